	.target	sm_90a

	.elftype	@"ET_EXEC"


//--------------------- .note.nv.tkinfo           --------------------------
	.section	.note.nv.tkinfo,"",@"SHT_NOTE"
	.sectionflags	@"SHF_NOTE_NV_TKINFO"
	.tkinfo
        /*0018*/ 	.word	0x00000002
        /*0030*/ 	.string	""
        /*0030*/ 	.string	"ptxas"
        /*0030*/ 	.string	"Cuda compilation tools, release 13.0, V13.0.88"
        /*0030*/ 	.string	"Build cuda_13.0.r13.0/compiler.36424714_0"
        /*0030*/ 	.string	"-arch sm_90a -m 64 "



//--------------------- .note.nv.cuinfo           --------------------------
	.section	.note.nv.cuinfo,"",@"SHT_NOTE"
	.sectionflags	@"SHF_NOTE_NV_CUINFO"
        /*0018*/ 	.short	0x0002
        /*001a*/ 	.short	0x005a
        /*001c*/ 	.short	0x0082
	.zero		2


//--------------------- .nv.info                  --------------------------
	.section	.nv.info,"",@"SHT_CUDA_INFO"
	.align	4


	//----- nvinfo : EIATTR_REGCOUNT
	.align		4
        /*0000*/ 	.byte	0x04, 0x2f
        /*0002*/ 	.short	(.L_12 - .L_11)
	.align		4
.L_11:
        /*0004*/ 	.word	index@(_ZN5flash24flash_fwd_splitkv_kernelI23Flash_fwd_kernel_traitsILi192ELi64ELi64ELi4ELb0ELb0EN7cutlass10bfloat16_tE19Flash_kernel_traitsILi192ELi64ELi64ELi4ES3_EELb0ELb1ELb1ELb0ELb0ELb1ELb1ELb1EEEvNS_16Flash_fwd_paramsE)
        /*0008*/ 	.word	0x000000fe


	//----- nvinfo : EIATTR_FRAME_SIZE
	.align		4
.L_12:
        /*000c*/ 	.byte	0x04, 0x11
        /*000e*/ 	.short	(.L_14 - .L_13)
	.align		4
.L_13:
        /*0010*/ 	.word	index@($_ZN5flash24flash_fwd_splitkv_kernelI23Flash_fwd_kernel_traitsILi192ELi64ELi64ELi4ELb0ELb0EN7cutlass10bfloat16_tE19Flash_kernel_traitsILi192ELi64ELi64ELi4ES3_EELb0ELb1ELb1ELb0ELb0ELb1ELb1ELb1EEEvNS_16Flash_fwd_paramsE$_ZN5flash30compute_attn_1rowblock_splitkvI23Flash_fwd_kernel_traitsILi192ELi64ELi64ELi4ELb0ELb0EN7cutlass10bfloat16_tE19Flash_kernel_traitsILi192ELi64ELi64ELi4ES3_EELb0ELb1ELb1ELb0ELb0ELb1ELb1ELb1ENS_16Flash_fwd_paramsEEEvRKT8_iiiii)
        /*0014*/ 	.word	0x00000000


	//----- nvinfo : EIATTR_FRAME_SIZE
	.align		4
.L_14:
        /*0018*/ 	.byte	0x04, 0x11
        /*001a*/ 	.short	(.L_16 - .L_15)
	.align		4
.L_15:
        /*001c*/ 	.word	index@(_ZN5flash24flash_fwd_splitkv_kernelI23Flash_fwd_kernel_traitsILi192ELi64ELi64ELi4ELb0ELb0EN7cutlass10bfloat16_tE19Flash_kernel_traitsILi192ELi64ELi64ELi4ES3_EELb0ELb1ELb1ELb0ELb0ELb1ELb1ELb1EEEvNS_16Flash_fwd_paramsE)
        /*0020*/ 	.word	0x00000000


	//----- nvinfo : EIATTR_REGCOUNT
	.align		4
.L_16:
        /*0024*/ 	.byte	0x04, 0x2f
        /*0026*/ 	.short	(.L_18 - .L_17)
	.align		4
.L_17:
        /*0028*/ 	.word	index@(_ZN5flash24flash_fwd_splitkv_kernelI23Flash_fwd_kernel_traitsILi192ELi64ELi64ELi4ELb0ELb0EN7cutlass10bfloat16_tE19Flash_kernel_traitsILi192ELi64ELi64ELi4ES3_EELb0ELb1ELb1ELb0ELb0ELb0ELb1ELb1EEEvNS_16Flash_fwd_paramsE)
        /*002c*/ 	.word	0x000000f6


	//----- nvinfo : EIATTR_FRAME_SIZE
	.align		4
.L_18:
        /*0030*/ 	.byte	0x04, 0x11
        /*0032*/ 	.short	(.L_20 - .L_19)
	.align		4
.L_19:
        /*0034*/ 	.word	index@($_ZN5flash24flash_fwd_splitkv_kernelI23Flash_fwd_kernel_traitsILi192ELi64ELi64ELi4ELb0ELb0EN7cutlass10bfloat16_tE19Flash_kernel_traitsILi192ELi64ELi64ELi4ES3_EELb0ELb1ELb1ELb0ELb0ELb0ELb1ELb1EEEvNS_16Flash_fwd_paramsE$_ZN5flash30compute_attn_1rowblock_splitkvI23Flash_fwd_kernel_traitsILi192ELi64ELi64ELi4ELb0ELb0EN7cutlass10bfloat16_tE19Flash_kernel_traitsILi192ELi64ELi64ELi4ES3_EELb0ELb1ELb1ELb0ELb0ELb0ELb1ELb1ENS_16Flash_fwd_paramsEEEvRKT8_iiiii)
        /*0038*/ 	.word	0x00000000


	//----- nvinfo : EIATTR_FRAME_SIZE
	.align		4
.L_20:
        /*003c*/ 	.byte	0x04, 0x11
        /*003e*/ 	.short	(.L_22 - .L_21)
	.align		4
.L_21:
        /*0040*/ 	.word	index@(_ZN5flash24flash_fwd_splitkv_kernelI23Flash_fwd_kernel_traitsILi192ELi64ELi64ELi4ELb0ELb0EN7cutlass10bfloat16_tE19Flash_kernel_traitsILi192ELi64ELi64ELi4ES3_EELb0ELb1ELb1ELb0ELb0ELb0ELb1ELb1EEEvNS_16Flash_fwd_paramsE)
        /*0044*/ 	.word	0x00000000


	//----- nvinfo : EIATTR_REGCOUNT
	.align		4
.L_22:
        /*0048*/ 	.byte	0x04, 0x2f
        /*004a*/ 	.short	(.L_24 - .L_23)
	.align		4
.L_23:
        /*004c*/ 	.word	index@(_ZN5flash24flash_fwd_splitkv_kernelI23Flash_fwd_kernel_traitsILi192ELi64ELi64ELi4ELb0ELb0EN7cutlass10bfloat16_tE19Flash_kernel_traitsILi192ELi64ELi64ELi4ES3_EELb0ELb1ELb0ELb0ELb1ELb1ELb1ELb1EEEvNS_16Flash_fwd_paramsE)
        /*0050*/ 	.word	0x000000f8


	//----- nvinfo : EIATTR_FRAME_SIZE
	.align		4
.L_24:
        /*0054*/ 	.byte	0x04, 0x11
        /*0056*/ 	.short	(.L_26 - .L_25)
	.align		4
.L_25:
        /*0058*/ 	.word	index@($_ZN5flash24flash_fwd_splitkv_kernelI23Flash_fwd_kernel_traitsILi192ELi64ELi64ELi4ELb0ELb0EN7cutlass10bfloat16_tE19Flash_kernel_traitsILi192ELi64ELi64ELi4ES3_EELb0ELb1ELb0ELb0ELb1ELb1ELb1ELb1EEEvNS_16Flash_fwd_paramsE$_ZN5flash30compute_attn_1rowblock_splitkvI23Flash_fwd_kernel_traitsILi192ELi64ELi64ELi4ELb0ELb0EN7cutlass10bfloat16_tE19Flash_kernel_traitsILi192ELi64ELi64ELi4ES3_EELb0ELb1ELb0ELb0ELb1ELb1ELb1ELb1ENS_16Flash_fwd_paramsEEEvRKT8_iiiii)
        /*005c*/ 	.word	0x00000000


	//----- nvinfo : EIATTR_FRAME_SIZE
	.align		4
.L_26:
        /*0060*/ 	.byte	0x04, 0x11
        /*0062*/ 	.short	(.L_28 - .L_27)
	.align		4
.L_27:
        /*0064*/ 	.word	index@(_ZN5flash24flash_fwd_splitkv_kernelI23Flash_fwd_kernel_traitsILi192ELi64ELi64ELi4ELb0ELb0EN7cutlass10bfloat16_tE19Flash_kernel_traitsILi192ELi64ELi64ELi4ES3_EELb0ELb1ELb0ELb0ELb1ELb1ELb1ELb1EEEvNS_16Flash_fwd_paramsE)
        /*0068*/ 	.word	0x00000000


	//----- nvinfo : EIATTR_REGCOUNT
	.align		4
.L_28:
        /*006c*/ 	.byte	0x04, 0x2f
        /*006e*/ 	.short	(.L_30 - .L_29)
	.align		4
.L_29:
        /*0070*/ 	.word	index@(_ZN5flash24flash_fwd_splitkv_kernelI23Flash_fwd_kernel_traitsILi192ELi64ELi64ELi4ELb0ELb0EN7cutlass10bfloat16_tE19Flash_kernel_traitsILi192ELi64ELi64ELi4ES3_EELb0ELb1ELb0ELb0ELb1ELb0ELb1ELb1EEEvNS_16Flash_fwd_paramsE)
        /*0074*/ 	.word	0x000000f7


	//----- nvinfo : EIATTR_FRAME_SIZE
	.align		4
.L_30:
        /*0078*/ 	.byte	0x04, 0x11
        /*007a*/ 	.short	(.L_32 - .L_31)
	.align		4
.L_31:
        /*007c*/ 	.word	index@($_ZN5flash24flash_fwd_splitkv_kernelI23Flash_fwd_kernel_traitsILi192ELi64ELi64ELi4ELb0ELb0EN7cutlass10bfloat16_tE19Flash_kernel_traitsILi192ELi64ELi64ELi4ES3_EELb0ELb1ELb0ELb0ELb1ELb0ELb1ELb1EEEvNS_16Flash_fwd_paramsE$_ZN5flash30compute_attn_1rowblock_splitkvI23Flash_fwd_kernel_traitsILi192ELi64ELi64ELi4ELb0ELb0EN7cutlass10bfloat16_tE19Flash_kernel_traitsILi192ELi64ELi64ELi4ES3_EELb0ELb1ELb0ELb0ELb1ELb0ELb1ELb1ENS_16Flash_fwd_paramsEEEvRKT8_iiiii)
        /*0080*/ 	.word	0x00000000


	//----- nvinfo : EIATTR_FRAME_SIZE
	.align		4
.L_32:
        /*0084*/ 	.byte	0x04, 0x11
        /*0086*/ 	.short	(.L_34 - .L_33)
	.align		4
.L_33:
        /*0088*/ 	.word	index@(_ZN5flash24flash_fwd_splitkv_kernelI23Flash_fwd_kernel_traitsILi192ELi64ELi64ELi4ELb0ELb0EN7cutlass10bfloat16_tE19Flash_kernel_traitsILi192ELi64ELi64ELi4ES3_EELb0ELb1ELb0ELb0ELb1ELb0ELb1ELb1EEEvNS_16Flash_fwd_paramsE)
        /*008c*/ 	.word	0x00000000


	//----- nvinfo : EIATTR_REGCOUNT
	.align		4
.L_34:
        /*0090*/ 	.byte	0x04, 0x2f
        /*0092*/ 	.short	(.L_36 - .L_35)
	.align		4
.L_35:
        /*0094*/ 	.word	index@(_ZN5flash24flash_fwd_splitkv_kernelI23Flash_fwd_kernel_traitsILi192ELi64ELi64ELi4ELb0ELb0EN7cutlass10bfloat16_tE19Flash_kernel_traitsILi192ELi64ELi64ELi4ES3_EELb0ELb1ELb1ELb0ELb0ELb1ELb1ELb0EEEvNS_16Flash_fwd_paramsE)
        /*0098*/ 	.word	0x000000ff


	//----- nvinfo : EIATTR_FRAME_SIZE
	.align		4
.L_36:
        /*009c*/ 	.byte	0x04, 0x11
        /*009e*/ 	.short	(.L_38 - .L_37)
	.align		4
.L_37:
        /*00a0*/ 	.word	index@(_ZN5flash24flash_fwd_splitkv_kernelI23Flash_fwd_kernel_traitsILi192ELi64ELi64ELi4ELb0ELb0EN7cutlass10bfloat16_tE19Flash_kernel_traitsILi192ELi64ELi64ELi4ES3_EELb0ELb1ELb1ELb0ELb0ELb1ELb1ELb0EEEvNS_16Flash_fwd_paramsE)
        /*00a4*/ 	.word	0x00000000


	//----- nvinfo : EIATTR_REGCOUNT
	.align		4
.L_38:
        /*00a8*/ 	.byte	0x04, 0x2f
        /*00aa*/ 	.short	(.L_40 - .L_39)
	.align		4
.L_39:
        /*00ac*/ 	.word	index@(_ZN5flash24flash_fwd_splitkv_kernelI23Flash_fwd_kernel_traitsILi192ELi64ELi64ELi4ELb0ELb0EN7cutlass10bfloat16_tE19Flash_kernel_traitsILi192ELi64ELi64ELi4ES3_EELb0ELb1ELb1ELb0ELb0ELb0ELb1ELb0EEEvNS_16Flash_fwd_paramsE)
        /*00b0*/ 	.word	0x000000ec


	//----- nvinfo : EIATTR_FRAME_SIZE
	.align		4
.L_40:
        /*00b4*/ 	.byte	0x04, 0x11
        /*00b6*/ 	.short	(.L_42 - .L_41)
	.align		4
.L_41:
        /*00b8*/ 	.word	index@(_ZN5flash24flash_fwd_splitkv_kernelI23Flash_fwd_kernel_traitsILi192ELi64ELi64ELi4ELb0ELb0EN7cutlass10bfloat16_tE19Flash_kernel_traitsILi192ELi64ELi64ELi4ES3_EELb0ELb1ELb1ELb0ELb0ELb0ELb1ELb0EEEvNS_16Flash_fwd_paramsE)
        /*00bc*/ 	.word	0x00000000


	//----- nvinfo : EIATTR_REGCOUNT
	.align		4
.L_42:
        /*00c0*/ 	.byte	0x04, 0x2f
        /*00c2*/ 	.short	(.L_44 - .L_43)
	.align		4
.L_43:
        /*00c4*/ 	.word	index@(_ZN5flash24flash_fwd_splitkv_kernelI23Flash_fwd_kernel_traitsILi192ELi64ELi64ELi4ELb0ELb0EN7cutlass10bfloat16_tE19Flash_kernel_traitsILi192ELi64ELi64ELi4ES3_EELb0ELb1ELb0ELb0ELb1ELb1ELb1ELb0EEEvNS_16Flash_fwd_paramsE)
        /*00c8*/ 	.word	0x000000ff


	//----- nvinfo : EIATTR_FRAME_SIZE
	.align		4
.L_44:
        /*00cc*/ 	.byte	0x04, 0x11
        /*00ce*/ 	.short	(.L_46 - .L_45)
	.align		4
.L_45:
        /*00d0*/ 	.word	index@(_ZN5flash24flash_fwd_splitkv_kernelI23Flash_fwd_kernel_traitsILi192ELi64ELi64ELi4ELb0ELb0EN7cutlass10bfloat16_tE19Flash_kernel_traitsILi192ELi64ELi64ELi4ES3_EELb0ELb1ELb0ELb0ELb1ELb1ELb1ELb0EEEvNS_16Flash_fwd_paramsE)
        /*00d4*/ 	.word	0x00000000


	//----- nvinfo : EIATTR_REGCOUNT
	.align		4
.L_46:
        /*00d8*/ 	.byte	0x04, 0x2f
        /*00da*/ 	.short	(.L_48 - .L_47)
	.align		4
.L_47:
        /*00dc*/ 	.word	index@(_ZN5flash24flash_fwd_splitkv_kernelI23Flash_fwd_kernel_traitsILi192ELi64ELi64ELi4ELb0ELb0EN7cutlass10bfloat16_tE19Flash_kernel_traitsILi192ELi64ELi64ELi4ES3_EELb0ELb1ELb0ELb0ELb1ELb0ELb1ELb0EEEvNS_16Flash_fwd_paramsE)
        /*00e0*/ 	.word	0x000000ea


	//----- nvinfo : EIATTR_FRAME_SIZE
	.align		4
.L_48:
        /*00e4*/ 	.byte	0x04, 0x11
        /*00e6*/ 	.short	(.L_50 - .L_49)
	.align		4
.L_49:
        /*00e8*/ 	.word	index@(_ZN5flash24flash_fwd_splitkv_kernelI23Flash_fwd_kernel_traitsILi192ELi64ELi64ELi4ELb0ELb0EN7cutlass10bfloat16_tE19Flash_kernel_traitsILi192ELi64ELi64ELi4ES3_EELb0ELb1ELb0ELb0ELb1ELb0ELb1ELb0EEEvNS_16Flash_fwd_paramsE)
        /*00ec*/ 	.word	0x00000000


	//----- nvinfo : EIATTR_REGCOUNT
	.align		4
.L_50:
        /*00f0*/ 	.byte	0x04, 0x2f
        /*00f2*/ 	.short	(.L_52 - .L_51)
	.align		4
.L_51:
        /*00f4*/ 	.word	index@(_ZN5flash24flash_fwd_splitkv_kernelI23Flash_fwd_kernel_traitsILi192ELi64ELi64ELi4ELb0ELb0EN7cutlass10bfloat16_tE19Flash_kernel_traitsILi192ELi64ELi64ELi4ES3_EELb0ELb1ELb1ELb0ELb0ELb1ELb0ELb1EEEvNS_16Flash_fwd_paramsE)
        /*00f8*/ 	.word	0x000000f8


	//----- nvinfo : EIATTR_FRAME_SIZE
	.align		4
.L_52:
        /*00fc*/ 	.byte	0x04, 0x11
        /*00fe*/ 	.short	(.L_54 - .L_53)
	.align		4
.L_53:
        /*0100*/ 	.word	index@($_ZN5flash24flash_fwd_splitkv_kernelI23Flash_fwd_kernel_traitsILi192ELi64ELi64ELi4ELb0ELb0EN7cutlass10bfloat16_tE19Flash_kernel_traitsILi192ELi64ELi64ELi4ES3_EELb0ELb1ELb1ELb0ELb0ELb1ELb0ELb1EEEvNS_16Flash_fwd_paramsE$_ZN5flash30compute_attn_1rowblock_splitkvI23Flash_fwd_kernel_traitsILi192ELi64ELi64ELi4ELb0ELb0EN7cutlass10bfloat16_tE19Flash_kernel_traitsILi192ELi64ELi64ELi4ES3_EELb0ELb1ELb1ELb0ELb0ELb1ELb0ELb1ENS_16Flash_fwd_paramsEEEvRKT8_iiiii)
        /*0104*/ 	.word	0x00000000


	//----- nvinfo : EIATTR_FRAME_SIZE
	.align		4
.L_54:
        /*0108*/ 	.byte	0x04, 0x11
        /*010a*/ 	.short	(.L_56 - .L_55)
	.align		4
.L_55:
        /*010c*/ 	.word	index@(_ZN5flash24flash_fwd_splitkv_kernelI23Flash_fwd_kernel_traitsILi192ELi64ELi64ELi4ELb0ELb0EN7cutlass10bfloat16_tE19Flash_kernel_traitsILi192ELi64ELi64ELi4ES3_EELb0ELb1ELb1ELb0ELb0ELb1ELb0ELb1EEEvNS_16Flash_fwd_paramsE)
        /*0110*/ 	.word	0x00000000


	//----- nvinfo : EIATTR_REGCOUNT
	.align		4
.L_56:
        /*0114*/ 	.byte	0x04, 0x2f
        /*0116*/ 	.short	(.L_58 - .L_57)
	.align		4
.L_57:
        /*0118*/ 	.word	index@(_ZN5flash24flash_fwd_splitkv_kernelI23Flash_fwd_kernel_traitsILi192ELi64ELi64ELi4ELb0ELb0EN7cutlass10bfloat16_tE19Flash_kernel_traitsILi192ELi64ELi64ELi4ES3_EELb0ELb1ELb1ELb0ELb0ELb0ELb0ELb1EEEvNS_16Flash_fwd_paramsE)
        /*011c*/ 	.word	0x000000f8


	//----- nvinfo : EIATTR_FRAME_SIZE
	.align		4
.L_58:
        /*0120*/ 	.byte	0x04, 0x11
        /*0122*/ 	.short	(.L_60 - .L_59)
	.align		4
.L_59:
        /*0124*/ 	.word	index@($_ZN5flash24flash_fwd_splitkv_kernelI23Flash_fwd_kernel_traitsILi192ELi64ELi64ELi4ELb0ELb0EN7cutlass10bfloat16_tE19Flash_kernel_traitsILi192ELi64ELi64ELi4ES3_EELb0ELb1ELb1ELb0ELb0ELb0ELb0ELb1EEEvNS_16Flash_fwd_paramsE$_ZN5flash30compute_attn_1rowblock_splitkvI23Flash_fwd_kernel_traitsILi192ELi64ELi64ELi4ELb0ELb0EN7cutlass10bfloat16_tE19Flash_kernel_traitsILi192ELi64ELi64ELi4ES3_EELb0ELb1ELb1ELb0ELb0ELb0ELb0ELb1ENS_16Flash_fwd_paramsEEEvRKT8_iiiii)
        /*0128*/ 	.word	0x00000000


	//----- nvinfo : EIATTR_FRAME_SIZE
	.align		4
.L_60:
        /*012c*/ 	.byte	0x04, 0x11
        /*012e*/ 	.short	(.L_62 - .L_61)
	.align		4
.L_61:
        /*0130*/ 	.word	index@(_ZN5flash24flash_fwd_splitkv_kernelI23Flash_fwd_kernel_traitsILi192ELi64ELi64ELi4ELb0ELb0EN7cutlass10bfloat16_tE19Flash_kernel_traitsILi192ELi64ELi64ELi4ES3_EELb0ELb1ELb1ELb0ELb0ELb0ELb0ELb1EEEvNS_16Flash_fwd_paramsE)
        /*0134*/ 	.word	0x00000000


	//----- nvinfo : EIATTR_REGCOUNT
	.align		4
.L_62:
        /*0138*/ 	.byte	0x04, 0x2f
        /*013a*/ 	.short	(.L_64 - .L_63)
	.align		4
.L_63:
        /*013c*/ 	.word	index@(_ZN5flash24flash_fwd_splitkv_kernelI23Flash_fwd_kernel_traitsILi192ELi64ELi64ELi4ELb0ELb0EN7cutlass10bfloat16_tE19Flash_kernel_traitsILi192ELi64ELi64ELi4ES3_EELb0ELb1ELb0ELb0ELb1ELb1ELb0ELb1EEEvNS_16Flash_fwd_paramsE)
        /*0140*/ 	.word	0x000000f6


	//----- nvinfo : EIATTR_FRAME_SIZE
	.align		4
.L_64:
        /*0144*/ 	.byte	0x04, 0x11
        /*0146*/ 	.short	(.L_66 - .L_65)
	.align		4
.L_65:
        /*0148*/ 	.word	index@($_ZN5flash24flash_fwd_splitkv_kernelI23Flash_fwd_kernel_traitsILi192ELi64ELi64ELi4ELb0ELb0EN7cutlass10bfloat16_tE19Flash_kernel_traitsILi192ELi64ELi64ELi4ES3_EELb0ELb1ELb0ELb0ELb1ELb1ELb0ELb1EEEvNS_16Flash_fwd_paramsE$_ZN5flash30compute_attn_1rowblock_splitkvI23Flash_fwd_kernel_traitsILi192ELi64ELi64ELi4ELb0ELb0EN7cutlass10bfloat16_tE19Flash_kernel_traitsILi192ELi64ELi64ELi4ES3_EELb0ELb1ELb0ELb0ELb1ELb1ELb0ELb1ENS_16Flash_fwd_paramsEEEvRKT8_iiiii)
        /*014c*/ 	.word	0x00000000


	//----- nvinfo : EIATTR_FRAME_SIZE
	.align		4
.L_66:
        /*0150*/ 	.byte	0x04, 0x11
        /*0152*/ 	.short	(.L_68 - .L_67)
	.align		4
.L_67:
        /*0154*/ 	.word	index@(_ZN5flash24flash_fwd_splitkv_kernelI23Flash_fwd_kernel_traitsILi192ELi64ELi64ELi4ELb0ELb0EN7cutlass10bfloat16_tE19Flash_kernel_traitsILi192ELi64ELi64ELi4ES3_EELb0ELb1ELb0ELb0ELb1ELb1ELb0ELb1EEEvNS_16Flash_fwd_paramsE)
        /*0158*/ 	.word	0x00000000


	//----- nvinfo : EIATTR_REGCOUNT
	.align		4
.L_68:
        /*015c*/ 	.byte	0x04, 0x2f
        /*015e*/ 	.short	(.L_70 - .L_69)
	.align		4
.L_69:
        /*0160*/ 	.word	index@(_ZN5flash24flash_fwd_splitkv_kernelI23Flash_fwd_kernel_traitsILi192ELi64ELi64ELi4ELb0ELb0EN7cutlass10bfloat16_tE19Flash_kernel_traitsILi192ELi64ELi64ELi4ES3_EELb0ELb1ELb0ELb0ELb1ELb0ELb0ELb1EEEvNS_16Flash_fwd_paramsE)
        /*0164*/ 	.word	0x000000fb


	//----- nvinfo : EIATTR_FRAME_SIZE
	.align		4
.L_70:
        /*0168*/ 	.byte	0x04, 0x11
        /*016a*/ 	.short	(.L_72 - .L_71)
	.align		4
.L_71:
        /*016c*/ 	.word	index@($_ZN5flash24flash_fwd_splitkv_kernelI23Flash_fwd_kernel_traitsILi192ELi64ELi64ELi4ELb0ELb0EN7cutlass10bfloat16_tE19Flash_kernel_traitsILi192ELi64ELi64ELi4ES3_EELb0ELb1ELb0ELb0ELb1ELb0ELb0ELb1EEEvNS_16Flash_fwd_paramsE$_ZN5flash30compute_attn_1rowblock_splitkvI23Flash_fwd_kernel_traitsILi192ELi64ELi64ELi4ELb0ELb0EN7cutlass10bfloat16_tE19Flash_kernel_traitsILi192ELi64ELi64ELi4ES3_EELb0ELb1ELb0ELb0ELb1ELb0ELb0ELb1ENS_16Flash_fwd_paramsEEEvRKT8_iiiii)
        /*0170*/ 	.word	0x00000000


	//----- nvinfo : EIATTR_FRAME_SIZE
	.align		4
.L_72:
        /*0174*/ 	.byte	0x04, 0x11
        /*0176*/ 	.short	(.L_74 - .L_73)
	.align		4
.L_73:
        /*0178*/ 	.word	index@(_ZN5flash24flash_fwd_splitkv_kernelI23Flash_fwd_kernel_traitsILi192ELi64ELi64ELi4ELb0ELb0EN7cutlass10bfloat16_tE19Flash_kernel_traitsILi192ELi64ELi64ELi4ES3_EELb0ELb1ELb0ELb0ELb1ELb0ELb0ELb1EEEvNS_16Flash_fwd_paramsE)
        /*017c*/ 	.word	0x00000000


	//----- nvinfo : EIATTR_REGCOUNT
	.align		4
.L_74:
        /*0180*/ 	.byte	0x04, 0x2f
        /*0182*/ 	.short	(.L_76 - .L_75)
	.align		4
.L_75:
        /*0184*/ 	.word	index@(_ZN5flash24flash_fwd_splitkv_kernelI23Flash_fwd_kernel_traitsILi192ELi64ELi64ELi4ELb0ELb0EN7cutlass10bfloat16_tE19Flash_kernel_traitsILi192ELi64ELi64ELi4ES3_EELb0ELb1ELb1ELb0ELb0ELb1ELb0ELb0EEEvNS_16Flash_fwd_paramsE)
        /*0188*/ 	.word	0x000000ff


	//----- nvinfo : EIATTR_FRAME_SIZE
	.align		4
.L_76:
        /*018c*/ 	.byte	0x04, 0x11
        /*018e*/ 	.short	(.L_78 - .L_77)
	.align		4
.L_77:
        /*0190*/ 	.word	index@(_ZN5flash24flash_fwd_splitkv_kernelI23Flash_fwd_kernel_traitsILi192ELi64ELi64ELi4ELb0ELb0EN7cutlass10bfloat16_tE19Flash_kernel_traitsILi192ELi64ELi64ELi4ES3_EELb0ELb1ELb1ELb0ELb0ELb1ELb0ELb0EEEvNS_16Flash_fwd_paramsE)
        /*0194*/ 	.word	0x00000000


	//----- nvinfo : EIATTR_REGCOUNT
	.align		4
.L_78:
        /*0198*/ 	.byte	0x04, 0x2f
        /*019a*/ 	.short	(.L_80 - .L_79)
	.align		4
.L_79:
        /*019c*/ 	.word	index@(_ZN5flash24flash_fwd_splitkv_kernelI23Flash_fwd_kernel_traitsILi192ELi64ELi64ELi4ELb0ELb0EN7cutlass10bfloat16_tE19Flash_kernel_traitsILi192ELi64ELi64ELi4ES3_EELb0ELb1ELb1ELb0ELb0ELb0ELb0ELb0EEEvNS_16Flash_fwd_paramsE)
        /*01a0*/ 	.word	0x000000f0


	//----- nvinfo : EIATTR_FRAME_SIZE
	.align		4
.L_80:
        /*01a4*/ 	.byte	0x04, 0x11
        /*01a6*/ 	.short	(.L_82 - .L_81)
	.align		4
.L_81:
        /*01a8*/ 	.word	index@(_ZN5flash24flash_fwd_splitkv_kernelI23Flash_fwd_kernel_traitsILi192ELi64ELi64ELi4ELb0ELb0EN7cutlass10bfloat16_tE19Flash_kernel_traitsILi192ELi64ELi64ELi4ES3_EELb0ELb1ELb1ELb0ELb0ELb0ELb0ELb0EEEvNS_16Flash_fwd_paramsE)
        /*01ac*/ 	.word	0x00000000


	//----- nvinfo : EIATTR_REGCOUNT
	.align		4
.L_82:
        /*01b0*/ 	.byte	0x04, 0x2f
        /*01b2*/ 	.short	(.L_84 - .L_83)
	.align		4
.L_83:
        /*01b4*/ 	.word	index@(_ZN5flash24flash_fwd_splitkv_kernelI23Flash_fwd_kernel_traitsILi192ELi64ELi64ELi4ELb0ELb0EN7cutlass10bfloat16_tE19Flash_kernel_traitsILi192ELi64ELi64ELi4ES3_EELb0ELb1ELb0ELb0ELb1ELb1ELb0ELb0EEEvNS_16Flash_fwd_paramsE)
        /*01b8*/ 	.word	0x000000ff


	//----- nvinfo : EIATTR_FRAME_SIZE
	.align		4
.L_84:
        /*01bc*/ 	.byte	0x04, 0x11
        /*01be*/ 	.short	(.L_86 - .L_85)
	.align		4
.L_85:
        /*01c0*/ 	.word	index@(_ZN5flash24flash_fwd_splitkv_kernelI23Flash_fwd_kernel_traitsILi192ELi64ELi64ELi4ELb0ELb0EN7cutlass10bfloat16_tE19Flash_kernel_traitsILi192ELi64ELi64ELi4ES3_EELb0ELb1ELb0ELb0ELb1ELb1ELb0ELb0EEEvNS_16Flash_fwd_paramsE)
        /*01c4*/ 	.word	0x00000000


	//----- nvinfo : EIATTR_REGCOUNT
	.align		4
.L_86:
        /*01c8*/ 	.byte	0x04, 0x2f
        /*01ca*/ 	.short	(.L_88 - .L_87)
	.align		4
.L_87:
        /*01cc*/ 	.word	index@(_ZN5flash24flash_fwd_splitkv_kernelI23Flash_fwd_kernel_traitsILi192ELi64ELi64ELi4ELb0ELb0EN7cutlass10bfloat16_tE19Flash_kernel_traitsILi192ELi64ELi64ELi4ES3_EELb0ELb1ELb0ELb0ELb1ELb0ELb0ELb0EEEvNS_16Flash_fwd_paramsE)
        /*01d0*/ 	.word	0x000000e8


	//----- nvinfo : EIATTR_FRAME_SIZE
	.align		4
.L_88:
        /*01d4*/ 	.byte	0x04, 0x11
        /*01d6*/ 	.short	(.L_90 - .L_89)
	.align		4
.L_89:
        /*01d8*/ 	.word	index@(_ZN5flash24flash_fwd_splitkv_kernelI23Flash_fwd_kernel_traitsILi192ELi64ELi64ELi4ELb0ELb0EN7cutlass10bfloat16_tE19Flash_kernel_traitsILi192ELi64ELi64ELi4ES3_EELb0ELb1ELb0ELb0ELb1ELb0ELb0ELb0EEEvNS_16Flash_fwd_paramsE)
        /*01dc*/ 	.word	0x00000000


	//----- nvinfo : EIATTR_REGCOUNT
	.align		4
.L_90:
        /*01e0*/ 	.byte	0x04, 0x2f
        /*01e2*/ 	.short	(.L_92 - .L_91)
	.align		4
.L_91:
        /*01e4*/ 	.word	index@(_ZN5flash24flash_fwd_splitkv_kernelI23Flash_fwd_kernel_traitsILi192ELi64ELi64ELi4ELb0ELb0EN7cutlass10bfloat16_tE19Flash_kernel_traitsILi192ELi64ELi64ELi4ES3_EELb0ELb0ELb1ELb0ELb0ELb1ELb1ELb1EEEvNS_16Flash_fwd_paramsE)
        /*01e8*/ 	.word	0x000000f8


	//----- nvinfo : EIATTR_FRAME_SIZE
	.align		4
.L_92:
        /*01ec*/ 	.byte	0x04, 0x11
        /*01ee*/ 	.short	(.L_94 - .L_93)
	.align		4
.L_93:
        /*01f0*/ 	.word	index@($_ZN5flash24flash_fwd_splitkv_kernelI23Flash_fwd_kernel_traitsILi192ELi64ELi64ELi4ELb0ELb0EN7cutlass10bfloat16_tE19Flash_kernel_traitsILi192ELi64ELi64ELi4ES3_EELb0ELb0ELb1ELb0ELb0ELb1ELb1ELb1EEEvNS_16Flash_fwd_paramsE$_ZN5flash30compute_attn_1rowblock_splitkvI23Flash_fwd_kernel_traitsILi192ELi64ELi64ELi4ELb0ELb0EN7cutlass10bfloat16_tE19Flash_kernel_traitsILi192ELi64ELi64ELi4ES3_EELb0ELb0ELb1ELb0ELb0ELb1ELb1ELb1ENS_16Flash_fwd_paramsEEEvRKT8_iiiii)
        /*01f4*/ 	.word	0x00000000


	//----- nvinfo : EIATTR_FRAME_SIZE
	.align		4
.L_94:
        /*01f8*/ 	.byte	0x04, 0x11
        /*01fa*/ 	.short	(.L_96 - .L_95)
	.align		4
.L_95:
        /*01fc*/ 	.word	index@(_ZN5flash24flash_fwd_splitkv_kernelI23Flash_fwd_kernel_traitsILi192ELi64ELi64ELi4ELb0ELb0EN7cutlass10bfloat16_tE19Flash_kernel_traitsILi192ELi64ELi64ELi4ES3_EELb0ELb0ELb1ELb0ELb0ELb1ELb1ELb1EEEvNS_16Flash_fwd_paramsE)
        /*0200*/ 	.word	0x00000000


	//----- nvinfo : EIATTR_REGCOUNT
	.align		4
.L_96:
        /*0204*/ 	.byte	0x04, 0x2f
        /*0206*/ 	.short	(.L_98 - .L_97)
	.align		4
.L_97:
        /*0208*/ 	.word	index@(_ZN5flash24flash_fwd_splitkv_kernelI23Flash_fwd_kernel_traitsILi192ELi64ELi64ELi4ELb0ELb0EN7cutlass10bfloat16_tE19Flash_kernel_traitsILi192ELi64ELi64ELi4ES3_EELb0ELb0ELb1ELb0ELb0ELb0ELb1ELb1EEEvNS_16Flash_fwd_paramsE)
        /*020c*/ 	.word	0x000000ee


	//----- nvinfo : EIATTR_FRAME_SIZE
	.align		4
.L_98:
        /*0210*/ 	.byte	0x04, 0x11
        /*0212*/ 	.short	(.L_100 - .L_99)
	.align		4
.L_99:
        /*0214*/ 	.word	index@($_ZN5flash24flash_fwd_splitkv_kernelI23Flash_fwd_kernel_traitsILi192ELi64ELi64ELi4ELb0ELb0EN7cutlass10bfloat16_tE19Flash_kernel_traitsILi192ELi64ELi64ELi4ES3_EELb0ELb0ELb1ELb0ELb0ELb0ELb1ELb1EEEvNS_16Flash_fwd_paramsE$_ZN5flash30compute_attn_1rowblock_splitkvI23Flash_fwd_kernel_traitsILi192ELi64ELi64ELi4ELb0ELb0EN7cutlass10bfloat16_tE19Flash_kernel_traitsILi192ELi64ELi64ELi4ES3_EELb0ELb0ELb1ELb0ELb0ELb0ELb1ELb1ENS_16Flash_fwd_paramsEEEvRKT8_iiiii)
        /*0218*/ 	.word	0x00000000


	//----- nvinfo : EIATTR_FRAME_SIZE
	.align		4
.L_100:
        /*021c*/ 	.byte	0x04, 0x11
        /*021e*/ 	.short	(.L_102 - .L_101)
	.align		4
.L_101:
        /*0220*/ 	.word	index@(_ZN5flash24flash_fwd_splitkv_kernelI23Flash_fwd_kernel_traitsILi192ELi64ELi64ELi4ELb0ELb0EN7cutlass10bfloat16_tE19Flash_kernel_traitsILi192ELi64ELi64ELi4ES3_EELb0ELb0ELb1ELb0ELb0ELb0ELb1ELb1EEEvNS_16Flash_fwd_paramsE)
        /*0224*/ 	.word	0x00000000


	//----- nvinfo : EIATTR_REGCOUNT
	.align		4
.L_102:
        /*0228*/ 	.byte	0x04, 0x2f
        /*022a*/ 	.short	(.L_104 - .L_103)
	.align		4
.L_103:
        /*022c*/ 	.word	index@(_ZN5flash24flash_fwd_splitkv_kernelI23Flash_fwd_kernel_traitsILi192ELi64ELi64ELi4ELb0ELb0EN7cutlass10bfloat16_tE19Flash_kernel_traitsILi192ELi64ELi64ELi4ES3_EELb0ELb0ELb0ELb0ELb1ELb1ELb1ELb1EEEvNS_16Flash_fwd_paramsE)
        /*0230*/ 	.word	0x000000ee


	//----- nvinfo : EIATTR_FRAME_SIZE
	.align		4
.L_104:
        /*0234*/ 	.byte	0x04, 0x11
        /*0236*/ 	.short	(.L_106 - .L_105)
	.align		4
.L_105:
        /*0238*/ 	.word	index@(_ZN5flash24flash_fwd_splitkv_kernelI23Flash_fwd_kernel_traitsILi192ELi64ELi64ELi4ELb0ELb0EN7cutlass10bfloat16_tE19Flash_kernel_traitsILi192ELi64ELi64ELi4ES3_EELb0ELb0ELb0ELb0ELb1ELb1ELb1ELb1EEEvNS_16Flash_fwd_paramsE)
        /*023c*/ 	.word	0x00000000


	//----- nvinfo : EIATTR_REGCOUNT
	.align		4
.L_106:
        /*0240*/ 	.byte	0x04, 0x2f
        /*0242*/ 	.short	(.L_108 - .L_107)
	.align		4
.L_107:
        /*0244*/ 	.word	index@(_ZN5flash24flash_fwd_splitkv_kernelI23Flash_fwd_kernel_traitsILi192ELi64ELi64ELi4ELb0ELb0EN7cutlass10bfloat16_tE19Flash_kernel_traitsILi192ELi64ELi64ELi4ES3_EELb0ELb0ELb0ELb0ELb1ELb0ELb1ELb1EEEvNS_16Flash_fwd_paramsE)
        /*0248*/ 	.word	0x000000e0


	//----- nvinfo : EIATTR_FRAME_SIZE
	.align		4
.L_108:
        /*024c*/ 	.byte	0x04, 0x11
        /*024e*/ 	.short	(.L_110 - .L_109)
	.align		4
.L_109:
        /*0250*/ 	.word	index@(_ZN5flash24flash_fwd_splitkv_kernelI23Flash_fwd_kernel_traitsILi192ELi64ELi64ELi4ELb0ELb0EN7cutlass10bfloat16_tE19Flash_kernel_traitsILi192ELi64ELi64ELi4ES3_EELb0ELb0ELb0ELb0ELb1ELb0ELb1ELb1EEEvNS_16Flash_fwd_paramsE)
        /*0254*/ 	.word	0x00000000


	//----- nvinfo : EIATTR_REGCOUNT
	.align		4
.L_110:
        /*0258*/ 	.byte	0x04, 0x2f
        /*025a*/ 	.short	(.L_112 - .L_111)
	.align		4
.L_111:
        /*025c*/ 	.word	index@(_ZN5flash24flash_fwd_splitkv_kernelI23Flash_fwd_kernel_traitsILi192ELi64ELi64ELi4ELb0ELb0EN7cutlass10bfloat16_tE19Flash_kernel_traitsILi192ELi64ELi64ELi4ES3_EELb0ELb0ELb1ELb0ELb0ELb1ELb1ELb0EEEvNS_16Flash_fwd_paramsE)
        /*0260*/ 	.word	0x000000f5


	//----- nvinfo : EIATTR_FRAME_SIZE
	.align		4
.L_112:
        /*0264*/ 	.byte	0x04, 0x11
        /*0266*/ 	.short	(.L_114 - .L_113)
	.align		4
.L_113:
        /*0268*/ 	.word	index@(_ZN5flash24flash_fwd_splitkv_kernelI23Flash_fwd_kernel_traitsILi192ELi64ELi64ELi4ELb0ELb0EN7cutlass10bfloat16_tE19Flash_kernel_traitsILi192ELi64ELi64ELi4ES3_EELb0ELb0ELb1ELb0ELb0ELb1ELb1ELb0EEEvNS_16Flash_fwd_paramsE)
        /*026c*/ 	.word	0x00000000


	//----- nvinfo : EIATTR_REGCOUNT
	.align		4
.L_114:
        /*0270*/ 	.byte	0x04, 0x2f
        /*0272*/ 	.short	(.L_116 - .L_115)
	.align		4
.L_115:
        /*0274*/ 	.word	index@(_ZN5flash24flash_fwd_splitkv_kernelI23Flash_fwd_kernel_traitsILi192ELi64ELi64ELi4ELb0ELb0EN7cutlass10bfloat16_tE19Flash_kernel_traitsILi192ELi64ELi64ELi4ES3_EELb0ELb0ELb1ELb0ELb0ELb0ELb1ELb0EEEvNS_16Flash_fwd_paramsE)
        /*0278*/ 	.word	0x000000ec


	//----- nvinfo : EIATTR_FRAME_SIZE
	.align		4
.L_116:
        /*027c*/ 	.byte	0x04, 0x11
        /*027e*/ 	.short	(.L_118 - .L_117)
	.align		4
.L_117:
        /*0280*/ 	.word	index@(_ZN5flash24flash_fwd_splitkv_kernelI23Flash_fwd_kernel_traitsILi192ELi64ELi64ELi4ELb0ELb0EN7cutlass10bfloat16_tE19Flash_kernel_traitsILi192ELi64ELi64ELi4ES3_EELb0ELb0ELb1ELb0ELb0ELb0ELb1ELb0EEEvNS_16Flash_fwd_paramsE)
        /*0284*/ 	.word	0x00000000


	//----- nvinfo : EIATTR_REGCOUNT
	.align		4
.L_118:
        /*0288*/ 	.byte	0x04, 0x2f
        /*028a*/ 	.short	(.L_120 - .L_119)
	.align		4
.L_119:
        /*028c*/ 	.word	index@(_ZN5flash24flash_fwd_splitkv_kernelI23Flash_fwd_kernel_traitsILi192ELi64ELi64ELi4ELb0ELb0EN7cutlass10bfloat16_tE19Flash_kernel_traitsILi192ELi64ELi64ELi4ES3_EELb0ELb0ELb0ELb0ELb1ELb1ELb1ELb0EEEvNS_16Flash_fwd_paramsE)
        /*0290*/ 	.word	0x000000fe


	//----- nvinfo : EIATTR_FRAME_SIZE
	.align		4
.L_120:
        /*0294*/ 	.byte	0x04, 0x11
        /*0296*/ 	.short	(.L_122 - .L_121)
	.align		4
.L_121:
        /*0298*/ 	.word	index@(_ZN5flash24flash_fwd_splitkv_kernelI23Flash_fwd_kernel_traitsILi192ELi64ELi64ELi4ELb0ELb0EN7cutlass10bfloat16_tE19Flash_kernel_traitsILi192ELi64ELi64ELi4ES3_EELb0ELb0ELb0ELb0ELb1ELb1ELb1ELb0EEEvNS_16Flash_fwd_paramsE)
        /*029c*/ 	.word	0x00000000


	//----- nvinfo : EIATTR_REGCOUNT
	.align		4
.L_122:
        /*02a0*/ 	.byte	0x04, 0x2f
        /*02a2*/ 	.short	(.L_124 - .L_123)
	.align		4
.L_123:
        /*02a4*/ 	.word	index@(_ZN5flash24flash_fwd_splitkv_kernelI23Flash_fwd_kernel_traitsILi192ELi64ELi64ELi4ELb0ELb0EN7cutlass10bfloat16_tE19Flash_kernel_traitsILi192ELi64ELi64ELi4ES3_EELb0ELb0ELb0ELb0ELb1ELb0ELb1ELb0EEEvNS_16Flash_fwd_paramsE)
        /*02a8*/ 	.word	0x000000e2


	//----- nvinfo : EIATTR_FRAME_SIZE
	.align		4
.L_124:
        /*02ac*/ 	.byte	0x04, 0x11
        /*02ae*/ 	.short	(.L_126 - .L_125)
	.align		4
.L_125:
        /*02b0*/ 	.word	index@(_ZN5flash24flash_fwd_splitkv_kernelI23Flash_fwd_kernel_traitsILi192ELi64ELi64ELi4ELb0ELb0EN7cutlass10bfloat16_tE19Flash_kernel_traitsILi192ELi64ELi64ELi4ES3_EELb0ELb0ELb0ELb0ELb1ELb0ELb1ELb0EEEvNS_16Flash_fwd_paramsE)
        /*02b4*/ 	.word	0x00000000


	//----- nvinfo : EIATTR_REGCOUNT
	.align		4
.L_126:
        /*02b8*/ 	.byte	0x04, 0x2f
        /*02ba*/ 	.short	(.L_128 - .L_127)
	.align		4
.L_127:
        /*02bc*/ 	.word	index@(_ZN5flash24flash_fwd_splitkv_kernelI23Flash_fwd_kernel_traitsILi192ELi64ELi64ELi4ELb0ELb0EN7cutlass10bfloat16_tE19Flash_kernel_traitsILi192ELi64ELi64ELi4ES3_EELb0ELb0ELb1ELb0ELb0ELb1ELb0ELb1EEEvNS_16Flash_fwd_paramsE)
        /*02c0*/ 	.word	0x000000f8


	//----- nvinfo : EIATTR_FRAME_SIZE
	.align		4
.L_128:
        /*02c4*/ 	.byte	0x04, 0x11
        /*02c6*/ 	.short	(.L_130 - .L_129)
	.align		4
.L_129:
        /*02c8*/ 	.word	index@($_ZN5flash24flash_fwd_splitkv_kernelI23Flash_fwd_kernel_traitsILi192ELi64ELi64ELi4ELb0ELb0EN7cutlass10bfloat16_tE19Flash_kernel_traitsILi192ELi64ELi64ELi4ES3_EELb0ELb0ELb1ELb0ELb0ELb1ELb0ELb1EEEvNS_16Flash_fwd_paramsE$_ZN5flash30compute_attn_1rowblock_splitkvI23Flash_fwd_kernel_traitsILi192ELi64ELi64ELi4ELb0ELb0EN7cutlass10bfloat16_tE19Flash_kernel_traitsILi192ELi64ELi64ELi4ES3_EELb0ELb0ELb1ELb0ELb0ELb1ELb0ELb1ENS_16Flash_fwd_paramsEEEvRKT8_iiiii)
        /*02cc*/ 	.word	0x00000000


	//----- nvinfo : EIATTR_FRAME_SIZE
	.align		4
.L_130:
        /*02d0*/ 	.byte	0x04, 0x11
        /*02d2*/ 	.short	(.L_132 - .L_131)
	.align		4
.L_131:
        /*02d4*/ 	.word	index@(_ZN5flash24flash_fwd_splitkv_kernelI23Flash_fwd_kernel_traitsILi192ELi64ELi64ELi4ELb0ELb0EN7cutlass10bfloat16_tE19Flash_kernel_traitsILi192ELi64ELi64ELi4ES3_EELb0ELb0ELb1ELb0ELb0ELb1ELb0ELb1EEEvNS_16Flash_fwd_paramsE)
        /*02d8*/ 	.word	0x00000000


	//----- nvinfo : EIATTR_REGCOUNT
	.align		4
.L_132:
        /*02dc*/ 	.byte	0x04, 0x2f
        /*02de*/ 	.short	(.L_134 - .L_133)
	.align		4
.L_133:
        /*02e0*/ 	.word	index@(_ZN5flash24flash_fwd_splitkv_kernelI23Flash_fwd_kernel_traitsILi192ELi64ELi64ELi4ELb0ELb0EN7cutlass10bfloat16_tE19Flash_kernel_traitsILi192ELi64ELi64ELi4ES3_EELb0ELb0ELb1ELb0ELb0ELb0ELb0ELb1EEEvNS_16Flash_fwd_paramsE)
        /*02e4*/ 	.word	0x000000ec


	//----- nvinfo : EIATTR_FRAME_SIZE
	.align		4
.L_134:
        /*02e8*/ 	.byte	0x04, 0x11
        /*02ea*/ 	.short	(.L_136 - .L_135)
	.align		4
.L_135:
        /*02ec*/ 	.word	index@($_ZN5flash24flash_fwd_splitkv_kernelI23Flash_fwd_kernel_traitsILi192ELi64ELi64ELi4ELb0ELb0EN7cutlass10bfloat16_tE19Flash_kernel_traitsILi192ELi64ELi64ELi4ES3_EELb0ELb0ELb1ELb0ELb0ELb0ELb0ELb1EEEvNS_16Flash_fwd_paramsE$_ZN5flash30compute_attn_1rowblock_splitkvI23Flash_fwd_kernel_traitsILi192ELi64ELi64ELi4ELb0ELb0EN7cutlass10bfloat16_tE19Flash_kernel_traitsILi192ELi64ELi64ELi4ES3_EELb0ELb0ELb1ELb0ELb0ELb0ELb0ELb1ENS_16Flash_fwd_paramsEEEvRKT8_iiiii)
        /*02f0*/ 	.word	0x00000000


	//----- nvinfo : EIATTR_FRAME_SIZE
	.align		4
.L_136:
        /*02f4*/ 	.byte	0x04, 0x11
        /*02f6*/ 	.short	(.L_138 - .L_137)
	.align		4
.L_137:
        /*02f8*/ 	.word	index@(_ZN5flash24flash_fwd_splitkv_kernelI23Flash_fwd_kernel_traitsILi192ELi64ELi64ELi4ELb0ELb0EN7cutlass10bfloat16_tE19Flash_kernel_traitsILi192ELi64ELi64ELi4ES3_EELb0ELb0ELb1ELb0ELb0ELb0ELb0ELb1EEEvNS_16Flash_fwd_paramsE)
        /*02fc*/ 	.word	0x00000000


	//----- nvinfo : EIATTR_REGCOUNT
	.align		4
.L_138:
        /*0300*/ 	.byte	0x04, 0x2f
        /*0302*/ 	.short	(.L_140 - .L_139)
	.align		4
.L_139:
        /*0304*/ 	.word	index@(_ZN5flash24flash_fwd_splitkv_kernelI23Flash_fwd_kernel_traitsILi192ELi64ELi64ELi4ELb0ELb0EN7cutlass10bfloat16_tE19Flash_kernel_traitsILi192ELi64ELi64ELi4ES3_EELb0ELb0ELb0ELb0ELb1ELb1ELb0ELb1EEEvNS_16Flash_fwd_paramsE)
        /*0308*/ 	.word	0x000000f2


	//----- nvinfo : EIATTR_FRAME_SIZE
	.align		4
.L_140:
        /*030c*/ 	.byte	0x04, 0x11
        /*030e*/ 	.short	(.L_142 - .L_141)
	.align		4
.L_141:
        /*0310*/ 	.word	index@(_ZN5flash24flash_fwd_splitkv_kernelI23Flash_fwd_kernel_traitsILi192ELi64ELi64ELi4ELb0ELb0EN7cutlass10bfloat16_tE19Flash_kernel_traitsILi192ELi64ELi64ELi4ES3_EELb0ELb0ELb0ELb0ELb1ELb1ELb0ELb1EEEvNS_16Flash_fwd_paramsE)
        /*0314*/ 	.word	0x00000000


	//----- nvinfo : EIATTR_REGCOUNT
	.align		4
.L_142:
        /*0318*/ 	.byte	0x04, 0x2f
        /*031a*/ 	.short	(.L_144 - .L_143)
	.align		4
.L_143:
        /*031c*/ 	.word	index@(_ZN5flash24flash_fwd_splitkv_kernelI23Flash_fwd_kernel_traitsILi192ELi64ELi64ELi4ELb0ELb0EN7cutlass10bfloat16_tE19Flash_kernel_traitsILi192ELi64ELi64ELi4ES3_EELb0ELb0ELb0ELb0ELb1ELb0ELb0ELb1EEEvNS_16Flash_fwd_paramsE)
        /*0320*/ 	.word	0x000000e2


	//----- nvinfo : EIATTR_FRAME_SIZE
	.align		4
.L_144:
        /*0324*/ 	.byte	0x04, 0x11
        /*0326*/ 	.short	(.L_146 - .L_145)
	.align		4
.L_145:
        /*0328*/ 	.word	index@(_ZN5flash24flash_fwd_splitkv_kernelI23Flash_fwd_kernel_traitsILi192ELi64ELi64ELi4ELb0ELb0EN7cutlass10bfloat16_tE19Flash_kernel_traitsILi192ELi64ELi64ELi4ES3_EELb0ELb0ELb0ELb0ELb1ELb0ELb0ELb1EEEvNS_16Flash_fwd_paramsE)
        /*032c*/ 	.word	0x00000000


	//----- nvinfo : EIATTR_REGCOUNT
	.align		4
.L_146:
        /*0330*/ 	.byte	0x04, 0x2f
        /*0332*/ 	.short	(.L_148 - .L_147)
	.align		4
.L_147:
        /*0334*/ 	.word	index@(_ZN5flash24flash_fwd_splitkv_kernelI23Flash_fwd_kernel_traitsILi192ELi64ELi64ELi4ELb0ELb0EN7cutlass10bfloat16_tE19Flash_kernel_traitsILi192ELi64ELi64ELi4ES3_EELb0ELb0ELb1ELb0ELb0ELb1ELb0ELb0EEEvNS_16Flash_fwd_paramsE)
        /*0338*/ 	.word	0x000000f8


	//----- nvinfo : EIATTR_FRAME_SIZE
	.align		4
.L_148:
        /*033c*/ 	.byte	0x04, 0x11
        /*033e*/ 	.short	(.L_150 - .L_149)
	.align		4
.L_149:
        /*0340*/ 	.word	index@(_ZN5flash24flash_fwd_splitkv_kernelI23Flash_fwd_kernel_traitsILi192ELi64ELi64ELi4ELb0ELb0EN7cutlass10bfloat16_tE19Flash_kernel_traitsILi192ELi64ELi64ELi4ES3_EELb0ELb0ELb1ELb0ELb0ELb1ELb0ELb0EEEvNS_16Flash_fwd_paramsE)
        /*0344*/ 	.word	0x00000000


	//----- nvinfo : EIATTR_REGCOUNT
	.align		4
.L_150:
        /*0348*/ 	.byte	0x04, 0x2f
        /*034a*/ 	.short	(.L_152 - .L_151)
	.align		4
.L_151:
        /*034c*/ 	.word	index@(_ZN5flash24flash_fwd_splitkv_kernelI23Flash_fwd_kernel_traitsILi192ELi64ELi64ELi4ELb0ELb0EN7cutlass10bfloat16_tE19Flash_kernel_traitsILi192ELi64ELi64ELi4ES3_EELb0ELb0ELb1ELb0ELb0ELb0ELb0ELb0EEEvNS_16Flash_fwd_paramsE)
        /*0350*/ 	.word	0x000000f0


	//----- nvinfo : EIATTR_FRAME_SIZE
	.align		4
.L_152:
        /*0354*/ 	.byte	0x04, 0x11
        /*0356*/ 	.short	(.L_154 - .L_153)
	.align		4
.L_153:
        /*0358*/ 	.word	index@(_ZN5flash24flash_fwd_splitkv_kernelI23Flash_fwd_kernel_traitsILi192ELi64ELi64ELi4ELb0ELb0EN7cutlass10bfloat16_tE19Flash_kernel_traitsILi192ELi64ELi64ELi4ES3_EELb0ELb0ELb1ELb0ELb0ELb0ELb0ELb0EEEvNS_16Flash_fwd_paramsE)
        /*035c*/ 	.word	0x00000000


	//----- nvinfo : EIATTR_REGCOUNT
	.align		4
.L_154:
        /*0360*/ 	.byte	0x04, 0x2f
        /*0362*/ 	.short	(.L_156 - .L_155)
	.align		4
.L_155:
        /*0364*/ 	.word	index@(_ZN5flash24flash_fwd_splitkv_kernelI23Flash_fwd_kernel_traitsILi192ELi64ELi64ELi4ELb0ELb0EN7cutlass10bfloat16_tE19Flash_kernel_traitsILi192ELi64ELi64ELi4ES3_EELb0ELb0ELb0ELb0ELb1ELb1ELb0ELb0EEEvNS_16Flash_fwd_paramsE)
        /*0368*/ 	.word	0x000000ff


	//----- nvinfo : EIATTR_FRAME_SIZE
	.align		4
.L_156:
        /*036c*/ 	.byte	0x04, 0x11
        /*036e*/ 	.short	(.L_158 - .L_157)
	.align		4
.L_157:
        /*0370*/ 	.word	index@(_ZN5flash24flash_fwd_splitkv_kernelI23Flash_fwd_kernel_traitsILi192ELi64ELi64ELi4ELb0ELb0EN7cutlass10bfloat16_tE19Flash_kernel_traitsILi192ELi64ELi64ELi4ES3_EELb0ELb0ELb0ELb0ELb1ELb1ELb0ELb0EEEvNS_16Flash_fwd_paramsE)
        /*0374*/ 	.word	0x00000000


	//----- nvinfo : EIATTR_REGCOUNT
	.align		4
.L_158:
        /*0378*/ 	.byte	0x04, 0x2f
        /*037a*/ 	.short	(.L_160 - .L_159)
	.align		4
.L_159:
        /*037c*/ 	.word	index@(_ZN5flash24flash_fwd_splitkv_kernelI23Flash_fwd_kernel_traitsILi192ELi64ELi64ELi4ELb0ELb0EN7cutlass10bfloat16_tE19Flash_kernel_traitsILi192ELi64ELi64ELi4ES3_EELb0ELb0ELb0ELb0ELb1ELb0ELb0ELb0EEEvNS_16Flash_fwd_paramsE)
        /*0380*/ 	.word	0x000000e2


	//----- nvinfo : EIATTR_FRAME_SIZE
	.align		4
.L_160:
        /*0384*/ 	.byte	0x04, 0x11
        /*0386*/ 	.short	(.L_162 - .L_161)
	.align		4
.L_161:
        /*0388*/ 	.word	index@(_ZN5flash24flash_fwd_splitkv_kernelI23Flash_fwd_kernel_traitsILi192ELi64ELi64ELi4ELb0ELb0EN7cutlass10bfloat16_tE19Flash_kernel_traitsILi192ELi64ELi64ELi4ES3_EELb0ELb0ELb0ELb0ELb1ELb0ELb0ELb0EEEvNS_16Flash_fwd_paramsE)
        /*038c*/ 	.word	0x00000000


	//----- nvinfo : EIATTR_REGCOUNT
	.align		4
.L_162:
        /*0390*/ 	.byte	0x04, 0x2f
        /*0392*/ 	.short	(.L_164 - .L_163)
	.align		4
.L_163:
        /*0394*/ 	.word	index@(_ZN5flash24flash_fwd_splitkv_kernelI23Flash_fwd_kernel_traitsILi192ELi64ELi64ELi4ELb0ELb0EN7cutlass10bfloat16_tE19Flash_kernel_traitsILi192ELi64ELi64ELi4ES3_EELb0ELb1ELb0ELb0ELb0ELb1ELb1ELb1EEEvNS_16Flash_fwd_paramsE)
        /*0398*/ 	.word	0x000000f5


	//----- nvinfo : EIATTR_FRAME_SIZE
	.align		4
.L_164:
        /*039c*/ 	.byte	0x04, 0x11
        /*039e*/ 	.short	(.L_166 - .L_165)
	.align		4
.L_165:
        /*03a0*/ 	.word	index@($_ZN5flash24flash_fwd_splitkv_kernelI23Flash_fwd_kernel_traitsILi192ELi64ELi64ELi4ELb0ELb0EN7cutlass10bfloat16_tE19Flash_kernel_traitsILi192ELi64ELi64ELi4ES3_EELb0ELb1ELb0ELb0ELb0ELb1ELb1ELb1EEEvNS_16Flash_fwd_paramsE$_ZN5flash30compute_attn_1rowblock_splitkvI23Flash_fwd_kernel_traitsILi192ELi64ELi64ELi4ELb0ELb0EN7cutlass10bfloat16_tE19Flash_kernel_traitsILi192ELi64ELi64ELi4ES3_EELb0ELb1ELb0ELb0ELb0ELb1ELb1ELb1ENS_16Flash_fwd_paramsEEEvRKT8_iiiii)
        /*03a4*/ 	.word	0x00000000


	//----- nvinfo : EIATTR_FRAME_SIZE
	.align		4
.L_166:
        /*03a8*/ 	.byte	0x04, 0x11
        /*03aa*/ 	.short	(.L_168 - .L_167)
	.align		4
.L_167:
        /*03ac*/ 	.word	index@(_ZN5flash24flash_fwd_splitkv_kernelI23Flash_fwd_kernel_traitsILi192ELi64ELi64ELi4ELb0ELb0EN7cutlass10bfloat16_tE19Flash_kernel_traitsILi192ELi64ELi64ELi4ES3_EELb0ELb1ELb0ELb0ELb0ELb1ELb1ELb1EEEvNS_16Flash_fwd_paramsE)
        /*03b0*/ 	.word	0x00000000


	//----- nvinfo : EIATTR_REGCOUNT
	.align		4
.L_168:
        /*03b4*/ 	.byte	0x04, 0x2f
        /*03b6*/ 	.short	(.L_170 - .L_169)
	.align		4
.L_169:
        /*03b8*/ 	.word	index@(_ZN5flash24flash_fwd_splitkv_kernelI23Flash_fwd_kernel_traitsILi192ELi64ELi64ELi4ELb0ELb0EN7cutlass10bfloat16_tE19Flash_kernel_traitsILi192ELi64ELi64ELi4ES3_EELb0ELb1ELb0ELb0ELb0ELb0ELb1ELb1EEEvNS_16Flash_fwd_paramsE)
        /*03bc*/ 	.word	0x000000f7


	//----- nvinfo : EIATTR_FRAME_SIZE
	.align		4
.L_170:
        /*03c0*/ 	.byte	0x04, 0x11
        /*03c2*/ 	.short	(.L_172 - .L_171)
	.align		4
.L_171:
        /*03c4*/ 	.word	index@($_ZN5flash24flash_fwd_splitkv_kernelI23Flash_fwd_kernel_traitsILi192ELi64ELi64ELi4ELb0ELb0EN7cutlass10bfloat16_tE19Flash_kernel_traitsILi192ELi64ELi64ELi4ES3_EELb0ELb1ELb0ELb0ELb0ELb0ELb1ELb1EEEvNS_16Flash_fwd_paramsE$_ZN5flash30compute_attn_1rowblock_splitkvI23Flash_fwd_kernel_traitsILi192ELi64ELi64ELi4ELb0ELb0EN7cutlass10bfloat16_tE19Flash_kernel_traitsILi192ELi64ELi64ELi4ES3_EELb0ELb1ELb0ELb0ELb0ELb0ELb1ELb1ENS_16Flash_fwd_paramsEEEvRKT8_iiiii)
        /*03c8*/ 	.word	0x00000000


	//----- nvinfo : EIATTR_FRAME_SIZE
	.align		4
.L_172:
        /*03cc*/ 	.byte	0x04, 0x11
        /*03ce*/ 	.short	(.L_174 - .L_173)
	.align		4
.L_173:
        /*03d0*/ 	.word	index@(_ZN5flash24flash_fwd_splitkv_kernelI23Flash_fwd_kernel_traitsILi192ELi64ELi64ELi4ELb0ELb0EN7cutlass10bfloat16_tE19Flash_kernel_traitsILi192ELi64ELi64ELi4ES3_EELb0ELb1ELb0ELb0ELb0ELb0ELb1ELb1EEEvNS_16Flash_fwd_paramsE)
        /*03d4*/ 	.word	0x00000000


	//----- nvinfo : EIATTR_REGCOUNT
	.align		4
.L_174:
        /*03d8*/ 	.byte	0x04, 0x2f
        /*03da*/ 	.short	(.L_176 - .L_175)
	.align		4
.L_175:
        /*03dc*/ 	.word	index@(_ZN5flash24flash_fwd_splitkv_kernelI23Flash_fwd_kernel_traitsILi192ELi64ELi64ELi4ELb0ELb0EN7cutlass10bfloat16_tE19Flash_kernel_traitsILi192ELi64ELi64ELi4ES3_EELb0ELb1ELb0ELb0ELb0ELb1ELb1ELb0EEEvNS_16Flash_fwd_paramsE)
        /*03e0*/ 	.word	0x000000ff


	//----- nvinfo : EIATTR_FRAME_SIZE
	.align		4
.L_176:
        /*03e4*/ 	.byte	0x04, 0x11
        /*03e6*/ 	.short	(.L_178 - .L_177)
	.align		4
.L_177:
        /*03e8*/ 	.word	index@(_ZN5flash24flash_fwd_splitkv_kernelI23Flash_fwd_kernel_traitsILi192ELi64ELi64ELi4ELb0ELb0EN7cutlass10bfloat16_tE19Flash_kernel_traitsILi192ELi64ELi64ELi4ES3_EELb0ELb1ELb0ELb0ELb0ELb1ELb1ELb0EEEvNS_16Flash_fwd_paramsE)
        /*03ec*/ 	.word	0x00000000


	//----- nvinfo : EIATTR_REGCOUNT
	.align		4
.L_178:
        /*03f0*/ 	.byte	0x04, 0x2f
        /*03f2*/ 	.short	(.L_180 - .L_179)
	.align		4
.L_179:
        /*03f4*/ 	.word	index@(_ZN5flash24flash_fwd_splitkv_kernelI23Flash_fwd_kernel_traitsILi192ELi64ELi64ELi4ELb0ELb0EN7cutlass10bfloat16_tE19Flash_kernel_traitsILi192ELi64ELi64ELi4ES3_EELb0ELb1ELb0ELb0ELb0ELb0ELb1ELb0EEEvNS_16Flash_fwd_paramsE)
        /*03f8*/ 	.word	0x000000ec


	//----- nvinfo : EIATTR_FRAME_SIZE
	.align		4
.L_180:
        /*03fc*/ 	.byte	0x04, 0x11
        /*03fe*/ 	.short	(.L_182 - .L_181)
	.align		4
.L_181:
        /*0400*/ 	.word	index@(_ZN5flash24flash_fwd_splitkv_kernelI23Flash_fwd_kernel_traitsILi192ELi64ELi64ELi4ELb0ELb0EN7cutlass10bfloat16_tE19Flash_kernel_traitsILi192ELi64ELi64ELi4ES3_EELb0ELb1ELb0ELb0ELb0ELb0ELb1ELb0EEEvNS_16Flash_fwd_paramsE)
        /*0404*/ 	.word	0x00000000


	//----- nvinfo : EIATTR_REGCOUNT
	.align		4
.L_182:
        /*0408*/ 	.byte	0x04, 0x2f
        /*040a*/ 	.short	(.L_184 - .L_183)
	.align		4
.L_183:
        /*040c*/ 	.word	index@(_ZN5flash24flash_fwd_splitkv_kernelI23Flash_fwd_kernel_traitsILi192ELi64ELi64ELi4ELb0ELb0EN7cutlass10bfloat16_tE19Flash_kernel_traitsILi192ELi64ELi64ELi4ES3_EELb0ELb1ELb0ELb0ELb0ELb1ELb0ELb1EEEvNS_16Flash_fwd_paramsE)
        /*0410*/ 	.word	0x000000f6


	//----- nvinfo : EIATTR_FRAME_SIZE
	.align		4
.L_184:
        /*0414*/ 	.byte	0x04, 0x11
        /*0416*/ 	.short	(.L_186 - .L_185)
	.align		4
.L_185:
        /*0418*/ 	.word	index@($_ZN5flash24flash_fwd_splitkv_kernelI23Flash_fwd_kernel_traitsILi192ELi64ELi64ELi4ELb0ELb0EN7cutlass10bfloat16_tE19Flash_kernel_traitsILi192ELi64ELi64ELi4ES3_EELb0ELb1ELb0ELb0ELb0ELb1ELb0ELb1EEEvNS_16Flash_fwd_paramsE$_ZN5flash30compute_attn_1rowblock_splitkvI23Flash_fwd_kernel_traitsILi192ELi64ELi64ELi4ELb0ELb0EN7cutlass10bfloat16_tE19Flash_kernel_traitsILi192ELi64ELi64ELi4ES3_EELb0ELb1ELb0ELb0ELb0ELb1ELb0ELb1ENS_16Flash_fwd_paramsEEEvRKT8_iiiii)
        /*041c*/ 	.word	0x00000000


	//----- nvinfo : EIATTR_FRAME_SIZE
	.align		4
.L_186:
        /*0420*/ 	.byte	0x04, 0x11
        /*0422*/ 	.short	(.L_188 - .L_187)
	.align		4
.L_187:
        /*0424*/ 	.word	index@(_ZN5flash24flash_fwd_splitkv_kernelI23Flash_fwd_kernel_traitsILi192ELi64ELi64ELi4ELb0ELb0EN7cutlass10bfloat16_tE19Flash_kernel_traitsILi192ELi64ELi64ELi4ES3_EELb0ELb1ELb0ELb0ELb0ELb1ELb0ELb1EEEvNS_16Flash_fwd_paramsE)
        /*0428*/ 	.word	0x00000000


	//----- nvinfo : EIATTR_REGCOUNT
	.align		4
.L_188:
        /*042c*/ 	.byte	0x04, 0x2f
        /*042e*/ 	.short	(.L_190 - .L_189)
	.align		4
.L_189:
        /*0430*/ 	.word	index@(_ZN5flash24flash_fwd_splitkv_kernelI23Flash_fwd_kernel_traitsILi192ELi64ELi64ELi4ELb0ELb0EN7cutlass10bfloat16_tE19Flash_kernel_traitsILi192ELi64ELi64ELi4ES3_EELb0ELb1ELb0ELb0ELb0ELb0ELb0ELb1EEEvNS_16Flash_fwd_paramsE)
        /*0434*/ 	.word	0x000000f7


	//----- nvinfo : EIATTR_FRAME_SIZE
	.align		4
.L_190:
        /*0438*/ 	.byte	0x04, 0x11
        /*043a*/ 	.short	(.L_192 - .L_191)
	.align		4
.L_191:
        /*043c*/ 	.word	index@($_ZN5flash24flash_fwd_splitkv_kernelI23Flash_fwd_kernel_traitsILi192ELi64ELi64ELi4ELb0ELb0EN7cutlass10bfloat16_tE19Flash_kernel_traitsILi192ELi64ELi64ELi4ES3_EELb0ELb1ELb0ELb0ELb0ELb0ELb0ELb1EEEvNS_16Flash_fwd_paramsE$_ZN5flash30compute_attn_1rowblock_splitkvI23Flash_fwd_kernel_traitsILi192ELi64ELi64ELi4ELb0ELb0EN7cutlass10bfloat16_tE19Flash_kernel_traitsILi192ELi64ELi64ELi4ES3_EELb0ELb1ELb0ELb0ELb0ELb0ELb0ELb1ENS_16Flash_fwd_paramsEEEvRKT8_iiiii)
        /*0440*/ 	.word	0x00000000


	//----- nvinfo : EIATTR_FRAME_SIZE
	.align		4
.L_192:
        /*0444*/ 	.byte	0x04, 0x11
        /*0446*/ 	.short	(.L_194 - .L_193)
	.align		4
.L_193:
        /*0448*/ 	.word	index@(_ZN5flash24flash_fwd_splitkv_kernelI23Flash_fwd_kernel_traitsILi192ELi64ELi64ELi4ELb0ELb0EN7cutlass10bfloat16_tE19Flash_kernel_traitsILi192ELi64ELi64ELi4ES3_EELb0ELb1ELb0ELb0ELb0ELb0ELb0ELb1EEEvNS_16Flash_fwd_paramsE)
        /*044c*/ 	.word	0x00000000


	//----- nvinfo : EIATTR_REGCOUNT
	.align		4
.L_194:
        /*0450*/ 	.byte	0x04, 0x2f
        /*0452*/ 	.short	(.L_196 - .L_195)
	.align		4
.L_195:
        /*0454*/ 	.word	index@(_ZN5flash24flash_fwd_splitkv_kernelI23Flash_fwd_kernel_traitsILi192ELi64ELi64ELi4ELb0ELb0EN7cutlass10bfloat16_tE19Flash_kernel_traitsILi192ELi64ELi64ELi4ES3_EELb0ELb1ELb0ELb0ELb0ELb1ELb0ELb0EEEvNS_16Flash_fwd_paramsE)
        /*0458*/ 	.word	0x000000ff


	//----- nvinfo : EIATTR_FRAME_SIZE
	.align		4
.L_196:
        /*045c*/ 	.byte	0x04, 0x11
        /*045e*/ 	.short	(.L_198 - .L_197)
	.align		4
.L_197:
        /*0460*/ 	.word	index@(_ZN5flash24flash_fwd_splitkv_kernelI23Flash_fwd_kernel_traitsILi192ELi64ELi64ELi4ELb0ELb0EN7cutlass10bfloat16_tE19Flash_kernel_traitsILi192ELi64ELi64ELi4ES3_EELb0ELb1ELb0ELb0ELb0ELb1ELb0ELb0EEEvNS_16Flash_fwd_paramsE)
        /*0464*/ 	.word	0x00000000


	//----- nvinfo : EIATTR_REGCOUNT
	.align		4
.L_198:
        /*0468*/ 	.byte	0x04, 0x2f
        /*046a*/ 	.short	(.L_200 - .L_199)
	.align		4
.L_199:
        /*046c*/ 	.word	index@(_ZN5flash24flash_fwd_splitkv_kernelI23Flash_fwd_kernel_traitsILi192ELi64ELi64ELi4ELb0ELb0EN7cutlass10bfloat16_tE19Flash_kernel_traitsILi192ELi64ELi64ELi4ES3_EELb0ELb1ELb0ELb0ELb0ELb0ELb0ELb0EEEvNS_16Flash_fwd_paramsE)
        /*0470*/ 	.word	0x000000f0


	//----- nvinfo : EIATTR_FRAME_SIZE
	.align		4
.L_200:
        /*0474*/ 	.byte	0x04, 0x11
        /*0476*/ 	.short	(.L_202 - .L_201)
	.align		4
.L_201:
        /*0478*/ 	.word	index@(_ZN5flash24flash_fwd_splitkv_kernelI23Flash_fwd_kernel_traitsILi192ELi64ELi64ELi4ELb0ELb0EN7cutlass10bfloat16_tE19Flash_kernel_traitsILi192ELi64ELi64ELi4ES3_EELb0ELb1ELb0ELb0ELb0ELb0ELb0ELb0EEEvNS_16Flash_fwd_paramsE)
        /*047c*/ 	.word	0x00000000


	//----- nvinfo : EIATTR_REGCOUNT
	.align		4
.L_202:
        /*0480*/ 	.byte	0x04, 0x2f
        /*0482*/ 	.short	(.L_204 - .L_203)
	.align		4
.L_203:
        /*0484*/ 	.word	index@(_ZN5flash24flash_fwd_splitkv_kernelI23Flash_fwd_kernel_traitsILi192ELi64ELi64ELi4ELb0ELb0EN7cutlass10bfloat16_tE19Flash_kernel_traitsILi192ELi64ELi64ELi4ES3_EELb0ELb0ELb0ELb0ELb0ELb1ELb1ELb1EEEvNS_16Flash_fwd_paramsE)
        /*0488*/ 	.word	0x000000fb


	//----- nvinfo : EIATTR_FRAME_SIZE
	.align		4
.L_204:
        /*048c*/ 	.byte	0x04, 0x11
        /*048e*/ 	.short	(.L_206 - .L_205)
	.align		4
.L_205:
        /*0490*/ 	.word	index@($_ZN5flash24flash_fwd_splitkv_kernelI23Flash_fwd_kernel_traitsILi192ELi64ELi64ELi4ELb0ELb0EN7cutlass10bfloat16_tE19Flash_kernel_traitsILi192ELi64ELi64ELi4ES3_EELb0ELb0ELb0ELb0ELb0ELb1ELb1ELb1EEEvNS_16Flash_fwd_paramsE$_ZN5flash30compute_attn_1rowblock_splitkvI23Flash_fwd_kernel_traitsILi192ELi64ELi64ELi4ELb0ELb0EN7cutlass10bfloat16_tE19Flash_kernel_traitsILi192ELi64ELi64ELi4ES3_EELb0ELb0ELb0ELb0ELb0ELb1ELb1ELb1ENS_16Flash_fwd_paramsEEEvRKT8_iiiii)
        /*0494*/ 	.word	0x00000000


	//----- nvinfo : EIATTR_FRAME_SIZE
	.align		4
.L_206:
        /*0498*/ 	.byte	0x04, 0x11
        /*049a*/ 	.short	(.L_208 - .L_207)
	.align		4
.L_207:
        /*049c*/ 	.word	index@(_ZN5flash24flash_fwd_splitkv_kernelI23Flash_fwd_kernel_traitsILi192ELi64ELi64ELi4ELb0ELb0EN7cutlass10bfloat16_tE19Flash_kernel_traitsILi192ELi64ELi64ELi4ES3_EELb0ELb0ELb0ELb0ELb0ELb1ELb1ELb1EEEvNS_16Flash_fwd_paramsE)
        /*04a0*/ 	.word	0x00000000


	//----- nvinfo : EIATTR_REGCOUNT
	.align		4
.L_208:
        /*04a4*/ 	.byte	0x04, 0x2f
        /*04a6*/ 	.short	(.L_210 - .L_209)
	.align		4
.L_209:
        /*04a8*/ 	.word	index@(_ZN5flash24flash_fwd_splitkv_kernelI23Flash_fwd_kernel_traitsILi192ELi64ELi64ELi4ELb0ELb0EN7cutlass10bfloat16_tE19Flash_kernel_traitsILi192ELi64ELi64ELi4ES3_EELb0ELb0ELb0ELb0ELb0ELb0ELb1ELb1EEEvNS_16Flash_fwd_paramsE)
        /*04ac*/ 	.word	0x000000e6


	//----- nvinfo : EIATTR_FRAME_SIZE
	.align		4
.L_210:
        /*04b0*/ 	.byte	0x04, 0x11
        /*04b2*/ 	.short	(.L_212 - .L_211)
	.align		4
.L_211:
        /*04b4*/ 	.word	index@($_ZN5flash24flash_fwd_splitkv_kernelI23Flash_fwd_kernel_traitsILi192ELi64ELi64ELi4ELb0ELb0EN7cutlass10bfloat16_tE19Flash_kernel_traitsILi192ELi64ELi64ELi4ES3_EELb0ELb0ELb0ELb0ELb0ELb0ELb1ELb1EEEvNS_16Flash_fwd_paramsE$_ZN5flash30compute_attn_1rowblock_splitkvI23Flash_fwd_kernel_traitsILi192ELi64ELi64ELi4ELb0ELb0EN7cutlass10bfloat16_tE19Flash_kernel_traitsILi192ELi64ELi64ELi4ES3_EELb0ELb0ELb0ELb0ELb0ELb0ELb1ELb1ENS_16Flash_fwd_paramsEEEvRKT8_iiiii)
        /*04b8*/ 	.word	0x00000000


	//----- nvinfo : EIATTR_FRAME_SIZE
	.align		4
.L_212:
        /*04bc*/ 	.byte	0x04, 0x11
        /*04be*/ 	.short	(.L_214 - .L_213)
	.align		4
.L_213:
        /*04c0*/ 	.word	index@(_ZN5flash24flash_fwd_splitkv_kernelI23Flash_fwd_kernel_traitsILi192ELi64ELi64ELi4ELb0ELb0EN7cutlass10bfloat16_tE19Flash_kernel_traitsILi192ELi64ELi64ELi4ES3_EELb0ELb0ELb0ELb0ELb0ELb0ELb1ELb1EEEvNS_16Flash_fwd_paramsE)
        /*04c4*/ 	.word	0x00000000


	//----- nvinfo : EIATTR_REGCOUNT
	.align		4
.L_214:
        /*04c8*/ 	.byte	0x04, 0x2f
        /*04ca*/ 	.short	(.L_216 - .L_215)
	.align		4
.L_215:
        /*04cc*/ 	.word	index@(_ZN5flash24flash_fwd_splitkv_kernelI23Flash_fwd_kernel_traitsILi192ELi64ELi64ELi4ELb0ELb0EN7cutlass10bfloat16_tE19Flash_kernel_traitsILi192ELi64ELi64ELi4ES3_EELb0ELb0ELb0ELb0ELb0ELb1ELb1ELb0EEEvNS_16Flash_fwd_paramsE)
        /*04d0*/ 	.word	0x000000ff


	//----- nvinfo : EIATTR_FRAME_SIZE
	.align		4
.L_216:
        /*04d4*/ 	.byte	0x04, 0x11
        /*04d6*/ 	.short	(.L_218 - .L_217)
	.align		4
.L_217:
        /*04d8*/ 	.word	index@(_ZN5flash24flash_fwd_splitkv_kernelI23Flash_fwd_kernel_traitsILi192ELi64ELi64ELi4ELb0ELb0EN7cutlass10bfloat16_tE19Flash_kernel_traitsILi192ELi64ELi64ELi4ES3_EELb0ELb0ELb0ELb0ELb0ELb1ELb1ELb0EEEvNS_16Flash_fwd_paramsE)
        /*04dc*/ 	.word	0x00000000


	//----- nvinfo : EIATTR_REGCOUNT
	.align		4
.L_218:
        /*04e0*/ 	.byte	0x04, 0x2f
        /*04e2*/ 	.short	(.L_220 - .L_219)
	.align		4
.L_219:
        /*04e4*/ 	.word	index@(_ZN5flash24flash_fwd_splitkv_kernelI23Flash_fwd_kernel_traitsILi192ELi64ELi64ELi4ELb0ELb0EN7cutlass10bfloat16_tE19Flash_kernel_traitsILi192ELi64ELi64ELi4ES3_EELb0ELb0ELb0ELb0ELb0ELb0ELb1ELb0EEEvNS_16Flash_fwd_paramsE)
        /*04e8*/ 	.word	0x000000f0


	//----- nvinfo : EIATTR_FRAME_SIZE
	.align		4
.L_220:
        /*04ec*/ 	.byte	0x04, 0x11
        /*04ee*/ 	.short	(.L_222 - .L_221)
	.align		4
.L_221:
        /*04f0*/ 	.word	index@(_ZN5flash24flash_fwd_splitkv_kernelI23Flash_fwd_kernel_traitsILi192ELi64ELi64ELi4ELb0ELb0EN7cutlass10bfloat16_tE19Flash_kernel_traitsILi192ELi64ELi64ELi4ES3_EELb0ELb0ELb0ELb0ELb0ELb0ELb1ELb0EEEvNS_16Flash_fwd_paramsE)
        /*04f4*/ 	.word	0x00000000


	//----- nvinfo : EIATTR_REGCOUNT
	.align		4
.L_222:
        /*04f8*/ 	.byte	0x04, 0x2f
        /*04fa*/ 	.short	(.L_224 - .L_223)
	.align		4
.L_223:
        /*04fc*/ 	.word	index@(_ZN5flash24flash_fwd_splitkv_kernelI23Flash_fwd_kernel_traitsILi192ELi64ELi64ELi4ELb0ELb0EN7cutlass10bfloat16_tE19Flash_kernel_traitsILi192ELi64ELi64ELi4ES3_EELb0ELb0ELb0ELb0ELb0ELb1ELb0ELb1EEEvNS_16Flash_fwd_paramsE)
        /*0500*/ 	.word	0x000000ff


	//----- nvinfo : EIATTR_FRAME_SIZE
	.align		4
.L_224:
        /*0504*/ 	.byte	0x04, 0x11
        /*0506*/ 	.short	(.L_226 - .L_225)
	.align		4
.L_225:
        /*0508*/ 	.word	index@($_ZN5flash24flash_fwd_splitkv_kernelI23Flash_fwd_kernel_traitsILi192ELi64ELi64ELi4ELb0ELb0EN7cutlass10bfloat16_tE19Flash_kernel_traitsILi192ELi64ELi64ELi4ES3_EELb0ELb0ELb0ELb0ELb0ELb1ELb0ELb1EEEvNS_16Flash_fwd_paramsE$_ZN5flash30compute_attn_1rowblock_splitkvI23Flash_fwd_kernel_traitsILi192ELi64ELi64ELi4ELb0ELb0EN7cutlass10bfloat16_tE19Flash_kernel_traitsILi192ELi64ELi64ELi4ES3_EELb0ELb0ELb0ELb0ELb0ELb1ELb0ELb1ENS_16Flash_fwd_paramsEEEvRKT8_iiiii)
        /*050c*/ 	.word	0x00000000


	//----- nvinfo : EIATTR_FRAME_SIZE
	.align		4
.L_226:
        /*0510*/ 	.byte	0x04, 0x11
        /*0512*/ 	.short	(.L_228 - .L_227)
	.align		4
.L_227:
        /*0514*/ 	.word	index@(_ZN5flash24flash_fwd_splitkv_kernelI23Flash_fwd_kernel_traitsILi192ELi64ELi64ELi4ELb0ELb0EN7cutlass10bfloat16_tE19Flash_kernel_traitsILi192ELi64ELi64ELi4ES3_EELb0ELb0ELb0ELb0ELb0ELb1ELb0ELb1EEEvNS_16Flash_fwd_paramsE)
        /*0518*/ 	.word	0x00000000


	//----- nvinfo : EIATTR_REGCOUNT
	.align		4
.L_228:
        /*051c*/ 	.byte	0x04, 0x2f
        /*051e*/ 	.short	(.L_230 - .L_229)
	.align		4
.L_229:
        /*0520*/ 	.word	index@(_ZN5flash24flash_fwd_splitkv_kernelI23Flash_fwd_kernel_traitsILi192ELi64ELi64ELi4ELb0ELb0EN7cutlass10bfloat16_tE19Flash_kernel_traitsILi192ELi64ELi64ELi4ES3_EELb0ELb0ELb0ELb0ELb0ELb0ELb0ELb1EEEvNS_16Flash_fwd_paramsE)
        /*0524*/ 	.word	0x000000e9


	//----- nvinfo : EIATTR_FRAME_SIZE
	.align		4
.L_230:
        /*0528*/ 	.byte	0x04, 0x11
        /*052a*/ 	.short	(.L_232 - .L_231)
	.align		4
.L_231:
        /*052c*/ 	.word	index@($_ZN5flash24flash_fwd_splitkv_kernelI23Flash_fwd_kernel_traitsILi192ELi64ELi64ELi4ELb0ELb0EN7cutlass10bfloat16_tE19Flash_kernel_traitsILi192ELi64ELi64ELi4ES3_EELb0ELb0ELb0ELb0ELb0ELb0ELb0ELb1EEEvNS_16Flash_fwd_paramsE$_ZN5flash30compute_attn_1rowblock_splitkvI23Flash_fwd_kernel_traitsILi192ELi64ELi64ELi4ELb0ELb0EN7cutlass10bfloat16_tE19Flash_kernel_traitsILi192ELi64ELi64ELi4ES3_EELb0ELb0ELb0ELb0ELb0ELb0ELb0ELb1ENS_16Flash_fwd_paramsEEEvRKT8_iiiii)
        /*0530*/ 	.word	0x00000000


	//----- nvinfo : EIATTR_FRAME_SIZE
	.align		4
.L_232:
        /*0534*/ 	.byte	0x04, 0x11
        /*0536*/ 	.short	(.L_234 - .L_233)
	.align		4
.L_233:
        /*0538*/ 	.word	index@(_ZN5flash24flash_fwd_splitkv_kernelI23Flash_fwd_kernel_traitsILi192ELi64ELi64ELi4ELb0ELb0EN7cutlass10bfloat16_tE19Flash_kernel_traitsILi192ELi64ELi64ELi4ES3_EELb0ELb0ELb0ELb0ELb0ELb0ELb0ELb1EEEvNS_16Flash_fwd_paramsE)
        /*053c*/ 	.word	0x00000000


	//----- nvinfo : EIATTR_REGCOUNT
	.align		4
.L_234:
        /*0540*/ 	.byte	0x04, 0x2f
        /*0542*/ 	.short	(.L_236 - .L_235)
	.align		4
.L_235:
        /*0544*/ 	.word	index@(_ZN5flash24flash_fwd_splitkv_kernelI23Flash_fwd_kernel_traitsILi192ELi64ELi64ELi4ELb0ELb0EN7cutlass10bfloat16_tE19Flash_kernel_traitsILi192ELi64ELi64ELi4ES3_EELb0ELb0ELb0ELb0ELb0ELb1ELb0ELb0EEEvNS_16Flash_fwd_paramsE)
        /*0548*/ 	.word	0x000000ff


	//----- nvinfo : EIATTR_FRAME_SIZE
	.align		4
.L_236:
        /*054c*/ 	.byte	0x04, 0x11
        /*054e*/ 	.short	(.L_238 - .L_237)
	.align		4
.L_237:
        /*0550*/ 	.word	index@(_ZN5flash24flash_fwd_splitkv_kernelI23Flash_fwd_kernel_traitsILi192ELi64ELi64ELi4ELb0ELb0EN7cutlass10bfloat16_tE19Flash_kernel_traitsILi192ELi64ELi64ELi4ES3_EELb0ELb0ELb0ELb0ELb0ELb1ELb0ELb0EEEvNS_16Flash_fwd_paramsE)
        /*0554*/ 	.word	0x00000000


	//----- nvinfo : EIATTR_REGCOUNT
	.align		4
.L_238:
        /*0558*/ 	.byte	0x04, 0x2f
        /*055a*/ 	.short	(.L_240 - .L_239)
	.align		4
.L_239:
        /*055c*/ 	.word	index@(_ZN5flash24flash_fwd_splitkv_kernelI23Flash_fwd_kernel_traitsILi192ELi64ELi64ELi4ELb0ELb0EN7cutlass10bfloat16_tE19Flash_kernel_traitsILi192ELi64ELi64ELi4ES3_EELb0ELb0ELb0ELb0ELb0ELb0ELb0ELb0EEEvNS_16Flash_fwd_paramsE)
        /*0560*/ 	.word	0x000000f2


	//----- nvinfo : EIATTR_FRAME_SIZE
	.align		4
.L_240:
        /*0564*/ 	.byte	0x04, 0x11
        /*0566*/ 	.short	(.L_242 - .L_241)
	.align		4
.L_241:
        /*0568*/ 	.word	index@(_ZN5flash24flash_fwd_splitkv_kernelI23Flash_fwd_kernel_traitsILi192ELi64ELi64ELi4ELb0ELb0EN7cutlass10bfloat16_tE19Flash_kernel_traitsILi192ELi64ELi64ELi4ES3_EELb0ELb0ELb0ELb0ELb0ELb0ELb0ELb0EEEvNS_16Flash_fwd_paramsE)
        /*056c*/ 	.word	0x00000000


	//----- nvinfo : EIATTR_REGCOUNT
	.align		4
.L_242:
        /*0570*/ 	.byte	0x04, 0x2f
        /*0572*/ 	.short	(.L_244 - .L_243)
	.align		4
.L_243:
        /*0574*/ 	.word	index@(_ZN5flash32flash_fwd_splitkv_combine_kernelI23Flash_fwd_kernel_traitsILi192ELi64ELi64ELi4ELb0ELb0EN7cutlass10bfloat16_tE19Flash_kernel_traitsILi192ELi64ELi64ELi4ES3_EELi8ELi1ELb1EEEvNS_16Flash_fwd_paramsE)
        /*0578*/ 	.word	0x00000036


	//----- nvinfo : EIATTR_FRAME_SIZE
	.align		4
.L_244:
        /*057c*/ 	.byte	0x04, 0x11
        /*057e*/ 	.short	(.L_246 - .L_245)
	.align		4
.L_245:
        /*0580*/ 	.word	index@($__internal_13_$__cuda_sm20_div_s64)
        /*0584*/ 	.word	0x00000000


	//----- nvinfo : EIATTR_FRAME_SIZE
	.align		4
.L_246:
        /*0588*/ 	.byte	0x04, 0x11
        /*058a*/ 	.short	(.L_248 - .L_247)
	.align		4
.L_247:
        /*058c*/ 	.word	index@(_ZN5flash32flash_fwd_splitkv_combine_kernelI23Flash_fwd_kernel_traitsILi192ELi64ELi64ELi4ELb0ELb0EN7cutlass10bfloat16_tE19Flash_kernel_traitsILi192ELi64ELi64ELi4ES3_EELi8ELi1ELb1EEEvNS_16Flash_fwd_paramsE)
        /*0590*/ 	.word	0x00000000


	//----- nvinfo : EIATTR_REGCOUNT
	.align		4
.L_248:
        /*0594*/ 	.byte	0x04, 0x2f
        /*0596*/ 	.short	(.L_250 - .L_249)
	.align		4
.L_249:
        /*0598*/ 	.word	index@(_ZN5flash32flash_fwd_splitkv_combine_kernelI23Flash_fwd_kernel_traitsILi192ELi64ELi64ELi4ELb0ELb0EN7cutlass10bfloat16_tE19Flash_kernel_traitsILi192ELi64ELi64ELi4ES3_EELi8ELi2ELb1EEEvNS_16Flash_fwd_paramsE)
        /*059c*/ 	.word	0x00000036


	//----- nvinfo : EIATTR_FRAME_SIZE
	.align		4
.L_250:
        /*05a0*/ 	.byte	0x04, 0x11
        /*05a2*/ 	.short	(.L_252 - .L_251)
	.align		4
.L_251:
        /*05a4*/ 	.word	index@($__internal_12_$__cuda_sm20_div_s64)
        /*05a8*/ 	.word	0x00000000


	//----- nvinfo : EIATTR_FRAME_SIZE
	.align		4
.L_252:
        /*05ac*/ 	.byte	0x04, 0x11
        /*05ae*/ 	.short	(.L_254 - .L_253)
	.align		4
.L_253:
        /*05b0*/ 	.word	index@(_ZN5flash32flash_fwd_splitkv_combine_kernelI23Flash_fwd_kernel_traitsILi192ELi64ELi64ELi4ELb0ELb0EN7cutlass10bfloat16_tE19Flash_kernel_traitsILi192ELi64ELi64ELi4ES3_EELi8ELi2ELb1EEEvNS_16Flash_fwd_paramsE)
        /*05b4*/ 	.word	0x00000000


	//----- nvinfo : EIATTR_REGCOUNT
	.align		4
.L_254:
        /*05b8*/ 	.byte	0x04, 0x2f
        /*05ba*/ 	.short	(.L_256 - .L_255)
	.align		4
.L_255:
        /*05bc*/ 	.word	index@(_ZN5flash32flash_fwd_splitkv_combine_kernelI23Flash_fwd_kernel_traitsILi192ELi64ELi64ELi4ELb0ELb0EN7cutlass10bfloat16_tE19Flash_kernel_traitsILi192ELi64ELi64ELi4ES3_EELi8ELi3ELb1EEEvNS_16Flash_fwd_paramsE)
        /*05c0*/ 	.word	0x00000036


	//----- nvinfo : EIATTR_FRAME_SIZE
	.align		4
.L_256:
        /*05c4*/ 	.byte	0x04, 0x11
        /*05c6*/ 	.short	(.L_258 - .L_257)
	.align		4
.L_257:
        /*05c8*/ 	.word	index@($__internal_11_$__cuda_sm20_div_s64)
        /*05cc*/ 	.word	0x00000000


	//----- nvinfo : EIATTR_FRAME_SIZE
	.align		4
.L_258:
        /*05d0*/ 	.byte	0x04, 0x11
        /*05d2*/ 	.short	(.L_260 - .L_259)
	.align		4
.L_259:
        /*05d4*/ 	.word	index@(_ZN5flash32flash_fwd_splitkv_combine_kernelI23Flash_fwd_kernel_traitsILi192ELi64ELi64ELi4ELb0ELb0EN7cutlass10bfloat16_tE19Flash_kernel_traitsILi192ELi64ELi64ELi4ES3_EELi8ELi3ELb1EEEvNS_16Flash_fwd_paramsE)
        /*05d8*/ 	.word	0x00000000


	//----- nvinfo : EIATTR_REGCOUNT
	.align		4
.L_260:
        /*05dc*/ 	.byte	0x04, 0x2f
        /*05de*/ 	.short	(.L_262 - .L_261)
	.align		4
.L_261:
        /*05e0*/ 	.word	index@(_ZN5flash32flash_fwd_splitkv_combine_kernelI23Flash_fwd_kernel_traitsILi192ELi64ELi64ELi4ELb0ELb0EN7cutlass10bfloat16_tE19Flash_kernel_traitsILi192ELi64ELi64ELi4ES3_EELi8ELi4ELb1EEEvNS_16Flash_fwd_paramsE)
        /*05e4*/ 	.word	0x00000036


	//----- nvinfo : EIATTR_FRAME_SIZE
	.align		4
.L_262:
        /*05e8*/ 	.byte	0x04, 0x11
        /*05ea*/ 	.short	(.L_264 - .L_263)
	.align		4
.L_263:
        /*05ec*/ 	.word	index@($__internal_10_$__cuda_sm20_div_s64)
        /*05f0*/ 	.word	0x00000000


	//----- nvinfo : EIATTR_FRAME_SIZE
	.align		4
.L_264:
        /*05f4*/ 	.byte	0x04, 0x11
        /*05f6*/ 	.short	(.L_266 - .L_265)
	.align		4
.L_265:
        /*05f8*/ 	.word	index@(_ZN5flash32flash_fwd_splitkv_combine_kernelI23Flash_fwd_kernel_traitsILi192ELi64ELi64ELi4ELb0ELb0EN7cutlass10bfloat16_tE19Flash_kernel_traitsILi192ELi64ELi64ELi4ES3_EELi8ELi4ELb1EEEvNS_16Flash_fwd_paramsE)
        /*05fc*/ 	.word	0x00000000


	//----- nvinfo : EIATTR_REGCOUNT
	.align		4
.L_266:
        /*0600*/ 	.byte	0x04, 0x2f
        /*0602*/ 	.short	(.L_268 - .L_267)
	.align		4
.L_267:
        /*0604*/ 	.word	index@(_ZN5flash32flash_fwd_splitkv_combine_kernelI23Flash_fwd_kernel_traitsILi192ELi64ELi64ELi4ELb0ELb0EN7cutlass10bfloat16_tE19Flash_kernel_traitsILi192ELi64ELi64ELi4ES3_EELi8ELi5ELb1EEEvNS_16Flash_fwd_paramsE)
        /*0608*/ 	.word	0x0000003c


	//----- nvinfo : EIATTR_FRAME_SIZE
	.align		4
.L_268:
        /*060c*/ 	.byte	0x04, 0x11
        /*060e*/ 	.short	(.L_270 - .L_269)
	.align		4
.L_269:
        /*0610*/ 	.word	index@($__internal_9_$__cuda_sm20_div_s64)
        /*0614*/ 	.word	0x00000000


	//----- nvinfo : EIATTR_FRAME_SIZE
	.align		4
.L_270:
        /*0618*/ 	.byte	0x04, 0x11
        /*061a*/ 	.short	(.L_272 - .L_271)
	.align		4
.L_271:
        /*061c*/ 	.word	index@(_ZN5flash32flash_fwd_splitkv_combine_kernelI23Flash_fwd_kernel_traitsILi192ELi64ELi64ELi4ELb0ELb0EN7cutlass10bfloat16_tE19Flash_kernel_traitsILi192ELi64ELi64ELi4ES3_EELi8ELi5ELb1EEEvNS_16Flash_fwd_paramsE)
        /*0620*/ 	.word	0x00000000


	//----- nvinfo : EIATTR_REGCOUNT
	.align		4
.L_272:
        /*0624*/ 	.byte	0x04, 0x2f
        /*0626*/ 	.short	(.L_274 - .L_273)
	.align		4
.L_273:
        /*0628*/ 	.word	index@(_ZN5flash32flash_fwd_splitkv_combine_kernelI23Flash_fwd_kernel_traitsILi192ELi64ELi64ELi4ELb0ELb0EN7cutlass10bfloat16_tE19Flash_kernel_traitsILi192ELi64ELi64ELi4ES3_EELi8ELi6ELb1EEEvNS_16Flash_fwd_paramsE)
        /*062c*/ 	.word	0x00000040


	//----- nvinfo : EIATTR_FRAME_SIZE
	.align		4
.L_274:
        /*0630*/ 	.byte	0x04, 0x11
        /*0632*/ 	.short	(.L_276 - .L_275)
	.align		4
.L_275:
        /*0634*/ 	.word	index@($__internal_8_$__cuda_sm20_div_s64)
        /*0638*/ 	.word	0x00000000


	//----- nvinfo : EIATTR_FRAME_SIZE
	.align		4
.L_276:
        /*063c*/ 	.byte	0x04, 0x11
        /*063e*/ 	.short	(.L_278 - .L_277)
	.align		4
.L_277:
        /*0640*/ 	.word	index@(_ZN5flash32flash_fwd_splitkv_combine_kernelI23Flash_fwd_kernel_traitsILi192ELi64ELi64ELi4ELb0ELb0EN7cutlass10bfloat16_tE19Flash_kernel_traitsILi192ELi64ELi64ELi4ES3_EELi8ELi6ELb1EEEvNS_16Flash_fwd_paramsE)
        /*0644*/ 	.word	0x00000000


	//----- nvinfo : EIATTR_REGCOUNT
	.align		4
.L_278:
        /*0648*/ 	.byte	0x04, 0x2f
        /*064a*/ 	.short	(.L_280 - .L_279)
	.align		4
.L_279:
        /*064c*/ 	.word	index@(_ZN5flash32flash_fwd_splitkv_combine_kernelI23Flash_fwd_kernel_traitsILi192ELi64ELi64ELi4ELb0ELb0EN7cutlass10bfloat16_tE19Flash_kernel_traitsILi192ELi64ELi64ELi4ES3_EELi8ELi7ELb1EEEvNS_16Flash_fwd_paramsE)
        /*0650*/ 	.word	0x00000040


	//----- nvinfo : EIATTR_FRAME_SIZE
	.align		4
.L_280:
        /*0654*/ 	.byte	0x04, 0x11
        /*0656*/ 	.short	(.L_282 - .L_281)
	.align		4
.L_281:
        /*0658*/ 	.word	index@($__internal_7_$__cuda_sm20_div_s64)
        /*065c*/ 	.word	0x00000000


	//----- nvinfo : EIATTR_FRAME_SIZE
	.align		4
.L_282:
        /*0660*/ 	.byte	0x04, 0x11
        /*0662*/ 	.short	(.L_284 - .L_283)
	.align		4
.L_283:
        /*0664*/ 	.word	index@(_ZN5flash32flash_fwd_splitkv_combine_kernelI23Flash_fwd_kernel_traitsILi192ELi64ELi64ELi4ELb0ELb0EN7cutlass10bfloat16_tE19Flash_kernel_traitsILi192ELi64ELi64ELi4ES3_EELi8ELi7ELb1EEEvNS_16Flash_fwd_paramsE)
        /*0668*/ 	.word	0x00000000


	//----- nvinfo : EIATTR_REGCOUNT
	.align		4
.L_284:
        /*066c*/ 	.byte	0x04, 0x2f
        /*066e*/ 	.short	(.L_286 - .L_285)
	.align		4
.L_285:
        /*0670*/ 	.word	index@(_ZN5flash32flash_fwd_splitkv_combine_kernelI23Flash_fwd_kernel_traitsILi192ELi64ELi64ELi4ELb0ELb0EN7cutlass10bfloat16_tE19Flash_kernel_traitsILi192ELi64ELi64ELi4ES3_EELi8ELi1ELb0EEEvNS_16Flash_fwd_paramsE)
        /*0674*/ 	.word	0x00000036


	//----- nvinfo : EIATTR_FRAME_SIZE
	.align		4
.L_286:
        /*0678*/ 	.byte	0x04, 0x11
        /*067a*/ 	.short	(.L_288 - .L_287)
	.align		4
.L_287:
        /*067c*/ 	.word	index@($__internal_6_$__cuda_sm20_div_s64)
        /*0680*/ 	.word	0x00000000


	//----- nvinfo : EIATTR_FRAME_SIZE
	.align		4
.L_288:
        /*0684*/ 	.byte	0x04, 0x11
        /*0686*/ 	.short	(.L_290 - .L_289)
	.align		4
.L_289:
        /*0688*/ 	.word	index@(_ZN5flash32flash_fwd_splitkv_combine_kernelI23Flash_fwd_kernel_traitsILi192ELi64ELi64ELi4ELb0ELb0EN7cutlass10bfloat16_tE19Flash_kernel_traitsILi192ELi64ELi64ELi4ES3_EELi8ELi1ELb0EEEvNS_16Flash_fwd_paramsE)
        /*068c*/ 	.word	0x00000000


	//----- nvinfo : EIATTR_REGCOUNT
	.align		4
.L_290:
        /*0690*/ 	.byte	0x04, 0x2f
        /*0692*/ 	.short	(.L_292 - .L_291)
	.align		4
.L_291:
        /*0694*/ 	.word	index@(_ZN5flash32flash_fwd_splitkv_combine_kernelI23Flash_fwd_kernel_traitsILi192ELi64ELi64ELi4ELb0ELb0EN7cutlass10bfloat16_tE19Flash_kernel_traitsILi192ELi64ELi64ELi4ES3_EELi8ELi2ELb0EEEvNS_16Flash_fwd_paramsE)
        /*0698*/ 	.word	0x00000036


	//----- nvinfo : EIATTR_FRAME_SIZE
	.align		4
.L_292:
        /*069c*/ 	.byte	0x04, 0x11
        /*069e*/ 	.short	(.L_294 - .L_293)
	.align		4
.L_293:
        /*06a0*/ 	.word	index@($__internal_5_$__cuda_sm20_div_s64)
        /*06a4*/ 	.word	0x00000000


	//----- nvinfo : EIATTR_FRAME_SIZE
	.align		4
.L_294:
        /*06a8*/ 	.byte	0x04, 0x11
        /*06aa*/ 	.short	(.L_296 - .L_295)
	.align		4
.L_295:
        /*06ac*/ 	.word	index@(_ZN5flash32flash_fwd_splitkv_combine_kernelI23Flash_fwd_kernel_traitsILi192ELi64ELi64ELi4ELb0ELb0EN7cutlass10bfloat16_tE19Flash_kernel_traitsILi192ELi64ELi64ELi4ES3_EELi8ELi2ELb0EEEvNS_16Flash_fwd_paramsE)
        /*06b0*/ 	.word	0x00000000


	//----- nvinfo : EIATTR_REGCOUNT
	.align		4
.L_296:
        /*06b4*/ 	.byte	0x04, 0x2f
        /*06b6*/ 	.short	(.L_298 - .L_297)
	.align		4
.L_297:
        /*06b8*/ 	.word	index@(_ZN5flash32flash_fwd_splitkv_combine_kernelI23Flash_fwd_kernel_traitsILi192ELi64ELi64ELi4ELb0ELb0EN7cutlass10bfloat16_tE19Flash_kernel_traitsILi192ELi64ELi64ELi4ES3_EELi8ELi3ELb0EEEvNS_16Flash_fwd_paramsE)
        /*06bc*/ 	.word	0x00000036


	//----- nvinfo : EIATTR_FRAME_SIZE
	.align		4
.L_298:
        /*06c0*/ 	.byte	0x04, 0x11
        /*06c2*/ 	.short	(.L_300 - .L_299)
	.align		4
.L_299:
        /*06c4*/ 	.word	index@($__internal_4_$__cuda_sm20_div_s64)
        /*06c8*/ 	.word	0x00000000


	//----- nvinfo : EIATTR_FRAME_SIZE
	.align		4
.L_300:
        /*06cc*/ 	.byte	0x04, 0x11
        /*06ce*/ 	.short	(.L_302 - .L_301)
	.align		4
.L_301:
        /*06d0*/ 	.word	index@(_ZN5flash32flash_fwd_splitkv_combine_kernelI23Flash_fwd_kernel_traitsILi192ELi64ELi64ELi4ELb0ELb0EN7cutlass10bfloat16_tE19Flash_kernel_traitsILi192ELi64ELi64ELi4ES3_EELi8ELi3ELb0EEEvNS_16Flash_fwd_paramsE)
        /*06d4*/ 	.word	0x00000000


	//----- nvinfo : EIATTR_REGCOUNT
	.align		4
.L_302:
        /*06d8*/ 	.byte	0x04, 0x2f
        /*06da*/ 	.short	(.L_304 - .L_303)
	.align		4
.L_303:
        /*06dc*/ 	.word	index@(_ZN5flash32flash_fwd_splitkv_combine_kernelI23Flash_fwd_kernel_traitsILi192ELi64ELi64ELi4ELb0ELb0EN7cutlass10bfloat16_tE19Flash_kernel_traitsILi192ELi64ELi64ELi4ES3_EELi8ELi4ELb0EEEvNS_16Flash_fwd_paramsE)
        /*06e0*/ 	.word	0x00000036


	//----- nvinfo : EIATTR_FRAME_SIZE
	.align		4
.L_304:
        /*06e4*/ 	.byte	0x04, 0x11
        /*06e6*/ 	.short	(.L_306 - .L_305)
	.align		4
.L_305:
        /*06e8*/ 	.word	index@($__internal_3_$__cuda_sm20_div_s64)
        /*06ec*/ 	.word	0x00000000


	//----- nvinfo : EIATTR_FRAME_SIZE
	.align		4
.L_306:
        /*06f0*/ 	.byte	0x04, 0x11
        /*06f2*/ 	.short	(.L_308 - .L_307)
	.align		4
.L_307:
        /*06f4*/ 	.word	index@(_ZN5flash32flash_fwd_splitkv_combine_kernelI23Flash_fwd_kernel_traitsILi192ELi64ELi64ELi4ELb0ELb0EN7cutlass10bfloat16_tE19Flash_kernel_traitsILi192ELi64ELi64ELi4ES3_EELi8ELi4ELb0EEEvNS_16Flash_fwd_paramsE)
        /*06f8*/ 	.word	0x00000000


	//----- nvinfo : EIATTR_REGCOUNT
	.align		4
.L_308:
        /*06fc*/ 	.byte	0x04, 0x2f
        /*06fe*/ 	.short	(.L_310 - .L_309)
	.align		4
.L_309:
        /*0700*/ 	.word	index@(_ZN5flash32flash_fwd_splitkv_combine_kernelI23Flash_fwd_kernel_traitsILi192ELi64ELi64ELi4ELb0ELb0EN7cutlass10bfloat16_tE19Flash_kernel_traitsILi192ELi64ELi64ELi4ES3_EELi8ELi5ELb0EEEvNS_16Flash_fwd_paramsE)
        /*0704*/ 	.word	0x0000003c


	//----- nvinfo : EIATTR_FRAME_SIZE
	.align		4
.L_310:
        /*0708*/ 	.byte	0x04, 0x11
        /*070a*/ 	.short	(.L_312 - .L_311)
	.align		4
.L_311:
        /*070c*/ 	.word	index@($__internal_2_$__cuda_sm20_div_s64)
        /*0710*/ 	.word	0x00000000


	//----- nvinfo : EIATTR_FRAME_SIZE
	.align		4
.L_312:
        /*0714*/ 	.byte	0x04, 0x11
        /*0716*/ 	.short	(.L_314 - .L_313)
	.align		4
.L_313:
        /*0718*/ 	.word	index@(_ZN5flash32flash_fwd_splitkv_combine_kernelI23Flash_fwd_kernel_traitsILi192ELi64ELi64ELi4ELb0ELb0EN7cutlass10bfloat16_tE19Flash_kernel_traitsILi192ELi64ELi64ELi4ES3_EELi8ELi5ELb0EEEvNS_16Flash_fwd_paramsE)
        /*071c*/ 	.word	0x00000000


	//----- nvinfo : EIATTR_REGCOUNT
	.align		4
.L_314:
        /*0720*/ 	.byte	0x04, 0x2f
        /*0722*/ 	.short	(.L_316 - .L_315)
	.align		4
.L_315:
        /*0724*/ 	.word	index@(_ZN5flash32flash_fwd_splitkv_combine_kernelI23Flash_fwd_kernel_traitsILi192ELi64ELi64ELi4ELb0ELb0EN7cutlass10bfloat16_tE19Flash_kernel_traitsILi192ELi64ELi64ELi4ES3_EELi8ELi6ELb0EEEvNS_16Flash_fwd_paramsE)
        /*0728*/ 	.word	0x00000040


	//----- nvinfo : EIATTR_FRAME_SIZE
	.align		4
.L_316:
        /*072c*/ 	.byte	0x04, 0x11
        /*072e*/ 	.short	(.L_318 - .L_317)
	.align		4
.L_317:
        /*0730*/ 	.word	index@($__internal_1_$__cuda_sm20_div_s64)
        /*0734*/ 	.word	0x00000000


	//----- nvinfo : EIATTR_FRAME_SIZE
	.align		4
.L_318:
        /*0738*/ 	.byte	0x04, 0x11
        /*073a*/ 	.short	(.L_320 - .L_319)
	.align		4
.L_319:
        /*073c*/ 	.word	index@(_ZN5flash32flash_fwd_splitkv_combine_kernelI23Flash_fwd_kernel_traitsILi192ELi64ELi64ELi4ELb0ELb0EN7cutlass10bfloat16_tE19Flash_kernel_traitsILi192ELi64ELi64ELi4ES3_EELi8ELi6ELb0EEEvNS_16Flash_fwd_paramsE)
        /*0740*/ 	.word	0x00000000


	//----- nvinfo : EIATTR_REGCOUNT
	.align		4
.L_320:
        /*0744*/ 	.byte	0x04, 0x2f
        /*0746*/ 	.short	(.L_322 - .L_321)
	.align		4
.L_321:
        /*0748*/ 	.word	index@(_ZN5flash32flash_fwd_splitkv_combine_kernelI23Flash_fwd_kernel_traitsILi192ELi64ELi64ELi4ELb0ELb0EN7cutlass10bfloat16_tE19Flash_kernel_traitsILi192ELi64ELi64ELi4ES3_EELi8ELi7ELb0EEEvNS_16Flash_fwd_paramsE)
        /*074c*/ 	.word	0x00000040


	//----- nvinfo : EIATTR_FRAME_SIZE
	.align		4
.L_322:
        /*0750*/ 	.byte	0x04, 0x11
        /*0752*/ 	.short	(.L_324 - .L_323)
	.align		4
.L_323:
        /*0754*/ 	.word	index@($__internal_0_$__cuda_sm20_div_s64)
        /*0758*/ 	.word	0x00000000


	//----- nvinfo : EIATTR_FRAME_SIZE
	.align		4
.L_324:
        /*075c*/ 	.byte	0x04, 0x11
        /*075e*/ 	.short	(.L_326 - .L_325)
	.align		4
.L_325:
        /*0760*/ 	.word	index@(_ZN5flash32flash_fwd_splitkv_combine_kernelI23Flash_fwd_kernel_traitsILi192ELi64ELi64ELi4ELb0ELb0EN7cutlass10bfloat16_tE19Flash_kernel_traitsILi192ELi64ELi64ELi4ES3_EELi8ELi7ELb0EEEvNS_16Flash_fwd_paramsE)
        /*0764*/ 	.word	0x00000000


	//----- nvinfo : EIATTR_MIN_STACK_SIZE
	.align		4
.L_326:
        /*0768*/ 	.byte	0x04, 0x12
        /*076a*/ 	.short	(.L_328 - .L_327)
	.align		4
.L_327:
        /*076c*/ 	.word	index@(_ZN5flash32flash_fwd_splitkv_combine_kernelI23Flash_fwd_kernel_traitsILi192ELi64ELi64ELi4ELb0ELb0EN7cutlass10bfloat16_tE19Flash_kernel_traitsILi192ELi64ELi64ELi4ES3_EELi8ELi7ELb0EEEvNS_16Flash_fwd_paramsE)
        /*0770*/ 	.word	0x00000000


	//----- nvinfo : EIATTR_MIN_STACK_SIZE
	.align		4
.L_328:
        /*0774*/ 	.byte	0x04, 0x12
        /*0776*/ 	.short	(.L_330 - .L_329)
	.align		4
.L_329:
        /*0778*/ 	.word	index@(_ZN5flash32flash_fwd_splitkv_combine_kernelI23Flash_fwd_kernel_traitsILi192ELi64ELi64ELi4ELb0ELb0EN7cutlass10bfloat16_tE19Flash_kernel_traitsILi192ELi64ELi64ELi4ES3_EELi8ELi6ELb0EEEvNS_16Flash_fwd_paramsE)
        /*077c*/ 	.word	0x00000000


	//----- nvinfo : EIATTR_MIN_STACK_SIZE
	.align		4
.L_330:
        /*0780*/ 	.byte	0x04, 0x12
        /*0782*/ 	.short	(.L_332 - .L_331)
	.align		4
.L_331:
        /*0784*/ 	.word	index@(_ZN5flash32flash_fwd_splitkv_combine_kernelI23Flash_fwd_kernel_traitsILi192ELi64ELi64ELi4ELb0ELb0EN7cutlass10bfloat16_tE19Flash_kernel_traitsILi192ELi64ELi64ELi4ES3_EELi8ELi5ELb0EEEvNS_16Flash_fwd_paramsE)
        /*0788*/ 	.word	0x00000000


	//----- nvinfo : EIATTR_MIN_STACK_SIZE
	.align		4
.L_332:
        /*078c*/ 	.byte	0x04, 0x12
        /*078e*/ 	.short	(.L_334 - .L_333)
	.align		4
.L_333:
        /*0790*/ 	.word	index@(_ZN5flash32flash_fwd_splitkv_combine_kernelI23Flash_fwd_kernel_traitsILi192ELi64ELi64ELi4ELb0ELb0EN7cutlass10bfloat16_tE19Flash_kernel_traitsILi192ELi64ELi64ELi4ES3_EELi8ELi4ELb0EEEvNS_16Flash_fwd_paramsE)
        /*0794*/ 	.word	0x00000000


	//----- nvinfo : EIATTR_MIN_STACK_SIZE
	.align		4
.L_334:
        /*0798*/ 	.byte	0x04, 0x12
        /*079a*/ 	.short	(.L_336 - .L_335)
	.align		4
.L_335:
        /*079c*/ 	.word	index@(_ZN5flash32flash_fwd_splitkv_combine_kernelI23Flash_fwd_kernel_traitsILi192ELi64ELi64ELi4ELb0ELb0EN7cutlass10bfloat16_tE19Flash_kernel_traitsILi192ELi64ELi64ELi4ES3_EELi8ELi3ELb0EEEvNS_16Flash_fwd_paramsE)
        /*07a0*/ 	.word	0x00000000


	//----- nvinfo : EIATTR_MIN_STACK_SIZE
	.align		4
.L_336:
        /*07a4*/ 	.byte	0x04, 0x12
        /*07a6*/ 	.short	(.L_338 - .L_337)
	.align		4
.L_337:
        /*07a8*/ 	.word	index@(_ZN5flash32flash_fwd_splitkv_combine_kernelI23Flash_fwd_kernel_traitsILi192ELi64ELi64ELi4ELb0ELb0EN7cutlass10bfloat16_tE19Flash_kernel_traitsILi192ELi64ELi64ELi4ES3_EELi8ELi2ELb0EEEvNS_16Flash_fwd_paramsE)
        /*07ac*/ 	.word	0x00000000


	//----- nvinfo : EIATTR_MIN_STACK_SIZE
	.align		4
.L_338:
        /*07b0*/ 	.byte	0x04, 0x12
        /*07b2*/ 	.short	(.L_340 - .L_339)
	.align		4
.L_339:
        /*07b4*/ 	.word	index@(_ZN5flash32flash_fwd_splitkv_combine_kernelI23Flash_fwd_kernel_traitsILi192ELi64ELi64ELi4ELb0ELb0EN7cutlass10bfloat16_tE19Flash_kernel_traitsILi192ELi64ELi64ELi4ES3_EELi8ELi1ELb0EEEvNS_16Flash_fwd_paramsE)
        /*07b8*/ 	.word	0x00000000


	//----- nvinfo : EIATTR_MIN_STACK_SIZE
	.align		4
.L_340:
        /*07bc*/ 	.byte	0x04, 0x12
        /*07be*/ 	.short	(.L_342 - .L_341)
	.align		4
.L_341:
        /*07c0*/ 	.word	index@(_ZN5flash32flash_fwd_splitkv_combine_kernelI23Flash_fwd_kernel_traitsILi192ELi64ELi64ELi4ELb0ELb0EN7cutlass10bfloat16_tE19Flash_kernel_traitsILi192ELi64ELi64ELi4ES3_EELi8ELi7ELb1EEEvNS_16Flash_fwd_paramsE)
        /*07c4*/ 	.word	0x00000000


	//----- nvinfo : EIATTR_MIN_STACK_SIZE
	.align		4
.L_342:
        /*07c8*/ 	.byte	0x04, 0x12
        /*07ca*/ 	.short	(.L_344 - .L_343)
	.align		4
.L_343:
        /*07cc*/ 	.word	index@(_ZN5flash32flash_fwd_splitkv_combine_kernelI23Flash_fwd_kernel_traitsILi192ELi64ELi64ELi4ELb0ELb0EN7cutlass10bfloat16_tE19Flash_kernel_traitsILi192ELi64ELi64ELi4ES3_EELi8ELi6ELb1EEEvNS_16Flash_fwd_paramsE)
        /*07d0*/ 	.word	0x00000000


	//----- nvinfo : EIATTR_MIN_STACK_SIZE
	.align		4
.L_344:
        /*07d4*/ 	.byte	0x04, 0x12
        /*07d6*/ 	.short	(.L_346 - .L_345)
	.align		4
.L_345:
        /*07d8*/ 	.word	index@(_ZN5flash32flash_fwd_splitkv_combine_kernelI23Flash_fwd_kernel_traitsILi192ELi64ELi64ELi4ELb0ELb0EN7cutlass10bfloat16_tE19Flash_kernel_traitsILi192ELi64ELi64ELi4ES3_EELi8ELi5ELb1EEEvNS_16Flash_fwd_paramsE)
        /*07dc*/ 	.word	0x00000000


	//----- nvinfo : EIATTR_MIN_STACK_SIZE
	.align		4
.L_346:
        /*07e0*/ 	.byte	0x04, 0x12
        /*07e2*/ 	.short	(.L_348 - .L_347)
	.align		4
.L_347:
        /*07e4*/ 	.word	index@(_ZN5flash32flash_fwd_splitkv_combine_kernelI23Flash_fwd_kernel_traitsILi192ELi64ELi64ELi4ELb0ELb0EN7cutlass10bfloat16_tE19Flash_kernel_traitsILi192ELi64ELi64ELi4ES3_EELi8ELi4ELb1EEEvNS_16Flash_fwd_paramsE)
        /*07e8*/ 	.word	0x00000000


	//----- nvinfo : EIATTR_MIN_STACK_SIZE
	.align		4
.L_348:
        /*07ec*/ 	.byte	0x04, 0x12
        /*07ee*/ 	.short	(.L_350 - .L_349)
	.align		4
.L_349:
        /*07f0*/ 	.word	index@(_ZN5flash32flash_fwd_splitkv_combine_kernelI23Flash_fwd_kernel_traitsILi192ELi64ELi64ELi4ELb0ELb0EN7cutlass10bfloat16_tE19Flash_kernel_traitsILi192ELi64ELi64ELi4ES3_EELi8ELi3ELb1EEEvNS_16Flash_fwd_paramsE)
        /*07f4*/ 	.word	0x00000000


	//----- nvinfo : EIATTR_MIN_STACK_SIZE
	.align		4
.L_350:
        /*07f8*/ 	.byte	0x04, 0x12
        /*07fa*/ 	.short	(.L_352 - .L_351)
	.align		4
.L_351:
        /*07fc*/ 	.word	index@(_ZN5flash32flash_fwd_splitkv_combine_kernelI23Flash_fwd_kernel_traitsILi192ELi64ELi64ELi4ELb0ELb0EN7cutlass10bfloat16_tE19Flash_kernel_traitsILi192ELi64ELi64ELi4ES3_EELi8ELi2ELb1EEEvNS_16Flash_fwd_paramsE)
        /*0800*/ 	.word	0x00000000


	//----- nvinfo : EIATTR_MIN_STACK_SIZE
	.align		4
.L_352:
        /*0804*/ 	.byte	0x04, 0x12
        /*0806*/ 	.short	(.L_354 - .L_353)
	.align		4
.L_353:
        /*0808*/ 	.word	index@(_ZN5flash32flash_fwd_splitkv_combine_kernelI23Flash_fwd_kernel_traitsILi192ELi64ELi64ELi4ELb0ELb0EN7cutlass10bfloat16_tE19Flash_kernel_traitsILi192ELi64ELi64ELi4ES3_EELi8ELi1ELb1EEEvNS_16Flash_fwd_paramsE)
        /*080c*/ 	.word	0x00000000


	//----- nvinfo : EIATTR_MIN_STACK_SIZE
	.align		4
.L_354:
        /*0810*/ 	.byte	0x04, 0x12
        /*0812*/ 	.short	(.L_356 - .L_355)
	.align		4
.L_355:
        /*0814*/ 	.word	index@(_ZN5flash24flash_fwd_splitkv_kernelI23Flash_fwd_kernel_traitsILi192ELi64ELi64ELi4ELb0ELb0EN7cutlass10bfloat16_tE19Flash_kernel_traitsILi192ELi64ELi64ELi4ES3_EELb0ELb0ELb0ELb0ELb0ELb0ELb0ELb0EEEvNS_16Flash_fwd_paramsE)
        /*0818*/ 	.word	0x00000000


	//----- nvinfo : EIATTR_MIN_STACK_SIZE
	.align		4
.L_356:
        /*081c*/ 	.byte	0x04, 0x12
        /*081e*/ 	.short	(.L_358 - .L_357)
	.align		4
.L_357:
        /*0820*/ 	.word	index@(_ZN5flash24flash_fwd_splitkv_kernelI23Flash_fwd_kernel_traitsILi192ELi64ELi64ELi4ELb0ELb0EN7cutlass10bfloat16_tE19Flash_kernel_traitsILi192ELi64ELi64ELi4ES3_EELb0ELb0ELb0ELb0ELb0ELb1ELb0ELb0EEEvNS_16Flash_fwd_paramsE)
        /*0824*/ 	.word	0x00000000


	//----- nvinfo : EIATTR_MIN_STACK_SIZE
	.align		4
.L_358:
        /*0828*/ 	.byte	0x04, 0x12
        /*082a*/ 	.short	(.L_360 - .L_359)
	.align		4
.L_359:
        /*082c*/ 	.word	index@(_ZN5flash24flash_fwd_splitkv_kernelI23Flash_fwd_kernel_traitsILi192ELi64ELi64ELi4ELb0ELb0EN7cutlass10bfloat16_tE19Flash_kernel_traitsILi192ELi64ELi64ELi4ES3_EELb0ELb0ELb0ELb0ELb0ELb0ELb0ELb1EEEvNS_16Flash_fwd_paramsE)
        /*0830*/ 	.word	0x00000000


	//----- nvinfo : EIATTR_MIN_STACK_SIZE
	.align		4
.L_360:
        /*0834*/ 	.byte	0x04, 0x12
        /*0836*/ 	.short	(.L_362 - .L_361)
	.align		4
.L_361:
        /*0838*/ 	.word	index@(_ZN5flash24flash_fwd_splitkv_kernelI23Flash_fwd_kernel_traitsILi192ELi64ELi64ELi4ELb0ELb0EN7cutlass10bfloat16_tE19Flash_kernel_traitsILi192ELi64ELi64ELi4ES3_EELb0ELb0ELb0ELb0ELb0ELb1ELb0ELb1EEEvNS_16Flash_fwd_paramsE)
        /*083c*/ 	.word	0x00000000


	//----- nvinfo : EIATTR_MIN_STACK_SIZE
	.align		4
.L_362:
        /*0840*/ 	.byte	0x04, 0x12
        /*0842*/ 	.short	(.L_364 - .L_363)
	.align		4
.L_363:
        /*0844*/ 	.word	index@(_ZN5flash24flash_fwd_splitkv_kernelI23Flash_fwd_kernel_traitsILi192ELi64ELi64ELi4ELb0ELb0EN7cutlass10bfloat16_tE19Flash_kernel_traitsILi192ELi64ELi64ELi4ES3_EELb0ELb0ELb0ELb0ELb0ELb0ELb1ELb0EEEvNS_16Flash_fwd_paramsE)
        /*0848*/ 	.word	0x00000000


	//----- nvinfo : EIATTR_MIN_STACK_SIZE
	.align		4
.L_364:
        /*084c*/ 	.byte	0x04, 0x12
        /*084e*/ 	.short	(.L_366 - .L_365)
	.align		4
.L_365:
        /*0850*/ 	.word	index@(_ZN5flash24flash_fwd_splitkv_kernelI23Flash_fwd_kernel_traitsILi192ELi64ELi64ELi4ELb0ELb0EN7cutlass10bfloat16_tE19Flash_kernel_traitsILi192ELi64ELi64ELi4ES3_EELb0ELb0ELb0ELb0ELb0ELb1ELb1ELb0EEEvNS_16Flash_fwd_paramsE)
        /*0854*/ 	.word	0x00000000


	//----- nvinfo : EIATTR_MIN_STACK_SIZE
	.align		4
.L_366:
        /*0858*/ 	.byte	0x04, 0x12
        /*085a*/ 	.short	(.L_368 - .L_367)
	.align		4
.L_367:
        /*085c*/ 	.word	index@(_ZN5flash24flash_fwd_splitkv_kernelI23Flash_fwd_kernel_traitsILi192ELi64ELi64ELi4ELb0ELb0EN7cutlass10bfloat16_tE19Flash_kernel_traitsILi192ELi64ELi64ELi4ES3_EELb0ELb0ELb0ELb0ELb0ELb0ELb1ELb1EEEvNS_16Flash_fwd_paramsE)
        /*0860*/ 	.word	0x00000000


	//----- nvinfo : EIATTR_MIN_STACK_SIZE
	.align		4
.L_368:
        /*0864*/ 	.byte	0x04, 0x12
        /*0866*/ 	.short	(.L_370 - .L_369)
	.align		4
.L_369:
        /*0868*/ 	.word	index@(_ZN5flash24flash_fwd_splitkv_kernelI23Flash_fwd_kernel_traitsILi192ELi64ELi64ELi4ELb0ELb0EN7cutlass10bfloat16_tE19Flash_kernel_traitsILi192ELi64ELi64ELi4ES3_EELb0ELb0ELb0ELb0ELb0ELb1ELb1ELb1EEEvNS_16Flash_fwd_paramsE)
        /*086c*/ 	.word	0x00000000


	//----- nvinfo : EIATTR_MIN_STACK_SIZE
	.align		4
.L_370:
        /*0870*/ 	.byte	0x04, 0x12
        /*0872*/ 	.short	(.L_372 - .L_371)
	.align		4
.L_371:
        /*0874*/ 	.word	index@(_ZN5flash24flash_fwd_splitkv_kernelI23Flash_fwd_kernel_traitsILi192ELi64ELi64ELi4ELb0ELb0EN7cutlass10bfloat16_tE19Flash_kernel_traitsILi192ELi64ELi64ELi4ES3_EELb0ELb1ELb0ELb0ELb0ELb0ELb0ELb0EEEvNS_16Flash_fwd_paramsE)
        /*0878*/ 	.word	0x00000000


	//----- nvinfo : EIATTR_MIN_STACK_SIZE
	.align		4
.L_372:
        /*087c*/ 	.byte	0x04, 0x12
        /*087e*/ 	.short	(.L_374 - .L_373)
	.align		4
.L_373:
        /*0880*/ 	.word	index@(_ZN5flash24flash_fwd_splitkv_kernelI23Flash_fwd_kernel_traitsILi192ELi64ELi64ELi4ELb0ELb0EN7cutlass10bfloat16_tE19Flash_kernel_traitsILi192ELi64ELi64ELi4ES3_EELb0ELb1ELb0ELb0ELb0ELb1ELb0ELb0EEEvNS_16Flash_fwd_paramsE)
        /*0884*/ 	.word	0x00000000


	//----- nvinfo : EIATTR_MIN_STACK_SIZE
	.align		4
.L_374:
        /*0888*/ 	.byte	0x04, 0x12
        /*088a*/ 	.short	(.L_376 - .L_375)
	.align		4
.L_375:
        /*088c*/ 	.word	index@(_ZN5flash24flash_fwd_splitkv_kernelI23Flash_fwd_kernel_traitsILi192ELi64ELi64ELi4ELb0ELb0EN7cutlass10bfloat16_tE19Flash_kernel_traitsILi192ELi64ELi64ELi4ES3_EELb0ELb1ELb0ELb0ELb0ELb0ELb0ELb1EEEvNS_16Flash_fwd_paramsE)
        /*0890*/ 	.word	0x00000000


	//----- nvinfo : EIATTR_MIN_STACK_SIZE
	.align		4
.L_376:
        /*0894*/ 	.byte	0x04, 0x12
        /*0896*/ 	.short	(.L_378 - .L_377)
	.align		4
.L_377:
        /*0898*/ 	.word	index@(_ZN5flash24flash_fwd_splitkv_kernelI23Flash_fwd_kernel_traitsILi192ELi64ELi64ELi4ELb0ELb0EN7cutlass10bfloat16_tE19Flash_kernel_traitsILi192ELi64ELi64ELi4ES3_EELb0ELb1ELb0ELb0ELb0ELb1ELb0ELb1EEEvNS_16Flash_fwd_paramsE)
        /*089c*/ 	.word	0x00000000


	//----- nvinfo : EIATTR_MIN_STACK_SIZE
	.align		4
.L_378:
        /*08a0*/ 	.byte	0x04, 0x12
        /*08a2*/ 	.short	(.L_380 - .L_379)
	.align		4
.L_379:
        /*08a4*/ 	.word	index@(_ZN5flash24flash_fwd_splitkv_kernelI23Flash_fwd_kernel_traitsILi192ELi64ELi64ELi4ELb0ELb0EN7cutlass10bfloat16_tE19Flash_kernel_traitsILi192ELi64ELi64ELi4ES3_EELb0ELb1ELb0ELb0ELb0ELb0ELb1ELb0EEEvNS_16Flash_fwd_paramsE)
        /*08a8*/ 	.word	0x00000000


	//----- nvinfo : EIATTR_MIN_STACK_SIZE
	.align		4
.L_380:
        /*08ac*/ 	.byte	0x04, 0x12
        /*08ae*/ 	.short	(.L_382 - .L_381)
	.align		4
.L_381:
        /*08b0*/ 	.word	index@(_ZN5flash24flash_fwd_splitkv_kernelI23Flash_fwd_kernel_traitsILi192ELi64ELi64ELi4ELb0ELb0EN7cutlass10bfloat16_tE19Flash_kernel_traitsILi192ELi64ELi64ELi4ES3_EELb0ELb1ELb0ELb0ELb0ELb1ELb1ELb0EEEvNS_16Flash_fwd_paramsE)
        /*08b4*/ 	.word	0x00000000


	//----- nvinfo : EIATTR_MIN_STACK_SIZE
	.align		4
.L_382:
        /*08b8*/ 	.byte	0x04, 0x12
        /*08ba*/ 	.short	(.L_384 - .L_383)
	.align		4
.L_383:
        /*08bc*/ 	.word	index@(_ZN5flash24flash_fwd_splitkv_kernelI23Flash_fwd_kernel_traitsILi192ELi64ELi64ELi4ELb0ELb0EN7cutlass10bfloat16_tE19Flash_kernel_traitsILi192ELi64ELi64ELi4ES3_EELb0ELb1ELb0ELb0ELb0ELb0ELb1ELb1EEEvNS_16Flash_fwd_paramsE)
        /*08c0*/ 	.word	0x00000000


	//----- nvinfo : EIATTR_MIN_STACK_SIZE
	.align		4
.L_384:
        /*08c4*/ 	.byte	0x04, 0x12
        /*08c6*/ 	.short	(.L_386 - .L_385)
	.align		4
.L_385:
        /*08c8*/ 	.word	index@(_ZN5flash24flash_fwd_splitkv_kernelI23Flash_fwd_kernel_traitsILi192ELi64ELi64ELi4ELb0ELb0EN7cutlass10bfloat16_tE19Flash_kernel_traitsILi192ELi64ELi64ELi4ES3_EELb0ELb1ELb0ELb0ELb0ELb1ELb1ELb1EEEvNS_16Flash_fwd_paramsE)
        /*08cc*/ 	.word	0x00000000


	//----- nvinfo : EIATTR_MIN_STACK_SIZE
	.align		4
.L_386:
        /*08d0*/ 	.byte	0x04, 0x12
        /*08d2*/ 	.short	(.L_388 - .L_387)
	.align		4
.L_387:
        /*08d4*/ 	.word	index@(_ZN5flash24flash_fwd_splitkv_kernelI23Flash_fwd_kernel_traitsILi192ELi64ELi64ELi4ELb0ELb0EN7cutlass10bfloat16_tE19Flash_kernel_traitsILi192ELi64ELi64ELi4ES3_EELb0ELb0ELb0ELb0ELb1ELb0ELb0ELb0EEEvNS_16Flash_fwd_paramsE)
        /*08d8*/ 	.word	0x00000000


	//----- nvinfo : EIATTR_MIN_STACK_SIZE
	.align		4
.L_388:
        /*08dc*/ 	.byte	0x04, 0x12
        /*08de*/ 	.short	(.L_390 - .L_389)
	.align		4
.L_389:
        /*08e0*/ 	.word	index@(_ZN5flash24flash_fwd_splitkv_kernelI23Flash_fwd_kernel_traitsILi192ELi64ELi64ELi4ELb0ELb0EN7cutlass10bfloat16_tE19Flash_kernel_traitsILi192ELi64ELi64ELi4ES3_EELb0ELb0ELb0ELb0ELb1ELb1ELb0ELb0EEEvNS_16Flash_fwd_paramsE)
        /*08e4*/ 	.word	0x00000000


	//----- nvinfo : EIATTR_MIN_STACK_SIZE
	.align		4
.L_390:
        /*08e8*/ 	.byte	0x04, 0x12
        /*08ea*/ 	.short	(.L_392 - .L_391)
	.align		4
.L_391:
        /*08ec*/ 	.word	index@(_ZN5flash24flash_fwd_splitkv_kernelI23Flash_fwd_kernel_traitsILi192ELi64ELi64ELi4ELb0ELb0EN7cutlass10bfloat16_tE19Flash_kernel_traitsILi192ELi64ELi64ELi4ES3_EELb0ELb0ELb1ELb0ELb0ELb0ELb0ELb0EEEvNS_16Flash_fwd_paramsE)
        /*08f0*/ 	.word	0x00000000


	//----- nvinfo : EIATTR_MIN_STACK_SIZE
	.align		4
.L_392:
        /*08f4*/ 	.byte	0x04, 0x12
        /*08f6*/ 	.short	(.L_394 - .L_393)
	.align		4
.L_393:
        /*08f8*/ 	.word	index@(_ZN5flash24flash_fwd_splitkv_kernelI23Flash_fwd_kernel_traitsILi192ELi64ELi64ELi4ELb0ELb0EN7cutlass10bfloat16_tE19Flash_kernel_traitsILi192ELi64ELi64ELi4ES3_EELb0ELb0ELb1ELb0ELb0ELb1ELb0ELb0EEEvNS_16Flash_fwd_paramsE)
        /*08fc*/ 	.word	0x00000000


	//----- nvinfo : EIATTR_MIN_STACK_SIZE
	.align		4
.L_394:
        /*0900*/ 	.byte	0x04, 0x12
        /*0902*/ 	.short	(.L_396 - .L_395)
	.align		4
.L_395:
        /*0904*/ 	.word	index@(_ZN5flash24flash_fwd_splitkv_kernelI23Flash_fwd_kernel_traitsILi192ELi64ELi64ELi4ELb0ELb0EN7cutlass10bfloat16_tE19Flash_kernel_traitsILi192ELi64ELi64ELi4ES3_EELb0ELb0ELb0ELb0ELb1ELb0ELb0ELb1EEEvNS_16Flash_fwd_paramsE)
        /*0908*/ 	.word	0x00000000


	//----- nvinfo : EIATTR_MIN_STACK_SIZE
	.align		4
.L_396:
        /*090c*/ 	.byte	0x04, 0x12
        /*090e*/ 	.short	(.L_398 - .L_397)
	.align		4
.L_397:
        /*0910*/ 	.word	index@(_ZN5flash24flash_fwd_splitkv_kernelI23Flash_fwd_kernel_traitsILi192ELi64ELi64ELi4ELb0ELb0EN7cutlass10bfloat16_tE19Flash_kernel_traitsILi192ELi64ELi64ELi4ES3_EELb0ELb0ELb0ELb0ELb1ELb1ELb0ELb1EEEvNS_16Flash_fwd_paramsE)
        /*0914*/ 	.word	0x00000000


	//----- nvinfo : EIATTR_MIN_STACK_SIZE
	.align		4
.L_398:
        /*0918*/ 	.byte	0x04, 0x12
        /*091a*/ 	.short	(.L_400 - .L_399)
	.align		4
.L_399:
        /*091c*/ 	.word	index@(_ZN5flash24flash_fwd_splitkv_kernelI23Flash_fwd_kernel_traitsILi192ELi64ELi64ELi4ELb0ELb0EN7cutlass10bfloat16_tE19Flash_kernel_traitsILi192ELi64ELi64ELi4ES3_EELb0ELb0ELb1ELb0ELb0ELb0ELb0ELb1EEEvNS_16Flash_fwd_paramsE)
        /*0920*/ 	.word	0x00000000


	//----- nvinfo : EIATTR_MIN_STACK_SIZE
	.align		4
.L_400:
        /*0924*/ 	.byte	0x04, 0x12
        /*0926*/ 	.short	(.L_402 - .L_401)
	.align		4
.L_401:
        /*0928*/ 	.word	index@(_ZN5flash24flash_fwd_splitkv_kernelI23Flash_fwd_kernel_traitsILi192ELi64ELi64ELi4ELb0ELb0EN7cutlass10bfloat16_tE19Flash_kernel_traitsILi192ELi64ELi64ELi4ES3_EELb0ELb0ELb1ELb0ELb0ELb1ELb0ELb1EEEvNS_16Flash_fwd_paramsE)
        /*092c*/ 	.word	0x00000000


	//----- nvinfo : EIATTR_MIN_STACK_SIZE
	.align		4
.L_402:
        /*0930*/ 	.byte	0x04, 0x12
        /*0932*/ 	.short	(.L_404 - .L_403)
	.align		4
.L_403:
        /*0934*/ 	.word	index@(_ZN5flash24flash_fwd_splitkv_kernelI23Flash_fwd_kernel_traitsILi192ELi64ELi64ELi4ELb0ELb0EN7cutlass10bfloat16_tE19Flash_kernel_traitsILi192ELi64ELi64ELi4ES3_EELb0ELb0ELb0ELb0ELb1ELb0ELb1ELb0EEEvNS_16Flash_fwd_paramsE)
        /*0938*/ 	.word	0x00000000


	//----- nvinfo : EIATTR_MIN_STACK_SIZE
	.align		4
.L_404:
        /*093c*/ 	.byte	0x04, 0x12
        /*093e*/ 	.short	(.L_406 - .L_405)
	.align		4
.L_405:
        /*0940*/ 	.word	index@(_ZN5flash24flash_fwd_splitkv_kernelI23Flash_fwd_kernel_traitsILi192ELi64ELi64ELi4ELb0ELb0EN7cutlass10bfloat16_tE19Flash_kernel_traitsILi192ELi64ELi64ELi4ES3_EELb0ELb0ELb0ELb0ELb1ELb1ELb1ELb0EEEvNS_16Flash_fwd_paramsE)
        /*0944*/ 	.word	0x00000000


	//----- nvinfo : EIATTR_MIN_STACK_SIZE
	.align		4
.L_406:
        /*0948*/ 	.byte	0x04, 0x12
        /*094a*/ 	.short	(.L_408 - .L_407)
	.align		4
.L_407:
        /*094c*/ 	.word	index@(_ZN5flash24flash_fwd_splitkv_kernelI23Flash_fwd_kernel_traitsILi192ELi64ELi64ELi4ELb0ELb0EN7cutlass10bfloat16_tE19Flash_kernel_traitsILi192ELi64ELi64ELi4ES3_EELb0ELb0ELb1ELb0ELb0ELb0ELb1ELb0EEEvNS_16Flash_fwd_paramsE)
        /*0950*/ 	.word	0x00000000


	//----- nvinfo : EIATTR_MIN_STACK_SIZE
	.align		4
.L_408:
        /*0954*/ 	.byte	0x04, 0x12
        /*0956*/ 	.short	(.L_410 - .L_409)
	.align		4
.L_409:
        /*0958*/ 	.word	index@(_ZN5flash24flash_fwd_splitkv_kernelI23Flash_fwd_kernel_traitsILi192ELi64ELi64ELi4ELb0ELb0EN7cutlass10bfloat16_tE19Flash_kernel_traitsILi192ELi64ELi64ELi4ES3_EELb0ELb0ELb1ELb0ELb0ELb1ELb1ELb0EEEvNS_16Flash_fwd_paramsE)
        /*095c*/ 	.word	0x00000000


	//----- nvinfo : EIATTR_MIN_STACK_SIZE
	.align		4
.L_410:
        /*0960*/ 	.byte	0x04, 0x12
        /*0962*/ 	.short	(.L_412 - .L_411)
	.align		4
.L_411:
        /*0964*/ 	.word	index@(_ZN5flash24flash_fwd_splitkv_kernelI23Flash_fwd_kernel_traitsILi192ELi64ELi64ELi4ELb0ELb0EN7cutlass10bfloat16_tE19Flash_kernel_traitsILi192ELi64ELi64ELi4ES3_EELb0ELb0ELb0ELb0ELb1ELb0ELb1ELb1EEEvNS_16Flash_fwd_paramsE)
        /*0968*/ 	.word	0x00000000


	//----- nvinfo : EIATTR_MIN_STACK_SIZE
	.align		4
.L_412:
        /*096c*/ 	.byte	0x04, 0x12
        /*096e*/ 	.short	(.L_414 - .L_413)
	.align		4
.L_413:
        /*0970*/ 	.word	index@(_ZN5flash24flash_fwd_splitkv_kernelI23Flash_fwd_kernel_traitsILi192ELi64ELi64ELi4ELb0ELb0EN7cutlass10bfloat16_tE19Flash_kernel_traitsILi192ELi64ELi64ELi4ES3_EELb0ELb0ELb0ELb0ELb1ELb1ELb1ELb1EEEvNS_16Flash_fwd_paramsE)
        /*0974*/ 	.word	0x00000000


	//----- nvinfo : EIATTR_MIN_STACK_SIZE
	.align		4
.L_414:
        /*0978*/ 	.byte	0x04, 0x12
        /*097a*/ 	.short	(.L_416 - .L_415)
	.align		4
.L_415:
        /*097c*/ 	.word	index@(_ZN5flash24flash_fwd_splitkv_kernelI23Flash_fwd_kernel_traitsILi192ELi64ELi64ELi4ELb0ELb0EN7cutlass10bfloat16_tE19Flash_kernel_traitsILi192ELi64ELi64ELi4ES3_EELb0ELb0ELb1ELb0ELb0ELb0ELb1ELb1EEEvNS_16Flash_fwd_paramsE)
        /*0980*/ 	.word	0x00000000


	//----- nvinfo : EIATTR_MIN_STACK_SIZE
	.align		4
.L_416:
        /*0984*/ 	.byte	0x04, 0x12
        /*0986*/ 	.short	(.L_418 - .L_417)
	.align		4
.L_417:
        /*0988*/ 	.word	index@(_ZN5flash24flash_fwd_splitkv_kernelI23Flash_fwd_kernel_traitsILi192ELi64ELi64ELi4ELb0ELb0EN7cutlass10bfloat16_tE19Flash_kernel_traitsILi192ELi64ELi64ELi4ES3_EELb0ELb0ELb1ELb0ELb0ELb1ELb1ELb1EEEvNS_16Flash_fwd_paramsE)
        /*098c*/ 	.word	0x00000000


	//----- nvinfo : EIATTR_MIN_STACK_SIZE
	.align		4
.L_418:
        /*0990*/ 	.byte	0x04, 0x12
        /*0992*/ 	.short	(.L_420 - .L_419)
	.align		4
.L_419:
        /*0994*/ 	.word	index@(_ZN5flash24flash_fwd_splitkv_kernelI23Flash_fwd_kernel_traitsILi192ELi64ELi64ELi4ELb0ELb0EN7cutlass10bfloat16_tE19Flash_kernel_traitsILi192ELi64ELi64ELi4ES3_EELb0ELb1ELb0ELb0ELb1ELb0ELb0ELb0EEEvNS_16Flash_fwd_paramsE)
        /*0998*/ 	.word	0x00000000


	//----- nvinfo : EIATTR_MIN_STACK_SIZE
	.align		4
.L_420:
        /*099c*/ 	.byte	0x04, 0x12
        /*099e*/ 	.short	(.L_422 - .L_421)
	.align		4
.L_421:
        /*09a0*/ 	.word	index@(_ZN5flash24flash_fwd_splitkv_kernelI23Flash_fwd_kernel_traitsILi192ELi64ELi64ELi4ELb0ELb0EN7cutlass10bfloat16_tE19Flash_kernel_traitsILi192ELi64ELi64ELi4ES3_EELb0ELb1ELb0ELb0ELb1ELb1ELb0ELb0EEEvNS_16Flash_fwd_paramsE)
        /*09a4*/ 	.word	0x00000000


	//----- nvinfo : EIATTR_MIN_STACK_SIZE
	.align		4
.L_422:
        /*09a8*/ 	.byte	0x04, 0x12
        /*09aa*/ 	.short	(.L_424 - .L_423)
	.align		4
.L_423:
        /*09ac*/ 	.word	index@(_ZN5flash24flash_fwd_splitkv_kernelI23Flash_fwd_kernel_traitsILi192ELi64ELi64ELi4ELb0ELb0EN7cutlass10bfloat16_tE19Flash_kernel_traitsILi192ELi64ELi64ELi4ES3_EELb0ELb1ELb1ELb0ELb0ELb0ELb0ELb0EEEvNS_16Flash_fwd_paramsE)
        /*09b0*/ 	.word	0x00000000


	//----- nvinfo : EIATTR_MIN_STACK_SIZE
	.align		4
.L_424:
        /*09b4*/ 	.byte	0x04, 0x12
        /*09b6*/ 	.short	(.L_426 - .L_425)
	.align		4
.L_425:
        /*09b8*/ 	.word	index@(_ZN5flash24flash_fwd_splitkv_kernelI23Flash_fwd_kernel_traitsILi192ELi64ELi64ELi4ELb0ELb0EN7cutlass10bfloat16_tE19Flash_kernel_traitsILi192ELi64ELi64ELi4ES3_EELb0ELb1ELb1ELb0ELb0ELb1ELb0ELb0EEEvNS_16Flash_fwd_paramsE)
        /*09bc*/ 	.word	0x00000000


	//----- nvinfo : EIATTR_MIN_STACK_SIZE
	.align		4
.L_426:
        /*09c0*/ 	.byte	0x04, 0x12
        /*09c2*/ 	.short	(.L_428 - .L_427)
	.align		4
.L_427:
        /*09c4*/ 	.word	index@(_ZN5flash24flash_fwd_splitkv_kernelI23Flash_fwd_kernel_traitsILi192ELi64ELi64ELi4ELb0ELb0EN7cutlass10bfloat16_tE19Flash_kernel_traitsILi192ELi64ELi64ELi4ES3_EELb0ELb1ELb0ELb0ELb1ELb0ELb0ELb1EEEvNS_16Flash_fwd_paramsE)
        /*09c8*/ 	.word	0x00000000


	//----- nvinfo : EIATTR_MIN_STACK_SIZE
	.align		4
.L_428:
        /*09cc*/ 	.byte	0x04, 0x12
        /*09ce*/ 	.short	(.L_430 - .L_429)
	.align		4
.L_429:
        /*09d0*/ 	.word	index@(_ZN5flash24flash_fwd_splitkv_kernelI23Flash_fwd_kernel_traitsILi192ELi64ELi64ELi4ELb0ELb0EN7cutlass10bfloat16_tE19Flash_kernel_traitsILi192ELi64ELi64ELi4ES3_EELb0ELb1ELb0ELb0ELb1ELb1ELb0ELb1EEEvNS_16Flash_fwd_paramsE)
        /*09d4*/ 	.word	0x00000000


	//----- nvinfo : EIATTR_MIN_STACK_SIZE
	.align		4
.L_430:
        /*09d8*/ 	.byte	0x04, 0x12
        /*09da*/ 	.short	(.L_432 - .L_431)
	.align		4
.L_431:
        /*09dc*/ 	.word	index@(_ZN5flash24flash_fwd_splitkv_kernelI23Flash_fwd_kernel_traitsILi192ELi64ELi64ELi4ELb0ELb0EN7cutlass10bfloat16_tE19Flash_kernel_traitsILi192ELi64ELi64ELi4ES3_EELb0ELb1ELb1ELb0ELb0ELb0ELb0ELb1EEEvNS_16Flash_fwd_paramsE)
        /*09e0*/ 	.word	0x00000000


	//----- nvinfo : EIATTR_MIN_STACK_SIZE
	.align		4
.L_432:
        /*09e4*/ 	.byte	0x04, 0x12
        /*09e6*/ 	.short	(.L_434 - .L_433)
	.align		4
.L_433:
        /*09e8*/ 	.word	index@(_ZN5flash24flash_fwd_splitkv_kernelI23Flash_fwd_kernel_traitsILi192ELi64ELi64ELi4ELb0ELb0EN7cutlass10bfloat16_tE19Flash_kernel_traitsILi192ELi64ELi64ELi4ES3_EELb0ELb1ELb1ELb0ELb0ELb1ELb0ELb1EEEvNS_16Flash_fwd_paramsE)
        /*09ec*/ 	.word	0x00000000


	//----- nvinfo : EIATTR_MIN_STACK_SIZE
	.align		4
.L_434:
        /*09f0*/ 	.byte	0x04, 0x12
        /*09f2*/ 	.short	(.L_436 - .L_435)
	.align		4
.L_435:
        /*09f4*/ 	.word	index@(_ZN5flash24flash_fwd_splitkv_kernelI23Flash_fwd_kernel_traitsILi192ELi64ELi64ELi4ELb0ELb0EN7cutlass10bfloat16_tE19Flash_kernel_traitsILi192ELi64ELi64ELi4ES3_EELb0ELb1ELb0ELb0ELb1ELb0ELb1ELb0EEEvNS_16Flash_fwd_paramsE)
        /*09f8*/ 	.word	0x00000000


	//----- nvinfo : EIATTR_MIN_STACK_SIZE
	.align		4
.L_436:
        /*09fc*/ 	.byte	0x04, 0x12
        /*09fe*/ 	.short	(.L_438 - .L_437)
	.align		4
.L_437:
        /*0a00*/ 	.word	index@(_ZN5flash24flash_fwd_splitkv_kernelI23Flash_fwd_kernel_traitsILi192ELi64ELi64ELi4ELb0ELb0EN7cutlass10bfloat16_tE19Flash_kernel_traitsILi192ELi64ELi64ELi4ES3_EELb0ELb1ELb0ELb0ELb1ELb1ELb1ELb0EEEvNS_16Flash_fwd_paramsE)
        /*0a04*/ 	.word	0x00000000


	//----- nvinfo : EIATTR_MIN_STACK_SIZE
	.align		4
.L_438:
        /*0a08*/ 	.byte	0x04, 0x12
        /*0a0a*/ 	.short	(.L_440 - .L_439)
	.align		4
.L_439:
        /*0a0c*/ 	.word	index@(_ZN5flash24flash_fwd_splitkv_kernelI23Flash_fwd_kernel_traitsILi192ELi64ELi64ELi4ELb0ELb0EN7cutlass10bfloat16_tE19Flash_kernel_traitsILi192ELi64ELi64ELi4ES3_EELb0ELb1ELb1ELb0ELb0ELb0ELb1ELb0EEEvNS_16Flash_fwd_paramsE)
        /*0a10*/ 	.word	0x00000000


	//----- nvinfo : EIATTR_MIN_STACK_SIZE
	.align		4
.L_440:
        /*0a14*/ 	.byte	0x04, 0x12
        /*0a16*/ 	.short	(.L_442 - .L_441)
	.align		4
.L_441:
        /*0a18*/ 	.word	index@(_ZN5flash24flash_fwd_splitkv_kernelI23Flash_fwd_kernel_traitsILi192ELi64ELi64ELi4ELb0ELb0EN7cutlass10bfloat16_tE19Flash_kernel_traitsILi192ELi64ELi64ELi4ES3_EELb0ELb1ELb1ELb0ELb0ELb1ELb1ELb0EEEvNS_16Flash_fwd_paramsE)
        /*0a1c*/ 	.word	0x00000000


	//----- nvinfo : EIATTR_MIN_STACK_SIZE
	.align		4
.L_442:
        /*0a20*/ 	.byte	0x04, 0x12
        /*0a22*/ 	.short	(.L_444 - .L_443)
	.align		4
.L_443:
        /*0a24*/ 	.word	index@(_ZN5flash24flash_fwd_splitkv_kernelI23Flash_fwd_kernel_traitsILi192ELi64ELi64ELi4ELb0ELb0EN7cutlass10bfloat16_tE19Flash_kernel_traitsILi192ELi64ELi64ELi4ES3_EELb0ELb1ELb0ELb0ELb1ELb0ELb1ELb1EEEvNS_16Flash_fwd_paramsE)
        /*0a28*/ 	.word	0x00000000


	//----- nvinfo : EIATTR_MIN_STACK_SIZE
	.align		4
.L_444:
        /*0a2c*/ 	.byte	0x04, 0x12
        /*0a2e*/ 	.short	(.L_446 - .L_445)
	.align		4
.L_445:
        /*0a30*/ 	.word	index@(_ZN5flash24flash_fwd_splitkv_kernelI23Flash_fwd_kernel_traitsILi192ELi64ELi64ELi4ELb0ELb0EN7cutlass10bfloat16_tE19Flash_kernel_traitsILi192ELi64ELi64ELi4ES3_EELb0ELb1ELb0ELb0ELb1ELb1ELb1ELb1EEEvNS_16Flash_fwd_paramsE)
        /*0a34*/ 	.word	0x00000000


	//----- nvinfo : EIATTR_MIN_STACK_SIZE
	.align		4
.L_446:
        /*0a38*/ 	.byte	0x04, 0x12
        /*0a3a*/ 	.short	(.L_448 - .L_447)
	.align		4
.L_447:
        /*0a3c*/ 	.word	index@(_ZN5flash24flash_fwd_splitkv_kernelI23Flash_fwd_kernel_traitsILi192ELi64ELi64ELi4ELb0ELb0EN7cutlass10bfloat16_tE19Flash_kernel_traitsILi192ELi64ELi64ELi4ES3_EELb0ELb1ELb1ELb0ELb0ELb0ELb1ELb1EEEvNS_16Flash_fwd_paramsE)
        /*0a40*/ 	.word	0x00000000


	//----- nvinfo : EIATTR_MIN_STACK_SIZE
	.align		4
.L_448:
        /*0a44*/ 	.byte	0x04, 0x12
        /*0a46*/ 	.short	(.L_450 - .L_449)
	.align		4
.L_449:
        /*0a48*/ 	.word	index@(_ZN5flash24flash_fwd_splitkv_kernelI23Flash_fwd_kernel_traitsILi192ELi64ELi64ELi4ELb0ELb0EN7cutlass10bfloat16_tE19Flash_kernel_traitsILi192ELi64ELi64ELi4ES3_EELb0ELb1ELb1ELb0ELb0ELb1ELb1ELb1EEEvNS_16Flash_fwd_paramsE)
        /*0a4c*/ 	.word	0x00000000
.L_450:


//--------------------- .nv.compat                --------------------------
	.section	.nv.compat,"",@"SHT_CUDA_COMPAT_INFO"
	.align	4
        /*0000*/ 	.byte	0x02, 0x09, 0x01, 0x00, 0x02, 0x02, 0x01, 0x00, 0x02, 0x05, 0x05, 0x00, 0x03, 0x07, 0x01, 0x01
        /*0010*/ 	.byte	0x02, 0x03, 0x00, 0x00, 0x02, 0x06, 0x01, 0x00, 0x04, 0x0b, 0x08, 0x00, 0x00, 0x00, 0x00, 0x00
        /*0020*/ 	.byte	0x00, 0x00, 0x00, 0x00


//--------------------- .nv.info._ZN5flash32flash_fwd_splitkv_combine_kernelI23Flash_fwd_kernel_traitsILi192ELi64ELi64ELi4ELb0ELb0EN7cutlass10bfloat16_tE19Flash_kernel_traitsILi192ELi64ELi64ELi4ES3_EELi8ELi7ELb0EEEvNS_16Flash_fwd_paramsE --------------------------
	.section	.nv.info._ZN5flash32flash_fwd_splitkv_combine_kernelI23Flash_fwd_kernel_traitsILi192ELi64ELi64ELi4ELb0ELb0EN7cutlass10bfloat16_tE19Flash_kernel_traitsILi192ELi64ELi64ELi4ES3_EELi8ELi7ELb0EEEvNS_16Flash_fwd_paramsE,"",@"SHT_CUDA_INFO"
	.sectionflags	@""
	.align	4


	//----- nvinfo : EIATTR_CUDA_API_VERSION
	.align		4
        /*0000*/ 	.byte	0x04, 0x37
        /*0002*/ 	.short	(.L_452 - .L_451)
.L_451:
        /*0004*/ 	.word	0x00000082


	//----- nvinfo : EIATTR_KPARAM_INFO
	.align		4
.L_452:
        /*0008*/ 	.byte	0x04, 0x17
        /*000a*/ 	.short	(.L_454 - .L_453)
.L_453:
        /*000c*/ 	.word	0x00000000
        /*0010*/ 	.short	0x0000
        /*0012*/ 	.short	0x0000
        /*0014*/ 	.byte	0x00, 0xf0, 0x41, 0x07


	//----- nvinfo : EIATTR_SPARSE_MMA_MASK
	.align		4
.L_454:
        /*0018*/ 	.byte	0x03, 0x50
        /*001a*/ 	.short	0x0000


	//----- nvinfo : EIATTR_MAXREG_COUNT
	.align		4
        /*001c*/ 	.byte	0x03, 0x1b
        /*001e*/ 	.short	0x00ff


	//----- nvinfo : EIATTR_NUM_BARRIERS
	.align		4
        /*0020*/ 	.byte	0x02, 0x4c
        /*0022*/ 	.byte	0x01
	.zero		1


	//----- nvinfo : EIATTR_MERCURY_ISA_VERSION
	.align		4
        /*0024*/ 	.byte	0x03, 0x5f
        /*0026*/ 	.short	0x0101


	//----- nvinfo : EIATTR_COOP_GROUP_MASK_REGIDS
	.align		4
        /*0028*/ 	.byte	0x04, 0x29
        /*002a*/ 	.short	(.L_456 - .L_455)


	//   ....[0]....
.L_455:
        /*002c*/ 	.word	0xffffffff


	//   ....[1]....
        /*0030*/ 	.word	0xffffffff


	//   ....[2]....
        /*0034*/ 	.word	0xffffffff


	//   ....[3]....
        /*0038*/ 	.word	0xffffffff


	//   ....[4]....
        /*003c*/ 	.word	0xffffffff


	//   ....[5]....
        /*0040*/ 	.word	0xffffffff


	//   ....[6]....
        /*0044*/ 	.word	0xffffffff


	//   ....[7]....
        /*0048*/ 	.word	0xffffffff


	//----- nvinfo : EIATTR_COOP_GROUP_INSTR_OFFSETS
	.align		4
.L_456:
        /*004c*/ 	.byte	0x04, 0x28
        /*004e*/ 	.short	(.L_458 - .L_457)


	//   ....[0]....
.L_457:
        /*0050*/ 	.word	0x00002020


	//   ....[1]....
        /*0054*/ 	.word	0x00002040


	//   ....[2]....
        /*0058*/ 	.word	0x00002060


	//   ....[3]....
        /*005c*/ 	.word	0x00002080


	//   ....[4]....
        /*0060*/ 	.word	0x00002310


	//   ....[5]....
        /*0064*/ 	.word	0x000023a0


	//   ....[6]....
        /*0068*/ 	.word	0x00002480


	//   ....[7]....
        /*006c*/ 	.word	0x00002560


	//----- nvinfo : EIATTR_EXIT_INSTR_OFFSETS
	.align		4
.L_458:
        /*0070*/ 	.byte	0x04, 0x1c
        /*0072*/ 	.short	(.L_460 - .L_459)


	//   ....[0]....
.L_459:
        /*0074*/ 	.word	0x00004c80


	//   ....[1]....
        /*0078*/ 	.word	0x000052a0


	//   ....[2]....
        /*007c*/ 	.word	0x00005330


	//----- nvinfo : EIATTR_CRS_STACK_SIZE
	.align		4
.L_460:
        /*0080*/ 	.byte	0x04, 0x1e
        /*0082*/ 	.short	(.L_462 - .L_461)
.L_461:
        /*0084*/ 	.word	0x00000000


	//----- nvinfo : EIATTR_CBANK_PARAM_SIZE
	.align		4
.L_462:
        /*0088*/ 	.byte	0x03, 0x19
        /*008a*/ 	.short	0x01d0


	//----- nvinfo : EIATTR_PARAM_CBANK
	.align		4
        /*008c*/ 	.byte	0x04, 0x0a
        /*008e*/ 	.short	(.L_464 - .L_463)
	.align		4
.L_463:
        /*0090*/ 	.word	index@(.nv.constant0._ZN5flash32flash_fwd_splitkv_combine_kernelI23Flash_fwd_kernel_traitsILi192ELi64ELi64ELi4ELb0ELb0EN7cutlass10bfloat16_tE19Flash_kernel_traitsILi192ELi64ELi64ELi4ES3_EELi8ELi7ELb0EEEvNS_16Flash_fwd_paramsE)
        /*0094*/ 	.short	0x0210
        /*0096*/ 	.short	0x01d0


	//----- nvinfo : EIATTR_SW_WAR
	.align		4
.L_464:
        /*0098*/ 	.byte	0x04, 0x36
        /*009a*/ 	.short	(.L_466 - .L_465)
.L_465:
        /*009c*/ 	.word	0x00000008
.L_466:


//--------------------- .nv.info._ZN5flash32flash_fwd_splitkv_combine_kernelI23Flash_fwd_kernel_traitsILi192ELi64ELi64ELi4ELb0ELb0EN7cutlass10bfloat16_tE19Flash_kernel_traitsILi192ELi64ELi64ELi4ES3_EELi8ELi6ELb0EEEvNS_16Flash_fwd_paramsE --------------------------
	.section	.nv.info._ZN5flash32flash_fwd_splitkv_combine_kernelI23Flash_fwd_kernel_traitsILi192ELi64ELi64ELi4ELb0ELb0EN7cutlass10bfloat16_tE19Flash_kernel_traitsILi192ELi64ELi64ELi4ES3_EELi8ELi6ELb0EEEvNS_16Flash_fwd_paramsE,"",@"SHT_CUDA_INFO"
	.sectionflags	@""
	.align	4


	//----- nvinfo : EIATTR_CUDA_API_VERSION
	.align		4
        /*0000*/ 	.byte	0x04, 0x37
        /*0002*/ 	.short	(.L_468 - .L_467)
.L_467:
        /*0004*/ 	.word	0x00000082


	//----- nvinfo : EIATTR_KPARAM_INFO
	.align		4
.L_468:
        /*0008*/ 	.byte	0x04, 0x17
        /*000a*/ 	.short	(.L_470 - .L_469)
.L_469:
        /*000c*/ 	.word	0x00000000
        /*0010*/ 	.short	0x0000
        /*0012*/ 	.short	0x0000
        /*0014*/ 	.byte	0x00, 0xf0, 0x41, 0x07


	//----- nvinfo : EIATTR_SPARSE_MMA_MASK
	.align		4
.L_470:
        /*0018*/ 	.byte	0x03, 0x50
        /*001a*/ 	.short	0x0000


	//----- nvinfo : EIATTR_MAXREG_COUNT
	.align		4
        /*001c*/ 	.byte	0x03, 0x1b
        /*001e*/ 	.short	0x00ff


	//----- nvinfo : EIATTR_NUM_BARRIERS
	.align		4
        /*0020*/ 	.byte	0x02, 0x4c
        /*0022*/ 	.byte	0x01
	.zero		1


	//----- nvinfo : EIATTR_MERCURY_ISA_VERSION
	.align		4
        /*0024*/ 	.byte	0x03, 0x5f
        /*0026*/ 	.short	0x0101


	//----- nvinfo : EIATTR_COOP_GROUP_MASK_REGIDS
	.align		4
        /*0028*/ 	.byte	0x04, 0x29
        /*002a*/ 	.short	(.L_472 - .L_471)


	//   ....[0]....
.L_471:
        /*002c*/ 	.word	0xffffffff


	//   ....[1]....
        /*0030*/ 	.word	0xffffffff


	//   ....[2]....
        /*0034*/ 	.word	0xffffffff


	//   ....[3]....
        /*0038*/ 	.word	0xffffffff


	//   ....[4]....
        /*003c*/ 	.word	0xffffffff


	//   ....[5]....
        /*0040*/ 	.word	0xffffffff


	//   ....[6]....
        /*0044*/ 	.word	0xffffffff


	//   ....[7]....
        /*0048*/ 	.word	0xffffffff


	//----- nvinfo : EIATTR_COOP_GROUP_INSTR_OFFSETS
	.align		4
.L_472:
        /*004c*/ 	.byte	0x04, 0x28
        /*004e*/ 	.short	(.L_474 - .L_473)


	//   ....[0]....
.L_473:
        /*0050*/ 	.word	0x00001ba0


	//   ....[1]....
        /*0054*/ 	.word	0x00001bc0


	//   ....[2]....
        /*0058*/ 	.word	0x00001be0


	//   ....[3]....
        /*005c*/ 	.word	0x00001c00


	//   ....[4]....
        /*0060*/ 	.word	0x00001da0


	//   ....[5]....
        /*0064*/ 	.word	0x00001e30


	//   ....[6]....
        /*0068*/ 	.word	0x00001f00


	//   ....[7]....
        /*006c*/ 	.word	0x00001ff0


	//----- nvinfo : EIATTR_EXIT_INSTR_OFFSETS
	.align		4
.L_474:
        /*0070*/ 	.byte	0x04, 0x1c
        /*0072*/ 	.short	(.L_476 - .L_475)


	//   ....[0]....
.L_475:
        /*0074*/ 	.word	0x00004560


	//   ....[1]....
        /*0078*/ 	.word	0x00004b80


	//   ....[2]....
        /*007c*/ 	.word	0x00004c10


	//----- nvinfo : EIATTR_CRS_STACK_SIZE
	.align		4
.L_476:
        /*0080*/ 	.byte	0x04, 0x1e
        /*0082*/ 	.short	(.L_478 - .L_477)
.L_477:
        /*0084*/ 	.word	0x00000000


	//----- nvinfo : EIATTR_CBANK_PARAM_SIZE
	.align		4
.L_478:
        /*0088*/ 	.byte	0x03, 0x19
        /*008a*/ 	.short	0x01d0


	//----- nvinfo : EIATTR_PARAM_CBANK
	.align		4
        /*008c*/ 	.byte	0x04, 0x0a
        /*008e*/ 	.short	(.L_480 - .L_479)
	.align		4
.L_479:
        /*0090*/ 	.word	index@(.nv.constant0._ZN5flash32flash_fwd_splitkv_combine_kernelI23Flash_fwd_kernel_traitsILi192ELi64ELi64ELi4ELb0ELb0EN7cutlass10bfloat16_tE19Flash_kernel_traitsILi192ELi64ELi64ELi4ES3_EELi8ELi6ELb0EEEvNS_16Flash_fwd_paramsE)
        /*0094*/ 	.short	0x0210
        /*0096*/ 	.short	0x01d0


	//----- nvinfo : EIATTR_SW_WAR
	.align		4
.L_480:
        /*0098*/ 	.byte	0x04, 0x36
        /*009a*/ 	.short	(.L_482 - .L_481)
.L_481:
        /*009c*/ 	.word	0x00000008
.L_482:


//--------------------- .nv.info._ZN5flash32flash_fwd_splitkv_combine_kernelI23Flash_fwd_kernel_traitsILi192ELi64ELi64ELi4ELb0ELb0EN7cutlass10bfloat16_tE19Flash_kernel_traitsILi192ELi64ELi64ELi4ES3_EELi8ELi5ELb0EEEvNS_16Flash_fwd_paramsE --------------------------
	.section	.nv.info._ZN5flash32flash_fwd_splitkv_combine_kernelI23Flash_fwd_kernel_traitsILi192ELi64ELi64ELi4ELb0ELb0EN7cutlass10bfloat16_tE19Flash_kernel_traitsILi192ELi64ELi64ELi4ES3_EELi8ELi5ELb0EEEvNS_16Flash_fwd_paramsE,"",@"SHT_CUDA_INFO"
	.sectionflags	@""
	.align	4


	//----- nvinfo : EIATTR_CUDA_API_VERSION
	.align		4
        /*0000*/ 	.byte	0x04, 0x37
        /*0002*/ 	.short	(.L_484 - .L_483)
.L_483:
        /*0004*/ 	.word	0x00000082


	//----- nvinfo : EIATTR_KPARAM_INFO
	.align		4
.L_484:
        /*0008*/ 	.byte	0x04, 0x17
        /*000a*/ 	.short	(.L_486 - .L_485)
.L_485:
        /*000c*/ 	.word	0x00000000
        /*0010*/ 	.short	0x0000
        /*0012*/ 	.short	0x0000
        /*0014*/ 	.byte	0x00, 0xf0, 0x41, 0x07


	//----- nvinfo : EIATTR_SPARSE_MMA_MASK
	.align		4
.L_486:
        /*0018*/ 	.byte	0x03, 0x50
        /*001a*/ 	.short	0x0000


	//----- nvinfo : EIATTR_MAXREG_COUNT
	.align		4
        /*001c*/ 	.byte	0x03, 0x1b
        /*001e*/ 	.short	0x00ff


	//----- nvinfo : EIATTR_NUM_BARRIERS
	.align		4
        /*0020*/ 	.byte	0x02, 0x4c
        /*0022*/ 	.byte	0x01
	.zero		1


	//----- nvinfo : EIATTR_MERCURY_ISA_VERSION
	.align		4
        /*0024*/ 	.byte	0x03, 0x5f
        /*0026*/ 	.short	0x0101


	//----- nvinfo : EIATTR_COOP_GROUP_MASK_REGIDS
	.align		4
        /*0028*/ 	.byte	0x04, 0x29
        /*002a*/ 	.short	(.L_488 - .L_487)


	//   ....[0]....
.L_487:
        /*002c*/ 	.word	0xffffffff


	//   ....[1]....
        /*0030*/ 	.word	0xffffffff


	//   ....[2]....
        /*0034*/ 	.word	0xffffffff


	//   ....[3]....
        /*0038*/ 	.word	0xffffffff


	//   ....[4]....
        /*003c*/ 	.word	0xffffffff


	//   ....[5]....
        /*0040*/ 	.word	0xffffffff


	//   ....[6]....
        /*0044*/ 	.word	0xffffffff


	//   ....[7]....
        /*0048*/ 	.word	0xffffffff


	//----- nvinfo : EIATTR_COOP_GROUP_INSTR_OFFSETS
	.align		4
.L_488:
        /*004c*/ 	.byte	0x04, 0x28
        /*004e*/ 	.short	(.L_490 - .L_489)


	//   ....[0]....
.L_489:
        /*0050*/ 	.word	0x000016f0


	//   ....[1]....
        /*0054*/ 	.word	0x00001710


	//   ....[2]....
        /*0058*/ 	.word	0x00001750


	//   ....[3]....
        /*005c*/ 	.word	0x000017c0


	//   ....[4]....
        /*0060*/ 	.word	0x000019a0


	//   ....[5]....
        /*0064*/ 	.word	0x00001a00


	//   ....[6]....
        /*0068*/ 	.word	0x00001aa0


	//   ....[7]....
        /*006c*/ 	.word	0x00001bf0


	//----- nvinfo : EIATTR_EXIT_INSTR_OFFSETS
	.align		4
.L_490:
        /*0070*/ 	.byte	0x04, 0x1c
        /*0072*/ 	.short	(.L_492 - .L_491)


	//   ....[0]....
.L_491:
        /*0074*/ 	.word	0x000041d0


	//   ....[1]....
        /*0078*/ 	.word	0x000047f0


	//   ....[2]....
        /*007c*/ 	.word	0x00004880


	//----- nvinfo : EIATTR_CRS_STACK_SIZE
	.align		4
.L_492:
        /*0080*/ 	.byte	0x04, 0x1e
        /*0082*/ 	.short	(.L_494 - .L_493)
.L_493:
        /*0084*/ 	.word	0x00000000


	//----- nvinfo : EIATTR_CBANK_PARAM_SIZE
	.align		4
.L_494:
        /*0088*/ 	.byte	0x03, 0x19
        /*008a*/ 	.short	0x01d0


	//----- nvinfo : EIATTR_PARAM_CBANK
	.align		4
        /*008c*/ 	.byte	0x04, 0x0a
        /*008e*/ 	.short	(.L_496 - .L_495)
	.align		4
.L_495:
        /*0090*/ 	.word	index@(.nv.constant0._ZN5flash32flash_fwd_splitkv_combine_kernelI23Flash_fwd_kernel_traitsILi192ELi64ELi64ELi4ELb0ELb0EN7cutlass10bfloat16_tE19Flash_kernel_traitsILi192ELi64ELi64ELi4ES3_EELi8ELi5ELb0EEEvNS_16Flash_fwd_paramsE)
        /*0094*/ 	.short	0x0210
        /*0096*/ 	.short	0x01d0


	//----- nvinfo : EIATTR_SW_WAR
	.align		4
.L_496:
        /*0098*/ 	.byte	0x04, 0x36
        /*009a*/ 	.short	(.L_498 - .L_497)
.L_497:
        /*009c*/ 	.word	0x00000008
.L_498:


//--------------------- .nv.info._ZN5flash32flash_fwd_splitkv_combine_kernelI23Flash_fwd_kernel_traitsILi192ELi64ELi64ELi4ELb0ELb0EN7cutlass10bfloat16_tE19Flash_kernel_traitsILi192ELi64ELi64ELi4ES3_EELi8ELi4ELb0EEEvNS_16Flash_fwd_paramsE --------------------------
	.section	.nv.info._ZN5flash32flash_fwd_splitkv_combine_kernelI23Flash_fwd_kernel_traitsILi192ELi64ELi64ELi4ELb0ELb0EN7cutlass10bfloat16_tE19Flash_kernel_traitsILi192ELi64ELi64ELi4ES3_EELi8ELi4ELb0EEEvNS_16Flash_fwd_paramsE,"",@"SHT_CUDA_INFO"
	.sectionflags	@""
	.align	4


	//----- nvinfo : EIATTR_CUDA_API_VERSION
	.align		4
        /*0000*/ 	.byte	0x04, 0x37
        /*0002*/ 	.short	(.L_500 - .L_499)
.L_499:
        /*0004*/ 	.word	0x00000082


	//----- nvinfo : EIATTR_KPARAM_INFO
	.align		4
.L_500:
        /*0008*/ 	.byte	0x04, 0x17
        /*000a*/ 	.short	(.L_502 - .L_501)
.L_501:
        /*000c*/ 	.word	0x00000000
        /*0010*/ 	.short	0x0000
        /*0012*/ 	.short	0x0000
        /*0014*/ 	.byte	0x00, 0xf0, 0x41, 0x07


	//----- nvinfo : EIATTR_SPARSE_MMA_MASK
	.align		4
.L_502:
        /*0018*/ 	.byte	0x03, 0x50
        /*001a*/ 	.short	0x0000


	//----- nvinfo : EIATTR_MAXREG_COUNT
	.align		4
        /*001c*/ 	.byte	0x03, 0x1b
        /*001e*/ 	.short	0x00ff


	//----- nvinfo : EIATTR_NUM_BARRIERS
	.align		4
        /*0020*/ 	.byte	0x02, 0x4c
        /*0022*/ 	.byte	0x01
	.zero		1


	//----- nvinfo : EIATTR_MERCURY_ISA_VERSION
	.align		4
        /*0024*/ 	.byte	0x03, 0x5f
        /*0026*/ 	.short	0x0101


	//----- nvinfo : EIATTR_COOP_GROUP_MASK_REGIDS
	.align		4
        /*0028*/ 	.byte	0x04, 0x29
        /*002a*/ 	.short	(.L_504 - .L_503)


	//   ....[0]....
.L_503:
        /*002c*/ 	.word	0xffffffff


	//   ....[1]....
        /*0030*/ 	.word	0xffffffff


	//   ....[2]....
        /*0034*/ 	.word	0xffffffff


	//   ....[3]....
        /*0038*/ 	.word	0xffffffff


	//   ....[4]....
        /*003c*/ 	.word	0xffffffff


	//   ....[5]....
        /*0040*/ 	.word	0xffffffff


	//   ....[6]....
        /*0044*/ 	.word	0xffffffff


	//   ....[7]....
        /*0048*/ 	.word	0xffffffff


	//----- nvinfo : EIATTR_COOP_GROUP_INSTR_OFFSETS
	.align		4
.L_504:
        /*004c*/ 	.byte	0x04, 0x28
        /*004e*/ 	.short	(.L_506 - .L_505)


	//   ....[0]....
.L_505:
        /*0050*/ 	.word	0x00001810


	//   ....[1]....
        /*0054*/ 	.word	0x00001870


	//   ....[2]....
        /*0058*/ 	.word	0x000018e0


	//   ....[3]....
        /*005c*/ 	.word	0x00001920


	//   ....[4]....
        /*0060*/ 	.word	0x00001a40


	//   ....[5]....
        /*0064*/ 	.word	0x00001b20


	//   ....[6]....
        /*0068*/ 	.word	0x00001be0


	//   ....[7]....
        /*006c*/ 	.word	0x00001d00


	//----- nvinfo : EIATTR_EXIT_INSTR_OFFSETS
	.align		4
.L_506:
        /*0070*/ 	.byte	0x04, 0x1c
        /*0072*/ 	.short	(.L_508 - .L_507)


	//   ....[0]....
.L_507:
        /*0074*/ 	.word	0x000041b0


	//   ....[1]....
        /*0078*/ 	.word	0x000047d0


	//   ....[2]....
        /*007c*/ 	.word	0x00004860


	//----- nvinfo : EIATTR_CRS_STACK_SIZE
	.align		4
.L_508:
        /*0080*/ 	.byte	0x04, 0x1e
        /*0082*/ 	.short	(.L_510 - .L_509)
.L_509:
        /*0084*/ 	.word	0x00000000


	//----- nvinfo : EIATTR_CBANK_PARAM_SIZE
	.align		4
.L_510:
        /*0088*/ 	.byte	0x03, 0x19
        /*008a*/ 	.short	0x01d0


	//----- nvinfo : EIATTR_PARAM_CBANK
	.align		4
        /*008c*/ 	.byte	0x04, 0x0a
        /*008e*/ 	.short	(.L_512 - .L_511)
	.align		4
.L_511:
        /*0090*/ 	.word	index@(.nv.constant0._ZN5flash32flash_fwd_splitkv_combine_kernelI23Flash_fwd_kernel_traitsILi192ELi64ELi64ELi4ELb0ELb0EN7cutlass10bfloat16_tE19Flash_kernel_traitsILi192ELi64ELi64ELi4ES3_EELi8ELi4ELb0EEEvNS_16Flash_fwd_paramsE)
        /*0094*/ 	.short	0x0210
        /*0096*/ 	.short	0x01d0


	//----- nvinfo : EIATTR_SW_WAR
	.align		4
.L_512:
        /*0098*/ 	.byte	0x04, 0x36
        /*009a*/ 	.short	(.L_514 - .L_513)
.L_513:
        /*009c*/ 	.word	0x00000008
.L_514:


//--------------------- .nv.info._ZN5flash32flash_fwd_splitkv_combine_kernelI23Flash_fwd_kernel_traitsILi192ELi64ELi64ELi4ELb0ELb0EN7cutlass10bfloat16_tE19Flash_kernel_traitsILi192ELi64ELi64ELi4ES3_EELi8ELi3ELb0EEEvNS_16Flash_fwd_paramsE --------------------------
	.section	.nv.info._ZN5flash32flash_fwd_splitkv_combine_kernelI23Flash_fwd_kernel_traitsILi192ELi64ELi64ELi4ELb0ELb0EN7cutlass10bfloat16_tE19Flash_kernel_traitsILi192ELi64ELi64ELi4ES3_EELi8ELi3ELb0EEEvNS_16Flash_fwd_paramsE,"",@"SHT_CUDA_INFO"
	.sectionflags	@""
	.align	4


	//----- nvinfo : EIATTR_CUDA_API_VERSION
	.align		4
        /*0000*/ 	.byte	0x04, 0x37
        /*0002*/ 	.short	(.L_516 - .L_515)
.L_515:
        /*0004*/ 	.word	0x00000082


	//----- nvinfo : EIATTR_KPARAM_INFO
	.align		4
.L_516:
        /*0008*/ 	.byte	0x04, 0x17
        /*000a*/ 	.short	(.L_518 - .L_517)
.L_517:
        /*000c*/ 	.word	0x00000000
        /*0010*/ 	.short	0x0000
        /*0012*/ 	.short	0x0000
        /*0014*/ 	.byte	0x00, 0xf0, 0x41, 0x07


	//----- nvinfo : EIATTR_SPARSE_MMA_MASK
	.align		4
.L_518:
        /*0018*/ 	.byte	0x03, 0x50
        /*001a*/ 	.short	0x0000


	//----- nvinfo : EIATTR_MAXREG_COUNT
	.align		4
        /*001c*/ 	.byte	0x03, 0x1b
        /*001e*/ 	.short	0x00ff


	//----- nvinfo : EIATTR_NUM_BARRIERS
	.align		4
        /*0020*/ 	.byte	0x02, 0x4c
        /*0022*/ 	.byte	0x01
	.zero		1


	//----- nvinfo : EIATTR_MERCURY_ISA_VERSION
	.align		4
        /*0024*/ 	.byte	0x03, 0x5f
        /*0026*/ 	.short	0x0101


	//----- nvinfo : EIATTR_COOP_GROUP_MASK_REGIDS
	.align		4
        /*0028*/ 	.byte	0x04, 0x29
        /*002a*/ 	.short	(.L_520 - .L_519)


	//   ....[0]....
.L_519:
        /*002c*/ 	.word	0xffffffff


	//   ....[1]....
        /*0030*/ 	.word	0xffffffff


	//   ....[2]....
        /*0034*/ 	.word	0xffffffff


	//   ....[3]....
        /*0038*/ 	.word	0xffffffff


	//   ....[4]....
        /*003c*/ 	.word	0xffffffff


	//   ....[5]....
        /*0040*/ 	.word	0xffffffff


	//----- nvinfo : EIATTR_COOP_GROUP_INSTR_OFFSETS
	.align		4
.L_520:
        /*0044*/ 	.byte	0x04, 0x28
        /*0046*/ 	.short	(.L_522 - .L_521)


	//   ....[0]....
.L_521:
        /*0048*/ 	.word	0x00001880


	//   ....[1]....
        /*004c*/ 	.word	0x000018b0


	//   ....[2]....
        /*0050*/ 	.word	0x00001910


	//   ....[3]....
        /*0054*/ 	.word	0x00001a60


	//   ....[4]....
        /*0058*/ 	.word	0x00001ab0


	//   ....[5]....
        /*005c*/ 	.word	0x00001ba0


	//----- nvinfo : EIATTR_EXIT_INSTR_OFFSETS
	.align		4
.L_522:
        /*0060*/ 	.byte	0x04, 0x1c
        /*0062*/ 	.short	(.L_524 - .L_523)


	//   ....[0]....
.L_523:
        /*0064*/ 	.word	0x000040c0


	//   ....[1]....
        /*0068*/ 	.word	0x000046e0


	//   ....[2]....
        /*006c*/ 	.word	0x00004770


	//----- nvinfo : EIATTR_CRS_STACK_SIZE
	.align		4
.L_524:
        /*0070*/ 	.byte	0x04, 0x1e
        /*0072*/ 	.short	(.L_526 - .L_525)
.L_525:
        /*0074*/ 	.word	0x00000000


	//----- nvinfo : EIATTR_CBANK_PARAM_SIZE
	.align		4
.L_526:
        /*0078*/ 	.byte	0x03, 0x19
        /*007a*/ 	.short	0x01d0


	//----- nvinfo : EIATTR_PARAM_CBANK
	.align		4
        /*007c*/ 	.byte	0x04, 0x0a
        /*007e*/ 	.short	(.L_528 - .L_527)
	.align		4
.L_527:
        /*0080*/ 	.word	index@(.nv.constant0._ZN5flash32flash_fwd_splitkv_combine_kernelI23Flash_fwd_kernel_traitsILi192ELi64ELi64ELi4ELb0ELb0EN7cutlass10bfloat16_tE19Flash_kernel_traitsILi192ELi64ELi64ELi4ES3_EELi8ELi3ELb0EEEvNS_16Flash_fwd_paramsE)
        /*0084*/ 	.short	0x0210
        /*0086*/ 	.short	0x01d0


	//----- nvinfo : EIATTR_SW_WAR
	.align		4
.L_528:
        /*0088*/ 	.byte	0x04, 0x36
        /*008a*/ 	.short	(.L_530 - .L_529)
.L_529:
        /*008c*/ 	.word	0x00000008
.L_530:


//--------------------- .nv.info._ZN5flash32flash_fwd_splitkv_combine_kernelI23Flash_fwd_kernel_traitsILi192ELi64ELi64ELi4ELb0ELb0EN7cutlass10bfloat16_tE19Flash_kernel_traitsILi192ELi64ELi64ELi4ES3_EELi8ELi2ELb0EEEvNS_16Flash_fwd_paramsE --------------------------
	.section	.nv.info._ZN5flash32flash_fwd_splitkv_combine_kernelI23Flash_fwd_kernel_traitsILi192ELi64ELi64ELi4ELb0ELb0EN7cutlass10bfloat16_tE19Flash_kernel_traitsILi192ELi64ELi64ELi4ES3_EELi8ELi2ELb0EEEvNS_16Flash_fwd_paramsE,"",@"SHT_CUDA_INFO"
	.sectionflags	@""
	.align	4


	//----- nvinfo : EIATTR_CUDA_API_VERSION
	.align		4
        /*0000*/ 	.byte	0x04, 0x37
        /*0002*/ 	.short	(.L_532 - .L_531)
.L_531:
        /*0004*/ 	.word	0x00000082


	//----- nvinfo : EIATTR_KPARAM_INFO
	.align		4
.L_532:
        /*0008*/ 	.byte	0x04, 0x17
        /*000a*/ 	.short	(.L_534 - .L_533)
.L_533:
        /*000c*/ 	.word	0x00000000
        /*0010*/ 	.short	0x0000
        /*0012*/ 	.short	0x0000
        /*0014*/ 	.byte	0x00, 0xf0, 0x41, 0x07


	//----- nvinfo : EIATTR_SPARSE_MMA_MASK
	.align		4
.L_534:
        /*0018*/ 	.byte	0x03, 0x50
        /*001a*/ 	.short	0x0000


	//----- nvinfo : EIATTR_MAXREG_COUNT
	.align		4
        /*001c*/ 	.byte	0x03, 0x1b
        /*001e*/ 	.short	0x00ff


	//----- nvinfo : EIATTR_NUM_BARRIERS
	.align		4
        /*0020*/ 	.byte	0x02, 0x4c
        /*0022*/ 	.byte	0x01
	.zero		1


	//----- nvinfo : EIATTR_MERCURY_ISA_VERSION
	.align		4
        /*0024*/ 	.byte	0x03, 0x5f
        /*0026*/ 	.short	0x0101


	//----- nvinfo : EIATTR_COOP_GROUP_MASK_REGIDS
	.align		4
        /*0028*/ 	.byte	0x04, 0x29
        /*002a*/ 	.short	(.L_536 - .L_535)


	//   ....[0]....
.L_535:
        /*002c*/ 	.word	0xffffffff


	//   ....[1]....
        /*0030*/ 	.word	0xffffffff


	//   ....[2]....
        /*0034*/ 	.word	0xffffffff


	//   ....[3]....
        /*0038*/ 	.word	0xffffffff


	//----- nvinfo : EIATTR_COOP_GROUP_INSTR_OFFSETS
	.align		4
.L_536:
        /*003c*/ 	.byte	0x04, 0x28
        /*003e*/ 	.short	(.L_538 - .L_537)


	//   ....[0]....
.L_537:
        /*0040*/ 	.word	0x00001800


	//   ....[1]....
        /*0044*/ 	.word	0x00001880


	//   ....[2]....
        /*0048*/ 	.word	0x00001a80


	//   ....[3]....
        /*004c*/ 	.word	0x00001bd0


	//----- nvinfo : EIATTR_EXIT_INSTR_OFFSETS
	.align		4
.L_538:
        /*0050*/ 	.byte	0x04, 0x1c
        /*0052*/ 	.short	(.L_540 - .L_539)


	//   ....[0]....
.L_539:
        /*0054*/ 	.word	0x00004130


	//   ....[1]....
        /*0058*/ 	.word	0x00004750


	//   ....[2]....
        /*005c*/ 	.word	0x000047e0


	//----- nvinfo : EIATTR_CRS_STACK_SIZE
	.align		4
.L_540:
        /*0060*/ 	.byte	0x04, 0x1e
        /*0062*/ 	.short	(.L_542 - .L_541)
.L_541:
        /*0064*/ 	.word	0x00000000


	//----- nvinfo : EIATTR_CBANK_PARAM_SIZE
	.align		4
.L_542:
        /*0068*/ 	.byte	0x03, 0x19
        /*006a*/ 	.short	0x01d0


	//----- nvinfo : EIATTR_PARAM_CBANK
	.align		4
        /*006c*/ 	.byte	0x04, 0x0a
        /*006e*/ 	.short	(.L_544 - .L_543)
	.align		4
.L_543:
        /*0070*/ 	.word	index@(.nv.constant0._ZN5flash32flash_fwd_splitkv_combine_kernelI23Flash_fwd_kernel_traitsILi192ELi64ELi64ELi4ELb0ELb0EN7cutlass10bfloat16_tE19Flash_kernel_traitsILi192ELi64ELi64ELi4ES3_EELi8ELi2ELb0EEEvNS_16Flash_fwd_paramsE)
        /*0074*/ 	.short	0x0210
        /*0076*/ 	.short	0x01d0


	//----- nvinfo : EIATTR_SW_WAR
	.align		4
.L_544:
        /*0078*/ 	.byte	0x04, 0x36
        /*007a*/ 	.short	(.L_546 - .L_545)
.L_545:
        /*007c*/ 	.word	0x00000008
.L_546:


//--------------------- .nv.info._ZN5flash32flash_fwd_splitkv_combine_kernelI23Flash_fwd_kernel_traitsILi192ELi64ELi64ELi4ELb0ELb0EN7cutlass10bfloat16_tE19Flash_kernel_traitsILi192ELi64ELi64ELi4ES3_EELi8ELi1ELb0EEEvNS_16Flash_fwd_paramsE --------------------------
	.section	.nv.info._ZN5flash32flash_fwd_splitkv_combine_kernelI23Flash_fwd_kernel_traitsILi192ELi64ELi64ELi4ELb0ELb0EN7cutlass10bfloat16_tE19Flash_kernel_traitsILi192ELi64ELi64ELi4ES3_EELi8ELi1ELb0EEEvNS_16Flash_fwd_paramsE,"",@"SHT_CUDA_INFO"
	.sectionflags	@""
	.align	4


	//----- nvinfo : EIATTR_CUDA_API_VERSION
	.align		4
        /*0000*/ 	.byte	0x04, 0x37
        /*0002*/ 	.short	(.L_548 - .L_547)
.L_547:
        /*0004*/ 	.word	0x00000082


	//----- nvinfo : EIATTR_KPARAM_INFO
	.align		4
.L_548:
        /*0008*/ 	.byte	0x04, 0x17
        /*000a*/ 	.short	(.L_550 - .L_549)
.L_549:
        /*000c*/ 	.word	0x00000000
        /*0010*/ 	.short	0x0000
        /*0012*/ 	.short	0x0000
        /*0014*/ 	.byte	0x00, 0xf0, 0x41, 0x07


	//----- nvinfo : EIATTR_SPARSE_MMA_MASK
	.align		4
.L_550:
        /*0018*/ 	.byte	0x03, 0x50
        /*001a*/ 	.short	0x0000


	//----- nvinfo : EIATTR_MAXREG_COUNT
	.align		4
        /*001c*/ 	.byte	0x03, 0x1b
        /*001e*/ 	.short	0x00ff


	//----- nvinfo : EIATTR_NUM_BARRIERS
	.align		4
        /*0020*/ 	.byte	0x02, 0x4c
        /*0022*/ 	.byte	0x01
	.zero		1


	//----- nvinfo : EIATTR_MERCURY_ISA_VERSION
	.align		4
        /*0024*/ 	.byte	0x03, 0x5f
        /*0026*/ 	.short	0x0101


	//----- nvinfo : EIATTR_COOP_GROUP_MASK_REGIDS
	.align		4
        /*0028*/ 	.byte	0x04, 0x29
        /*002a*/ 	.short	(.L_552 - .L_551)


	//   ....[0]....
.L_551:
        /*002c*/ 	.word	0xffffffff


	//   ....[1]....
        /*0030*/ 	.word	0xffffffff


	//----- nvinfo : EIATTR_COOP_GROUP_INSTR_OFFSETS
	.align		4
.L_552:
        /*0034*/ 	.byte	0x04, 0x28
        /*0036*/ 	.short	(.L_554 - .L_553)


	//   ....[0]....
.L_553:
        /*0038*/ 	.word	0x00001860


	//   ....[1]....
        /*003c*/ 	.word	0x00001af0


	//----- nvinfo : EIATTR_EXIT_INSTR_OFFSETS
	.align		4
.L_554:
        /*0040*/ 	.byte	0x04, 0x1c
        /*0042*/ 	.short	(.L_556 - .L_555)


	//   ....[0]....
.L_555:
        /*0044*/ 	.word	0x00004110


	//   ....[1]....
        /*0048*/ 	.word	0x00004730


	//   ....[2]....
        /*004c*/ 	.word	0x000047c0


	//----- nvinfo : EIATTR_CRS_STACK_SIZE
	.align		4
.L_556:
        /*0050*/ 	.byte	0x04, 0x1e
        /*0052*/ 	.short	(.L_558 - .L_557)
.L_557:
        /*0054*/ 	.word	0x00000000


	//----- nvinfo : EIATTR_CBANK_PARAM_SIZE
	.align		4
.L_558:
        /*0058*/ 	.byte	0x03, 0x19
        /*005a*/ 	.short	0x01d0


	//----- nvinfo : EIATTR_PARAM_CBANK
	.align		4
        /*005c*/ 	.byte	0x04, 0x0a
        /*005e*/ 	.short	(.L_560 - .L_559)
	.align		4
.L_559:
        /*0060*/ 	.word	index@(.nv.constant0._ZN5flash32flash_fwd_splitkv_combine_kernelI23Flash_fwd_kernel_traitsILi192ELi64ELi64ELi4ELb0ELb0EN7cutlass10bfloat16_tE19Flash_kernel_traitsILi192ELi64ELi64ELi4ES3_EELi8ELi1ELb0EEEvNS_16Flash_fwd_paramsE)
        /*0064*/ 	.short	0x0210
        /*0066*/ 	.short	0x01d0


	//----- nvinfo : EIATTR_SW_WAR
	.align		4
.L_560:
        /*0068*/ 	.byte	0x04, 0x36
        /*006a*/ 	.short	(.L_562 - .L_561)
.L_561:
        /*006c*/ 	.word	0x00000008
.L_562:


//--------------------- .nv.info._ZN5flash32flash_fwd_splitkv_combine_kernelI23Flash_fwd_kernel_traitsILi192ELi64ELi64ELi4ELb0ELb0EN7cutlass10bfloat16_tE19Flash_kernel_traitsILi192ELi64ELi64ELi4ES3_EELi8ELi7ELb1EEEvNS_16Flash_fwd_paramsE --------------------------
	.section	.nv.info._ZN5flash32flash_fwd_splitkv_combine_kernelI23Flash_fwd_kernel_traitsILi192ELi64ELi64ELi4ELb0ELb0EN7cutlass10bfloat16_tE19Flash_kernel_traitsILi192ELi64ELi64ELi4ES3_EELi8ELi7ELb1EEEvNS_16Flash_fwd_paramsE,"",@"SHT_CUDA_INFO"
	.sectionflags	@""
	.align	4


	//----- nvinfo : EIATTR_CUDA_API_VERSION
	.align		4
        /*0000*/ 	.byte	0x04, 0x37
        /*0002*/ 	.short	(.L_564 - .L_563)
.L_563:
        /*0004*/ 	.word	0x00000082


	//----- nvinfo : EIATTR_KPARAM_INFO
	.align		4
.L_564:
        /*0008*/ 	.byte	0x04, 0x17
        /*000a*/ 	.short	(.L_566 - .L_565)
.L_565:
        /*000c*/ 	.word	0x00000000
        /*0010*/ 	.short	0x0000
        /*0012*/ 	.short	0x0000
        /*0014*/ 	.byte	0x00, 0xf0, 0x41, 0x07


	//----- nvinfo : EIATTR_SPARSE_MMA_MASK
	.align		4
.L_566:
        /*0018*/ 	.byte	0x03, 0x50
        /*001a*/ 	.short	0x0000


	//----- nvinfo : EIATTR_MAXREG_COUNT
	.align		4
        /*001c*/ 	.byte	0x03, 0x1b
        /*001e*/ 	.short	0x00ff


	//----- nvinfo : EIATTR_NUM_BARRIERS
	.align		4
        /*0020*/ 	.byte	0x02, 0x4c
        /*0022*/ 	.byte	0x01
	.zero		1


	//----- nvinfo : EIATTR_MERCURY_ISA_VERSION
	.align		4
        /*0024*/ 	.byte	0x03, 0x5f
        /*0026*/ 	.short	0x0101


	//----- nvinfo : EIATTR_COOP_GROUP_MASK_REGIDS
	.align		4
        /*0028*/ 	.byte	0x04, 0x29
        /*002a*/ 	.short	(.L_568 - .L_567)


	//   ....[0]....
.L_567:
        /*002c*/ 	.word	0xffffffff


	//   ....[1]....
        /*0030*/ 	.word	0xffffffff


	//   ....[2]....
        /*0034*/ 	.word	0xffffffff


	//   ....[3]....
        /*0038*/ 	.word	0xffffffff


	//   ....[4]....
        /*003c*/ 	.word	0xffffffff


	//   ....[5]....
        /*0040*/ 	.word	0xffffffff


	//   ....[6]....
        /*0044*/ 	.word	0xffffffff


	//   ....[7]....
        /*0048*/ 	.word	0xffffffff


	//----- nvinfo : EIATTR_COOP_GROUP_INSTR_OFFSETS
	.align		4
.L_568:
        /*004c*/ 	.byte	0x04, 0x28
        /*004e*/ 	.short	(.L_570 - .L_569)


	//   ....[0]....
.L_569:
        /*0050*/ 	.word	0x00002020


	//   ....[1]....
        /*0054*/ 	.word	0x00002040


	//   ....[2]....
        /*0058*/ 	.word	0x00002060


	//   ....[3]....
        /*005c*/ 	.word	0x00002080


	//   ....[4]....
        /*0060*/ 	.word	0x00002310


	//   ....[5]....
        /*0064*/ 	.word	0x000023a0


	//   ....[6]....
        /*0068*/ 	.word	0x00002480


	//   ....[7]....
        /*006c*/ 	.word	0x00002560


	//----- nvinfo : EIATTR_EXIT_INSTR_OFFSETS
	.align		4
.L_570:
        /*0070*/ 	.byte	0x04, 0x1c
        /*0072*/ 	.short	(.L_572 - .L_571)


	//   ....[0]....
.L_571:
        /*0074*/ 	.word	0x00005360


	//   ....[1]....
        /*0078*/ 	.word	0x00005970


	//----- nvinfo : EIATTR_CRS_STACK_SIZE
	.align		4
.L_572:
        /*007c*/ 	.byte	0x04, 0x1e
        /*007e*/ 	.short	(.L_574 - .L_573)
.L_573:
        /*0080*/ 	.word	0x00000000


	//----- nvinfo : EIATTR_CBANK_PARAM_SIZE
	.align		4
.L_574:
        /*0084*/ 	.byte	0x03, 0x19
        /*0086*/ 	.short	0x01d0


	//----- nvinfo : EIATTR_PARAM_CBANK
	.align		4
        /*0088*/ 	.byte	0x04, 0x0a
        /*008a*/ 	.short	(.L_576 - .L_575)
	.align		4
.L_575:
        /*008c*/ 	.word	index@(.nv.constant0._ZN5flash32flash_fwd_splitkv_combine_kernelI23Flash_fwd_kernel_traitsILi192ELi64ELi64ELi4ELb0ELb0EN7cutlass10bfloat16_tE19Flash_kernel_traitsILi192ELi64ELi64ELi4ES3_EELi8ELi7ELb1EEEvNS_16Flash_fwd_paramsE)
        /*0090*/ 	.short	0x0210
        /*0092*/ 	.short	0x01d0


	//----- nvinfo : EIATTR_SW_WAR
	.align		4
.L_576:
        /*0094*/ 	.byte	0x04, 0x36
        /*0096*/ 	.short	(.L_578 - .L_577)
.L_577:
        /*0098*/ 	.word	0x00000008
.L_578:


//--------------------- .nv.info._ZN5flash32flash_fwd_splitkv_combine_kernelI23Flash_fwd_kernel_traitsILi192ELi64ELi64ELi4ELb0ELb0EN7cutlass10bfloat16_tE19Flash_kernel_traitsILi192ELi64ELi64ELi4ES3_EELi8ELi6ELb1EEEvNS_16Flash_fwd_paramsE --------------------------
	.section	.nv.info._ZN5flash32flash_fwd_splitkv_combine_kernelI23Flash_fwd_kernel_traitsILi192ELi64ELi64ELi4ELb0ELb0EN7cutlass10bfloat16_tE19Flash_kernel_traitsILi192ELi64ELi64ELi4ES3_EELi8ELi6ELb1EEEvNS_16Flash_fwd_paramsE,"",@"SHT_CUDA_INFO"
	.sectionflags	@""
	.align	4


	//----- nvinfo : EIATTR_CUDA_API_VERSION
	.align		4
        /*0000*/ 	.byte	0x04, 0x37
        /*0002*/ 	.short	(.L_580 - .L_579)
.L_579:
        /*0004*/ 	.word	0x00000082


	//----- nvinfo : EIATTR_KPARAM_INFO
	.align		4
.L_580:
        /*0008*/ 	.byte	0x04, 0x17
        /*000a*/ 	.short	(.L_582 - .L_581)
.L_581:
        /*000c*/ 	.word	0x00000000
        /*0010*/ 	.short	0x0000
        /*0012*/ 	.short	0x0000
        /*0014*/ 	.byte	0x00, 0xf0, 0x41, 0x07


	//----- nvinfo : EIATTR_SPARSE_MMA_MASK
	.align		4
.L_582:
        /*0018*/ 	.byte	0x03, 0x50
        /*001a*/ 	.short	0x0000


	//----- nvinfo : EIATTR_MAXREG_COUNT
	.align		4
        /*001c*/ 	.byte	0x03, 0x1b
        /*001e*/ 	.short	0x00ff


	//----- nvinfo : EIATTR_NUM_BARRIERS
	.align		4
        /*0020*/ 	.byte	0x02, 0x4c
        /*0022*/ 	.byte	0x01
	.zero		1


	//----- nvinfo : EIATTR_MERCURY_ISA_VERSION
	.align		4
        /*0024*/ 	.byte	0x03, 0x5f
        /*0026*/ 	.short	0x0101


	//----- nvinfo : EIATTR_COOP_GROUP_MASK_REGIDS
	.align		4
        /*0028*/ 	.byte	0x04, 0x29
        /*002a*/ 	.short	(.L_584 - .L_583)


	//   ....[0]....
.L_583:
        /*002c*/ 	.word	0xffffffff


	//   ....[1]....
        /*0030*/ 	.word	0xffffffff


	//   ....[2]....
        /*0034*/ 	.word	0xffffffff


	//   ....[3]....
        /*0038*/ 	.word	0xffffffff


	//   ....[4]....
        /*003c*/ 	.word	0xffffffff


	//   ....[5]....
        /*0040*/ 	.word	0xffffffff


	//   ....[6]....
        /*0044*/ 	.word	0xffffffff


	//   ....[7]....
        /*0048*/ 	.word	0xffffffff


	//----- nvinfo : EIATTR_COOP_GROUP_INSTR_OFFSETS
	.align		4
.L_584:
        /*004c*/ 	.byte	0x04, 0x28
        /*004e*/ 	.short	(.L_586 - .L_585)


	//   ....[0]....
.L_585:
        /*0050*/ 	.word	0x00001ba0


	//   ....[1]....
        /*0054*/ 	.word	0x00001bc0


	//   ....[2]....
        /*0058*/ 	.word	0x00001be0


	//   ....[3]....
        /*005c*/ 	.word	0x00001c00


	//   ....[4]....
        /*0060*/ 	.word	0x00001da0


	//   ....[5]....
        /*0064*/ 	.word	0x00001e30


	//   ....[6]....
        /*0068*/ 	.word	0x00001f00


	//   ....[7]....
        /*006c*/ 	.word	0x00001ff0


	//----- nvinfo : EIATTR_EXIT_INSTR_OFFSETS
	.align		4
.L_586:
        /*0070*/ 	.byte	0x04, 0x1c
        /*0072*/ 	.short	(.L_588 - .L_587)


	//   ....[0]....
.L_587:
        /*0074*/ 	.word	0x00004c60


	//   ....[1]....
        /*0078*/ 	.word	0x00005270


	//----- nvinfo : EIATTR_CRS_STACK_SIZE
	.align		4
.L_588:
        /*007c*/ 	.byte	0x04, 0x1e
        /*007e*/ 	.short	(.L_590 - .L_589)
.L_589:
        /*0080*/ 	.word	0x00000000


	//----- nvinfo : EIATTR_CBANK_PARAM_SIZE
	.align		4
.L_590:
        /*0084*/ 	.byte	0x03, 0x19
        /*0086*/ 	.short	0x01d0


	//----- nvinfo : EIATTR_PARAM_CBANK
	.align		4
        /*0088*/ 	.byte	0x04, 0x0a
        /*008a*/ 	.short	(.L_592 - .L_591)
	.align		4
.L_591:
        /*008c*/ 	.word	index@(.nv.constant0._ZN5flash32flash_fwd_splitkv_combine_kernelI23Flash_fwd_kernel_traitsILi192ELi64ELi64ELi4ELb0ELb0EN7cutlass10bfloat16_tE19Flash_kernel_traitsILi192ELi64ELi64ELi4ES3_EELi8ELi6ELb1EEEvNS_16Flash_fwd_paramsE)
        /*0090*/ 	.short	0x0210
        /*0092*/ 	.short	0x01d0


	//----- nvinfo : EIATTR_SW_WAR
	.align		4
.L_592:
        /*0094*/ 	.byte	0x04, 0x36
        /*0096*/ 	.short	(.L_594 - .L_593)
.L_593:
        /*0098*/ 	.word	0x00000008
.L_594:


//--------------------- .nv.info._ZN5flash32flash_fwd_splitkv_combine_kernelI23Flash_fwd_kernel_traitsILi192ELi64ELi64ELi4ELb0ELb0EN7cutlass10bfloat16_tE19Flash_kernel_traitsILi192ELi64ELi64ELi4ES3_EELi8ELi5ELb1EEEvNS_16Flash_fwd_paramsE --------------------------
	.section	.nv.info._ZN5flash32flash_fwd_splitkv_combine_kernelI23Flash_fwd_kernel_traitsILi192ELi64ELi64ELi4ELb0ELb0EN7cutlass10bfloat16_tE19Flash_kernel_traitsILi192ELi64ELi64ELi4ES3_EELi8ELi5ELb1EEEvNS_16Flash_fwd_paramsE,"",@"SHT_CUDA_INFO"
	.sectionflags	@""
	.align	4


	//----- nvinfo : EIATTR_CUDA_API_VERSION
	.align		4
        /*0000*/ 	.byte	0x04, 0x37
        /*0002*/ 	.short	(.L_596 - .L_595)
.L_595:
        /*0004*/ 	.word	0x00000082


	//----- nvinfo : EIATTR_KPARAM_INFO
	.align		4
.L_596:
        /*0008*/ 	.byte	0x04, 0x17
        /*000a*/ 	.short	(.L_598 - .L_597)
.L_597:
        /*000c*/ 	.word	0x00000000
        /*0010*/ 	.short	0x0000
        /*0012*/ 	.short	0x0000
        /*0014*/ 	.byte	0x00, 0xf0, 0x41, 0x07


	//----- nvinfo : EIATTR_SPARSE_MMA_MASK
	.align		4
.L_598:
        /*0018*/ 	.byte	0x03, 0x50
        /*001a*/ 	.short	0x0000


	//----- nvinfo : EIATTR_MAXREG_COUNT
	.align		4
        /*001c*/ 	.byte	0x03, 0x1b
        /*001e*/ 	.short	0x00ff


	//----- nvinfo : EIATTR_NUM_BARRIERS
	.align		4
        /*0020*/ 	.byte	0x02, 0x4c
        /*0022*/ 	.byte	0x01
	.zero		1


	//----- nvinfo : EIATTR_MERCURY_ISA_VERSION
	.align		4
        /*0024*/ 	.byte	0x03, 0x5f
        /*0026*/ 	.short	0x0101


	//----- nvinfo : EIATTR_COOP_GROUP_MASK_REGIDS
	.align		4
        /*0028*/ 	.byte	0x04, 0x29
        /*002a*/ 	.short	(.L_600 - .L_599)


	//   ....[0]....
.L_599:
        /*002c*/ 	.word	0xffffffff


	//   ....[1]....
        /*0030*/ 	.word	0xffffffff


	//   ....[2]....
        /*0034*/ 	.word	0xffffffff


	//   ....[3]....
        /*0038*/ 	.word	0xffffffff


	//   ....[4]....
        /*003c*/ 	.word	0xffffffff


	//   ....[5]....
        /*0040*/ 	.word	0xffffffff


	//   ....[6]....
        /*0044*/ 	.word	0xffffffff


	//   ....[7]....
        /*0048*/ 	.word	0xffffffff


	//----- nvinfo : EIATTR_COOP_GROUP_INSTR_OFFSETS
	.align		4
.L_600:
        /*004c*/ 	.byte	0x04, 0x28
        /*004e*/ 	.short	(.L_602 - .L_601)


	//   ....[0]....
.L_601:
        /*0050*/ 	.word	0x000016f0


	//   ....[1]....
        /*0054*/ 	.word	0x00001710


	//   ....[2]....
        /*0058*/ 	.word	0x00001750


	//   ....[3]....
        /*005c*/ 	.word	0x000017c0


	//   ....[4]....
        /*0060*/ 	.word	0x000019a0


	//   ....[5]....
        /*0064*/ 	.word	0x00001a00


	//   ....[6]....
        /*0068*/ 	.word	0x00001aa0


	//   ....[7]....
        /*006c*/ 	.word	0x00001bf0


	//----- nvinfo : EIATTR_EXIT_INSTR_OFFSETS
	.align		4
.L_602:
        /*0070*/ 	.byte	0x04, 0x1c
        /*0072*/ 	.short	(.L_604 - .L_603)


	//   ....[0]....
.L_603:
        /*0074*/ 	.word	0x000048b0


	//   ....[1]....
        /*0078*/ 	.word	0x00004ec0


	//----- nvinfo : EIATTR_CRS_STACK_SIZE
	.align		4
.L_604:
        /*007c*/ 	.byte	0x04, 0x1e
        /*007e*/ 	.short	(.L_606 - .L_605)
.L_605:
        /*0080*/ 	.word	0x00000000


	//----- nvinfo : EIATTR_CBANK_PARAM_SIZE
	.align		4
.L_606:
        /*0084*/ 	.byte	0x03, 0x19
        /*0086*/ 	.short	0x01d0


	//----- nvinfo : EIATTR_PARAM_CBANK
	.align		4
        /*0088*/ 	.byte	0x04, 0x0a
        /*008a*/ 	.short	(.L_608 - .L_607)
	.align		4
.L_607:
        /*008c*/ 	.word	index@(.nv.constant0._ZN5flash32flash_fwd_splitkv_combine_kernelI23Flash_fwd_kernel_traitsILi192ELi64ELi64ELi4ELb0ELb0EN7cutlass10bfloat16_tE19Flash_kernel_traitsILi192ELi64ELi64ELi4ES3_EELi8ELi5ELb1EEEvNS_16Flash_fwd_paramsE)
        /*0090*/ 	.short	0x0210
        /*0092*/ 	.short	0x01d0


	//----- nvinfo : EIATTR_SW_WAR
	.align		4
.L_608:
        /*0094*/ 	.byte	0x04, 0x36
        /*0096*/ 	.short	(.L_610 - .L_609)
.L_609:
        /*0098*/ 	.word	0x00000008
.L_610:


//--------------------- .nv.info._ZN5flash32flash_fwd_splitkv_combine_kernelI23Flash_fwd_kernel_traitsILi192ELi64ELi64ELi4ELb0ELb0EN7cutlass10bfloat16_tE19Flash_kernel_traitsILi192ELi64ELi64ELi4ES3_EELi8ELi4ELb1EEEvNS_16Flash_fwd_paramsE --------------------------
	.section	.nv.info._ZN5flash32flash_fwd_splitkv_combine_kernelI23Flash_fwd_kernel_traitsILi192ELi64ELi64ELi4ELb0ELb0EN7cutlass10bfloat16_tE19Flash_kernel_traitsILi192ELi64ELi64ELi4ES3_EELi8ELi4ELb1EEEvNS_16Flash_fwd_paramsE,"",@"SHT_CUDA_INFO"
	.sectionflags	@""
	.align	4


	//----- nvinfo : EIATTR_CUDA_API_VERSION
	.align		4
        /*0000*/ 	.byte	0x04, 0x37
        /*0002*/ 	.short	(.L_612 - .L_611)
.L_611:
        /*0004*/ 	.word	0x00000082


	//----- nvinfo : EIATTR_KPARAM_INFO
	.align		4
.L_612:
        /*0008*/ 	.byte	0x04, 0x17
        /*000a*/ 	.short	(.L_614 - .L_613)
.L_613:
        /*000c*/ 	.word	0x00000000
        /*0010*/ 	.short	0x0000
        /*0012*/ 	.short	0x0000
        /*0014*/ 	.byte	0x00, 0xf0, 0x41, 0x07


	//----- nvinfo : EIATTR_SPARSE_MMA_MASK
	.align		4
.L_614:
        /*0018*/ 	.byte	0x03, 0x50
        /*001a*/ 	.short	0x0000


	//----- nvinfo : EIATTR_MAXREG_COUNT
	.align		4
        /*001c*/ 	.byte	0x03, 0x1b
        /*001e*/ 	.short	0x00ff


	//----- nvinfo : EIATTR_NUM_BARRIERS
	.align		4
        /*0020*/ 	.byte	0x02, 0x4c
        /*0022*/ 	.byte	0x01
	.zero		1


	//----- nvinfo : EIATTR_MERCURY_ISA_VERSION
	.align		4
        /*0024*/ 	.byte	0x03, 0x5f
        /*0026*/ 	.short	0x0101


	//----- nvinfo : EIATTR_COOP_GROUP_MASK_REGIDS
	.align		4
        /*0028*/ 	.byte	0x04, 0x29
        /*002a*/ 	.short	(.L_616 - .L_615)


	//   ....[0]....
.L_615:
        /*002c*/ 	.word	0xffffffff


	//   ....[1]....
        /*0030*/ 	.word	0xffffffff


	//   ....[2]....
        /*0034*/ 	.word	0xffffffff


	//   ....[3]....
        /*0038*/ 	.word	0xffffffff


	//   ....[4]....
        /*003c*/ 	.word	0xffffffff


	//   ....[5]....
        /*0040*/ 	.word	0xffffffff


	//   ....[6]....
        /*0044*/ 	.word	0xffffffff


	//   ....[7]....
        /*0048*/ 	.word	0xffffffff


	//----- nvinfo : EIATTR_COOP_GROUP_INSTR_OFFSETS
	.align		4
.L_616:
        /*004c*/ 	.byte	0x04, 0x28
        /*004e*/ 	.short	(.L_618 - .L_617)


	//   ....[0]....
.L_617:
        /*0050*/ 	.word	0x00001810


	//   ....[1]....
        /*0054*/ 	.word	0x00001870


	//   ....[2]....
        /*0058*/ 	.word	0x000018e0


	//   ....[3]....
        /*005c*/ 	.word	0x00001920


	//   ....[4]....
        /*0060*/ 	.word	0x00001a40


	//   ....[5]....
        /*0064*/ 	.word	0x00001b20


	//   ....[6]....
        /*0068*/ 	.word	0x00001be0


	//   ....[7]....
        /*006c*/ 	.word	0x00001d00


	//----- nvinfo : EIATTR_EXIT_INSTR_OFFSETS
	.align		4
.L_618:
        /*0070*/ 	.byte	0x04, 0x1c
        /*0072*/ 	.short	(.L_620 - .L_619)


	//   ....[0]....
.L_619:
        /*0074*/ 	.word	0x000048b0


	//   ....[1]....
        /*0078*/ 	.word	0x00004ec0


	//----- nvinfo : EIATTR_CRS_STACK_SIZE
	.align		4
.L_620:
        /*007c*/ 	.byte	0x04, 0x1e
        /*007e*/ 	.short	(.L_622 - .L_621)
.L_621:
        /*0080*/ 	.word	0x00000000


	//----- nvinfo : EIATTR_CBANK_PARAM_SIZE
	.align		4
.L_622:
        /*0084*/ 	.byte	0x03, 0x19
        /*0086*/ 	.short	0x01d0


	//----- nvinfo : EIATTR_PARAM_CBANK
	.align		4
        /*0088*/ 	.byte	0x04, 0x0a
        /*008a*/ 	.short	(.L_624 - .L_623)
	.align		4
.L_623:
        /*008c*/ 	.word	index@(.nv.constant0._ZN5flash32flash_fwd_splitkv_combine_kernelI23Flash_fwd_kernel_traitsILi192ELi64ELi64ELi4ELb0ELb0EN7cutlass10bfloat16_tE19Flash_kernel_traitsILi192ELi64ELi64ELi4ES3_EELi8ELi4ELb1EEEvNS_16Flash_fwd_paramsE)
        /*0090*/ 	.short	0x0210
        /*0092*/ 	.short	0x01d0


	//----- nvinfo : EIATTR_SW_WAR
	.align		4
.L_624:
        /*0094*/ 	.byte	0x04, 0x36
        /*0096*/ 	.short	(.L_626 - .L_625)
.L_625:
        /*0098*/ 	.word	0x00000008
.L_626:


//--------------------- .nv.info._ZN5flash32flash_fwd_splitkv_combine_kernelI23Flash_fwd_kernel_traitsILi192ELi64ELi64ELi4ELb0ELb0EN7cutlass10bfloat16_tE19Flash_kernel_traitsILi192ELi64ELi64ELi4ES3_EELi8ELi3ELb1EEEvNS_16Flash_fwd_paramsE --------------------------
	.section	.nv.info._ZN5flash32flash_fwd_splitkv_combine_kernelI23Flash_fwd_kernel_traitsILi192ELi64ELi64ELi4ELb0ELb0EN7cutlass10bfloat16_tE19Flash_kernel_traitsILi192ELi64ELi64ELi4ES3_EELi8ELi3ELb1EEEvNS_16Flash_fwd_paramsE,"",@"SHT_CUDA_INFO"
	.sectionflags	@""
	.align	4


	//----- nvinfo : EIATTR_CUDA_API_VERSION
	.align		4
        /*0000*/ 	.byte	0x04, 0x37
        /*0002*/ 	.short	(.L_628 - .L_627)
.L_627:
        /*0004*/ 	.word	0x00000082


	//----- nvinfo : EIATTR_KPARAM_INFO
	.align		4
.L_628:
        /*0008*/ 	.byte	0x04, 0x17
        /*000a*/ 	.short	(.L_630 - .L_629)
.L_629:
        /*000c*/ 	.word	0x00000000
        /*0010*/ 	.short	0x0000
        /*0012*/ 	.short	0x0000
        /*0014*/ 	.byte	0x00, 0xf0, 0x41, 0x07


	//----- nvinfo : EIATTR_SPARSE_MMA_MASK
	.align		4
.L_630:
        /*0018*/ 	.byte	0x03, 0x50
        /*001a*/ 	.short	0x0000


	//----- nvinfo : EIATTR_MAXREG_COUNT
	.align		4
        /*001c*/ 	.byte	0x03, 0x1b
        /*001e*/ 	.short	0x00ff


	//----- nvinfo : EIATTR_NUM_BARRIERS
	.align		4
        /*0020*/ 	.byte	0x02, 0x4c
        /*0022*/ 	.byte	0x01
	.zero		1


	//----- nvinfo : EIATTR_MERCURY_ISA_VERSION
	.align		4
        /*0024*/ 	.byte	0x03, 0x5f
        /*0026*/ 	.short	0x0101


	//----- nvinfo : EIATTR_COOP_GROUP_MASK_REGIDS
	.align		4
        /*0028*/ 	.byte	0x04, 0x29
        /*002a*/ 	.short	(.L_632 - .L_631)


	//   ....[0]....
.L_631:
        /*002c*/ 	.word	0xffffffff


	//   ....[1]....
        /*0030*/ 	.word	0xffffffff


	//   ....[2]....
        /*0034*/ 	.word	0xffffffff


	//   ....[3]....
        /*0038*/ 	.word	0xffffffff


	//   ....[4]....
        /*003c*/ 	.word	0xffffffff


	//   ....[5]....
        /*0040*/ 	.word	0xffffffff


	//----- nvinfo : EIATTR_COOP_GROUP_INSTR_OFFSETS
	.align		4
.L_632:
        /*0044*/ 	.byte	0x04, 0x28
        /*0046*/ 	.short	(.L_634 - .L_633)


	//   ....[0]....
.L_633:
        /*0048*/ 	.word	0x00001880


	//   ....[1]....
        /*004c*/ 	.word	0x000018b0


	//   ....[2]....
        /*0050*/ 	.word	0x00001910


	//   ....[3]....
        /*0054*/ 	.word	0x00001a60


	//   ....[4]....
        /*0058*/ 	.word	0x00001ab0


	//   ....[5]....
        /*005c*/ 	.word	0x00001ba0


	//----- nvinfo : EIATTR_EXIT_INSTR_OFFSETS
	.align		4
.L_634:
        /*0060*/ 	.byte	0x04, 0x1c
        /*0062*/ 	.short	(.L_636 - .L_635)


	//   ....[0]....
.L_635:
        /*0064*/ 	.word	0x000047d0


	//   ....[1]....
        /*0068*/ 	.word	0x00004de0


	//----- nvinfo : EIATTR_CRS_STACK_SIZE
	.align		4
.L_636:
        /*006c*/ 	.byte	0x04, 0x1e
        /*006e*/ 	.short	(.L_638 - .L_637)
.L_637:
        /*0070*/ 	.word	0x00000000


	//----- nvinfo : EIATTR_CBANK_PARAM_SIZE
	.align		4
.L_638:
        /*0074*/ 	.byte	0x03, 0x19
        /*0076*/ 	.short	0x01d0


	//----- nvinfo : EIATTR_PARAM_CBANK
	.align		4
        /*0078*/ 	.byte	0x04, 0x0a
        /*007a*/ 	.short	(.L_640 - .L_639)
	.align		4
.L_639:
        /*007c*/ 	.word	index@(.nv.constant0._ZN5flash32flash_fwd_splitkv_combine_kernelI23Flash_fwd_kernel_traitsILi192ELi64ELi64ELi4ELb0ELb0EN7cutlass10bfloat16_tE19Flash_kernel_traitsILi192ELi64ELi64ELi4ES3_EELi8ELi3ELb1EEEvNS_16Flash_fwd_paramsE)
        /*0080*/ 	.short	0x0210
        /*0082*/ 	.short	0x01d0


	//----- nvinfo : EIATTR_SW_WAR
	.align		4
.L_640:
        /*0084*/ 	.byte	0x04, 0x36
        /*0086*/ 	.short	(.L_642 - .L_641)
.L_641:
        /*0088*/ 	.word	0x00000008
.L_642:


//--------------------- .nv.info._ZN5flash32flash_fwd_splitkv_combine_kernelI23Flash_fwd_kernel_traitsILi192ELi64ELi64ELi4ELb0ELb0EN7cutlass10bfloat16_tE19Flash_kernel_traitsILi192ELi64ELi64ELi4ES3_EELi8ELi2ELb1EEEvNS_16Flash_fwd_paramsE --------------------------
	.section	.nv.info._ZN5flash32flash_fwd_splitkv_combine_kernelI23Flash_fwd_kernel_traitsILi192ELi64ELi64ELi4ELb0ELb0EN7cutlass10bfloat16_tE19Flash_kernel_traitsILi192ELi64ELi64ELi4ES3_EELi8ELi2ELb1EEEvNS_16Flash_fwd_paramsE,"",@"SHT_CUDA_INFO"
	.sectionflags	@""
	.align	4


	//----- nvinfo : EIATTR_CUDA_API_VERSION
	.align		4
        /*0000*/ 	.byte	0x04, 0x37
        /*0002*/ 	.short	(.L_644 - .L_643)
.L_643:
        /*0004*/ 	.word	0x00000082


	//----- nvinfo : EIATTR_KPARAM_INFO
	.align		4
.L_644:
        /*0008*/ 	.byte	0x04, 0x17
        /*000a*/ 	.short	(.L_646 - .L_645)
.L_645:
        /*000c*/ 	.word	0x00000000
        /*0010*/ 	.short	0x0000
        /*0012*/ 	.short	0x0000
        /*0014*/ 	.byte	0x00, 0xf0, 0x41, 0x07


	//----- nvinfo : EIATTR_SPARSE_MMA_MASK
	.align		4
.L_646:
        /*0018*/ 	.byte	0x03, 0x50
        /*001a*/ 	.short	0x0000


	//----- nvinfo : EIATTR_MAXREG_COUNT
	.align		4
        /*001c*/ 	.byte	0x03, 0x1b
        /*001e*/ 	.short	0x00ff


	//----- nvinfo : EIATTR_NUM_BARRIERS
	.align		4
        /*0020*/ 	.byte	0x02, 0x4c
        /*0022*/ 	.byte	0x01
	.zero		1


	//----- nvinfo : EIATTR_MERCURY_ISA_VERSION
	.align		4
        /*0024*/ 	.byte	0x03, 0x5f
        /*0026*/ 	.short	0x0101


	//----- nvinfo : EIATTR_COOP_GROUP_MASK_REGIDS
	.align		4
        /*0028*/ 	.byte	0x04, 0x29
        /*002a*/ 	.short	(.L_648 - .L_647)


	//   ....[0]....
.L_647:
        /*002c*/ 	.word	0xffffffff


	//   ....[1]....
        /*0030*/ 	.word	0xffffffff


	//   ....[2]....
        /*0034*/ 	.word	0xffffffff


	//   ....[3]....
        /*0038*/ 	.word	0xffffffff


	//----- nvinfo : EIATTR_COOP_GROUP_INSTR_OFFSETS
	.align		4
.L_648:
        /*003c*/ 	.byte	0x04, 0x28
        /*003e*/ 	.short	(.L_650 - .L_649)


	//   ....[0]....
.L_649:
        /*0040*/ 	.word	0x00001800


	//   ....[1]....
        /*0044*/ 	.word	0x00001880


	//   ....[2]....
        /*0048*/ 	.word	0x00001a80


	//   ....[3]....
        /*004c*/ 	.word	0x00001bd0


	//----- nvinfo : EIATTR_EXIT_INSTR_OFFSETS
	.align		4
.L_650:
        /*0050*/ 	.byte	0x04, 0x1c
        /*0052*/ 	.short	(.L_652 - .L_651)


	//   ....[0]....
.L_651:
        /*0054*/ 	.word	0x00004840


	//   ....[1]....
        /*0058*/ 	.word	0x00004e50


	//----- nvinfo : EIATTR_CRS_STACK_SIZE
	.align		4
.L_652:
        /*005c*/ 	.byte	0x04, 0x1e
        /*005e*/ 	.short	(.L_654 - .L_653)
.L_653:
        /*0060*/ 	.word	0x00000000


	//----- nvinfo : EIATTR_CBANK_PARAM_SIZE
	.align		4
.L_654:
        /*0064*/ 	.byte	0x03, 0x19
        /*0066*/ 	.short	0x01d0


	//----- nvinfo : EIATTR_PARAM_CBANK
	.align		4
        /*0068*/ 	.byte	0x04, 0x0a
        /*006a*/ 	.short	(.L_656 - .L_655)
	.align		4
.L_655:
        /*006c*/ 	.word	index@(.nv.constant0._ZN5flash32flash_fwd_splitkv_combine_kernelI23Flash_fwd_kernel_traitsILi192ELi64ELi64ELi4ELb0ELb0EN7cutlass10bfloat16_tE19Flash_kernel_traitsILi192ELi64ELi64ELi4ES3_EELi8ELi2ELb1EEEvNS_16Flash_fwd_paramsE)
        /*0070*/ 	.short	0x0210
        /*0072*/ 	.short	0x01d0


	//----- nvinfo : EIATTR_SW_WAR
	.align		4
.L_656:
        /*0074*/ 	.byte	0x04, 0x36
        /*0076*/ 	.short	(.L_658 - .L_657)
.L_657:
        /*0078*/ 	.word	0x00000008
.L_658:


//--------------------- .nv.info._ZN5flash32flash_fwd_splitkv_combine_kernelI23Flash_fwd_kernel_traitsILi192ELi64ELi64ELi4ELb0ELb0EN7cutlass10bfloat16_tE19Flash_kernel_traitsILi192ELi64ELi64ELi4ES3_EELi8ELi1ELb1EEEvNS_16Flash_fwd_paramsE --------------------------
	.section	.nv.info._ZN5flash32flash_fwd_splitkv_combine_kernelI23Flash_fwd_kernel_traitsILi192ELi64ELi64ELi4ELb0ELb0EN7cutlass10bfloat16_tE19Flash_kernel_traitsILi192ELi64ELi64ELi4ES3_EELi8ELi1ELb1EEEvNS_16Flash_fwd_paramsE,"",@"SHT_CUDA_INFO"
	.sectionflags	@""
	.align	4


	//----- nvinfo : EIATTR_CUDA_API_VERSION
	.align		4
        /*0000*/ 	.byte	0x04, 0x37
        /*0002*/ 	.short	(.L_660 - .L_659)
.L_659:
        /*0004*/ 	.word	0x00000082


	//----- nvinfo : EIATTR_KPARAM_INFO
	.align		4
.L_660:
        /*0008*/ 	.byte	0x04, 0x17
        /*000a*/ 	.short	(.L_662 - .L_661)
.L_661:
        /*000c*/ 	.word	0x00000000
        /*0010*/ 	.short	0x0000
        /*0012*/ 	.short	0x0000
        /*0014*/ 	.byte	0x00, 0xf0, 0x41, 0x07


	//----- nvinfo : EIATTR_SPARSE_MMA_MASK
	.align		4
.L_662:
        /*0018*/ 	.byte	0x03, 0x50
        /*001a*/ 	.short	0x0000


	//----- nvinfo : EIATTR_MAXREG_COUNT
	.align		4
        /*001c*/ 	.byte	0x03, 0x1b
        /*001e*/ 	.short	0x00ff


	//----- nvinfo : EIATTR_NUM_BARRIERS
	.align		4
        /*0020*/ 	.byte	0x02, 0x4c
        /*0022*/ 	.byte	0x01
	.zero		1


	//----- nvinfo : EIATTR_MERCURY_ISA_VERSION
	.align		4
        /*0024*/ 	.byte	0x03, 0x5f
        /*0026*/ 	.short	0x0101


	//----- nvinfo : EIATTR_COOP_GROUP_MASK_REGIDS
	.align		4
        /*0028*/ 	.byte	0x04, 0x29
        /*002a*/ 	.short	(.L_664 - .L_663)


	//   ....[0]....
.L_663:
        /*002c*/ 	.word	0xffffffff


	//   ....[1]....
        /*0030*/ 	.word	0xffffffff


	//----- nvinfo : EIATTR_COOP_GROUP_INSTR_OFFSETS
	.align		4
.L_664:
        /*0034*/ 	.byte	0x04, 0x28
        /*0036*/ 	.short	(.L_666 - .L_665)


	//   ....[0]....
.L_665:
        /*0038*/ 	.word	0x000018a0


	//   ....[1]....
        /*003c*/ 	.word	0x00001b30


	//----- nvinfo : EIATTR_EXIT_INSTR_OFFSETS
	.align		4
.L_666:
        /*0040*/ 	.byte	0x04, 0x1c
        /*0042*/ 	.short	(.L_668 - .L_667)


	//   ....[0]....
.L_667:
        /*0044*/ 	.word	0x00004880


	//   ....[1]....
        /*0048*/ 	.word	0x00004e90


	//----- nvinfo : EIATTR_CRS_STACK_SIZE
	.align		4
.L_668:
        /*004c*/ 	.byte	0x04, 0x1e
        /*004e*/ 	.short	(.L_670 - .L_669)
.L_669:
        /*0050*/ 	.word	0x00000000


	//----- nvinfo : EIATTR_CBANK_PARAM_SIZE
	.align		4
.L_670:
        /*0054*/ 	.byte	0x03, 0x19
        /*0056*/ 	.short	0x01d0


	//----- nvinfo : EIATTR_PARAM_CBANK
	.align		4
        /*0058*/ 	.byte	0x04, 0x0a
        /*005a*/ 	.short	(.L_672 - .L_671)
	.align		4
.L_671:
        /*005c*/ 	.word	index@(.nv.constant0._ZN5flash32flash_fwd_splitkv_combine_kernelI23Flash_fwd_kernel_traitsILi192ELi64ELi64ELi4ELb0ELb0EN7cutlass10bfloat16_tE19Flash_kernel_traitsILi192ELi64ELi64ELi4ES3_EELi8ELi1ELb1EEEvNS_16Flash_fwd_paramsE)
        /*0060*/ 	.short	0x0210
        /*0062*/ 	.short	0x01d0


	//----- nvinfo : EIATTR_SW_WAR
	.align		4
.L_672:
        /*0064*/ 	.byte	0x04, 0x36
        /*0066*/ 	.short	(.L_674 - .L_673)
.L_673:
        /*0068*/ 	.word	0x00000008
.L_674:


//--------------------- .nv.info._ZN5flash24flash_fwd_splitkv_kernelI23Flash_fwd_kernel_traitsILi192ELi64ELi64ELi4ELb0ELb0EN7cutlass10bfloat16_tE19Flash_kernel_traitsILi192ELi64ELi64ELi4ES3_EELb0ELb0ELb0ELb0ELb0ELb0ELb0ELb0EEEvNS_16Flash_fwd_paramsE --------------------------
	.section	.nv.info._ZN5flash24flash_fwd_splitkv_kernelI23Flash_fwd_kernel_traitsILi192ELi64ELi64ELi4ELb0ELb0EN7cutlass10bfloat16_tE19Flash_kernel_traitsILi192ELi64ELi64ELi4ES3_EELb0ELb0ELb0ELb0ELb0ELb0ELb0ELb0EEEvNS_16Flash_fwd_paramsE,"",@"SHT_CUDA_INFO"
	.sectionflags	@""
	.align	4


	//----- nvinfo : EIATTR_CUDA_API_VERSION
	.align		4
        /*0000*/ 	.byte	0x04, 0x37
        /*0002*/ 	.short	(.L_676 - .L_675)
.L_675:
        /*0004*/ 	.word	0x00000082


	//----- nvinfo : EIATTR_KPARAM_INFO
	.align		4
.L_676:
        /*0008*/ 	.byte	0x04, 0x17
        /*000a*/ 	.short	(.L_678 - .L_677)
.L_677:
        /*000c*/ 	.word	0x00000000
        /*0010*/ 	.short	0x0000
        /*0012*/ 	.short	0x0000
        /*0014*/ 	.byte	0x00, 0xf0, 0x41, 0x07


	//----- nvinfo : EIATTR_SPARSE_MMA_MASK
	.align		4
.L_678:
        /*0018*/ 	.byte	0x03, 0x50
        /*001a*/ 	.short	0x0000


	//----- nvinfo : EIATTR_MAXREG_COUNT
	.align		4
        /*001c*/ 	.byte	0x03, 0x1b
        /*001e*/ 	.short	0x00ff


	//----- nvinfo : EIATTR_NUM_BARRIERS
	.align		4
        /*0020*/ 	.byte	0x02, 0x4c
        /*0022*/ 	.byte	0x01
	.zero		1


	//----- nvinfo : EIATTR_MERCURY_ISA_VERSION
	.align		4
        /*0024*/ 	.byte	0x03, 0x5f
        /*0026*/ 	.short	0x0101


	//----- nvinfo : EIATTR_COOP_GROUP_MASK_REGIDS
	.align		4
        /*0028*/ 	.byte	0x04, 0x29
        /*002a*/ 	.short	(.L_680 - .L_679)


	//   ....[0]....
.L_679:
        /*002c*/ 	.word	0xffffffff


	//   ....[1]....
        /*0030*/ 	.word	0xffffffff


	//   ....[2]....
        /*0034*/ 	.word	0xffffffff


	//   ....[3]....
        /*0038*/ 	.word	0xffffffff


	//   ....[4]....
        /*003c*/ 	.word	0xffffffff


	//   ....[5]....
        /*0040*/ 	.word	0xffffffff


	//   ....[6]....
        /*0044*/ 	.word	0xffffffff


	//   ....[7]....
        /*0048*/ 	.word	0xffffffff


	//   ....[8]....
        /*004c*/ 	.word	0xffffffff


	//   ....[9]....
        /*0050*/ 	.word	0xffffffff


	//   ....[10]....
        /*0054*/ 	.word	0xffffffff


	//   ....[11]....
        /*0058*/ 	.word	0xffffffff


	//----- nvinfo : EIATTR_COOP_GROUP_INSTR_OFFSETS
	.align		4
.L_680:
        /*005c*/ 	.byte	0x04, 0x28
        /*005e*/ 	.short	(.L_682 - .L_681)


	//   ....[0]....
.L_681:
        /*0060*/ 	.word	0x00005a00


	//   ....[1]....
        /*0064*/ 	.word	0x00005a20


	//   ....[2]....
        /*0068*/ 	.word	0x00005ac0


	//   ....[3]....
        /*006c*/ 	.word	0x00005ad0


	//   ....[4]....
        /*0070*/ 	.word	0x00008be0


	//   ....[5]....
        /*0074*/ 	.word	0x00008c00


	//   ....[6]....
        /*0078*/ 	.word	0x00008c30


	//   ....[7]....
        /*007c*/ 	.word	0x00008c40


	//   ....[8]....
        /*0080*/ 	.word	0x0000a350


	//   ....[9]....
        /*0084*/ 	.word	0x0000a390


	//   ....[10]....
        /*0088*/ 	.word	0x0000a3f0


	//   ....[11]....
        /*008c*/ 	.word	0x0000a400


	//----- nvinfo : EIATTR_EXIT_INSTR_OFFSETS
	.align		4
.L_682:
        /*0090*/ 	.byte	0x04, 0x1c
        /*0092*/ 	.short	(.L_684 - .L_683)


	//   ....[0]....
.L_683:
        /*0094*/ 	.word	0x00000360


	//   ....[1]....
        /*0098*/ 	.word	0x00000d20


	//   ....[2]....
        /*009c*/ 	.word	0x00000d50


	//   ....[3]....
        /*00a0*/ 	.word	0x0000bd20


	//   ....[4]....
        /*00a4*/ 	.word	0x0000be40


	//   ....[5]....
        /*00a8*/ 	.word	0x0000be60


	//----- nvinfo : EIATTR_CRS_STACK_SIZE
	.align		4
.L_684:
        /*00ac*/ 	.byte	0x04, 0x1e
        /*00ae*/ 	.short	(.L_686 - .L_685)
.L_685:
        /*00b0*/ 	.word	0x00000000


	//----- nvinfo : EIATTR_CBANK_PARAM_SIZE
	.align		4
.L_686:
        /*00b4*/ 	.byte	0x03, 0x19
        /*00b6*/ 	.short	0x01d0


	//----- nvinfo : EIATTR_PARAM_CBANK
	.align		4
        /*00b8*/ 	.byte	0x04, 0x0a
        /*00ba*/ 	.short	(.L_688 - .L_687)
	.align		4
.L_687:
        /*00bc*/ 	.word	index@(.nv.constant0._ZN5flash24flash_fwd_splitkv_kernelI23Flash_fwd_kernel_traitsILi192ELi64ELi64ELi4ELb0ELb0EN7cutlass10bfloat16_tE19Flash_kernel_traitsILi192ELi64ELi64ELi4ES3_EELb0ELb0ELb0ELb0ELb0ELb0ELb0ELb0EEEvNS_16Flash_fwd_paramsE)
        /*00c0*/ 	.short	0x0210
        /*00c2*/ 	.short	0x01d0


	//----- nvinfo : EIATTR_SW_WAR
	.align		4
.L_688:
        /*00c4*/ 	.byte	0x04, 0x36
        /*00c6*/ 	.short	(.L_690 - .L_689)
.L_689:
        /*00c8*/ 	.word	0x00000008
.L_690:


//--------------------- .nv.info._ZN5flash24flash_fwd_splitkv_kernelI23Flash_fwd_kernel_traitsILi192ELi64ELi64ELi4ELb0ELb0EN7cutlass10bfloat16_tE19Flash_kernel_traitsILi192ELi64ELi64ELi4ES3_EELb0ELb0ELb0ELb0ELb0ELb1ELb0ELb0EEEvNS_16Flash_fwd_paramsE --------------------------
	.section	.nv.info._ZN5flash24flash_fwd_splitkv_kernelI23Flash_fwd_kernel_traitsILi192ELi64ELi64ELi4ELb0ELb0EN7cutlass10bfloat16_tE19Flash_kernel_traitsILi192ELi64ELi64ELi4ES3_EELb0ELb0ELb0ELb0ELb0ELb1ELb0ELb0EEEvNS_16Flash_fwd_paramsE,"",@"SHT_CUDA_INFO"
	.sectionflags	@""
	.align	4


	//----- nvinfo : EIATTR_CUDA_API_VERSION
	.align		4
        /*0000*/ 	.byte	0x04, 0x37
        /*0002*/ 	.short	(.L_692 - .L_691)
.L_691:
        /*0004*/ 	.word	0x00000082


	//----- nvinfo : EIATTR_KPARAM_INFO
	.align		4
.L_692:
        /*0008*/ 	.byte	0x04, 0x17
        /*000a*/ 	.short	(.L_694 - .L_693)
.L_693:
        /*000c*/ 	.word	0x00000000
        /*0010*/ 	.short	0x0000
        /*0012*/ 	.short	0x0000
        /*0014*/ 	.byte	0x00, 0xf0, 0x41, 0x07


	//----- nvinfo : EIATTR_SPARSE_MMA_MASK
	.align		4
.L_694:
        /*0018*/ 	.byte	0x03, 0x50
        /*001a*/ 	.short	0x0000


	//----- nvinfo : EIATTR_MAXREG_COUNT
	.align		4
        /*001c*/ 	.byte	0x03, 0x1b
        /*001e*/ 	.short	0x00ff


	//----- nvinfo : EIATTR_NUM_BARRIERS
	.align		4
        /*0020*/ 	.byte	0x02, 0x4c
        /*0022*/ 	.byte	0x01
	.zero		1


	//----- nvinfo : EIATTR_MERCURY_ISA_VERSION
	.align		4
        /*0024*/ 	.byte	0x03, 0x5f
        /*0026*/ 	.short	0x0101


	//----- nvinfo : EIATTR_COOP_GROUP_MASK_REGIDS
	.align		4
        /*0028*/ 	.byte	0x04, 0x29
        /*002a*/ 	.short	(.L_696 - .L_695)


	//   ....[0]....
.L_695:
        /*002c*/ 	.word	0xffffffff


	//   ....[1]....
        /*0030*/ 	.word	0xffffffff


	//   ....[2]....
        /*0034*/ 	.word	0xffffffff


	//   ....[3]....
        /*0038*/ 	.word	0xffffffff


	//   ....[4]....
        /*003c*/ 	.word	0xffffffff


	//   ....[5]....
        /*0040*/ 	.word	0xffffffff


	//   ....[6]....
        /*0044*/ 	.word	0xffffffff


	//   ....[7]....
        /*0048*/ 	.word	0xffffffff


	//   ....[8]....
        /*004c*/ 	.word	0xffffffff


	//   ....[9]....
        /*0050*/ 	.word	0xffffffff


	//   ....[10]....
        /*0054*/ 	.word	0xffffffff


	//   ....[11]....
        /*0058*/ 	.word	0xffffffff


	//----- nvinfo : EIATTR_COOP_GROUP_INSTR_OFFSETS
	.align		4
.L_696:
        /*005c*/ 	.byte	0x04, 0x28
        /*005e*/ 	.short	(.L_698 - .L_697)


	//   ....[0]....
.L_697:
        /*0060*/ 	.word	0x00005e10


	//   ....[1]....
        /*0064*/ 	.word	0x00005e30


	//   ....[2]....
        /*0068*/ 	.word	0x00005ed0


	//   ....[3]....
        /*006c*/ 	.word	0x00005ee0


	//   ....[4]....
        /*0070*/ 	.word	0x00009400


	//   ....[5]....
        /*0074*/ 	.word	0x00009410


	//   ....[6]....
        /*0078*/ 	.word	0x00009450


	//   ....[7]....
        /*007c*/ 	.word	0x00009460


	//   ....[8]....
        /*0080*/ 	.word	0x0000ab40


	//   ....[9]....
        /*0084*/ 	.word	0x0000ab80


	//   ....[10]....
        /*0088*/ 	.word	0x0000abe0


	//   ....[11]....
        /*008c*/ 	.word	0x0000abf0


	//----- nvinfo : EIATTR_EXIT_INSTR_OFFSETS
	.align		4
.L_698:
        /*0090*/ 	.byte	0x04, 0x1c
        /*0092*/ 	.short	(.L_700 - .L_699)


	//   ....[0]....
.L_699:
        /*0094*/ 	.word	0x00000360


	//   ....[1]....
        /*0098*/ 	.word	0x00000d20


	//   ....[2]....
        /*009c*/ 	.word	0x00000d50


	//   ....[3]....
        /*00a0*/ 	.word	0x0000c510


	//   ....[4]....
        /*00a4*/ 	.word	0x0000c630


	//   ....[5]....
        /*00a8*/ 	.word	0x0000c650


	//----- nvinfo : EIATTR_CRS_STACK_SIZE
	.align		4
.L_700:
        /*00ac*/ 	.byte	0x04, 0x1e
        /*00ae*/ 	.short	(.L_702 - .L_701)
.L_701:
        /*00b0*/ 	.word	0x00000000


	//----- nvinfo : EIATTR_CBANK_PARAM_SIZE
	.align		4
.L_702:
        /*00b4*/ 	.byte	0x03, 0x19
        /*00b6*/ 	.short	0x01d0


	//----- nvinfo : EIATTR_PARAM_CBANK
	.align		4
        /*00b8*/ 	.byte	0x04, 0x0a
        /*00ba*/ 	.short	(.L_704 - .L_703)
	.align		4
.L_703:
        /*00bc*/ 	.word	index@(.nv.constant0._ZN5flash24flash_fwd_splitkv_kernelI23Flash_fwd_kernel_traitsILi192ELi64ELi64ELi4ELb0ELb0EN7cutlass10bfloat16_tE19Flash_kernel_traitsILi192ELi64ELi64ELi4ES3_EELb0ELb0ELb0ELb0ELb0ELb1ELb0ELb0EEEvNS_16Flash_fwd_paramsE)
        /*00c0*/ 	.short	0x0210
        /*00c2*/ 	.short	0x01d0


	//----- nvinfo : EIATTR_SW_WAR
	.align		4
.L_704:
        /*00c4*/ 	.byte	0x04, 0x36
        /*00c6*/ 	.short	(.L_706 - .L_705)
.L_705:
        /*00c8*/ 	.word	0x00000008
.L_706:


//--------------------- .nv.info._ZN5flash24flash_fwd_splitkv_kernelI23Flash_fwd_kernel_traitsILi192ELi64ELi64ELi4ELb0ELb0EN7cutlass10bfloat16_tE19Flash_kernel_traitsILi192ELi64ELi64ELi4ES3_EELb0ELb0ELb0ELb0ELb0ELb0ELb0ELb1EEEvNS_16Flash_fwd_paramsE --------------------------
	.section	.nv.info._ZN5flash24flash_fwd_splitkv_kernelI23Flash_fwd_kernel_traitsILi192ELi64ELi64ELi4ELb0ELb0EN7cutlass10bfloat16_tE19Flash_kernel_traitsILi192ELi64ELi64ELi4ES3_EELb0ELb0ELb0ELb0ELb0ELb0ELb0ELb1EEEvNS_16Flash_fwd_paramsE,"",@"SHT_CUDA_INFO"
	.sectionflags	@""
	.align	4


	//----- nvinfo : EIATTR_CUDA_API_VERSION
	.align		4
        /*0000*/ 	.byte	0x04, 0x37
        /*0002*/ 	.short	(.L_708 - .L_707)
.L_707:
        /*0004*/ 	.word	0x00000082


	//----- nvinfo : EIATTR_KPARAM_INFO
	.align		4
.L_708:
        /*0008*/ 	.byte	0x04, 0x17
        /*000a*/ 	.short	(.L_710 - .L_709)
.L_709:
        /*000c*/ 	.word	0x00000000
        /*0010*/ 	.short	0x0000
        /*0012*/ 	.short	0x0000
        /*0014*/ 	.byte	0x00, 0xf0, 0x41, 0x07


	//----- nvinfo : EIATTR_SPARSE_MMA_MASK
	.align		4
.L_710:
        /*0018*/ 	.byte	0x03, 0x50
        /*001a*/ 	.short	0x0000


	//----- nvinfo : EIATTR_MAXREG_COUNT
	.align		4
        /*001c*/ 	.byte	0x03, 0x1b
        /*001e*/ 	.short	0x00ff


	//----- nvinfo : EIATTR_NUM_BARRIERS
	.align		4
        /*0020*/ 	.byte	0x02, 0x4c
        /*0022*/ 	.byte	0x01
	.zero		1


	//----- nvinfo : EIATTR_MERCURY_ISA_VERSION
	.align		4
        /*0024*/ 	.byte	0x03, 0x5f
        /*0026*/ 	.short	0x0101


	//----- nvinfo : EIATTR_COOP_GROUP_MASK_REGIDS
	.align		4
        /*0028*/ 	.byte	0x04, 0x29
        /*002a*/ 	.short	(.L_712 - .L_711)


	//   ....[0]....
.L_711:
        /*002c*/ 	.word	0xffffffff


	//   ....[1]....
        /*0030*/ 	.word	0xffffffff


	//   ....[2]....
        /*0034*/ 	.word	0xffffffff


	//   ....[3]....
        /*0038*/ 	.word	0xffffffff


	//   ....[4]....
        /*003c*/ 	.word	0xffffffff


	//   ....[5]....
        /*0040*/ 	.word	0xffffffff


	//   ....[6]....
        /*0044*/ 	.word	0xffffffff


	//   ....[7]....
        /*0048*/ 	.word	0xffffffff


	//   ....[8]....
        /*004c*/ 	.word	0xffffffff


	//   ....[9]....
        /*0050*/ 	.word	0xffffffff


	//   ....[10]....
        /*0054*/ 	.word	0xffffffff


	//   ....[11]....
        /*0058*/ 	.word	0xffffffff


	//   ....[12]....
        /*005c*/ 	.word	0x05000002


	//   ....[13]....
        /*0060*/ 	.word	0x05000002


	//   ....[14]....
        /*0064*/ 	.word	0x05000002


	//   ....[15]....
        /*0068*/ 	.word	0x05000002


	//----- nvinfo : EIATTR_COOP_GROUP_INSTR_OFFSETS
	.align		4
.L_712:
        /*006c*/ 	.byte	0x04, 0x28
        /*006e*/ 	.short	(.L_714 - .L_713)


	//   ....[0]....
.L_713:
        /*0070*/ 	.word	0x00015340


	//   ....[1]....
        /*0074*/ 	.word	0x00015360


	//   ....[2]....
        /*0078*/ 	.word	0x00015400


	//   ....[3]....
        /*007c*/ 	.word	0x00015410


	//   ....[4]....
        /*0080*/ 	.word	0x00018a00


	//   ....[5]....
        /*0084*/ 	.word	0x00018a20


	//   ....[6]....
        /*0088*/ 	.word	0x00018a40


	//   ....[7]....
        /*008c*/ 	.word	0x00018a60


	//   ....[8]....
        /*0090*/ 	.word	0x0001a1f0


	//   ....[9]....
        /*0094*/ 	.word	0x0001a200


	//   ....[10]....
        /*0098*/ 	.word	0x0001a230


	//   ....[11]....
        /*009c*/ 	.word	0x0001a240


	//   ....[12]....
        /*00a0*/ 	.word	0x0001c040


	//   ....[13]....
        /*00a4*/ 	.word	0x0001c0b0


	//   ....[14]....
        /*00a8*/ 	.word	0x0001c110


	//   ....[15]....
        /*00ac*/ 	.word	0x0001c180


	//----- nvinfo : EIATTR_EXIT_INSTR_OFFSETS
	.align		4
.L_714:
        /*00b0*/ 	.byte	0x04, 0x1c
        /*00b2*/ 	.short	(.L_716 - .L_715)


	//   ....[0]....
.L_715:
        /*00b4*/ 	.word	0x00000090


	//----- nvinfo : EIATTR_CRS_STACK_SIZE
	.align		4
.L_716:
        /*00b8*/ 	.byte	0x04, 0x1e
        /*00ba*/ 	.short	(.L_718 - .L_717)
.L_717:
        /*00bc*/ 	.word	0x00000000


	//----- nvinfo : EIATTR_CBANK_PARAM_SIZE
	.align		4
.L_718:
        /*00c0*/ 	.byte	0x03, 0x19
        /*00c2*/ 	.short	0x01d0


	//----- nvinfo : EIATTR_PARAM_CBANK
	.align		4
        /*00c4*/ 	.byte	0x04, 0x0a
        /*00c6*/ 	.short	(.L_720 - .L_719)
	.align		4
.L_719:
        /*00c8*/ 	.word	index@(.nv.constant0._ZN5flash24flash_fwd_splitkv_kernelI23Flash_fwd_kernel_traitsILi192ELi64ELi64ELi4ELb0ELb0EN7cutlass10bfloat16_tE19Flash_kernel_traitsILi192ELi64ELi64ELi4ES3_EELb0ELb0ELb0ELb0ELb0ELb0ELb0ELb1EEEvNS_16Flash_fwd_paramsE)
        /*00cc*/ 	.short	0x0210
        /*00ce*/ 	.short	0x01d0


	//----- nvinfo : EIATTR_SW_WAR
	.align		4
.L_720:
        /*00d0*/ 	.byte	0x04, 0x36
        /*00d2*/ 	.short	(.L_722 - .L_721)
.L_721:
        /*00d4*/ 	.word	0x00000008
.L_722:


//--------------------- .nv.info._ZN5flash24flash_fwd_splitkv_kernelI23Flash_fwd_kernel_traitsILi192ELi64ELi64ELi4ELb0ELb0EN7cutlass10bfloat16_tE19Flash_kernel_traitsILi192ELi64ELi64ELi4ES3_EELb0ELb0ELb0ELb0ELb0ELb1ELb0ELb1EEEvNS_16Flash_fwd_paramsE --------------------------
	.section	.nv.info._ZN5flash24flash_fwd_splitkv_kernelI23Flash_fwd_kernel_traitsILi192ELi64ELi64ELi4ELb0ELb0EN7cutlass10bfloat16_tE19Flash_kernel_traitsILi192ELi64ELi64ELi4ES3_EELb0ELb0ELb0ELb0ELb0ELb1ELb0ELb1EEEvNS_16Flash_fwd_paramsE,"",@"SHT_CUDA_INFO"
	.sectionflags	@""
	.align	4


	//----- nvinfo : EIATTR_CUDA_API_VERSION
	.align		4
        /*0000*/ 	.byte	0x04, 0x37
        /*0002*/ 	.short	(.L_724 - .L_723)
.L_723:
        /*0004*/ 	.word	0x00000082


	//----- nvinfo : EIATTR_KPARAM_INFO
	.align		4
.L_724:
        /*0008*/ 	.byte	0x04, 0x17
        /*000a*/ 	.short	(.L_726 - .L_725)
.L_725:
        /*000c*/ 	.word	0x00000000
        /*0010*/ 	.short	0x0000
        /*0012*/ 	.short	0x0000
        /*0014*/ 	.byte	0x00, 0xf0, 0x41, 0x07


	//----- nvinfo : EIATTR_SPARSE_MMA_MASK
	.align		4
.L_726:
        /*0018*/ 	.byte	0x03, 0x50
        /*001a*/ 	.short	0x0000


	//----- nvinfo : EIATTR_MAXREG_COUNT
	.align		4
        /*001c*/ 	.byte	0x03, 0x1b
        /*001e*/ 	.short	0x00ff


	//----- nvinfo : EIATTR_NUM_BARRIERS
	.align		4
        /*0020*/ 	.byte	0x02, 0x4c
        /*0022*/ 	.byte	0x01
	.zero		1


	//----- nvinfo : EIATTR_MERCURY_ISA_VERSION
	.align		4
        /*0024*/ 	.byte	0x03, 0x5f
        /*0026*/ 	.short	0x0101


	//----- nvinfo : EIATTR_COOP_GROUP_MASK_REGIDS
	.align		4
        /*0028*/ 	.byte	0x04, 0x29
        /*002a*/ 	.short	(.L_728 - .L_727)


	//   ....[0]....
.L_727:
        /*002c*/ 	.word	0xffffffff


	//   ....[1]....
        /*0030*/ 	.word	0xffffffff


	//   ....[2]....
        /*0034*/ 	.word	0xffffffff


	//   ....[3]....
        /*0038*/ 	.word	0xffffffff


	//   ....[4]....
        /*003c*/ 	.word	0xffffffff


	//   ....[5]....
        /*0040*/ 	.word	0xffffffff


	//   ....[6]....
        /*0044*/ 	.word	0xffffffff


	//   ....[7]....
        /*0048*/ 	.word	0xffffffff


	//   ....[8]....
        /*004c*/ 	.word	0xffffffff


	//   ....[9]....
        /*0050*/ 	.word	0xffffffff


	//   ....[10]....
        /*0054*/ 	.word	0xffffffff


	//   ....[11]....
        /*0058*/ 	.word	0xffffffff


	//   ....[12]....
        /*005c*/ 	.word	0x05000002


	//   ....[13]....
        /*0060*/ 	.word	0x05000002


	//   ....[14]....
        /*0064*/ 	.word	0x05000002


	//   ....[15]....
        /*0068*/ 	.word	0x05000002


	//----- nvinfo : EIATTR_COOP_GROUP_INSTR_OFFSETS
	.align		4
.L_728:
        /*006c*/ 	.byte	0x04, 0x28
        /*006e*/ 	.short	(.L_730 - .L_729)


	//   ....[0]....
.L_729:
        /*0070*/ 	.word	0x000156f0


	//   ....[1]....
        /*0074*/ 	.word	0x00015710


	//   ....[2]....
        /*0078*/ 	.word	0x000157b0


	//   ....[3]....
        /*007c*/ 	.word	0x000157c0


	//   ....[4]....
        /*0080*/ 	.word	0x000191b0


	//   ....[5]....
        /*0084*/ 	.word	0x000191e0


	//   ....[6]....
        /*0088*/ 	.word	0x00019200


	//   ....[7]....
        /*008c*/ 	.word	0x00019220


	//   ....[8]....
        /*0090*/ 	.word	0x0001a9d0


	//   ....[9]....
        /*0094*/ 	.word	0x0001a9e0


	//   ....[10]....
        /*0098*/ 	.word	0x0001aa10


	//   ....[11]....
        /*009c*/ 	.word	0x0001aa20


	//   ....[12]....
        /*00a0*/ 	.word	0x0001c820


	//   ....[13]....
        /*00a4*/ 	.word	0x0001c890


	//   ....[14]....
        /*00a8*/ 	.word	0x0001c8f0


	//   ....[15]....
        /*00ac*/ 	.word	0x0001c960


	//----- nvinfo : EIATTR_EXIT_INSTR_OFFSETS
	.align		4
.L_730:
        /*00b0*/ 	.byte	0x04, 0x1c
        /*00b2*/ 	.short	(.L_732 - .L_731)


	//   ....[0]....
.L_731:
        /*00b4*/ 	.word	0x00000090


	//----- nvinfo : EIATTR_CRS_STACK_SIZE
	.align		4
.L_732:
        /*00b8*/ 	.byte	0x04, 0x1e
        /*00ba*/ 	.short	(.L_734 - .L_733)
.L_733:
        /*00bc*/ 	.word	0x00000000


	//----- nvinfo : EIATTR_CBANK_PARAM_SIZE
	.align		4
.L_734:
        /*00c0*/ 	.byte	0x03, 0x19
        /*00c2*/ 	.short	0x01d0


	//----- nvinfo : EIATTR_PARAM_CBANK
	.align		4
        /*00c4*/ 	.byte	0x04, 0x0a
        /*00c6*/ 	.short	(.L_736 - .L_735)
	.align		4
.L_735:
        /*00c8*/ 	.word	index@(.nv.constant0._ZN5flash24flash_fwd_splitkv_kernelI23Flash_fwd_kernel_traitsILi192ELi64ELi64ELi4ELb0ELb0EN7cutlass10bfloat16_tE19Flash_kernel_traitsILi192ELi64ELi64ELi4ES3_EELb0ELb0ELb0ELb0ELb0ELb1ELb0ELb1EEEvNS_16Flash_fwd_paramsE)
        /*00cc*/ 	.short	0x0210
        /*00ce*/ 	.short	0x01d0


	//----- nvinfo : EIATTR_SW_WAR
	.align		4
.L_736:
        /*00d0*/ 	.byte	0x04, 0x36
        /*00d2*/ 	.short	(.L_738 - .L_737)
.L_737:
        /*00d4*/ 	.word	0x00000008
.L_738:


//--------------------- .nv.info._ZN5flash24flash_fwd_splitkv_kernelI23Flash_fwd_kernel_traitsILi192ELi64ELi64ELi4ELb0ELb0EN7cutlass10bfloat16_tE19Flash_kernel_traitsILi192ELi64ELi64ELi4ES3_EELb0ELb0ELb0ELb0ELb0ELb0ELb1ELb0EEEvNS_16Flash_fwd_paramsE --------------------------
	.section	.nv.info._ZN5flash24flash_fwd_splitkv_kernelI23Flash_fwd_kernel_traitsILi192ELi64ELi64ELi4ELb0ELb0EN7cutlass10bfloat16_tE19Flash_kernel_traitsILi192ELi64ELi64ELi4ES3_EELb0ELb0ELb0ELb0ELb0ELb0ELb1ELb0EEEvNS_16Flash_fwd_paramsE,"",@"SHT_CUDA_INFO"
	.sectionflags	@""
	.align	4


	//----- nvinfo : EIATTR_CUDA_API_VERSION
	.align		4
        /*0000*/ 	.byte	0x04, 0x37
        /*0002*/ 	.short	(.L_740 - .L_739)
.L_739:
        /*0004*/ 	.word	0x00000082


	//----- nvinfo : EIATTR_KPARAM_INFO
	.align		4
.L_740:
        /*0008*/ 	.byte	0x04, 0x17
        /*000a*/ 	.short	(.L_742 - .L_741)
.L_741:
        /*000c*/ 	.word	0x00000000
        /*0010*/ 	.short	0x0000
        /*0012*/ 	.short	0x0000
        /*0014*/ 	.byte	0x00, 0xf0, 0x41, 0x07


	//----- nvinfo : EIATTR_SPARSE_MMA_MASK
	.align		4
.L_742:
        /*0018*/ 	.byte	0x03, 0x50
        /*001a*/ 	.short	0x0000


	//----- nvinfo : EIATTR_MAXREG_COUNT
	.align		4
        /*001c*/ 	.byte	0x03, 0x1b
        /*001e*/ 	.short	0x00ff


	//----- nvinfo : EIATTR_NUM_BARRIERS
	.align		4
        /*0020*/ 	.byte	0x02, 0x4c
        /*0022*/ 	.byte	0x01
	.zero		1


	//----- nvinfo : EIATTR_MERCURY_ISA_VERSION
	.align		4
        /*0024*/ 	.byte	0x03, 0x5f
        /*0026*/ 	.short	0x0101


	//----- nvinfo : EIATTR_COOP_GROUP_MASK_REGIDS
	.align		4
        /*0028*/ 	.byte	0x04, 0x29
        /*002a*/ 	.short	(.L_744 - .L_743)


	//   ....[0]....
.L_743:
        /*002c*/ 	.word	0xffffffff


	//   ....[1]....
        /*0030*/ 	.word	0xffffffff


	//   ....[2]....
        /*0034*/ 	.word	0xffffffff


	//   ....[3]....
        /*0038*/ 	.word	0xffffffff


	//   ....[4]....
        /*003c*/ 	.word	0xffffffff


	//   ....[5]....
        /*0040*/ 	.word	0xffffffff


	//   ....[6]....
        /*0044*/ 	.word	0xffffffff


	//   ....[7]....
        /*0048*/ 	.word	0xffffffff


	//   ....[8]....
        /*004c*/ 	.word	0xffffffff


	//   ....[9]....
        /*0050*/ 	.word	0xffffffff


	//   ....[10]....
        /*0054*/ 	.word	0xffffffff


	//   ....[11]....
        /*0058*/ 	.word	0xffffffff


	//----- nvinfo : EIATTR_COOP_GROUP_INSTR_OFFSETS
	.align		4
.L_744:
        /*005c*/ 	.byte	0x04, 0x28
        /*005e*/ 	.short	(.L_746 - .L_745)


	//   ....[0]....
.L_745:
        /*0060*/ 	.word	0x00005cf0


	//   ....[1]....
        /*0064*/ 	.word	0x00005d10


	//   ....[2]....
        /*0068*/ 	.word	0x00005db0


	//   ....[3]....
        /*006c*/ 	.word	0x00005dc0


	//   ....[4]....
        /*0070*/ 	.word	0x00008ef0


	//   ....[5]....
        /*0074*/ 	.word	0x00008f10


	//   ....[6]....
        /*0078*/ 	.word	0x00008f40


	//   ....[7]....
        /*007c*/ 	.word	0x00008f50


	//   ....[8]....
        /*0080*/ 	.word	0x0000a660


	//   ....[9]....
        /*0084*/ 	.word	0x0000a6a0


	//   ....[10]....
        /*0088*/ 	.word	0x0000a750


	//   ....[11]....
        /*008c*/ 	.word	0x0000a760


	//----- nvinfo : EIATTR_EXIT_INSTR_OFFSETS
	.align		4
.L_746:
        /*0090*/ 	.byte	0x04, 0x1c
        /*0092*/ 	.short	(.L_748 - .L_747)


	//   ....[0]....
.L_747:
        /*0094*/ 	.word	0x00000450


	//   ....[1]....
        /*0098*/ 	.word	0x00001060


	//   ....[2]....
        /*009c*/ 	.word	0x00001090


	//   ....[3]....
        /*00a0*/ 	.word	0x0000bea0


	//   ....[4]....
        /*00a4*/ 	.word	0x0000bf20


	//   ....[5]....
        /*00a8*/ 	.word	0x0000bf40


	//----- nvinfo : EIATTR_CRS_STACK_SIZE
	.align		4
.L_748:
        /*00ac*/ 	.byte	0x04, 0x1e
        /*00ae*/ 	.short	(.L_750 - .L_749)
.L_749:
        /*00b0*/ 	.word	0x00000000


	//----- nvinfo : EIATTR_CBANK_PARAM_SIZE
	.align		4
.L_750:
        /*00b4*/ 	.byte	0x03, 0x19
        /*00b6*/ 	.short	0x01d0


	//----- nvinfo : EIATTR_PARAM_CBANK
	.align		4
        /*00b8*/ 	.byte	0x04, 0x0a
        /*00ba*/ 	.short	(.L_752 - .L_751)
	.align		4
.L_751:
        /*00bc*/ 	.word	index@(.nv.constant0._ZN5flash24flash_fwd_splitkv_kernelI23Flash_fwd_kernel_traitsILi192ELi64ELi64ELi4ELb0ELb0EN7cutlass10bfloat16_tE19Flash_kernel_traitsILi192ELi64ELi64ELi4ES3_EELb0ELb0ELb0ELb0ELb0ELb0ELb1ELb0EEEvNS_16Flash_fwd_paramsE)
        /*00c0*/ 	.short	0x0210
        /*00c2*/ 	.short	0x01d0


	//----- nvinfo : EIATTR_SW_WAR
	.align		4
.L_752:
        /*00c4*/ 	.byte	0x04, 0x36
        /*00c6*/ 	.short	(.L_754 - .L_753)
.L_753:
        /*00c8*/ 	.word	0x00000008
.L_754:


//--------------------- .nv.info._ZN5flash24flash_fwd_splitkv_kernelI23Flash_fwd_kernel_traitsILi192ELi64ELi64ELi4ELb0ELb0EN7cutlass10bfloat16_tE19Flash_kernel_traitsILi192ELi64ELi64ELi4ES3_EELb0ELb0ELb0ELb0ELb0ELb1ELb1ELb0EEEvNS_16Flash_fwd_paramsE --------------------------
	.section	.nv.info._ZN5flash24flash_fwd_splitkv_kernelI23Flash_fwd_kernel_traitsILi192ELi64ELi64ELi4ELb0ELb0EN7cutlass10bfloat16_tE19Flash_kernel_traitsILi192ELi64ELi64ELi4ES3_EELb0ELb0ELb0ELb0ELb0ELb1ELb1ELb0EEEvNS_16Flash_fwd_paramsE,"",@"SHT_CUDA_INFO"
	.sectionflags	@""
	.align	4


	//----- nvinfo : EIATTR_CUDA_API_VERSION
	.align		4
        /*0000*/ 	.byte	0x04, 0x37
        /*0002*/ 	.short	(.L_756 - .L_755)
.L_755:
        /*0004*/ 	.word	0x00000082


	//----- nvinfo : EIATTR_KPARAM_INFO
	.align		4
.L_756:
        /*0008*/ 	.byte	0x04, 0x17
        /*000a*/ 	.short	(.L_758 - .L_757)
.L_757:
        /*000c*/ 	.word	0x00000000
        /*0010*/ 	.short	0x0000
        /*0012*/ 	.short	0x0000
        /*0014*/ 	.byte	0x00, 0xf0, 0x41, 0x07


	//----- nvinfo : EIATTR_SPARSE_MMA_MASK
	.align		4
.L_758:
        /*0018*/ 	.byte	0x03, 0x50
        /*001a*/ 	.short	0x0000


	//----- nvinfo : EIATTR_MAXREG_COUNT
	.align		4
        /*001c*/ 	.byte	0x03, 0x1b
        /*001e*/ 	.short	0x00ff


	//----- nvinfo : EIATTR_NUM_BARRIERS
	.align		4
        /*0020*/ 	.byte	0x02, 0x4c
        /*0022*/ 	.byte	0x01
	.zero		1


	//----- nvinfo : EIATTR_MERCURY_ISA_VERSION
	.align		4
        /*0024*/ 	.byte	0x03, 0x5f
        /*0026*/ 	.short	0x0101


	//----- nvinfo : EIATTR_COOP_GROUP_MASK_REGIDS
	.align		4
        /*0028*/ 	.byte	0x04, 0x29
        /*002a*/ 	.short	(.L_760 - .L_759)


	//   ....[0]....
.L_759:
        /*002c*/ 	.word	0xffffffff


	//   ....[1]....
        /*0030*/ 	.word	0xffffffff


	//   ....[2]....
        /*0034*/ 	.word	0xffffffff


	//   ....[3]....
        /*0038*/ 	.word	0xffffffff


	//   ....[4]....
        /*003c*/ 	.word	0xffffffff


	//   ....[5]....
        /*0040*/ 	.word	0xffffffff


	//   ....[6]....
        /*0044*/ 	.word	0xffffffff


	//   ....[7]....
        /*0048*/ 	.word	0xffffffff


	//   ....[8]....
        /*004c*/ 	.word	0xffffffff


	//   ....[9]....
        /*0050*/ 	.word	0xffffffff


	//   ....[10]....
        /*0054*/ 	.word	0xffffffff


	//   ....[11]....
        /*0058*/ 	.word	0xffffffff


	//----- nvinfo : EIATTR_COOP_GROUP_INSTR_OFFSETS
	.align		4
.L_760:
        /*005c*/ 	.byte	0x04, 0x28
        /*005e*/ 	.short	(.L_762 - .L_761)


	//   ....[0]....
.L_761:
        /*0060*/ 	.word	0x00006100


	//   ....[1]....
        /*0064*/ 	.word	0x00006120


	//   ....[2]....
        /*0068*/ 	.word	0x000061c0


	//   ....[3]....
        /*006c*/ 	.word	0x000061d0


	//   ....[4]....
        /*0070*/ 	.word	0x00009720


	//   ....[5]....
        /*0074*/ 	.word	0x00009730


	//   ....[6]....
        /*0078*/ 	.word	0x00009770


	//   ....[7]....
        /*007c*/ 	.word	0x00009780


	//   ....[8]....
        /*0080*/ 	.word	0x0000ae60


	//   ....[9]....
        /*0084*/ 	.word	0x0000aea0


	//   ....[10]....
        /*0088*/ 	.word	0x0000af50


	//   ....[11]....
        /*008c*/ 	.word	0x0000af60


	//----- nvinfo : EIATTR_EXIT_INSTR_OFFSETS
	.align		4
.L_762:
        /*0090*/ 	.byte	0x04, 0x1c
        /*0092*/ 	.short	(.L_764 - .L_763)


	//   ....[0]....
.L_763:
        /*0094*/ 	.word	0x00000450


	//   ....[1]....
        /*0098*/ 	.word	0x00001060


	//   ....[2]....
        /*009c*/ 	.word	0x00001090


	//   ....[3]....
        /*00a0*/ 	.word	0x0000c6a0


	//   ....[4]....
        /*00a4*/ 	.word	0x0000c720


	//   ....[5]....
        /*00a8*/ 	.word	0x0000c740


	//----- nvinfo : EIATTR_CRS_STACK_SIZE
	.align		4
.L_764:
        /*00ac*/ 	.byte	0x04, 0x1e
        /*00ae*/ 	.short	(.L_766 - .L_765)
.L_765:
        /*00b0*/ 	.word	0x00000000


	//----- nvinfo : EIATTR_CBANK_PARAM_SIZE
	.align		4
.L_766:
        /*00b4*/ 	.byte	0x03, 0x19
        /*00b6*/ 	.short	0x01d0


	//----- nvinfo : EIATTR_PARAM_CBANK
	.align		4
        /*00b8*/ 	.byte	0x04, 0x0a
        /*00ba*/ 	.short	(.L_768 - .L_767)
	.align		4
.L_767:
        /*00bc*/ 	.word	index@(.nv.constant0._ZN5flash24flash_fwd_splitkv_kernelI23Flash_fwd_kernel_traitsILi192ELi64ELi64ELi4ELb0ELb0EN7cutlass10bfloat16_tE19Flash_kernel_traitsILi192ELi64ELi64ELi4ES3_EELb0ELb0ELb0ELb0ELb0ELb1ELb1ELb0EEEvNS_16Flash_fwd_paramsE)
        /*00c0*/ 	.short	0x0210
        /*00c2*/ 	.short	0x01d0


	//----- nvinfo : EIATTR_SW_WAR
	.align		4
.L_768:
        /*00c4*/ 	.byte	0x04, 0x36
        /*00c6*/ 	.short	(.L_770 - .L_769)
.L_769:
        /*00c8*/ 	.word	0x00000008
.L_770:


//--------------------- .nv.info._ZN5flash24flash_fwd_splitkv_kernelI23Flash_fwd_kernel_traitsILi192ELi64ELi64ELi4ELb0ELb0EN7cutlass10bfloat16_tE19Flash_kernel_traitsILi192ELi64ELi64ELi4ES3_EELb0ELb0ELb0ELb0ELb0ELb0ELb1ELb1EEEvNS_16Flash_fwd_paramsE --------------------------
	.section	.nv.info._ZN5flash24flash_fwd_splitkv_kernelI23Flash_fwd_kernel_traitsILi192ELi64ELi64ELi4ELb0ELb0EN7cutlass10bfloat16_tE19Flash_kernel_traitsILi192ELi64ELi64ELi4ES3_EELb0ELb0ELb0ELb0ELb0ELb0ELb1ELb1EEEvNS_16Flash_fwd_paramsE,"",@"SHT_CUDA_INFO"
	.sectionflags	@""
	.align	4


	//----- nvinfo : EIATTR_CUDA_API_VERSION
	.align		4
        /*0000*/ 	.byte	0x04, 0x37
        /*0002*/ 	.short	(.L_772 - .L_771)
.L_771:
        /*0004*/ 	.word	0x00000082


	//----- nvinfo : EIATTR_KPARAM_INFO
	.align		4
.L_772:
        /*0008*/ 	.byte	0x04, 0x17
        /*000a*/ 	.short	(.L_774 - .L_773)
.L_773:
        /*000c*/ 	.word	0x00000000
        /*0010*/ 	.short	0x0000
        /*0012*/ 	.short	0x0000
        /*0014*/ 	.byte	0x00, 0xf0, 0x41, 0x07


	//----- nvinfo : EIATTR_SPARSE_MMA_MASK
	.align		4
.L_774:
        /*0018*/ 	.byte	0x03, 0x50
        /*001a*/ 	.short	0x0000


	//----- nvinfo : EIATTR_MAXREG_COUNT
	.align		4
        /*001c*/ 	.byte	0x03, 0x1b
        /*001e*/ 	.short	0x00ff


	//----- nvinfo : EIATTR_NUM_BARRIERS
	.align		4
        /*0020*/ 	.byte	0x02, 0x4c
        /*0022*/ 	.byte	0x01
	.zero		1


	//----- nvinfo : EIATTR_MERCURY_ISA_VERSION
	.align		4
        /*0024*/ 	.byte	0x03, 0x5f
        /*0026*/ 	.short	0x0101


	//----- nvinfo : EIATTR_COOP_GROUP_MASK_REGIDS
	.align		4
        /*0028*/ 	.byte	0x04, 0x29
        /*002a*/ 	.short	(.L_776 - .L_775)


	//   ....[0]....
.L_775:
        /*002c*/ 	.word	0xffffffff


	//   ....[1]....
        /*0030*/ 	.word	0xffffffff


	//   ....[2]....
        /*0034*/ 	.word	0xffffffff


	//   ....[3]....
        /*0038*/ 	.word	0xffffffff


	//   ....[4]....
        /*003c*/ 	.word	0xffffffff


	//   ....[5]....
        /*0040*/ 	.word	0xffffffff


	//   ....[6]....
        /*0044*/ 	.word	0xffffffff


	//   ....[7]....
        /*0048*/ 	.word	0xffffffff


	//   ....[8]....
        /*004c*/ 	.word	0xffffffff


	//   ....[9]....
        /*0050*/ 	.word	0xffffffff


	//   ....[10]....
        /*0054*/ 	.word	0xffffffff


	//   ....[11]....
        /*0058*/ 	.word	0xffffffff


	//   ....[12]....
        /*005c*/ 	.word	0x0500000a


	//   ....[13]....
        /*0060*/ 	.word	0x0500000a


	//   ....[14]....
        /*0064*/ 	.word	0x0500000a


	//   ....[15]....
        /*0068*/ 	.word	0x0500000a


	//----- nvinfo : EIATTR_COOP_GROUP_INSTR_OFFSETS
	.align		4
.L_776:
        /*006c*/ 	.byte	0x04, 0x28
        /*006e*/ 	.short	(.L_778 - .L_777)


	//   ....[0]....
.L_777:
        /*0070*/ 	.word	0x00015610


	//   ....[1]....
        /*0074*/ 	.word	0x00015630


	//   ....[2]....
        /*0078*/ 	.word	0x000156d0


	//   ....[3]....
        /*007c*/ 	.word	0x000156e0


	//   ....[4]....
        /*0080*/ 	.word	0x00018de0


	//   ....[5]....
        /*0084*/ 	.word	0x00018e00


	//   ....[6]....
        /*0088*/ 	.word	0x00018e20


	//   ....[7]....
        /*008c*/ 	.word	0x00018e40


	//   ....[8]....
        /*0090*/ 	.word	0x0001a610


	//   ....[9]....
        /*0094*/ 	.word	0x0001a620


	//   ....[10]....
        /*0098*/ 	.word	0x0001a650


	//   ....[11]....
        /*009c*/ 	.word	0x0001a660


	//   ....[12]....
        /*00a0*/ 	.word	0x0001c230


	//   ....[13]....
        /*00a4*/ 	.word	0x0001c2a0


	//   ....[14]....
        /*00a8*/ 	.word	0x0001c300


	//   ....[15]....
        /*00ac*/ 	.word	0x0001c370


	//----- nvinfo : EIATTR_EXIT_INSTR_OFFSETS
	.align		4
.L_778:
        /*00b0*/ 	.byte	0x04, 0x1c
        /*00b2*/ 	.short	(.L_780 - .L_779)


	//   ....[0]....
.L_779:
        /*00b4*/ 	.word	0x000001f0


	//----- nvinfo : EIATTR_CRS_STACK_SIZE
	.align		4
.L_780:
        /*00b8*/ 	.byte	0x04, 0x1e
        /*00ba*/ 	.short	(.L_782 - .L_781)
.L_781:
        /*00bc*/ 	.word	0x00000000


	//----- nvinfo : EIATTR_CBANK_PARAM_SIZE
	.align		4
.L_782:
        /*00c0*/ 	.byte	0x03, 0x19
        /*00c2*/ 	.short	0x01d0


	//----- nvinfo : EIATTR_PARAM_CBANK
	.align		4
        /*00c4*/ 	.byte	0x04, 0x0a
        /*00c6*/ 	.short	(.L_784 - .L_783)
	.align		4
.L_783:
        /*00c8*/ 	.word	index@(.nv.constant0._ZN5flash24flash_fwd_splitkv_kernelI23Flash_fwd_kernel_traitsILi192ELi64ELi64ELi4ELb0ELb0EN7cutlass10bfloat16_tE19Flash_kernel_traitsILi192ELi64ELi64ELi4ES3_EELb0ELb0ELb0ELb0ELb0ELb0ELb1ELb1EEEvNS_16Flash_fwd_paramsE)
        /*00cc*/ 	.short	0x0210
        /*00ce*/ 	.short	0x01d0


	//----- nvinfo : EIATTR_SW_WAR
	.align		4
.L_784:
        /*00d0*/ 	.byte	0x04, 0x36
        /*00d2*/ 	.short	(.L_786 - .L_785)
.L_785:
        /*00d4*/ 	.word	0x00000008
.L_786:


//--------------------- .nv.info._ZN5flash24flash_fwd_splitkv_kernelI23Flash_fwd_kernel_traitsILi192ELi64ELi64ELi4ELb0ELb0EN7cutlass10bfloat16_tE19Flash_kernel_traitsILi192ELi64ELi64ELi4ES3_EELb0ELb0ELb0ELb0ELb0ELb1ELb1ELb1EEEvNS_16Flash_fwd_paramsE --------------------------
	.section	.nv.info._ZN5flash24flash_fwd_splitkv_kernelI23Flash_fwd_kernel_traitsILi192ELi64ELi64ELi4ELb0ELb0EN7cutlass10bfloat16_tE19Flash_kernel_traitsILi192ELi64ELi64ELi4ES3_EELb0ELb0ELb0ELb0ELb0ELb1ELb1ELb1EEEvNS_16Flash_fwd_paramsE,"",@"SHT_CUDA_INFO"
	.sectionflags	@""
	.align	4


	//----- nvinfo : EIATTR_CUDA_API_VERSION
	.align		4
        /*0000*/ 	.byte	0x04, 0x37
        /*0002*/ 	.short	(.L_788 - .L_787)
.L_787:
        /*0004*/ 	.word	0x00000082


	//----- nvinfo : EIATTR_KPARAM_INFO
	.align		4
.L_788:
        /*0008*/ 	.byte	0x04, 0x17
        /*000a*/ 	.short	(.L_790 - .L_789)
.L_789:
        /*000c*/ 	.word	0x00000000
        /*0010*/ 	.short	0x0000
        /*0012*/ 	.short	0x0000
        /*0014*/ 	.byte	0x00, 0xf0, 0x41, 0x07


	//----- nvinfo : EIATTR_SPARSE_MMA_MASK
	.align		4
.L_790:
        /*0018*/ 	.byte	0x03, 0x50
        /*001a*/ 	.short	0x0000


	//----- nvinfo : EIATTR_MAXREG_COUNT
	.align		4
        /*001c*/ 	.byte	0x03, 0x1b
        /*001e*/ 	.short	0x00ff


	//----- nvinfo : EIATTR_NUM_BARRIERS
	.align		4
        /*0020*/ 	.byte	0x02, 0x4c
        /*0022*/ 	.byte	0x01
	.zero		1


	//----- nvinfo : EIATTR_MERCURY_ISA_VERSION
	.align		4
        /*0024*/ 	.byte	0x03, 0x5f
        /*0026*/ 	.short	0x0101


	//----- nvinfo : EIATTR_COOP_GROUP_MASK_REGIDS
	.align		4
        /*0028*/ 	.byte	0x04, 0x29
        /*002a*/ 	.short	(.L_792 - .L_791)


	//   ....[0]....
.L_791:
        /*002c*/ 	.word	0xffffffff


	//   ....[1]....
        /*0030*/ 	.word	0xffffffff


	//   ....[2]....
        /*0034*/ 	.word	0xffffffff


	//   ....[3]....
        /*0038*/ 	.word	0xffffffff


	//   ....[4]....
        /*003c*/ 	.word	0xffffffff


	//   ....[5]....
        /*0040*/ 	.word	0xffffffff


	//   ....[6]....
        /*0044*/ 	.word	0xffffffff


	//   ....[7]....
        /*0048*/ 	.word	0xffffffff


	//   ....[8]....
        /*004c*/ 	.word	0xffffffff


	//   ....[9]....
        /*0050*/ 	.word	0xffffffff


	//   ....[10]....
        /*0054*/ 	.word	0xffffffff


	//   ....[11]....
        /*0058*/ 	.word	0xffffffff


	//   ....[12]....
        /*005c*/ 	.word	0x0500000a


	//   ....[13]....
        /*0060*/ 	.word	0x0500000a


	//   ....[14]....
        /*0064*/ 	.word	0x0500000a


	//   ....[15]....
        /*0068*/ 	.word	0x0500000a


	//----- nvinfo : EIATTR_COOP_GROUP_INSTR_OFFSETS
	.align		4
.L_792:
        /*006c*/ 	.byte	0x04, 0x28
        /*006e*/ 	.short	(.L_794 - .L_793)


	//   ....[0]....
.L_793:
        /*0070*/ 	.word	0x00015a20


	//   ....[1]....
        /*0074*/ 	.word	0x00015a40


	//   ....[2]....
        /*0078*/ 	.word	0x00015ae0


	//   ....[3]....
        /*007c*/ 	.word	0x00015af0


	//   ....[4]....
        /*0080*/ 	.word	0x00019600


	//   ....[5]....
        /*0084*/ 	.word	0x00019630


	//   ....[6]....
        /*0088*/ 	.word	0x00019650


	//   ....[7]....
        /*008c*/ 	.word	0x00019670


	//   ....[8]....
        /*0090*/ 	.word	0x0001ae20


	//   ....[9]....
        /*0094*/ 	.word	0x0001ae30


	//   ....[10]....
        /*0098*/ 	.word	0x0001ae60


	//   ....[11]....
        /*009c*/ 	.word	0x0001ae70


	//   ....[12]....
        /*00a0*/ 	.word	0x0001ca40


	//   ....[13]....
        /*00a4*/ 	.word	0x0001cab0


	//   ....[14]....
        /*00a8*/ 	.word	0x0001cb10


	//   ....[15]....
        /*00ac*/ 	.word	0x0001cb80


	//----- nvinfo : EIATTR_EXIT_INSTR_OFFSETS
	.align		4
.L_794:
        /*00b0*/ 	.byte	0x04, 0x1c
        /*00b2*/ 	.short	(.L_796 - .L_795)


	//   ....[0]....
.L_795:
        /*00b4*/ 	.word	0x000001f0


	//----- nvinfo : EIATTR_CRS_STACK_SIZE
	.align		4
.L_796:
        /*00b8*/ 	.byte	0x04, 0x1e
        /*00ba*/ 	.short	(.L_798 - .L_797)
.L_797:
        /*00bc*/ 	.word	0x00000000


	//----- nvinfo : EIATTR_CBANK_PARAM_SIZE
	.align		4
.L_798:
        /*00c0*/ 	.byte	0x03, 0x19
        /*00c2*/ 	.short	0x01d0


	//----- nvinfo : EIATTR_PARAM_CBANK
	.align		4
        /*00c4*/ 	.byte	0x04, 0x0a
        /*00c6*/ 	.short	(.L_800 - .L_799)
	.align		4
.L_799:
        /*00c8*/ 	.word	index@(.nv.constant0._ZN5flash24flash_fwd_splitkv_kernelI23Flash_fwd_kernel_traitsILi192ELi64ELi64ELi4ELb0ELb0EN7cutlass10bfloat16_tE19Flash_kernel_traitsILi192ELi64ELi64ELi4ES3_EELb0ELb0ELb0ELb0ELb0ELb1ELb1ELb1EEEvNS_16Flash_fwd_paramsE)
        /*00cc*/ 	.short	0x0210
        /*00ce*/ 	.short	0x01d0


	//----- nvinfo : EIATTR_SW_WAR
	.align		4
.L_800:
        /*00d0*/ 	.byte	0x04, 0x36
        /*00d2*/ 	.short	(.L_802 - .L_801)
.L_801:
        /*00d4*/ 	.word	0x00000008
.L_802:


//--------------------- .nv.info._ZN5flash24flash_fwd_splitkv_kernelI23Flash_fwd_kernel_traitsILi192ELi64ELi64ELi4ELb0ELb0EN7cutlass10bfloat16_tE19Flash_kernel_traitsILi192ELi64ELi64ELi4ES3_EELb0ELb1ELb0ELb0ELb0ELb0ELb0ELb0EEEvNS_16Flash_fwd_paramsE --------------------------
	.section	.nv.info._ZN5flash24flash_fwd_splitkv_kernelI23Flash_fwd_kernel_traitsILi192ELi64ELi64ELi4ELb0ELb0EN7cutlass10bfloat16_tE19Flash_kernel_traitsILi192ELi64ELi64ELi4ES3_EELb0ELb1ELb0ELb0ELb0ELb0ELb0ELb0EEEvNS_16Flash_fwd_paramsE,"",@"SHT_CUDA_INFO"
	.sectionflags	@""
	.align	4


	//----- nvinfo : EIATTR_CUDA_API_VERSION
	.align		4
        /*0000*/ 	.byte	0x04, 0x37
        /*0002*/ 	.short	(.L_804 - .L_803)
.L_803:
        /*0004*/ 	.word	0x00000082


	//----- nvinfo : EIATTR_KPARAM_INFO
	.align		4
.L_804:
        /*0008*/ 	.byte	0x04, 0x17
        /*000a*/ 	.short	(.L_806 - .L_805)
.L_805:
        /*000c*/ 	.word	0x00000000
        /*0010*/ 	.short	0x0000
        /*0012*/ 	.short	0x0000
        /*0014*/ 	.byte	0x00, 0xf0, 0x41, 0x07


	//----- nvinfo : EIATTR_SPARSE_MMA_MASK
	.align		4
.L_806:
        /*0018*/ 	.byte	0x03, 0x50
        /*001a*/ 	.short	0x0000


	//----- nvinfo : EIATTR_MAXREG_COUNT
	.align		4
        /*001c*/ 	.byte	0x03, 0x1b
        /*001e*/ 	.short	0x00ff


	//----- nvinfo : EIATTR_NUM_BARRIERS
	.align		4
        /*0020*/ 	.byte	0x02, 0x4c
        /*0022*/ 	.byte	0x01
	.zero		1


	//----- nvinfo : EIATTR_MERCURY_ISA_VERSION
	.align		4
        /*0024*/ 	.byte	0x03, 0x5f
        /*0026*/ 	.short	0x0101


	//----- nvinfo : EIATTR_COOP_GROUP_MASK_REGIDS
	.align		4
        /*0028*/ 	.byte	0x04, 0x29
        /*002a*/ 	.short	(.L_808 - .L_807)


	//   ....[0]....
.L_807:
        /*002c*/ 	.word	0xffffffff


	//   ....[1]....
        /*0030*/ 	.word	0xffffffff


	//   ....[2]....
        /*0034*/ 	.word	0xffffffff


	//   ....[3]....
        /*0038*/ 	.word	0xffffffff


	//   ....[4]....
        /*003c*/ 	.word	0xffffffff


	//   ....[5]....
        /*0040*/ 	.word	0xffffffff


	//   ....[6]....
        /*0044*/ 	.word	0xffffffff


	//   ....[7]....
        /*0048*/ 	.word	0xffffffff


	//   ....[8]....
        /*004c*/ 	.word	0xffffffff


	//   ....[9]....
        /*0050*/ 	.word	0xffffffff


	//   ....[10]....
        /*0054*/ 	.word	0xffffffff


	//   ....[11]....
        /*0058*/ 	.word	0xffffffff


	//   ....[12]....
        /*005c*/ 	.word	0xffffffff


	//   ....[13]....
        /*0060*/ 	.word	0xffffffff


	//   ....[14]....
        /*0064*/ 	.word	0xffffffff


	//   ....[15]....
        /*0068*/ 	.word	0xffffffff


	//----- nvinfo : EIATTR_COOP_GROUP_INSTR_OFFSETS
	.align		4
.L_808:
        /*006c*/ 	.byte	0x04, 0x28
        /*006e*/ 	.short	(.L_810 - .L_809)


	//   ....[0]....
.L_809:
        /*0070*/ 	.word	0x00006360


	//   ....[1]....
        /*0074*/ 	.word	0x00006440


	//   ....[2]....
        /*0078*/ 	.word	0x00006450


	//   ....[3]....
        /*007c*/ 	.word	0x00006490


	//   ....[4]....
        /*0080*/ 	.word	0x0000a090


	//   ....[5]....
        /*0084*/ 	.word	0x0000a0a0


	//   ....[6]....
        /*0088*/ 	.word	0x0000a0d0


	//   ....[7]....
        /*008c*/ 	.word	0x0000a0e0


	//   ....[8]....
        /*0090*/ 	.word	0x0000e1b0


	//   ....[9]....
        /*0094*/ 	.word	0x0000e210


	//   ....[10]....
        /*0098*/ 	.word	0x0000e230


	//   ....[11]....
        /*009c*/ 	.word	0x0000e250


	//   ....[12]....
        /*00a0*/ 	.word	0x0000f990


	//   ....[13]....
        /*00a4*/ 	.word	0x0000f9d0


	//   ....[14]....
        /*00a8*/ 	.word	0x0000fa50


	//   ....[15]....
        /*00ac*/ 	.word	0x0000fa70


	//----- nvinfo : EIATTR_EXIT_INSTR_OFFSETS
	.align		4
.L_810:
        /*00b0*/ 	.byte	0x04, 0x1c
        /*00b2*/ 	.short	(.L_812 - .L_811)


	//   ....[0]....
.L_811:
        /*00b4*/ 	.word	0x000004a0


	//   ....[1]....
        /*00b8*/ 	.word	0x00000fd0


	//   ....[2]....
        /*00bc*/ 	.word	0x00001000


	//   ....[3]....
        /*00c0*/ 	.word	0x000113a0


	//   ....[4]....
        /*00c4*/ 	.word	0x000114c0


	//   ....[5]....
        /*00c8*/ 	.word	0x000114e0


	//----- nvinfo : EIATTR_CRS_STACK_SIZE
	.align		4
.L_812:
        /*00cc*/ 	.byte	0x04, 0x1e
        /*00ce*/ 	.short	(.L_814 - .L_813)
.L_813:
        /*00d0*/ 	.word	0x00000000


	//----- nvinfo : EIATTR_CBANK_PARAM_SIZE
	.align		4
.L_814:
        /*00d4*/ 	.byte	0x03, 0x19
        /*00d6*/ 	.short	0x01d0


	//----- nvinfo : EIATTR_PARAM_CBANK
	.align		4
        /*00d8*/ 	.byte	0x04, 0x0a
        /*00da*/ 	.short	(.L_816 - .L_815)
	.align		4
.L_815:
        /*00dc*/ 	.word	index@(.nv.constant0._ZN5flash24flash_fwd_splitkv_kernelI23Flash_fwd_kernel_traitsILi192ELi64ELi64ELi4ELb0ELb0EN7cutlass10bfloat16_tE19Flash_kernel_traitsILi192ELi64ELi64ELi4ES3_EELb0ELb1ELb0ELb0ELb0ELb0ELb0ELb0EEEvNS_16Flash_fwd_paramsE)
        /*00e0*/ 	.short	0x0210
        /*00e2*/ 	.short	0x01d0


	//----- nvinfo : EIATTR_SW_WAR
	.align		4
.L_816:
        /*00e4*/ 	.byte	0x04, 0x36
        /*00e6*/ 	.short	(.L_818 - .L_817)
.L_817:
        /*00e8*/ 	.word	0x00000008
.L_818:


//--------------------- .nv.info._ZN5flash24flash_fwd_splitkv_kernelI23Flash_fwd_kernel_traitsILi192ELi64ELi64ELi4ELb0ELb0EN7cutlass10bfloat16_tE19Flash_kernel_traitsILi192ELi64ELi64ELi4ES3_EELb0ELb1ELb0ELb0ELb0ELb1ELb0ELb0EEEvNS_16Flash_fwd_paramsE --------------------------
	.section	.nv.info._ZN5flash24flash_fwd_splitkv_kernelI23Flash_fwd_kernel_traitsILi192ELi64ELi64ELi4ELb0ELb0EN7cutlass10bfloat16_tE19Flash_kernel_traitsILi192ELi64ELi64ELi4ES3_EELb0ELb1ELb0ELb0ELb0ELb1ELb0ELb0EEEvNS_16Flash_fwd_paramsE,"",@"SHT_CUDA_INFO"
	.sectionflags	@""
	.align	4


	//----- nvinfo : EIATTR_CUDA_API_VERSION
	.align		4
        /*0000*/ 	.byte	0x04, 0x37
        /*0002*/ 	.short	(.L_820 - .L_819)
.L_819:
        /*0004*/ 	.word	0x00000082


	//----- nvinfo : EIATTR_KPARAM_INFO
	.align		4
.L_820:
        /*0008*/ 	.byte	0x04, 0x17
        /*000a*/ 	.short	(.L_822 - .L_821)
.L_821:
        /*000c*/ 	.word	0x00000000
        /*0010*/ 	.short	0x0000
        /*0012*/ 	.short	0x0000
        /*0014*/ 	.byte	0x00, 0xf0, 0x41, 0x07


	//----- nvinfo : EIATTR_SPARSE_MMA_MASK
	.align		4
.L_822:
        /*0018*/ 	.byte	0x03, 0x50
        /*001a*/ 	.short	0x0000


	//----- nvinfo : EIATTR_MAXREG_COUNT
	.align		4
        /*001c*/ 	.byte	0x03, 0x1b
        /*001e*/ 	.short	0x00ff


	//----- nvinfo : EIATTR_NUM_BARRIERS
	.align		4
        /*0020*/ 	.byte	0x02, 0x4c
        /*0022*/ 	.byte	0x01
	.zero		1


	//----- nvinfo : EIATTR_MERCURY_ISA_VERSION
	.align		4
        /*0024*/ 	.byte	0x03, 0x5f
        /*0026*/ 	.short	0x0101


	//----- nvinfo : EIATTR_COOP_GROUP_MASK_REGIDS
	.align		4
        /*0028*/ 	.byte	0x04, 0x29
        /*002a*/ 	.short	(.L_824 - .L_823)


	//   ....[0]....
.L_823:
        /*002c*/ 	.word	0xffffffff


	//   ....[1]....
        /*0030*/ 	.word	0xffffffff


	//   ....[2]....
        /*0034*/ 	.word	0xffffffff


	//   ....[3]....
        /*0038*/ 	.word	0xffffffff


	//   ....[4]....
        /*003c*/ 	.word	0xffffffff


	//   ....[5]....
        /*0040*/ 	.word	0xffffffff


	//   ....[6]....
        /*0044*/ 	.word	0xffffffff


	//   ....[7]....
        /*0048*/ 	.word	0xffffffff


	//   ....[8]....
        /*004c*/ 	.word	0xffffffff


	//   ....[9]....
        /*0050*/ 	.word	0xffffffff


	//   ....[10]....
        /*0054*/ 	.word	0xffffffff


	//   ....[11]....
        /*0058*/ 	.word	0xffffffff


	//   ....[12]....
        /*005c*/ 	.word	0xffffffff


	//   ....[13]....
        /*0060*/ 	.word	0xffffffff


	//   ....[14]....
        /*0064*/ 	.word	0xffffffff


	//   ....[15]....
        /*0068*/ 	.word	0xffffffff


	//----- nvinfo : EIATTR_COOP_GROUP_INSTR_OFFSETS
	.align		4
.L_824:
        /*006c*/ 	.byte	0x04, 0x28
        /*006e*/ 	.short	(.L_826 - .L_825)


	//   ....[0]....
.L_825:
        /*0070*/ 	.word	0x00006790


	//   ....[1]....
        /*0074*/ 	.word	0x00006860


	//   ....[2]....
        /*0078*/ 	.word	0x00006870


	//   ....[3]....
        /*007c*/ 	.word	0x000068b0


	//   ....[4]....
        /*0080*/ 	.word	0x0000a880


	//   ....[5]....
        /*0084*/ 	.word	0x0000a890


	//   ....[6]....
        /*0088*/ 	.word	0x0000a8c0


	//   ....[7]....
        /*008c*/ 	.word	0x0000a8d0


	//   ....[8]....
        /*0090*/ 	.word	0x0000edb0


	//   ....[9]....
        /*0094*/ 	.word	0x0000edd0


	//   ....[10]....
        /*0098*/ 	.word	0x0000ee00


	//   ....[11]....
        /*009c*/ 	.word	0x0000ee10


	//   ....[12]....
        /*00a0*/ 	.word	0x00010560


	//   ....[13]....
        /*00a4*/ 	.word	0x000105a0


	//   ....[14]....
        /*00a8*/ 	.word	0x00010620


	//   ....[15]....
        /*00ac*/ 	.word	0x00010640


	//----- nvinfo : EIATTR_EXIT_INSTR_OFFSETS
	.align		4
.L_826:
        /*00b0*/ 	.byte	0x04, 0x1c
        /*00b2*/ 	.short	(.L_828 - .L_827)


	//   ....[0]....
.L_827:
        /*00b4*/ 	.word	0x000004a0


	//   ....[1]....
        /*00b8*/ 	.word	0x00000fd0


	//   ....[2]....
        /*00bc*/ 	.word	0x00001000


	//   ....[3]....
        /*00c0*/ 	.word	0x00011f70


	//   ....[4]....
        /*00c4*/ 	.word	0x00012090


	//   ....[5]....
        /*00c8*/ 	.word	0x000120b0


	//----- nvinfo : EIATTR_CRS_STACK_SIZE
	.align		4
.L_828:
        /*00cc*/ 	.byte	0x04, 0x1e
        /*00ce*/ 	.short	(.L_830 - .L_829)
.L_829:
        /*00d0*/ 	.word	0x00000000


	//----- nvinfo : EIATTR_CBANK_PARAM_SIZE
	.align		4
.L_830:
        /*00d4*/ 	.byte	0x03, 0x19
        /*00d6*/ 	.short	0x01d0


	//----- nvinfo : EIATTR_PARAM_CBANK
	.align		4
        /*00d8*/ 	.byte	0x04, 0x0a
        /*00da*/ 	.short	(.L_832 - .L_831)
	.align		4
.L_831:
        /*00dc*/ 	.word	index@(.nv.constant0._ZN5flash24flash_fwd_splitkv_kernelI23Flash_fwd_kernel_traitsILi192ELi64ELi64ELi4ELb0ELb0EN7cutlass10bfloat16_tE19Flash_kernel_traitsILi192ELi64ELi64ELi4ES3_EELb0ELb1ELb0ELb0ELb0ELb1ELb0ELb0EEEvNS_16Flash_fwd_paramsE)
        /*00e0*/ 	.short	0x0210
        /*00e2*/ 	.short	0x01d0


	//----- nvinfo : EIATTR_SW_WAR
	.align		4
.L_832:
        /*00e4*/ 	.byte	0x04, 0x36
        /*00e6*/ 	.short	(.L_834 - .L_833)
.L_833:
        /*00e8*/ 	.word	0x00000008
.L_834:


//--------------------- .nv.info._ZN5flash24flash_fwd_splitkv_kernelI23Flash_fwd_kernel_traitsILi192ELi64ELi64ELi4ELb0ELb0EN7cutlass10bfloat16_tE19Flash_kernel_traitsILi192ELi64ELi64ELi4ES3_EELb0ELb1ELb0ELb0ELb0ELb0ELb0ELb1EEEvNS_16Flash_fwd_paramsE --------------------------
	.section	.nv.info._ZN5flash24flash_fwd_splitkv_kernelI23Flash_fwd_kernel_traitsILi192ELi64ELi64ELi4ELb0ELb0EN7cutlass10bfloat16_tE19Flash_kernel_traitsILi192ELi64ELi64ELi4ES3_EELb0ELb1ELb0ELb0ELb0ELb0ELb0ELb1EEEvNS_16Flash_fwd_paramsE,"",@"SHT_CUDA_INFO"
	.sectionflags	@""
	.align	4


	//----- nvinfo : EIATTR_CUDA_API_VERSION
	.align		4
        /*0000*/ 	.byte	0x04, 0x37
        /*0002*/ 	.short	(.L_836 - .L_835)
.L_835:
        /*0004*/ 	.word	0x00000082


	//----- nvinfo : EIATTR_KPARAM_INFO
	.align		4
.L_836:
        /*0008*/ 	.byte	0x04, 0x17
        /*000a*/ 	.short	(.L_838 - .L_837)
.L_837:
        /*000c*/ 	.word	0x00000000
        /*0010*/ 	.short	0x0000
        /*0012*/ 	.short	0x0000
        /*0014*/ 	.byte	0x00, 0xf0, 0x41, 0x07


	//----- nvinfo : EIATTR_SPARSE_MMA_MASK
	.align		4
.L_838:
        /*0018*/ 	.byte	0x03, 0x50
        /*001a*/ 	.short	0x0000


	//----- nvinfo : EIATTR_MAXREG_COUNT
	.align		4
        /*001c*/ 	.byte	0x03, 0x1b
        /*001e*/ 	.short	0x00ff


	//----- nvinfo : EIATTR_NUM_BARRIERS
	.align		4
        /*0020*/ 	.byte	0x02, 0x4c
        /*0022*/ 	.byte	0x01
	.zero		1


	//----- nvinfo : EIATTR_MERCURY_ISA_VERSION
	.align		4
        /*0024*/ 	.byte	0x03, 0x5f
        /*0026*/ 	.short	0x0101


	//----- nvinfo : EIATTR_COOP_GROUP_MASK_REGIDS
	.align		4
        /*0028*/ 	.byte	0x04, 0x29
        /*002a*/ 	.short	(.L_840 - .L_839)


	//   ....[0]....
.L_839:
        /*002c*/ 	.word	0xffffffff


	//   ....[1]....
        /*0030*/ 	.word	0xffffffff


	//   ....[2]....
        /*0034*/ 	.word	0xffffffff


	//   ....[3]....
        /*0038*/ 	.word	0xffffffff


	//   ....[4]....
        /*003c*/ 	.word	0xffffffff


	//   ....[5]....
        /*0040*/ 	.word	0xffffffff


	//   ....[6]....
        /*0044*/ 	.word	0xffffffff


	//   ....[7]....
        /*0048*/ 	.word	0xffffffff


	//   ....[8]....
        /*004c*/ 	.word	0xffffffff


	//   ....[9]....
        /*0050*/ 	.word	0xffffffff


	//   ....[10]....
        /*0054*/ 	.word	0xffffffff


	//   ....[11]....
        /*0058*/ 	.word	0xffffffff


	//   ....[12]....
        /*005c*/ 	.word	0xffffffff


	//   ....[13]....
        /*0060*/ 	.word	0xffffffff


	//   ....[14]....
        /*0064*/ 	.word	0xffffffff


	//   ....[15]....
        /*0068*/ 	.word	0xffffffff


	//   ....[16]....
        /*006c*/ 	.word	0x05000002


	//   ....[17]....
        /*0070*/ 	.word	0x05000002


	//   ....[18]....
        /*0074*/ 	.word	0x05000002


	//   ....[19]....
        /*0078*/ 	.word	0x05000002


	//----- nvinfo : EIATTR_COOP_GROUP_INSTR_OFFSETS
	.align		4
.L_840:
        /*007c*/ 	.byte	0x04, 0x28
        /*007e*/ 	.short	(.L_842 - .L_841)


	//   ....[0]....
.L_841:
        /*0080*/ 	.word	0x00015ad0


	//   ....[1]....
        /*0084*/ 	.word	0x00015ba0


	//   ....[2]....
        /*0088*/ 	.word	0x00015bb0


	//   ....[3]....
        /*008c*/ 	.word	0x00015bf0


	//   ....[4]....
        /*0090*/ 	.word	0x00019830


	//   ....[5]....
        /*0094*/ 	.word	0x00019840


	//   ....[6]....
        /*0098*/ 	.word	0x00019870


	//   ....[7]....
        /*009c*/ 	.word	0x00019880


	//   ....[8]....
        /*00a0*/ 	.word	0x0001dc30


	//   ....[9]....
        /*00a4*/ 	.word	0x0001dcc0


	//   ....[10]....
        /*00a8*/ 	.word	0x0001dce0


	//   ....[11]....
        /*00ac*/ 	.word	0x0001dd00


	//   ....[12]....
        /*00b0*/ 	.word	0x0001f4b0


	//   ....[13]....
        /*00b4*/ 	.word	0x0001f4c0


	//   ....[14]....
        /*00b8*/ 	.word	0x0001f4f0


	//   ....[15]....
        /*00bc*/ 	.word	0x0001f500


	//   ....[16]....
        /*00c0*/ 	.word	0x00021330


	//   ....[17]....
        /*00c4*/ 	.word	0x000213a0


	//   ....[18]....
        /*00c8*/ 	.word	0x00021400


	//   ....[19]....
        /*00cc*/ 	.word	0x00021470


	//----- nvinfo : EIATTR_EXIT_INSTR_OFFSETS
	.align		4
.L_842:
        /*00d0*/ 	.byte	0x04, 0x1c
        /*00d2*/ 	.short	(.L_844 - .L_843)


	//   ....[0]....
.L_843:
        /*00d4*/ 	.word	0x00000090


	//----- nvinfo : EIATTR_CRS_STACK_SIZE
	.align		4
.L_844:
        /*00d8*/ 	.byte	0x04, 0x1e
        /*00da*/ 	.short	(.L_846 - .L_845)
.L_845:
        /*00dc*/ 	.word	0x00000000


	//----- nvinfo : EIATTR_CBANK_PARAM_SIZE
	.align		4
.L_846:
        /*00e0*/ 	.byte	0x03, 0x19
        /*00e2*/ 	.short	0x01d0


	//----- nvinfo : EIATTR_PARAM_CBANK
	.align		4
        /*00e4*/ 	.byte	0x04, 0x0a
        /*00e6*/ 	.short	(.L_848 - .L_847)
	.align		4
.L_847:
        /*00e8*/ 	.word	index@(.nv.constant0._ZN5flash24flash_fwd_splitkv_kernelI23Flash_fwd_kernel_traitsILi192ELi64ELi64ELi4ELb0ELb0EN7cutlass10bfloat16_tE19Flash_kernel_traitsILi192ELi64ELi64ELi4ES3_EELb0ELb1ELb0ELb0ELb0ELb0ELb0ELb1EEEvNS_16Flash_fwd_paramsE)
        /*00ec*/ 	.short	0x0210
        /*00ee*/ 	.short	0x01d0


	//----- nvinfo : EIATTR_SW_WAR
	.align		4
.L_848:
        /*00f0*/ 	.byte	0x04, 0x36
        /*00f2*/ 	.short	(.L_850 - .L_849)
.L_849:
        /*00f4*/ 	.word	0x00000008
.L_850:


//--------------------- .nv.info._ZN5flash24flash_fwd_splitkv_kernelI23Flash_fwd_kernel_traitsILi192ELi64ELi64ELi4ELb0ELb0EN7cutlass10bfloat16_tE19Flash_kernel_traitsILi192ELi64ELi64ELi4ES3_EELb0ELb1ELb0ELb0ELb0ELb1ELb0ELb1EEEvNS_16Flash_fwd_paramsE --------------------------
	.section	.nv.info._ZN5flash24flash_fwd_splitkv_kernelI23Flash_fwd_kernel_traitsILi192ELi64ELi64ELi4ELb0ELb0EN7cutlass10bfloat16_tE19Flash_kernel_traitsILi192ELi64ELi64ELi4ES3_EELb0ELb1ELb0ELb0ELb0ELb1ELb0ELb1EEEvNS_16Flash_fwd_paramsE,"",@"SHT_CUDA_INFO"
	.sectionflags	@""
	.align	4


	//----- nvinfo : EIATTR_CUDA_API_VERSION
	.align		4
        /*0000*/ 	.byte	0x04, 0x37
        /*0002*/ 	.short	(.L_852 - .L_851)
.L_851:
        /*0004*/ 	.word	0x00000082


	//----- nvinfo : EIATTR_KPARAM_INFO
	.align		4
.L_852:
        /*0008*/ 	.byte	0x04, 0x17
        /*000a*/ 	.short	(.L_854 - .L_853)
.L_853:
        /*000c*/ 	.word	0x00000000
        /*0010*/ 	.short	0x0000
        /*0012*/ 	.short	0x0000
        /*0014*/ 	.byte	0x00, 0xf0, 0x41, 0x07


	//----- nvinfo : EIATTR_SPARSE_MMA_MASK
	.align		4
.L_854:
        /*0018*/ 	.byte	0x03, 0x50
        /*001a*/ 	.short	0x0000


	//----- nvinfo : EIATTR_MAXREG_COUNT
	.align		4
        /*001c*/ 	.byte	0x03, 0x1b
        /*001e*/ 	.short	0x00ff


	//----- nvinfo : EIATTR_NUM_BARRIERS
	.align		4
        /*0020*/ 	.byte	0x02, 0x4c
        /*0022*/ 	.byte	0x01
	.zero		1


	//----- nvinfo : EIATTR_MERCURY_ISA_VERSION
	.align		4
        /*0024*/ 	.byte	0x03, 0x5f
        /*0026*/ 	.short	0x0101


	//----- nvinfo : EIATTR_COOP_GROUP_MASK_REGIDS
	.align		4
        /*0028*/ 	.byte	0x04, 0x29
        /*002a*/ 	.short	(.L_856 - .L_855)


	//   ....[0]....
.L_855:
        /*002c*/ 	.word	0xffffffff


	//   ....[1]....
        /*0030*/ 	.word	0xffffffff


	//   ....[2]....
        /*0034*/ 	.word	0xffffffff


	//   ....[3]....
        /*0038*/ 	.word	0xffffffff


	//   ....[4]....
        /*003c*/ 	.word	0xffffffff


	//   ....[5]....
        /*0040*/ 	.word	0xffffffff


	//   ....[6]....
        /*0044*/ 	.word	0xffffffff


	//   ....[7]....
        /*0048*/ 	.word	0xffffffff


	//   ....[8]....
        /*004c*/ 	.word	0xffffffff


	//   ....[9]....
        /*0050*/ 	.word	0xffffffff


	//   ....[10]....
        /*0054*/ 	.word	0xffffffff


	//   ....[11]....
        /*0058*/ 	.word	0xffffffff


	//   ....[12]....
        /*005c*/ 	.word	0xffffffff


	//   ....[13]....
        /*0060*/ 	.word	0xffffffff


	//   ....[14]....
        /*0064*/ 	.word	0xffffffff


	//   ....[15]....
        /*0068*/ 	.word	0xffffffff


	//   ....[16]....
        /*006c*/ 	.word	0x05000002


	//   ....[17]....
        /*0070*/ 	.word	0x05000002


	//   ....[18]....
        /*0074*/ 	.word	0x05000002


	//   ....[19]....
        /*0078*/ 	.word	0x05000002


	//----- nvinfo : EIATTR_COOP_GROUP_INSTR_OFFSETS
	.align		4
.L_856:
        /*007c*/ 	.byte	0x04, 0x28
        /*007e*/ 	.short	(.L_858 - .L_857)


	//   ....[0]....
.L_857:
        /*0080*/ 	.word	0x00015ee0


	//   ....[1]....
        /*0084*/ 	.word	0x00015fa0


	//   ....[2]....
        /*0088*/ 	.word	0x00015fb0


	//   ....[3]....
        /*008c*/ 	.word	0x00015fe0


	//   ....[4]....
        /*0090*/ 	.word	0x0001a040


	//   ....[5]....
        /*0094*/ 	.word	0x0001a060


	//   ....[6]....
        /*0098*/ 	.word	0x0001a080


	//   ....[7]....
        /*009c*/ 	.word	0x0001a0a0


	//   ....[8]....
        /*00a0*/ 	.word	0x0001e8d0


	//   ....[9]....
        /*00a4*/ 	.word	0x0001e8e0


	//   ....[10]....
        /*00a8*/ 	.word	0x0001e910


	//   ....[11]....
        /*00ac*/ 	.word	0x0001e920


	//   ....[12]....
        /*00b0*/ 	.word	0x000200e0


	//   ....[13]....
        /*00b4*/ 	.word	0x000200f0


	//   ....[14]....
        /*00b8*/ 	.word	0x00020120


	//   ....[15]....
        /*00bc*/ 	.word	0x00020130


	//   ....[16]....
        /*00c0*/ 	.word	0x00021f60


	//   ....[17]....
        /*00c4*/ 	.word	0x00021fd0


	//   ....[18]....
        /*00c8*/ 	.word	0x00022030


	//   ....[19]....
        /*00cc*/ 	.word	0x000220a0


	//----- nvinfo : EIATTR_EXIT_INSTR_OFFSETS
	.align		4
.L_858:
        /*00d0*/ 	.byte	0x04, 0x1c
        /*00d2*/ 	.short	(.L_860 - .L_859)


	//   ....[0]....
.L_859:
        /*00d4*/ 	.word	0x00000090


	//----- nvinfo : EIATTR_CRS_STACK_SIZE
	.align		4
.L_860:
        /*00d8*/ 	.byte	0x04, 0x1e
        /*00da*/ 	.short	(.L_862 - .L_861)
.L_861:
        /*00dc*/ 	.word	0x00000000


	//----- nvinfo : EIATTR_CBANK_PARAM_SIZE
	.align		4
.L_862:
        /*00e0*/ 	.byte	0x03, 0x19
        /*00e2*/ 	.short	0x01d0


	//----- nvinfo : EIATTR_PARAM_CBANK
	.align		4
        /*00e4*/ 	.byte	0x04, 0x0a
        /*00e6*/ 	.short	(.L_864 - .L_863)
	.align		4
.L_863:
        /*00e8*/ 	.word	index@(.nv.constant0._ZN5flash24flash_fwd_splitkv_kernelI23Flash_fwd_kernel_traitsILi192ELi64ELi64ELi4ELb0ELb0EN7cutlass10bfloat16_tE19Flash_kernel_traitsILi192ELi64ELi64ELi4ES3_EELb0ELb1ELb0ELb0ELb0ELb1ELb0ELb1EEEvNS_16Flash_fwd_paramsE)
        /*00ec*/ 	.short	0x0210
        /*00ee*/ 	.short	0x01d0


	//----- nvinfo : EIATTR_SW_WAR
	.align		4
.L_864:
        /*00f0*/ 	.byte	0x04, 0x36
        /*00f2*/ 	.short	(.L_866 - .L_865)
.L_865:
        /*00f4*/ 	.word	0x00000008
.L_866:


//--------------------- .nv.info._ZN5flash24flash_fwd_splitkv_kernelI23Flash_fwd_kernel_traitsILi192ELi64ELi64ELi4ELb0ELb0EN7cutlass10bfloat16_tE19Flash_kernel_traitsILi192ELi64ELi64ELi4ES3_EELb0ELb1ELb0ELb0ELb0ELb0ELb1ELb0EEEvNS_16Flash_fwd_paramsE --------------------------
	.section	.nv.info._ZN5flash24flash_fwd_splitkv_kernelI23Flash_fwd_kernel_traitsILi192ELi64ELi64ELi4ELb0ELb0EN7cutlass10bfloat16_tE19Flash_kernel_traitsILi192ELi64ELi64ELi4ES3_EELb0ELb1ELb0ELb0ELb0ELb0ELb1ELb0EEEvNS_16Flash_fwd_paramsE,"",@"SHT_CUDA_INFO"
	.sectionflags	@""
	.align	4


	//----- nvinfo : EIATTR_CUDA_API_VERSION
	.align		4
        /*0000*/ 	.byte	0x04, 0x37
        /*0002*/ 	.short	(.L_868 - .L_867)
.L_867:
        /*0004*/ 	.word	0x00000082


	//----- nvinfo : EIATTR_KPARAM_INFO
	.align		4
.L_868:
        /*0008*/ 	.byte	0x04, 0x17
        /*000a*/ 	.short	(.L_870 - .L_869)
.L_869:
        /*000c*/ 	.word	0x00000000
        /*0010*/ 	.short	0x0000
        /*0012*/ 	.short	0x0000
        /*0014*/ 	.byte	0x00, 0xf0, 0x41, 0x07


	//----- nvinfo : EIATTR_SPARSE_MMA_MASK
	.align		4
.L_870:
        /*0018*/ 	.byte	0x03, 0x50
        /*001a*/ 	.short	0x0000


	//----- nvinfo : EIATTR_MAXREG_COUNT
	.align		4
        /*001c*/ 	.byte	0x03, 0x1b
        /*001e*/ 	.short	0x00ff


	//----- nvinfo : EIATTR_NUM_BARRIERS
	.align		4
        /*0020*/ 	.byte	0x02, 0x4c
        /*0022*/ 	.byte	0x01
	.zero		1


	//----- nvinfo : EIATTR_MERCURY_ISA_VERSION
	.align		4
        /*0024*/ 	.byte	0x03, 0x5f
        /*0026*/ 	.short	0x0101


	//----- nvinfo : EIATTR_COOP_GROUP_MASK_REGIDS
	.align		4
        /*0028*/ 	.byte	0x04, 0x29
        /*002a*/ 	.short	(.L_872 - .L_871)


	//   ....[0]....
.L_871:
        /*002c*/ 	.word	0xffffffff


	//   ....[1]....
        /*0030*/ 	.word	0xffffffff


	//   ....[2]....
        /*0034*/ 	.word	0xffffffff


	//   ....[3]....
        /*0038*/ 	.word	0xffffffff


	//   ....[4]....
        /*003c*/ 	.word	0xffffffff


	//   ....[5]....
        /*0040*/ 	.word	0xffffffff


	//   ....[6]....
        /*0044*/ 	.word	0xffffffff


	//   ....[7]....
        /*0048*/ 	.word	0xffffffff


	//   ....[8]....
        /*004c*/ 	.word	0xffffffff


	//   ....[9]....
        /*0050*/ 	.word	0xffffffff


	//   ....[10]....
        /*0054*/ 	.word	0xffffffff


	//   ....[11]....
        /*0058*/ 	.word	0xffffffff


	//   ....[12]....
        /*005c*/ 	.word	0xffffffff


	//   ....[13]....
        /*0060*/ 	.word	0xffffffff


	//   ....[14]....
        /*0064*/ 	.word	0xffffffff


	//   ....[15]....
        /*0068*/ 	.word	0xffffffff


	//----- nvinfo : EIATTR_COOP_GROUP_INSTR_OFFSETS
	.align		4
.L_872:
        /*006c*/ 	.byte	0x04, 0x28
        /*006e*/ 	.short	(.L_874 - .L_873)


	//   ....[0]....
.L_873:
        /*0070*/ 	.word	0x00006680


	//   ....[1]....
        /*0074*/ 	.word	0x00006760


	//   ....[2]....
        /*0078*/ 	.word	0x00006770


	//   ....[3]....
        /*007c*/ 	.word	0x000067b0


	//   ....[4]....
        /*0080*/ 	.word	0x0000a3d0


	//   ....[5]....
        /*0084*/ 	.word	0x0000a3e0


	//   ....[6]....
        /*0088*/ 	.word	0x0000a410


	//   ....[7]....
        /*008c*/ 	.word	0x0000a420


	//   ....[8]....
        /*0090*/ 	.word	0x0000e530


	//   ....[9]....
        /*0094*/ 	.word	0x0000e550


	//   ....[10]....
        /*0098*/ 	.word	0x0000e580


	//   ....[11]....
        /*009c*/ 	.word	0x0000e590


	//   ....[12]....
        /*00a0*/ 	.word	0x0000fcd0


	//   ....[13]....
        /*00a4*/ 	.word	0x0000fd10


	//   ....[14]....
        /*00a8*/ 	.word	0x0000fda0


	//   ....[15]....
        /*00ac*/ 	.word	0x0000fdb0


	//----- nvinfo : EIATTR_EXIT_INSTR_OFFSETS
	.align		4
.L_874:
        /*00b0*/ 	.byte	0x04, 0x1c
        /*00b2*/ 	.short	(.L_876 - .L_875)


	//   ....[0]....
.L_875:
        /*00b4*/ 	.word	0x00000590


	//   ....[1]....
        /*00b8*/ 	.word	0x000012d0


	//   ....[2]....
        /*00bc*/ 	.word	0x00001300


	//   ....[3]....
        /*00c0*/ 	.word	0x00011540


	//   ....[4]....
        /*00c4*/ 	.word	0x000115c0


	//   ....[5]....
        /*00c8*/ 	.word	0x000115e0


	//----- nvinfo : EIATTR_CRS_STACK_SIZE
	.align		4
.L_876:
        /*00cc*/ 	.byte	0x04, 0x1e
        /*00ce*/ 	.short	(.L_878 - .L_877)
.L_877:
        /*00d0*/ 	.word	0x00000000


	//----- nvinfo : EIATTR_CBANK_PARAM_SIZE
	.align		4
.L_878:
        /*00d4*/ 	.byte	0x03, 0x19
        /*00d6*/ 	.short	0x01d0


	//----- nvinfo : EIATTR_PARAM_CBANK
	.align		4
        /*00d8*/ 	.byte	0x04, 0x0a
        /*00da*/ 	.short	(.L_880 - .L_879)
	.align		4
.L_879:
        /*00dc*/ 	.word	index@(.nv.constant0._ZN5flash24flash_fwd_splitkv_kernelI23Flash_fwd_kernel_traitsILi192ELi64ELi64ELi4ELb0ELb0EN7cutlass10bfloat16_tE19Flash_kernel_traitsILi192ELi64ELi64ELi4ES3_EELb0ELb1ELb0ELb0ELb0ELb0ELb1ELb0EEEvNS_16Flash_fwd_paramsE)
        /*00e0*/ 	.short	0x0210
        /*00e2*/ 	.short	0x01d0


	//----- nvinfo : EIATTR_SW_WAR
	.align		4
.L_880:
        /*00e4*/ 	.byte	0x04, 0x36
        /*00e6*/ 	.short	(.L_882 - .L_881)
.L_881:
        /*00e8*/ 	.word	0x00000008
.L_882:


//--------------------- .nv.info._ZN5flash24flash_fwd_splitkv_kernelI23Flash_fwd_kernel_traitsILi192ELi64ELi64ELi4ELb0ELb0EN7cutlass10bfloat16_tE19Flash_kernel_traitsILi192ELi64ELi64ELi4ES3_EELb0ELb1ELb0ELb0ELb0ELb1ELb1ELb0EEEvNS_16Flash_fwd_paramsE --------------------------
	.section	.nv.info._ZN5flash24flash_fwd_splitkv_kernelI23Flash_fwd_kernel_traitsILi192ELi64ELi64ELi4ELb0ELb0EN7cutlass10bfloat16_tE19Flash_kernel_traitsILi192ELi64ELi64ELi4ES3_EELb0ELb1ELb0ELb0ELb0ELb1ELb1ELb0EEEvNS_16Flash_fwd_paramsE,"",@"SHT_CUDA_INFO"
	.sectionflags	@""
	.align	4


	//----- nvinfo : EIATTR_CUDA_API_VERSION
	.align		4
        /*0000*/ 	.byte	0x04, 0x37
        /*0002*/ 	.short	(.L_884 - .L_883)
.L_883:
        /*0004*/ 	.word	0x00000082


	//----- nvinfo : EIATTR_KPARAM_INFO
	.align		4
.L_884:
        /*0008*/ 	.byte	0x04, 0x17
        /*000a*/ 	.short	(.L_886 - .L_885)
.L_885:
        /*000c*/ 	.word	0x00000000
        /*0010*/ 	.short	0x0000
        /*0012*/ 	.short	0x0000
        /*0014*/ 	.byte	0x00, 0xf0, 0x41, 0x07


	//----- nvinfo : EIATTR_SPARSE_MMA_MASK
	.align		4
.L_886:
        /*0018*/ 	.byte	0x03, 0x50
        /*001a*/ 	.short	0x0000


	//----- nvinfo : EIATTR_MAXREG_COUNT
	.align		4
        /*001c*/ 	.byte	0x03, 0x1b
        /*001e*/ 	.short	0x00ff


	//----- nvinfo : EIATTR_NUM_BARRIERS
	.align		4
        /*0020*/ 	.byte	0x02, 0x4c
        /*0022*/ 	.byte	0x01
	.zero		1


	//----- nvinfo : EIATTR_MERCURY_ISA_VERSION
	.align		4
        /*0024*/ 	.byte	0x03, 0x5f
        /*0026*/ 	.short	0x0101


	//----- nvinfo : EIATTR_COOP_GROUP_MASK_REGIDS
	.align		4
        /*0028*/ 	.byte	0x04, 0x29
        /*002a*/ 	.short	(.L_888 - .L_887)


	//   ....[0]....
.L_887:
        /*002c*/ 	.word	0xffffffff


	//   ....[1]....
        /*0030*/ 	.word	0xffffffff


	//   ....[2]....
        /*0034*/ 	.word	0xffffffff


	//   ....[3]....
        /*0038*/ 	.word	0xffffffff


	//   ....[4]....
        /*003c*/ 	.word	0xffffffff


	//   ....[5]....
        /*0040*/ 	.word	0xffffffff


	//   ....[6]....
        /*0044*/ 	.word	0xffffffff


	//   ....[7]....
        /*0048*/ 	.word	0xffffffff


	//   ....[8]....
        /*004c*/ 	.word	0xffffffff


	//   ....[9]....
        /*0050*/ 	.word	0xffffffff


	//   ....[10]....
        /*0054*/ 	.word	0xffffffff


	//   ....[11]....
        /*0058*/ 	.word	0xffffffff


	//   ....[12]....
        /*005c*/ 	.word	0xffffffff


	//   ....[13]....
        /*0060*/ 	.word	0xffffffff


	//   ....[14]....
        /*0064*/ 	.word	0xffffffff


	//   ....[15]....
        /*0068*/ 	.word	0xffffffff


	//----- nvinfo : EIATTR_COOP_GROUP_INSTR_OFFSETS
	.align		4
.L_888:
        /*006c*/ 	.byte	0x04, 0x28
        /*006e*/ 	.short	(.L_890 - .L_889)


	//   ....[0]....
.L_889:
        /*0070*/ 	.word	0x00006ab0


	//   ....[1]....
        /*0074*/ 	.word	0x00006b80


	//   ....[2]....
        /*0078*/ 	.word	0x00006b90


	//   ....[3]....
        /*007c*/ 	.word	0x00006bd0


	//   ....[4]....
        /*0080*/ 	.word	0x0000abb0


	//   ....[5]....
        /*0084*/ 	.word	0x0000abc0


	//   ....[6]....
        /*0088*/ 	.word	0x0000abf0


	//   ....[7]....
        /*008c*/ 	.word	0x0000ac00


	//   ....[8]....
        /*0090*/ 	.word	0x0000f0f0


	//   ....[9]....
        /*0094*/ 	.word	0x0000f110


	//   ....[10]....
        /*0098*/ 	.word	0x0000f140


	//   ....[11]....
        /*009c*/ 	.word	0x0000f150


	//   ....[12]....
        /*00a0*/ 	.word	0x00010890


	//   ....[13]....
        /*00a4*/ 	.word	0x000108d0


	//   ....[14]....
        /*00a8*/ 	.word	0x00010960


	//   ....[15]....
        /*00ac*/ 	.word	0x00010970


	//----- nvinfo : EIATTR_EXIT_INSTR_OFFSETS
	.align		4
.L_890:
        /*00b0*/ 	.byte	0x04, 0x1c
        /*00b2*/ 	.short	(.L_892 - .L_891)


	//   ....[0]....
.L_891:
        /*00b4*/ 	.word	0x00000590


	//   ....[1]....
        /*00b8*/ 	.word	0x000012d0


	//   ....[2]....
        /*00bc*/ 	.word	0x00001300


	//   ....[3]....
        /*00c0*/ 	.word	0x00012100


	//   ....[4]....
        /*00c4*/ 	.word	0x00012180


	//   ....[5]....
        /*00c8*/ 	.word	0x000121a0


	//----- nvinfo : EIATTR_CRS_STACK_SIZE
	.align		4
.L_892:
        /*00cc*/ 	.byte	0x04, 0x1e
        /*00ce*/ 	.short	(.L_894 - .L_893)
.L_893:
        /*00d0*/ 	.word	0x00000000


	//----- nvinfo : EIATTR_CBANK_PARAM_SIZE
	.align		4
.L_894:
        /*00d4*/ 	.byte	0x03, 0x19
        /*00d6*/ 	.short	0x01d0


	//----- nvinfo : EIATTR_PARAM_CBANK
	.align		4
        /*00d8*/ 	.byte	0x04, 0x0a
        /*00da*/ 	.short	(.L_896 - .L_895)
	.align		4
.L_895:
        /*00dc*/ 	.word	index@(.nv.constant0._ZN5flash24flash_fwd_splitkv_kernelI23Flash_fwd_kernel_traitsILi192ELi64ELi64ELi4ELb0ELb0EN7cutlass10bfloat16_tE19Flash_kernel_traitsILi192ELi64ELi64ELi4ES3_EELb0ELb1ELb0ELb0ELb0ELb1ELb1ELb0EEEvNS_16Flash_fwd_paramsE)
        /*00e0*/ 	.short	0x0210
        /*00e2*/ 	.short	0x01d0


	//----- nvinfo : EIATTR_SW_WAR
	.align		4
.L_896:
        /*00e4*/ 	.byte	0x04, 0x36
        /*00e6*/ 	.short	(.L_898 - .L_897)
.L_897:
        /*00e8*/ 	.word	0x00000008
.L_898:


//--------------------- .nv.info._ZN5flash24flash_fwd_splitkv_kernelI23Flash_fwd_kernel_traitsILi192ELi64ELi64ELi4ELb0ELb0EN7cutlass10bfloat16_tE19Flash_kernel_traitsILi192ELi64ELi64ELi4ES3_EELb0ELb1ELb0ELb0ELb0ELb0ELb1ELb1EEEvNS_16Flash_fwd_paramsE --------------------------
	.section	.nv.info._ZN5flash24flash_fwd_splitkv_kernelI23Flash_fwd_kernel_traitsILi192ELi64ELi64ELi4ELb0ELb0EN7cutlass10bfloat16_tE19Flash_kernel_traitsILi192ELi64ELi64ELi4ES3_EELb0ELb1ELb0ELb0ELb0ELb0ELb1ELb1EEEvNS_16Flash_fwd_paramsE,"",@"SHT_CUDA_INFO"
	.sectionflags	@""
	.align	4


	//----- nvinfo : EIATTR_CUDA_API_VERSION
	.align		4
        /*0000*/ 	.byte	0x04, 0x37
        /*0002*/ 	.short	(.L_900 - .L_899)
.L_899:
        /*0004*/ 	.word	0x00000082


	//----- nvinfo : EIATTR_KPARAM_INFO
	.align		4
.L_900:
        /*0008*/ 	.byte	0x04, 0x17
        /*000a*/ 	.short	(.L_902 - .L_901)
.L_901:
        /*000c*/ 	.word	0x00000000
        /*0010*/ 	.short	0x0000
        /*0012*/ 	.short	0x0000
        /*0014*/ 	.byte	0x00, 0xf0, 0x41, 0x07


	//----- nvinfo : EIATTR_SPARSE_MMA_MASK
	.align		4
.L_902:
        /*0018*/ 	.byte	0x03, 0x50
        /*001a*/ 	.short	0x0000


	//----- nvinfo : EIATTR_MAXREG_COUNT
	.align		4
        /*001c*/ 	.byte	0x03, 0x1b
        /*001e*/ 	.short	0x00ff


	//----- nvinfo : EIATTR_NUM_BARRIERS
	.align		4
        /*0020*/ 	.byte	0x02, 0x4c
        /*0022*/ 	.byte	0x01
	.zero		1


	//----- nvinfo : EIATTR_MERCURY_ISA_VERSION
	.align		4
        /*0024*/ 	.byte	0x03, 0x5f
        /*0026*/ 	.short	0x0101


	//----- nvinfo : EIATTR_COOP_GROUP_MASK_REGIDS
	.align		4
        /*0028*/ 	.byte	0x04, 0x29
        /*002a*/ 	.short	(.L_904 - .L_903)


	//   ....[0]....
.L_903:
        /*002c*/ 	.word	0xffffffff


	//   ....[1]....
        /*0030*/ 	.word	0xffffffff


	//   ....[2]....
        /*0034*/ 	.word	0xffffffff


	//   ....[3]....
        /*0038*/ 	.word	0xffffffff


	//   ....[4]....
        /*003c*/ 	.word	0xffffffff


	//   ....[5]....
        /*0040*/ 	.word	0xffffffff


	//   ....[6]....
        /*0044*/ 	.word	0xffffffff


	//   ....[7]....
        /*0048*/ 	.word	0xffffffff


	//   ....[8]....
        /*004c*/ 	.word	0xffffffff


	//   ....[9]....
        /*0050*/ 	.word	0xffffffff


	//   ....[10]....
        /*0054*/ 	.word	0xffffffff


	//   ....[11]....
        /*0058*/ 	.word	0xffffffff


	//   ....[12]....
        /*005c*/ 	.word	0xffffffff


	//   ....[13]....
        /*0060*/ 	.word	0xffffffff


	//   ....[14]....
        /*0064*/ 	.word	0xffffffff


	//   ....[15]....
        /*0068*/ 	.word	0xffffffff


	//   ....[16]....
        /*006c*/ 	.word	0x0500000b


	//   ....[17]....
        /*0070*/ 	.word	0x0500000b


	//   ....[18]....
        /*0074*/ 	.word	0x0500000b


	//   ....[19]....
        /*0078*/ 	.word	0x0500000b


	//----- nvinfo : EIATTR_COOP_GROUP_INSTR_OFFSETS
	.align		4
.L_904:
        /*007c*/ 	.byte	0x04, 0x28
        /*007e*/ 	.short	(.L_906 - .L_905)


	//   ....[0]....
.L_905:
        /*0080*/ 	.word	0x00015df0


	//   ....[1]....
        /*0084*/ 	.word	0x00015ec0


	//   ....[2]....
        /*0088*/ 	.word	0x00015ed0


	//   ....[3]....
        /*008c*/ 	.word	0x00015f10


	//   ....[4]....
        /*0090*/ 	.word	0x00019b50


	//   ....[5]....
        /*0094*/ 	.word	0x00019b60


	//   ....[6]....
        /*0098*/ 	.word	0x00019b90


	//   ....[7]....
        /*009c*/ 	.word	0x00019ba0


	//   ....[8]....
        /*00a0*/ 	.word	0x0001df50


	//   ....[9]....
        /*00a4*/ 	.word	0x0001dfe0


	//   ....[10]....
        /*00a8*/ 	.word	0x0001e000


	//   ....[11]....
        /*00ac*/ 	.word	0x0001e020


	//   ....[12]....
        /*00b0*/ 	.word	0x0001f870


	//   ....[13]....
        /*00b4*/ 	.word	0x0001f880


	//   ....[14]....
        /*00b8*/ 	.word	0x0001f8b0


	//   ....[15]....
        /*00bc*/ 	.word	0x0001f8c0


	//   ....[16]....
        /*00c0*/ 	.word	0x00021460


	//   ....[17]....
        /*00c4*/ 	.word	0x000214d0


	//   ....[18]....
        /*00c8*/ 	.word	0x00021530


	//   ....[19]....
        /*00cc*/ 	.word	0x000215a0


	//----- nvinfo : EIATTR_EXIT_INSTR_OFFSETS
	.align		4
.L_906:
        /*00d0*/ 	.byte	0x04, 0x1c
        /*00d2*/ 	.short	(.L_908 - .L_907)


	//   ....[0]....
.L_907:
        /*00d4*/ 	.word	0x000001f0


	//----- nvinfo : EIATTR_CRS_STACK_SIZE
	.align		4
.L_908:
        /*00d8*/ 	.byte	0x04, 0x1e
        /*00da*/ 	.short	(.L_910 - .L_909)
.L_909:
        /*00dc*/ 	.word	0x00000000


	//----- nvinfo : EIATTR_CBANK_PARAM_SIZE
	.align		4
.L_910:
        /*00e0*/ 	.byte	0x03, 0x19
        /*00e2*/ 	.short	0x01d0


	//----- nvinfo : EIATTR_PARAM_CBANK
	.align		4
        /*00e4*/ 	.byte	0x04, 0x0a
        /*00e6*/ 	.short	(.L_912 - .L_911)
	.align		4
.L_911:
        /*00e8*/ 	.word	index@(.nv.constant0._ZN5flash24flash_fwd_splitkv_kernelI23Flash_fwd_kernel_traitsILi192ELi64ELi64ELi4ELb0ELb0EN7cutlass10bfloat16_tE19Flash_kernel_traitsILi192ELi64ELi64ELi4ES3_EELb0ELb1ELb0ELb0ELb0ELb0ELb1ELb1EEEvNS_16Flash_fwd_paramsE)
        /*00ec*/ 	.short	0x0210
        /*00ee*/ 	.short	0x01d0


	//----- nvinfo : EIATTR_SW_WAR
	.align		4
.L_912:
        /*00f0*/ 	.byte	0x04, 0x36
        /*00f2*/ 	.short	(.L_914 - .L_913)
.L_913:
        /*00f4*/ 	.word	0x00000008
.L_914:


//--------------------- .nv.info._ZN5flash24flash_fwd_splitkv_kernelI23Flash_fwd_kernel_traitsILi192ELi64ELi64ELi4ELb0ELb0EN7cutlass10bfloat16_tE19Flash_kernel_traitsILi192ELi64ELi64ELi4ES3_EELb0ELb1ELb0ELb0ELb0ELb1ELb1ELb1EEEvNS_16Flash_fwd_paramsE --------------------------
	.section	.nv.info._ZN5flash24flash_fwd_splitkv_kernelI23Flash_fwd_kernel_traitsILi192ELi64ELi64ELi4ELb0ELb0EN7cutlass10bfloat16_tE19Flash_kernel_traitsILi192ELi64ELi64ELi4ES3_EELb0ELb1ELb0ELb0ELb0ELb1ELb1ELb1EEEvNS_16Flash_fwd_paramsE,"",@"SHT_CUDA_INFO"
	.sectionflags	@""
	.align	4


	//----- nvinfo : EIATTR_CUDA_API_VERSION
	.align		4
        /*0000*/ 	.byte	0x04, 0x37
        /*0002*/ 	.short	(.L_916 - .L_915)
.L_915:
        /*0004*/ 	.word	0x00000082


	//----- nvinfo : EIATTR_KPARAM_INFO
	.align		4
.L_916:
        /*0008*/ 	.byte	0x04, 0x17
        /*000a*/ 	.short	(.L_918 - .L_917)
.L_917:
        /*000c*/ 	.word	0x00000000
        /*0010*/ 	.short	0x0000
        /*0012*/ 	.short	0x0000
        /*0014*/ 	.byte	0x00, 0xf0, 0x41, 0x07


	//----- nvinfo : EIATTR_SPARSE_MMA_MASK
	.align		4
.L_918:
        /*0018*/ 	.byte	0x03, 0x50
        /*001a*/ 	.short	0x0000


	//----- nvinfo : EIATTR_MAXREG_COUNT
	.align		4
        /*001c*/ 	.byte	0x03, 0x1b
        /*001e*/ 	.short	0x00ff


	//----- nvinfo : EIATTR_NUM_BARRIERS
	.align		4
        /*0020*/ 	.byte	0x02, 0x4c
        /*0022*/ 	.byte	0x01
	.zero		1


	//----- nvinfo : EIATTR_MERCURY_ISA_VERSION
	.align		4
        /*0024*/ 	.byte	0x03, 0x5f
        /*0026*/ 	.short	0x0101


	//----- nvinfo : EIATTR_COOP_GROUP_MASK_REGIDS
	.align		4
        /*0028*/ 	.byte	0x04, 0x29
        /*002a*/ 	.short	(.L_920 - .L_919)


	//   ....[0]....
.L_919:
        /*002c*/ 	.word	0xffffffff


	//   ....[1]....
        /*0030*/ 	.word	0xffffffff


	//   ....[2]....
        /*0034*/ 	.word	0xffffffff


	//   ....[3]....
        /*0038*/ 	.word	0xffffffff


	//   ....[4]....
        /*003c*/ 	.word	0xffffffff


	//   ....[5]....
        /*0040*/ 	.word	0xffffffff


	//   ....[6]....
        /*0044*/ 	.word	0xffffffff


	//   ....[7]....
        /*0048*/ 	.word	0xffffffff


	//   ....[8]....
        /*004c*/ 	.word	0xffffffff


	//   ....[9]....
        /*0050*/ 	.word	0xffffffff


	//   ....[10]....
        /*0054*/ 	.word	0xffffffff


	//   ....[11]....
        /*0058*/ 	.word	0xffffffff


	//   ....[12]....
        /*005c*/ 	.word	0xffffffff


	//   ....[13]....
        /*0060*/ 	.word	0xffffffff


	//   ....[14]....
        /*0064*/ 	.word	0xffffffff


	//   ....[15]....
        /*0068*/ 	.word	0xffffffff


	//   ....[16]....
        /*006c*/ 	.word	0x0500000b


	//   ....[17]....
        /*0070*/ 	.word	0x0500000b


	//   ....[18]....
        /*0074*/ 	.word	0x0500000b


	//   ....[19]....
        /*0078*/ 	.word	0x0500000b


	//----- nvinfo : EIATTR_COOP_GROUP_INSTR_OFFSETS
	.align		4
.L_920:
        /*007c*/ 	.byte	0x04, 0x28
        /*007e*/ 	.short	(.L_922 - .L_921)


	//   ....[0]....
.L_921:
        /*0080*/ 	.word	0x00016200


	//   ....[1]....
        /*0084*/ 	.word	0x000162c0


	//   ....[2]....
        /*0088*/ 	.word	0x000162d0


	//   ....[3]....
        /*008c*/ 	.word	0x00016300


	//   ....[4]....
        /*0090*/ 	.word	0x0001a360


	//   ....[5]....
        /*0094*/ 	.word	0x0001a370


	//   ....[6]....
        /*0098*/ 	.word	0x0001a3a0


	//   ....[7]....
        /*009c*/ 	.word	0x0001a3b0


	//   ....[8]....
        /*00a0*/ 	.word	0x0001ebf0


	//   ....[9]....
        /*00a4*/ 	.word	0x0001ec00


	//   ....[10]....
        /*00a8*/ 	.word	0x0001ec30


	//   ....[11]....
        /*00ac*/ 	.word	0x0001ec40


	//   ....[12]....
        /*00b0*/ 	.word	0x000204a0


	//   ....[13]....
        /*00b4*/ 	.word	0x000204b0


	//   ....[14]....
        /*00b8*/ 	.word	0x000204e0


	//   ....[15]....
        /*00bc*/ 	.word	0x000204f0


	//   ....[16]....
        /*00c0*/ 	.word	0x00022090


	//   ....[17]....
        /*00c4*/ 	.word	0x00022100


	//   ....[18]....
        /*00c8*/ 	.word	0x00022160


	//   ....[19]....
        /*00cc*/ 	.word	0x000221d0


	//----- nvinfo : EIATTR_EXIT_INSTR_OFFSETS
	.align		4
.L_922:
        /*00d0*/ 	.byte	0x04, 0x1c
        /*00d2*/ 	.short	(.L_924 - .L_923)


	//   ....[0]....
.L_923:
        /*00d4*/ 	.word	0x000001f0


	//----- nvinfo : EIATTR_CRS_STACK_SIZE
	.align		4
.L_924:
        /*00d8*/ 	.byte	0x04, 0x1e
        /*00da*/ 	.short	(.L_926 - .L_925)
.L_925:
        /*00dc*/ 	.word	0x00000000


	//----- nvinfo : EIATTR_CBANK_PARAM_SIZE
	.align		4
.L_926:
        /*00e0*/ 	.byte	0x03, 0x19
        /*00e2*/ 	.short	0x01d0


	//----- nvinfo : EIATTR_PARAM_CBANK
	.align		4
        /*00e4*/ 	.byte	0x04, 0x0a
        /*00e6*/ 	.short	(.L_928 - .L_927)
	.align		4
.L_927:
        /*00e8*/ 	.word	index@(.nv.constant0._ZN5flash24flash_fwd_splitkv_kernelI23Flash_fwd_kernel_traitsILi192ELi64ELi64ELi4ELb0ELb0EN7cutlass10bfloat16_tE19Flash_kernel_traitsILi192ELi64ELi64ELi4ES3_EELb0ELb1ELb0ELb0ELb0ELb1ELb1ELb1EEEvNS_16Flash_fwd_paramsE)
        /*00ec*/ 	.short	0x0210
        /*00ee*/ 	.short	0x01d0


	//----- nvinfo : EIATTR_SW_WAR
	.align		4
.L_928:
        /*00f0*/ 	.byte	0x04, 0x36
        /*00f2*/ 	.short	(.L_930 - .L_929)
.L_929:
        /*00f4*/ 	.word	0x00000008
.L_930:


//--------------------- .nv.info._ZN5flash24flash_fwd_splitkv_kernelI23Flash_fwd_kernel_traitsILi192ELi64ELi64ELi4ELb0ELb0EN7cutlass10bfloat16_tE19Flash_kernel_traitsILi192ELi64ELi64ELi4ES3_EELb0ELb0ELb0ELb0ELb1ELb0ELb0ELb0EEEvNS_16Flash_fwd_paramsE --------------------------
	.section	.nv.info._ZN5flash24flash_fwd_splitkv_kernelI23Flash_fwd_kernel_traitsILi192ELi64ELi64ELi4ELb0ELb0EN7cutlass10bfloat16_tE19Flash_kernel_traitsILi192ELi64ELi64ELi4ES3_EELb0ELb0ELb0ELb0ELb1ELb0ELb0ELb0EEEvNS_16Flash_fwd_paramsE,"",@"SHT_CUDA_INFO"
	.sectionflags	@""
	.align	4


	//----- nvinfo : EIATTR_CUDA_API_VERSION
	.align		4
        /*0000*/ 	.byte	0x04, 0x37
        /*0002*/ 	.short	(.L_932 - .L_931)
.L_931:
        /*0004*/ 	.word	0x00000082


	//----- nvinfo : EIATTR_KPARAM_INFO
	.align		4
.L_932:
        /*0008*/ 	.byte	0x04, 0x17
        /*000a*/ 	.short	(.L_934 - .L_933)
.L_933:
        /*000c*/ 	.word	0x00000000
        /*0010*/ 	.short	0x0000
        /*0012*/ 	.short	0x0000
        /*0014*/ 	.byte	0x00, 0xf0, 0x41, 0x07


	//----- nvinfo : EIATTR_SPARSE_MMA_MASK
	.align		4
.L_934:
        /*0018*/ 	.byte	0x03, 0x50
        /*001a*/ 	.short	0x0000


	//----- nvinfo : EIATTR_MAXREG_COUNT
	.align		4
        /*001c*/ 	.byte	0x03, 0x1b
        /*001e*/ 	.short	0x00ff


	//----- nvinfo : EIATTR_NUM_BARRIERS
	.align		4
        /*0020*/ 	.byte	0x02, 0x4c
        /*0022*/ 	.byte	0x01
	.zero		1


	//----- nvinfo : EIATTR_MERCURY_ISA_VERSION
	.align		4
        /*0024*/ 	.byte	0x03, 0x5f
        /*0026*/ 	.short	0x0101


	//----- nvinfo : EIATTR_COOP_GROUP_MASK_REGIDS
	.align		4
        /*0028*/ 	.byte	0x04, 0x29
        /*002a*/ 	.short	(.L_936 - .L_935)


	//   ....[0]....
.L_935:
        /*002c*/ 	.word	0xffffffff


	//   ....[1]....
        /*0030*/ 	.word	0xffffffff


	//   ....[2]....
        /*0034*/ 	.word	0xffffffff


	//   ....[3]....
        /*0038*/ 	.word	0xffffffff


	//   ....[4]....
        /*003c*/ 	.word	0xffffffff


	//   ....[5]....
        /*0040*/ 	.word	0xffffffff


	//   ....[6]....
        /*0044*/ 	.word	0xffffffff


	//   ....[7]....
        /*0048*/ 	.word	0xffffffff


	//   ....[8]....
        /*004c*/ 	.word	0xffffffff


	//   ....[9]....
        /*0050*/ 	.word	0xffffffff


	//   ....[10]....
        /*0054*/ 	.word	0xffffffff


	//   ....[11]....
        /*0058*/ 	.word	0xffffffff


	//----- nvinfo : EIATTR_COOP_GROUP_INSTR_OFFSETS
	.align		4
.L_936:
        /*005c*/ 	.byte	0x04, 0x28
        /*005e*/ 	.short	(.L_938 - .L_937)


	//   ....[0]....
.L_937:
        /*0060*/ 	.word	0x000040f0


	//   ....[1]....
        /*0064*/ 	.word	0x00004110


	//   ....[2]....
        /*0068*/ 	.word	0x000041b0


	//   ....[3]....
        /*006c*/ 	.word	0x000041c0


	//   ....[4]....
        /*0070*/ 	.word	0x00006a90


	//   ....[5]....
        /*0074*/ 	.word	0x00006ab0


	//   ....[6]....
        /*0078*/ 	.word	0x00006ae0


	//   ....[7]....
        /*007c*/ 	.word	0x00006af0


	//   ....[8]....
        /*0080*/ 	.word	0x00008200


	//   ....[9]....
        /*0084*/ 	.word	0x00008240


	//   ....[10]....
        /*0088*/ 	.word	0x000082a0


	//   ....[11]....
        /*008c*/ 	.word	0x000082b0


	//----- nvinfo : EIATTR_EXIT_INSTR_OFFSETS
	.align		4
.L_938:
        /*0090*/ 	.byte	0x04, 0x1c
        /*0092*/ 	.short	(.L_940 - .L_939)


	//   ....[0]....
.L_939:
        /*0094*/ 	.word	0x00000360


	//   ....[1]....
        /*0098*/ 	.word	0x00000bf0


	//   ....[2]....
        /*009c*/ 	.word	0x00000c20


	//   ....[3]....
        /*00a0*/ 	.word	0x00009ae0


	//   ....[4]....
        /*00a4*/ 	.word	0x00009bd0


	//----- nvinfo : EIATTR_CRS_STACK_SIZE
	.align		4
.L_940:
        /*00a8*/ 	.byte	0x04, 0x1e
        /*00aa*/ 	.short	(.L_942 - .L_941)
.L_941:
        /*00ac*/ 	.word	0x00000000


	//----- nvinfo : EIATTR_CBANK_PARAM_SIZE
	.align		4
.L_942:
        /*00b0*/ 	.byte	0x03, 0x19
        /*00b2*/ 	.short	0x01d0


	//----- nvinfo : EIATTR_PARAM_CBANK
	.align		4
        /*00b4*/ 	.byte	0x04, 0x0a
        /*00b6*/ 	.short	(.L_944 - .L_943)
	.align		4
.L_943:
        /*00b8*/ 	.word	index@(.nv.constant0._ZN5flash24flash_fwd_splitkv_kernelI23Flash_fwd_kernel_traitsILi192ELi64ELi64ELi4ELb0ELb0EN7cutlass10bfloat16_tE19Flash_kernel_traitsILi192ELi64ELi64ELi4ES3_EELb0ELb0ELb0ELb0ELb1ELb0ELb0ELb0EEEvNS_16Flash_fwd_paramsE)
        /*00bc*/ 	.short	0x0210
        /*00be*/ 	.short	0x01d0


	//----- nvinfo : EIATTR_SW_WAR
	.align		4
.L_944:
        /*00c0*/ 	.byte	0x04, 0x36
        /*00c2*/ 	.short	(.L_946 - .L_945)
.L_945:
        /*00c4*/ 	.word	0x00000008
.L_946:


//--------------------- .nv.info._ZN5flash24flash_fwd_splitkv_kernelI23Flash_fwd_kernel_traitsILi192ELi64ELi64ELi4ELb0ELb0EN7cutlass10bfloat16_tE19Flash_kernel_traitsILi192ELi64ELi64ELi4ES3_EELb0ELb0ELb0ELb0ELb1ELb1ELb0ELb0EEEvNS_16Flash_fwd_paramsE --------------------------
	.section	.nv.info._ZN5flash24flash_fwd_splitkv_kernelI23Flash_fwd_kernel_traitsILi192ELi64ELi64ELi4ELb0ELb0EN7cutlass10bfloat16_tE19Flash_kernel_traitsILi192ELi64ELi64ELi4ES3_EELb0ELb0ELb0ELb0ELb1ELb1ELb0ELb0EEEvNS_16Flash_fwd_paramsE,"",@"SHT_CUDA_INFO"
	.sectionflags	@""
	.align	4


	//----- nvinfo : EIATTR_CUDA_API_VERSION
	.align		4
        /*0000*/ 	.byte	0x04, 0x37
        /*0002*/ 	.short	(.L_948 - .L_947)
.L_947:
        /*0004*/ 	.word	0x00000082


	//----- nvinfo : EIATTR_KPARAM_INFO
	.align		4
.L_948:
        /*0008*/ 	.byte	0x04, 0x17
        /*000a*/ 	.short	(.L_950 - .L_949)
.L_949:
        /*000c*/ 	.word	0x00000000
        /*0010*/ 	.short	0x0000
        /*0012*/ 	.short	0x0000
        /*0014*/ 	.byte	0x00, 0xf0, 0x41, 0x07


	//----- nvinfo : EIATTR_SPARSE_MMA_MASK
	.align		4
.L_950:
        /*0018*/ 	.byte	0x03, 0x50
        /*001a*/ 	.short	0x0000


	//----- nvinfo : EIATTR_MAXREG_COUNT
	.align		4
        /*001c*/ 	.byte	0x03, 0x1b
        /*001e*/ 	.short	0x00ff


	//----- nvinfo : EIATTR_NUM_BARRIERS
	.align		4
        /*0020*/ 	.byte	0x02, 0x4c
        /*0022*/ 	.byte	0x01
	.zero		1


	//----- nvinfo : EIATTR_MERCURY_ISA_VERSION
	.align		4
        /*0024*/ 	.byte	0x03, 0x5f
        /*0026*/ 	.short	0x0101


	//----- nvinfo : EIATTR_COOP_GROUP_MASK_REGIDS
	.align		4
        /*0028*/ 	.byte	0x04, 0x29
        /*002a*/ 	.short	(.L_952 - .L_951)


	//   ....[0]....
.L_951:
        /*002c*/ 	.word	0xffffffff


	//   ....[1]....
        /*0030*/ 	.word	0xffffffff


	//   ....[2]....
        /*0034*/ 	.word	0xffffffff


	//   ....[3]....
        /*0038*/ 	.word	0xffffffff


	//   ....[4]....
        /*003c*/ 	.word	0xffffffff


	//   ....[5]....
        /*0040*/ 	.word	0xffffffff


	//   ....[6]....
        /*0044*/ 	.word	0xffffffff


	//   ....[7]....
        /*0048*/ 	.word	0xffffffff


	//   ....[8]....
        /*004c*/ 	.word	0xffffffff


	//   ....[9]....
        /*0050*/ 	.word	0xffffffff


	//   ....[10]....
        /*0054*/ 	.word	0xffffffff


	//   ....[11]....
        /*0058*/ 	.word	0xffffffff


	//----- nvinfo : EIATTR_COOP_GROUP_INSTR_OFFSETS
	.align		4
.L_952:
        /*005c*/ 	.byte	0x04, 0x28
        /*005e*/ 	.short	(.L_954 - .L_953)


	//   ....[0]....
.L_953:
        /*0060*/ 	.word	0x000044f0


	//   ....[1]....
        /*0064*/ 	.word	0x00004510


	//   ....[2]....
        /*0068*/ 	.word	0x000045b0


	//   ....[3]....
        /*006c*/ 	.word	0x000045c0


	//   ....[4]....
        /*0070*/ 	.word	0x000072b0


	//   ....[5]....
        /*0074*/ 	.word	0x000072c0


	//   ....[6]....
        /*0078*/ 	.word	0x00007300


	//   ....[7]....
        /*007c*/ 	.word	0x00007310


	//   ....[8]....
        /*0080*/ 	.word	0x000089f0


	//   ....[9]....
        /*0084*/ 	.word	0x00008a30


	//   ....[10]....
        /*0088*/ 	.word	0x00008a90


	//   ....[11]....
        /*008c*/ 	.word	0x00008aa0


	//----- nvinfo : EIATTR_EXIT_INSTR_OFFSETS
	.align		4
.L_954:
        /*0090*/ 	.byte	0x04, 0x1c
        /*0092*/ 	.short	(.L_956 - .L_955)


	//   ....[0]....
.L_955:
        /*0094*/ 	.word	0x00000360


	//   ....[1]....
        /*0098*/ 	.word	0x00000bf0


	//   ....[2]....
        /*009c*/ 	.word	0x00000c20


	//   ....[3]....
        /*00a0*/ 	.word	0x0000a2d0


	//   ....[4]....
        /*00a4*/ 	.word	0x0000a3c0


	//----- nvinfo : EIATTR_CRS_STACK_SIZE
	.align		4
.L_956:
        /*00a8*/ 	.byte	0x04, 0x1e
        /*00aa*/ 	.short	(.L_958 - .L_957)
.L_957:
        /*00ac*/ 	.word	0x00000000


	//----- nvinfo : EIATTR_CBANK_PARAM_SIZE
	.align		4
.L_958:
        /*00b0*/ 	.byte	0x03, 0x19
        /*00b2*/ 	.short	0x01d0


	//----- nvinfo : EIATTR_PARAM_CBANK
	.align		4
        /*00b4*/ 	.byte	0x04, 0x0a
        /*00b6*/ 	.short	(.L_960 - .L_959)
	.align		4
.L_959:
        /*00b8*/ 	.word	index@(.nv.constant0._ZN5flash24flash_fwd_splitkv_kernelI23Flash_fwd_kernel_traitsILi192ELi64ELi64ELi4ELb0ELb0EN7cutlass10bfloat16_tE19Flash_kernel_traitsILi192ELi64ELi64ELi4ES3_EELb0ELb0ELb0ELb0ELb1ELb1ELb0ELb0EEEvNS_16Flash_fwd_paramsE)
        /*00bc*/ 	.short	0x0210
        /*00be*/ 	.short	0x01d0


	//----- nvinfo : EIATTR_SW_WAR
	.align		4
.L_960:
        /*00c0*/ 	.byte	0x04, 0x36
        /*00c2*/ 	.short	(.L_962 - .L_961)
.L_961:
        /*00c4*/ 	.word	0x00000008
.L_962:


//--------------------- .nv.info._ZN5flash24flash_fwd_splitkv_kernelI23Flash_fwd_kernel_traitsILi192ELi64ELi64ELi4ELb0ELb0EN7cutlass10bfloat16_tE19Flash_kernel_traitsILi192ELi64ELi64ELi4ES3_EELb0ELb0ELb1ELb0ELb0ELb0ELb0ELb0EEEvNS_16Flash_fwd_paramsE --------------------------
	.section	.nv.info._ZN5flash24flash_fwd_splitkv_kernelI23Flash_fwd_kernel_traitsILi192ELi64ELi64ELi4ELb0ELb0EN7cutlass10bfloat16_tE19Flash_kernel_traitsILi192ELi64ELi64ELi4ES3_EELb0ELb0ELb1ELb0ELb0ELb0ELb0ELb0EEEvNS_16Flash_fwd_paramsE,"",@"SHT_CUDA_INFO"
	.sectionflags	@""
	.align	4


	//----- nvinfo : EIATTR_CUDA_API_VERSION
	.align		4
        /*0000*/ 	.byte	0x04, 0x37
        /*0002*/ 	.short	(.L_964 - .L_963)
.L_963:
        /*0004*/ 	.word	0x00000082


	//----- nvinfo : EIATTR_KPARAM_INFO
	.align		4
.L_964:
        /*0008*/ 	.byte	0x04, 0x17
        /*000a*/ 	.short	(.L_966 - .L_965)
.L_965:
        /*000c*/ 	.word	0x00000000
        /*0010*/ 	.short	0x0000
        /*0012*/ 	.short	0x0000
        /*0014*/ 	.byte	0x00, 0xf0, 0x41, 0x07


	//----- nvinfo : EIATTR_SPARSE_MMA_MASK
	.align		4
.L_966:
        /*0018*/ 	.byte	0x03, 0x50
        /*001a*/ 	.short	0x0000


	//----- nvinfo : EIATTR_MAXREG_COUNT
	.align		4
        /*001c*/ 	.byte	0x03, 0x1b
        /*001e*/ 	.short	0x00ff


	//----- nvinfo : EIATTR_NUM_BARRIERS
	.align		4
        /*0020*/ 	.byte	0x02, 0x4c
        /*0022*/ 	.byte	0x01
	.zero		1


	//----- nvinfo : EIATTR_MERCURY_ISA_VERSION
	.align		4
        /*0024*/ 	.byte	0x03, 0x5f
        /*0026*/ 	.short	0x0101


	//----- nvinfo : EIATTR_INT_WARP_WIDE_INSTR_OFFSETS
	.align		4
        /*0028*/ 	.byte	0x04, 0x31
        /*002a*/ 	.short	(.L_968 - .L_967)


	//   ....[0]....
.L_967:
        /*002c*/ 	.word	0x00003bf0


	//----- nvinfo : EIATTR_COOP_GROUP_MASK_REGIDS
	.align		4
.L_968:
        /*0030*/ 	.byte	0x04, 0x29
        /*0032*/ 	.short	(.L_970 - .L_969)


	//   ....[0]....
.L_969:
        /*0034*/ 	.word	0xffffffff


	//   ....[1]....
        /*0038*/ 	.word	0xffffffff


	//   ....[2]....
        /*003c*/ 	.word	0xffffffff


	//   ....[3]....
        /*0040*/ 	.word	0xffffffff


	//   ....[4]....
        /*0044*/ 	.word	0xffffffff


	//   ....[5]....
        /*0048*/ 	.word	0xffffffff


	//   ....[6]....
        /*004c*/ 	.word	0xffffffff


	//   ....[7]....
        /*0050*/ 	.word	0xffffffff


	//   ....[8]....
        /*0054*/ 	.word	0xffffffff


	//   ....[9]....
        /*0058*/ 	.word	0xffffffff


	//   ....[10]....
        /*005c*/ 	.word	0xffffffff


	//   ....[11]....
        /*0060*/ 	.word	0xffffffff


	//----- nvinfo : EIATTR_COOP_GROUP_INSTR_OFFSETS
	.align		4
.L_970:
        /*0064*/ 	.byte	0x04, 0x28
        /*0066*/ 	.short	(.L_972 - .L_971)


	//   ....[0]....
.L_971:
        /*0068*/ 	.word	0x00006460


	//   ....[1]....
        /*006c*/ 	.word	0x00006480


	//   ....[2]....
        /*0070*/ 	.word	0x00006520


	//   ....[3]....
        /*0074*/ 	.word	0x00006530


	//   ....[4]....
        /*0078*/ 	.word	0x00009d00


	//   ....[5]....
        /*007c*/ 	.word	0x00009d10


	//   ....[6]....
        /*0080*/ 	.word	0x00009d40


	//   ....[7]....
        /*0084*/ 	.word	0x00009d50


	//   ....[8]....
        /*0088*/ 	.word	0x0000b450


	//   ....[9]....
        /*008c*/ 	.word	0x0000b490


	//   ....[10]....
        /*0090*/ 	.word	0x0000b4f0


	//   ....[11]....
        /*0094*/ 	.word	0x0000b500


	//----- nvinfo : EIATTR_EXIT_INSTR_OFFSETS
	.align		4
.L_972:
        /*0098*/ 	.byte	0x04, 0x1c
        /*009a*/ 	.short	(.L_974 - .L_973)


	//   ....[0]....
.L_973:
        /*009c*/ 	.word	0x00000360


	//   ....[1]....
        /*00a0*/ 	.word	0x00000d20


	//   ....[2]....
        /*00a4*/ 	.word	0x00000d50


	//   ....[3]....
        /*00a8*/ 	.word	0x0000ce30


	//   ....[4]....
        /*00ac*/ 	.word	0x0000cf50


	//   ....[5]....
        /*00b0*/ 	.word	0x0000cf70


	//----- nvinfo : EIATTR_CRS_STACK_SIZE
	.align		4
.L_974:
        /*00b4*/ 	.byte	0x04, 0x1e
        /*00b6*/ 	.short	(.L_976 - .L_975)
.L_975:
        /*00b8*/ 	.word	0x00000000


	//----- nvinfo : EIATTR_CBANK_PARAM_SIZE
	.align		4
.L_976:
        /*00bc*/ 	.byte	0x03, 0x19
        /*00be*/ 	.short	0x01d0


	//----- nvinfo : EIATTR_PARAM_CBANK
	.align		4
        /*00c0*/ 	.byte	0x04, 0x0a
        /*00c2*/ 	.short	(.L_978 - .L_977)
	.align		4
.L_977:
        /*00c4*/ 	.word	index@(.nv.constant0._ZN5flash24flash_fwd_splitkv_kernelI23Flash_fwd_kernel_traitsILi192ELi64ELi64ELi4ELb0ELb0EN7cutlass10bfloat16_tE19Flash_kernel_traitsILi192ELi64ELi64ELi4ES3_EELb0ELb0ELb1ELb0ELb0ELb0ELb0ELb0EEEvNS_16Flash_fwd_paramsE)
        /*00c8*/ 	.short	0x0210
        /*00ca*/ 	.short	0x01d0


	//----- nvinfo : EIATTR_SW_WAR
	.align		4
.L_978:
        /*00cc*/ 	.byte	0x04, 0x36
        /*00ce*/ 	.short	(.L_980 - .L_979)
.L_979:
        /*00d0*/ 	.word	0x00000008
.L_980:


//--------------------- .nv.info._ZN5flash24flash_fwd_splitkv_kernelI23Flash_fwd_kernel_traitsILi192ELi64ELi64ELi4ELb0ELb0EN7cutlass10bfloat16_tE19Flash_kernel_traitsILi192ELi64ELi64ELi4ES3_EELb0ELb0ELb1ELb0ELb0ELb1ELb0ELb0EEEvNS_16Flash_fwd_paramsE --------------------------
	.section	.nv.info._ZN5flash24flash_fwd_splitkv_kernelI23Flash_fwd_kernel_traitsILi192ELi64ELi64ELi4ELb0ELb0EN7cutlass10bfloat16_tE19Flash_kernel_traitsILi192ELi64ELi64ELi4ES3_EELb0ELb0ELb1ELb0ELb0ELb1ELb0ELb0EEEvNS_16Flash_fwd_paramsE,"",@"SHT_CUDA_INFO"
	.sectionflags	@""
	.align	4


	//----- nvinfo : EIATTR_CUDA_API_VERSION
	.align		4
        /*0000*/ 	.byte	0x04, 0x37
        /*0002*/ 	.short	(.L_982 - .L_981)
.L_981:
        /*0004*/ 	.word	0x00000082


	//----- nvinfo : EIATTR_KPARAM_INFO
	.align		4
.L_982:
        /*0008*/ 	.byte	0x04, 0x17
        /*000a*/ 	.short	(.L_984 - .L_983)
.L_983:
        /*000c*/ 	.word	0x00000000
        /*0010*/ 	.short	0x0000
        /*0012*/ 	.short	0x0000
        /*0014*/ 	.byte	0x00, 0xf0, 0x41, 0x07


	//----- nvinfo : EIATTR_SPARSE_MMA_MASK
	.align		4
.L_984:
        /*0018*/ 	.byte	0x03, 0x50
        /*001a*/ 	.short	0x0000


	//----- nvinfo : EIATTR_MAXREG_COUNT
	.align		4
        /*001c*/ 	.byte	0x03, 0x1b
        /*001e*/ 	.short	0x00ff


	//----- nvinfo : EIATTR_NUM_BARRIERS
	.align		4
        /*0020*/ 	.byte	0x02, 0x4c
        /*0022*/ 	.byte	0x01
	.zero		1


	//----- nvinfo : EIATTR_MERCURY_ISA_VERSION
	.align		4
        /*0024*/ 	.byte	0x03, 0x5f
        /*0026*/ 	.short	0x0101


	//----- nvinfo : EIATTR_INT_WARP_WIDE_INSTR_OFFSETS
	.align		4
        /*0028*/ 	.byte	0x04, 0x31
        /*002a*/ 	.short	(.L_986 - .L_985)


	//   ....[0]....
.L_985:
        /*002c*/ 	.word	0x00003bf0


	//----- nvinfo : EIATTR_COOP_GROUP_MASK_REGIDS
	.align		4
.L_986:
        /*0030*/ 	.byte	0x04, 0x29
        /*0032*/ 	.short	(.L_988 - .L_987)


	//   ....[0]....
.L_987:
        /*0034*/ 	.word	0xffffffff


	//   ....[1]....
        /*0038*/ 	.word	0xffffffff


	//   ....[2]....
        /*003c*/ 	.word	0xffffffff


	//   ....[3]....
        /*0040*/ 	.word	0xffffffff


	//   ....[4]....
        /*0044*/ 	.word	0xffffffff


	//   ....[5]....
        /*0048*/ 	.word	0xffffffff


	//   ....[6]....
        /*004c*/ 	.word	0xffffffff


	//   ....[7]....
        /*0050*/ 	.word	0xffffffff


	//   ....[8]....
        /*0054*/ 	.word	0xffffffff


	//   ....[9]....
        /*0058*/ 	.word	0xffffffff


	//   ....[10]....
        /*005c*/ 	.word	0xffffffff


	//   ....[11]....
        /*0060*/ 	.word	0xffffffff


	//----- nvinfo : EIATTR_COOP_GROUP_INSTR_OFFSETS
	.align		4
.L_988:
        /*0064*/ 	.byte	0x04, 0x28
        /*0066*/ 	.short	(.L_990 - .L_989)


	//   ....[0]....
.L_989:
        /*0068*/ 	.word	0x00006860


	//   ....[1]....
        /*006c*/ 	.word	0x00006880


	//   ....[2]....
        /*0070*/ 	.word	0x00006920


	//   ....[3]....
        /*0074*/ 	.word	0x00006930


	//   ....[4]....
        /*0078*/ 	.word	0x0000a4e0


	//   ....[5]....
        /*007c*/ 	.word	0x0000a4f0


	//   ....[6]....
        /*0080*/ 	.word	0x0000a520


	//   ....[7]....
        /*0084*/ 	.word	0x0000a530


	//   ....[8]....
        /*0088*/ 	.word	0x0000bc60


	//   ....[9]....
        /*008c*/ 	.word	0x0000bca0


	//   ....[10]....
        /*0090*/ 	.word	0x0000bd00


	//   ....[11]....
        /*0094*/ 	.word	0x0000bd10


	//----- nvinfo : EIATTR_EXIT_INSTR_OFFSETS
	.align		4
.L_990:
        /*0098*/ 	.byte	0x04, 0x1c
        /*009a*/ 	.short	(.L_992 - .L_991)


	//   ....[0]....
.L_991:
        /*009c*/ 	.word	0x00000360


	//   ....[1]....
        /*00a0*/ 	.word	0x00000d20


	//   ....[2]....
        /*00a4*/ 	.word	0x00000d50


	//   ....[3]....
        /*00a8*/ 	.word	0x0000d640


	//   ....[4]....
        /*00ac*/ 	.word	0x0000d760


	//   ....[5]....
        /*00b0*/ 	.word	0x0000d780


	//----- nvinfo : EIATTR_CRS_STACK_SIZE
	.align		4
.L_992:
        /*00b4*/ 	.byte	0x04, 0x1e
        /*00b6*/ 	.short	(.L_994 - .L_993)
.L_993:
        /*00b8*/ 	.word	0x00000000


	//----- nvinfo : EIATTR_CBANK_PARAM_SIZE
	.align		4
.L_994:
        /*00bc*/ 	.byte	0x03, 0x19
        /*00be*/ 	.short	0x01d0


	//----- nvinfo : EIATTR_PARAM_CBANK
	.align		4
        /*00c0*/ 	.byte	0x04, 0x0a
        /*00c2*/ 	.short	(.L_996 - .L_995)
	.align		4
.L_995:
        /*00c4*/ 	.word	index@(.nv.constant0._ZN5flash24flash_fwd_splitkv_kernelI23Flash_fwd_kernel_traitsILi192ELi64ELi64ELi4ELb0ELb0EN7cutlass10bfloat16_tE19Flash_kernel_traitsILi192ELi64ELi64ELi4ES3_EELb0ELb0ELb1ELb0ELb0ELb1ELb0ELb0EEEvNS_16Flash_fwd_paramsE)
        /*00c8*/ 	.short	0x0210
        /*00ca*/ 	.short	0x01d0


	//----- nvinfo : EIATTR_SW_WAR
	.align		4
.L_996:
        /*00cc*/ 	.byte	0x04, 0x36
        /*00ce*/ 	.short	(.L_998 - .L_997)
.L_997:
        /*00d0*/ 	.word	0x00000008
.L_998:


//--------------------- .nv.info._ZN5flash24flash_fwd_splitkv_kernelI23Flash_fwd_kernel_traitsILi192ELi64ELi64ELi4ELb0ELb0EN7cutlass10bfloat16_tE19Flash_kernel_traitsILi192ELi64ELi64ELi4ES3_EELb0ELb0ELb0ELb0ELb1ELb0ELb0ELb1EEEvNS_16Flash_fwd_paramsE --------------------------
	.section	.nv.info._ZN5flash24flash_fwd_splitkv_kernelI23Flash_fwd_kernel_traitsILi192ELi64ELi64ELi4ELb0ELb0EN7cutlass10bfloat16_tE19Flash_kernel_traitsILi192ELi64ELi64ELi4ES3_EELb0ELb0ELb0ELb0ELb1ELb0ELb0ELb1EEEvNS_16Flash_fwd_paramsE,"",@"SHT_CUDA_INFO"
	.sectionflags	@""
	.align	4


	//----- nvinfo : EIATTR_CUDA_API_VERSION
	.align		4
        /*0000*/ 	.byte	0x04, 0x37
        /*0002*/ 	.short	(.L_1000 - .L_999)
.L_999:
        /*0004*/ 	.word	0x00000082


	//----- nvinfo : EIATTR_KPARAM_INFO
	.align		4
.L_1000:
        /*0008*/ 	.byte	0x04, 0x17
        /*000a*/ 	.short	(.L_1002 - .L_1001)
.L_1001:
        /*000c*/ 	.word	0x00000000
        /*0010*/ 	.short	0x0000
        /*0012*/ 	.short	0x0000
        /*0014*/ 	.byte	0x00, 0xf0, 0x41, 0x07


	//----- nvinfo : EIATTR_SPARSE_MMA_MASK
	.align		4
.L_1002:
        /*0018*/ 	.byte	0x03, 0x50
        /*001a*/ 	.short	0x0000


	//----- nvinfo : EIATTR_MAXREG_COUNT
	.align		4
        /*001c*/ 	.byte	0x03, 0x1b
        /*001e*/ 	.short	0x00ff


	//----- nvinfo : EIATTR_NUM_BARRIERS
	.align		4
        /*0020*/ 	.byte	0x02, 0x4c
        /*0022*/ 	.byte	0x01
	.zero		1


	//----- nvinfo : EIATTR_MERCURY_ISA_VERSION
	.align		4
        /*0024*/ 	.byte	0x03, 0x5f
        /*0026*/ 	.short	0x0101


	//----- nvinfo : EIATTR_COOP_GROUP_MASK_REGIDS
	.align		4
        /*0028*/ 	.byte	0x04, 0x29
        /*002a*/ 	.short	(.L_1004 - .L_1003)


	//   ....[0]....
.L_1003:
        /*002c*/ 	.word	0xffffffff


	//   ....[1]....
        /*0030*/ 	.word	0xffffffff


	//   ....[2]....
        /*0034*/ 	.word	0xffffffff


	//   ....[3]....
        /*0038*/ 	.word	0xffffffff


	//   ....[4]....
        /*003c*/ 	.word	0xffffffff


	//   ....[5]....
        /*0040*/ 	.word	0xffffffff


	//   ....[6]....
        /*0044*/ 	.word	0xffffffff


	//   ....[7]....
        /*0048*/ 	.word	0xffffffff


	//   ....[8]....
        /*004c*/ 	.word	0xffffffff


	//   ....[9]....
        /*0050*/ 	.word	0xffffffff


	//   ....[10]....
        /*0054*/ 	.word	0xffffffff


	//   ....[11]....
        /*0058*/ 	.word	0xffffffff


	//----- nvinfo : EIATTR_COOP_GROUP_INSTR_OFFSETS
	.align		4
.L_1004:
        /*005c*/ 	.byte	0x04, 0x28
        /*005e*/ 	.short	(.L_1006 - .L_1005)


	//   ....[0]....
.L_1005:
        /*0060*/ 	.word	0x00012ea0


	//   ....[1]....
        /*0064*/ 	.word	0x00012ec0


	//   ....[2]....
        /*0068*/ 	.word	0x00012f70


	//   ....[3]....
        /*006c*/ 	.word	0x00012f80


	//   ....[4]....
        /*0070*/ 	.word	0x00015880


	//   ....[5]....
        /*0074*/ 	.word	0x000158a0


	//   ....[6]....
        /*0078*/ 	.word	0x000158d0


	//   ....[7]....
        /*007c*/ 	.word	0x000158e0


	//   ....[8]....
        /*0080*/ 	.word	0x00016ff0


	//   ....[9]....
        /*0084*/ 	.word	0x00017030


	//   ....[10]....
        /*0088*/ 	.word	0x00017090


	//   ....[11]....
        /*008c*/ 	.word	0x000170a0


	//----- nvinfo : EIATTR_EXIT_INSTR_OFFSETS
	.align		4
.L_1006:
        /*0090*/ 	.byte	0x04, 0x1c
        /*0092*/ 	.short	(.L_1008 - .L_1007)


	//   ....[0]....
.L_1007:
        /*0094*/ 	.word	0x00000390


	//   ....[1]....
        /*0098*/ 	.word	0x00000c10


	//   ....[2]....
        /*009c*/ 	.word	0x00000c40


	//   ....[3]....
        /*00a0*/ 	.word	0x00018900


	//   ....[4]....
        /*00a4*/ 	.word	0x000189f0


	//----- nvinfo : EIATTR_CRS_STACK_SIZE
	.align		4
.L_1008:
        /*00a8*/ 	.byte	0x04, 0x1e
        /*00aa*/ 	.short	(.L_1010 - .L_1009)
.L_1009:
        /*00ac*/ 	.word	0x00000000


	//----- nvinfo : EIATTR_CBANK_PARAM_SIZE
	.align		4
.L_1010:
        /*00b0*/ 	.byte	0x03, 0x19
        /*00b2*/ 	.short	0x01d0


	//----- nvinfo : EIATTR_PARAM_CBANK
	.align		4
        /*00b4*/ 	.byte	0x04, 0x0a
        /*00b6*/ 	.short	(.L_1012 - .L_1011)
	.align		4
.L_1011:
        /*00b8*/ 	.word	index@(.nv.constant0._ZN5flash24flash_fwd_splitkv_kernelI23Flash_fwd_kernel_traitsILi192ELi64ELi64ELi4ELb0ELb0EN7cutlass10bfloat16_tE19Flash_kernel_traitsILi192ELi64ELi64ELi4ES3_EELb0ELb0ELb0ELb0ELb1ELb0ELb0ELb1EEEvNS_16Flash_fwd_paramsE)
        /*00bc*/ 	.short	0x0210
        /*00be*/ 	.short	0x01d0


	//----- nvinfo : EIATTR_SW_WAR
	.align		4
.L_1012:
        /*00c0*/ 	.byte	0x04, 0x36
        /*00c2*/ 	.short	(.L_1014 - .L_1013)
.L_1013:
        /*00c4*/ 	.word	0x00000008
.L_1014:


//--------------------- .nv.info._ZN5flash24flash_fwd_splitkv_kernelI23Flash_fwd_kernel_traitsILi192ELi64ELi64ELi4ELb0ELb0EN7cutlass10bfloat16_tE19Flash_kernel_traitsILi192ELi64ELi64ELi4ES3_EELb0ELb0ELb0ELb0ELb1ELb1ELb0ELb1EEEvNS_16Flash_fwd_paramsE --------------------------
	.section	.nv.info._ZN5flash24flash_fwd_splitkv_kernelI23Flash_fwd_kernel_traitsILi192ELi64ELi64ELi4ELb0ELb0EN7cutlass10bfloat16_tE19Flash_kernel_traitsILi192ELi64ELi64ELi4ES3_EELb0ELb0ELb0ELb0ELb1ELb1ELb0ELb1EEEvNS_16Flash_fwd_paramsE,"",@"SHT_CUDA_INFO"
	.sectionflags	@""
	.align	4


	//----- nvinfo : EIATTR_CUDA_API_VERSION
	.align		4
        /*0000*/ 	.byte	0x04, 0x37
        /*0002*/ 	.short	(.L_1016 - .L_1015)
.L_1015:
        /*0004*/ 	.word	0x00000082


	//----- nvinfo : EIATTR_KPARAM_INFO
	.align		4
.L_1016:
        /*0008*/ 	.byte	0x04, 0x17
        /*000a*/ 	.short	(.L_1018 - .L_1017)
.L_1017:
        /*000c*/ 	.word	0x00000000
        /*0010*/ 	.short	0x0000
        /*0012*/ 	.short	0x0000
        /*0014*/ 	.byte	0x00, 0xf0, 0x41, 0x07


	//----- nvinfo : EIATTR_SPARSE_MMA_MASK
	.align		4
.L_1018:
        /*0018*/ 	.byte	0x03, 0x50
        /*001a*/ 	.short	0x0000


	//----- nvinfo : EIATTR_MAXREG_COUNT
	.align		4
        /*001c*/ 	.byte	0x03, 0x1b
        /*001e*/ 	.short	0x00ff


	//----- nvinfo : EIATTR_NUM_BARRIERS
	.align		4
        /*0020*/ 	.byte	0x02, 0x4c
        /*0022*/ 	.byte	0x01
	.zero		1


	//----- nvinfo : EIATTR_MERCURY_ISA_VERSION
	.align		4
        /*0024*/ 	.byte	0x03, 0x5f
        /*0026*/ 	.short	0x0101


	//----- nvinfo : EIATTR_COOP_GROUP_MASK_REGIDS
	.align		4
        /*0028*/ 	.byte	0x04, 0x29
        /*002a*/ 	.short	(.L_1020 - .L_1019)


	//   ....[0]....
.L_1019:
        /*002c*/ 	.word	0xffffffff


	//   ....[1]....
        /*0030*/ 	.word	0xffffffff


	//   ....[2]....
        /*0034*/ 	.word	0xffffffff


	//   ....[3]....
        /*0038*/ 	.word	0xffffffff


	//   ....[4]....
        /*003c*/ 	.word	0xffffffff


	//   ....[5]....
        /*0040*/ 	.word	0xffffffff


	//   ....[6]....
        /*0044*/ 	.word	0xffffffff


	//   ....[7]....
        /*0048*/ 	.word	0xffffffff


	//   ....[8]....
        /*004c*/ 	.word	0xffffffff


	//   ....[9]....
        /*0050*/ 	.word	0xffffffff


	//   ....[10]....
        /*0054*/ 	.word	0xffffffff


	//   ....[11]....
        /*0058*/ 	.word	0xffffffff


	//----- nvinfo : EIATTR_COOP_GROUP_INSTR_OFFSETS
	.align		4
.L_1020:
        /*005c*/ 	.byte	0x04, 0x28
        /*005e*/ 	.short	(.L_1022 - .L_1021)


	//   ....[0]....
.L_1021:
        /*0060*/ 	.word	0x000132a0


	//   ....[1]....
        /*0064*/ 	.word	0x000132c0


	//   ....[2]....
        /*0068*/ 	.word	0x00013370


	//   ....[3]....
        /*006c*/ 	.word	0x00013380


	//   ....[4]....
        /*0070*/ 	.word	0x00016040


	//   ....[5]....
        /*0074*/ 	.word	0x00016060


	//   ....[6]....
        /*0078*/ 	.word	0x00016090


	//   ....[7]....
        /*007c*/ 	.word	0x000160a0


	//   ....[8]....
        /*0080*/ 	.word	0x000177e0


	//   ....[9]....
        /*0084*/ 	.word	0x00017820


	//   ....[10]....
        /*0088*/ 	.word	0x00017880


	//   ....[11]....
        /*008c*/ 	.word	0x00017890


	//----- nvinfo : EIATTR_EXIT_INSTR_OFFSETS
	.align		4
.L_1022:
        /*0090*/ 	.byte	0x04, 0x1c
        /*0092*/ 	.short	(.L_1024 - .L_1023)


	//   ....[0]....
.L_1023:
        /*0094*/ 	.word	0x00000390


	//   ....[1]....
        /*0098*/ 	.word	0x00000c10


	//   ....[2]....
        /*009c*/ 	.word	0x00000c40


	//   ....[3]....
        /*00a0*/ 	.word	0x000190f0


	//   ....[4]....
        /*00a4*/ 	.word	0x000191e0


	//----- nvinfo : EIATTR_CRS_STACK_SIZE
	.align		4
.L_1024:
        /*00a8*/ 	.byte	0x04, 0x1e
        /*00aa*/ 	.short	(.L_1026 - .L_1025)
.L_1025:
        /*00ac*/ 	.word	0x00000000


	//----- nvinfo : EIATTR_CBANK_PARAM_SIZE
	.align		4
.L_1026:
        /*00b0*/ 	.byte	0x03, 0x19
        /*00b2*/ 	.short	0x01d0


	//----- nvinfo : EIATTR_PARAM_CBANK
	.align		4
        /*00b4*/ 	.byte	0x04, 0x0a
        /*00b6*/ 	.short	(.L_1028 - .L_1027)
	.align		4
.L_1027:
        /*00b8*/ 	.word	index@(.nv.constant0._ZN5flash24flash_fwd_splitkv_kernelI23Flash_fwd_kernel_traitsILi192ELi64ELi64ELi4ELb0ELb0EN7cutlass10bfloat16_tE19Flash_kernel_traitsILi192ELi64ELi64ELi4ES3_EELb0ELb0ELb0ELb0ELb1ELb1ELb0ELb1EEEvNS_16Flash_fwd_paramsE)
        /*00bc*/ 	.short	0x0210
        /*00be*/ 	.short	0x01d0


	//----- nvinfo : EIATTR_SW_WAR
	.align		4
.L_1028:
        /*00c0*/ 	.byte	0x04, 0x36
        /*00c2*/ 	.short	(.L_1030 - .L_1029)
.L_1029:
        /*00c4*/ 	.word	0x00000008
.L_1030:


//--------------------- .nv.info._ZN5flash24flash_fwd_splitkv_kernelI23Flash_fwd_kernel_traitsILi192ELi64ELi64ELi4ELb0ELb0EN7cutlass10bfloat16_tE19Flash_kernel_traitsILi192ELi64ELi64ELi4ES3_EELb0ELb0ELb1ELb0ELb0ELb0ELb0ELb1EEEvNS_16Flash_fwd_paramsE --------------------------
	.section	.nv.info._ZN5flash24flash_fwd_splitkv_kernelI23Flash_fwd_kernel_traitsILi192ELi64ELi64ELi4ELb0ELb0EN7cutlass10bfloat16_tE19Flash_kernel_traitsILi192ELi64ELi64ELi4ES3_EELb0ELb0ELb1ELb0ELb0ELb0ELb0ELb1EEEvNS_16Flash_fwd_paramsE,"",@"SHT_CUDA_INFO"
	.sectionflags	@""
	.align	4


	//----- nvinfo : EIATTR_CUDA_API_VERSION
	.align		4
        /*0000*/ 	.byte	0x04, 0x37
        /*0002*/ 	.short	(.L_1032 - .L_1031)
.L_1031:
        /*0004*/ 	.word	0x00000082


	//----- nvinfo : EIATTR_KPARAM_INFO
	.align		4
.L_1032:
        /*0008*/ 	.byte	0x04, 0x17
        /*000a*/ 	.short	(.L_1034 - .L_1033)
.L_1033:
        /*000c*/ 	.word	0x00000000
        /*0010*/ 	.short	0x0000
        /*0012*/ 	.short	0x0000
        /*0014*/ 	.byte	0x00, 0xf0, 0x41, 0x07


	//----- nvinfo : EIATTR_SPARSE_MMA_MASK
	.align		4
.L_1034:
        /*0018*/ 	.byte	0x03, 0x50
        /*001a*/ 	.short	0x0000


	//----- nvinfo : EIATTR_MAXREG_COUNT
	.align		4
        /*001c*/ 	.byte	0x03, 0x1b
        /*001e*/ 	.short	0x00ff


	//----- nvinfo : EIATTR_NUM_BARRIERS
	.align		4
        /*0020*/ 	.byte	0x02, 0x4c
        /*0022*/ 	.byte	0x01
	.zero		1


	//----- nvinfo : EIATTR_MERCURY_ISA_VERSION
	.align		4
        /*0024*/ 	.byte	0x03, 0x5f
        /*0026*/ 	.short	0x0101


	//----- nvinfo : EIATTR_COOP_GROUP_MASK_REGIDS
	.align		4
        /*0028*/ 	.byte	0x04, 0x29
        /*002a*/ 	.short	(.L_1036 - .L_1035)


	//   ....[0]....
.L_1035:
        /*002c*/ 	.word	0xffffffff


	//   ....[1]....
        /*0030*/ 	.word	0xffffffff


	//   ....[2]....
        /*0034*/ 	.word	0xffffffff


	//   ....[3]....
        /*0038*/ 	.word	0xffffffff


	//   ....[4]....
        /*003c*/ 	.word	0xffffffff


	//   ....[5]....
        /*0040*/ 	.word	0xffffffff


	//   ....[6]....
        /*0044*/ 	.word	0xffffffff


	//   ....[7]....
        /*0048*/ 	.word	0xffffffff


	//   ....[8]....
        /*004c*/ 	.word	0xffffffff


	//   ....[9]....
        /*0050*/ 	.word	0xffffffff


	//   ....[10]....
        /*0054*/ 	.word	0xffffffff


	//   ....[11]....
        /*0058*/ 	.word	0xffffffff


	//   ....[12]....
        /*005c*/ 	.word	0x05000002


	//   ....[13]....
        /*0060*/ 	.word	0x05000002


	//   ....[14]....
        /*0064*/ 	.word	0x05000002


	//   ....[15]....
        /*0068*/ 	.word	0x05000002


	//----- nvinfo : EIATTR_COOP_GROUP_INSTR_OFFSETS
	.align		4
.L_1036:
        /*006c*/ 	.byte	0x04, 0x28
        /*006e*/ 	.short	(.L_1038 - .L_1037)


	//   ....[0]....
.L_1037:
        /*0070*/ 	.word	0x00015c80


	//   ....[1]....
        /*0074*/ 	.word	0x00015ca0


	//   ....[2]....
        /*0078*/ 	.word	0x00015d40


	//   ....[3]....
        /*007c*/ 	.word	0x00015d50


	//   ....[4]....
        /*0080*/ 	.word	0x00019a00


	//   ....[5]....
        /*0084*/ 	.word	0x00019a20


	//   ....[6]....
        /*0088*/ 	.word	0x00019a40


	//   ....[7]....
        /*008c*/ 	.word	0x00019a60


	//   ....[8]....
        /*0090*/ 	.word	0x0001b1f0


	//   ....[9]....
        /*0094*/ 	.word	0x0001b200


	//   ....[10]....
        /*0098*/ 	.word	0x0001b230


	//   ....[11]....
        /*009c*/ 	.word	0x0001b240


	//   ....[12]....
        /*00a0*/ 	.word	0x0001d080


	//   ....[13]....
        /*00a4*/ 	.word	0x0001d0f0


	//   ....[14]....
        /*00a8*/ 	.word	0x0001d150


	//   ....[15]....
        /*00ac*/ 	.word	0x0001d1c0


	//----- nvinfo : EIATTR_EXIT_INSTR_OFFSETS
	.align		4
.L_1038:
        /*00b0*/ 	.byte	0x04, 0x1c
        /*00b2*/ 	.short	(.L_1040 - .L_1039)


	//   ....[0]....
.L_1039:
        /*00b4*/ 	.word	0x00000090


	//----- nvinfo : EIATTR_CRS_STACK_SIZE
	.align		4
.L_1040:
        /*00b8*/ 	.byte	0x04, 0x1e
        /*00ba*/ 	.short	(.L_1042 - .L_1041)
.L_1041:
        /*00bc*/ 	.word	0x00000000


	//----- nvinfo : EIATTR_CBANK_PARAM_SIZE
	.align		4
.L_1042:
        /*00c0*/ 	.byte	0x03, 0x19
        /*00c2*/ 	.short	0x01d0


	//----- nvinfo : EIATTR_PARAM_CBANK
	.align		4
        /*00c4*/ 	.byte	0x04, 0x0a
        /*00c6*/ 	.short	(.L_1044 - .L_1043)
	.align		4
.L_1043:
        /*00c8*/ 	.word	index@(.nv.constant0._ZN5flash24flash_fwd_splitkv_kernelI23Flash_fwd_kernel_traitsILi192ELi64ELi64ELi4ELb0ELb0EN7cutlass10bfloat16_tE19Flash_kernel_traitsILi192ELi64ELi64ELi4ES3_EELb0ELb0ELb1ELb0ELb0ELb0ELb0ELb1EEEvNS_16Flash_fwd_paramsE)
        /*00cc*/ 	.short	0x0210
        /*00ce*/ 	.short	0x01d0


	//----- nvinfo : EIATTR_SW_WAR
	.align		4
.L_1044:
        /*00d0*/ 	.byte	0x04, 0x36
        /*00d2*/ 	.short	(.L_1046 - .L_1045)
.L_1045:
        /*00d4*/ 	.word	0x00000008
.L_1046:


//--------------------- .nv.info._ZN5flash24flash_fwd_splitkv_kernelI23Flash_fwd_kernel_traitsILi192ELi64ELi64ELi4ELb0ELb0EN7cutlass10bfloat16_tE19Flash_kernel_traitsILi192ELi64ELi64ELi4ES3_EELb0ELb0ELb1ELb0ELb0ELb1ELb0ELb1EEEvNS_16Flash_fwd_paramsE --------------------------
	.section	.nv.info._ZN5flash24flash_fwd_splitkv_kernelI23Flash_fwd_kernel_traitsILi192ELi64ELi64ELi4ELb0ELb0EN7cutlass10bfloat16_tE19Flash_kernel_traitsILi192ELi64ELi64ELi4ES3_EELb0ELb0ELb1ELb0ELb0ELb1ELb0ELb1EEEvNS_16Flash_fwd_paramsE,"",@"SHT_CUDA_INFO"
	.sectionflags	@""
	.align	4


	//----- nvinfo : EIATTR_CUDA_API_VERSION
	.align		4
        /*0000*/ 	.byte	0x04, 0x37
        /*0002*/ 	.short	(.L_1048 - .L_1047)
.L_1047:
        /*0004*/ 	.word	0x00000082


	//----- nvinfo : EIATTR_KPARAM_INFO
	.align		4
.L_1048:
        /*0008*/ 	.byte	0x04, 0x17
        /*000a*/ 	.short	(.L_1050 - .L_1049)
.L_1049:
        /*000c*/ 	.word	0x00000000
        /*0010*/ 	.short	0x0000
        /*0012*/ 	.short	0x0000
        /*0014*/ 	.byte	0x00, 0xf0, 0x41, 0x07


	//----- nvinfo : EIATTR_SPARSE_MMA_MASK
	.align		4
.L_1050:
        /*0018*/ 	.byte	0x03, 0x50
        /*001a*/ 	.short	0x0000


	//----- nvinfo : EIATTR_MAXREG_COUNT
	.align		4
        /*001c*/ 	.byte	0x03, 0x1b
        /*001e*/ 	.short	0x00ff


	//----- nvinfo : EIATTR_NUM_BARRIERS
	.align		4
        /*0020*/ 	.byte	0x02, 0x4c
        /*0022*/ 	.byte	0x01
	.zero		1


	//----- nvinfo : EIATTR_MERCURY_ISA_VERSION
	.align		4
        /*0024*/ 	.byte	0x03, 0x5f
        /*0026*/ 	.short	0x0101


	//----- nvinfo : EIATTR_COOP_GROUP_MASK_REGIDS
	.align		4
        /*0028*/ 	.byte	0x04, 0x29
        /*002a*/ 	.short	(.L_1052 - .L_1051)


	//   ....[0]....
.L_1051:
        /*002c*/ 	.word	0xffffffff


	//   ....[1]....
        /*0030*/ 	.word	0xffffffff


	//   ....[2]....
        /*0034*/ 	.word	0xffffffff


	//   ....[3]....
        /*0038*/ 	.word	0xffffffff


	//   ....[4]....
        /*003c*/ 	.word	0xffffffff


	//   ....[5]....
        /*0040*/ 	.word	0xffffffff


	//   ....[6]....
        /*0044*/ 	.word	0xffffffff


	//   ....[7]....
        /*0048*/ 	.word	0xffffffff


	//   ....[8]....
        /*004c*/ 	.word	0xffffffff


	//   ....[9]....
        /*0050*/ 	.word	0xffffffff


	//   ....[10]....
        /*0054*/ 	.word	0xffffffff


	//   ....[11]....
        /*0058*/ 	.word	0xffffffff


	//   ....[12]....
        /*005c*/ 	.word	0x05000002


	//   ....[13]....
        /*0060*/ 	.word	0x05000002


	//   ....[14]....
        /*0064*/ 	.word	0x05000002


	//   ....[15]....
        /*0068*/ 	.word	0x05000002


	//----- nvinfo : EIATTR_COOP_GROUP_INSTR_OFFSETS
	.align		4
.L_1052:
        /*006c*/ 	.byte	0x04, 0x28
        /*006e*/ 	.short	(.L_1054 - .L_1053)


	//   ....[0]....
.L_1053:
        /*0070*/ 	.word	0x00016080


	//   ....[1]....
        /*0074*/ 	.word	0x000160a0


	//   ....[2]....
        /*0078*/ 	.word	0x00016140


	//   ....[3]....
        /*007c*/ 	.word	0x00016150


	//   ....[4]....
        /*0080*/ 	.word	0x0001a220


	//   ....[5]....
        /*0084*/ 	.word	0x0001a230


	//   ....[6]....
        /*0088*/ 	.word	0x0001a260


	//   ....[7]....
        /*008c*/ 	.word	0x0001a270


	//   ....[8]....
        /*0090*/ 	.word	0x0001ba10


	//   ....[9]....
        /*0094*/ 	.word	0x0001ba20


	//   ....[10]....
        /*0098*/ 	.word	0x0001ba50


	//   ....[11]....
        /*009c*/ 	.word	0x0001ba60


	//   ....[12]....
        /*00a0*/ 	.word	0x0001d8a0


	//   ....[13]....
        /*00a4*/ 	.word	0x0001d910


	//   ....[14]....
        /*00a8*/ 	.word	0x0001d970


	//   ....[15]....
        /*00ac*/ 	.word	0x0001d9e0


	//----- nvinfo : EIATTR_EXIT_INSTR_OFFSETS
	.align		4
.L_1054:
        /*00b0*/ 	.byte	0x04, 0x1c
        /*00b2*/ 	.short	(.L_1056 - .L_1055)


	//   ....[0]....
.L_1055:
        /*00b4*/ 	.word	0x00000090


	//----- nvinfo : EIATTR_CRS_STACK_SIZE
	.align		4
.L_1056:
        /*00b8*/ 	.byte	0x04, 0x1e
        /*00ba*/ 	.short	(.L_1058 - .L_1057)
.L_1057:
        /*00bc*/ 	.word	0x00000000


	//----- nvinfo : EIATTR_CBANK_PARAM_SIZE
	.align		4
.L_1058:
        /*00c0*/ 	.byte	0x03, 0x19
        /*00c2*/ 	.short	0x01d0


	//----- nvinfo : EIATTR_PARAM_CBANK
	.align		4
        /*00c4*/ 	.byte	0x04, 0x0a
        /*00c6*/ 	.short	(.L_1060 - .L_1059)
	.align		4
.L_1059:
        /*00c8*/ 	.word	index@(.nv.constant0._ZN5flash24flash_fwd_splitkv_kernelI23Flash_fwd_kernel_traitsILi192ELi64ELi64ELi4ELb0ELb0EN7cutlass10bfloat16_tE19Flash_kernel_traitsILi192ELi64ELi64ELi4ES3_EELb0ELb0ELb1ELb0ELb0ELb1ELb0ELb1EEEvNS_16Flash_fwd_paramsE)
        /*00cc*/ 	.short	0x0210
        /*00ce*/ 	.short	0x01d0


	//----- nvinfo : EIATTR_SW_WAR
	.align		4
.L_1060:
        /*00d0*/ 	.byte	0x04, 0x36
        /*00d2*/ 	.short	(.L_1062 - .L_1061)
.L_1061:
        /*00d4*/ 	.word	0x00000008
.L_1062:


//--------------------- .nv.info._ZN5flash24flash_fwd_splitkv_kernelI23Flash_fwd_kernel_traitsILi192ELi64ELi64ELi4ELb0ELb0EN7cutlass10bfloat16_tE19Flash_kernel_traitsILi192ELi64ELi64ELi4ES3_EELb0ELb0ELb0ELb0ELb1ELb0ELb1ELb0EEEvNS_16Flash_fwd_paramsE --------------------------
	.section	.nv.info._ZN5flash24flash_fwd_splitkv_kernelI23Flash_fwd_kernel_traitsILi192ELi64ELi64ELi4ELb0ELb0EN7cutlass10bfloat16_tE19Flash_kernel_traitsILi192ELi64ELi64ELi4ES3_EELb0ELb0ELb0ELb0ELb1ELb0ELb1ELb0EEEvNS_16Flash_fwd_paramsE,"",@"SHT_CUDA_INFO"
	.sectionflags	@""
	.align	4


	//----- nvinfo : EIATTR_CUDA_API_VERSION
	.align		4
        /*0000*/ 	.byte	0x04, 0x37
        /*0002*/ 	.short	(.L_1064 - .L_1063)
.L_1063:
        /*0004*/ 	.word	0x00000082


	//----- nvinfo : EIATTR_KPARAM_INFO
	.align		4
.L_1064:
        /*0008*/ 	.byte	0x04, 0x17
        /*000a*/ 	.short	(.L_1066 - .L_1065)
.L_1065:
        /*000c*/ 	.word	0x00000000
        /*0010*/ 	.short	0x0000
        /*0012*/ 	.short	0x0000
        /*0014*/ 	.byte	0x00, 0xf0, 0x41, 0x07


	//----- nvinfo : EIATTR_SPARSE_MMA_MASK
	.align		4
.L_1066:
        /*0018*/ 	.byte	0x03, 0x50
        /*001a*/ 	.short	0x0000


	//----- nvinfo : EIATTR_MAXREG_COUNT
	.align		4
        /*001c*/ 	.byte	0x03, 0x1b
        /*001e*/ 	.short	0x00ff


	//----- nvinfo : EIATTR_NUM_BARRIERS
	.align		4
        /*0020*/ 	.byte	0x02, 0x4c
        /*0022*/ 	.byte	0x01
	.zero		1


	//----- nvinfo : EIATTR_MERCURY_ISA_VERSION
	.align		4
        /*0024*/ 	.byte	0x03, 0x5f
        /*0026*/ 	.short	0x0101


	//----- nvinfo : EIATTR_COOP_GROUP_MASK_REGIDS
	.align		4
        /*0028*/ 	.byte	0x04, 0x29
        /*002a*/ 	.short	(.L_1068 - .L_1067)


	//   ....[0]....
.L_1067:
        /*002c*/ 	.word	0xffffffff


	//   ....[1]....
        /*0030*/ 	.word	0xffffffff


	//   ....[2]....
        /*0034*/ 	.word	0xffffffff


	//   ....[3]....
        /*0038*/ 	.word	0xffffffff


	//   ....[4]....
        /*003c*/ 	.word	0xffffffff


	//   ....[5]....
        /*0040*/ 	.word	0xffffffff


	//   ....[6]....
        /*0044*/ 	.word	0xffffffff


	//   ....[7]....
        /*0048*/ 	.word	0xffffffff


	//   ....[8]....
        /*004c*/ 	.word	0xffffffff


	//   ....[9]....
        /*0050*/ 	.word	0xffffffff


	//   ....[10]....
        /*0054*/ 	.word	0xffffffff


	//   ....[11]....
        /*0058*/ 	.word	0xffffffff


	//----- nvinfo : EIATTR_COOP_GROUP_INSTR_OFFSETS
	.align		4
.L_1068:
        /*005c*/ 	.byte	0x04, 0x28
        /*005e*/ 	.short	(.L_1070 - .L_1069)


	//   ....[0]....
.L_1069:
        /*0060*/ 	.word	0x000041e0


	//   ....[1]....
        /*0064*/ 	.word	0x00004200


	//   ....[2]....
        /*0068*/ 	.word	0x000042a0


	//   ....[3]....
        /*006c*/ 	.word	0x000042b0


	//   ....[4]....
        /*0070*/ 	.word	0x00006b90


	//   ....[5]....
        /*0074*/ 	.word	0x00006bb0


	//   ....[6]....
        /*0078*/ 	.word	0x00006be0


	//   ....[7]....
        /*007c*/ 	.word	0x00006bf0


	//   ....[8]....
        /*0080*/ 	.word	0x00008300


	//   ....[9]....
        /*0084*/ 	.word	0x00008340


	//   ....[10]....
        /*0088*/ 	.word	0x000083f0


	//   ....[11]....
        /*008c*/ 	.word	0x00008400


	//----- nvinfo : EIATTR_EXIT_INSTR_OFFSETS
	.align		4
.L_1070:
        /*0090*/ 	.byte	0x04, 0x1c
        /*0092*/ 	.short	(.L_1072 - .L_1071)


	//   ....[0]....
.L_1071:
        /*0094*/ 	.word	0x00000450


	//   ....[1]....
        /*0098*/ 	.word	0x00000cc0


	//   ....[2]....
        /*009c*/ 	.word	0x00000cf0


	//   ....[3]....
        /*00a0*/ 	.word	0x000097a0


	//   ....[4]....
        /*00a4*/ 	.word	0x000097e0


	//----- nvinfo : EIATTR_CRS_STACK_SIZE
	.align		4
.L_1072:
        /*00a8*/ 	.byte	0x04, 0x1e
        /*00aa*/ 	.short	(.L_1074 - .L_1073)
.L_1073:
        /*00ac*/ 	.word	0x00000000


	//----- nvinfo : EIATTR_CBANK_PARAM_SIZE
	.align		4
.L_1074:
        /*00b0*/ 	.byte	0x03, 0x19
        /*00b2*/ 	.short	0x01d0


	//----- nvinfo : EIATTR_PARAM_CBANK
	.align		4
        /*00b4*/ 	.byte	0x04, 0x0a
        /*00b6*/ 	.short	(.L_1076 - .L_1075)
	.align		4
.L_1075:
        /*00b8*/ 	.word	index@(.nv.constant0._ZN5flash24flash_fwd_splitkv_kernelI23Flash_fwd_kernel_traitsILi192ELi64ELi64ELi4ELb0ELb0EN7cutlass10bfloat16_tE19Flash_kernel_traitsILi192ELi64ELi64ELi4ES3_EELb0ELb0ELb0ELb0ELb1ELb0ELb1ELb0EEEvNS_16Flash_fwd_paramsE)
        /*00bc*/ 	.short	0x0210
        /*00be*/ 	.short	0x01d0


	//----- nvinfo : EIATTR_SW_WAR
	.align		4
.L_1076:
        /*00c0*/ 	.byte	0x04, 0x36
        /*00c2*/ 	.short	(.L_1078 - .L_1077)
.L_1077:
        /*00c4*/ 	.word	0x00000008
.L_1078:


//--------------------- .nv.info._ZN5flash24flash_fwd_splitkv_kernelI23Flash_fwd_kernel_traitsILi192ELi64ELi64ELi4ELb0ELb0EN7cutlass10bfloat16_tE19Flash_kernel_traitsILi192ELi64ELi64ELi4ES3_EELb0ELb0ELb0ELb0ELb1ELb1ELb1ELb0EEEvNS_16Flash_fwd_paramsE --------------------------
	.section	.nv.info._ZN5flash24flash_fwd_splitkv_kernelI23Flash_fwd_kernel_traitsILi192ELi64ELi64ELi4ELb0ELb0EN7cutlass10bfloat16_tE19Flash_kernel_traitsILi192ELi64ELi64ELi4ES3_EELb0ELb0ELb0ELb0ELb1ELb1ELb1ELb0EEEvNS_16Flash_fwd_paramsE,"",@"SHT_CUDA_INFO"
	.sectionflags	@""
	.align	4


	//----- nvinfo : EIATTR_CUDA_API_VERSION
	.align		4
        /*0000*/ 	.byte	0x04, 0x37
        /*0002*/ 	.short	(.L_1080 - .L_1079)
.L_1079:
        /*0004*/ 	.word	0x00000082


	//----- nvinfo : EIATTR_KPARAM_INFO
	.align		4
.L_1080:
        /*0008*/ 	.byte	0x04, 0x17
        /*000a*/ 	.short	(.L_1082 - .L_1081)
.L_1081:
        /*000c*/ 	.word	0x00000000
        /*0010*/ 	.short	0x0000
        /*0012*/ 	.short	0x0000
        /*0014*/ 	.byte	0x00, 0xf0, 0x41, 0x07


	//----- nvinfo : EIATTR_SPARSE_MMA_MASK
	.align		4
.L_1082:
        /*0018*/ 	.byte	0x03, 0x50
        /*001a*/ 	.short	0x0000


	//----- nvinfo : EIATTR_MAXREG_COUNT
	.align		4
        /*001c*/ 	.byte	0x03, 0x1b
        /*001e*/ 	.short	0x00ff


	//----- nvinfo : EIATTR_NUM_BARRIERS
	.align		4
        /*0020*/ 	.byte	0x02, 0x4c
        /*0022*/ 	.byte	0x01
	.zero		1


	//----- nvinfo : EIATTR_MERCURY_ISA_VERSION
	.align		4
        /*0024*/ 	.byte	0x03, 0x5f
        /*0026*/ 	.short	0x0101


	//----- nvinfo : EIATTR_COOP_GROUP_MASK_REGIDS
	.align		4
        /*0028*/ 	.byte	0x04, 0x29
        /*002a*/ 	.short	(.L_1084 - .L_1083)


	//   ....[0]....
.L_1083:
        /*002c*/ 	.word	0xffffffff


	//   ....[1]....
        /*0030*/ 	.word	0xffffffff


	//   ....[2]....
        /*0034*/ 	.word	0xffffffff


	//   ....[3]....
        /*0038*/ 	.word	0xffffffff


	//   ....[4]....
        /*003c*/ 	.word	0xffffffff


	//   ....[5]....
        /*0040*/ 	.word	0xffffffff


	//   ....[6]....
        /*0044*/ 	.word	0xffffffff


	//   ....[7]....
        /*0048*/ 	.word	0xffffffff


	//   ....[8]....
        /*004c*/ 	.word	0xffffffff


	//   ....[9]....
        /*0050*/ 	.word	0xffffffff


	//   ....[10]....
        /*0054*/ 	.word	0xffffffff


	//   ....[11]....
        /*0058*/ 	.word	0xffffffff


	//----- nvinfo : EIATTR_COOP_GROUP_INSTR_OFFSETS
	.align		4
.L_1084:
        /*005c*/ 	.byte	0x04, 0x28
        /*005e*/ 	.short	(.L_1086 - .L_1085)


	//   ....[0]....
.L_1085:
        /*0060*/ 	.word	0x000045f0


	//   ....[1]....
        /*0064*/ 	.word	0x00004610


	//   ....[2]....
        /*0068*/ 	.word	0x000046b0


	//   ....[3]....
        /*006c*/ 	.word	0x000046c0


	//   ....[4]....
        /*0070*/ 	.word	0x000073b0


	//   ....[5]....
        /*0074*/ 	.word	0x000073e0


	//   ....[6]....
        /*0078*/ 	.word	0x00007400


	//   ....[7]....
        /*007c*/ 	.word	0x00007420


	//   ....[8]....
        /*0080*/ 	.word	0x00008b00


	//   ....[9]....
        /*0084*/ 	.word	0x00008b40


	//   ....[10]....
        /*0088*/ 	.word	0x00008bf0


	//   ....[11]....
        /*008c*/ 	.word	0x00008c00


	//----- nvinfo : EIATTR_EXIT_INSTR_OFFSETS
	.align		4
.L_1086:
        /*0090*/ 	.byte	0x04, 0x1c
        /*0092*/ 	.short	(.L_1088 - .L_1087)


	//   ....[0]....
.L_1087:
        /*0094*/ 	.word	0x00000450


	//   ....[1]....
        /*0098*/ 	.word	0x00000cc0


	//   ....[2]....
        /*009c*/ 	.word	0x00000cf0


	//   ....[3]....
        /*00a0*/ 	.word	0x00009fa0


	//   ....[4]....
        /*00a4*/ 	.word	0x00009fe0


	//----- nvinfo : EIATTR_CRS_STACK_SIZE
	.align		4
.L_1088:
        /*00a8*/ 	.byte	0x04, 0x1e
        /*00aa*/ 	.short	(.L_1090 - .L_1089)
.L_1089:
        /*00ac*/ 	.word	0x00000000


	//----- nvinfo : EIATTR_CBANK_PARAM_SIZE
	.align		4
.L_1090:
        /*00b0*/ 	.byte	0x03, 0x19
        /*00b2*/ 	.short	0x01d0


	//----- nvinfo : EIATTR_PARAM_CBANK
	.align		4
        /*00b4*/ 	.byte	0x04, 0x0a
        /*00b6*/ 	.short	(.L_1092 - .L_1091)
	.align		4
.L_1091:
        /*00b8*/ 	.word	index@(.nv.constant0._ZN5flash24flash_fwd_splitkv_kernelI23Flash_fwd_kernel_traitsILi192ELi64ELi64ELi4ELb0ELb0EN7cutlass10bfloat16_tE19Flash_kernel_traitsILi192ELi64ELi64ELi4ES3_EELb0ELb0ELb0ELb0ELb1ELb1ELb1ELb0EEEvNS_16Flash_fwd_paramsE)
        /*00bc*/ 	.short	0x0210
        /*00be*/ 	.short	0x01d0


	//----- nvinfo : EIATTR_SW_WAR
	.align		4
.L_1092:
        /*00c0*/ 	.byte	0x04, 0x36
        /*00c2*/ 	.short	(.L_1094 - .L_1093)
.L_1093:
        /*00c4*/ 	.word	0x00000008
.L_1094:


//--------------------- .nv.info._ZN5flash24flash_fwd_splitkv_kernelI23Flash_fwd_kernel_traitsILi192ELi64ELi64ELi4ELb0ELb0EN7cutlass10bfloat16_tE19Flash_kernel_traitsILi192ELi64ELi64ELi4ES3_EELb0ELb0ELb1ELb0ELb0ELb0ELb1ELb0EEEvNS_16Flash_fwd_paramsE --------------------------
	.section	.nv.info._ZN5flash24flash_fwd_splitkv_kernelI23Flash_fwd_kernel_traitsILi192ELi64ELi64ELi4ELb0ELb0EN7cutlass10bfloat16_tE19Flash_kernel_traitsILi192ELi64ELi64ELi4ES3_EELb0ELb0ELb1ELb0ELb0ELb0ELb1ELb0EEEvNS_16Flash_fwd_paramsE,"",@"SHT_CUDA_INFO"
	.sectionflags	@""
	.align	4


	//----- nvinfo : EIATTR_CUDA_API_VERSION
	.align		4
        /*0000*/ 	.byte	0x04, 0x37
        /*0002*/ 	.short	(.L_1096 - .L_1095)
.L_1095:
        /*0004*/ 	.word	0x00000082


	//----- nvinfo : EIATTR_KPARAM_INFO
	.align		4
.L_1096:
        /*0008*/ 	.byte	0x04, 0x17
        /*000a*/ 	.short	(.L_1098 - .L_1097)
.L_1097:
        /*000c*/ 	.word	0x00000000
        /*0010*/ 	.short	0x0000
        /*0012*/ 	.short	0x0000
        /*0014*/ 	.byte	0x00, 0xf0, 0x41, 0x07


	//----- nvinfo : EIATTR_SPARSE_MMA_MASK
	.align		4
.L_1098:
        /*0018*/ 	.byte	0x03, 0x50
        /*001a*/ 	.short	0x0000


	//----- nvinfo : EIATTR_MAXREG_COUNT
	.align		4
        /*001c*/ 	.byte	0x03, 0x1b
        /*001e*/ 	.short	0x00ff


	//----- nvinfo : EIATTR_NUM_BARRIERS
	.align		4
        /*0020*/ 	.byte	0x02, 0x4c
        /*0022*/ 	.byte	0x01
	.zero		1


	//----- nvinfo : EIATTR_MERCURY_ISA_VERSION
	.align		4
        /*0024*/ 	.byte	0x03, 0x5f
        /*0026*/ 	.short	0x0101


	//----- nvinfo : EIATTR_INT_WARP_WIDE_INSTR_OFFSETS
	.align		4
        /*0028*/ 	.byte	0x04, 0x31
        /*002a*/ 	.short	(.L_1100 - .L_1099)


	//   ....[0]....
.L_1099:
        /*002c*/ 	.word	0x00003f60


	//----- nvinfo : EIATTR_COOP_GROUP_MASK_REGIDS
	.align		4
.L_1100:
        /*0030*/ 	.byte	0x04, 0x29
        /*0032*/ 	.short	(.L_1102 - .L_1101)


	//   ....[0]....
.L_1101:
        /*0034*/ 	.word	0xffffffff


	//   ....[1]....
        /*0038*/ 	.word	0xffffffff


	//   ....[2]....
        /*003c*/ 	.word	0xffffffff


	//   ....[3]....
        /*0040*/ 	.word	0xffffffff


	//   ....[4]....
        /*0044*/ 	.word	0xffffffff


	//   ....[5]....
        /*0048*/ 	.word	0xffffffff


	//   ....[6]....
        /*004c*/ 	.word	0xffffffff


	//   ....[7]....
        /*0050*/ 	.word	0xffffffff


	//   ....[8]....
        /*0054*/ 	.word	0xffffffff


	//   ....[9]....
        /*0058*/ 	.word	0xffffffff


	//   ....[10]....
        /*005c*/ 	.word	0xffffffff


	//   ....[11]....
        /*0060*/ 	.word	0xffffffff


	//----- nvinfo : EIATTR_COOP_GROUP_INSTR_OFFSETS
	.align		4
.L_1102:
        /*0064*/ 	.byte	0x04, 0x28
        /*0066*/ 	.short	(.L_1104 - .L_1103)


	//   ....[0]....
.L_1103:
        /*0068*/ 	.word	0x00006810


	//   ....[1]....
        /*006c*/ 	.word	0x00006830


	//   ....[2]....
        /*0070*/ 	.word	0x000068d0


	//   ....[3]....
        /*0074*/ 	.word	0x000068e0


	//   ....[4]....
        /*0078*/ 	.word	0x0000a100


	//   ....[5]....
        /*007c*/ 	.word	0x0000a110


	//   ....[6]....
        /*0080*/ 	.word	0x0000a140


	//   ....[7]....
        /*0084*/ 	.word	0x0000a150


	//   ....[8]....
        /*0088*/ 	.word	0x0000b860


	//   ....[9]....
        /*008c*/ 	.word	0x0000b8a0


	//   ....[10]....
        /*0090*/ 	.word	0x0000b930


	//   ....[11]....
        /*0094*/ 	.word	0x0000b940


	//----- nvinfo : EIATTR_EXIT_INSTR_OFFSETS
	.align		4
.L_1104:
        /*0098*/ 	.byte	0x04, 0x1c
        /*009a*/ 	.short	(.L_1106 - .L_1105)


	//   ....[0]....
.L_1105:
        /*009c*/ 	.word	0x00000450


	//   ....[1]....
        /*00a0*/ 	.word	0x00001070


	//   ....[2]....
        /*00a4*/ 	.word	0x000010a0


	//   ....[3]....
        /*00a8*/ 	.word	0x0000d0d0


	//   ....[4]....
        /*00ac*/ 	.word	0x0000d150


	//   ....[5]....
        /*00b0*/ 	.word	0x0000d170


	//----- nvinfo : EIATTR_CRS_STACK_SIZE
	.align		4
.L_1106:
        /*00b4*/ 	.byte	0x04, 0x1e
        /*00b6*/ 	.short	(.L_1108 - .L_1107)
.L_1107:
        /*00b8*/ 	.word	0x00000000


	//----- nvinfo : EIATTR_CBANK_PARAM_SIZE
	.align		4
.L_1108:
        /*00bc*/ 	.byte	0x03, 0x19
        /*00be*/ 	.short	0x01d0


	//----- nvinfo : EIATTR_PARAM_CBANK
	.align		4
        /*00c0*/ 	.byte	0x04, 0x0a
        /*00c2*/ 	.short	(.L_1110 - .L_1109)
	.align		4
.L_1109:
        /*00c4*/ 	.word	index@(.nv.constant0._ZN5flash24flash_fwd_splitkv_kernelI23Flash_fwd_kernel_traitsILi192ELi64ELi64ELi4ELb0ELb0EN7cutlass10bfloat16_tE19Flash_kernel_traitsILi192ELi64ELi64ELi4ES3_EELb0ELb0ELb1ELb0ELb0ELb0ELb1ELb0EEEvNS_16Flash_fwd_paramsE)
        /*00c8*/ 	.short	0x0210
        /*00ca*/ 	.short	0x01d0


	//----- nvinfo : EIATTR_SW_WAR
	.align		4
.L_1110:
        /*00cc*/ 	.byte	0x04, 0x36
        /*00ce*/ 	.short	(.L_1112 - .L_1111)
.L_1111:
        /*00d0*/ 	.word	0x00000008
.L_1112:


//--------------------- .nv.info._ZN5flash24flash_fwd_splitkv_kernelI23Flash_fwd_kernel_traitsILi192ELi64ELi64ELi4ELb0ELb0EN7cutlass10bfloat16_tE19Flash_kernel_traitsILi192ELi64ELi64ELi4ES3_EELb0ELb0ELb1ELb0ELb0ELb1ELb1ELb0EEEvNS_16Flash_fwd_paramsE --------------------------
	.section	.nv.info._ZN5flash24flash_fwd_splitkv_kernelI23Flash_fwd_kernel_traitsILi192ELi64ELi64ELi4ELb0ELb0EN7cutlass10bfloat16_tE19Flash_kernel_traitsILi192ELi64ELi64ELi4ES3_EELb0ELb0ELb1ELb0ELb0ELb1ELb1ELb0EEEvNS_16Flash_fwd_paramsE,"",@"SHT_CUDA_INFO"
	.sectionflags	@""
	.align	4


	//----- nvinfo : EIATTR_CUDA_API_VERSION
	.align		4
        /*0000*/ 	.byte	0x04, 0x37
        /*0002*/ 	.short	(.L_1114 - .L_1113)
.L_1113:
        /*0004*/ 	.word	0x00000082


	//----- nvinfo : EIATTR_KPARAM_INFO
	.align		4
.L_1114:
        /*0008*/ 	.byte	0x04, 0x17
        /*000a*/ 	.short	(.L_1116 - .L_1115)
.L_1115:
        /*000c*/ 	.word	0x00000000
        /*0010*/ 	.short	0x0000
        /*0012*/ 	.short	0x0000
        /*0014*/ 	.byte	0x00, 0xf0, 0x41, 0x07


	//----- nvinfo : EIATTR_SPARSE_MMA_MASK
	.align		4
.L_1116:
        /*0018*/ 	.byte	0x03, 0x50
        /*001a*/ 	.short	0x0000


	//----- nvinfo : EIATTR_MAXREG_COUNT
	.align		4
        /*001c*/ 	.byte	0x03, 0x1b
        /*001e*/ 	.short	0x00ff


	//----- nvinfo : EIATTR_NUM_BARRIERS
	.align		4
        /*0020*/ 	.byte	0x02, 0x4c
        /*0022*/ 	.byte	0x01
	.zero		1


	//----- nvinfo : EIATTR_MERCURY_ISA_VERSION
	.align		4
        /*0024*/ 	.byte	0x03, 0x5f
        /*0026*/ 	.short	0x0101


	//----- nvinfo : EIATTR_INT_WARP_WIDE_INSTR_OFFSETS
	.align		4
        /*0028*/ 	.byte	0x04, 0x31
        /*002a*/ 	.short	(.L_1118 - .L_1117)


	//   ....[0]....
.L_1117:
        /*002c*/ 	.word	0x00003f20


	//----- nvinfo : EIATTR_COOP_GROUP_MASK_REGIDS
	.align		4
.L_1118:
        /*0030*/ 	.byte	0x04, 0x29
        /*0032*/ 	.short	(.L_1120 - .L_1119)


	//   ....[0]....
.L_1119:
        /*0034*/ 	.word	0xffffffff


	//   ....[1]....
        /*0038*/ 	.word	0xffffffff


	//   ....[2]....
        /*003c*/ 	.word	0xffffffff


	//   ....[3]....
        /*0040*/ 	.word	0xffffffff


	//   ....[4]....
        /*0044*/ 	.word	0xffffffff


	//   ....[5]....
        /*0048*/ 	.word	0xffffffff


	//   ....[6]....
        /*004c*/ 	.word	0xffffffff


	//   ....[7]....
        /*0050*/ 	.word	0xffffffff


	//   ....[8]....
        /*0054*/ 	.word	0xffffffff


	//   ....[9]....
        /*0058*/ 	.word	0xffffffff


	//   ....[10]....
        /*005c*/ 	.word	0xffffffff


	//   ....[11]....
        /*0060*/ 	.word	0xffffffff


	//----- nvinfo : EIATTR_COOP_GROUP_INSTR_OFFSETS
	.align		4
.L_1120:
        /*0064*/ 	.byte	0x04, 0x28
        /*0066*/ 	.short	(.L_1122 - .L_1121)


	//   ....[0]....
.L_1121:
        /*0068*/ 	.word	0x00006bc0


	//   ....[1]....
        /*006c*/ 	.word	0x00006be0


	//   ....[2]....
        /*0070*/ 	.word	0x00006c80


	//   ....[3]....
        /*0074*/ 	.word	0x00006c90


	//   ....[4]....
        /*0078*/ 	.word	0x0000a870


	//   ....[5]....
        /*007c*/ 	.word	0x0000a890


	//   ....[6]....
        /*0080*/ 	.word	0x0000a8c0


	//   ....[7]....
        /*0084*/ 	.word	0x0000a8d0


	//   ....[8]....
        /*0088*/ 	.word	0x0000c000


	//   ....[9]....
        /*008c*/ 	.word	0x0000c040


	//   ....[10]....
        /*0090*/ 	.word	0x0000c0d0


	//   ....[11]....
        /*0094*/ 	.word	0x0000c0e0


	//----- nvinfo : EIATTR_EXIT_INSTR_OFFSETS
	.align		4
.L_1122:
        /*0098*/ 	.byte	0x04, 0x1c
        /*009a*/ 	.short	(.L_1124 - .L_1123)


	//   ....[0]....
.L_1123:
        /*009c*/ 	.word	0x00000450


	//   ....[1]....
        /*00a0*/ 	.word	0x00001070


	//   ....[2]....
        /*00a4*/ 	.word	0x000010a0


	//   ....[3]....
        /*00a8*/ 	.word	0x0000d870


	//   ....[4]....
        /*00ac*/ 	.word	0x0000d8f0


	//   ....[5]....
        /*00b0*/ 	.word	0x0000d910


	//----- nvinfo : EIATTR_CRS_STACK_SIZE
	.align		4
.L_1124:
        /*00b4*/ 	.byte	0x04, 0x1e
        /*00b6*/ 	.short	(.L_1126 - .L_1125)
.L_1125:
        /*00b8*/ 	.word	0x00000000


	//----- nvinfo : EIATTR_CBANK_PARAM_SIZE
	.align		4
.L_1126:
        /*00bc*/ 	.byte	0x03, 0x19
        /*00be*/ 	.short	0x01d0


	//----- nvinfo : EIATTR_PARAM_CBANK
	.align		4
        /*00c0*/ 	.byte	0x04, 0x0a
        /*00c2*/ 	.short	(.L_1128 - .L_1127)
	.align		4
.L_1127:
        /*00c4*/ 	.word	index@(.nv.constant0._ZN5flash24flash_fwd_splitkv_kernelI23Flash_fwd_kernel_traitsILi192ELi64ELi64ELi4ELb0ELb0EN7cutlass10bfloat16_tE19Flash_kernel_traitsILi192ELi64ELi64ELi4ES3_EELb0ELb0ELb1ELb0ELb0ELb1ELb1ELb0EEEvNS_16Flash_fwd_paramsE)
        /*00c8*/ 	.short	0x0210
        /*00ca*/ 	.short	0x01d0


	//----- nvinfo : EIATTR_SW_WAR
	.align		4
.L_1128:
        /*00cc*/ 	.byte	0x04, 0x36
        /*00ce*/ 	.short	(.L_1130 - .L_1129)
.L_1129:
        /*00d0*/ 	.word	0x00000008
.L_1130:


//--------------------- .nv.info._ZN5flash24flash_fwd_splitkv_kernelI23Flash_fwd_kernel_traitsILi192ELi64ELi64ELi4ELb0ELb0EN7cutlass10bfloat16_tE19Flash_kernel_traitsILi192ELi64ELi64ELi4ES3_EELb0ELb0ELb0ELb0ELb1ELb0ELb1ELb1EEEvNS_16Flash_fwd_paramsE --------------------------
	.section	.nv.info._ZN5flash24flash_fwd_splitkv_kernelI23Flash_fwd_kernel_traitsILi192ELi64ELi64ELi4ELb0ELb0EN7cutlass10bfloat16_tE19Flash_kernel_traitsILi192ELi64ELi64ELi4ES3_EELb0ELb0ELb0ELb0ELb1ELb0ELb1ELb1EEEvNS_16Flash_fwd_paramsE,"",@"SHT_CUDA_INFO"
	.sectionflags	@""
	.align	4


	//----- nvinfo : EIATTR_CUDA_API_VERSION
	.align		4
        /*0000*/ 	.byte	0x04, 0x37
        /*0002*/ 	.short	(.L_1132 - .L_1131)
.L_1131:
        /*0004*/ 	.word	0x00000082


	//----- nvinfo : EIATTR_KPARAM_INFO
	.align		4
.L_1132:
        /*0008*/ 	.byte	0x04, 0x17
        /*000a*/ 	.short	(.L_1134 - .L_1133)
.L_1133:
        /*000c*/ 	.word	0x00000000
        /*0010*/ 	.short	0x0000
        /*0012*/ 	.short	0x0000
        /*0014*/ 	.byte	0x00, 0xf0, 0x41, 0x07


	//----- nvinfo : EIATTR_SPARSE_MMA_MASK
	.align		4
.L_1134:
        /*0018*/ 	.byte	0x03, 0x50
        /*001a*/ 	.short	0x0000


	//----- nvinfo : EIATTR_MAXREG_COUNT
	.align		4
        /*001c*/ 	.byte	0x03, 0x1b
        /*001e*/ 	.short	0x00ff


	//----- nvinfo : EIATTR_NUM_BARRIERS
	.align		4
        /*0020*/ 	.byte	0x02, 0x4c
        /*0022*/ 	.byte	0x01
	.zero		1


	//----- nvinfo : EIATTR_MERCURY_ISA_VERSION
	.align		4
        /*0024*/ 	.byte	0x03, 0x5f
        /*0026*/ 	.short	0x0101


	//----- nvinfo : EIATTR_COOP_GROUP_MASK_REGIDS
	.align		4
        /*0028*/ 	.byte	0x04, 0x29
        /*002a*/ 	.short	(.L_1136 - .L_1135)


	//   ....[0]....
.L_1135:
        /*002c*/ 	.word	0xffffffff


	//   ....[1]....
        /*0030*/ 	.word	0xffffffff


	//   ....[2]....
        /*0034*/ 	.word	0xffffffff


	//   ....[3]....
        /*0038*/ 	.word	0xffffffff


	//   ....[4]....
        /*003c*/ 	.word	0xffffffff


	//   ....[5]....
        /*0040*/ 	.word	0xffffffff


	//   ....[6]....
        /*0044*/ 	.word	0xffffffff


	//   ....[7]....
        /*0048*/ 	.word	0xffffffff


	//   ....[8]....
        /*004c*/ 	.word	0xffffffff


	//   ....[9]....
        /*0050*/ 	.word	0xffffffff


	//   ....[10]....
        /*0054*/ 	.word	0xffffffff


	//   ....[11]....
        /*0058*/ 	.word	0xffffffff


	//----- nvinfo : EIATTR_COOP_GROUP_INSTR_OFFSETS
	.align		4
.L_1136:
        /*005c*/ 	.byte	0x04, 0x28
        /*005e*/ 	.short	(.L_1138 - .L_1137)


	//   ....[0]....
.L_1137:
        /*0060*/ 	.word	0x00012f50


	//   ....[1]....
        /*0064*/ 	.word	0x00012f70


	//   ....[2]....
        /*0068*/ 	.word	0x00013010


	//   ....[3]....
        /*006c*/ 	.word	0x00013020


	//   ....[4]....
        /*0070*/ 	.word	0x00015910


	//   ....[5]....
        /*0074*/ 	.word	0x00015930


	//   ....[6]....
        /*0078*/ 	.word	0x00015960


	//   ....[7]....
        /*007c*/ 	.word	0x00015970


	//   ....[8]....
        /*0080*/ 	.word	0x00017080


	//   ....[9]....
        /*0084*/ 	.word	0x000170c0


	//   ....[10]....
        /*0088*/ 	.word	0x00017180


	//   ....[11]....
        /*008c*/ 	.word	0x00017190


	//----- nvinfo : EIATTR_EXIT_INSTR_OFFSETS
	.align		4
.L_1138:
        /*0090*/ 	.byte	0x04, 0x1c
        /*0092*/ 	.short	(.L_1140 - .L_1139)


	//   ....[0]....
.L_1139:
        /*0094*/ 	.word	0x00000450


	//   ....[1]....
        /*0098*/ 	.word	0x00000cd0


	//   ....[2]....
        /*009c*/ 	.word	0x00000d00


	//   ....[3]....
        /*00a0*/ 	.word	0x00018540


	//   ....[4]....
        /*00a4*/ 	.word	0x00018580


	//----- nvinfo : EIATTR_CRS_STACK_SIZE
	.align		4
.L_1140:
        /*00a8*/ 	.byte	0x04, 0x1e
        /*00aa*/ 	.short	(.L_1142 - .L_1141)
.L_1141:
        /*00ac*/ 	.word	0x00000000


	//----- nvinfo : EIATTR_CBANK_PARAM_SIZE
	.align		4
.L_1142:
        /*00b0*/ 	.byte	0x03, 0x19
        /*00b2*/ 	.short	0x01d0


	//----- nvinfo : EIATTR_PARAM_CBANK
	.align		4
        /*00b4*/ 	.byte	0x04, 0x0a
        /*00b6*/ 	.short	(.L_1144 - .L_1143)
	.align		4
.L_1143:
        /*00b8*/ 	.word	index@(.nv.constant0._ZN5flash24flash_fwd_splitkv_kernelI23Flash_fwd_kernel_traitsILi192ELi64ELi64ELi4ELb0ELb0EN7cutlass10bfloat16_tE19Flash_kernel_traitsILi192ELi64ELi64ELi4ES3_EELb0ELb0ELb0ELb0ELb1ELb0ELb1ELb1EEEvNS_16Flash_fwd_paramsE)
        /*00bc*/ 	.short	0x0210
        /*00be*/ 	.short	0x01d0


	//----- nvinfo : EIATTR_SW_WAR
	.align		4
.L_1144:
        /*00c0*/ 	.byte	0x04, 0x36
        /*00c2*/ 	.short	(.L_1146 - .L_1145)
.L_1145:
        /*00c4*/ 	.word	0x00000008
.L_1146:


//--------------------- .nv.info._ZN5flash24flash_fwd_splitkv_kernelI23Flash_fwd_kernel_traitsILi192ELi64ELi64ELi4ELb0ELb0EN7cutlass10bfloat16_tE19Flash_kernel_traitsILi192ELi64ELi64ELi4ES3_EELb0ELb0ELb0ELb0ELb1ELb1ELb1ELb1EEEvNS_16Flash_fwd_paramsE --------------------------
	.section	.nv.info._ZN5flash24flash_fwd_splitkv_kernelI23Flash_fwd_kernel_traitsILi192ELi64ELi64ELi4ELb0ELb0EN7cutlass10bfloat16_tE19Flash_kernel_traitsILi192ELi64ELi64ELi4ES3_EELb0ELb0ELb0ELb0ELb1ELb1ELb1ELb1EEEvNS_16Flash_fwd_paramsE,"",@"SHT_CUDA_INFO"
	.sectionflags	@""
	.align	4


	//----- nvinfo : EIATTR_CUDA_API_VERSION
	.align		4
        /*0000*/ 	.byte	0x04, 0x37
        /*0002*/ 	.short	(.L_1148 - .L_1147)
.L_1147:
        /*0004*/ 	.word	0x00000082


	//----- nvinfo : EIATTR_KPARAM_INFO
	.align		4
.L_1148:
        /*0008*/ 	.byte	0x04, 0x17
        /*000a*/ 	.short	(.L_1150 - .L_1149)
.L_1149:
        /*000c*/ 	.word	0x00000000
        /*0010*/ 	.short	0x0000
        /*0012*/ 	.short	0x0000
        /*0014*/ 	.byte	0x00, 0xf0, 0x41, 0x07


	//----- nvinfo : EIATTR_SPARSE_MMA_MASK
	.align		4
.L_1150:
        /*0018*/ 	.byte	0x03, 0x50
        /*001a*/ 	.short	0x0000


	//----- nvinfo : EIATTR_MAXREG_COUNT
	.align		4
        /*001c*/ 	.byte	0x03, 0x1b
        /*001e*/ 	.short	0x00ff


	//----- nvinfo : EIATTR_NUM_BARRIERS
	.align		4
        /*0020*/ 	.byte	0x02, 0x4c
        /*0022*/ 	.byte	0x01
	.zero		1


	//----- nvinfo : EIATTR_MERCURY_ISA_VERSION
	.align		4
        /*0024*/ 	.byte	0x03, 0x5f
        /*0026*/ 	.short	0x0101


	//----- nvinfo : EIATTR_COOP_GROUP_MASK_REGIDS
	.align		4
        /*0028*/ 	.byte	0x04, 0x29
        /*002a*/ 	.short	(.L_1152 - .L_1151)


	//   ....[0]....
.L_1151:
        /*002c*/ 	.word	0xffffffff


	//   ....[1]....
        /*0030*/ 	.word	0xffffffff


	//   ....[2]....
        /*0034*/ 	.word	0xffffffff


	//   ....[3]....
        /*0038*/ 	.word	0xffffffff


	//   ....[4]....
        /*003c*/ 	.word	0xffffffff


	//   ....[5]....
        /*0040*/ 	.word	0xffffffff


	//   ....[6]....
        /*0044*/ 	.word	0xffffffff


	//   ....[7]....
        /*0048*/ 	.word	0xffffffff


	//   ....[8]....
        /*004c*/ 	.word	0xffffffff


	//   ....[9]....
        /*0050*/ 	.word	0xffffffff


	//   ....[10]....
        /*0054*/ 	.word	0xffffffff


	//   ....[11]....
        /*0058*/ 	.word	0xffffffff


	//----- nvinfo : EIATTR_COOP_GROUP_INSTR_OFFSETS
	.align		4
.L_1152:
        /*005c*/ 	.byte	0x04, 0x28
        /*005e*/ 	.short	(.L_1154 - .L_1153)


	//   ....[0]....
.L_1153:
        /*0060*/ 	.word	0x00013350


	//   ....[1]....
        /*0064*/ 	.word	0x00013370


	//   ....[2]....
        /*0068*/ 	.word	0x00013410


	//   ....[3]....
        /*006c*/ 	.word	0x00013420


	//   ....[4]....
        /*0070*/ 	.word	0x000160d0


	//   ....[5]....
        /*0074*/ 	.word	0x000160f0


	//   ....[6]....
        /*0078*/ 	.word	0x00016120


	//   ....[7]....
        /*007c*/ 	.word	0x00016130


	//   ....[8]....
        /*0080*/ 	.word	0x00017870


	//   ....[9]....
        /*0084*/ 	.word	0x000178b0


	//   ....[10]....
        /*0088*/ 	.word	0x00017950


	//   ....[11]....
        /*008c*/ 	.word	0x00017960


	//----- nvinfo : EIATTR_EXIT_INSTR_OFFSETS
	.align		4
.L_1154:
        /*0090*/ 	.byte	0x04, 0x1c
        /*0092*/ 	.short	(.L_1156 - .L_1155)


	//   ....[0]....
.L_1155:
        /*0094*/ 	.word	0x00000450


	//   ....[1]....
        /*0098*/ 	.word	0x00000cd0


	//   ....[2]....
        /*009c*/ 	.word	0x00000d00


	//   ....[3]....
        /*00a0*/ 	.word	0x00018d30


	//   ....[4]....
        /*00a4*/ 	.word	0x00018d70


	//----- nvinfo : EIATTR_CRS_STACK_SIZE
	.align		4
.L_1156:
        /*00a8*/ 	.byte	0x04, 0x1e
        /*00aa*/ 	.short	(.L_1158 - .L_1157)
.L_1157:
        /*00ac*/ 	.word	0x00000000


	//----- nvinfo : EIATTR_CBANK_PARAM_SIZE
	.align		4
.L_1158:
        /*00b0*/ 	.byte	0x03, 0x19
        /*00b2*/ 	.short	0x01d0


	//----- nvinfo : EIATTR_PARAM_CBANK
	.align		4
        /*00b4*/ 	.byte	0x04, 0x0a
        /*00b6*/ 	.short	(.L_1160 - .L_1159)
	.align		4
.L_1159:
        /*00b8*/ 	.word	index@(.nv.constant0._ZN5flash24flash_fwd_splitkv_kernelI23Flash_fwd_kernel_traitsILi192ELi64ELi64ELi4ELb0ELb0EN7cutlass10bfloat16_tE19Flash_kernel_traitsILi192ELi64ELi64ELi4ES3_EELb0ELb0ELb0ELb0ELb1ELb1ELb1ELb1EEEvNS_16Flash_fwd_paramsE)
        /*00bc*/ 	.short	0x0210
        /*00be*/ 	.short	0x01d0


	//----- nvinfo : EIATTR_SW_WAR
	.align		4
.L_1160:
        /*00c0*/ 	.byte	0x04, 0x36
        /*00c2*/ 	.short	(.L_1162 - .L_1161)
.L_1161:
        /*00c4*/ 	.word	0x00000008
.L_1162:


//--------------------- .nv.info._ZN5flash24flash_fwd_splitkv_kernelI23Flash_fwd_kernel_traitsILi192ELi64ELi64ELi4ELb0ELb0EN7cutlass10bfloat16_tE19Flash_kernel_traitsILi192ELi64ELi64ELi4ES3_EELb0ELb0ELb1ELb0ELb0ELb0ELb1ELb1EEEvNS_16Flash_fwd_paramsE --------------------------
	.section	.nv.info._ZN5flash24flash_fwd_splitkv_kernelI23Flash_fwd_kernel_traitsILi192ELi64ELi64ELi4ELb0ELb0EN7cutlass10bfloat16_tE19Flash_kernel_traitsILi192ELi64ELi64ELi4ES3_EELb0ELb0ELb1ELb0ELb0ELb0ELb1ELb1EEEvNS_16Flash_fwd_paramsE,"",@"SHT_CUDA_INFO"
	.sectionflags	@""
	.align	4


	//----- nvinfo : EIATTR_CUDA_API_VERSION
	.align		4
        /*0000*/ 	.byte	0x04, 0x37
        /*0002*/ 	.short	(.L_1164 - .L_1163)
.L_1163:
        /*0004*/ 	.word	0x00000082


	//----- nvinfo : EIATTR_KPARAM_INFO
	.align		4
.L_1164:
        /*0008*/ 	.byte	0x04, 0x17
        /*000a*/ 	.short	(.L_1166 - .L_1165)
.L_1165:
        /*000c*/ 	.word	0x00000000
        /*0010*/ 	.short	0x0000
        /*0012*/ 	.short	0x0000
        /*0014*/ 	.byte	0x00, 0xf0, 0x41, 0x07


	//----- nvinfo : EIATTR_SPARSE_MMA_MASK
	.align		4
.L_1166:
        /*0018*/ 	.byte	0x03, 0x50
        /*001a*/ 	.short	0x0000


	//----- nvinfo : EIATTR_MAXREG_COUNT
	.align		4
        /*001c*/ 	.byte	0x03, 0x1b
        /*001e*/ 	.short	0x00ff


	//----- nvinfo : EIATTR_NUM_BARRIERS
	.align		4
        /*0020*/ 	.byte	0x02, 0x4c
        /*0022*/ 	.byte	0x01
	.zero		1


	//----- nvinfo : EIATTR_MERCURY_ISA_VERSION
	.align		4
        /*0024*/ 	.byte	0x03, 0x5f
        /*0026*/ 	.short	0x0101


	//----- nvinfo : EIATTR_COOP_GROUP_MASK_REGIDS
	.align		4
        /*0028*/ 	.byte	0x04, 0x29
        /*002a*/ 	.short	(.L_1168 - .L_1167)


	//   ....[0]....
.L_1167:
        /*002c*/ 	.word	0xffffffff


	//   ....[1]....
        /*0030*/ 	.word	0xffffffff


	//   ....[2]....
        /*0034*/ 	.word	0xffffffff


	//   ....[3]....
        /*0038*/ 	.word	0xffffffff


	//   ....[4]....
        /*003c*/ 	.word	0xffffffff


	//   ....[5]....
        /*0040*/ 	.word	0xffffffff


	//   ....[6]....
        /*0044*/ 	.word	0xffffffff


	//   ....[7]....
        /*0048*/ 	.word	0xffffffff


	//   ....[8]....
        /*004c*/ 	.word	0xffffffff


	//   ....[9]....
        /*0050*/ 	.word	0xffffffff


	//   ....[10]....
        /*0054*/ 	.word	0xffffffff


	//   ....[11]....
        /*0058*/ 	.word	0xffffffff


	//   ....[12]....
        /*005c*/ 	.word	0x0500000a


	//   ....[13]....
        /*0060*/ 	.word	0x0500000a


	//   ....[14]....
        /*0064*/ 	.word	0x0500000a


	//   ....[15]....
        /*0068*/ 	.word	0x0500000a


	//----- nvinfo : EIATTR_COOP_GROUP_INSTR_OFFSETS
	.align		4
.L_1168:
        /*006c*/ 	.byte	0x04, 0x28
        /*006e*/ 	.short	(.L_1170 - .L_1169)


	//   ....[0]....
.L_1169:
        /*0070*/ 	.word	0x00015f60


	//   ....[1]....
        /*0074*/ 	.word	0x00015fa0


	//   ....[2]....
        /*0078*/ 	.word	0x00015fc0


	//   ....[3]....
        /*007c*/ 	.word	0x00015fe0


	//   ....[4]....
        /*0080*/ 	.word	0x00019d20


	//   ....[5]....
        /*0084*/ 	.word	0x00019d40


	//   ....[6]....
        /*0088*/ 	.word	0x00019d60


	//   ....[7]....
        /*008c*/ 	.word	0x00019d80


	//   ....[8]....
        /*0090*/ 	.word	0x0001b5b0


	//   ....[9]....
        /*0094*/ 	.word	0x0001b5c0


	//   ....[10]....
        /*0098*/ 	.word	0x0001b5f0


	//   ....[11]....
        /*009c*/ 	.word	0x0001b600


	//   ....[12]....
        /*00a0*/ 	.word	0x0001d1a0


	//   ....[13]....
        /*00a4*/ 	.word	0x0001d210


	//   ....[14]....
        /*00a8*/ 	.word	0x0001d270


	//   ....[15]....
        /*00ac*/ 	.word	0x0001d2e0


	//----- nvinfo : EIATTR_EXIT_INSTR_OFFSETS
	.align		4
.L_1170:
        /*00b0*/ 	.byte	0x04, 0x1c
        /*00b2*/ 	.short	(.L_1172 - .L_1171)


	//   ....[0]....
.L_1171:
        /*00b4*/ 	.word	0x000001f0


	//----- nvinfo : EIATTR_CRS_STACK_SIZE
	.align		4
.L_1172:
        /*00b8*/ 	.byte	0x04, 0x1e
        /*00ba*/ 	.short	(.L_1174 - .L_1173)
.L_1173:
        /*00bc*/ 	.word	0x00000000


	//----- nvinfo : EIATTR_CBANK_PARAM_SIZE
	.align		4
.L_1174:
        /*00c0*/ 	.byte	0x03, 0x19
        /*00c2*/ 	.short	0x01d0


	//----- nvinfo : EIATTR_PARAM_CBANK
	.align		4
        /*00c4*/ 	.byte	0x04, 0x0a
        /*00c6*/ 	.short	(.L_1176 - .L_1175)
	.align		4
.L_1175:
        /*00c8*/ 	.word	index@(.nv.constant0._ZN5flash24flash_fwd_splitkv_kernelI23Flash_fwd_kernel_traitsILi192ELi64ELi64ELi4ELb0ELb0EN7cutlass10bfloat16_tE19Flash_kernel_traitsILi192ELi64ELi64ELi4ES3_EELb0ELb0ELb1ELb0ELb0ELb0ELb1ELb1EEEvNS_16Flash_fwd_paramsE)
        /*00cc*/ 	.short	0x0210
        /*00ce*/ 	.short	0x01d0


	//----- nvinfo : EIATTR_SW_WAR
	.align		4
.L_1176:
        /*00d0*/ 	.byte	0x04, 0x36
        /*00d2*/ 	.short	(.L_1178 - .L_1177)
.L_1177:
        /*00d4*/ 	.word	0x00000008
.L_1178:


//--------------------- .nv.info._ZN5flash24flash_fwd_splitkv_kernelI23Flash_fwd_kernel_traitsILi192ELi64ELi64ELi4ELb0ELb0EN7cutlass10bfloat16_tE19Flash_kernel_traitsILi192ELi64ELi64ELi4ES3_EELb0ELb0ELb1ELb0ELb0ELb1ELb1ELb1EEEvNS_16Flash_fwd_paramsE --------------------------
	.section	.nv.info._ZN5flash24flash_fwd_splitkv_kernelI23Flash_fwd_kernel_traitsILi192ELi64ELi64ELi4ELb0ELb0EN7cutlass10bfloat16_tE19Flash_kernel_traitsILi192ELi64ELi64ELi4ES3_EELb0ELb0ELb1ELb0ELb0ELb1ELb1ELb1EEEvNS_16Flash_fwd_paramsE,"",@"SHT_CUDA_INFO"
	.sectionflags	@""
	.align	4


	//----- nvinfo : EIATTR_CUDA_API_VERSION
	.align		4
        /*0000*/ 	.byte	0x04, 0x37
        /*0002*/ 	.short	(.L_1180 - .L_1179)
.L_1179:
        /*0004*/ 	.word	0x00000082


	//----- nvinfo : EIATTR_KPARAM_INFO
	.align		4
.L_1180:
        /*0008*/ 	.byte	0x04, 0x17
        /*000a*/ 	.short	(.L_1182 - .L_1181)
.L_1181:
        /*000c*/ 	.word	0x00000000
        /*0010*/ 	.short	0x0000
        /*0012*/ 	.short	0x0000
        /*0014*/ 	.byte	0x00, 0xf0, 0x41, 0x07


	//----- nvinfo : EIATTR_SPARSE_MMA_MASK
	.align		4
.L_1182:
        /*0018*/ 	.byte	0x03, 0x50
        /*001a*/ 	.short	0x0000


	//----- nvinfo : EIATTR_MAXREG_COUNT
	.align		4
        /*001c*/ 	.byte	0x03, 0x1b
        /*001e*/ 	.short	0x00ff


	//----- nvinfo : EIATTR_NUM_BARRIERS
	.align		4
        /*0020*/ 	.byte	0x02, 0x4c
        /*0022*/ 	.byte	0x01
	.zero		1


	//----- nvinfo : EIATTR_MERCURY_ISA_VERSION
	.align		4
        /*0024*/ 	.byte	0x03, 0x5f
        /*0026*/ 	.short	0x0101


	//----- nvinfo : EIATTR_COOP_GROUP_MASK_REGIDS
	.align		4
        /*0028*/ 	.byte	0x04, 0x29
        /*002a*/ 	.short	(.L_1184 - .L_1183)


	//   ....[0]....
.L_1183:
        /*002c*/ 	.word	0xffffffff


	//   ....[1]....
        /*0030*/ 	.word	0xffffffff


	//   ....[2]....
        /*0034*/ 	.word	0xffffffff


	//   ....[3]....
        /*0038*/ 	.word	0xffffffff


	//   ....[4]....
        /*003c*/ 	.word	0xffffffff


	//   ....[5]....
        /*0040*/ 	.word	0xffffffff


	//   ....[6]....
        /*0044*/ 	.word	0xffffffff


	//   ....[7]....
        /*0048*/ 	.word	0xffffffff


	//   ....[8]....
        /*004c*/ 	.word	0xffffffff


	//   ....[9]....
        /*0050*/ 	.word	0xffffffff


	//   ....[10]....
        /*0054*/ 	.word	0xffffffff


	//   ....[11]....
        /*0058*/ 	.word	0xffffffff


	//   ....[12]....
        /*005c*/ 	.word	0x0500000a


	//   ....[13]....
        /*0060*/ 	.word	0x0500000a


	//   ....[14]....
        /*0064*/ 	.word	0x0500000a


	//   ....[15]....
        /*0068*/ 	.word	0x0500000a


	//----- nvinfo : EIATTR_COOP_GROUP_INSTR_OFFSETS
	.align		4
.L_1184:
        /*006c*/ 	.byte	0x04, 0x28
        /*006e*/ 	.short	(.L_1186 - .L_1185)


	//   ....[0]....
.L_1185:
        /*0070*/ 	.word	0x00016370


	//   ....[1]....
        /*0074*/ 	.word	0x00016390


	//   ....[2]....
        /*0078*/ 	.word	0x000163b0


	//   ....[3]....
        /*007c*/ 	.word	0x000163d0


	//   ....[4]....
        /*0080*/ 	.word	0x0001a530


	//   ....[5]....
        /*0084*/ 	.word	0x0001a540


	//   ....[6]....
        /*0088*/ 	.word	0x0001a570


	//   ....[7]....
        /*008c*/ 	.word	0x0001a580


	//   ....[8]....
        /*0090*/ 	.word	0x0001bdc0


	//   ....[9]....
        /*0094*/ 	.word	0x0001bdd0


	//   ....[10]....
        /*0098*/ 	.word	0x0001be00


	//   ....[11]....
        /*009c*/ 	.word	0x0001be10


	//   ....[12]....
        /*00a0*/ 	.word	0x0001d9b0


	//   ....[13]....
        /*00a4*/ 	.word	0x0001da20


	//   ....[14]....
        /*00a8*/ 	.word	0x0001da80


	//   ....[15]....
        /*00ac*/ 	.word	0x0001daf0


	//----- nvinfo : EIATTR_EXIT_INSTR_OFFSETS
	.align		4
.L_1186:
        /*00b0*/ 	.byte	0x04, 0x1c
        /*00b2*/ 	.short	(.L_1188 - .L_1187)


	//   ....[0]....
.L_1187:
        /*00b4*/ 	.word	0x000001f0


	//----- nvinfo : EIATTR_CRS_STACK_SIZE
	.align		4
.L_1188:
        /*00b8*/ 	.byte	0x04, 0x1e
        /*00ba*/ 	.short	(.L_1190 - .L_1189)
.L_1189:
        /*00bc*/ 	.word	0x00000000


	//----- nvinfo : EIATTR_CBANK_PARAM_SIZE
	.align		4
.L_1190:
        /*00c0*/ 	.byte	0x03, 0x19
        /*00c2*/ 	.short	0x01d0


	//----- nvinfo : EIATTR_PARAM_CBANK
	.align		4
        /*00c4*/ 	.byte	0x04, 0x0a
        /*00c6*/ 	.short	(.L_1192 - .L_1191)
	.align		4
.L_1191:
        /*00c8*/ 	.word	index@(.nv.constant0._ZN5flash24flash_fwd_splitkv_kernelI23Flash_fwd_kernel_traitsILi192ELi64ELi64ELi4ELb0ELb0EN7cutlass10bfloat16_tE19Flash_kernel_traitsILi192ELi64ELi64ELi4ES3_EELb0ELb0ELb1ELb0ELb0ELb1ELb1ELb1EEEvNS_16Flash_fwd_paramsE)
        /*00cc*/ 	.short	0x0210
        /*00ce*/ 	.short	0x01d0


	//----- nvinfo : EIATTR_SW_WAR
	.align		4
.L_1192:
        /*00d0*/ 	.byte	0x04, 0x36
        /*00d2*/ 	.short	(.L_1194 - .L_1193)
.L_1193:
        /*00d4*/ 	.word	0x00000008
.L_1194:


//--------------------- .nv.info._ZN5flash24flash_fwd_splitkv_kernelI23Flash_fwd_kernel_traitsILi192ELi64ELi64ELi4ELb0ELb0EN7cutlass10bfloat16_tE19Flash_kernel_traitsILi192ELi64ELi64ELi4ES3_EELb0ELb1ELb0ELb0ELb1ELb0ELb0ELb0EEEvNS_16Flash_fwd_paramsE --------------------------
	.section	.nv.info._ZN5flash24flash_fwd_splitkv_kernelI23Flash_fwd_kernel_traitsILi192ELi64ELi64ELi4ELb0ELb0EN7cutlass10bfloat16_tE19Flash_kernel_traitsILi192ELi64ELi64ELi4ES3_EELb0ELb1ELb0ELb0ELb1ELb0ELb0ELb0EEEvNS_16Flash_fwd_paramsE,"",@"SHT_CUDA_INFO"
	.sectionflags	@""
	.align	4


	//----- nvinfo : EIATTR_CUDA_API_VERSION
	.align		4
        /*0000*/ 	.byte	0x04, 0x37
        /*0002*/ 	.short	(.L_1196 - .L_1195)
.L_1195:
        /*0004*/ 	.word	0x00000082


	//----- nvinfo : EIATTR_KPARAM_INFO
	.align		4
.L_1196:
        /*0008*/ 	.byte	0x04, 0x17
        /*000a*/ 	.short	(.L_1198 - .L_1197)
.L_1197:
        /*000c*/ 	.word	0x00000000
        /*0010*/ 	.short	0x0000
        /*0012*/ 	.short	0x0000
        /*0014*/ 	.byte	0x00, 0xf0, 0x41, 0x07


	//----- nvinfo : EIATTR_SPARSE_MMA_MASK
	.align		4
.L_1198:
        /*0018*/ 	.byte	0x03, 0x50
        /*001a*/ 	.short	0x0000


	//----- nvinfo : EIATTR_MAXREG_COUNT
	.align		4
        /*001c*/ 	.byte	0x03, 0x1b
        /*001e*/ 	.short	0x00ff


	//----- nvinfo : EIATTR_NUM_BARRIERS
	.align		4
        /*0020*/ 	.byte	0x02, 0x4c
        /*0022*/ 	.byte	0x01
	.zero		1


	//----- nvinfo : EIATTR_MERCURY_ISA_VERSION
	.align		4
        /*0024*/ 	.byte	0x03, 0x5f
        /*0026*/ 	.short	0x0101


	//----- nvinfo : EIATTR_INT_WARP_WIDE_INSTR_OFFSETS
	.align		4
        /*0028*/ 	.byte	0x04, 0x31
        /*002a*/ 	.short	(.L_1200 - .L_1199)


	//   ....[0]....
.L_1199:
        /*002c*/ 	.word	0x000025a0


	//----- nvinfo : EIATTR_COOP_GROUP_MASK_REGIDS
	.align		4
.L_1200:
        /*0030*/ 	.byte	0x04, 0x29
        /*0032*/ 	.short	(.L_1202 - .L_1201)


	//   ....[0]....
.L_1201:
        /*0034*/ 	.word	0xffffffff


	//   ....[1]....
        /*0038*/ 	.word	0xffffffff


	//   ....[2]....
        /*003c*/ 	.word	0xffffffff


	//   ....[3]....
        /*0040*/ 	.word	0xffffffff


	//   ....[4]....
        /*0044*/ 	.word	0xffffffff


	//   ....[5]....
        /*0048*/ 	.word	0xffffffff


	//   ....[6]....
        /*004c*/ 	.word	0xffffffff


	//   ....[7]....
        /*0050*/ 	.word	0xffffffff


	//   ....[8]....
        /*0054*/ 	.word	0xffffffff


	//   ....[9]....
        /*0058*/ 	.word	0xffffffff


	//   ....[10]....
        /*005c*/ 	.word	0xffffffff


	//   ....[11]....
        /*0060*/ 	.word	0xffffffff


	//   ....[12]....
        /*0064*/ 	.word	0xffffffff


	//   ....[13]....
        /*0068*/ 	.word	0xffffffff


	//   ....[14]....
        /*006c*/ 	.word	0xffffffff


	//   ....[15]....
        /*0070*/ 	.word	0xffffffff


	//----- nvinfo : EIATTR_COOP_GROUP_INSTR_OFFSETS
	.align		4
.L_1202:
        /*0074*/ 	.byte	0x04, 0x28
        /*0076*/ 	.short	(.L_1204 - .L_1203)


	//   ....[0]....
.L_1203:
        /*0078*/ 	.word	0x00004920


	//   ....[1]....
        /*007c*/ 	.word	0x00004950


	//   ....[2]....
        /*0080*/ 	.word	0x000049f0


	//   ....[3]....
        /*0084*/ 	.word	0x00004a00


	//   ....[4]....
        /*0088*/ 	.word	0x00007a00


	//   ....[5]....
        /*008c*/ 	.word	0x00007a10


	//   ....[6]....
        /*0090*/ 	.word	0x00007a40


	//   ....[7]....
        /*0094*/ 	.word	0x00007a50


	//   ....[8]....
        /*0098*/ 	.word	0x0000b080


	//   ....[9]....
        /*009c*/ 	.word	0x0000b0a0


	//   ....[10]....
        /*00a0*/ 	.word	0x0000b0d0


	//   ....[11]....
        /*00a4*/ 	.word	0x0000b0e0


	//   ....[12]....
        /*00a8*/ 	.word	0x0000c820


	//   ....[13]....
        /*00ac*/ 	.word	0x0000c860


	//   ....[14]....
        /*00b0*/ 	.word	0x0000c8e0


	//   ....[15]....
        /*00b4*/ 	.word	0x0000c8f0


	//----- nvinfo : EIATTR_EXIT_INSTR_OFFSETS
	.align		4
.L_1204:
        /*00b8*/ 	.byte	0x04, 0x1c
        /*00ba*/ 	.short	(.L_1206 - .L_1205)


	//   ....[0]....
.L_1205:
        /*00bc*/ 	.word	0x00000490


	//   ....[1]....
        /*00c0*/ 	.word	0x00000e80


	//   ....[2]....
        /*00c4*/ 	.word	0x00000eb0


	//   ....[3]....
        /*00c8*/ 	.word	0x0000e150


	//   ....[4]....
        /*00cc*/ 	.word	0x0000e240


	//----- nvinfo : EIATTR_CRS_STACK_SIZE
	.align		4
.L_1206:
        /*00d0*/ 	.byte	0x04, 0x1e
        /*00d2*/ 	.short	(.L_1208 - .L_1207)
.L_1207:
        /*00d4*/ 	.word	0x00000000


	//----- nvinfo : EIATTR_CBANK_PARAM_SIZE
	.align		4
.L_1208:
        /*00d8*/ 	.byte	0x03, 0x19
        /*00da*/ 	.short	0x01d0


	//----- nvinfo : EIATTR_PARAM_CBANK
	.align		4
        /*00dc*/ 	.byte	0x04, 0x0a
        /*00de*/ 	.short	(.L_1210 - .L_1209)
	.align		4
.L_1209:
        /*00e0*/ 	.word	index@(.nv.constant0._ZN5flash24flash_fwd_splitkv_kernelI23Flash_fwd_kernel_traitsILi192ELi64ELi64ELi4ELb0ELb0EN7cutlass10bfloat16_tE19Flash_kernel_traitsILi192ELi64ELi64ELi4ES3_EELb0ELb1ELb0ELb0ELb1ELb0ELb0ELb0EEEvNS_16Flash_fwd_paramsE)
        /*00e4*/ 	.short	0x0210
        /*00e6*/ 	.short	0x01d0


	//----- nvinfo : EIATTR_SW_WAR
	.align		4
.L_1210:
        /*00e8*/ 	.byte	0x04, 0x36
        /*00ea*/ 	.short	(.L_1212 - .L_1211)
.L_1211:
        /*00ec*/ 	.word	0x00000008
.L_1212:


//--------------------- .nv.info._ZN5flash24flash_fwd_splitkv_kernelI23Flash_fwd_kernel_traitsILi192ELi64ELi64ELi4ELb0ELb0EN7cutlass10bfloat16_tE19Flash_kernel_traitsILi192ELi64ELi64ELi4ES3_EELb0ELb1ELb0ELb0ELb1ELb1ELb0ELb0EEEvNS_16Flash_fwd_paramsE --------------------------
	.section	.nv.info._ZN5flash24flash_fwd_splitkv_kernelI23Flash_fwd_kernel_traitsILi192ELi64ELi64ELi4ELb0ELb0EN7cutlass10bfloat16_tE19Flash_kernel_traitsILi192ELi64ELi64ELi4ES3_EELb0ELb1ELb0ELb0ELb1ELb1ELb0ELb0EEEvNS_16Flash_fwd_paramsE,"",@"SHT_CUDA_INFO"
	.sectionflags	@""
	.align	4


	//----- nvinfo : EIATTR_CUDA_API_VERSION
	.align		4
        /*0000*/ 	.byte	0x04, 0x37
        /*0002*/ 	.short	(.L_1214 - .L_1213)
.L_1213:
        /*0004*/ 	.word	0x00000082


	//----- nvinfo : EIATTR_KPARAM_INFO
	.align		4
.L_1214:
        /*0008*/ 	.byte	0x04, 0x17
        /*000a*/ 	.short	(.L_1216 - .L_1215)
.L_1215:
        /*000c*/ 	.word	0x00000000
        /*0010*/ 	.short	0x0000
        /*0012*/ 	.short	0x0000
        /*0014*/ 	.byte	0x00, 0xf0, 0x41, 0x07


	//----- nvinfo : EIATTR_SPARSE_MMA_MASK
	.align		4
.L_1216:
        /*0018*/ 	.byte	0x03, 0x50
        /*001a*/ 	.short	0x0000


	//----- nvinfo : EIATTR_MAXREG_COUNT
	.align		4
        /*001c*/ 	.byte	0x03, 0x1b
        /*001e*/ 	.short	0x00ff


	//----- nvinfo : EIATTR_NUM_BARRIERS
	.align		4
        /*0020*/ 	.byte	0x02, 0x4c
        /*0022*/ 	.byte	0x01
	.zero		1


	//----- nvinfo : EIATTR_MERCURY_ISA_VERSION
	.align		4
        /*0024*/ 	.byte	0x03, 0x5f
        /*0026*/ 	.short	0x0101


	//----- nvinfo : EIATTR_INT_WARP_WIDE_INSTR_OFFSETS
	.align		4
        /*0028*/ 	.byte	0x04, 0x31
        /*002a*/ 	.short	(.L_1218 - .L_1217)


	//   ....[0]....
.L_1217:
        /*002c*/ 	.word	0x00002380


	//----- nvinfo : EIATTR_COOP_GROUP_MASK_REGIDS
	.align		4
.L_1218:
        /*0030*/ 	.byte	0x04, 0x29
        /*0032*/ 	.short	(.L_1220 - .L_1219)


	//   ....[0]....
.L_1219:
        /*0034*/ 	.word	0xffffffff


	//   ....[1]....
        /*0038*/ 	.word	0xffffffff


	//   ....[2]....
        /*003c*/ 	.word	0xffffffff


	//   ....[3]....
        /*0040*/ 	.word	0xffffffff


	//   ....[4]....
        /*0044*/ 	.word	0xffffffff


	//   ....[5]....
        /*0048*/ 	.word	0xffffffff


	//   ....[6]....
        /*004c*/ 	.word	0xffffffff


	//   ....[7]....
        /*0050*/ 	.word	0xffffffff


	//   ....[8]....
        /*0054*/ 	.word	0xffffffff


	//   ....[9]....
        /*0058*/ 	.word	0xffffffff


	//   ....[10]....
        /*005c*/ 	.word	0xffffffff


	//   ....[11]....
        /*0060*/ 	.word	0xffffffff


	//   ....[12]....
        /*0064*/ 	.word	0xffffffff


	//   ....[13]....
        /*0068*/ 	.word	0xffffffff


	//   ....[14]....
        /*006c*/ 	.word	0xffffffff


	//   ....[15]....
        /*0070*/ 	.word	0xffffffff


	//----- nvinfo : EIATTR_COOP_GROUP_INSTR_OFFSETS
	.align		4
.L_1220:
        /*0074*/ 	.byte	0x04, 0x28
        /*0076*/ 	.short	(.L_1222 - .L_1221)


	//   ....[0]....
.L_1221:
        /*0078*/ 	.word	0x00004d30


	//   ....[1]....
        /*007c*/ 	.word	0x00004d60


	//   ....[2]....
        /*0080*/ 	.word	0x00004e00


	//   ....[3]....
        /*0084*/ 	.word	0x00004e10


	//   ....[4]....
        /*0088*/ 	.word	0x000081d0


	//   ....[5]....
        /*008c*/ 	.word	0x000081e0


	//   ....[6]....
        /*0090*/ 	.word	0x00008210


	//   ....[7]....
        /*0094*/ 	.word	0x00008220


	//   ....[8]....
        /*0098*/ 	.word	0x0000bc70


	//   ....[9]....
        /*009c*/ 	.word	0x0000bc90


	//   ....[10]....
        /*00a0*/ 	.word	0x0000bcd0


	//   ....[11]....
        /*00a4*/ 	.word	0x0000bce0


	//   ....[12]....
        /*00a8*/ 	.word	0x0000d420


	//   ....[13]....
        /*00ac*/ 	.word	0x0000d460


	//   ....[14]....
        /*00b0*/ 	.word	0x0000d4e0


	//   ....[15]....
        /*00b4*/ 	.word	0x0000d4f0


	//----- nvinfo : EIATTR_EXIT_INSTR_OFFSETS
	.align		4
.L_1222:
        /*00b8*/ 	.byte	0x04, 0x1c
        /*00ba*/ 	.short	(.L_1224 - .L_1223)


	//   ....[0]....
.L_1223:
        /*00bc*/ 	.word	0x00000490


	//   ....[1]....
        /*00c0*/ 	.word	0x00000e80


	//   ....[2]....
        /*00c4*/ 	.word	0x00000eb0


	//   ....[3]....
        /*00c8*/ 	.word	0x0000ed50


	//   ....[4]....
        /*00cc*/ 	.word	0x0000ee40


	//----- nvinfo : EIATTR_CRS_STACK_SIZE
	.align		4
.L_1224:
        /*00d0*/ 	.byte	0x04, 0x1e
        /*00d2*/ 	.short	(.L_1226 - .L_1225)
.L_1225:
        /*00d4*/ 	.word	0x00000000


	//----- nvinfo : EIATTR_CBANK_PARAM_SIZE
	.align		4
.L_1226:
        /*00d8*/ 	.byte	0x03, 0x19
        /*00da*/ 	.short	0x01d0


	//----- nvinfo : EIATTR_PARAM_CBANK
	.align		4
        /*00dc*/ 	.byte	0x04, 0x0a
        /*00de*/ 	.short	(.L_1228 - .L_1227)
	.align		4
.L_1227:
        /*00e0*/ 	.word	index@(.nv.constant0._ZN5flash24flash_fwd_splitkv_kernelI23Flash_fwd_kernel_traitsILi192ELi64ELi64ELi4ELb0ELb0EN7cutlass10bfloat16_tE19Flash_kernel_traitsILi192ELi64ELi64ELi4ES3_EELb0ELb1ELb0ELb0ELb1ELb1ELb0ELb0EEEvNS_16Flash_fwd_paramsE)
        /*00e4*/ 	.short	0x0210
        /*00e6*/ 	.short	0x01d0


	//----- nvinfo : EIATTR_SW_WAR
	.align		4
.L_1228:
        /*00e8*/ 	.byte	0x04, 0x36
        /*00ea*/ 	.short	(.L_1230 - .L_1229)
.L_1229:
        /*00ec*/ 	.word	0x00000008
.L_1230:


//--------------------- .nv.info._ZN5flash24flash_fwd_splitkv_kernelI23Flash_fwd_kernel_traitsILi192ELi64ELi64ELi4ELb0ELb0EN7cutlass10bfloat16_tE19Flash_kernel_traitsILi192ELi64ELi64ELi4ES3_EELb0ELb1ELb1ELb0ELb0ELb0ELb0ELb0EEEvNS_16Flash_fwd_paramsE --------------------------
	.section	.nv.info._ZN5flash24flash_fwd_splitkv_kernelI23Flash_fwd_kernel_traitsILi192ELi64ELi64ELi4ELb0ELb0EN7cutlass10bfloat16_tE19Flash_kernel_traitsILi192ELi64ELi64ELi4ES3_EELb0ELb1ELb1ELb0ELb0ELb0ELb0ELb0EEEvNS_16Flash_fwd_paramsE,"",@"SHT_CUDA_INFO"
	.sectionflags	@""
	.align	4


	//----- nvinfo : EIATTR_CUDA_API_VERSION
	.align		4
        /*0000*/ 	.byte	0x04, 0x37
        /*0002*/ 	.short	(.L_1232 - .L_1231)
.L_1231:
        /*0004*/ 	.word	0x00000082


	//----- nvinfo : EIATTR_KPARAM_INFO
	.align		4
.L_1232:
        /*0008*/ 	.byte	0x04, 0x17
        /*000a*/ 	.short	(.L_1234 - .L_1233)
.L_1233:
        /*000c*/ 	.word	0x00000000
        /*0010*/ 	.short	0x0000
        /*0012*/ 	.short	0x0000
        /*0014*/ 	.byte	0x00, 0xf0, 0x41, 0x07


	//----- nvinfo : EIATTR_SPARSE_MMA_MASK
	.align		4
.L_1234:
        /*0018*/ 	.byte	0x03, 0x50
        /*001a*/ 	.short	0x0000


	//----- nvinfo : EIATTR_MAXREG_COUNT
	.align		4
        /*001c*/ 	.byte	0x03, 0x1b
        /*001e*/ 	.short	0x00ff


	//----- nvinfo : EIATTR_NUM_BARRIERS
	.align		4
        /*0020*/ 	.byte	0x02, 0x4c
        /*0022*/ 	.byte	0x01
	.zero		1


	//----- nvinfo : EIATTR_MERCURY_ISA_VERSION
	.align		4
        /*0024*/ 	.byte	0x03, 0x5f
        /*0026*/ 	.short	0x0101


	//----- nvinfo : EIATTR_INT_WARP_WIDE_INSTR_OFFSETS
	.align		4
        /*0028*/ 	.byte	0x04, 0x31
        /*002a*/ 	.short	(.L_1236 - .L_1235)


	//   ....[0]....
.L_1235:
        /*002c*/ 	.word	0x00004000


	//   ....[1]....
        /*0030*/ 	.word	0x00004010


	//----- nvinfo : EIATTR_COOP_GROUP_MASK_REGIDS
	.align		4
.L_1236:
        /*0034*/ 	.byte	0x04, 0x29
        /*0036*/ 	.short	(.L_1238 - .L_1237)


	//   ....[0]....
.L_1237:
        /*0038*/ 	.word	0xffffffff


	//   ....[1]....
        /*003c*/ 	.word	0xffffffff


	//   ....[2]....
        /*0040*/ 	.word	0xffffffff


	//   ....[3]....
        /*0044*/ 	.word	0xffffffff


	//   ....[4]....
        /*0048*/ 	.word	0xffffffff


	//   ....[5]....
        /*004c*/ 	.word	0xffffffff


	//   ....[6]....
        /*0050*/ 	.word	0xffffffff


	//   ....[7]....
        /*0054*/ 	.word	0xffffffff


	//   ....[8]....
        /*0058*/ 	.word	0xffffffff


	//   ....[9]....
        /*005c*/ 	.word	0xffffffff


	//   ....[10]....
        /*0060*/ 	.word	0xffffffff


	//   ....[11]....
        /*0064*/ 	.word	0xffffffff


	//   ....[12]....
        /*0068*/ 	.word	0xffffffff


	//   ....[13]....
        /*006c*/ 	.word	0xffffffff


	//   ....[14]....
        /*0070*/ 	.word	0xffffffff


	//   ....[15]....
        /*0074*/ 	.word	0xffffffff


	//----- nvinfo : EIATTR_COOP_GROUP_INSTR_OFFSETS
	.align		4
.L_1238:
        /*0078*/ 	.byte	0x04, 0x28
        /*007a*/ 	.short	(.L_1240 - .L_1239)


	//   ....[0]....
.L_1239:
        /*007c*/ 	.word	0x00006d90


	//   ....[1]....
        /*0080*/ 	.word	0x00006e90


	//   ....[2]....
        /*0084*/ 	.word	0x00006ea0


	//   ....[3]....
        /*0088*/ 	.word	0x00006ed0


	//   ....[4]....
        /*008c*/ 	.word	0x0000b320


	//   ....[5]....
        /*0090*/ 	.word	0x0000b330


	//   ....[6]....
        /*0094*/ 	.word	0x0000b360


	//   ....[7]....
        /*0098*/ 	.word	0x0000b370


	//   ....[8]....
        /*009c*/ 	.word	0x0000fca0


	//   ....[9]....
        /*00a0*/ 	.word	0x0000fcb0


	//   ....[10]....
        /*00a4*/ 	.word	0x0000fce0


	//   ....[11]....
        /*00a8*/ 	.word	0x0000fcf0


	//   ....[12]....
        /*00ac*/ 	.word	0x00011440


	//   ....[13]....
        /*00b0*/ 	.word	0x00011480


	//   ....[14]....
        /*00b4*/ 	.word	0x000114e0


	//   ....[15]....
        /*00b8*/ 	.word	0x000114f0


	//----- nvinfo : EIATTR_EXIT_INSTR_OFFSETS
	.align		4
.L_1240:
        /*00bc*/ 	.byte	0x04, 0x1c
        /*00be*/ 	.short	(.L_1242 - .L_1241)


	//   ....[0]....
.L_1241:
        /*00c0*/ 	.word	0x000004a0


	//   ....[1]....
        /*00c4*/ 	.word	0x00000fc0


	//   ....[2]....
        /*00c8*/ 	.word	0x00000ff0


	//   ....[3]....
        /*00cc*/ 	.word	0x00012e40


	//   ....[4]....
        /*00d0*/ 	.word	0x00012f60


	//   ....[5]....
        /*00d4*/ 	.word	0x00012f80


	//----- nvinfo : EIATTR_CRS_STACK_SIZE
	.align		4
.L_1242:
        /*00d8*/ 	.byte	0x04, 0x1e
        /*00da*/ 	.short	(.L_1244 - .L_1243)
.L_1243:
        /*00dc*/ 	.word	0x00000000


	//----- nvinfo : EIATTR_CBANK_PARAM_SIZE
	.align		4
.L_1244:
        /*00e0*/ 	.byte	0x03, 0x19
        /*00e2*/ 	.short	0x01d0


	//----- nvinfo : EIATTR_PARAM_CBANK
	.align		4
        /*00e4*/ 	.byte	0x04, 0x0a
        /*00e6*/ 	.short	(.L_1246 - .L_1245)
	.align		4
.L_1245:
        /*00e8*/ 	.word	index@(.nv.constant0._ZN5flash24flash_fwd_splitkv_kernelI23Flash_fwd_kernel_traitsILi192ELi64ELi64ELi4ELb0ELb0EN7cutlass10bfloat16_tE19Flash_kernel_traitsILi192ELi64ELi64ELi4ES3_EELb0ELb1ELb1ELb0ELb0ELb0ELb0ELb0EEEvNS_16Flash_fwd_paramsE)
        /*00ec*/ 	.short	0x0210
        /*00ee*/ 	.short	0x01d0


	//----- nvinfo : EIATTR_SW_WAR
	.align		4
.L_1246:
        /*00f0*/ 	.byte	0x04, 0x36
        /*00f2*/ 	.short	(.L_1248 - .L_1247)
.L_1247:
        /*00f4*/ 	.word	0x00000008
.L_1248:


//--------------------- .nv.info._ZN5flash24flash_fwd_splitkv_kernelI23Flash_fwd_kernel_traitsILi192ELi64ELi64ELi4ELb0ELb0EN7cutlass10bfloat16_tE19Flash_kernel_traitsILi192ELi64ELi64ELi4ES3_EELb0ELb1ELb1ELb0ELb0ELb1ELb0ELb0EEEvNS_16Flash_fwd_paramsE --------------------------
	.section	.nv.info._ZN5flash24flash_fwd_splitkv_kernelI23Flash_fwd_kernel_traitsILi192ELi64ELi64ELi4ELb0ELb0EN7cutlass10bfloat16_tE19Flash_kernel_traitsILi192ELi64ELi64ELi4ES3_EELb0ELb1ELb1ELb0ELb0ELb1ELb0ELb0EEEvNS_16Flash_fwd_paramsE,"",@"SHT_CUDA_INFO"
	.sectionflags	@""
	.align	4


	//----- nvinfo : EIATTR_CUDA_API_VERSION
	.align		4
        /*0000*/ 	.byte	0x04, 0x37
        /*0002*/ 	.short	(.L_1250 - .L_1249)
.L_1249:
        /*0004*/ 	.word	0x00000082


	//----- nvinfo : EIATTR_KPARAM_INFO
	.align		4
.L_1250:
        /*0008*/ 	.byte	0x04, 0x17
        /*000a*/ 	.short	(.L_1252 - .L_1251)
.L_1251:
        /*000c*/ 	.word	0x00000000
        /*0010*/ 	.short	0x0000
        /*0012*/ 	.short	0x0000
        /*0014*/ 	.byte	0x00, 0xf0, 0x41, 0x07


	//----- nvinfo : EIATTR_SPARSE_MMA_MASK
	.align		4
.L_1252:
        /*0018*/ 	.byte	0x03, 0x50
        /*001a*/ 	.short	0x0000


	//----- nvinfo : EIATTR_MAXREG_COUNT
	.align		4
        /*001c*/ 	.byte	0x03, 0x1b
        /*001e*/ 	.short	0x00ff


	//----- nvinfo : EIATTR_NUM_BARRIERS
	.align		4
        /*0020*/ 	.byte	0x02, 0x4c
        /*0022*/ 	.byte	0x01
	.zero		1


	//----- nvinfo : EIATTR_MERCURY_ISA_VERSION
	.align		4
        /*0024*/ 	.byte	0x03, 0x5f
        /*0026*/ 	.short	0x0101


	//----- nvinfo : EIATTR_INT_WARP_WIDE_INSTR_OFFSETS
	.align		4
        /*0028*/ 	.byte	0x04, 0x31
        /*002a*/ 	.short	(.L_1254 - .L_1253)


	//   ....[0]....
.L_1253:
        /*002c*/ 	.word	0x00004000


	//   ....[1]....
        /*0030*/ 	.word	0x00004010


	//----- nvinfo : EIATTR_COOP_GROUP_MASK_REGIDS
	.align		4
.L_1254:
        /*0034*/ 	.byte	0x04, 0x29
        /*0036*/ 	.short	(.L_1256 - .L_1255)


	//   ....[0]....
.L_1255:
        /*0038*/ 	.word	0xffffffff


	//   ....[1]....
        /*003c*/ 	.word	0xffffffff


	//   ....[2]....
        /*0040*/ 	.word	0xffffffff


	//   ....[3]....
        /*0044*/ 	.word	0xffffffff


	//   ....[4]....
        /*0048*/ 	.word	0xffffffff


	//   ....[5]....
        /*004c*/ 	.word	0xffffffff


	//   ....[6]....
        /*0050*/ 	.word	0xffffffff


	//   ....[7]....
        /*0054*/ 	.word	0xffffffff


	//   ....[8]....
        /*0058*/ 	.word	0xffffffff


	//   ....[9]....
        /*005c*/ 	.word	0xffffffff


	//   ....[10]....
        /*0060*/ 	.word	0xffffffff


	//   ....[11]....
        /*0064*/ 	.word	0xffffffff


	//   ....[12]....
        /*0068*/ 	.word	0xffffffff


	//   ....[13]....
        /*006c*/ 	.word	0xffffffff


	//   ....[14]....
        /*0070*/ 	.word	0xffffffff


	//   ....[15]....
        /*0074*/ 	.word	0xffffffff


	//----- nvinfo : EIATTR_COOP_GROUP_INSTR_OFFSETS
	.align		4
.L_1256:
        /*0078*/ 	.byte	0x04, 0x28
        /*007a*/ 	.short	(.L_1258 - .L_1257)


	//   ....[0]....
.L_1257:
        /*007c*/ 	.word	0x00007210


	//   ....[1]....
        /*0080*/ 	.word	0x00007260


	//   ....[2]....
        /*0084*/ 	.word	0x00007290


	//   ....[3]....
        /*0088*/ 	.word	0x000072b0


	//   ....[4]....
        /*008c*/ 	.word	0x0000bb40


	//   ....[5]....
        /*0090*/ 	.word	0x0000bb50


	//   ....[6]....
        /*0094*/ 	.word	0x0000bb80


	//   ....[7]....
        /*0098*/ 	.word	0x0000bb90


	//   ....[8]....
        /*009c*/ 	.word	0x000108b0


	//   ....[9]....
        /*00a0*/ 	.word	0x000108d0


	//   ....[10]....
        /*00a4*/ 	.word	0x00010900


	//   ....[11]....
        /*00a8*/ 	.word	0x00010910


	//   ....[12]....
        /*00ac*/ 	.word	0x00012060


	//   ....[13]....
        /*00b0*/ 	.word	0x000120a0


	//   ....[14]....
        /*00b4*/ 	.word	0x00012100


	//   ....[15]....
        /*00b8*/ 	.word	0x00012110


	//----- nvinfo : EIATTR_EXIT_INSTR_OFFSETS
	.align		4
.L_1258:
        /*00bc*/ 	.byte	0x04, 0x1c
        /*00be*/ 	.short	(.L_1260 - .L_1259)


	//   ....[0]....
.L_1259:
        /*00c0*/ 	.word	0x000004a0


	//   ....[1]....
        /*00c4*/ 	.word	0x00000fc0


	//   ....[2]....
        /*00c8*/ 	.word	0x00000ff0


	//   ....[3]....
        /*00cc*/ 	.word	0x00013a60


	//   ....[4]....
        /*00d0*/ 	.word	0x00013b80


	//   ....[5]....
        /*00d4*/ 	.word	0x00013ba0


	//----- nvinfo : EIATTR_CRS_STACK_SIZE
	.align		4
.L_1260:
        /*00d8*/ 	.byte	0x04, 0x1e
        /*00da*/ 	.short	(.L_1262 - .L_1261)
.L_1261:
        /*00dc*/ 	.word	0x00000000


	//----- nvinfo : EIATTR_CBANK_PARAM_SIZE
	.align		4
.L_1262:
        /*00e0*/ 	.byte	0x03, 0x19
        /*00e2*/ 	.short	0x01d0


	//----- nvinfo : EIATTR_PARAM_CBANK
	.align		4
        /*00e4*/ 	.byte	0x04, 0x0a
        /*00e6*/ 	.short	(.L_1264 - .L_1263)
	.align		4
.L_1263:
        /*00e8*/ 	.word	index@(.nv.constant0._ZN5flash24flash_fwd_splitkv_kernelI23Flash_fwd_kernel_traitsILi192ELi64ELi64ELi4ELb0ELb0EN7cutlass10bfloat16_tE19Flash_kernel_traitsILi192ELi64ELi64ELi4ES3_EELb0ELb1ELb1ELb0ELb0ELb1ELb0ELb0EEEvNS_16Flash_fwd_paramsE)
        /*00ec*/ 	.short	0x0210
        /*00ee*/ 	.short	0x01d0


	//----- nvinfo : EIATTR_SW_WAR
	.align		4
.L_1264:
        /*00f0*/ 	.byte	0x04, 0x36
        /*00f2*/ 	.short	(.L_1266 - .L_1265)
.L_1265:
        /*00f4*/ 	.word	0x00000008
.L_1266:


//--------------------- .nv.info._ZN5flash24flash_fwd_splitkv_kernelI23Flash_fwd_kernel_traitsILi192ELi64ELi64ELi4ELb0ELb0EN7cutlass10bfloat16_tE19Flash_kernel_traitsILi192ELi64ELi64ELi4ES3_EELb0ELb1ELb0ELb0ELb1ELb0ELb0ELb1EEEvNS_16Flash_fwd_paramsE --------------------------
	.section	.nv.info._ZN5flash24flash_fwd_splitkv_kernelI23Flash_fwd_kernel_traitsILi192ELi64ELi64ELi4ELb0ELb0EN7cutlass10bfloat16_tE19Flash_kernel_traitsILi192ELi64ELi64ELi4ES3_EELb0ELb1ELb0ELb0ELb1ELb0ELb0ELb1EEEvNS_16Flash_fwd_paramsE,"",@"SHT_CUDA_INFO"
	.sectionflags	@""
	.align	4


	//----- nvinfo : EIATTR_CUDA_API_VERSION
	.align		4
        /*0000*/ 	.byte	0x04, 0x37
        /*0002*/ 	.short	(.L_1268 - .L_1267)
.L_1267:
        /*0004*/ 	.word	0x00000082


	//----- nvinfo : EIATTR_KPARAM_INFO
	.align		4
.L_1268:
        /*0008*/ 	.byte	0x04, 0x17
        /*000a*/ 	.short	(.L_1270 - .L_1269)
.L_1269:
        /*000c*/ 	.word	0x00000000
        /*0010*/ 	.short	0x0000
        /*0012*/ 	.short	0x0000
        /*0014*/ 	.byte	0x00, 0xf0, 0x41, 0x07


	//----- nvinfo : EIATTR_SPARSE_MMA_MASK
	.align		4
.L_1270:
        /*0018*/ 	.byte	0x03, 0x50
        /*001a*/ 	.short	0x0000


	//----- nvinfo : EIATTR_MAXREG_COUNT
	.align		4
        /*001c*/ 	.byte	0x03, 0x1b
        /*001e*/ 	.short	0x00ff


	//----- nvinfo : EIATTR_NUM_BARRIERS
	.align		4
        /*0020*/ 	.byte	0x02, 0x4c
        /*0022*/ 	.byte	0x01
	.zero		1


	//----- nvinfo : EIATTR_MERCURY_ISA_VERSION
	.align		4
        /*0024*/ 	.byte	0x03, 0x5f
        /*0026*/ 	.short	0x0101


	//----- nvinfo : EIATTR_COOP_GROUP_MASK_REGIDS
	.align		4
        /*0028*/ 	.byte	0x04, 0x29
        /*002a*/ 	.short	(.L_1272 - .L_1271)


	//   ....[0]....
.L_1271:
        /*002c*/ 	.word	0xffffffff


	//   ....[1]....
        /*0030*/ 	.word	0xffffffff


	//   ....[2]....
        /*0034*/ 	.word	0xffffffff


	//   ....[3]....
        /*0038*/ 	.word	0xffffffff


	//   ....[4]....
        /*003c*/ 	.word	0xffffffff


	//   ....[5]....
        /*0040*/ 	.word	0xffffffff


	//   ....[6]....
        /*0044*/ 	.word	0xffffffff


	//   ....[7]....
        /*0048*/ 	.word	0xffffffff


	//   ....[8]....
        /*004c*/ 	.word	0xffffffff


	//   ....[9]....
        /*0050*/ 	.word	0xffffffff


	//   ....[10]....
        /*0054*/ 	.word	0xffffffff


	//   ....[11]....
        /*0058*/ 	.word	0xffffffff


	//   ....[12]....
        /*005c*/ 	.word	0xffffffff


	//   ....[13]....
        /*0060*/ 	.word	0xffffffff


	//   ....[14]....
        /*0064*/ 	.word	0xffffffff


	//   ....[15]....
        /*0068*/ 	.word	0xffffffff


	//   ....[16]....
        /*006c*/ 	.word	0x05000002


	//   ....[17]....
        /*0070*/ 	.word	0x05000002


	//   ....[18]....
        /*0074*/ 	.word	0x05000002


	//   ....[19]....
        /*0078*/ 	.word	0x05000002


	//----- nvinfo : EIATTR_COOP_GROUP_INSTR_OFFSETS
	.align		4
.L_1272:
        /*007c*/ 	.byte	0x04, 0x28
        /*007e*/ 	.short	(.L_1274 - .L_1273)


	//   ....[0]....
.L_1273:
        /*0080*/ 	.word	0x00013490


	//   ....[1]....
        /*0084*/ 	.word	0x000134b0


	//   ....[2]....
        /*0088*/ 	.word	0x00013550


	//   ....[3]....
        /*008c*/ 	.word	0x00013560


	//   ....[4]....
        /*0090*/ 	.word	0x00016890


	//   ....[5]....
        /*0094*/ 	.word	0x000168a0


	//   ....[6]....
        /*0098*/ 	.word	0x000168d0


	//   ....[7]....
        /*009c*/ 	.word	0x000168e0


	//   ....[8]....
        /*00a0*/ 	.word	0x0001a3b0


	//   ....[9]....
        /*00a4*/ 	.word	0x0001a440


	//   ....[10]....
        /*00a8*/ 	.word	0x0001a460


	//   ....[11]....
        /*00ac*/ 	.word	0x0001a480


	//   ....[12]....
        /*00b0*/ 	.word	0x0001bc30


	//   ....[13]....
        /*00b4*/ 	.word	0x0001bc40


	//   ....[14]....
        /*00b8*/ 	.word	0x0001bc70


	//   ....[15]....
        /*00bc*/ 	.word	0x0001bc80


	//   ....[16]....
        /*00c0*/ 	.word	0x0001d930


	//   ....[17]....
        /*00c4*/ 	.word	0x0001d9a0


	//   ....[18]....
        /*00c8*/ 	.word	0x0001da00


	//   ....[19]....
        /*00cc*/ 	.word	0x0001da70


	//----- nvinfo : EIATTR_EXIT_INSTR_OFFSETS
	.align		4
.L_1274:
        /*00d0*/ 	.byte	0x04, 0x1c
        /*00d2*/ 	.short	(.L_1276 - .L_1275)


	//   ....[0]....
.L_1275:
        /*00d4*/ 	.word	0x00000090


	//----- nvinfo : EIATTR_CRS_STACK_SIZE
	.align		4
.L_1276:
        /*00d8*/ 	.byte	0x04, 0x1e
        /*00da*/ 	.short	(.L_1278 - .L_1277)
.L_1277:
        /*00dc*/ 	.word	0x00000000


	//----- nvinfo : EIATTR_CBANK_PARAM_SIZE
	.align		4
.L_1278:
        /*00e0*/ 	.byte	0x03, 0x19
        /*00e2*/ 	.short	0x01d0


	//----- nvinfo : EIATTR_PARAM_CBANK
	.align		4
        /*00e4*/ 	.byte	0x04, 0x0a
        /*00e6*/ 	.short	(.L_1280 - .L_1279)
	.align		4
.L_1279:
        /*00e8*/ 	.word	index@(.nv.constant0._ZN5flash24flash_fwd_splitkv_kernelI23Flash_fwd_kernel_traitsILi192ELi64ELi64ELi4ELb0ELb0EN7cutlass10bfloat16_tE19Flash_kernel_traitsILi192ELi64ELi64ELi4ES3_EELb0ELb1ELb0ELb0ELb1ELb0ELb0ELb1EEEvNS_16Flash_fwd_paramsE)
        /*00ec*/ 	.short	0x0210
        /*00ee*/ 	.short	0x01d0


	//----- nvinfo : EIATTR_SW_WAR
	.align		4
.L_1280:
        /*00f0*/ 	.byte	0x04, 0x36
        /*00f2*/ 	.short	(.L_1282 - .L_1281)
.L_1281:
        /*00f4*/ 	.word	0x00000008
.L_1282:


//--------------------- .nv.info._ZN5flash24flash_fwd_splitkv_kernelI23Flash_fwd_kernel_traitsILi192ELi64ELi64ELi4ELb0ELb0EN7cutlass10bfloat16_tE19Flash_kernel_traitsILi192ELi64ELi64ELi4ES3_EELb0ELb1ELb0ELb0ELb1ELb1ELb0ELb1EEEvNS_16Flash_fwd_paramsE --------------------------
	.section	.nv.info._ZN5flash24flash_fwd_splitkv_kernelI23Flash_fwd_kernel_traitsILi192ELi64ELi64ELi4ELb0ELb0EN7cutlass10bfloat16_tE19Flash_kernel_traitsILi192ELi64ELi64ELi4ES3_EELb0ELb1ELb0ELb0ELb1ELb1ELb0ELb1EEEvNS_16Flash_fwd_paramsE,"",@"SHT_CUDA_INFO"
	.sectionflags	@""
	.align	4


	//----- nvinfo : EIATTR_CUDA_API_VERSION
	.align		4
        /*0000*/ 	.byte	0x04, 0x37
        /*0002*/ 	.short	(.L_1284 - .L_1283)
.L_1283:
        /*0004*/ 	.word	0x00000082


	//----- nvinfo : EIATTR_KPARAM_INFO
	.align		4
.L_1284:
        /*0008*/ 	.byte	0x04, 0x17
        /*000a*/ 	.short	(.L_1286 - .L_1285)
.L_1285:
        /*000c*/ 	.word	0x00000000
        /*0010*/ 	.short	0x0000
        /*0012*/ 	.short	0x0000
        /*0014*/ 	.byte	0x00, 0xf0, 0x41, 0x07


	//----- nvinfo : EIATTR_SPARSE_MMA_MASK
	.align		4
.L_1286:
        /*0018*/ 	.byte	0x03, 0x50
        /*001a*/ 	.short	0x0000


	//----- nvinfo : EIATTR_MAXREG_COUNT
	.align		4
        /*001c*/ 	.byte	0x03, 0x1b
        /*001e*/ 	.short	0x00ff


	//----- nvinfo : EIATTR_NUM_BARRIERS
	.align		4
        /*0020*/ 	.byte	0x02, 0x4c
        /*0022*/ 	.byte	0x01
	.zero		1


	//----- nvinfo : EIATTR_MERCURY_ISA_VERSION
	.align		4
        /*0024*/ 	.byte	0x03, 0x5f
        /*0026*/ 	.short	0x0101


	//----- nvinfo : EIATTR_COOP_GROUP_MASK_REGIDS
	.align		4
        /*0028*/ 	.byte	0x04, 0x29
        /*002a*/ 	.short	(.L_1288 - .L_1287)


	//   ....[0]....
.L_1287:
        /*002c*/ 	.word	0xffffffff


	//   ....[1]....
        /*0030*/ 	.word	0xffffffff


	//   ....[2]....
        /*0034*/ 	.word	0xffffffff


	//   ....[3]....
        /*0038*/ 	.word	0xffffffff


	//   ....[4]....
        /*003c*/ 	.word	0xffffffff


	//   ....[5]....
        /*0040*/ 	.word	0xffffffff


	//   ....[6]....
        /*0044*/ 	.word	0xffffffff


	//   ....[7]....
        /*0048*/ 	.word	0xffffffff


	//   ....[8]....
        /*004c*/ 	.word	0xffffffff


	//   ....[9]....
        /*0050*/ 	.word	0xffffffff


	//   ....[10]....
        /*0054*/ 	.word	0xffffffff


	//   ....[11]....
        /*0058*/ 	.word	0xffffffff


	//   ....[12]....
        /*005c*/ 	.word	0xffffffff


	//   ....[13]....
        /*0060*/ 	.word	0xffffffff


	//   ....[14]....
        /*0064*/ 	.word	0xffffffff


	//   ....[15]....
        /*0068*/ 	.word	0xffffffff


	//   ....[16]....
        /*006c*/ 	.word	0x05000002


	//   ....[17]....
        /*0070*/ 	.word	0x05000002


	//   ....[18]....
        /*0074*/ 	.word	0x05000002


	//   ....[19]....
        /*0078*/ 	.word	0x05000002


	//----- nvinfo : EIATTR_COOP_GROUP_INSTR_OFFSETS
	.align		4
.L_1288:
        /*007c*/ 	.byte	0x04, 0x28
        /*007e*/ 	.short	(.L_1290 - .L_1289)


	//   ....[0]....
.L_1289:
        /*0080*/ 	.word	0x000138a0


	//   ....[1]....
        /*0084*/ 	.word	0x000138c0


	//   ....[2]....
        /*0088*/ 	.word	0x00013960


	//   ....[3]....
        /*008c*/ 	.word	0x00013970


	//   ....[4]....
        /*0090*/ 	.word	0x000170b0


	//   ....[5]....
        /*0094*/ 	.word	0x000170c0


	//   ....[6]....
        /*0098*/ 	.word	0x000170f0


	//   ....[7]....
        /*009c*/ 	.word	0x00017100


	//   ....[8]....
        /*00a0*/ 	.word	0x0001afd0


	//   ....[9]....
        /*00a4*/ 	.word	0x0001b050


	//   ....[10]....
        /*00a8*/ 	.word	0x0001b070


	//   ....[11]....
        /*00ac*/ 	.word	0x0001b090


	//   ....[12]....
        /*00b0*/ 	.word	0x0001c850


	//   ....[13]....
        /*00b4*/ 	.word	0x0001c860


	//   ....[14]....
        /*00b8*/ 	.word	0x0001c890


	//   ....[15]....
        /*00bc*/ 	.word	0x0001c8a0


	//   ....[16]....
        /*00c0*/ 	.word	0x0001e560


	//   ....[17]....
        /*00c4*/ 	.word	0x0001e5d0


	//   ....[18]....
        /*00c8*/ 	.word	0x0001e630


	//   ....[19]....
        /*00cc*/ 	.word	0x0001e6a0


	//----- nvinfo : EIATTR_EXIT_INSTR_OFFSETS
	.align		4
.L_1290:
        /*00d0*/ 	.byte	0x04, 0x1c
        /*00d2*/ 	.short	(.L_1292 - .L_1291)


	//   ....[0]....
.L_1291:
        /*00d4*/ 	.word	0x00000090


	//----- nvinfo : EIATTR_CRS_STACK_SIZE
	.align		4
.L_1292:
        /*00d8*/ 	.byte	0x04, 0x1e
        /*00da*/ 	.short	(.L_1294 - .L_1293)
.L_1293:
        /*00dc*/ 	.word	0x00000000


	//----- nvinfo : EIATTR_CBANK_PARAM_SIZE
	.align		4
.L_1294:
        /*00e0*/ 	.byte	0x03, 0x19
        /*00e2*/ 	.short	0x01d0


	//----- nvinfo : EIATTR_PARAM_CBANK
	.align		4
        /*00e4*/ 	.byte	0x04, 0x0a
        /*00e6*/ 	.short	(.L_1296 - .L_1295)
	.align		4
.L_1295:
        /*00e8*/ 	.word	index@(.nv.constant0._ZN5flash24flash_fwd_splitkv_kernelI23Flash_fwd_kernel_traitsILi192ELi64ELi64ELi4ELb0ELb0EN7cutlass10bfloat16_tE19Flash_kernel_traitsILi192ELi64ELi64ELi4ES3_EELb0ELb1ELb0ELb0ELb1ELb1ELb0ELb1EEEvNS_16Flash_fwd_paramsE)
        /*00ec*/ 	.short	0x0210
        /*00ee*/ 	.short	0x01d0


	//----- nvinfo : EIATTR_SW_WAR
	.align		4
.L_1296:
        /*00f0*/ 	.byte	0x04, 0x36
        /*00f2*/ 	.short	(.L_1298 - .L_1297)
.L_1297:
        /*00f4*/ 	.word	0x00000008
.L_1298:


//--------------------- .nv.info._ZN5flash24flash_fwd_splitkv_kernelI23Flash_fwd_kernel_traitsILi192ELi64ELi64ELi4ELb0ELb0EN7cutlass10bfloat16_tE19Flash_kernel_traitsILi192ELi64ELi64ELi4ES3_EELb0ELb1ELb1ELb0ELb0ELb0ELb0ELb1EEEvNS_16Flash_fwd_paramsE --------------------------
	.section	.nv.info._ZN5flash24flash_fwd_splitkv_kernelI23Flash_fwd_kernel_traitsILi192ELi64ELi64ELi4ELb0ELb0EN7cutlass10bfloat16_tE19Flash_kernel_traitsILi192ELi64ELi64ELi4ES3_EELb0ELb1ELb1ELb0ELb0ELb0ELb0ELb1EEEvNS_16Flash_fwd_paramsE,"",@"SHT_CUDA_INFO"
	.sectionflags	@""
	.align	4


	//----- nvinfo : EIATTR_CUDA_API_VERSION
	.align		4
        /*0000*/ 	.byte	0x04, 0x37
        /*0002*/ 	.short	(.L_1300 - .L_1299)
.L_1299:
        /*0004*/ 	.word	0x00000082


	//----- nvinfo : EIATTR_KPARAM_INFO
	.align		4
.L_1300:
        /*0008*/ 	.byte	0x04, 0x17
        /*000a*/ 	.short	(.L_1302 - .L_1301)
.L_1301:
        /*000c*/ 	.word	0x00000000
        /*0010*/ 	.short	0x0000
        /*0012*/ 	.short	0x0000
        /*0014*/ 	.byte	0x00, 0xf0, 0x41, 0x07


	//----- nvinfo : EIATTR_SPARSE_MMA_MASK
	.align		4
.L_1302:
        /*0018*/ 	.byte	0x03, 0x50
        /*001a*/ 	.short	0x0000


	//----- nvinfo : EIATTR_MAXREG_COUNT
	.align		4
        /*001c*/ 	.byte	0x03, 0x1b
        /*001e*/ 	.short	0x00ff


	//----- nvinfo : EIATTR_NUM_BARRIERS
	.align		4
        /*0020*/ 	.byte	0x02, 0x4c
        /*0022*/ 	.byte	0x01
	.zero		1


	//----- nvinfo : EIATTR_MERCURY_ISA_VERSION
	.align		4
        /*0024*/ 	.byte	0x03, 0x5f
        /*0026*/ 	.short	0x0101


	//----- nvinfo : EIATTR_COOP_GROUP_MASK_REGIDS
	.align		4
        /*0028*/ 	.byte	0x04, 0x29
        /*002a*/ 	.short	(.L_1304 - .L_1303)


	//   ....[0]....
.L_1303:
        /*002c*/ 	.word	0xffffffff


	//   ....[1]....
        /*0030*/ 	.word	0xffffffff


	//   ....[2]....
        /*0034*/ 	.word	0xffffffff


	//   ....[3]....
        /*0038*/ 	.word	0xffffffff


	//   ....[4]....
        /*003c*/ 	.word	0xffffffff


	//   ....[5]....
        /*0040*/ 	.word	0xffffffff


	//   ....[6]....
        /*0044*/ 	.word	0xffffffff


	//   ....[7]....
        /*0048*/ 	.word	0xffffffff


	//   ....[8]....
        /*004c*/ 	.word	0xffffffff


	//   ....[9]....
        /*0050*/ 	.word	0xffffffff


	//   ....[10]....
        /*0054*/ 	.word	0xffffffff


	//   ....[11]....
        /*0058*/ 	.word	0xffffffff


	//   ....[12]....
        /*005c*/ 	.word	0xffffffff


	//   ....[13]....
        /*0060*/ 	.word	0xffffffff


	//   ....[14]....
        /*0064*/ 	.word	0xffffffff


	//   ....[15]....
        /*0068*/ 	.word	0xffffffff


	//   ....[16]....
        /*006c*/ 	.word	0x05000002


	//   ....[17]....
        /*0070*/ 	.word	0x05000002


	//   ....[18]....
        /*0074*/ 	.word	0x05000002


	//   ....[19]....
        /*0078*/ 	.word	0x05000002


	//----- nvinfo : EIATTR_COOP_GROUP_INSTR_OFFSETS
	.align		4
.L_1304:
        /*007c*/ 	.byte	0x04, 0x28
        /*007e*/ 	.short	(.L_1306 - .L_1305)


	//   ....[0]....
.L_1305:
        /*0080*/ 	.word	0x000162c0


	//   ....[1]....
        /*0084*/ 	.word	0x00016380


	//   ....[2]....
        /*0088*/ 	.word	0x000163a0


	//   ....[3]....
        /*008c*/ 	.word	0x000163c0


	//   ....[4]....
        /*0090*/ 	.word	0x0001a900


	//   ....[5]....
        /*0094*/ 	.word	0x0001a920


	//   ....[6]....
        /*0098*/ 	.word	0x0001a940


	//   ....[7]....
        /*009c*/ 	.word	0x0001a960


	//   ....[8]....
        /*00a0*/ 	.word	0x0001f510


	//   ....[9]....
        /*00a4*/ 	.word	0x0001f5a0


	//   ....[10]....
        /*00a8*/ 	.word	0x0001f5c0


	//   ....[11]....
        /*00ac*/ 	.word	0x0001f5e0


	//   ....[12]....
        /*00b0*/ 	.word	0x00020d90


	//   ....[13]....
        /*00b4*/ 	.word	0x00020da0


	//   ....[14]....
        /*00b8*/ 	.word	0x00020dd0


	//   ....[15]....
        /*00bc*/ 	.word	0x00020de0


	//   ....[16]....
        /*00c0*/ 	.word	0x00022c10


	//   ....[17]....
        /*00c4*/ 	.word	0x00022c80


	//   ....[18]....
        /*00c8*/ 	.word	0x00022ce0


	//   ....[19]....
        /*00cc*/ 	.word	0x00022d50


	//----- nvinfo : EIATTR_EXIT_INSTR_OFFSETS
	.align		4
.L_1306:
        /*00d0*/ 	.byte	0x04, 0x1c
        /*00d2*/ 	.short	(.L_1308 - .L_1307)


	//   ....[0]....
.L_1307:
        /*00d4*/ 	.word	0x00000090


	//----- nvinfo : EIATTR_CRS_STACK_SIZE
	.align		4
.L_1308:
        /*00d8*/ 	.byte	0x04, 0x1e
        /*00da*/ 	.short	(.L_1310 - .L_1309)
.L_1309:
        /*00dc*/ 	.word	0x00000000


	//----- nvinfo : EIATTR_CBANK_PARAM_SIZE
	.align		4
.L_1310:
        /*00e0*/ 	.byte	0x03, 0x19
        /*00e2*/ 	.short	0x01d0


	//----- nvinfo : EIATTR_PARAM_CBANK
	.align		4
        /*00e4*/ 	.byte	0x04, 0x0a
        /*00e6*/ 	.short	(.L_1312 - .L_1311)
	.align		4
.L_1311:
        /*00e8*/ 	.word	index@(.nv.constant0._ZN5flash24flash_fwd_splitkv_kernelI23Flash_fwd_kernel_traitsILi192ELi64ELi64ELi4ELb0ELb0EN7cutlass10bfloat16_tE19Flash_kernel_traitsILi192ELi64ELi64ELi4ES3_EELb0ELb1ELb1ELb0ELb0ELb0ELb0ELb1EEEvNS_16Flash_fwd_paramsE)
        /*00ec*/ 	.short	0x0210
        /*00ee*/ 	.short	0x01d0


	//----- nvinfo : EIATTR_SW_WAR
	.align		4
.L_1312:
        /*00f0*/ 	.byte	0x04, 0x36
        /*00f2*/ 	.short	(.L_1314 - .L_1313)
.L_1313:
        /*00f4*/ 	.word	0x00000008
.L_1314:


//--------------------- .nv.info._ZN5flash24flash_fwd_splitkv_kernelI23Flash_fwd_kernel_traitsILi192ELi64ELi64ELi4ELb0ELb0EN7cutlass10bfloat16_tE19Flash_kernel_traitsILi192ELi64ELi64ELi4ES3_EELb0ELb1ELb1ELb0ELb0ELb1ELb0ELb1EEEvNS_16Flash_fwd_paramsE --------------------------
	.section	.nv.info._ZN5flash24flash_fwd_splitkv_kernelI23Flash_fwd_kernel_traitsILi192ELi64ELi64ELi4ELb0ELb0EN7cutlass10bfloat16_tE19Flash_kernel_traitsILi192ELi64ELi64ELi4ES3_EELb0ELb1ELb1ELb0ELb0ELb1ELb0ELb1EEEvNS_16Flash_fwd_paramsE,"",@"SHT_CUDA_INFO"
	.sectionflags	@""
	.align	4


	//----- nvinfo : EIATTR_CUDA_API_VERSION
	.align		4
        /*0000*/ 	.byte	0x04, 0x37
        /*0002*/ 	.short	(.L_1316 - .L_1315)
.L_1315:
        /*0004*/ 	.word	0x00000082


	//----- nvinfo : EIATTR_KPARAM_INFO
	.align		4
.L_1316:
        /*0008*/ 	.byte	0x04, 0x17
        /*000a*/ 	.short	(.L_1318 - .L_1317)
.L_1317:
        /*000c*/ 	.word	0x00000000
        /*0010*/ 	.short	0x0000
        /*0012*/ 	.short	0x0000
        /*0014*/ 	.byte	0x00, 0xf0, 0x41, 0x07


	//----- nvinfo : EIATTR_SPARSE_MMA_MASK
	.align		4
.L_1318:
        /*0018*/ 	.byte	0x03, 0x50
        /*001a*/ 	.short	0x0000


	//----- nvinfo : EIATTR_MAXREG_COUNT
	.align		4
        /*001c*/ 	.byte	0x03, 0x1b
        /*001e*/ 	.short	0x00ff


	//----- nvinfo : EIATTR_NUM_BARRIERS
	.align		4
        /*0020*/ 	.byte	0x02, 0x4c
        /*0022*/ 	.byte	0x01
	.zero		1


	//----- nvinfo : EIATTR_MERCURY_ISA_VERSION
	.align		4
        /*0024*/ 	.byte	0x03, 0x5f
        /*0026*/ 	.short	0x0101


	//----- nvinfo : EIATTR_COOP_GROUP_MASK_REGIDS
	.align		4
        /*0028*/ 	.byte	0x04, 0x29
        /*002a*/ 	.short	(.L_1320 - .L_1319)


	//   ....[0]....
.L_1319:
        /*002c*/ 	.word	0xffffffff


	//   ....[1]....
        /*0030*/ 	.word	0xffffffff


	//   ....[2]....
        /*0034*/ 	.word	0xffffffff


	//   ....[3]....
        /*0038*/ 	.word	0xffffffff


	//   ....[4]....
        /*003c*/ 	.word	0xffffffff


	//   ....[5]....
        /*0040*/ 	.word	0xffffffff


	//   ....[6]....
        /*0044*/ 	.word	0xffffffff


	//   ....[7]....
        /*0048*/ 	.word	0xffffffff


	//   ....[8]....
        /*004c*/ 	.word	0xffffffff


	//   ....[9]....
        /*0050*/ 	.word	0xffffffff


	//   ....[10]....
        /*0054*/ 	.word	0xffffffff


	//   ....[11]....
        /*0058*/ 	.word	0xffffffff


	//   ....[12]....
        /*005c*/ 	.word	0xffffffff


	//   ....[13]....
        /*0060*/ 	.word	0xffffffff


	//   ....[14]....
        /*0064*/ 	.word	0xffffffff


	//   ....[15]....
        /*0068*/ 	.word	0xffffffff


	//   ....[16]....
        /*006c*/ 	.word	0x05000002


	//   ....[17]....
        /*0070*/ 	.word	0x05000002


	//   ....[18]....
        /*0074*/ 	.word	0x05000002


	//   ....[19]....
        /*0078*/ 	.word	0x05000002


	//----- nvinfo : EIATTR_COOP_GROUP_INSTR_OFFSETS
	.align		4
.L_1320:
        /*007c*/ 	.byte	0x04, 0x28
        /*007e*/ 	.short	(.L_1322 - .L_1321)


	//   ....[0]....
.L_1321:
        /*0080*/ 	.word	0x000166c0


	//   ....[1]....
        /*0084*/ 	.word	0x00016770


	//   ....[2]....
        /*0088*/ 	.word	0x00016790


	//   ....[3]....
        /*008c*/ 	.word	0x000167b0


	//   ....[4]....
        /*0090*/ 	.word	0x0001b140


	//   ....[5]....
        /*0094*/ 	.word	0x0001b150


	//   ....[6]....
        /*0098*/ 	.word	0x0001b180


	//   ....[7]....
        /*009c*/ 	.word	0x0001b190


	//   ....[8]....
        /*00a0*/ 	.word	0x000201c0


	//   ....[9]....
        /*00a4*/ 	.word	0x000201d0


	//   ....[10]....
        /*00a8*/ 	.word	0x00020200


	//   ....[11]....
        /*00ac*/ 	.word	0x00020210


	//   ....[12]....
        /*00b0*/ 	.word	0x000219d0


	//   ....[13]....
        /*00b4*/ 	.word	0x000219e0


	//   ....[14]....
        /*00b8*/ 	.word	0x00021a10


	//   ....[15]....
        /*00bc*/ 	.word	0x00021a20


	//   ....[16]....
        /*00c0*/ 	.word	0x00023850


	//   ....[17]....
        /*00c4*/ 	.word	0x000238c0


	//   ....[18]....
        /*00c8*/ 	.word	0x00023920


	//   ....[19]....
        /*00cc*/ 	.word	0x00023990


	//----- nvinfo : EIATTR_EXIT_INSTR_OFFSETS
	.align		4
.L_1322:
        /*00d0*/ 	.byte	0x04, 0x1c
        /*00d2*/ 	.short	(.L_1324 - .L_1323)


	//   ....[0]....
.L_1323:
        /*00d4*/ 	.word	0x00000090


	//----- nvinfo : EIATTR_CRS_STACK_SIZE
	.align		4
.L_1324:
        /*00d8*/ 	.byte	0x04, 0x1e
        /*00da*/ 	.short	(.L_1326 - .L_1325)
.L_1325:
        /*00dc*/ 	.word	0x00000000


	//----- nvinfo : EIATTR_CBANK_PARAM_SIZE
	.align		4
.L_1326:
        /*00e0*/ 	.byte	0x03, 0x19
        /*00e2*/ 	.short	0x01d0


	//----- nvinfo : EIATTR_PARAM_CBANK
	.align		4
        /*00e4*/ 	.byte	0x04, 0x0a
        /*00e6*/ 	.short	(.L_1328 - .L_1327)
	.align		4
.L_1327:
        /*00e8*/ 	.word	index@(.nv.constant0._ZN5flash24flash_fwd_splitkv_kernelI23Flash_fwd_kernel_traitsILi192ELi64ELi64ELi4ELb0ELb0EN7cutlass10bfloat16_tE19Flash_kernel_traitsILi192ELi64ELi64ELi4ES3_EELb0ELb1ELb1ELb0ELb0ELb1ELb0ELb1EEEvNS_16Flash_fwd_paramsE)
        /*00ec*/ 	.short	0x0210
        /*00ee*/ 	.short	0x01d0


	//----- nvinfo : EIATTR_SW_WAR
	.align		4
.L_1328:
        /*00f0*/ 	.byte	0x04, 0x36
        /*00f2*/ 	.short	(.L_1330 - .L_1329)
.L_1329:
        /*00f4*/ 	.word	0x00000008
.L_1330:


//--------------------- .nv.info._ZN5flash24flash_fwd_splitkv_kernelI23Flash_fwd_kernel_traitsILi192ELi64ELi64ELi4ELb0ELb0EN7cutlass10bfloat16_tE19Flash_kernel_traitsILi192ELi64ELi64ELi4ES3_EELb0ELb1ELb0ELb0ELb1ELb0ELb1ELb0EEEvNS_16Flash_fwd_paramsE --------------------------
	.section	.nv.info._ZN5flash24flash_fwd_splitkv_kernelI23Flash_fwd_kernel_traitsILi192ELi64ELi64ELi4ELb0ELb0EN7cutlass10bfloat16_tE19Flash_kernel_traitsILi192ELi64ELi64ELi4ES3_EELb0ELb1ELb0ELb0ELb1ELb0ELb1ELb0EEEvNS_16Flash_fwd_paramsE,"",@"SHT_CUDA_INFO"
	.sectionflags	@""
	.align	4


	//----- nvinfo : EIATTR_CUDA_API_VERSION
	.align		4
        /*0000*/ 	.byte	0x04, 0x37
        /*0002*/ 	.short	(.L_1332 - .L_1331)
.L_1331:
        /*0004*/ 	.word	0x00000082


	//----- nvinfo : EIATTR_KPARAM_INFO
	.align		4
.L_1332:
        /*0008*/ 	.byte	0x04, 0x17
        /*000a*/ 	.short	(.L_1334 - .L_1333)
.L_1333:
        /*000c*/ 	.word	0x00000000
        /*0010*/ 	.short	0x0000
        /*0012*/ 	.short	0x0000
        /*0014*/ 	.byte	0x00, 0xf0, 0x41, 0x07


	//----- nvinfo : EIATTR_SPARSE_MMA_MASK
	.align		4
.L_1334:
        /*0018*/ 	.byte	0x03, 0x50
        /*001a*/ 	.short	0x0000


	//----- nvinfo : EIATTR_MAXREG_COUNT
	.align		4
        /*001c*/ 	.byte	0x03, 0x1b
        /*001e*/ 	.short	0x00ff


	//----- nvinfo : EIATTR_NUM_BARRIERS
	.align		4
        /*0020*/ 	.byte	0x02, 0x4c
        /*0022*/ 	.byte	0x01
	.zero		1


	//----- nvinfo : EIATTR_MERCURY_ISA_VERSION
	.align		4
        /*0024*/ 	.byte	0x03, 0x5f
        /*0026*/ 	.short	0x0101


	//----- nvinfo : EIATTR_INT_WARP_WIDE_INSTR_OFFSETS
	.align		4
        /*0028*/ 	.byte	0x04, 0x31
        /*002a*/ 	.short	(.L_1336 - .L_1335)


	//   ....[0]....
.L_1335:
        /*002c*/ 	.word	0x00002640


	//----- nvinfo : EIATTR_COOP_GROUP_MASK_REGIDS
	.align		4
.L_1336:
        /*0030*/ 	.byte	0x04, 0x29
        /*0032*/ 	.short	(.L_1338 - .L_1337)


	//   ....[0]....
.L_1337:
        /*0034*/ 	.word	0xffffffff


	//   ....[1]....
        /*0038*/ 	.word	0xffffffff


	//   ....[2]....
        /*003c*/ 	.word	0xffffffff


	//   ....[3]....
        /*0040*/ 	.word	0xffffffff


	//   ....[4]....
        /*0044*/ 	.word	0xffffffff


	//   ....[5]....
        /*0048*/ 	.word	0xffffffff


	//   ....[6]....
        /*004c*/ 	.word	0xffffffff


	//   ....[7]....
        /*0050*/ 	.word	0xffffffff


	//   ....[8]....
        /*0054*/ 	.word	0xffffffff


	//   ....[9]....
        /*0058*/ 	.word	0xffffffff


	//   ....[10]....
        /*005c*/ 	.word	0xffffffff


	//   ....[11]....
        /*0060*/ 	.word	0xffffffff


	//   ....[12]....
        /*0064*/ 	.word	0xffffffff


	//   ....[13]....
        /*0068*/ 	.word	0xffffffff


	//   ....[14]....
        /*006c*/ 	.word	0xffffffff


	//   ....[15]....
        /*0070*/ 	.word	0xffffffff


	//----- nvinfo : EIATTR_COOP_GROUP_INSTR_OFFSETS
	.align		4
.L_1338:
        /*0074*/ 	.byte	0x04, 0x28
        /*0076*/ 	.short	(.L_1340 - .L_1339)


	//   ....[0]....
.L_1339:
        /*0078*/ 	.word	0x000049c0


	//   ....[1]....
        /*007c*/ 	.word	0x000049f0


	//   ....[2]....
        /*0080*/ 	.word	0x00004a90


	//   ....[3]....
        /*0084*/ 	.word	0x00004aa0


	//   ....[4]....
        /*0088*/ 	.word	0x00007a90


	//   ....[5]....
        /*008c*/ 	.word	0x00007aa0


	//   ....[6]....
        /*0090*/ 	.word	0x00007ad0


	//   ....[7]....
        /*0094*/ 	.word	0x00007ae0


	//   ....[8]....
        /*0098*/ 	.word	0x0000b100


	//   ....[9]....
        /*009c*/ 	.word	0x0000b120


	//   ....[10]....
        /*00a0*/ 	.word	0x0000b150


	//   ....[11]....
        /*00a4*/ 	.word	0x0000b160


	//   ....[12]....
        /*00a8*/ 	.word	0x0000c8a0


	//   ....[13]....
        /*00ac*/ 	.word	0x0000c8e0


	//   ....[14]....
        /*00b0*/ 	.word	0x0000c990


	//   ....[15]....
        /*00b4*/ 	.word	0x0000c9a0


	//----- nvinfo : EIATTR_EXIT_INSTR_OFFSETS
	.align		4
.L_1340:
        /*00b8*/ 	.byte	0x04, 0x1c
        /*00ba*/ 	.short	(.L_1342 - .L_1341)


	//   ....[0]....
.L_1341:
        /*00bc*/ 	.word	0x00000620


	//   ....[1]....
        /*00c0*/ 	.word	0x00000f10


	//   ....[2]....
        /*00c4*/ 	.word	0x00000f40


	//   ....[3]....
        /*00c8*/ 	.word	0x0000dd70


	//   ....[4]....
        /*00cc*/ 	.word	0x0000ddb0


	//----- nvinfo : EIATTR_CRS_STACK_SIZE
	.align		4
.L_1342:
        /*00d0*/ 	.byte	0x04, 0x1e
        /*00d2*/ 	.short	(.L_1344 - .L_1343)
.L_1343:
        /*00d4*/ 	.word	0x00000000


	//----- nvinfo : EIATTR_CBANK_PARAM_SIZE
	.align		4
.L_1344:
        /*00d8*/ 	.byte	0x03, 0x19
        /*00da*/ 	.short	0x01d0


	//----- nvinfo : EIATTR_PARAM_CBANK
	.align		4
        /*00dc*/ 	.byte	0x04, 0x0a
        /*00de*/ 	.short	(.L_1346 - .L_1345)
	.align		4
.L_1345:
        /*00e0*/ 	.word	index@(.nv.constant0._ZN5flash24flash_fwd_splitkv_kernelI23Flash_fwd_kernel_traitsILi192ELi64ELi64ELi4ELb0ELb0EN7cutlass10bfloat16_tE19Flash_kernel_traitsILi192ELi64ELi64ELi4ES3_EELb0ELb1ELb0ELb0ELb1ELb0ELb1ELb0EEEvNS_16Flash_fwd_paramsE)
        /*00e4*/ 	.short	0x0210
        /*00e6*/ 	.short	0x01d0


	//----- nvinfo : EIATTR_SW_WAR
	.align		4
.L_1346:
        /*00e8*/ 	.byte	0x04, 0x36
        /*00ea*/ 	.short	(.L_1348 - .L_1347)
.L_1347:
        /*00ec*/ 	.word	0x00000008
.L_1348:


//--------------------- .nv.info._ZN5flash24flash_fwd_splitkv_kernelI23Flash_fwd_kernel_traitsILi192ELi64ELi64ELi4ELb0ELb0EN7cutlass10bfloat16_tE19Flash_kernel_traitsILi192ELi64ELi64ELi4ES3_EELb0ELb1ELb0ELb0ELb1ELb1ELb1ELb0EEEvNS_16Flash_fwd_paramsE --------------------------
	.section	.nv.info._ZN5flash24flash_fwd_splitkv_kernelI23Flash_fwd_kernel_traitsILi192ELi64ELi64ELi4ELb0ELb0EN7cutlass10bfloat16_tE19Flash_kernel_traitsILi192ELi64ELi64ELi4ES3_EELb0ELb1ELb0ELb0ELb1ELb1ELb1ELb0EEEvNS_16Flash_fwd_paramsE,"",@"SHT_CUDA_INFO"
	.sectionflags	@""
	.align	4


	//----- nvinfo : EIATTR_CUDA_API_VERSION
	.align		4
        /*0000*/ 	.byte	0x04, 0x37
        /*0002*/ 	.short	(.L_1350 - .L_1349)
.L_1349:
        /*0004*/ 	.word	0x00000082


	//----- nvinfo : EIATTR_KPARAM_INFO
	.align		4
.L_1350:
        /*0008*/ 	.byte	0x04, 0x17
        /*000a*/ 	.short	(.L_1352 - .L_1351)
.L_1351:
        /*000c*/ 	.word	0x00000000
        /*0010*/ 	.short	0x0000
        /*0012*/ 	.short	0x0000
        /*0014*/ 	.byte	0x00, 0xf0, 0x41, 0x07


	//----- nvinfo : EIATTR_SPARSE_MMA_MASK
	.align		4
.L_1352:
        /*0018*/ 	.byte	0x03, 0x50
        /*001a*/ 	.short	0x0000


	//----- nvinfo : EIATTR_MAXREG_COUNT
	.align		4
        /*001c*/ 	.byte	0x03, 0x1b
        /*001e*/ 	.short	0x00ff


	//----- nvinfo : EIATTR_NUM_BARRIERS
	.align		4
        /*0020*/ 	.byte	0x02, 0x4c
        /*0022*/ 	.byte	0x01
	.zero		1


	//----- nvinfo : EIATTR_MERCURY_ISA_VERSION
	.align		4
        /*0024*/ 	.byte	0x03, 0x5f
        /*0026*/ 	.short	0x0101


	//----- nvinfo : EIATTR_INT_WARP_WIDE_INSTR_OFFSETS
	.align		4
        /*0028*/ 	.byte	0x04, 0x31
        /*002a*/ 	.short	(.L_1354 - .L_1353)


	//   ....[0]....
.L_1353:
        /*002c*/ 	.word	0x00002460


	//----- nvinfo : EIATTR_COOP_GROUP_MASK_REGIDS
	.align		4
.L_1354:
        /*0030*/ 	.byte	0x04, 0x29
        /*0032*/ 	.short	(.L_1356 - .L_1355)


	//   ....[0]....
.L_1355:
        /*0034*/ 	.word	0xffffffff


	//   ....[1]....
        /*0038*/ 	.word	0xffffffff


	//   ....[2]....
        /*003c*/ 	.word	0xffffffff


	//   ....[3]....
        /*0040*/ 	.word	0xffffffff


	//   ....[4]....
        /*0044*/ 	.word	0xffffffff


	//   ....[5]....
        /*0048*/ 	.word	0xffffffff


	//   ....[6]....
        /*004c*/ 	.word	0xffffffff


	//   ....[7]....
        /*0050*/ 	.word	0xffffffff


	//   ....[8]....
        /*0054*/ 	.word	0xffffffff


	//   ....[9]....
        /*0058*/ 	.word	0xffffffff


	//   ....[10]....
        /*005c*/ 	.word	0xffffffff


	//   ....[11]....
        /*0060*/ 	.word	0xffffffff


	//   ....[12]....
        /*0064*/ 	.word	0xffffffff


	//   ....[13]....
        /*0068*/ 	.word	0xffffffff


	//   ....[14]....
        /*006c*/ 	.word	0xffffffff


	//   ....[15]....
        /*0070*/ 	.word	0xffffffff


	//----- nvinfo : EIATTR_COOP_GROUP_INSTR_OFFSETS
	.align		4
.L_1356:
        /*0074*/ 	.byte	0x04, 0x28
        /*0076*/ 	.short	(.L_1358 - .L_1357)


	//   ....[0]....
.L_1357:
        /*0078*/ 	.word	0x00004dc0


	//   ....[1]....
        /*007c*/ 	.word	0x00004df0


	//   ....[2]....
        /*0080*/ 	.word	0x00004e90


	//   ....[3]....
        /*0084*/ 	.word	0x00004ea0


	//   ....[4]....
        /*0088*/ 	.word	0x00008250


	//   ....[5]....
        /*008c*/ 	.word	0x00008260


	//   ....[6]....
        /*0090*/ 	.word	0x00008290


	//   ....[7]....
        /*0094*/ 	.word	0x000082a0


	//   ....[8]....
        /*0098*/ 	.word	0x0000bcf0


	//   ....[9]....
        /*009c*/ 	.word	0x0000bd10


	//   ....[10]....
        /*00a0*/ 	.word	0x0000bd40


	//   ....[11]....
        /*00a4*/ 	.word	0x0000bd50


	//   ....[12]....
        /*00a8*/ 	.word	0x0000d490


	//   ....[13]....
        /*00ac*/ 	.word	0x0000d4d0


	//   ....[14]....
        /*00b0*/ 	.word	0x0000d580


	//   ....[15]....
        /*00b4*/ 	.word	0x0000d590


	//----- nvinfo : EIATTR_EXIT_INSTR_OFFSETS
	.align		4
.L_1358:
        /*00b8*/ 	.byte	0x04, 0x1c
        /*00ba*/ 	.short	(.L_1360 - .L_1359)


	//   ....[0]....
.L_1359:
        /*00bc*/ 	.word	0x00000620


	//   ....[1]....
        /*00c0*/ 	.word	0x00000f10


	//   ....[2]....
        /*00c4*/ 	.word	0x00000f40


	//   ....[3]....
        /*00c8*/ 	.word	0x0000e960


	//   ....[4]....
        /*00cc*/ 	.word	0x0000e9a0


	//----- nvinfo : EIATTR_CRS_STACK_SIZE
	.align		4
.L_1360:
        /*00d0*/ 	.byte	0x04, 0x1e
        /*00d2*/ 	.short	(.L_1362 - .L_1361)
.L_1361:
        /*00d4*/ 	.word	0x00000000


	//----- nvinfo : EIATTR_CBANK_PARAM_SIZE
	.align		4
.L_1362:
        /*00d8*/ 	.byte	0x03, 0x19
        /*00da*/ 	.short	0x01d0


	//----- nvinfo : EIATTR_PARAM_CBANK
	.align		4
        /*00dc*/ 	.byte	0x04, 0x0a
        /*00de*/ 	.short	(.L_1364 - .L_1363)
	.align		4
.L_1363:
        /*00e0*/ 	.word	index@(.nv.constant0._ZN5flash24flash_fwd_splitkv_kernelI23Flash_fwd_kernel_traitsILi192ELi64ELi64ELi4ELb0ELb0EN7cutlass10bfloat16_tE19Flash_kernel_traitsILi192ELi64ELi64ELi4ES3_EELb0ELb1ELb0ELb0ELb1ELb1ELb1ELb0EEEvNS_16Flash_fwd_paramsE)
        /*00e4*/ 	.short	0x0210
        /*00e6*/ 	.short	0x01d0


	//----- nvinfo : EIATTR_SW_WAR
	.align		4
.L_1364:
        /*00e8*/ 	.byte	0x04, 0x36
        /*00ea*/ 	.short	(.L_1366 - .L_1365)
.L_1365:
        /*00ec*/ 	.word	0x00000008
.L_1366:


//--------------------- .nv.info._ZN5flash24flash_fwd_splitkv_kernelI23Flash_fwd_kernel_traitsILi192ELi64ELi64ELi4ELb0ELb0EN7cutlass10bfloat16_tE19Flash_kernel_traitsILi192ELi64ELi64ELi4ES3_EELb0ELb1ELb1ELb0ELb0ELb0ELb1ELb0EEEvNS_16Flash_fwd_paramsE --------------------------
	.section	.nv.info._ZN5flash24flash_fwd_splitkv_kernelI23Flash_fwd_kernel_traitsILi192ELi64ELi64ELi4ELb0ELb0EN7cutlass10bfloat16_tE19Flash_kernel_traitsILi192ELi64ELi64ELi4ES3_EELb0ELb1ELb1ELb0ELb0ELb0ELb1ELb0EEEvNS_16Flash_fwd_paramsE,"",@"SHT_CUDA_INFO"
	.sectionflags	@""
	.align	4


	//----- nvinfo : EIATTR_CUDA_API_VERSION
	.align		4
        /*0000*/ 	.byte	0x04, 0x37
        /*0002*/ 	.short	(.L_1368 - .L_1367)
.L_1367:
        /*0004*/ 	.word	0x00000082


	//----- nvinfo : EIATTR_KPARAM_INFO
	.align		4
.L_1368:
        /*0008*/ 	.byte	0x04, 0x17
        /*000a*/ 	.short	(.L_1370 - .L_1369)
.L_1369:
        /*000c*/ 	.word	0x00000000
        /*0010*/ 	.short	0x0000
        /*0012*/ 	.short	0x0000
        /*0014*/ 	.byte	0x00, 0xf0, 0x41, 0x07


	//----- nvinfo : EIATTR_SPARSE_MMA_MASK
	.align		4
.L_1370:
        /*0018*/ 	.byte	0x03, 0x50
        /*001a*/ 	.short	0x0000


	//----- nvinfo : EIATTR_MAXREG_COUNT
	.align		4
        /*001c*/ 	.byte	0x03, 0x1b
        /*001e*/ 	.short	0x00ff


	//----- nvinfo : EIATTR_NUM_BARRIERS
	.align		4
        /*0020*/ 	.byte	0x02, 0x4c
        /*0022*/ 	.byte	0x01
	.zero		1


	//----- nvinfo : EIATTR_MERCURY_ISA_VERSION
	.align		4
        /*0024*/ 	.byte	0x03, 0x5f
        /*0026*/ 	.short	0x0101


	//----- nvinfo : EIATTR_INT_WARP_WIDE_INSTR_OFFSETS
	.align		4
        /*0028*/ 	.byte	0x04, 0x31
        /*002a*/ 	.short	(.L_1372 - .L_1371)


	//   ....[0]....
.L_1371:
        /*002c*/ 	.word	0x00004300


	//   ....[1]....
        /*0030*/ 	.word	0x00004310


	//----- nvinfo : EIATTR_COOP_GROUP_MASK_REGIDS
	.align		4
.L_1372:
        /*0034*/ 	.byte	0x04, 0x29
        /*0036*/ 	.short	(.L_1374 - .L_1373)


	//   ....[0]....
.L_1373:
        /*0038*/ 	.word	0xffffffff


	//   ....[1]....
        /*003c*/ 	.word	0xffffffff


	//   ....[2]....
        /*0040*/ 	.word	0xffffffff


	//   ....[3]....
        /*0044*/ 	.word	0xffffffff


	//   ....[4]....
        /*0048*/ 	.word	0xffffffff


	//   ....[5]....
        /*004c*/ 	.word	0xffffffff


	//   ....[6]....
        /*0050*/ 	.word	0xffffffff


	//   ....[7]....
        /*0054*/ 	.word	0xffffffff


	//   ....[8]....
        /*0058*/ 	.word	0xffffffff


	//   ....[9]....
        /*005c*/ 	.word	0xffffffff


	//   ....[10]....
        /*0060*/ 	.word	0xffffffff


	//   ....[11]....
        /*0064*/ 	.word	0xffffffff


	//   ....[12]....
        /*0068*/ 	.word	0xffffffff


	//   ....[13]....
        /*006c*/ 	.word	0xffffffff


	//   ....[14]....
        /*0070*/ 	.word	0xffffffff


	//   ....[15]....
        /*0074*/ 	.word	0xffffffff


	//----- nvinfo : EIATTR_COOP_GROUP_INSTR_OFFSETS
	.align		4
.L_1374:
        /*0078*/ 	.byte	0x04, 0x28
        /*007a*/ 	.short	(.L_1376 - .L_1375)


	//   ....[0]....
.L_1375:
        /*007c*/ 	.word	0x00007090


	//   ....[1]....
        /*0080*/ 	.word	0x00007170


	//   ....[2]....
        /*0084*/ 	.word	0x00007180


	//   ....[3]....
        /*0088*/ 	.word	0x000071c0


	//   ....[4]....
        /*008c*/ 	.word	0x0000b630


	//   ....[5]....
        /*0090*/ 	.word	0x0000b640


	//   ....[6]....
        /*0094*/ 	.word	0x0000b670


	//   ....[7]....
        /*0098*/ 	.word	0x0000b680


	//   ....[8]....
        /*009c*/ 	.word	0x0000ff90


	//   ....[9]....
        /*00a0*/ 	.word	0x0000ffe0


	//   ....[10]....
        /*00a4*/ 	.word	0x00010000


	//   ....[11]....
        /*00a8*/ 	.word	0x00010020


	//   ....[12]....
        /*00ac*/ 	.word	0x00011760


	//   ....[13]....
        /*00b0*/ 	.word	0x000117a0


	//   ....[14]....
        /*00b4*/ 	.word	0x00011830


	//   ....[15]....
        /*00b8*/ 	.word	0x00011840


	//----- nvinfo : EIATTR_EXIT_INSTR_OFFSETS
	.align		4
.L_1376:
        /*00bc*/ 	.byte	0x04, 0x1c
        /*00be*/ 	.short	(.L_1378 - .L_1377)


	//   ....[0]....
.L_1377:
        /*00c0*/ 	.word	0x00000590


	//   ....[1]....
        /*00c4*/ 	.word	0x000012d0


	//   ....[2]....
        /*00c8*/ 	.word	0x00001300


	//   ....[3]....
        /*00cc*/ 	.word	0x00012fd0


	//   ....[4]....
        /*00d0*/ 	.word	0x00013050


	//   ....[5]....
        /*00d4*/ 	.word	0x00013070


	//----- nvinfo : EIATTR_CRS_STACK_SIZE
	.align		4
.L_1378:
        /*00d8*/ 	.byte	0x04, 0x1e
        /*00da*/ 	.short	(.L_1380 - .L_1379)
.L_1379:
        /*00dc*/ 	.word	0x00000000


	//----- nvinfo : EIATTR_CBANK_PARAM_SIZE
	.align		4
.L_1380:
        /*00e0*/ 	.byte	0x03, 0x19
        /*00e2*/ 	.short	0x01d0


	//----- nvinfo : EIATTR_PARAM_CBANK
	.align		4
        /*00e4*/ 	.byte	0x04, 0x0a
        /*00e6*/ 	.short	(.L_1382 - .L_1381)
	.align		4
.L_1381:
        /*00e8*/ 	.word	index@(.nv.constant0._ZN5flash24flash_fwd_splitkv_kernelI23Flash_fwd_kernel_traitsILi192ELi64ELi64ELi4ELb0ELb0EN7cutlass10bfloat16_tE19Flash_kernel_traitsILi192ELi64ELi64ELi4ES3_EELb0ELb1ELb1ELb0ELb0ELb0ELb1ELb0EEEvNS_16Flash_fwd_paramsE)
        /*00ec*/ 	.short	0x0210
        /*00ee*/ 	.short	0x01d0


	//----- nvinfo : EIATTR_SW_WAR
	.align		4
.L_1382:
        /*00f0*/ 	.byte	0x04, 0x36
        /*00f2*/ 	.short	(.L_1384 - .L_1383)
.L_1383:
        /*00f4*/ 	.word	0x00000008
.L_1384:


//--------------------- .nv.info._ZN5flash24flash_fwd_splitkv_kernelI23Flash_fwd_kernel_traitsILi192ELi64ELi64ELi4ELb0ELb0EN7cutlass10bfloat16_tE19Flash_kernel_traitsILi192ELi64ELi64ELi4ES3_EELb0ELb1ELb1ELb0ELb0ELb1ELb1ELb0EEEvNS_16Flash_fwd_paramsE --------------------------
	.section	.nv.info._ZN5flash24flash_fwd_splitkv_kernelI23Flash_fwd_kernel_traitsILi192ELi64ELi64ELi4ELb0ELb0EN7cutlass10bfloat16_tE19Flash_kernel_traitsILi192ELi64ELi64ELi4ES3_EELb0ELb1ELb1ELb0ELb0ELb1ELb1ELb0EEEvNS_16Flash_fwd_paramsE,"",@"SHT_CUDA_INFO"
	.sectionflags	@""
	.align	4


	//----- nvinfo : EIATTR_CUDA_API_VERSION
	.align		4
        /*0000*/ 	.byte	0x04, 0x37
        /*0002*/ 	.short	(.L_1386 - .L_1385)
.L_1385:
        /*0004*/ 	.word	0x00000082


	//----- nvinfo : EIATTR_KPARAM_INFO
	.align		4
.L_1386:
        /*0008*/ 	.byte	0x04, 0x17
        /*000a*/ 	.short	(.L_1388 - .L_1387)
.L_1387:
        /*000c*/ 	.word	0x00000000
        /*0010*/ 	.short	0x0000
        /*0012*/ 	.short	0x0000
        /*0014*/ 	.byte	0x00, 0xf0, 0x41, 0x07


	//----- nvinfo : EIATTR_SPARSE_MMA_MASK
	.align		4
.L_1388:
        /*0018*/ 	.byte	0x03, 0x50
        /*001a*/ 	.short	0x0000


	//----- nvinfo : EIATTR_MAXREG_COUNT
	.align		4
        /*001c*/ 	.byte	0x03, 0x1b
        /*001e*/ 	.short	0x00ff


	//----- nvinfo : EIATTR_NUM_BARRIERS
	.align		4
        /*0020*/ 	.byte	0x02, 0x4c
        /*0022*/ 	.byte	0x01
	.zero		1


	//----- nvinfo : EIATTR_MERCURY_ISA_VERSION
	.align		4
        /*0024*/ 	.byte	0x03, 0x5f
        /*0026*/ 	.short	0x0101


	//----- nvinfo : EIATTR_INT_WARP_WIDE_INSTR_OFFSETS
	.align		4
        /*0028*/ 	.byte	0x04, 0x31
        /*002a*/ 	.short	(.L_1390 - .L_1389)


	//   ....[0]....
.L_1389:
        /*002c*/ 	.word	0x00004300


	//   ....[1]....
        /*0030*/ 	.word	0x00004310


	//----- nvinfo : EIATTR_COOP_GROUP_MASK_REGIDS
	.align		4
.L_1390:
        /*0034*/ 	.byte	0x04, 0x29
        /*0036*/ 	.short	(.L_1392 - .L_1391)


	//   ....[0]....
.L_1391:
        /*0038*/ 	.word	0xffffffff


	//   ....[1]....
        /*003c*/ 	.word	0xffffffff


	//   ....[2]....
        /*0040*/ 	.word	0xffffffff


	//   ....[3]....
        /*0044*/ 	.word	0xffffffff


	//   ....[4]....
        /*0048*/ 	.word	0xffffffff


	//   ....[5]....
        /*004c*/ 	.word	0xffffffff


	//   ....[6]....
        /*0050*/ 	.word	0xffffffff


	//   ....[7]....
        /*0054*/ 	.word	0xffffffff


	//   ....[8]....
        /*0058*/ 	.word	0xffffffff


	//   ....[9]....
        /*005c*/ 	.word	0xffffffff


	//   ....[10]....
        /*0060*/ 	.word	0xffffffff


	//   ....[11]....
        /*0064*/ 	.word	0xffffffff


	//   ....[12]....
        /*0068*/ 	.word	0xffffffff


	//   ....[13]....
        /*006c*/ 	.word	0xffffffff


	//   ....[14]....
        /*0070*/ 	.word	0xffffffff


	//   ....[15]....
        /*0074*/ 	.word	0xffffffff


	//----- nvinfo : EIATTR_COOP_GROUP_INSTR_OFFSETS
	.align		4
.L_1392:
        /*0078*/ 	.byte	0x04, 0x28
        /*007a*/ 	.short	(.L_1394 - .L_1393)


	//   ....[0]....
.L_1393:
        /*007c*/ 	.word	0x00007490


	//   ....[1]....
        /*0080*/ 	.word	0x00007580


	//   ....[2]....
        /*0084*/ 	.word	0x00007590


	//   ....[3]....
        /*0088*/ 	.word	0x000075c0


	//   ....[4]....
        /*008c*/ 	.word	0x0000be30


	//   ....[5]....
        /*0090*/ 	.word	0x0000be40


	//   ....[6]....
        /*0094*/ 	.word	0x0000be70


	//   ....[7]....
        /*0098*/ 	.word	0x0000be80


	//   ....[8]....
        /*009c*/ 	.word	0x00010bc0


	//   ....[9]....
        /*00a0*/ 	.word	0x00010be0


	//   ....[10]....
        /*00a4*/ 	.word	0x00010c10


	//   ....[11]....
        /*00a8*/ 	.word	0x00010c20


	//   ....[12]....
        /*00ac*/ 	.word	0x00012360


	//   ....[13]....
        /*00b0*/ 	.word	0x000123a0


	//   ....[14]....
        /*00b4*/ 	.word	0x00012430


	//   ....[15]....
        /*00b8*/ 	.word	0x00012440


	//----- nvinfo : EIATTR_EXIT_INSTR_OFFSETS
	.align		4
.L_1394:
        /*00bc*/ 	.byte	0x04, 0x1c
        /*00be*/ 	.short	(.L_1396 - .L_1395)


	//   ....[0]....
.L_1395:
        /*00c0*/ 	.word	0x00000590


	//   ....[1]....
        /*00c4*/ 	.word	0x000012d0


	//   ....[2]....
        /*00c8*/ 	.word	0x00001300


	//   ....[3]....
        /*00cc*/ 	.word	0x00013bd0


	//   ....[4]....
        /*00d0*/ 	.word	0x00013c50


	//   ....[5]....
        /*00d4*/ 	.word	0x00013c70


	//----- nvinfo : EIATTR_CRS_STACK_SIZE
	.align		4
.L_1396:
        /*00d8*/ 	.byte	0x04, 0x1e
        /*00da*/ 	.short	(.L_1398 - .L_1397)
.L_1397:
        /*00dc*/ 	.word	0x00000000


	//----- nvinfo : EIATTR_CBANK_PARAM_SIZE
	.align		4
.L_1398:
        /*00e0*/ 	.byte	0x03, 0x19
        /*00e2*/ 	.short	0x01d0


	//----- nvinfo : EIATTR_PARAM_CBANK
	.align		4
        /*00e4*/ 	.byte	0x04, 0x0a
        /*00e6*/ 	.short	(.L_1400 - .L_1399)
	.align		4
.L_1399:
        /*00e8*/ 	.word	index@(.nv.constant0._ZN5flash24flash_fwd_splitkv_kernelI23Flash_fwd_kernel_traitsILi192ELi64ELi64ELi4ELb0ELb0EN7cutlass10bfloat16_tE19Flash_kernel_traitsILi192ELi64ELi64ELi4ES3_EELb0ELb1ELb1ELb0ELb0ELb1ELb1ELb0EEEvNS_16Flash_fwd_paramsE)
        /*00ec*/ 	.short	0x0210
        /*00ee*/ 	.short	0x01d0


	//----- nvinfo : EIATTR_SW_WAR
	.align		4
.L_1400:
        /*00f0*/ 	.byte	0x04, 0x36
        /*00f2*/ 	.short	(.L_1402 - .L_1401)
.L_1401:
        /*00f4*/ 	.word	0x00000008
.L_1402:


//--------------------- .nv.info._ZN5flash24flash_fwd_splitkv_kernelI23Flash_fwd_kernel_traitsILi192ELi64ELi64ELi4ELb0ELb0EN7cutlass10bfloat16_tE19Flash_kernel_traitsILi192ELi64ELi64ELi4ES3_EELb0ELb1ELb0ELb0ELb1ELb0ELb1ELb1EEEvNS_16Flash_fwd_paramsE --------------------------
	.section	.nv.info._ZN5flash24flash_fwd_splitkv_kernelI23Flash_fwd_kernel_traitsILi192ELi64ELi64ELi4ELb0ELb0EN7cutlass10bfloat16_tE19Flash_kernel_traitsILi192ELi64ELi64ELi4ES3_EELb0ELb1ELb0ELb0ELb1ELb0ELb1ELb1EEEvNS_16Flash_fwd_paramsE,"",@"SHT_CUDA_INFO"
	.sectionflags	@""
	.align	4


	//----- nvinfo : EIATTR_CUDA_API_VERSION
	.align		4
        /*0000*/ 	.byte	0x04, 0x37
        /*0002*/ 	.short	(.L_1404 - .L_1403)
.L_1403:
        /*0004*/ 	.word	0x00000082


	//----- nvinfo : EIATTR_KPARAM_INFO
	.align		4
.L_1404:
        /*0008*/ 	.byte	0x04, 0x17
        /*000a*/ 	.short	(.L_1406 - .L_1405)
.L_1405:
        /*000c*/ 	.word	0x00000000
        /*0010*/ 	.short	0x0000
        /*0012*/ 	.short	0x0000
        /*0014*/ 	.byte	0x00, 0xf0, 0x41, 0x07


	//----- nvinfo : EIATTR_SPARSE_MMA_MASK
	.align		4
.L_1406:
        /*0018*/ 	.byte	0x03, 0x50
        /*001a*/ 	.short	0x0000


	//----- nvinfo : EIATTR_MAXREG_COUNT
	.align		4
        /*001c*/ 	.byte	0x03, 0x1b
        /*001e*/ 	.short	0x00ff


	//----- nvinfo : EIATTR_NUM_BARRIERS
	.align		4
        /*0020*/ 	.byte	0x02, 0x4c
        /*0022*/ 	.byte	0x01
	.zero		1


	//----- nvinfo : EIATTR_MERCURY_ISA_VERSION
	.align		4
        /*0024*/ 	.byte	0x03, 0x5f
        /*0026*/ 	.short	0x0101


	//----- nvinfo : EIATTR_COOP_GROUP_MASK_REGIDS
	.align		4
        /*0028*/ 	.byte	0x04, 0x29
        /*002a*/ 	.short	(.L_1408 - .L_1407)


	//   ....[0]....
.L_1407:
        /*002c*/ 	.word	0xffffffff


	//   ....[1]....
        /*0030*/ 	.word	0xffffffff


	//   ....[2]....
        /*0034*/ 	.word	0xffffffff


	//   ....[3]....
        /*0038*/ 	.word	0xffffffff


	//   ....[4]....
        /*003c*/ 	.word	0xffffffff


	//   ....[5]....
        /*0040*/ 	.word	0xffffffff


	//   ....[6]....
        /*0044*/ 	.word	0xffffffff


	//   ....[7]....
        /*0048*/ 	.word	0xffffffff


	//   ....[8]....
        /*004c*/ 	.word	0xffffffff


	//   ....[9]....
        /*0050*/ 	.word	0xffffffff


	//   ....[10]....
        /*0054*/ 	.word	0xffffffff


	//   ....[11]....
        /*0058*/ 	.word	0xffffffff


	//   ....[12]....
        /*005c*/ 	.word	0xffffffff


	//   ....[13]....
        /*0060*/ 	.word	0xffffffff


	//   ....[14]....
        /*0064*/ 	.word	0xffffffff


	//   ....[15]....
        /*0068*/ 	.word	0xffffffff


	//   ....[16]....
        /*006c*/ 	.word	0x0500000c


	//   ....[17]....
        /*0070*/ 	.word	0x0500000c


	//   ....[18]....
        /*0074*/ 	.word	0x0500000c


	//   ....[19]....
        /*0078*/ 	.word	0x0500000c


	//----- nvinfo : EIATTR_COOP_GROUP_INSTR_OFFSETS
	.align		4
.L_1408:
        /*007c*/ 	.byte	0x04, 0x28
        /*007e*/ 	.short	(.L_1410 - .L_1409)


	//   ....[0]....
.L_1409:
        /*0080*/ 	.word	0x00013540


	//   ....[1]....
        /*0084*/ 	.word	0x00013560


	//   ....[2]....
        /*0088*/ 	.word	0x00013600


	//   ....[3]....
        /*008c*/ 	.word	0x00013610


	//   ....[4]....
        /*0090*/ 	.word	0x00016950


	//   ....[5]....
        /*0094*/ 	.word	0x00016960


	//   ....[6]....
        /*0098*/ 	.word	0x00016990


	//   ....[7]....
        /*009c*/ 	.word	0x000169a0


	//   ....[8]....
        /*00a0*/ 	.word	0x0001a490


	//   ....[9]....
        /*00a4*/ 	.word	0x0001a500


	//   ....[10]....
        /*00a8*/ 	.word	0x0001a520


	//   ....[11]....
        /*00ac*/ 	.word	0x0001a540


	//   ....[12]....
        /*00b0*/ 	.word	0x0001bdb0


	//   ....[13]....
        /*00b4*/ 	.word	0x0001bdc0


	//   ....[14]....
        /*00b8*/ 	.word	0x0001bdf0


	//   ....[15]....
        /*00bc*/ 	.word	0x0001be00


	//   ....[16]....
        /*00c0*/ 	.word	0x0001d5c0


	//   ....[17]....
        /*00c4*/ 	.word	0x0001d630


	//   ....[18]....
        /*00c8*/ 	.word	0x0001d690


	//   ....[19]....
        /*00cc*/ 	.word	0x0001d700


	//----- nvinfo : EIATTR_EXIT_INSTR_OFFSETS
	.align		4
.L_1410:
        /*00d0*/ 	.byte	0x04, 0x1c
        /*00d2*/ 	.short	(.L_1412 - .L_1411)


	//   ....[0]....
.L_1411:
        /*00d4*/ 	.word	0x000001f0


	//----- nvinfo : EIATTR_CRS_STACK_SIZE
	.align		4
.L_1412:
        /*00d8*/ 	.byte	0x04, 0x1e
        /*00da*/ 	.short	(.L_1414 - .L_1413)
.L_1413:
        /*00dc*/ 	.word	0x00000000


	//----- nvinfo : EIATTR_CBANK_PARAM_SIZE
	.align		4
.L_1414:
        /*00e0*/ 	.byte	0x03, 0x19
        /*00e2*/ 	.short	0x01d0


	//----- nvinfo : EIATTR_PARAM_CBANK
	.align		4
        /*00e4*/ 	.byte	0x04, 0x0a
        /*00e6*/ 	.short	(.L_1416 - .L_1415)
	.align		4
.L_1415:
        /*00e8*/ 	.word	index@(.nv.constant0._ZN5flash24flash_fwd_splitkv_kernelI23Flash_fwd_kernel_traitsILi192ELi64ELi64ELi4ELb0ELb0EN7cutlass10bfloat16_tE19Flash_kernel_traitsILi192ELi64ELi64ELi4ES3_EELb0ELb1ELb0ELb0ELb1ELb0ELb1ELb1EEEvNS_16Flash_fwd_paramsE)
        /*00ec*/ 	.short	0x0210
        /*00ee*/ 	.short	0x01d0


	//----- nvinfo : EIATTR_SW_WAR
	.align		4
.L_1416:
        /*00f0*/ 	.byte	0x04, 0x36
        /*00f2*/ 	.short	(.L_1418 - .L_1417)
.L_1417:
        /*00f4*/ 	.word	0x00000008
.L_1418:


//--------------------- .nv.info._ZN5flash24flash_fwd_splitkv_kernelI23Flash_fwd_kernel_traitsILi192ELi64ELi64ELi4ELb0ELb0EN7cutlass10bfloat16_tE19Flash_kernel_traitsILi192ELi64ELi64ELi4ES3_EELb0ELb1ELb0ELb0ELb1ELb1ELb1ELb1EEEvNS_16Flash_fwd_paramsE --------------------------
	.section	.nv.info._ZN5flash24flash_fwd_splitkv_kernelI23Flash_fwd_kernel_traitsILi192ELi64ELi64ELi4ELb0ELb0EN7cutlass10bfloat16_tE19Flash_kernel_traitsILi192ELi64ELi64ELi4ES3_EELb0ELb1ELb0ELb0ELb1ELb1ELb1ELb1EEEvNS_16Flash_fwd_paramsE,"",@"SHT_CUDA_INFO"
	.sectionflags	@""
	.align	4


	//----- nvinfo : EIATTR_CUDA_API_VERSION
	.align		4
        /*0000*/ 	.byte	0x04, 0x37
        /*0002*/ 	.short	(.L_1420 - .L_1419)
.L_1419:
        /*0004*/ 	.word	0x00000082


	//----- nvinfo : EIATTR_KPARAM_INFO
	.align		4
.L_1420:
        /*0008*/ 	.byte	0x04, 0x17
        /*000a*/ 	.short	(.L_1422 - .L_1421)
.L_1421:
        /*000c*/ 	.word	0x00000000
        /*0010*/ 	.short	0x0000
        /*0012*/ 	.short	0x0000
        /*0014*/ 	.byte	0x00, 0xf0, 0x41, 0x07


	//----- nvinfo : EIATTR_SPARSE_MMA_MASK
	.align		4
.L_1422:
        /*0018*/ 	.byte	0x03, 0x50
        /*001a*/ 	.short	0x0000


	//----- nvinfo : EIATTR_MAXREG_COUNT
	.align		4
        /*001c*/ 	.byte	0x03, 0x1b
        /*001e*/ 	.short	0x00ff


	//----- nvinfo : EIATTR_NUM_BARRIERS
	.align		4
        /*0020*/ 	.byte	0x02, 0x4c
        /*0022*/ 	.byte	0x01
	.zero		1


	//----- nvinfo : EIATTR_MERCURY_ISA_VERSION
	.align		4
        /*0024*/ 	.byte	0x03, 0x5f
        /*0026*/ 	.short	0x0101


	//----- nvinfo : EIATTR_COOP_GROUP_MASK_REGIDS
	.align		4
        /*0028*/ 	.byte	0x04, 0x29
        /*002a*/ 	.short	(.L_1424 - .L_1423)


	//   ....[0]....
.L_1423:
        /*002c*/ 	.word	0xffffffff


	//   ....[1]....
        /*0030*/ 	.word	0xffffffff


	//   ....[2]....
        /*0034*/ 	.word	0xffffffff


	//   ....[3]....
        /*0038*/ 	.word	0xffffffff


	//   ....[4]....
        /*003c*/ 	.word	0xffffffff


	//   ....[5]....
        /*0040*/ 	.word	0xffffffff


	//   ....[6]....
        /*0044*/ 	.word	0xffffffff


	//   ....[7]....
        /*0048*/ 	.word	0xffffffff


	//   ....[8]....
        /*004c*/ 	.word	0xffffffff


	//   ....[9]....
        /*0050*/ 	.word	0xffffffff


	//   ....[10]....
        /*0054*/ 	.word	0xffffffff


	//   ....[11]....
        /*0058*/ 	.word	0xffffffff


	//   ....[12]....
        /*005c*/ 	.word	0xffffffff


	//   ....[13]....
        /*0060*/ 	.word	0xffffffff


	//   ....[14]....
        /*0064*/ 	.word	0xffffffff


	//   ....[15]....
        /*0068*/ 	.word	0xffffffff


	//   ....[16]....
        /*006c*/ 	.word	0x0500000c


	//   ....[17]....
        /*0070*/ 	.word	0x0500000c


	//   ....[18]....
        /*0074*/ 	.word	0x0500000c


	//   ....[19]....
        /*0078*/ 	.word	0x0500000c


	//----- nvinfo : EIATTR_COOP_GROUP_INSTR_OFFSETS
	.align		4
.L_1424:
        /*007c*/ 	.byte	0x04, 0x28
        /*007e*/ 	.short	(.L_1426 - .L_1425)


	//   ....[0]....
.L_1425:
        /*0080*/ 	.word	0x00013960


	//   ....[1]....
        /*0084*/ 	.word	0x00013980


	//   ....[2]....
        /*0088*/ 	.word	0x00013a20


	//   ....[3]....
        /*008c*/ 	.word	0x00013a30


	//   ....[4]....
        /*0090*/ 	.word	0x00017180


	//   ....[5]....
        /*0094*/ 	.word	0x00017190


	//   ....[6]....
        /*0098*/ 	.word	0x000171c0


	//   ....[7]....
        /*009c*/ 	.word	0x000171d0


	//   ....[8]....
        /*00a0*/ 	.word	0x0001b0d0


	//   ....[9]....
        /*00a4*/ 	.word	0x0001b120


	//   ....[10]....
        /*00a8*/ 	.word	0x0001b140


	//   ....[11]....
        /*00ac*/ 	.word	0x0001b160


	//   ....[12]....
        /*00b0*/ 	.word	0x0001c9e0


	//   ....[13]....
        /*00b4*/ 	.word	0x0001c9f0


	//   ....[14]....
        /*00b8*/ 	.word	0x0001ca20


	//   ....[15]....
        /*00bc*/ 	.word	0x0001ca30


	//   ....[16]....
        /*00c0*/ 	.word	0x0001e1f0


	//   ....[17]....
        /*00c4*/ 	.word	0x0001e260


	//   ....[18]....
        /*00c8*/ 	.word	0x0001e2c0


	//   ....[19]....
        /*00cc*/ 	.word	0x0001e330


	//----- nvinfo : EIATTR_EXIT_INSTR_OFFSETS
	.align		4
.L_1426:
        /*00d0*/ 	.byte	0x04, 0x1c
        /*00d2*/ 	.short	(.L_1428 - .L_1427)


	//   ....[0]....
.L_1427:
        /*00d4*/ 	.word	0x000001f0


	//----- nvinfo : EIATTR_CRS_STACK_SIZE
	.align		4
.L_1428:
        /*00d8*/ 	.byte	0x04, 0x1e
        /*00da*/ 	.short	(.L_1430 - .L_1429)
.L_1429:
        /*00dc*/ 	.word	0x00000000


	//----- nvinfo : EIATTR_CBANK_PARAM_SIZE
	.align		4
.L_1430:
        /*00e0*/ 	.byte	0x03, 0x19
        /*00e2*/ 	.short	0x01d0


	//----- nvinfo : EIATTR_PARAM_CBANK
	.align		4
        /*00e4*/ 	.byte	0x04, 0x0a
        /*00e6*/ 	.short	(.L_1432 - .L_1431)
	.align		4
.L_1431:
        /*00e8*/ 	.word	index@(.nv.constant0._ZN5flash24flash_fwd_splitkv_kernelI23Flash_fwd_kernel_traitsILi192ELi64ELi64ELi4ELb0ELb0EN7cutlass10bfloat16_tE19Flash_kernel_traitsILi192ELi64ELi64ELi4ES3_EELb0ELb1ELb0ELb0ELb1ELb1ELb1ELb1EEEvNS_16Flash_fwd_paramsE)
        /*00ec*/ 	.short	0x0210
        /*00ee*/ 	.short	0x01d0


	//----- nvinfo : EIATTR_SW_WAR
	.align		4
.L_1432:
        /*00f0*/ 	.byte	0x04, 0x36
        /*00f2*/ 	.short	(.L_1434 - .L_1433)
.L_1433:
        /*00f4*/ 	.word	0x00000008
.L_1434:


//--------------------- .nv.info._ZN5flash24flash_fwd_splitkv_kernelI23Flash_fwd_kernel_traitsILi192ELi64ELi64ELi4ELb0ELb0EN7cutlass10bfloat16_tE19Flash_kernel_traitsILi192ELi64ELi64ELi4ES3_EELb0ELb1ELb1ELb0ELb0ELb0ELb1ELb1EEEvNS_16Flash_fwd_paramsE --------------------------
	.section	.nv.info._ZN5flash24flash_fwd_splitkv_kernelI23Flash_fwd_kernel_traitsILi192ELi64ELi64ELi4ELb0ELb0EN7cutlass10bfloat16_tE19Flash_kernel_traitsILi192ELi64ELi64ELi4ES3_EELb0ELb1ELb1ELb0ELb0ELb0ELb1ELb1EEEvNS_16Flash_fwd_paramsE,"",@"SHT_CUDA_INFO"
	.sectionflags	@""
	.align	4


	//----- nvinfo : EIATTR_CUDA_API_VERSION
	.align		4
        /*0000*/ 	.byte	0x04, 0x37
        /*0002*/ 	.short	(.L_1436 - .L_1435)
.L_1435:
        /*0004*/ 	.word	0x00000082


	//----- nvinfo : EIATTR_KPARAM_INFO
	.align		4
.L_1436:
        /*0008*/ 	.byte	0x04, 0x17
        /*000a*/ 	.short	(.L_1438 - .L_1437)
.L_1437:
        /*000c*/ 	.word	0x00000000
        /*0010*/ 	.short	0x0000
        /*0012*/ 	.short	0x0000
        /*0014*/ 	.byte	0x00, 0xf0, 0x41, 0x07


	//----- nvinfo : EIATTR_SPARSE_MMA_MASK
	.align		4
.L_1438:
        /*0018*/ 	.byte	0x03, 0x50
        /*001a*/ 	.short	0x0000


	//----- nvinfo : EIATTR_MAXREG_COUNT
	.align		4
        /*001c*/ 	.byte	0x03, 0x1b
        /*001e*/ 	.short	0x00ff


	//----- nvinfo : EIATTR_NUM_BARRIERS
	.align		4
        /*0020*/ 	.byte	0x02, 0x4c
        /*0022*/ 	.byte	0x01
	.zero		1


	//----- nvinfo : EIATTR_MERCURY_ISA_VERSION
	.align		4
        /*0024*/ 	.byte	0x03, 0x5f
        /*0026*/ 	.short	0x0101


	//----- nvinfo : EIATTR_COOP_GROUP_MASK_REGIDS
	.align		4
        /*0028*/ 	.byte	0x04, 0x29
        /*002a*/ 	.short	(.L_1440 - .L_1439)


	//   ....[0]....
.L_1439:
        /*002c*/ 	.word	0xffffffff


	//   ....[1]....
        /*0030*/ 	.word	0xffffffff


	//   ....[2]....
        /*0034*/ 	.word	0xffffffff


	//   ....[3]....
        /*0038*/ 	.word	0xffffffff


	//   ....[4]....
        /*003c*/ 	.word	0xffffffff


	//   ....[5]....
        /*0040*/ 	.word	0xffffffff


	//   ....[6]....
        /*0044*/ 	.word	0xffffffff


	//   ....[7]....
        /*0048*/ 	.word	0xffffffff


	//   ....[8]....
        /*004c*/ 	.word	0xffffffff


	//   ....[9]....
        /*0050*/ 	.word	0xffffffff


	//   ....[10]....
        /*0054*/ 	.word	0xffffffff


	//   ....[11]....
        /*0058*/ 	.word	0xffffffff


	//   ....[12]....
        /*005c*/ 	.word	0xffffffff


	//   ....[13]....
        /*0060*/ 	.word	0xffffffff


	//   ....[14]....
        /*0064*/ 	.word	0xffffffff


	//   ....[15]....
        /*0068*/ 	.word	0xffffffff


	//   ....[16]....
        /*006c*/ 	.word	0x0500000b


	//   ....[17]....
        /*0070*/ 	.word	0x0500000b


	//   ....[18]....
        /*0074*/ 	.word	0x0500000b


	//   ....[19]....
        /*0078*/ 	.word	0x0500000b


	//----- nvinfo : EIATTR_COOP_GROUP_INSTR_OFFSETS
	.align		4
.L_1440:
        /*007c*/ 	.byte	0x04, 0x28
        /*007e*/ 	.short	(.L_1442 - .L_1441)


	//   ....[0]....
.L_1441:
        /*0080*/ 	.word	0x00016660


	//   ....[1]....
        /*0084*/ 	.word	0x00016680


	//   ....[2]....
        /*0088*/ 	.word	0x000166a0


	//   ....[3]....
        /*008c*/ 	.word	0x000166c0


	//   ....[4]....
        /*0090*/ 	.word	0x0001ac00


	//   ....[5]....
        /*0094*/ 	.word	0x0001ac20


	//   ....[6]....
        /*0098*/ 	.word	0x0001ac40


	//   ....[7]....
        /*009c*/ 	.word	0x0001ac60


	//   ....[8]....
        /*00a0*/ 	.word	0x0001f800


	//   ....[9]....
        /*00a4*/ 	.word	0x0001f8a0


	//   ....[10]....
        /*00a8*/ 	.word	0x0001f8c0


	//   ....[11]....
        /*00ac*/ 	.word	0x0001f8e0


	//   ....[12]....
        /*00b0*/ 	.word	0x00021130


	//   ....[13]....
        /*00b4*/ 	.word	0x00021140


	//   ....[14]....
        /*00b8*/ 	.word	0x00021170


	//   ....[15]....
        /*00bc*/ 	.word	0x00021180


	//   ....[16]....
        /*00c0*/ 	.word	0x00022d20


	//   ....[17]....
        /*00c4*/ 	.word	0x00022d90


	//   ....[18]....
        /*00c8*/ 	.word	0x00022df0


	//   ....[19]....
        /*00cc*/ 	.word	0x00022e60


	//----- nvinfo : EIATTR_EXIT_INSTR_OFFSETS
	.align		4
.L_1442:
        /*00d0*/ 	.byte	0x04, 0x1c
        /*00d2*/ 	.short	(.L_1444 - .L_1443)


	//   ....[0]....
.L_1443:
        /*00d4*/ 	.word	0x000001f0


	//----- nvinfo : EIATTR_CRS_STACK_SIZE
	.align		4
.L_1444:
        /*00d8*/ 	.byte	0x04, 0x1e
        /*00da*/ 	.short	(.L_1446 - .L_1445)
.L_1445:
        /*00dc*/ 	.word	0x00000000


	//----- nvinfo : EIATTR_CBANK_PARAM_SIZE
	.align		4
.L_1446:
        /*00e0*/ 	.byte	0x03, 0x19
        /*00e2*/ 	.short	0x01d0


	//----- nvinfo : EIATTR_PARAM_CBANK
	.align		4
        /*00e4*/ 	.byte	0x04, 0x0a
        /*00e6*/ 	.short	(.L_1448 - .L_1447)
	.align		4
.L_1447:
        /*00e8*/ 	.word	index@(.nv.constant0._ZN5flash24flash_fwd_splitkv_kernelI23Flash_fwd_kernel_traitsILi192ELi64ELi64ELi4ELb0ELb0EN7cutlass10bfloat16_tE19Flash_kernel_traitsILi192ELi64ELi64ELi4ES3_EELb0ELb1ELb1ELb0ELb0ELb0ELb1ELb1EEEvNS_16Flash_fwd_paramsE)
        /*00ec*/ 	.short	0x0210
        /*00ee*/ 	.short	0x01d0


	//----- nvinfo : EIATTR_SW_WAR
	.align		4
.L_1448:
        /*00f0*/ 	.byte	0x04, 0x36
        /*00f2*/ 	.short	(.L_1450 - .L_1449)
.L_1449:
        /*00f4*/ 	.word	0x00000008
.L_1450:


//--------------------- .nv.info._ZN5flash24flash_fwd_splitkv_kernelI23Flash_fwd_kernel_traitsILi192ELi64ELi64ELi4ELb0ELb0EN7cutlass10bfloat16_tE19Flash_kernel_traitsILi192ELi64ELi64ELi4ES3_EELb0ELb1ELb1ELb0ELb0ELb1ELb1ELb1EEEvNS_16Flash_fwd_paramsE --------------------------
	.section	.nv.info._ZN5flash24flash_fwd_splitkv_kernelI23Flash_fwd_kernel_traitsILi192ELi64ELi64ELi4ELb0ELb0EN7cutlass10bfloat16_tE19Flash_kernel_traitsILi192ELi64ELi64ELi4ES3_EELb0ELb1ELb1ELb0ELb0ELb1ELb1ELb1EEEvNS_16Flash_fwd_paramsE,"",@"SHT_CUDA_INFO"
	.sectionflags	@""
	.align	4


	//----- nvinfo : EIATTR_CUDA_API_VERSION
	.align		4
        /*0000*/ 	.byte	0x04, 0x37
        /*0002*/ 	.short	(.L_1452 - .L_1451)
.L_1451:
        /*0004*/ 	.word	0x00000082


	//----- nvinfo : EIATTR_KPARAM_INFO
	.align		4
.L_1452:
        /*0008*/ 	.byte	0x04, 0x17
        /*000a*/ 	.short	(.L_1454 - .L_1453)
.L_1453:
        /*000c*/ 	.word	0x00000000
        /*0010*/ 	.short	0x0000
        /*0012*/ 	.short	0x0000
        /*0014*/ 	.byte	0x00, 0xf0, 0x41, 0x07


	//----- nvinfo : EIATTR_SPARSE_MMA_MASK
	.align		4
.L_1454:
        /*0018*/ 	.byte	0x03, 0x50
        /*001a*/ 	.short	0x0000


	//----- nvinfo : EIATTR_MAXREG_COUNT
	.align		4
        /*001c*/ 	.byte	0x03, 0x1b
        /*001e*/ 	.short	0x00ff


	//----- nvinfo : EIATTR_NUM_BARRIERS
	.align		4
        /*0020*/ 	.byte	0x02, 0x4c
        /*0022*/ 	.byte	0x01
	.zero		1


	//----- nvinfo : EIATTR_MERCURY_ISA_VERSION
	.align		4
        /*0024*/ 	.byte	0x03, 0x5f
        /*0026*/ 	.short	0x0101


	//----- nvinfo : EIATTR_COOP_GROUP_MASK_REGIDS
	.align		4
        /*0028*/ 	.byte	0x04, 0x29
        /*002a*/ 	.short	(.L_1456 - .L_1455)


	//   ....[0]....
.L_1455:
        /*002c*/ 	.word	0xffffffff


	//   ....[1]....
        /*0030*/ 	.word	0xffffffff


	//   ....[2]....
        /*0034*/ 	.word	0xffffffff


	//   ....[3]....
        /*0038*/ 	.word	0xffffffff


	//   ....[4]....
        /*003c*/ 	.word	0xffffffff


	//   ....[5]....
        /*0040*/ 	.word	0xffffffff


	//   ....[6]....
        /*0044*/ 	.word	0xffffffff


	//   ....[7]....
        /*0048*/ 	.word	0xffffffff


	//   ....[8]....
        /*004c*/ 	.word	0xffffffff


	//   ....[9]....
        /*0050*/ 	.word	0xffffffff


	//   ....[10]....
        /*0054*/ 	.word	0xffffffff


	//   ....[11]....
        /*0058*/ 	.word	0xffffffff


	//   ....[12]....
        /*005c*/ 	.word	0xffffffff


	//   ....[13]....
        /*0060*/ 	.word	0xffffffff


	//   ....[14]....
        /*0064*/ 	.word	0xffffffff


	//   ....[15]....
        /*0068*/ 	.word	0xffffffff


	//   ....[16]....
        /*006c*/ 	.word	0x0500000b


	//   ....[17]....
        /*0070*/ 	.word	0x0500000b


	//   ....[18]....
        /*0074*/ 	.word	0x0500000b


	//   ....[19]....
        /*0078*/ 	.word	0x0500000b


	//----- nvinfo : EIATTR_COOP_GROUP_INSTR_OFFSETS
	.align		4
.L_1456:
        /*007c*/ 	.byte	0x04, 0x28
        /*007e*/ 	.short	(.L_1458 - .L_1457)


	//   ....[0]....
.L_1457:
        /*0080*/ 	.word	0x00016a20


	//   ....[1]....
        /*0084*/ 	.word	0x00016a40


	//   ....[2]....
        /*0088*/ 	.word	0x00016a60


	//   ....[3]....
        /*008c*/ 	.word	0x00016a80


	//   ....[4]....
        /*0090*/ 	.word	0x0001b400


	//   ....[5]....
        /*0094*/ 	.word	0x0001b410


	//   ....[6]....
        /*0098*/ 	.word	0x0001b440


	//   ....[7]....
        /*009c*/ 	.word	0x0001b450


	//   ....[8]....
        /*00a0*/ 	.word	0x00020470


	//   ....[9]....
        /*00a4*/ 	.word	0x00020490


	//   ....[10]....
        /*00a8*/ 	.word	0x000204b0


	//   ....[11]....
        /*00ac*/ 	.word	0x000204d0


	//   ....[12]....
        /*00b0*/ 	.word	0x00021d40


	//   ....[13]....
        /*00b4*/ 	.word	0x00021d50


	//   ....[14]....
        /*00b8*/ 	.word	0x00021d80


	//   ....[15]....
        /*00bc*/ 	.word	0x00021d90


	//   ....[16]....
        /*00c0*/ 	.word	0x00023930


	//   ....[17]....
        /*00c4*/ 	.word	0x000239a0


	//   ....[18]....
        /*00c8*/ 	.word	0x00023a00


	//   ....[19]....
        /*00cc*/ 	.word	0x00023a70


	//----- nvinfo : EIATTR_EXIT_INSTR_OFFSETS
	.align		4
.L_1458:
        /*00d0*/ 	.byte	0x04, 0x1c
        /*00d2*/ 	.short	(.L_1460 - .L_1459)


	//   ....[0]....
.L_1459:
        /*00d4*/ 	.word	0x000001f0


	//----- nvinfo : EIATTR_CRS_STACK_SIZE
	.align		4
.L_1460:
        /*00d8*/ 	.byte	0x04, 0x1e
        /*00da*/ 	.short	(.L_1462 - .L_1461)
.L_1461:
        /*00dc*/ 	.word	0x00000000


	//----- nvinfo : EIATTR_CBANK_PARAM_SIZE
	.align		4
.L_1462:
        /*00e0*/ 	.byte	0x03, 0x19
        /*00e2*/ 	.short	0x01d0


	//----- nvinfo : EIATTR_PARAM_CBANK
	.align		4
        /*00e4*/ 	.byte	0x04, 0x0a
        /*00e6*/ 	.short	(.L_1464 - .L_1463)
	.align		4
.L_1463:
        /*00e8*/ 	.word	index@(.nv.constant0._ZN5flash24flash_fwd_splitkv_kernelI23Flash_fwd_kernel_traitsILi192ELi64ELi64ELi4ELb0ELb0EN7cutlass10bfloat16_tE19Flash_kernel_traitsILi192ELi64ELi64ELi4ES3_EELb0ELb1ELb1ELb0ELb0ELb1ELb1ELb1EEEvNS_16Flash_fwd_paramsE)
        /*00ec*/ 	.short	0x0210
        /*00ee*/ 	.short	0x01d0


	//----- nvinfo : EIATTR_SW_WAR
	.align		4
.L_1464:
        /*00f0*/ 	.byte	0x04, 0x36
        /*00f2*/ 	.short	(.L_1466 - .L_1465)
.L_1465:
        /*00f4*/ 	.word	0x00000008
.L_1466:


//--------------------- .nv.callgraph             --------------------------
	.section	.nv.callgraph,"",@"SHT_CUDA_CALLGRAPH"
	.align	4
	.sectionentsize	8
	.align		4
        /*0000*/ 	.word	0x00000000
	.align		4
        /*0004*/ 	.word	0xffffffff
	.align		4
        /*0008*/ 	.word	0x00000000
	.align		4
        /*000c*/ 	.word	0xfffffffe
	.align		4
        /*0010*/ 	.word	0x00000000
	.align		4
        /*0014*/ 	.word	0xfffffffd
	.align		4
        /*0018*/ 	.word	0x00000000
	.align		4
        /*001c*/ 	.word	0xfffffffc


//--------------------- .nv.constant4             --------------------------
	.section	.nv.constant4,"a",@progbits
	.align	8
	.align		8
.nv.constant4:
        /*0000*/ 	.dword	_ZN72_INTERNAL_70f211c6_36_flash_fwd_split_hdim192_bf16_sm80_cu_c784774a_34934cuda3std3__45__cpo5beginE
	.align		8
        /*0008*/ 	.dword	_ZN72_INTERNAL_70f211c6_36_flash_fwd_split_hdim192_bf16_sm80_cu_c784774a_34934cuda3std3__45__cpo3endE
	.align		8
        /*0010*/ 	.dword	_ZN72_INTERNAL_70f211c6_36_flash_fwd_split_hdim192_bf16_sm80_cu_c784774a_34934cuda3std3__45__cpo6cbeginE
	.align		8
        /*0018*/ 	.dword	_ZN72_INTERNAL_70f211c6_36_flash_fwd_split_hdim192_bf16_sm80_cu_c784774a_34934cuda3std3__45__cpo4cendE
	.align		8
        /*0020*/ 	.dword	_ZN72_INTERNAL_70f211c6_36_flash_fwd_split_hdim192_bf16_sm80_cu_c784774a_34934cuda3std3__474_GLOBAL__N__70f211c6_36_flash_fwd_split_hdim192_bf16_sm80_cu_c784774a_34936ignoreE
	.align		8
        /*0028*/ 	.dword	_ZN72_INTERNAL_70f211c6_36_flash_fwd_split_hdim192_bf16_sm80_cu_c784774a_34934cuda3std3__419piecewise_constructE
	.align		8
        /*0030*/ 	.dword	_ZN72_INTERNAL_70f211c6_36_flash_fwd_split_hdim192_bf16_sm80_cu_c784774a_34934cuda3std3__48in_placeE
	.align		8
        /*0038*/ 	.dword	_ZN72_INTERNAL_70f211c6_36_flash_fwd_split_hdim192_bf16_sm80_cu_c784774a_34934cuda3std6ranges3__45__cpo4swapE
	.align		8
        /*0040*/ 	.dword	_ZN72_INTERNAL_70f211c6_36_flash_fwd_split_hdim192_bf16_sm80_cu_c784774a_34934cuda3std6ranges3__45__cpo9iter_moveE
	.align		8
        /*0048*/ 	.dword	_ZN72_INTERNAL_70f211c6_36_flash_fwd_split_hdim192_bf16_sm80_cu_c784774a_34934cute7productE
	.align		8
        /*0050*/ 	.dword	_ZN72_INTERNAL_70f211c6_36_flash_fwd_split_hdim192_bf16_sm80_cu_c784774a_34934cute1_E


//--------------------- .text._ZN5flash32flash_fwd_splitkv_combine_kernelI23Flash_fwd_kernel_traitsILi192ELi64ELi64ELi4ELb0ELb0EN7cutlass10bfloat16_tE19Flash_kernel_traitsILi192ELi64ELi64ELi4ES3_EELi8ELi7ELb0EEEvNS_16Flash_fwd_paramsE --------------------------
	.section	.text._ZN5flash32flash_fwd_splitkv_combine_kernelI23Flash_fwd_kernel_traitsILi192ELi64ELi64ELi4ELb0ELb0EN7cutlass10bfloat16_tE19Flash_kernel_traitsILi192ELi64ELi64ELi4ES3_EELi8ELi7ELb0EEEvNS_16Flash_fwd_paramsE,"ax",@progbits
	.align	128
        .global         _ZN5flash32flash_fwd_splitkv_combine_kernelI23Flash_fwd_kernel_traitsILi192ELi64ELi64ELi4ELb0ELb0EN7cutlass10bfloat16_tE19Flash_kernel_traitsILi192ELi64ELi64ELi4ES3_EELi8ELi7ELb0EEEvNS_16Flash_fwd_paramsE
        .type           _ZN5flash32flash_fwd_splitkv_combine_kernelI23Flash_fwd_kernel_traitsILi192ELi64ELi64ELi4ELb0ELb0EN7cutlass10bfloat16_tE19Flash_kernel_traitsILi192ELi64ELi64ELi4ES3_EELi8ELi7ELb0EEEvNS_16Flash_fwd_paramsE,@function
        .size           _ZN5flash32flash_fwd_splitkv_combine_kernelI23Flash_fwd_kernel_traitsILi192ELi64ELi64ELi4ELb0ELb0EN7cutlass10bfloat16_tE19Flash_kernel_traitsILi192ELi64ELi64ELi4ES3_EELi8ELi7ELb0EEEvNS_16Flash_fwd_paramsE,(.L_x_7884 - _ZN5flash32flash_fwd_splitkv_combine_kernelI23Flash_fwd_kernel_traitsILi192ELi64ELi64ELi4ELb0ELb0EN7cutlass10bfloat16_tE19Flash_kernel_traitsILi192ELi64ELi64ELi4ES3_EELi8ELi7ELb0EEEvNS_16Flash_fwd_paramsE)
        .other          _ZN5flash32flash_fwd_splitkv_combine_kernelI23Flash_fwd_kernel_traitsILi192ELi64ELi64ELi4ELb0ELb0EN7cutlass10bfloat16_tE19Flash_kernel_traitsILi192ELi64ELi64ELi4ES3_EELi8ELi7ELb0EEEvNS_16Flash_fwd_paramsE,@"STO_CUDA_ENTRY STV_DEFAULT"
_ZN5flash32flash_fwd_splitkv_combine_kernelI23Flash_fwd_kernel_traitsILi192ELi64ELi64ELi4ELb0ELb0EN7cutlass10bfloat16_tE19Flash_kernel_traitsILi192ELi64ELi64ELi4ES3_EELi8ELi7ELb0EEEvNS_16Flash_fwd_paramsE:
.text._ZN5flash32flash_fwd_splitkv_combine_kernelI23Flash_fwd_kernel_traitsILi192ELi64ELi64ELi4ELb0ELb0EN7cutlass10bfloat16_tE19Flash_kernel_traitsILi192ELi64ELi64ELi4ES3_EELi8ELi7ELb0EEEvNS_16Flash_fwd_paramsE:
[----:B------:R-:W-:Y:S08]  /*0000*/  LDC R1, c[0x0][0x28] ;  /* 0x00000a00ff017b82 */ /* 0x000ff00000000800 */
[----:B------:R-:W0:Y:S01]  /*0010*/  LDC.64 R24, c[0x0][0x2c0] ;  /* 0x0000b000ff187b82 */ /* 0x000e220000000a00 */
[----:B------:R-:W-:-:S07]  /*0020*/  ULDC UR5, c[0x0][0x270] ;  /* 0x00009c0000057ab9 */ /* 0x000fce0000000800 */
[----:B------:R-:W1:Y:S01]  /*0030*/  S2UR UR7, SR_CTAID.X ;  /* 0x00000000000779c3 */ /* 0x000e620000002500 */
[----:B0-----:R-:W-:Y:S01]  /*0040*/  IMAD R24, R24, UR5, RZ ;  /* 0x0000000518187c24 */ /* 0x001fe2000f8e02ff */
[----:B------:R-:W-:Y:S01]  /*0050*/  SHF.R.S32.HI R2, RZ, 0x1f, R25 ;  /* 0x0000001fff027819 */ /* 0x000fe20000011419 */
[----:B------:R-:W-:Y:S02]  /*0060*/  USHF.R.S32.HI UR5, URZ, 0x1f, UR5 ;  /* 0x0000001f3f057899 */ /* 0x000fe40008011405 */
[----:B------:R-:W-:Y:S01]  /*0070*/  IMAD R28, R24, R25, RZ ;  /* 0x00000019181c7224 */ /* 0x000fe200078e02ff */
[----:B-1----:R-:W-:-:S04]  /*0080*/  USHF.L.U32 UR7, UR7, 0x3, URZ ;  /* 0x0000000307077899 */ /* 0x002fc8000800063f */
[----:B------:R-:W-:Y:S02]  /*0090*/  ISETP.LT.U32.AND P0, PT, R28, R25, PT ;  /* 0x000000191c00720c */ /* 0x000fe40003f01070 */
[----:B------:R-:W-:Y:S01]  /*00a0*/  SHF.R.S32.HI R5, RZ, 0x1f, R28 ;  /* 0x0000001fff057819 */ /* 0x000fe2000001141c */
[----:B------:R-:W-:-:S03]  /*00b0*/  USHF.R.S32.HI UR6, URZ, 0x1f, UR7 ;  /* 0x0000001f3f067899 */ /* 0x000fc60008011407 */
[----:B------:R-:W-:-:S04]  /*00c0*/  ISETP.LT.AND.EX P0, PT, R5, R2, PT, P0 ;  /* 0x000000020500720c */ /* 0x000fc80003f01300 */
[C---:B------:R-:W-:Y:S02]  /*00d0*/  SEL R2, R5.reuse, R2, P0 ;  /* 0x0000000205027207 */ /* 0x040fe40000000000 */
[----:B------:R-:W-:Y:S02]  /*00e0*/  SEL R25, R28, R25, P0 ;  /* 0x000000191c197207 */ /* 0x000fe40000000000 */
[----:B------:R-:W-:-:S04]  /*00f0*/  LOP3.LUT R0, R5, R2, RZ, 0xfc, !PT ;  /* 0x0000000205007212 */ /* 0x000fc800078efcff */
[----:B------:R-:W-:-:S13]  /*0100*/  ISETP.NE.U32.AND P1, PT, R0, RZ, PT ;  /* 0x000000ff0000720c */ /* 0x000fda0003f25070 */
[----:B------:R-:W-:Y:S05]  /*0110*/  @!P1 BRA `(.L_x_0) ;  /* 0x0000000000249947 */ /* 0x000fea0003800000 */
[----:B------:R-:W-:Y:S01]  /*0120*/  IMAD.MOV.U32 R18, RZ, RZ, R28 ;  /* 0x000000ffff127224 */ /* 0x000fe200078e001c */
[----:B------:R-:W-:Y:S01]  /*0130*/  MOV R24, R25 ;  /* 0x0000001900187202 */ /* 0x000fe20000000f00 */
[----:B------:R-:W-:Y:S01]  /*0140*/  IMAD.MOV.U32 R19, RZ, RZ, R5 ;  /* 0x000000ffff137224 */ /* 0x000fe200078e0005 */
[----:B------:R-:W-:Y:S02]  /*0150*/  MOV R23, R2 ;  /* 0x0000000200177202 */ /* 0x000fe40000000f00 */
[----:B------:R-:W-:Y:S02]  /*0160*/  MOV R22, 0x180 ;  /* 0x0000018000167802 */ /* 0x000fe40000000f00 */
[----:B------:R-:W-:Y:S05]  /*0170*/  CALL.REL.NOINC `($__internal_0_$__cuda_sm20_div_s64) ;  /* 0x0000005000707944 */ /* 0x000fea0003c00000 */
[----:B------:R-:W-:Y:S02]  /*0180*/  MOV R18, R0 ;  /* 0x0000000000127202 */ /* 0x000fe40000000f00 */
[----:B------:R-:W-:Y:S01]  /*0190*/  MOV R19, R27 ;  /* 0x0000001b00137202 */ /* 0x000fe20000000f00 */
[----:B------:R-:W-:Y:S06]  /*01a0*/  BRA `(.L_x_1) ;  /* 0x00000000004c7947 */ /* 0x000fec0003800000 */
.L_x_0:
[----:B------:R-:W0:Y:S01]  /*01b0*/  I2F.U32.RP R4, R25 ;  /* 0x0000001900047306 */ /* 0x000e220000209000 */
[----:B------:R-:W-:Y:S02]  /*01c0*/  ISETP.NE.U32.AND P0, PT, R25, RZ, PT ;  /* 0x000000ff1900720c */ /* 0x000fe40003f05070 */
[----:B------:R-:W-:-:S05]  /*01d0*/  MOV R19, RZ ;  /* 0x000000ff00137202 */ /* 0x000fca0000000f00 */
[----:B0-----:R-:W0:Y:S02]  /*01e0*/  MUFU.RCP R6, R4 ;  /* 0x0000000400067308 */ /* 0x001e240000001000 */
[----:B0-----:R-:W-:-:S06]  /*01f0*/  VIADD R6, R6, 0xffffffe ;  /* 0x0ffffffe06067836 */ /* 0x001fcc0000000000 */
[----:B------:R0:W1:Y:S02]  /*0200*/  F2I.FTZ.U32.TRUNC.NTZ R7, R6 ;  /* 0x0000000600077305 */ /* 0x000064000021f000 */
[----:B0-----:R-:W-:Y:S01]  /*0210*/  HFMA2.MMA R6, -RZ, RZ, 0, 0 ;  /* 0x00000000ff067435 */ /* 0x001fe200000001ff */
[----:B-1----:R-:W-:-:S04]  /*0220*/  IMAD.MOV R0, RZ, RZ, -R7 ;  /* 0x000000ffff007224 */ /* 0x002fc800078e0a07 */
[----:B------:R-:W-:-:S05]  /*0230*/  IMAD R3, R0, R25, RZ ;  /* 0x0000001900037224 */ /* 0x000fca00078e02ff */
[----:B------:R-:W-:-:S06]  /*0240*/  IMAD.HI.U32 R3, R7, R3, R6 ;  /* 0x0000000307037227 */ /* 0x000fcc00078e0006 */
[----:B------:R-:W-:-:S04]  /*0250*/  IMAD.HI.U32 R18, R3, R28, RZ ;  /* 0x0000001c03127227 */ /* 0x000fc800078e00ff */
[----:B------:R-:W-:-:S04]  /*0260*/  IMAD.MOV R0, RZ, RZ, -R18 ;  /* 0x000000ffff007224 */ /* 0x000fc800078e0a12 */
[----:B------:R-:W-:-:S05]  /*0270*/  IMAD R0, R25, R0, R28 ;  /* 0x0000000019007224 */ /* 0x000fca00078e021c */
[----:B------:R-:W-:-:S13]  /*0280*/  ISETP.GE.U32.AND P2, PT, R0, R25, PT ;  /* 0x000000190000720c */ /* 0x000fda0003f46070 */
[----:B------:R-:W-:Y:S01]  /*0290*/  @P2 IADD3 R0, R0, -R25, RZ ;  /* 0x8000001900002210 */ /* 0x000fe20007ffe0ff */
[----:B------:R-:W-:-:S03]  /*02a0*/  @P2 VIADD R18, R18, 0x1 ;  /* 0x0000000112122836 */ /* 0x000fc60000000000 */
[----:B------:R-:W-:-:S13]  /*02b0*/  ISETP.GE.U32.AND P1, PT, R0, R25, PT ;  /* 0x000000190000720c */ /* 0x000fda0003f26070 */
[----:B------:R-:W-:Y:S02]  /*02c0*/  @P1 IADD3 R18, R18, 0x1, RZ ;  /* 0x0000000112121810 */ /* 0x000fe40007ffe0ff */
[----:B------:R-:W-:-:S07]  /*02d0*/  @!P0 LOP3.LUT R18, RZ, R25, RZ, 0x33, !PT ;  /* 0x00000019ff128212 */ /* 0x000fce00078e33ff */
.L_x_1:
[----:B------:R-:W-:Y:S01]  /*02e0*/  ULDC UR4, c[0x0][0x270] ;  /* 0x00009c0000047ab9 */ /* 0x000fe20000000800 */
[----:B------:R-:W-:Y:S01]  /*02f0*/  BSSY B0, `(.L_x_2) ;  /* 0x0000020000007945 */ /* 0x000fe20003800000 */
[----:B------:R-:W-:-:S04]  /*0300*/  ISETP.LT.U32.AND P0, PT, R18, UR4, PT ;  /* 0x0000000412007c0c */ /* 0x000fc8000bf01070 */
[----:B------:R-:W-:-:S04]  /*0310*/  ISETP.LT.AND.EX P0, PT, R19, UR5, PT, P0 ;  /* 0x0000000513007c0c */ /* 0x000fc8000bf01300 */
[C---:B------:R-:W-:Y:S02]  /*0320*/  SEL R23, R19.reuse, UR5, P0 ;  /* 0x0000000513177c07 */ /* 0x040fe40008000000 */
[----:B------:R-:W-:Y:S02]  /*0330*/  SEL R24, R18, UR4, P0 ;  /* 0x0000000412187c07 */ /* 0x000fe40008000000 */
[----:B------:R-:W-:-:S04]  /*0340*/  LOP3.LUT R0, R19, R23, RZ, 0xfc, !PT ;  /* 0x0000001713007212 */ /* 0x000fc800078efcff */
[----:B------:R-:W-:-:S13]  /*0350*/  ISETP.NE.U32.AND P1, PT, R0, RZ, PT ;  /* 0x000000ff0000720c */ /* 0x000fda0003f25070 */
[----:B------:R-:W-:Y:S05]  /*0360*/  @!P1 BRA `(.L_x_3) ;  /* 0x0000000000149947 */ /* 0x000fea0003800000 */
[----:B------:R-:W-:Y:S02]  /*0370*/  MOV R22, 0x390 ;  /* 0x0000039000167802 */ /* 0x000fe40000000f00 */
[----:B------:R-:W-:Y:S05]  /*0380*/  CALL.REL.NOINC `($__internal_0_$__cuda_sm20_div_s64) ;  /* 0x0000004c00ec7944 */ /* 0x000fea0003c00000 */
[----:B------:R-:W-:Y:S02]  /*0390*/  MOV R8, R0 ;  /* 0x0000000000087202 */ /* 0x000fe40000000f00 */
[----:B------:R-:W-:Y:S01]  /*03a0*/  MOV R9, R27 ;  /* 0x0000001b00097202 */ /* 0x000fe20000000f00 */
[----:B------:R-:W-:Y:S05]  /*03b0*/  BRA `(.L_x_4) ;  /* 0x00000000004c7947 */ /* 0x000fea0003800000 */
.L_x_3:
        /* <DEDUP_REMOVED lines=18> */
[----:B------:R-:W-:Y:S02]  /*04e0*/  @!P0 LOP3.LUT R8, RZ, R24, RZ, 0x33, !PT ;  /* 0x00000018ff088212 */ /* 0x000fe400078e33ff */
.L_x_4:
[----:B------:R-:W-:Y:S05]  /*04f0*/  BSYNC B0 ;  /* 0x0000000000007941 */ /* 0x000fea0003800000 */
.L_x_2:
[----:B------:R-:W0:Y:S01]  /*0500*/  LDC R0, c[0x0][0x2c4] ;  /* 0x0000b100ff007b82 */ /* 0x000e220000000800 */
[----:B------:R-:W-:Y:S01]  /*0510*/  BSSY B0, `(.L_x_5) ;  /* 0x0000049000007945 */ /* 0x000fe20003800000 */
[----:B0-----:R-:W-:Y:S01]  /*0520*/  IABS R4, R0 ;  /* 0x0000000000047213 */ /* 0x001fe20000000000 */
[C---:B------:R-:W-:Y:S01]  /*0530*/  VIADD R3, R0.reuse, 0xffffffff ;  /* 0xffffffff00037836 */ /* 0x040fe20000000000 */
[----:B------:R-:W-:Y:S02]  /*0540*/  ISETP.NE.AND P3, PT, R0, RZ, PT ;  /* 0x000000ff0000720c */ /* 0x000fe40003f65270 */
[----:B------:R-:W0:Y:S01]  /*0550*/  I2F.RP R14, R4 ;  /* 0x00000004000e7306 */ /* 0x000e220000209400 */
[----:B------:R-:W-:-:S05]  /*0560*/  IMAD.IADD R7, R3, 0x1, R4 ;  /* 0x0000000103077824 */ /* 0x000fca00078e0204 */
[----:B------:R-:W-:Y:S02]  /*0570*/  IABS R6, R7 ;  /* 0x0000000700067213 */ /* 0x000fe40000000000 */
[----:B0-----:R-:W0:Y:S02]  /*0580*/  MUFU.RCP R12, R14 ;  /* 0x0000000e000c7308 */ /* 0x001e240000001000 */
[----:B0-----:R-:W-:-:S06]  /*0590*/  VIADD R12, R12, 0xffffffe ;  /* 0x0ffffffe0c0c7836 */ /* 0x001fcc0000000000 */
[----:B------:R-:W0:Y:S02]  /*05a0*/  F2I.FTZ.U32.TRUNC.NTZ R13, R12 ;  /* 0x0000000c000d7305 */ /* 0x000e24000021f000 */
[----:B0-----:R-:W-:Y:S02]  /*05b0*/  IMAD.MOV R11, RZ, RZ, -R13 ;  /* 0x000000ffff0b7224 */ /* 0x001fe400078e0a0d */
[----:B------:R-:W-:Y:S02]  /*05c0*/  IMAD.MOV.U32 R12, RZ, RZ, RZ ;  /* 0x000000ffff0c7224 */ /* 0x000fe400078e00ff */
[----:B------:R-:W-:-:S04]  /*05d0*/  IMAD R10, R11, R4, RZ ;  /* 0x000000040b0a7224 */ /* 0x000fc800078e02ff */
[----:B------:R-:W-:-:S06]  /*05e0*/  IMAD.HI.U32 R11, R13, R10, R12 ;  /* 0x0000000a0d0b7227 */ /* 0x000fcc00078e000c */
[----:B------:R-:W-:-:S04]  /*05f0*/  IMAD.HI.U32 R11, R11, R6, RZ ;  /* 0x000000060b0b7227 */ /* 0x000fc800078e00ff */
[----:B------:R-:W-:-:S04]  /*0600*/  IMAD.MOV R13, RZ, RZ, -R11 ;  /* 0x000000ffff0d7224 */ /* 0x000fc800078e0a0b */
[C---:B------:R-:W-:Y:S01]  /*0610*/  IMAD R13, R4.reuse, R13, R6 ;  /* 0x0000000d040d7224 */ /* 0x040fe200078e0206 */
[C---:B------:R-:W-:Y:S02]  /*0620*/  LOP3.LUT R6, R7.reuse, R4, RZ, 0x3c, !PT ;  /* 0x0000000407067212 */ /* 0x040fe400078e3cff */
[----:B------:R-:W-:Y:S02]  /*0630*/  LOP3.LUT R7, R7, R0, RZ, 0x3c, !PT ;  /* 0x0000000007077212 */ /* 0x000fe400078e3cff */
[----:B------:R-:W-:Y:S02]  /*0640*/  ISETP.GT.U32.AND P1, PT, R4, R13, PT ;  /* 0x0000000d0400720c */ /* 0x000fe40003f24070 */
[----:B------:R-:W-:Y:S02]  /*0650*/  ISETP.GE.AND P0, PT, R6, RZ, PT ;  /* 0x000000ff0600720c */ /* 0x000fe40003f06270 */
[----:B------:R-:W-:-:S09]  /*0660*/  LEA.HI.SX32 R6, R0, 0x1, 0x1 ;  /* 0x0000000100067811 */ /* 0x000fd200078f0aff */
[----:B------:R-:W-:Y:S02]  /*0670*/  @!P1 IMAD.IADD R13, R13, 0x1, -R4 ;  /* 0x000000010d0d9824 */ /* 0x000fe400078e0a04 */
[----:B------:R-:W-:Y:S01]  /*0680*/  @!P1 VIADD R11, R11, 0x1 ;  /* 0x000000010b0b9836 */ /* 0x000fe20000000000 */
[----:B------:R-:W-:Y:S02]  /*0690*/  ISETP.NE.AND P1, PT, R0, RZ, PT ;  /* 0x000000ff0000720c */ /* 0x000fe40003f25270 */
[----:B------:R-:W-:-:S13]  /*06a0*/  ISETP.GE.U32.AND P2, PT, R13, R4, PT ;  /* 0x000000040d00720c */ /* 0x000fda0003f46070 */
[----:B------:R-:W-:Y:S01]  /*06b0*/  @P2 VIADD R11, R11, 0x1 ;  /* 0x000000010b0b2836 */ /* 0x000fe20000000000 */
[----:B------:R-:W-:-:S03]  /*06c0*/  ISETP.GT.AND P2, PT, R0, RZ, PT ;  /* 0x000000ff0000720c */ /* 0x000fc60003f44270 */
[----:B------:R-:W-:-:S04]  /*06d0*/  IMAD.MOV.U32 R17, RZ, RZ, R11 ;  /* 0x000000ffff117224 */ /* 0x000fc800078e000b */
[----:B------:R-:W-:Y:S01]  /*06e0*/  @!P0 IMAD.MOV R17, RZ, RZ, -R17 ;  /* 0x000000ffff118224 */ /* 0x000fe200078e0a11 */
[----:B------:R-:W-:Y:S02]  /*06f0*/  @!P1 LOP3.LUT R17, RZ, R4, RZ, 0x33, !PT ;  /* 0x00000004ff119212 */ /* 0x000fe400078e33ff */
[----:B------:R-:W-:Y:S02]  /*0700*/  ISETP.GE.AND P1, PT, R7, RZ, PT ;  /* 0x000000ff0700720c */ /* 0x000fe40003f26270 */
[----:B------:R-:W-:Y:S02]  /*0710*/  ISETP.LT.U32.AND P0, PT, R24, R17, PT ;  /* 0x000000111800720c */ /* 0x000fe40003f01070 */
[----:B------:R-:W-:Y:S02]  /*0720*/  SHF.R.S32.HI R16, RZ, 0x1f, R17 ;  /* 0x0000001fff107819 */ /* 0x000fe40000011411 */
[----:B------:R-:W-:Y:S02]  /*0730*/  SHF.R.S32.HI R7, RZ, 0x1f, R0 ;  /* 0x0000001fff077819 */ /* 0x000fe40000011400 */
[----:B------:R-:W-:-:S03]  /*0740*/  ISETP.LT.AND.EX P0, PT, R23, R16, PT, P0 ;  /* 0x000000101700720c */ /* 0x000fc60003f01300 */
[----:B------:R-:W-:Y:S01]  /*0750*/  @!P2 IMAD.MOV R6, RZ, RZ, R7 ;  /* 0x000000ffff06a224 */ /* 0x000fe200078e0207 */
[C---:B------:R-:W-:Y:S01]  /*0760*/  SEL R16, R23.reuse, R16, P0 ;  /* 0x0000001017107207 */ /* 0x040fe20000000000 */
[----:B------:R-:W-:Y:S01]  /*0770*/  @!P1 IMAD.MOV R11, RZ, RZ, -R11 ;  /* 0x000000ffff0b9224 */ /* 0x000fe200078e0a0b */
[----:B------:R-:W-:Y:S02]  /*0780*/  @!P3 LOP3.LUT R11, RZ, R0, RZ, 0x33, !PT ;  /* 0x00000000ff0bb212 */ /* 0x000fe400078e33ff */
[----:B------:R-:W-:Y:S02]  /*0790*/  LOP3.LUT R4, R23, R16, RZ, 0xfc, !PT ;  /* 0x0000001017047212 */ /* 0x000fe400078efcff */
[----:B------:R-:W-:Y:S02]  /*07a0*/  SEL R17, R24, R17, P0 ;  /* 0x0000001118117207 */ /* 0x000fe40000000000 */
[----:B------:R-:W-:Y:S01]  /*07b0*/  ISETP.NE.U32.AND P1, PT, R4, RZ, PT ;  /* 0x000000ff0400720c */ /* 0x000fe20003f25070 */
[----:B------:R-:W-:-:S12]  /*07c0*/  IMAD R4, R11, R6, RZ ;  /* 0x000000060b047224 */ /* 0x000fd800078e02ff */
        /* <DEDUP_REMOVED lines=9> */
[----:B------:R-:W-:Y:S05]  /*0860*/  BRA `(.L_x_7) ;  /* 0x00000000004c7947 */ /* 0x000fea0003800000 */
.L_x_6:
        /* <DEDUP_REMOVED lines=19> */
.L_x_7:
[----:B------:R-:W-:Y:S05]  /*09a0*/  BSYNC B0 ;  /* 0x0000000000007941 */ /* 0x000fea0003800000 */
.L_x_5:
[----:B------:R-:W0:Y:S01]  /*09b0*/  LDC R0, c[0x0][0x2c4] ;  /* 0x0000b100ff007b82 */ /* 0x000e220000000800 */
[----:B------:R-:W-:Y:S01]  /*09c0*/  ULDC UR5, c[0x0][0x270] ;  /* 0x00009c0000057ab9 */ /* 0x000fe20000000800 */
[----:B------:R-:W-:Y:S01]  /*09d0*/  IABS R11, R4 ;  /* 0x00000004000b7213 */ /* 0x000fe20000000000 */
[----:B------:R-:W1:Y:S01]  /*09e0*/  S2R R35, SR_TID.X ;  /* 0x0000000000237919 */ /* 0x000e620000002100 */
[----:B------:R-:W-:Y:S02]  /*09f0*/  BSSY B0, `(.L_x_8) ;  /* 0x0000079000007945 */ /* 0x000fe40003800000 */
[----:B------:R-:W2:Y:S08]  /*0a00*/  I2F.RP R15, R11 ;  /* 0x0000000b000f7306 */ /* 0x000eb00000209400 */
[----:B--2---:R-:W2:Y:S01]  /*0a10*/  MUFU.RCP R6, R15 ;  /* 0x0000000f00067308 */ /* 0x004ea20000001000 */
[----:B0-----:R-:W-:Y:S01]  /*0a20*/  IMAD R7, R0, UR5, RZ ;  /* 0x0000000500077c24 */ /* 0x001fe2000f8e02ff */
[----:B------:R-:W-:Y:S01]  /*0a30*/  IABS R10, R0 ;  /* 0x00000000000a7213 */ /* 0x000fe20000000000 */
[----:B------:R-:W-:-:S03]  /*0a40*/  UIADD3 UR5, UR5, -0x1, URZ ;  /* 0xffffffff05057890 */ /* 0x000fc6000fffe03f */
[----:B------:R-:W-:Y:S02]  /*0a50*/  IABS R12, R7 ;  /* 0x00000007000c7213 */ /* 0x000fe40000000000 */
[----:B------:R-:W0:Y:S01]  /*0a60*/  I2F.RP R14, R10 ;  /* 0x0000000a000e7306 */ /* 0x000e220000209400 */
[----:B------:R-:W-:Y:S02]  /*0a70*/  ISETP.NE.AND P5, PT, R7, RZ, PT ;  /* 0x000000ff0700720c */ /* 0x000fe40003fa5270 */
[----:B------:R-:W-:-:S05]  /*0a80*/  IMAD.IADD R21, R3, 0x1, R12 ;  /* 0x0000000103157824 */ /* 0x000fca00078e020c */
[----:B------:R-:W3:Y:S01]  /*0a90*/  I2F.RP R13, R12 ;  /* 0x0000000c000d7306 */ /* 0x000ee20000209400 */
[----:B--2---:R-:W-:-:S07]  /*0aa0*/  VIADD R18, R6, 0xffffffe ;  /* 0x0ffffffe06127836 */ /* 0x004fce0000000000 */
[----:B0-----:R-:W0:Y:S08]  /*0ab0*/  MUFU.RCP R22, R14 ;  /* 0x0000000e00167308 */ /* 0x001e300000001000 */
[----:B---3--:R-:W2:Y:S08]  /*0ac0*/  MUFU.RCP R26, R13 ;  /* 0x0000000d001a7308 */ /* 0x008eb00000001000 */
[----:B------:R-:W3:Y:S01]  /*0ad0*/  F2I.FTZ.U32.TRUNC.NTZ R19, R18 ;  /* 0x0000001200137305 */ /* 0x000ee2000021f000 */
[----:B0-----:R-:W-:Y:S01]  /*0ae0*/  VIADD R22, R22, 0xffffffe ;  /* 0x0ffffffe16167836 */ /* 0x001fe20000000000 */
[----:B------:R-:W-:-:S05]  /*0af0*/  IABS R14, R4 ;  /* 0x00000004000e7213 */ /* 0x000fca0000000000 */
[----:B------:R-:W-:Y:S01]  /*0b00*/  IMAD.MOV R14, RZ, RZ, -R14 ;  /* 0x000000ffff0e7224 */ /* 0x000fe200078e0a0e */
[----:B------:R-:W0:Y:S01]  /*0b10*/  F2I.FTZ.U32.TRUNC.NTZ R23, R22 ;  /* 0x0000001600177305 */ /* 0x000e22000021f000 */
[----:B--2---:R-:W-:Y:S02]  /*0b20*/  VIADD R26, R26, 0xffffffe ;  /* 0x0ffffffe1a1a7836 */ /* 0x004fe40000000000 */
[----:B---3--:R-:W-:-:S05]  /*0b30*/  IMAD.MOV R6, RZ, RZ, -R19 ;  /* 0x000000ffff067224 */ /* 0x008fca00078e0a13 */
[----:B------:R-:W2:Y:S01]  /*0b40*/  F2I.FTZ.U32.TRUNC.NTZ R27, R26 ;  /* 0x0000001a001b7305 */ /* 0x000ea2000021f000 */
[----:B------:R-:W-:Y:S02]  /*0b50*/  IMAD.MOV.U32 R18, RZ, RZ, RZ ;  /* 0x000000ffff127224 */ /* 0x000fe400078e00ff */
[----:B------:R-:W-:Y:S02]  /*0b60*/  IMAD R13, R6, R11, RZ ;  /* 0x0000000b060d7224 */ /* 0x000fe400078e02ff */
[----:B------:R-:W-:Y:S02]  /*0b70*/  VIADD R6, R11, UR5 ;  /* 0x000000050b067c36 */ /* 0x000fe40008000000 */
[----:B------:R-:W-:Y:S01]  /*0b80*/  IMAD.HI.U32 R13, R19, R13, R18 ;  /* 0x0000000d130d7227 */ /* 0x000fe200078e0012 */
[----:B------:R-:W-:Y:S02]  /*0b90*/  IABS R18, R7 ;  /* 0x0000000700127213 */ /* 0x000fe40000000000 */
[----:B------:R-:W-:Y:S01]  /*0ba0*/  IABS R19, R21 ;  /* 0x0000001500137213 */ /* 0x000fe20000000000 */
[----:B0-----:R-:W-:-:S02]  /*0bb0*/  IMAD.MOV R3, RZ, RZ, -R23 ;  /* 0x000000ffff037224 */ /* 0x001fc400078e0a17 */
[----:B------:R-:W-:Y:S02]  /*0bc0*/  IMAD.MOV R18, RZ, RZ, -R18 ;  /* 0x000000ffff127224 */ /* 0x000fe400078e0a12 */
[--C-:B--2---:R-:W-:Y:S02]  /*0bd0*/  IMAD.MOV R15, RZ, RZ, -R27.reuse ;  /* 0x000000ffff0f7224 */ /* 0x104fe400078e0a1b */
[----:B------:R-:W-:Y:S02]  /*0be0*/  IMAD.MOV.U32 R26, RZ, RZ, RZ ;  /* 0x000000ffff1a7224 */ /* 0x000fe400078e00ff */
[----:B------:R-:W-:Y:S01]  /*0bf0*/  IMAD R20, R15, R12, RZ ;  /* 0x0000000c0f147224 */ /* 0x000fe200078e02ff */
[----:B------:R-:W-:Y:S01]  /*0c00*/  IABS R15, R6 ;  /* 0x00000006000f7213 */ /* 0x000fe20000000000 */
[----:B------:R-:W-:Y:S02]  /*0c10*/  IMAD R3, R3, R10, RZ ;  /* 0x0000000a03037224 */ /* 0x000fe400078e02ff */
[----:B------:R-:W-:-:S04]  /*0c20*/  IMAD.HI.U32 R20, R27, R20, R26 ;  /* 0x000000141b147227 */ /* 0x000fc800078e001a */
[----:B------:R-:W-:Y:S02]  /*0c30*/  IMAD.MOV.U32 R22, RZ, RZ, RZ ;  /* 0x000000ffff167224 */ /* 0x000fe400078e00ff */
[----:B------:R-:W-:-:S04]  /*0c40*/  IMAD.HI.U32 R20, R20, R19, RZ ;  /* 0x0000001314147227 */ /* 0x000fc800078e00ff */
[----:B------:R-:W-:Y:S02]  /*0c50*/  IMAD R27, R20, R18, R19 ;  /* 0x00000012141b7224 */ /* 0x000fe400078e0213 */
[----:B------:R-:W-:-:S03]  /*0c60*/  IMAD.HI.U32 R22, R23, R3, R22 ;  /* 0x0000000317167227 */ /* 0x000fc600078e0016 */
[----:B------:R-:W-:Y:S01]  /*0c70*/  ISETP.GT.U32.AND P4, PT, R12, R27, PT ;  /* 0x0000001b0c00720c */ /* 0x000fe20003f84070 */
[----:B------:R-:W-:-:S04]  /*0c80*/  IMAD.HI.U32 R13, R13, R15, RZ ;  /* 0x0000000f0d0d7227 */ /* 0x000fc800078e00ff */
[----:B------:R-:W-:-:S04]  /*0c90*/  IMAD.HI.U32 R22, R22, R19, RZ ;  /* 0x0000001316167227 */ /* 0x000fc800078e00ff */
[----:B------:R-:W-:Y:S01]  /*0ca0*/  IMAD R14, R13, R14, R15 ;  /* 0x0000000e0d0e7224 */ /* 0x000fe200078e020f */
[----:B------:R-:W-:Y:S02]  /*0cb0*/  IADD3 R3, -R22, RZ, RZ ;  /* 0x000000ff16037210 */ /* 0x000fe40007ffe1ff */
[----:B------:R-:W-:Y:S01]  /*0cc0*/  LOP3.LUT R15, R21, R12, RZ, 0x3c, !PT ;  /* 0x0000000c150f7212 */ /* 0x000fe200078e3cff */
[----:B------:R-:W-:Y:S01]  /*0cd0*/  @!P4 IMAD.IADD R27, R27, 0x1, -R12 ;  /* 0x000000011b1bc824 */ /* 0x000fe200078e0a0c */
[----:B------:R-:W-:Y:S01]  /*0ce0*/  ISETP.GT.U32.AND P3, PT, R11, R14, PT ;  /* 0x0000000e0b00720c */ /* 0x000fe20003f64070 */
[----:B------:R-:W-:Y:S01]  /*0cf0*/  IMAD R3, R10, R3, R19 ;  /* 0x000000030a037224 */ /* 0x000fe200078e0213 */
[----:B------:R-:W-:Y:S01]  /*0d00*/  ISETP.GE.AND P1, PT, R15, RZ, PT ;  /* 0x000000ff0f00720c */ /* 0x000fe20003f26270 */
[----:B------:R-:W-:Y:S01]  /*0d10*/  @!P4 VIADD R20, R20, 0x1 ;  /* 0x000000011414c836 */ /* 0x000fe20000000000 */
[----:B------:R-:W-:Y:S02]  /*0d20*/  ISETP.GE.U32.AND P2, PT, R27, R12, PT ;  /* 0x0000000c1b00720c */ /* 0x000fe40003f46070 */
[----:B------:R-:W-:-:S02]  /*0d30*/  ISETP.GT.U32.AND P0, PT, R10, R3, PT ;  /* 0x000000030a00720c */ /* 0x000fc40003f04070 */
[----:B------:R-:W-:Y:S02]  /*0d40*/  LOP3.LUT R21, R21, R0, RZ, 0x3c, !PT ;  /* 0x0000000015157212 */ /* 0x000fe400078e3cff */
[----:B------:R-:W-:-:S03]  /*0d50*/  LEA.HI.SX32 R15, R7, 0x1, 0x1 ;  /* 0x00000001070f7811 */ /* 0x000fc600078f0aff */
[----:B------:R-:W-:Y:S02]  /*0d60*/  @!P3 IMAD.IADD R14, R14, 0x1, -R11 ;  /* 0x000000010e0eb824 */ /* 0x000fe400078e0a0b */
[----:B------:R-:W-:Y:S01]  /*0d70*/  @!P3 VIADD R13, R13, 0x1 ;  /* 0x000000010d0db836 */ /* 0x000fe20000000000 */
[----:B------:R-:W-:Y:S01]  /*0d80*/  ISETP.NE.AND P3, PT, R4, RZ, PT ;  /* 0x000000ff0400720c */ /* 0x000fe20003f65270 */
[----:B------:R-:W-:Y:S01]  /*0d90*/  @P2 VIADD R20, R20, 0x1 ;  /* 0x0000000114142836 */ /* 0x000fe20000000000 */
[-C--:B------:R-:W-:Y:S01]  /*0da0*/  ISETP.GE.U32.AND P6, PT, R14, R11.reuse, PT ;  /* 0x0000000b0e00720c */ /* 0x080fe20003fc6070 */
[----:B------:R-:W-:Y:S01]  /*0db0*/  @!P0 IMAD.IADD R3, R3, 0x1, -R10 ;  /* 0x0000000103038824 */ /* 0x000fe200078e0a0a */
[----:B------:R-:W-:Y:S01]  /*0dc0*/  LOP3.LUT R14, R6, R11, RZ, 0x3c, !PT ;  /* 0x0000000b060e7212 */ /* 0x000fe200078e3cff */
[----:B------:R-:W-:Y:S01]  /*0dd0*/  @!P1 IMAD.MOV R20, RZ, RZ, -R20 ;  /* 0x000000ffff149224 */ /* 0x000fe200078e0a14 */
[----:B------:R-:W-:Y:S01]  /*0de0*/  @!P5 LOP3.LUT R20, RZ, R12, RZ, 0x33, !PT ;  /* 0x0000000cff14d212 */ /* 0x000fe200078e33ff */
[----:B------:R-:W-:Y:S01]  /*0df0*/  @!P0 VIADD R22, R22, 0x1 ;  /* 0x0000000116168836 */ /* 0x000fe20000000000 */
[----:B------:R-:W-:-:S02]  /*0e00*/  ISETP.GE.AND P2, PT, R14, RZ, PT ;  /* 0x000000ff0e00720c */ /* 0x000fc40003f46270 */
[----:B------:R-:W-:Y:S02]  /*0e10*/  ISETP.GE.U32.AND P4, PT, R3, R10, PT ;  /* 0x0000000a0300720c */ /* 0x000fe40003f86070 */
[----:B------:R-:W-:Y:S02]  /*0e20*/  ISETP.LT.U32.AND P0, PT, R8, R20, PT ;  /* 0x000000140800720c */ /* 0x000fe40003f01070 */
[----:B------:R-:W-:Y:S02]  /*0e30*/  SHF.R.S32.HI R3, RZ, 0x1f, R20 ;  /* 0x0000001fff037819 */ /* 0x000fe40000011414 */
[----:B------:R-:W-:Y:S02]  /*0e40*/  @P6 IADD3 R13, R13, 0x1, RZ ;  /* 0x000000010d0d6810 */ /* 0x000fe40007ffe0ff */
[----:B------:R-:W-:Y:S02]  /*0e50*/  ISETP.GE.AND P1, PT, R21, RZ, PT ;  /* 0x000000ff1500720c */ /* 0x000fe40003f26270 */
[C---:B------:R-:W-:Y:S01]  /*0e60*/  ISETP.LT.AND.EX P0, PT, R9.reuse, R3, PT, P0 ;  /* 0x000000030900720c */ /* 0x040fe20003f01300 */
[----:B------:R-:W-:Y:S01]  /*0e70*/  @!P2 IMAD.MOV R13, RZ, RZ, -R13 ;  /* 0x000000ffff0da224 */ /* 0x000fe200078e0a0d */
[----:B------:R-:W-:Y:S01]  /*0e80*/  @!P3 LOP3.LUT R13, RZ, R11, RZ, 0x33, !PT ;  /* 0x0000000bff0db212 */ /* 0x000fe200078e33ff */
[----:B------:R-:W-:Y:S01]  /*0e90*/  @P4 VIADD R22, R22, 0x1 ;  /* 0x0000000116164836 */ /* 0x000fe20000000000 */
[----:B------:R-:W-:-:S02]  /*0ea0*/  SEL R11, R9, R3, P0 ;  /* 0x00000003090b7207 */ /* 0x000fc40000000000 */
[----:B------:R-:W-:Y:S02]  /*0eb0*/  ISETP.NE.AND P2, PT, R0, RZ, PT ;  /* 0x000000ff0000720c */ /* 0x000fe40003f45270 */
[----:B------:R-:W-:Y:S02]  /*0ec0*/  LOP3.LUT R3, R9, R11, RZ, 0xfc, !PT ;  /* 0x0000000b09037212 */ /* 0x000fe400078efcff */
[----:B------:R-:W-:Y:S01]  /*0ed0*/  ISETP.GT.AND P5, PT, R7, RZ, PT ;  /* 0x000000ff0700720c */ /* 0x000fe20003fa4270 */
[----:B------:R-:W-:Y:S01]  /*0ee0*/  @!P1 IMAD.MOV R22, RZ, RZ, -R22 ;  /* 0x000000ffff169224 */ /* 0x000fe200078e0a16 */
[----:B------:R-:W-:Y:S02]  /*0ef0*/  ISETP.NE.U32.AND P1, PT, R3, RZ, PT ;  /* 0x000000ff0300720c */ /* 0x000fe40003f25070 */
[----:B------:R-:W-:Y:S02]  /*0f00*/  SHF.R.S32.HI R10, RZ, 0x1f, R7 ;  /* 0x0000001fff0a7819 */ /* 0x000fe40000011407 */
[----:B------:R-:W-:-:S02]  /*0f10*/  ISETP.LT.U32.AND P3, PT, R32, R13, PT ;  /* 0x0000000d2000720c */ /* 0x000fc40003f61070 */
[----:B------:R-:W-:Y:S02]  /*0f20*/  SHF.R.S32.HI R7, RZ, 0x1f, R13 ;  /* 0x0000001fff077819 */ /* 0x000fe4000001140d */
[----:B------:R-:W-:Y:S02]  /*0f30*/  @!P2 LOP3.LUT R22, RZ, R0, RZ, 0x33, !PT ;  /* 0x00000000ff16a212 */ /* 0x000fe400078e33ff */
[C---:B------:R-:W-:Y:S01]  /*0f40*/  ISETP.LT.AND.EX P3, PT, R33.reuse, R7, PT, P3 ;  /* 0x000000072100720c */ /* 0x040fe20003f61330 */
[----:B------:R-:W-:Y:S01]  /*0f50*/  @!P5 IMAD.MOV R15, RZ, RZ, R10 ;  /* 0x000000ffff0fd224 */ /* 0x000fe200078e020a */
[----:B------:R-:W-:Y:S02]  /*0f60*/  SEL R12, R8, R20, P0 ;  /* 0x00000014080c7207 */ /* 0x000fe40000000000 */
[----:B------:R-:W-:Y:S01]  /*0f70*/  SEL R14, R32, R13, P3 ;  /* 0x0000000d200e7207 */ /* 0x000fe20001800000 */
[----:B------:R-:W-:Y:S01]  /*0f80*/  IMAD R3, R22, R15, RZ ;  /* 0x0000000f16037224 */ /* 0x000fe200078e02ff */
[----:B------:R-:W-:Y:S01]  /*0f90*/  SEL R13, R33, R7, P3 ;  /* 0x00000007210d7207 */ /* 0x000fe20001800000 */
[----:B-1----:R-:W-:Y:S06]  /*0fa0*/  @!P1 BRA `(.L_x_9) ;  /* 0x0000000000249947 */ /* 0x002fec0003800000 */
        /* <DEDUP_REMOVED lines=9> */
.L_x_9:
[----:B------:R-:W0:Y:S01]  /*1040*/  I2F.U32.RP R9, R12 ;  /* 0x0000000c00097306 */ /* 0x000e220000209000 */
[----:B------:R-:W-:-:S07]  /*1050*/  ISETP.NE.U32.AND P0, PT, R12, RZ, PT ;  /* 0x000000ff0c00720c */ /* 0x000fce0003f05070 */
[----:B0-----:R-:W0:Y:S02]  /*1060*/  MUFU.RCP R18, R9 ;  /* 0x0000000900127308 */ /* 0x001e240000001000 */
[----:B0-----:R-:W-:Y:S01]  /*1070*/  IADD3 R18, R18, 0xffffffe, RZ ;  /* 0x0ffffffe12127810 */ /* 0x001fe20007ffe0ff */
[----:B------:R-:W-:-:S05]  /*1080*/  IMAD.MOV.U32 R9, RZ, RZ, RZ ;  /* 0x000000ffff097224 */ /* 0x000fca00078e00ff */
[----:B------:R-:W0:Y:S02]  /*1090*/  F2I.FTZ.U32.TRUNC.NTZ R19, R18 ;  /* 0x0000001200137305 */ /* 0x000e24000021f000 */
[----:B0-----:R-:W-:Y:S01]  /*10a0*/  IADD3 R0, RZ, -R19, RZ ;  /* 0x80000013ff007210 */ /* 0x001fe20007ffe0ff */
[----:B------:R-:W-:-:S04]  /*10b0*/  IMAD.MOV.U32 R18, RZ, RZ, RZ ;  /* 0x000000ffff127224 */ /* 0x000fc800078e00ff */
[----:B------:R-:W-:-:S04]  /*10c0*/  IMAD R0, R0, R12, RZ ;  /* 0x0000000c00007224 */ /* 0x000fc800078e02ff */
[----:B------:R-:W-:-:S06]  /*10d0*/  IMAD.HI.U32 R19, R19, R0, R18 ;  /* 0x0000000013137227 */ /* 0x000fcc00078e0012 */
[----:B------:R-:W-:-:S05]  /*10e0*/  IMAD.HI.U32 R0, R19, R8, RZ ;  /* 0x0000000813007227 */ /* 0x000fca00078e00ff */
[----:B------:R-:W-:-:S05]  /*10f0*/  IADD3 R7, -R0, RZ, RZ ;  /* 0x000000ff00077210 */ /* 0x000fca0007ffe1ff */
[----:B------:R-:W-:-:S05]  /*1100*/  IMAD R7, R12, R7, R8 ;  /* 0x000000070c077224 */ /* 0x000fca00078e0208 */
[----:B------:R-:W-:-:S13]  /*1110*/  ISETP.GE.U32.AND P2, PT, R7, R12, PT ;  /* 0x0000000c0700720c */ /* 0x000fda0003f46070 */
[----:B------:R-:W-:Y:S01]  /*1120*/  @P2 IMAD.IADD R7, R7, 0x1, -R12 ;  /* 0x0000000107072824 */ /* 0x000fe200078e0a0c */
[----:B------:R-:W-:-:S04]  /*1130*/  @P2 IADD3 R0, R0, 0x1, RZ ;  /* 0x0000000100002810 */ /* 0x000fc80007ffe0ff */
[----:B------:R-:W-:-:S13]  /*1140*/  ISETP.GE.U32.AND P1, PT, R7, R12, PT ;  /* 0x0000000c0700720c */ /* 0x000fda0003f26070 */
[----:B------:R-:W-:Y:S01]  /*1150*/  @P1 VIADD R0, R0, 0x1 ;  /* 0x0000000100001836 */ /* 0x000fe20000000000 */
[----:B------:R-:W-:-:S04]  /*1160*/  @!P0 LOP3.LUT R0, RZ, R12, RZ, 0x33, !PT ;  /* 0x0000000cff008212 */ /* 0x000fc800078e33ff */
[----:B------:R-:W-:Y:S02]  /*1170*/  MOV R8, R0 ;  /* 0x0000000000087202 */ /* 0x000fe40000000f00 */
.L_x_10:
[----:B------:R-:W-:Y:S05]  /*1180*/  BSYNC B0 ;  /* 0x0000000000007941 */ /* 0x000fea0003800000 */
.L_x_8:
[----:B------:R-:W-:Y:S01]  /*1190*/  SHF.R.S32.HI R30, RZ, 0x1f, R35 ;  /* 0x0000001fff1e7819 */ /* 0x000fe20000011423 */
[----:B------:R-:W-:Y:S01]  /*11a0*/  ULDC UR4, c[0x0][0x3c4] ;  /* 0x0000f10000047ab9 */ /* 0x000fe20000000800 */
[----:B------:R-:W-:Y:S01]  /*11b0*/  IADD3 R19, P0, R28, -UR7, RZ ;  /* 0x800000071c137c10 */ /* 0x000fe2000ff1e0ff */
[----:B------:R-:W-:Y:S01]  /*11c0*/  ULDC.64 UR8, c[0x0][0x208] ;  /* 0x0000820000087ab9 */ /* 0x000fe20000000a00 */
[----:B------:R-:W-:Y:S02]  /*11d0*/  LEA.HI R7, R30, R35, RZ, 0x3 ;  /* 0x000000231e077211 */ /* 0x000fe400078f18ff */
[----:B------:R-:W-:Y:S02]  /*11e0*/  IADD3.X R15, R5, ~UR6, RZ, P0, !PT ;  /* 0x80000006050f7c10 */ /* 0x000fe400087fe4ff */
[----:B------:R-:W-:Y:S02]  /*11f0*/  LOP3.LUT R0, R7, 0xfffffff8, RZ, 0xc0, !PT ;  /* 0xfffffff807007812 */ /* 0x000fe400078ec0ff */
[----:B------:R-:W-:-:S03]  /*1200*/  SHF.R.S32.HI R7, RZ, 0x3, R7 ;  /* 0x00000003ff077819 */ /* 0x000fc60000011407 */
[----:B------:R-:W-:Y:S02]  /*1210*/  IMAD.IADD R0, R35, 0x1, -R0 ;  /* 0x0000000123007824 */ /* 0x000fe400078e0a00 */
[C---:B------:R-:W-:Y:S02]  /*1220*/  VIADD R21, R7.reuse, 0x10 ;  /* 0x0000001007157836 */ /* 0x040fe40000000000 */
[----:B------:R-:W-:Y:S01]  /*1230*/  VIADD R27, R7, 0x20 ;  /* 0x00000020071b7836 */ /* 0x000fe20000000000 */
[----:B------:R-:W-:Y:S01]  /*1240*/  ISETP.GT.U32.AND P1, PT, R19, R0, PT ;  /* 0x000000001300720c */ /* 0x000fe20003f24070 */
[----:B------:R-:W-:Y:S01]  /*1250*/  VIADD R34, R7, 0x30 ;  /* 0x0000003007227836 */ /* 0x000fe20000000000 */
[----:B------:R-:W-:Y:S02]  /*1260*/  SHF.R.S32.HI R10, RZ, 0x1f, R0 ;  /* 0x0000001fff0a7819 */ /* 0x000fe40000011400 */
[----:B------:R-:W-:Y:S02]  /*1270*/  IADD3 R36, P3, R0, UR7, RZ ;  /* 0x0000000700247c10 */ /* 0x000fe4000ff7e0ff */
[----:B------:R-:W-:-:S02]  /*1280*/  ISETP.GT.AND.EX P1, PT, R15, R10, PT, P1 ;  /* 0x0000000a0f00720c */ /* 0x000fc40003f24310 */
[----:B------:R-:W-:Y:S02]  /*1290*/  IADD3.X R37, R10, UR6, RZ, P3, !PT ;  /* 0x000000060a257c10 */ /* 0x000fe40009ffe4ff */
[----:B------:R-:W-:Y:S02]  /*12a0*/  ISETP.GE.OR P0, PT, R21, UR4, !P1 ;  /* 0x0000000415007c0c */ /* 0x000fe4000cf06670 */
[----:B------:R-:W-:Y:S02]  /*12b0*/  ISETP.GE.OR P2, PT, R7, UR4, !P1 ;  /* 0x0000000407007c0c */ /* 0x000fe4000cf46670 */
[----:B------:R-:W-:Y:S02]  /*12c0*/  ISETP.GE.OR P6, PT, R27, UR4, !P1 ;  /* 0x000000041b007c0c */ /* 0x000fe4000cfc6670 */
[----:B------:R-:W-:-:S07]  /*12d0*/  ISETP.GE.OR P5, PT, R34, UR4, !P1 ;  /* 0x0000000422007c0c */ /* 0x000fce000cfa6670 */
[----:B------:R-:W0:Y:S01]  /*12e0*/  @!P0 LDC.64 R18, c[0x0][0x2b8] ;  /* 0x0000ae00ff128b82 */ /* 0x000e220000000a00 */
[----:B------:R-:W-:Y:S01]  /*12f0*/  @!P0 SHF.R.S32.HI R15, RZ, 0x1f, R21 ;  /* 0x0000001fff0f8819 */ /* 0x000fe20000011415 */
[--C-:B------:R-:W-:Y:S02]  /*1300*/  @!P2 IMAD.MOV.U32 R48, RZ, RZ, R36.reuse ;  /* 0x000000ffff30a224 */ /* 0x100fe400078e0024 */
[----:B------:R-:W-:Y:S01]  /*1310*/  @!P2 IMAD.MOV.U32 R49, RZ, RZ, R37 ;  /* 0x000000ffff31a224 */ /* 0x000fe200078e0025 */
[----:B------:R-:W-:Y:S01]  /*1320*/  @!P6 SHF.R.S32.HI R29, RZ, 0x1f, R27 ;  /* 0x0000001fff1de819 */ /* 0x000fe2000001141b */
[----:B------:R-:W-:Y:S01]  /*1330*/  @!P0 IMAD R10, R15, R28, RZ ;  /* 0x0000001c0f0a8224 */ /* 0x000fe200078e02ff */
[----:B------:R-:W-:Y:S01]  /*1340*/  @!P2 SHF.R.S32.HI R15, RZ, 0x1f, R7 ;  /* 0x0000001fff0fa819 */ /* 0x000fe20000011407 */
[----:B------:R-:W1:Y:S01]  /*1350*/  @!P2 LDC.64 R22, c[0x0][0x2b8] ;  /* 0x0000ae00ff16ab82 */ /* 0x000e620000000a00 */
[----:B------:R-:W-:Y:S01]  /*1360*/  @!P0 IMAD.WIDE.U32 R46, R28, R21, R36 ;  /* 0x000000151c2e8225 */ /* 0x000fe200078e0024 */
[----:B------:R-:W-:-:S03]  /*1370*/  @!P6 MOV R42, R36 ;  /* 0x00000024002ae202 */ /* 0x000fc60000000f00 */
[----:B------:R-:W-:Y:S02]  /*1380*/  @!P2 IMAD R24, R15, R28, RZ ;  /* 0x0000001c0f18a224 */ /* 0x000fe400078e02ff */
[----:B------:R-:W-:-:S04]  /*1390*/  @!P2 IMAD.WIDE.U32 R48, R28, R7, R48 ;  /* 0x000000071c30a225 */ /* 0x000fc800078e0030 */
[-C--:B------:R-:W-:Y:S02]  /*13a0*/  @!P2 IMAD R15, R7, R5.reuse, R24 ;  /* 0x00000005070fa224 */ /* 0x080fe400078e0218 */
[----:B------:R-:W-:Y:S02]  /*13b0*/  @!P0 IMAD R10, R21, R5, R10 ;  /* 0x00000005150a8224 */ /* 0x000fe400078e020a */
[----:B------:R-:W2:Y:S01]  /*13c0*/  @!P6 LDC.64 R20, c[0x0][0x2b8] ;  /* 0x0000ae00ff14eb82 */ /* 0x000ea20000000a00 */
[----:B0-----:R-:W-:Y:S01]  /*13d0*/  @!P0 LEA R44, P3, R46, R18, 0x2 ;  /* 0x000000122e2c8211 */ /* 0x001fe200078610ff */
[----:B------:R-:W-:Y:S01]  /*13e0*/  @!P2 IMAD.IADD R18, R49, 0x1, R15 ;  /* 0x000000013112a824 */ /* 0x000fe200078e020f */
[----:B------:R-:W-:Y:S01]  /*13f0*/  MOV R15, 0xff800000 ;  /* 0xff800000000f7802 */ /* 0x000fe20000000f00 */
[----:B------:R-:W-:Y:S02]  /*1400*/  @!P0 IMAD.IADD R10, R47, 0x1, R10 ;  /* 0x000000012f0a8824 */ /* 0x000fe400078e020a */
[----:B------:R-:W-:-:S02]  /*1410*/  @!P6 IMAD.MOV.U32 R43, RZ, RZ, R37 ;  /* 0x000000ffff2be224 */ /* 0x000fc400078e0025 */
[----:B------:R-:W-:Y:S01]  /*1420*/  @!P6 IMAD R38, R29, R28, RZ ;  /* 0x0000001c1d26e224 */ /* 0x000fe200078e02ff */
[----:B-1----:R-:W-:Y:S01]  /*1430*/  @!P2 LEA R40, P4, R48, R22, 0x2 ;  /* 0x000000163028a211 */ /* 0x002fe200078810ff */
[----:B------:R-:W-:Y:S01]  /*1440*/  VIADD R22, R7, 0x40 ;  /* 0x0000004007167836 */ /* 0x000fe20000000000 */
[----:B------:R-:W-:Y:S01]  /*1450*/  @!P0 LEA.HI.X R45, R46, R19, R10, 0x2, P3 ;  /* 0x000000132e2d8211 */ /* 0x000fe200018f140a */
[----:B------:R-:W-:Y:S01]  /*1460*/  @!P6 IMAD.WIDE.U32 R42, R28, R27, R42 ;  /* 0x0000001b1c2ae225 */ /* 0x000fe200078e002a */
[----:B------:R-:W-:Y:S02]  /*1470*/  @!P2 LEA.HI.X R41, R48, R23, R18, 0x2, P4 ;  /* 0x000000173029a211 */ /* 0x000fe400020f1412 */
[----:B------:R-:W-:Y:S01]  /*1480*/  ISETP.GE.OR P4, PT, R22, UR4, !P1 ;  /* 0x0000000416007c0c */ /* 0x000fe2000cf86670 */
[----:B------:R-:W0:Y:S01]  /*1490*/  @!P5 LDC.64 R18, c[0x0][0x2b8] ;  /* 0x0000ae00ff12db82 */ /* 0x000e220000000a00 */
[----:B------:R-:W-:Y:S01]  /*14a0*/  @!P6 IMAD R38, R27, R5, R38 ;  /* 0x000000051b26e224 */ /* 0x000fe200078e0226 */
[----:B------:R-:W-:Y:S01]  /*14b0*/  @!P5 SHF.R.S32.HI R23, RZ, 0x1f, R34 ;  /* 0x0000001fff17d819 */ /* 0x000fe20000011422 */
[----:B------:R-:W-:Y:S01]  /*14c0*/  VIADD R31, R7, 0x50 ;  /* 0x00000050071f7836 */ /* 0x000fe20000000000 */
[----:B------:R1:W3:Y:S01]  /*14d0*/  @!P0 LDG.E R15, desc[UR8][R44.64] ;  /* 0x000000082c0f8981 */ /* 0x0002e2000c1e1900 */
[----:B------:R-:W-:-:S07]  /*14e0*/  IMAD.MOV.U32 R24, RZ, RZ, -0x800000 ;  /* 0xff800000ff187424 */ /* 0x000fce00078e00ff */
[----:B------:R-:W4:Y:S01]  /*14f0*/  @!P4 LDC.64 R26, c[0x0][0x2b8] ;  /* 0x0000ae00ff1acb82 */ /* 0x000f220000000a00 */
[----:B------:R-:W-:Y:S01]  /*1500*/  @!P5 IMAD R23, R23, R28, RZ ;  /* 0x0000001c1717d224 */ /* 0x000fe200078e02ff */
[----:B------:R-:W-:Y:S01]  /*1510*/  ISETP.GE.OR P3, PT, R31, UR4, !P1 ;  /* 0x000000041f007c0c */ /* 0x000fe2000cf66670 */
[C---:B------:R-:W-:Y:S01]  /*1520*/  VIADD R29, R7.reuse, 0x60 ;  /* 0x00000060071d7836 */ /* 0x040fe20000000000 */
[----:B------:R2:W5:Y:S01]  /*1530*/  @!P2 LDG.E R24, desc[UR8][R40.64] ;  /* 0x000000082818a981 */ /* 0x000562000c1e1900 */
[----:B------:R-:W-:Y:S02]  /*1540*/  VIADD R10, R7, 0x70 ;  /* 0x00000070070a7836 */ /* 0x000fe40000000000 */
[----:B------:R-:W-:Y:S01]  /*1550*/  @!P6 IMAD.IADD R38, R43, 0x1, R38 ;  /* 0x000000012b26e824 */ /* 0x000fe200078e0226 */
[----:B------:R-:W-:Y:S01]  /*1560*/  @!P4 SHF.R.S32.HI R39, RZ, 0x1f, R22 ;  /* 0x0000001fff27c819 */ /* 0x000fe20000011416 */
[----:B------:R-:W-:Y:S01]  /*1570*/  @!P5 IMAD R23, R34, R5, R23 ;  /* 0x000000052217d224 */ /* 0x000fe200078e0217 */
[----:B------:R-:W-:-:S02]  /*1580*/  ISETP.GE.OR P2, PT, R29, UR4, !P1 ;  /* 0x000000041d007c0c */ /* 0x000fc4000cf46670 */
[----:B-1----:R-:W-:Y:S01]  /*1590*/  @!P5 MOV R45, R37 ;  /* 0x00000025002dd202 */ /* 0x002fe20000000f00 */
[----:B------:R-:W-:Y:S01]  /*15a0*/  @!P5 IMAD.MOV.U32 R44, RZ, RZ, R36 ;  /* 0x000000ffff2cd224 */ /* 0x000fe200078e0024 */
[----:B------:R-:W-:-:S03]  /*15b0*/  ISETP.GE.OR P1, PT, R10, UR4, !P1 ;  /* 0x000000040a007c0c */ /* 0x000fc6000cf26670 */
[----:B------:R-:W-:Y:S01]  /*15c0*/  @!P5 IMAD.WIDE.U32 R44, R28, R34, R44 ;  /* 0x000000221c2cd225 */ /* 0x000fe200078e002c */
[----:B--2---:R-:W-:-:S03]  /*15d0*/  @!P6 LEA R40, P0, R42, R20, 0x2 ;  /* 0x000000142a28e211 */ /* 0x004fc600078010ff */
[----:B------:R-:W-:Y:S02]  /*15e0*/  @!P5 IMAD.IADD R23, R45, 0x1, R23 ;  /* 0x000000012d17d824 */ /* 0x000fe400078e0217 */
[----:B------:R-:W-:Y:S01]  /*15f0*/  @!P4 IMAD.MOV.U32 R48, RZ, RZ, R36 ;  /* 0x000000ffff30c224 */ /* 0x000fe200078e0024 */
[----:B------:R-:W-:Y:S01]  /*1600*/  @!P6 LEA.HI.X R41, R42, R21, R38, 0x2, P0 ;  /* 0x000000152a29e211 */ /* 0x000fe200000f1426 */
[----:B------:R-:W-:Y:S01]  /*1610*/  @!P4 IMAD.MOV.U32 R49, RZ, RZ, R37 ;  /* 0x000000ffff31c224 */ /* 0x000fe200078e0025 */
[----:B0-----:R-:W-:Y:S01]  /*1620*/  @!P5 LEA R42, P0, R44, R18, 0x2 ;  /* 0x000000122c2ad211 */ /* 0x001fe200078010ff */
[----:B------:R-:W-:Y:S01]  /*1630*/  @!P4 IMAD R39, R39, R28, RZ ;  /* 0x0000001c2727c224 */ /* 0x000fe200078e02ff */
[----:B------:R-:W0:Y:S01]  /*1640*/  @!P2 LDC.64 R20, c[0x0][0x2b8] ;  /* 0x0000ae00ff14ab82 */ /* 0x000e220000000a00 */
[----:B------:R-:W-:Y:S01]  /*1650*/  @!P4 IMAD.WIDE.U32 R48, R28, R22, R48 ;  /* 0x000000161c30c225 */ /* 0x000fe200078e0030 */
[----:B------:R-:W-:Y:S02]  /*1660*/  @!P5 LEA.HI.X R43, R44, R19, R23, 0x2, P0 ;  /* 0x000000132c2bd211 */ /* 0x000fe400000f1417 */
[----:B------:R-:W-:Y:S01]  /*1670*/  @!P3 SHF.R.S32.HI R19, RZ, 0x1f, R31 ;  /* 0x0000001fff13b819 */ /* 0x000fe2000001141f */
[----:B------:R-:W-:Y:S01]  /*1680*/  @!P4 IMAD R18, R22, R5, R39 ;  /* 0x000000051612c224 */ /* 0x000fe200078e0227 */
[----:B----4-:R-:W-:-:S02]  /*1690*/  @!P4 LEA R46, P0, R48, R26, 0x2 ;  /* 0x0000001a302ec211 */ /* 0x010fc400078010ff */
[----:B------:R-:W1:Y:S01]  /*16a0*/  @!P3 LDC.64 R22, c[0x0][0x2b8] ;  /* 0x0000ae00ff16bb82 */ /* 0x000e620000000a00 */
[----:B------:R-:W-:Y:S01]  /*16b0*/  @!P3 IMAD R34, R19, R28, RZ ;  /* 0x0000001c1322b224 */ /* 0x000fe200078e02ff */
[----:B------:R-:W-:-:S06]  /*16c0*/  @!P4 IADD3 R26, R49, R18, RZ ;  /* 0x00000012311ac210 */ /* 0x000fcc0007ffe0ff */
[----:B------:R-:W2:Y:S01]  /*16d0*/  @!P1 LDC.64 R18, c[0x0][0x2b8] ;  /* 0x0000ae00ff129b82 */ /* 0x000ea20000000a00 */
[----:B------:R-:W-:Y:S01]  /*16e0*/  @!P4 LEA.HI.X R47, R48, R27, R26, 0x2, P0 ;  /* 0x0000001b302fc211 */ /* 0x000fe200000f141a */
[----:B------:R-:W-:Y:S01]  /*16f0*/  @!P3 IMAD.MOV.U32 R44, RZ, RZ, R36 ;  /* 0x000000ffff2cb224 */ /* 0x000fe200078e0024 */
[----:B------:R-:W-:Y:S01]  /*1700*/  @!P1 SHF.R.S32.HI R27, RZ, 0x1f, R10 ;  /* 0x0000001fff1b9819 */ /* 0x000fe2000001140a */
[----:B------:R-:W-:Y:S01]  /*1710*/  @!P3 IMAD.MOV.U32 R45, RZ, RZ, R37 ;  /* 0x000000ffff2db224 */ /* 0x000fe200078e0025 */
[----:B------:R-:W-:Y:S01]  /*1720*/  @!P2 SHF.R.S32.HI R39, RZ, 0x1f, R29 ;  /* 0x0000001fff27a819 */ /* 0x000fe2000001141d */
[----:B------:R-:W-:Y:S02]  /*1730*/  @!P3 IMAD R34, R31, R5, R34 ;  /* 0x000000051f22b224 */ /* 0x000fe400078e0222 */
[----:B------:R-:W-:-:S04]  /*1740*/  @!P3 IMAD.WIDE.U32 R44, R28, R31, R44 ;  /* 0x0000001f1c2cb225 */ /* 0x000fc800078e002c */
[-C--:B------:R-:W-:Y:S02]  /*1750*/  @!P1 IMAD R31, R27, R28.reuse, RZ ;  /* 0x0000001c1b1f9224 */ /* 0x080fe400078e02ff */
[----:B------:R-:W-:Y:S02]  /*1760*/  @!P2 IMAD R38, R39, R28, RZ ;  /* 0x0000001c2726a224 */ /* 0x000fe400078e02ff */
[--C-:B------:R-:W-:Y:S02]  /*1770*/  @!P2 IMAD.MOV.U32 R48, RZ, RZ, R36.reuse ;  /* 0x000000ffff30a224 */ /* 0x100fe400078e0024 */
[--C-:B------:R-:W-:Y:S02]  /*1780*/  @!P2 IMAD.MOV.U32 R49, RZ, RZ, R37.reuse ;  /* 0x000000ffff31a224 */ /* 0x100fe400078e0025 */
[----:B------:R-:W-:-:S04]  /*1790*/  @!P1 IMAD.WIDE.U32 R36, R28, R10, R36 ;  /* 0x0000000a1c249225 */ /* 0x000fc800078e0024 */
[-C--:B------:R-:W-:Y:S02]  /*17a0*/  @!P1 IMAD R31, R10, R5.reuse, R31 ;  /* 0x000000050a1f9224 */ /* 0x080fe400078e021f */
[----:B------:R-:W-:Y:S02]  /*17b0*/  @!P2 IMAD R38, R29, R5, R38 ;  /* 0x000000051d26a224 */ /* 0x000fe400078e0226 */
[----:B------:R-:W-:Y:S01]  /*17c0*/  @!P2 IMAD.WIDE.U32 R48, R28, R29, R48 ;  /* 0x0000001d1c30a225 */ /* 0x000fe200078e0030 */
[----:B--2---:R-:W-:-:S03]  /*17d0*/  @!P1 LEA R18, P0, R36, R18, 0x2 ;  /* 0x0000001224129211 */ /* 0x004fc600078010ff */
[----:B------:R-:W-:Y:S02]  /*17e0*/  IMAD.MOV.U32 R26, RZ, RZ, -0x800000 ;  /* 0xff800000ff1a7424 */ /* 0x000fe400078e00ff */
[----:B------:R-:W-:Y:S02]  /*17f0*/  IMAD.MOV.U32 R29, RZ, RZ, -0x800000 ;  /* 0xff800000ff1d7424 */ /* 0x000fe400078e00ff */
[----:B------:R-:W-:Y:S02]  /*1800*/  @!P1 IMAD.IADD R31, R37, 0x1, R31 ;  /* 0x00000001251f9824 */ /* 0x000fe400078e021f */
[----:B------:R-:W-:Y:S01]  /*1810*/  IMAD.MOV.U32 R27, RZ, RZ, -0x800000 ;  /* 0xff800000ff1b7424 */ /* 0x000fe200078e00ff */
[----:B------:R2:W4:Y:S01]  /*1820*/  @!P6 LDG.E R26, desc[UR8][R40.64] ;  /* 0x00000008281ae981 */ /* 0x000522000c1e1900 */
[----:B------:R-:W-:Y:S01]  /*1830*/  @!P3 IADD3 R34, R45, R34, RZ ;  /* 0x000000222d22b210 */ /* 0x000fe20007ffe0ff */
[----:B------:R-:W-:Y:S01]  /*1840*/  @!P2 IMAD.IADD R38, R49, 0x1, R38 ;  /* 0x000000013126a824 */ /* 0x000fe200078e0226 */
[----:B------:R-:W-:Y:S01]  /*1850*/  @!P1 LEA.HI.X R19, R36, R19, R31, 0x2, P0 ;  /* 0x0000001324139211 */ /* 0x000fe200000f141f */
[----:B------:R-:W4:Y:S01]  /*1860*/  @!P5 LDG.E R29, desc[UR8][R42.64] ;  /* 0x000000082a1dd981 */ /* 0x000f22000c1e1900 */
[----:B-1----:R-:W-:Y:S01]  /*1870*/  @!P3 LEA R22, P5, R44, R22, 0x2 ;  /* 0x000000162c16b211 */ /* 0x002fe200078a10ff */
[----:B------:R-:W-:Y:S01]  /*1880*/  IMAD.MOV.U32 R31, RZ, RZ, -0x800000 ;  /* 0xff800000ff1f7424 */ /* 0x000fe200078e00ff */
[----:B------:R-:W1:Y:S01]  /*1890*/  LDC R37, c[0x0][0x270] ;  /* 0x00009c00ff257b82 */ /* 0x000e620000000800 */
[----:B------:R-:W4:Y:S01]  /*18a0*/  @!P4 LDG.E R27, desc[UR8][R46.64] ;  /* 0x000000082e1bc981 */ /* 0x000f22000c1e1900 */
[----:B0-----:R-:W-:-:S02]  /*18b0*/  @!P2 LEA R20, P4, R48, R20, 0x2 ;  /* 0x000000143014a211 */ /* 0x001fc400078810ff */
[----:B------:R-:W-:Y:S01]  /*18c0*/  @!P3 LEA.HI.X R23, R44, R23, R34, 0x2, P5 ;  /* 0x000000172c17b211 */ /* 0x000fe200028f1422 */
[----:B------:R-:W-:Y:S01]  /*18d0*/  IMAD.MOV.U32 R34, RZ, RZ, -0x800000 ;  /* 0xff800000ff227424 */ /* 0x000fe200078e00ff */
[----:B------:R0:W4:Y:S01]  /*18e0*/  @!P1 LDG.E R31, desc[UR8][R18.64] ;  /* 0x00000008121f9981 */ /* 0x000122000c1e1900 */
[----:B------:R-:W-:Y:S01]  /*18f0*/  IMAD.MOV.U32 R36, RZ, RZ, -0x800000 ;  /* 0xff800000ff247424 */ /* 0x000fe200078e00ff */
[----:B------:R-:W-:-:S03]  /*1900*/  @!P2 LEA.HI.X R21, R48, R21, R38, 0x2, P4 ;  /* 0x000000153015a211 */ /* 0x000fc600020f1426 */
[----:B------:R0:W4:Y:S04]  /*1910*/  @!P3 LDG.E R34, desc[UR8][R22.64] ;  /* 0x000000081622b981 */ /* 0x000128000c1e1900 */
[----:B------:R0:W4:Y:S01]  /*1920*/  @!P2 LDG.E R36, desc[UR8][R20.64] ;  /* 0x000000081424a981 */ /* 0x000122000c1e1900 */
[----:B-1----:R-:W-:-:S04]  /*1930*/  IABS R38, R37 ;  /* 0x0000002500267213 */ /* 0x002fc80000000000 */
[----:B------:R-:W2:Y:S08]  /*1940*/  I2F.U32.RP R39, R38 ;  /* 0x0000002600277306 */ /* 0x000eb00000209000 */
[----:B--2---:R-:W1:Y:S01]  /*1950*/  MUFU.RCP R40, R39 ;  /* 0x0000002700287308 */ /* 0x004e620000001000 */
[----:B------:R-:W2:Y:S01]  /*1960*/  S2R R10, SR_CgaCtaId ;  /* 0x00000000000a7919 */ /* 0x000ea20000008800 */
[----:B-1----:R-:W-:-:S06]  /*1970*/  IADD3 R40, R40, 0xffffffe, RZ ;  /* 0x0ffffffe28287810 */ /* 0x002fcc0007ffe0ff */
[----:B------:R-:W1:Y:S01]  /*1980*/  F2I.FTZ.U32.TRUNC.NTZ R41, R40 ;  /* 0x0000002800297305 */ /* 0x000e62000021f000 */
[----:B0-----:R-:W-:Y:S02]  /*1990*/  IABS R18, R6 ;  /* 0x0000000600127213 */ /* 0x001fe40000000000 */
[----:B------:R-:W-:Y:S01]  /*19a0*/  IABS R19, R37 ;  /* 0x0000002500137213 */ /* 0x000fe20000000000 */
[----:B-1----:R-:W-:Y:S02]  /*19b0*/  IMAD.MOV R22, RZ, RZ, -R41 ;  /* 0x000000ffff167224 */ /* 0x002fe400078e0a29 */
[----:B------:R-:W-:Y:S02]  /*19c0*/  IMAD.MOV.U32 R40, RZ, RZ, RZ ;  /* 0x000000ffff287224 */ /* 0x000fe400078e00ff */
[----:B------:R-:W-:-:S04]  /*19d0*/  IMAD R23, R22, R38, RZ ;  /* 0x0000002616177224 */ /* 0x000fc800078e02ff */
[----:B------:R-:W-:Y:S01]  /*19e0*/  IMAD.HI.U32 R23, R41, R23, R40 ;  /* 0x0000001729177227 */ /* 0x000fe200078e0028 */
[----:B------:R-:W-:-:S03]  /*19f0*/  MOV R21, 0x400 ;  /* 0x0000040000157802 */ /* 0x000fc60000000f00 */
[----:B------:R-:W-:Y:S02]  /*1a00*/  IMAD.MOV R19, RZ, RZ, -R19 ;  /* 0x000000ffff137224 */ /* 0x000fe400078e0a13 */
[----:B------:R-:W-:Y:S01]  /*1a10*/  IMAD.HI.U32 R20, R23, R18, RZ ;  /* 0x0000001217147227 */ /* 0x000fe200078e00ff */
[----:B--2---:R-:W-:-:S03]  /*1a20*/  LEA R10, R10, R21, 0x18 ;  /* 0x000000150a0a7211 */ /* 0x004fc600078ec0ff */
[----:B------:R-:W-:Y:S01]  /*1a30*/  IMAD R19, R20, R19, R18 ;  /* 0x0000001314137224 */ /* 0x000fe200078e0212 */
[C---:B------:R-:W-:Y:S02]  /*1a40*/  ISETP.GT.AND P1, PT, R35.reuse, 0x37f, PT ;  /* 0x0000037f2300780c */ /* 0x040fe40003f24270 */
[C---:B------:R-:W-:Y:S02]  /*1a50*/  ISETP.GT.AND P2, PT, R35.reuse, 0x3ff, PT ;  /* 0x000003ff2300780c */ /* 0x040fe40003f44270 */
[----:B------:R-:W-:Y:S01]  /*1a60*/  ISETP.GT.AND P0, PT, R35, 0x2ff, PT ;  /* 0x000002ff2300780c */ /* 0x000fe20003f04270 */
[----:B------:R-:W-:Y:S01]  /*1a70*/  IMAD R7, R7, 0x24, R10 ;  /* 0x0000002407077824 */ /* 0x000fe200078e020a */
[----:B------:R-:W-:Y:S02]  /*1a80*/  ISETP.GT.U32.AND P4, PT, R38, R19, PT ;  /* 0x000000132600720c */ /* 0x000fe40003f84070 */
[C---:B------:R-:W-:Y:S01]  /*1a90*/  ISETP.GT.AND P3, PT, R35.reuse, 0x27f, PT ;  /* 0x0000027f2300780c */ /* 0x040fe20003f64270 */
[----:B------:R-:W-:Y:S01]  /*1aa0*/  IMAD R7, R0, 0x4, R7 ;  /* 0x0000000400077824 */ /* 0x000fe200078e0207 */
[----:B------:R-:W-:-:S09]  /*1ab0*/  ISETP.GT.AND P6, PT, R35, 0x7f, PT ;  /* 0x0000007f2300780c */ /* 0x000fd20003fc4270 */
[----:B------:R-:W-:Y:S01]  /*1ac0*/  @!P4 IMAD.IADD R19, R19, 0x1, -R38 ;  /* 0x000000011313c824 */ /* 0x000fe200078e0a26 */
[----:B------:R-:W-:Y:S02]  /*1ad0*/  LOP3.LUT R0, R33, R13, RZ, 0xfc, !PT ;  /* 0x0000000d21007212 */ /* 0x000fe400078efcff */
[----:B------:R-:W-:Y:S02]  /*1ae0*/  LOP3.LUT R6, R6, R37, RZ, 0x3c, !PT ;  /* 0x0000002506067212 */ /* 0x000fe400078e3cff */
[----:B------:R-:W-:Y:S01]  /*1af0*/  @!P4 IADD3 R20, R20, 0x1, RZ ;  /* 0x000000011414c810 */ /* 0x000fe20007ffe0ff */
[----:B------:R-:W-:Y:S01]  /*1b00*/  BSSY B0, `(.L_x_11) ;  /* 0x0000031000007945 */ /* 0x000fe20003800000 */
[----:B---3--:R0:W-:Y:S01]  /*1b10*/  @!P1 STS [R7+0x240], R15 ;  /* 0x0002400f07009388 */ /* 0x0081e20000000800 */
[----:B------:R-:W-:-:S03]  /*1b20*/  ISETP.GT.AND P1, PT, R35, 0x17f, PT ;  /* 0x0000017f2300780c */ /* 0x000fc60003f24270 */
[----:B-----5:R0:W-:Y:S01]  /*1b30*/  @!P2 STS [R7], R24 ;  /* 0x000000180700a388 */ /* 0x0201e20000000800 */
[----:B------:R-:W-:-:S03]  /*1b40*/  ISETP.GT.AND P2, PT, R35, 0x1ff, PT ;  /* 0x000001ff2300780c */ /* 0x000fc60003f44270 */
[----:B----4-:R0:W-:Y:S01]  /*1b50*/  @!P0 STS [R7+0x480], R26 ;  /* 0x0004801a07008388 */ /* 0x0101e20000000800 */
[----:B------:R-:W-:-:S03]  /*1b60*/  ISETP.GT.AND P0, PT, R35, 0xff, PT ;  /* 0x000000ff2300780c */ /* 0x000fc60003f04270 */
[----:B------:R0:W-:Y:S01]  /*1b70*/  @!P3 STS [R7+0x6c0], R29 ;  /* 0x0006c01d0700b388 */ /* 0x0001e20000000800 */
[----:B------:R-:W-:-:S05]  /*1b80*/  ISETP.GE.U32.AND P3, PT, R19, R38, PT ;  /* 0x000000261300720c */ /* 0x000fca0003f66070 */
[----:B------:R0:W-:Y:S04]  /*1b90*/  @!P2 STS [R7+0x900], R27 ;  /* 0x0009001b0700a388 */ /* 0x0001e80000000800 */
[----:B------:R0:W-:Y:S01]  /*1ba0*/  @!P6 STS [R7+0xfc0], R31 ;  /* 0x000fc01f0700e388 */ /* 0x0001e20000000800 */
[----:B------:R-:W-:-:S03]  /*1bb0*/  ISETP.GE.AND P2, PT, R6, RZ, PT ;  /* 0x000000ff0600720c */ /* 0x000fc60003f46270 */
[----:B------:R0:W-:Y:S01]  /*1bc0*/  @!P1 STS [R7+0xb40], R34 ;  /* 0x000b402207009388 */ /* 0x0001e20000000800 */
[----:B------:R-:W-:-:S03]  /*1bd0*/  ISETP.NE.U32.AND P1, PT, R0, RZ, PT ;  /* 0x000000ff0000720c */ /* 0x000fc60003f25070 */
[----:B------:R0:W-:Y:S01]  /*1be0*/  @!P0 STS [R7+0xd80], R36 ;  /* 0x000d802407008388 */ /* 0x0001e20000000800 */
[----:B------:R-:W-:Y:S01]  /*1bf0*/  ISETP.NE.AND P0, PT, R37, RZ, PT ;  /* 0x000000ff2500720c */ /* 0x000fe20003f05270 */
[----:B------:R-:W-:-:S04]  /*1c00*/  @P3 VIADD R20, R20, 0x1 ;  /* 0x0000000114143836 */ /* 0x000fc80000000000 */
[----:B------:R-:W-:-:S04]  /*1c10*/  IMAD.MOV.U32 R6, RZ, RZ, R20 ;  /* 0x000000ffff067224 */ /* 0x000fc800078e0014 */
[----:B------:R-:W-:-:S04]  /*1c20*/  @!P2 IMAD.MOV R6, RZ, RZ, -R6 ;  /* 0x000000ffff06a224 */ /* 0x000fc800078e0a06 */
[----:B------:R-:W-:Y:S01]  /*1c30*/  @!P0 LOP3.LUT R6, RZ, R37, RZ, 0x33, !PT ;  /* 0x00000025ff068212 */ /* 0x000fe200078e33ff */
[----:B------:R-:W-:Y:S06]  /*1c40*/  @!P1 BRA `(.L_x_12) ;  /* 0x0000000000249947 */ /* 0x000fec0003800000 */
[----:B------:R-:W-:Y:S01]  /*1c50*/  IMAD.MOV.U32 R18, RZ, RZ, R32 ;  /* 0x000000ffff127224 */ /* 0x000fe200078e0020 */
[----:B0-----:R-:W-:Y:S01]  /*1c60*/  MOV R24, R14 ;  /* 0x0000000e00187202 */ /* 0x001fe20000000f00 */
[----:B------:R-:W-:Y:S01]  /*1c70*/  IMAD.MOV.U32 R19, RZ, RZ, R33 ;  /* 0x000000ffff137224 */ /* 0x000fe200078e0021 */
[----:B------:R-:W-:Y:S02]  /*1c80*/  MOV R23, R13 ;  /* 0x0000000d00177202 */ /* 0x000fe40000000f00 */
[----:B------:R-:W-:Y:S02]  /*1c90*/  MOV R22, 0x1cb0 ;  /* 0x00001cb000167802 */ /* 0x000fe40000000f00 */
[----:B------:R-:W-:Y:S05]  /*1ca0*/  CALL.REL.NOINC `($__internal_0_$__cuda_sm20_div_s64) ;  /* 0x0000003400a47944 */ /* 0x000fea0003c00000 */
[----:B------:R-:W-:Y:S02]  /*1cb0*/  MOV R46, R0 ;  /* 0x00000000002e7202 */ /* 0x000fe40000000f00 */
[----:B------:R-:W-:Y:S01]  /*1cc0*/  MOV R47, R27 ;  /* 0x0000001b002f7202 */ /* 0x000fe20000000f00 */
[----:B------:R-:W-:Y:S05]  /*1cd0*/  BRA `(.L_x_13) ;  /* 0x00000000004c7947 */ /* 0x000fea0003800000 */
.L_x_12:
[----:B0-----:R-:W0:Y:S01]  /*1ce0*/  I2F.U32.RP R15, R14 ;  /* 0x0000000e000f7306 */ /* 0x001e220000209000 */
        /* <DEDUP_REMOVED lines=18> */
.L_x_13:
[----:B------:R-:W-:Y:S05]  /*1e10*/  BSYNC B0 ;  /* 0x0000000000007941 */ /* 0x000fea0003800000 */
.L_x_11:
[----:B------:R-:W-:Y:S01]  /*1e20*/  BAR.SYNC.DEFER_BLOCKING 0x0 ;  /* 0x0000000000007b1d */ /* 0x000fe20000010000 */
[----:B------:R-:W-:Y:S01]  /*1e30*/  LEA.HI R15, R30, R35, RZ, 0x4 ;  /* 0x000000231e0f7211 */ /* 0x000fe200078f20ff */
[----:B------:R-:W-:Y:S01]  /*1e40*/  IMAD.MOV.U32 R42, RZ, RZ, -0x800000 ;  /* 0xff800000ff2a7424 */ /* 0x000fe200078e00ff */
[----:B------:R-:W-:Y:S01]  /*1e50*/  MOV R40, 0xff800000 ;  /* 0xff80000000287802 */ /* 0x000fe20000000f00 */
[----:B------:R-:W-:Y:S01]  /*1e60*/  IMAD.MOV.U32 R31, RZ, RZ, -0x800000 ;  /* 0xff800000ff1f7424 */ /* 0x000fe200078e00ff */
[----:B------:R-:W-:Y:S01]  /*1e70*/  LOP3.LUT R0, R15, 0xfffffff0, RZ, 0xc0, !PT ;  /* 0xfffffff00f007812 */ /* 0x000fe200078ec0ff */
[----:B------:R-:W-:Y:S01]  /*1e80*/  IMAD.MOV.U32 R38, RZ, RZ, -0x800000 ;  /* 0xff800000ff267424 */ /* 0x000fe200078e00ff */
[----:B------:R-:W-:Y:S01]  /*1e90*/  SHF.R.S32.HI R15, RZ, 0x4, R15 ;  /* 0x00000004ff0f7819 */ /* 0x000fe2000001140f */
[----:B------:R-:W-:Y:S01]  /*1ea0*/  IMAD.MOV.U32 R34, RZ, RZ, -0x800000 ;  /* 0xff800000ff227424 */ /* 0x000fe200078e00ff */
[----:B------:R-:W-:Y:S01]  /*1eb0*/  MOV R30, 0xff800000 ;  /* 0xff800000001e7802 */ /* 0x000fe20000000f00 */
[----:B------:R-:W-:Y:S01]  /*1ec0*/  IMAD.IADD R35, R35, 0x1, -R0 ;  /* 0x0000000123237824 */ /* 0x000fe200078e0a00 */
[----:B------:R-:W-:Y:S01]  /*1ed0*/  ULDC.U8 UR4, c[0x0][0x3d9] ;  /* 0x0000f64000047ab9 */ /* 0x000fe20000000000 */
[----:B------:R-:W-:Y:S01]  /*1ee0*/  IMAD.MOV.U32 R36, RZ, RZ, -0x800000 ;  /* 0xff800000ff247424 */ /* 0x000fe200078e00ff */
[----:B------:R-:W-:Y:S01]  /*1ef0*/  BSSY B1, `(.L_x_14) ;  /* 0x0000257000017945 */ /* 0x000fe20003800000 */
[----:B------:R-:W-:-:S02]  /*1f00*/  IMAD R10, R35, 0x24, R10 ;  /* 0x00000024230a7824 */ /* 0x000fc400078e020a */
[----:B------:R-:W-:-:S03]  /*1f10*/  IMAD.MOV.U32 R32, RZ, RZ, -0x800000 ;  /* 0xff800000ff207424 */ /* 0x000fc600078e00ff */
[----:B------:R-:W-:-:S05]  /*1f20*/  LEA R33, R15, R10, 0x2 ;  /* 0x0000000a0f217211 */ /* 0x000fca00078e10ff */
[----:B------:R-:W-:Y:S04]  /*1f30*/  @!P6 LDS R42, [R33] ;  /* 0x00000000212ae984 */ /* 0x000fe80000000800 */
[----:B------:R-:W0:Y:S04]  /*1f40*/  @!P6 LDS R31, [R33+0x240] ;  /* 0x00024000211fe984 */ /* 0x000e280000000800 */
[----:B------:R-:W1:Y:S04]  /*1f50*/  @!P6 LDS R38, [R33+0x480] ;  /* 0x000480002126e984 */ /* 0x000e680000000800 */
[----:B------:R-:W2:Y:S04]  /*1f60*/  @!P6 LDS R40, [R33+0x6c0] ;  /* 0x0006c0002128e984 */ /* 0x000ea80000000800 */
[----:B------:R-:W3:Y:S04]  /*1f70*/  @!P6 LDS R34, [R33+0x900] ;  /* 0x000900002122e984 */ /* 0x000ee80000000800 */
[----:B------:R-:W4:Y:S04]  /*1f80*/  @!P6 LDS R36, [R33+0xb40] ;  /* 0x000b40002124e984 */ /* 0x000f280000000800 */
[----:B------:R-:W5:Y:S04]  /*1f90*/  @!P6 LDS R30, [R33+0xd80] ;  /* 0x000d8000211ee984 */ /* 0x000f680000000800 */
[----:B------:R-:W5:Y:S01]  /*1fa0*/  @!P6 LDS R32, [R33+0xfc0] ;  /* 0x000fc0002120e984 */ /* 0x000f620000000800 */
[----:B0-----:R-:W-:-:S04]  /*1fb0*/  FMNMX.FTZ R7, R42, R31, !PT ;  /* 0x0000001f2a077209 */ /* 0x001fc80007810000 */
[----:B-1----:R-:W-:-:S04]  /*1fc0*/  FMNMX.FTZ R7, R7, R38, !PT ;  /* 0x0000002607077209 */ /* 0x002fc80007810000 */
[----:B--2---:R-:W-:-:S04]  /*1fd0*/  FMNMX.FTZ R7, R7, R40, !PT ;  /* 0x0000002807077209 */ /* 0x004fc80007810000 */
[----:B---3--:R-:W-:-:S04]  /*1fe0*/  FMNMX.FTZ R7, R7, R34, !PT ;  /* 0x0000002207077209 */ /* 0x008fc80007810000 */
[----:B----4-:R-:W-:-:S04]  /*1ff0*/  FMNMX.FTZ R7, R7, R36, !PT ;  /* 0x0000002407077209 */ /* 0x010fc80007810000 */
[----:B-----5:R-:W-:-:S04]  /*2000*/  FMNMX.FTZ R7, R7, R30, !PT ;  /* 0x0000001e07077209 */ /* 0x020fc80007810000 */
[----:B------:R-:W-:-:S05]  /*2010*/  FMNMX.FTZ R18, R7, R32, !PT ;  /* 0x0000002007127209 */ /* 0x000fca0007810000 */
[----:B------:R-:W0:Y:S02]  /*2020*/  SHFL.BFLY PT, R21, R18, 0x8, 0x1f ;  /* 0x0d001f0012157f89 */ /* 0x000e2400000e0000 */
[----:B0-----:R-:W-:-:S05]  /*2030*/  FMNMX.FTZ R21, R18, R21, !PT ;  /* 0x0000001512157209 */ /* 0x001fca0007810000 */
[----:B------:R-:W0:Y:S02]  /*2040*/  SHFL.BFLY PT, R10, R21, 0x4, 0x1f ;  /* 0x0c801f00150a7f89 */ /* 0x000e2400000e0000 */
[----:B0-----:R-:W-:-:S05]  /*2050*/  FMNMX.FTZ R10, R21, R10, !PT ;  /* 0x0000000a150a7209 */ /* 0x001fca0007810000 */
[----:B------:R-:W0:Y:S02]  /*2060*/  SHFL.BFLY PT, R19, R10, 0x2, 0x1f ;  /* 0x0c401f000a137f89 */ /* 0x000e2400000e0000 */
[----:B0-----:R-:W-:-:S05]  /*2070*/  FMNMX.FTZ R19, R10, R19, !PT ;  /* 0x000000130a137209 */ /* 0x001fca0007810000 */
[----:B------:R-:W0:Y:S02]  /*2080*/  SHFL.BFLY PT, R0, R19, 0x1, 0x1f ;  /* 0x0c201f0013007f89 */ /* 0x000e2400000e0000 */
[----:B0-----:R-:W-:-:S04]  /*2090*/  FMNMX.FTZ R0, R19, R0, !PT ;  /* 0x0000000013007209 */ /* 0x001fc80007810000 */
[----:B------:R-:W-:-:S04]  /*20a0*/  FSETP.NEU.FTZ.AND P0, PT, R0, -INF , PT ;  /* 0xff8000000000780b */ /* 0x000fc80003f1d000 */
[----:B------:R-:W-:Y:S02]  /*20b0*/  FSEL R7, R0, RZ, P0 ;  /* 0x000000ff00077208 */ /* 0x000fe40000000000 */
[----:B------:R-:W-:-:S03]  /*20c0*/  ISETP.GT.AND P0, PT, R3, RZ, PT ;  /* 0x000000ff0300720c */ /* 0x000fc60003f04270 */
[C---:B------:R-:W-:Y:S01]  /*20d0*/  FADD.FTZ R0, -R7.reuse, R42 ;  /* 0x0000002a07007221 */ /* 0x040fe20000010100 */
[C---:B------:R-:W-:Y:S01]  /*20e0*/  FADD.FTZ R23, -R7.reuse, R31 ;  /* 0x0000001f07177221 */ /* 0x040fe20000010100 */
[C---:B------:R-:W-:Y:S01]  /*20f0*/  FADD.FTZ R22, -R7.reuse, R38 ;  /* 0x0000002607167221 */ /* 0x040fe20000010100 */
[----:B------:R-:W-:Y:S01]  /*2100*/  FADD.FTZ R21, -R7, R40 ;  /* 0x0000002807157221 */ /* 0x000fe20000010100 */
[----:B------:R-:W-:Y:S01]  /*2110*/  FMUL.FTZ R0, R0, 1.4426950216293334961 ;  /* 0x3fb8aa3b00007820 */ /* 0x000fe20000410000 */
[----:B------:R-:W-:Y:S01]  /*2120*/  FMUL.FTZ R23, R23, 1.4426950216293334961 ;  /* 0x3fb8aa3b17177820 */ /* 0x000fe20000410000 */
[----:B------:R-:W-:Y:S01]  /*2130*/  FMUL.FTZ R22, R22, 1.4426950216293334961 ;  /* 0x3fb8aa3b16167820 */ /* 0x000fe20000410000 */
[----:B------:R-:W-:Y:S01]  /*2140*/  FMUL.FTZ R21, R21, 1.4426950216293334961 ;  /* 0x3fb8aa3b15157820 */ /* 0x000fe20000410000 */
[C---:B------:R-:W-:Y:S01]  /*2150*/  FADD.FTZ R20, -R7.reuse, R34 ;  /* 0x0000002207147221 */ /* 0x040fe20000010100 */
[C---:B------:R-:W-:Y:S01]  /*2160*/  FADD.FTZ R19, -R7.reuse, R36 ;  /* 0x0000002407137221 */ /* 0x040fe20000010100 */
[----:B------:R-:W-:Y:S01]  /*2170*/  MUFU.EX2 R0, R0 ;  /* 0x0000000000007308 */ /* 0x000fe20000000800 */
[----:B------:R-:W-:Y:S01]  /*2180*/  FADD.FTZ R18, -R7, R30 ;  /* 0x0000001e07127221 */ /* 0x000fe20000010100 */
[----:B------:R-:W-:Y:S01]  /*2190*/  FMUL.FTZ R20, R20, 1.4426950216293334961 ;  /* 0x3fb8aa3b14147820 */ /* 0x000fe20000410000 */
[----:B------:R-:W-:Y:S01]  /*21a0*/  FMUL.FTZ R19, R19, 1.4426950216293334961 ;  /* 0x3fb8aa3b13137820 */ /* 0x000fe20000410000 */
[----:B------:R-:W-:Y:S01]  /*21b0*/  FADD.FTZ R10, -R7, R32 ;  /* 0x00000020070a7221 */ /* 0x000fe20000010100 */
[----:B------:R-:W-:-:S03]  /*21c0*/  FMUL.FTZ R18, R18, 1.4426950216293334961 ;  /* 0x3fb8aa3b12127820 */ /* 0x000fc60000410000 */
[----:B------:R-:W0:Y:S01]  /*21d0*/  MUFU.EX2 R23, R23 ;  /* 0x0000001700177308 */ /* 0x000e220000000800 */
[----:B------:R-:W-:-:S07]  /*21e0*/  FMUL.FTZ R10, R10, 1.4426950216293334961 ;  /* 0x3fb8aa3b0a0a7820 */ /* 0x000fce0000410000 */
[----:B------:R-:W1:Y:S08]  /*21f0*/  MUFU.EX2 R22, R22 ;  /* 0x0000001600167308 */ /* 0x000e700000000800 */
[----:B------:R-:W2:Y:S01]  /*2200*/  MUFU.EX2 R21, R21 ;  /* 0x0000001500157308 */ /* 0x000ea20000000800 */
[----:B0-----:R-:W-:Y:S02]  /*2210*/  FADD.FTZ R23, R0, R23 ;  /* 0x0000001700177221 */ /* 0x001fe40000010000 */
[----:B------:R-:W0:Y:S05]  /*2220*/  LDC R0, c[0x0][0x270] ;  /* 0x00009c00ff007b82 */ /* 0x000e2a0000000800 */
[----:B------:R-:W3:Y:S01]  /*2230*/  MUFU.EX2 R20, R20 ;  /* 0x0000001400147308 */ /* 0x000ee20000000800 */
[----:B-1----:R-:W-:-:S07]  /*2240*/  FADD.FTZ R22, R23, R22 ;  /* 0x0000001617167221 */ /* 0x002fce0000010000 */
[----:B------:R-:W1:Y:S01]  /*2250*/  MUFU.EX2 R19, R19 ;  /* 0x0000001300137308 */ /* 0x000e620000000800 */
[----:B--2---:R-:W-:Y:S01]  /*2260*/  FADD.FTZ R21, R22, R21 ;  /* 0x0000001516157221 */ /* 0x004fe20000010000 */
[----:B------:R-:W-:-:S06]  /*2270*/  IABS R22, R3 ;  /* 0x0000000300167213 */ /* 0x000fcc0000000000 */
[----:B------:R-:W2:Y:S01]  /*2280*/  MUFU.EX2 R18, R18 ;  /* 0x0000001200127308 */ /* 0x000ea20000000800 */
[----:B---3--:R-:W-:Y:S01]  /*2290*/  FADD.FTZ R20, R21, R20 ;  /* 0x0000001415147221 */ /* 0x008fe20000010000 */
[----:B0-----:R-:W-:-:S06]  /*22a0*/  IABS R21, R0 ;  /* 0x0000000000157213 */ /* 0x001fcc0000000000 */
[----:B------:R-:W0:Y:S01]  /*22b0*/  MUFU.EX2 R10, R10 ;  /* 0x0000000a000a7308 */ /* 0x000e220000000800 */
[----:B-1----:R-:W-:-:S07]  /*22c0*/  FADD.FTZ R19, R20, R19 ;  /* 0x0000001314137221 */ /* 0x002fce0000010000 */
[----:B------:R-:W1:Y:S01]  /*22d0*/  I2F.U32.RP R23, R21 ;  /* 0x0000001500177306 */ /* 0x000e620000209000 */
[----:B--2---:R-:W-:-:S07]  /*22e0*/  FADD.FTZ R19, R19, R18 ;  /* 0x0000001213137221 */ /* 0x004fce0000010000 */
[----:B------:R-:W2:Y:S01]  /*22f0*/  I2F.RP R18, R22 ;  /* 0x0000001600127306 */ /* 0x000ea20000209400 */
[----:B0-----:R-:W-:-:S05]  /*2300*/  FADD.FTZ R20, R19, R10 ;  /* 0x0000000a13147221 */ /* 0x001fca0000010000 */
[----:B------:R-:W0:Y:S02]  /*2310*/  SHFL.BFLY PT, R19, R20, 0x8, 0x1f ;  /* 0x0d001f0014137f89 */ /* 0x000e2400000e0000 */
[----:B-1----:R-:W1:Y:S08]  /*2320*/  MUFU.RCP R44, R23 ;  /* 0x00000017002c7308 */ /* 0x002e700000001000 */
[----:B--2---:R-:W2:Y:S01]  /*2330*/  MUFU.RCP R18, R18 ;  /* 0x0000001200127308 */ /* 0x004ea20000001000 */
[----:B-1----:R-:W-:-:S02]  /*2340*/  IADD3 R44, R44, 0xffffffe, RZ ;  /* 0x0ffffffe2c2c7810 */ /* 0x002fc40007ffe0ff */
[----:B------:R-:W-:-:S05]  /*2350*/  IADD3 R23, R22, UR5, RZ ;  /* 0x0000000516177c10 */ /* 0x000fca000fffe0ff */
[----:B------:R1:W3:Y:S01]  /*2360*/  F2I.FTZ.U32.TRUNC.NTZ R45, R44 ;  /* 0x0000002c002d7305 */ /* 0x0002e2000021f000 */
[----:B0-----:R-:W-:Y:S01]  /*2370*/  FADD.FTZ R10, R20, R19 ;  /* 0x00000013140a7221 */ /* 0x001fe20000010000 */
[----:B--2---:R-:W-:Y:S01]  /*2380*/  VIADD R48, R18, 0xffffffe ;  /* 0x0ffffffe12307836 */ /* 0x004fe20000000000 */
[----:B------:R-:W-:-:S03]  /*2390*/  IABS R18, R3 ;  /* 0x0000000300127213 */ /* 0x000fc60000000000 */
[----:B------:R-:W0:Y:S02]  /*23a0*/  SHFL.BFLY PT, R27, R10, 0x4, 0x1f ;  /* 0x0c801f000a1b7f89 */ /* 0x000e2400000e0000 */
[----:B------:R-:W2:Y:S01]  /*23b0*/  F2I.FTZ.U32.TRUNC.NTZ R49, R48 ;  /* 0x0000003000317305 */ /* 0x000ea2000021f000 */
[----:B------:R-:W-:Y:S01]  /*23c0*/  IMAD.MOV R18, RZ, RZ, -R18 ;  /* 0x000000ffff127224 */ /* 0x000fe200078e0a12 */
[----:B-1----:R-:W-:Y:S01]  /*23d0*/  HFMA2.MMA R44, -RZ, RZ, 0, 0 ;  /* 0x00000000ff2c7435 */ /* 0x002fe200000001ff */
[----:B---3--:R-:W-:-:S04]  /*23e0*/  IMAD.MOV R20, RZ, RZ, -R45 ;  /* 0x000000ffff147224 */ /* 0x008fc800078e0a2d */
[----:B------:R-:W-:Y:S02]  /*23f0*/  IMAD R20, R20, R21, RZ ;  /* 0x0000001514147224 */ /* 0x000fe400078e02ff */
[----:B--2---:R-:W-:Y:S02]  /*2400*/  IMAD.MOV R19, RZ, RZ, -R49 ;  /* 0x000000ffff137224 */ /* 0x004fe400078e0a31 */
[----:B------:R-:W-:Y:S02]  /*2410*/  IMAD.MOV.U32 R48, RZ, RZ, RZ ;  /* 0x000000ffff307224 */ /* 0x000fe400078e00ff */
[----:B------:R-:W-:Y:S01]  /*2420*/  IMAD R26, R19, R22, RZ ;  /* 0x00000016131a7224 */ /* 0x000fe200078e02ff */
[----:B------:R-:W-:Y:S01]  /*2430*/  IABS R19, R23 ;  /* 0x0000001700137213 */ /* 0x000fe20000000000 */
[----:B------:R-:W-:-:S04]  /*2440*/  IMAD.HI.U32 R20, R45, R20, R44 ;  /* 0x000000142d147227 */ /* 0x000fc800078e002c */
[----:B0-----:R-:W-:Y:S01]  /*2450*/  FADD.FTZ R27, R10, R27 ;  /* 0x0000001b0a1b7221 */ /* 0x001fe20000010000 */
[----:B------:R-:W-:Y:S01]  /*2460*/  IABS R10, R0 ;  /* 0x00000000000a7213 */ /* 0x000fe20000000000 */
[----:B------:R-:W-:-:S03]  /*2470*/  IMAD.HI.U32 R26, R49, R26, R48 ;  /* 0x0000001a311a7227 */ /* 0x000fc600078e0030 */
[----:B------:R-:W0:Y:S01]  /*2480*/  SHFL.BFLY PT, R24, R27, 0x2, 0x1f ;  /* 0x0c401f001b187f89 */ /* 0x000e2200000e0000 */
[----:B------:R-:W-:Y:S02]  /*2490*/  IMAD.MOV R10, RZ, RZ, -R10 ;  /* 0x000000ffff0a7224 */ /* 0x000fe400078e0a0a */
[----:B------:R-:W-:-:S04]  /*24a0*/  IMAD.HI.U32 R26, R26, R19, RZ ;  /* 0x000000131a1a7227 */ /* 0x000fc800078e00ff */
[----:B------:R-:W-:-:S04]  /*24b0*/  IMAD.HI.U32 R20, R20, R19, RZ ;  /* 0x0000001314147227 */ /* 0x000fc800078e00ff */
[--C-:B------:R-:W-:Y:S02]  /*24c0*/  IMAD R29, R26, R18, R19.reuse ;  /* 0x000000121a1d7224 */ /* 0x100fe400078e0213 */
[----:B------:R-:W-:Y:S01]  /*24d0*/  IMAD R18, R20, R10, R19 ;  /* 0x0000000a14127224 */ /* 0x000fe200078e0213 */
[----:B------:R-:W-:Y:S01]  /*24e0*/  LOP3.LUT R19, R23, R22, RZ, 0x3c, !PT ;  /* 0x0000001617137212 */ /* 0x000fe200078e3cff */
[----:B------:R-:W1:Y:S01]  /*24f0*/  S2R R10, SR_TID.X ;  /* 0x00000000000a7919 */ /* 0x000e620000002100 */
[----:B------:R-:W-:Y:S02]  /*2500*/  ISETP.GT.U32.AND P4, PT, R22, R29, PT ;  /* 0x0000001d1600720c */ /* 0x000fe40003f84070 */
[----:B------:R-:W-:Y:S02]  /*2510*/  ISETP.GT.U32.AND P1, PT, R21, R18, PT ;  /* 0x000000121500720c */ /* 0x000fe40003f24070 */
[----:B------:R-:W-:Y:S02]  /*2520*/  LOP3.LUT R23, R23, R0, RZ, 0x3c, !PT ;  /* 0x0000000017177212 */ /* 0x000fe400078e3cff */
[----:B------:R-:W-:Y:S01]  /*2530*/  ISETP.GE.AND P3, PT, R19, RZ, PT ;  /* 0x000000ff1300720c */ /* 0x000fe20003f66270 */
[----:B0-----:R-:W-:Y:S01]  /*2540*/  FADD.FTZ R27, R27, R24 ;  /* 0x000000181b1b7221 */ /* 0x001fe20000010000 */
[----:B------:R-:W-:-:S04]  /*2550*/  LEA.HI.SX32 R19, R4, 0x1, 0x1 ;  /* 0x0000000104137811 */ /* 0x000fc800078f0aff */
[----:B------:R-:W0:Y:S01]  /*2560*/  SHFL.BFLY PT, R24, R27, 0x1, 0x1f ;  /* 0x0c201f001b187f89 */ /* 0x000e2200000e0000 */
[-C--:B------:R-:W-:Y:S02]  /*2570*/  @!P4 IADD3 R29, R29, -R22.reuse, RZ ;  /* 0x800000161d1dc210 */ /* 0x080fe40007ffe0ff */
[----:B------:R-:W-:Y:S01]  /*2580*/  @!P1 IMAD.IADD R18, R18, 0x1, -R21 ;  /* 0x0000000112129824 */ /* 0x000fe200078e0a15 */
[----:B------:R-:W-:Y:S01]  /*2590*/  @!P4 IADD3 R26, R26, 0x1, RZ ;  /* 0x000000011a1ac810 */ /* 0x000fe20007ffe0ff */
[----:B------:R-:W-:Y:S01]  /*25a0*/  @!P1 VIADD R20, R20, 0x1 ;  /* 0x0000000114149836 */ /* 0x000fe20000000000 */
[----:B------:R-:W-:Y:S02]  /*25b0*/  ISETP.GE.U32.AND P2, PT, R29, R22, PT ;  /* 0x000000161d00720c */ /* 0x000fe40003f46070 */
[----:B------:R-:W-:Y:S02]  /*25c0*/  ISETP.GE.U32.AND P5, PT, R18, R21, PT ;  /* 0x000000151200720c */ /* 0x000fe40003fa6070 */
[----:B------:R-:W2:Y:S01]  /*25d0*/  LDC R21, c[0x0][0x2c4] ;  /* 0x0000b100ff157b82 */ /* 0x000ea20000000800 */
[----:B------:R-:W-:-:S02]  /*25e0*/  ISETP.GT.AND P4, PT, R4, RZ, PT ;  /* 0x000000ff0400720c */ /* 0x000fc40003f84270 */
[----:B------:R-:W-:Y:S02]  /*25f0*/  LEA.HI.SX32 R18, R3, 0x1, 0x1 ;  /* 0x0000000103127811 */ /* 0x000fe400078f0aff */
[----:B------:R-:W-:-:S04]  /*2600*/  MOV R29, 0x7f800000 ;  /* 0x7f800000001d7802 */ /* 0x000fc80000000f00 */
[----:B------:R-:W-:Y:S02]  /*2610*/  @P2 IADD3 R26, R26, 0x1, RZ ;  /* 0x000000011a1a2810 */ /* 0x000fe40007ffe0ff */
[----:B------:R-:W-:Y:S01]  /*2620*/  @P5 VIADD R20, R20, 0x1 ;  /* 0x0000000114145836 */ /* 0x000fe20000000000 */
[----:B------:R-:W-:Y:S01]  /*2630*/  ISETP.GE.AND P2, PT, R23, RZ, PT ;  /* 0x000000ff1700720c */ /* 0x000fe20003f46270 */
[----:B0-----:R-:W-:Y:S01]  /*2640*/  FADD.FTZ R24, R27, R24 ;  /* 0x000000181b187221 */ /* 0x001fe20000010000 */
[----:B------:R-:W-:Y:S02]  /*2650*/  SHF.R.S32.HI R27, RZ, 0x1f, R3 ;  /* 0x0000001fff1b7819 */ /* 0x000fe40000011403 */
[----:B------:R-:W-:Y:S02]  /*2660*/  ISETP.NE.AND P5, PT, R3, RZ, PT ;  /* 0x000000ff0300720c */ /* 0x000fe40003fa5270 */
[----:B------:R-:W-:Y:S02]  /*2670*/  FSETP.NE.FTZ.AND P1, PT, R24, RZ, PT ;  /* 0x000000ff1800720b */ /* 0x000fe40003f35000 */
[----:B------:R-:W-:-:S02]  /*2680*/  SHF.R.S32.HI R23, RZ, 0x1f, R4 ;  /* 0x0000001fff177819 */ /* 0x000fc40000011404 */
[----:B------:R-:W-:Y:S02]  /*2690*/  @!P0 IADD3 R18, R27, RZ, RZ ;  /* 0x000000ff1b128210 */ /* 0x000fe40007ffe0ff */
[----:B------:R-:W-:Y:S01]  /*26a0*/  ISETP.NE.AND P0, PT, R0, RZ, PT ;  /* 0x000000ff0000720c */ /* 0x000fe20003f05270 */
[----:B------:R-:W-:Y:S01]  /*26b0*/  @!P4 IMAD.MOV R19, RZ, RZ, R23 ;  /* 0x000000ffff13c224 */ /* 0x000fe200078e0217 */
[----:B-1----:R-:W-:Y:S01]  /*26c0*/  LOP3.LUT P4, RZ, R10, 0xf, RZ, 0xc0, !PT ;  /* 0x0000000f0aff7812 */ /* 0x002fe2000788c0ff */
[----:B------:R-:W-:Y:S01]  /*26d0*/  @!P2 IMAD.MOV R20, RZ, RZ, -R20 ;  /* 0x000000ffff14a224 */ /* 0x000fe200078e0a14 */
[----:B------:R-:W-:Y:S02]  /*26e0*/  @!P3 IADD3 R26, -R26, RZ, RZ ;  /* 0x000000ff1a1ab210 */ /* 0x000fe40007ffe1ff */
[----:B------:R-:W-:Y:S01]  /*26f0*/  ISETP.GT.OR P4, PT, R10, 0x7f, P4 ;  /* 0x0000007f0a00780c */ /* 0x000fe20002784670 */
[----:B------:R-:W0:Y:S01]  /*2700*/  @P1 MUFU.LG2 R24, R24 ;  /* 0x0000001800181308 */ /* 0x000e220000000c00 */
[----:B------:R-:W-:-:S02]  /*2710*/  ISETP.NE.AND P3, PT, RZ, UR4, PT ;  /* 0x00000004ff007c0c */ /* 0x000fc4000bf65270 */
[----:B------:R-:W-:Y:S02]  /*2720*/  @!P5 LOP3.LUT R26, RZ, R22, RZ, 0x33, !PT ;  /* 0x00000016ff1ad212 */ /* 0x000fe400078e33ff */
[----:B--2---:R-:W-:Y:S02]  /*2730*/  SEL R21, R21, 0x1, !P3 ;  /* 0x0000000115157807 */ /* 0x004fe40005800000 */
[----:B------:R-:W-:Y:S02]  /*2740*/  ISETP.LT.U32.AND P2, PT, R8, R26, PT ;  /* 0x0000001a0800720c */ /* 0x000fe40003f41070 */
[----:B------:R-:W-:Y:S01]  /*2750*/  SHF.R.S32.HI R23, RZ, 0x1f, R26 ;  /* 0x0000001fff177819 */ /* 0x000fe2000001141a */
[----:B------:R-:W-:Y:S01]  /*2760*/  IMAD R6, R6, R21, RZ ;  /* 0x0000001506067224 */ /* 0x000fe200078e02ff */
[----:B------:R-:W-:Y:S02]  /*2770*/  @!P0 LOP3.LUT R20, RZ, R0, RZ, 0x33, !PT ;  /* 0x00000000ff148212 */ /* 0x000fe400078e33ff */
[----:B------:R-:W-:-:S03]  /*2780*/  ISETP.LT.AND.EX P2, PT, R9, R23, PT, P2 ;  /* 0x000000170900720c */ /* 0x000fc60003f41320 */
[----:B------:R-:W-:Y:S01]  /*2790*/  IMAD R21, R20, R21, RZ ;  /* 0x0000001514157224 */ /* 0x000fe200078e02ff */
[----:B------:R-:W-:Y:S01]  /*27a0*/  SEL R10, R8, R26, P2 ;  /* 0x0000001a080a7207 */ /* 0x000fe20001000000 */
[----:B0-----:R-:W-:Y:S01]  /*27b0*/  @P1 FFMA.FTZ R29, R24, 0.69314718246459960938, R7 ;  /* 0x3f317218181d1823 */ /* 0x001fe20000010007 */
[----:B------:R-:W-:Y:S01]  /*27c0*/  SEL R9, R9, R23, P2 ;  /* 0x0000001709097207 */ /* 0x000fe20001000000 */
[----:B------:R-:W-:Y:S02]  /*27d0*/  IMAD R7, R6, R19, RZ ;  /* 0x0000001306077224 */ /* 0x000fe400078e02ff */
[----:B------:R-:W-:Y:S01]  /*27e0*/  IMAD R8, R18, R21, RZ ;  /* 0x0000001512087224 */ /* 0x000fe200078e02ff */
[----:B------:R-:W-:Y:S06]  /*27f0*/  @P4 BRA `(.L_x_15) ;  /* 0x0000001c00184947 */ /* 0x000fec0003800000 */
[----:B------:R-:W-:Y:S01]  /*2800*/  ULDC.U8 UR4, c[0x0][0x3d8] ;  /* 0x0000f60000047ab9 */ /* 0x000fe20000000000 */
[C---:B------:R-:W-:Y:S02]  /*2810*/  IADD3 R44, P0, R15.reuse, UR7, RZ ;  /* 0x000000070f2c7c10 */ /* 0x040fe4000ff1e0ff */
[----:B------:R-:W-:Y:S02]  /*2820*/  ISETP.NE.AND P1, PT, RZ, UR4, PT ;  /* 0x00000004ff007c0c */ /* 0x000fe4000bf25270 */
[----:B------:R-:W-:-:S11]  /*2830*/  LEA.HI.X.SX32 R45, R15, UR6, 0x1, P0 ;  /* 0x000000060f2d7c11 */ /* 0x000fd600080f0eff */
[----:B------:R-:W-:Y:S05]  /*2840*/  @!P1 BRA `(.L_x_16) ;  /* 0x0000001800f49947 */ /* 0x000fea0003800000 */
[----:B------:R-:W-:Y:S02]  /*2850*/  ISETP.GE.U32.AND P1, PT, R44, R28, PT ;  /* 0x0000001c2c00720c */ /* 0x000fe40003f26070 */
[----:B------:R-:W-:Y:S02]  /*2860*/  ISETP.LT.U32.AND P0, PT, R0, 0x1, PT ;  /* 0x000000010000780c */ /* 0x000fe40003f01070 */
[----:B------:R-:W-:Y:S02]  /*2870*/  ISETP.GE.AND.EX P1, PT, R45, R5, PT, P1 ;  /* 0x000000052d00720c */ /* 0x000fe40003f26310 */
[----:B------:R-:W-:-:S04]  /*2880*/  SHF.R.S32.HI R18, RZ, 0x1f, R0 ;  /* 0x0000001fff127819 */ /* 0x000fc80000011400 */
[----:B------:R-:W-:-:S04]  /*2890*/  ISETP.LT.AND.EX P0, PT, R18, RZ, PT, P0 ;  /* 0x000000ff1200720c */ /* 0x000fc80003f01300 */
[----:B------:R-:W-:Y:S02]  /*28a0*/  SEL R6, R0, 0x1, P0 ;  /* 0x0000000100067807 */ /* 0x000fe40000000000 */
[----:B------:R-:W-:Y:S01]  /*28b0*/  SEL R5, R18, RZ, P0 ;  /* 0x000000ff12057207 */ /* 0x000fe20000000000 */
[----:B------:R-:W-:Y:S06]  /*28c0*/  @P1 BRA `(.L_x_15) ;  /* 0x0000001800e41947 */ /* 0x000fec0003800000 */
[----:B------:R-:W-:Y:S01]  /*28d0*/  IADD3 R0, P1, R6, 0x1, RZ ;  /* 0x0000000106007810 */ /* 0x000fe20007f3e0ff */
[----:B------:R-:W-:Y:S03]  /*28e0*/  BSSY B0, `(.L_x_17) ;  /* 0x0000036000007945 */ /* 0x000fe60003800000 */
[----:B------:R-:W-:Y:S01]  /*28f0*/  ISETP.GE.U32.AND P0, PT, R0, 0x3, PT ;  /* 0x000000030000780c */ /* 0x000fe20003f06070 */
[----:B------:R-:W-:-:S05]  /*2900*/  IMAD.X R0, RZ, RZ, R5, P1 ;  /* 0x000000ffff007224 */ /* 0x000fca00008e0605 */
[----:B------:R-:W-:-:S04]  /*2910*/  ISETP.GE.U32.AND.EX P0, PT, R0, RZ, PT, P0 ;  /* 0x000000ff0000720c */ /* 0x000fc80003f06100 */
[----:B------:R-:W-:Y:S02]  /*2920*/  SEL R18, R5, RZ, !P0 ;  /* 0x000000ff05127207 */ /* 0x000fe40004000000 */
[----:B------:R-:W-:-:S03]  /*2930*/  SEL R0, R6, RZ, !P0 ;  /* 0x000000ff06007207 */ /* 0x000fc60004000000 */
[-C--:B------:R-:W-:Y:S02]  /*2940*/  IMAD R19, R18, R25.reuse, RZ ;  /* 0x0000001912137224 */ /* 0x080fe400078e02ff */
[----:B------:R-:W-:-:S04]  /*2950*/  IMAD.WIDE.U32 R20, R0, R25, RZ ;  /* 0x0000001900147225 */ /* 0x000fc800078e00ff */
[----:B------:R-:W-:Y:S02]  /*2960*/  IMAD R19, R0, R2, R19 ;  /* 0x0000000200137224 */ /* 0x000fe400078e0213 */
[----:B------:R-:W-:-:S03]  /*2970*/  IMAD.WIDE.U32 R48, R20, R6, RZ ;  /* 0x0000000614307225 */ /* 0x000fc600078e00ff */
[----:B------:R-:W-:-:S05]  /*2980*/  IADD3 R19, R21, R19, RZ ;  /* 0x0000001315137210 */ /* 0x000fca0007ffe0ff */
[----:B------:R-:W-:-:S04]  /*2990*/  IMAD R0, R19, R6, RZ ;  /* 0x0000000613007224 */ /* 0x000fc800078e02ff */
[----:B------:R-:W-:-:S04]  /*29a0*/  IMAD R23, R5, R20, R0 ;  /* 0x0000001405177224 */ /* 0x000fc800078e0200 */
[----:B------:R-:W-:-:S05]  /*29b0*/  IMAD.IADD R23, R49, 0x1, R23 ;  /* 0x0000000131177824 */ /* 0x000fca00078e0217 */
[----:B------:R-:W-:-:S04]  /*29c0*/  LOP3.LUT R0, R45, R23, RZ, 0xfc, !PT ;  /* 0x000000172d007212 */ /* 0x000fc800078efcff */
[----:B------:R-:W-:-:S13]  /*29d0*/  ISETP.NE.U32.AND P0, PT, R0, RZ, PT ;  /* 0x000000ff0000720c */ /* 0x000fda0003f05070 */
[----:B------:R-:W-:Y:S05]  /*29e0*/  @!P0 BRA `(.L_x_18) ;  /* 0x00000000003c8947 */ /* 0x000fea0003800000 */
[----:B------:R-:W-:Y:S01]  /*29f0*/  IMAD.MOV.U32 R18, RZ, RZ, R44 ;  /* 0x000000ffff127224 */ /* 0x000fe200078e002c */
[----:B------:R-:W-:Y:S01]  /*2a00*/  MOV R19, R45 ;  /* 0x0000002d00137202 */ /* 0x000fe20000000f00 */
[----:B------:R-:W-:Y:S01]  /*2a10*/  IMAD.MOV.U32 R24, RZ, RZ, R48 ;  /* 0x000000ffff187224 */ /* 0x000fe200078e0030 */
[----:B------:R-:W-:Y:S02]  /*2a20*/  MOV R22, 0x2a40 ;  /* 0x00002a4000167802 */ /* 0x000fe40000000f00 */
[----:B------:R-:W-:Y:S05]  /*2a30*/  CALL.REL.NOINC `($__internal_0_$__cuda_sm20_div_s64) ;  /* 0x0000002800407944 */ /* 0x000fea0003c00000 */
[-C--:B------:R-:W-:Y:S02]  /*2a40*/  IADD3 R21, P0, RZ, -R0.reuse, RZ ;  /* 0x80000000ff157210 */ /* 0x080fe40007f1e0ff */
[----:B------:R-:W-:Y:S02]  /*2a50*/  MOV R54, R0 ;  /* 0x0000000000367202 */ /* 0x000fe40000000f00 */
[----:B------:R-:W-:Y:S01]  /*2a60*/  IADD3.X R19, RZ, ~R27, RZ, P0, !PT ;  /* 0x8000001bff137210 */ /* 0x000fe200007fe4ff */
[----:B------:R-:W-:Y:S01]  /*2a70*/  IMAD.WIDE.U32 R44, R48, R21, R44 ;  /* 0x00000015302c7225 */ /* 0x000fe200078e002c */
[----:B------:R-:W-:-:S03]  /*2a80*/  MOV R55, R27 ;  /* 0x0000001b00377202 */ /* 0x000fc60000000f00 */
[----:B------:R-:W-:-:S04]  /*2a90*/  IMAD R18, R19, R48, RZ ;  /* 0x0000003013127224 */ /* 0x000fc800078e02ff */
[----:B------:R-:W-:Y:S01]  /*2aa0*/  IMAD R19, R23, R21, R18 ;  /* 0x0000001517137224 */ /* 0x000fe200078e0212 */
[----:B------:R-:W-:-:S04]  /*2ab0*/  MOV R18, R44 ;  /* 0x0000002c00127202 */ /* 0x000fc80000000f00 */
[----:B------:R-:W-:Y:S01]  /*2ac0*/  IADD3 R19, R45, R19, RZ ;  /* 0x000000132d137210 */ /* 0x000fe20007ffe0ff */
[----:B------:R-:W-:Y:S05]  /*2ad0*/  BRA `(.L_x_19) ;  /* 0x0000000000587947 */ /* 0x000fea0003800000 */
.L_x_18:
[----:B------:R-:W0:Y:S01]  /*2ae0*/  I2F.U32.RP R20, R48 ;  /* 0x0000003000147306 */ /* 0x000e220000209000 */
[----:B------:R-:W-:Y:S01]  /*2af0*/  ISETP.NE.U32.AND P0, PT, R48, RZ, PT ;  /* 0x000000ff3000720c */ /* 0x000fe20003f05070 */
[----:B------:R-:W-:-:S06]  /*2b00*/  HFMA2.MMA R55, -RZ, RZ, 0, 0 ;  /* 0x00000000ff377435 */ /* 0x000fcc00000001ff */
[----:B0-----:R-:W0:Y:S02]  /*2b10*/  MUFU.RCP R18, R20 ;  /* 0x0000001400127308 */ /* 0x001e240000001000 */
[----:B0-----:R-:W-:-:S06]  /*2b20*/  IADD3 R18, R18, 0xffffffe, RZ ;  /* 0x0ffffffe12127810 */ /* 0x001fcc0007ffe0ff */
        /* <DEDUP_REMOVED lines=11> */
[----:B------:R-:W-:Y:S02]  /*2be0*/  ISETP.GE.U32.AND P1, PT, R19, R48, PT ;  /* 0x000000301300720c */ /* 0x000fe40003f26070 */
[----:B------:R-:W-:-:S11]  /*2bf0*/  MOV R19, RZ ;  /* 0x000000ff00137202 */ /* 0x000fd60000000f00 */
[----:B------:R-:W-:Y:S02]  /*2c00*/  @P1 IADD3 R54, R54, 0x1, RZ ;  /* 0x0000000136361810 */ /* 0x000fe40007ffe0ff */
[----:B------:R-:W-:-:S05]  /*2c10*/  @!P0 LOP3.LUT R54, RZ, R48, RZ, 0x33, !PT ;  /* 0x00000030ff368212 */ /* 0x000fca00078e33ff */
[----:B------:R-:W-:-:S04]  /*2c20*/  IMAD.MOV R21, RZ, RZ, -R54 ;  /* 0x000000ffff157224 */ /* 0x000fc800078e0a36 */
[----:B------:R-:W-:Y:S02]  /*2c30*/  IMAD R18, R48, R21, R44 ;  /* 0x0000001530127224 */ /* 0x000fe400078e022c */
.L_x_19:
[----:B------:R-:W-:Y:S05]  /*2c40*/  BSYNC B0 ;  /* 0x0000000000007941 */ /* 0x000fea0003800000 */
.L_x_17:
[----:B------:R-:W-:Y:S01]  /*2c50*/  LOP3.LUT R0, R19, R2, RZ, 0xfc, !PT ;  /* 0x0000000213007212 */ /* 0x000fe200078efcff */
[----:B------:R-:W-:Y:S03]  /*2c60*/  BSSY B0, `(.L_x_20) ;  /* 0x0000026000007945 */ /* 0x000fe60003800000 */
[----:B------:R-:W-:-:S13]  /*2c70*/  ISETP.NE.U32.AND P0, PT, R0, RZ, PT ;  /* 0x000000ff0000720c */ /* 0x000fda0003f05070 */
[----:B------:R-:W-:Y:S05]  /*2c80*/  @!P0 BRA `(.L_x_21) ;  /* 0x0000000000348947 */ /* 0x000fea0003800000 */
[----:B------:R-:W-:Y:S01]  /*2c90*/  IMAD.MOV.U32 R24, RZ, RZ, R25 ;  /* 0x000000ffff187224 */ /* 0x000fe200078e0019 */
[----:B------:R-:W-:Y:S02]  /*2ca0*/  MOV R23, R2 ;  /* 0x0000000200177202 */ /* 0x000fe40000000f00 */
        /* <DEDUP_REMOVED lines=8> */
[----:B------:R-:W-:-:S05]  /*2d30*/  IMAD R2, R2, R21, R20 ;  /* 0x0000001502027224 */ /* 0x000fca00078e0214 */
[----:B------:R-:W-:Y:S01]  /*2d40*/  IADD3 R2, R45, R2, RZ ;  /* 0x000000022d027210 */ /* 0x000fe20007ffe0ff */
[----:B------:R-:W-:Y:S05]  /*2d50*/  BRA `(.L_x_22) ;  /* 0x0000000000587947 */ /* 0x000fea0003800000 */
.L_x_21:
[----:B------:R-:W0:Y:S01]  /*2d60*/  I2F.U32.RP R2, R25 ;  /* 0x0000001900027306 */ /* 0x000e220000209000 */
[----:B------:R-:W-:Y:S01]  /*2d70*/  ISETP.NE.U32.AND P0, PT, R25, RZ, PT ;  /* 0x000000ff1900720c */ /* 0x000fe20003f05070 */
[----:B------:R-:W-:-:S06]  /*2d80*/  HFMA2.MMA R49, -RZ, RZ, 0, 0 ;  /* 0x00000000ff317435 */ /* 0x000fcc00000001ff */
[----:B0-----:R-:W0:Y:S02]  /*2d90*/  MUFU.RCP R20, R2 ;  /* 0x0000000200147308 */ /* 0x001e240000001000 */
[----:B0-----:R-:W-:Y:S02]  /*2da0*/  IADD3 R20, R20, 0xffffffe, RZ ;  /* 0x0ffffffe14147810 */ /* 0x001fe40007ffe0ff */
[----:B------:R-:W-:-:S04]  /*2db0*/  MOV R2, RZ ;  /* 0x000000ff00027202 */ /* 0x000fc80000000f00 */
        /* <DEDUP_REMOVED lines=13> */
[----:B------:R-:W-:-:S05]  /*2e90*/  @!P0 LOP3.LUT R48, RZ, R25, RZ, 0x33, !PT ;  /* 0x00000019ff308212 */ /* 0x000fca00078e33ff */
[----:B------:R-:W-:-:S04]  /*2ea0*/  IMAD.MOV R44, RZ, RZ, -R48 ;  /* 0x000000ffff2c7224 */ /* 0x000fc800078e0a30 */
[----:B------:R-:W-:Y:S02]  /*2eb0*/  IMAD R44, R25, R44, R18 ;  /* 0x0000002c192c7224 */ /* 0x000fe400078e0212 */
.L_x_22:
[----:B------:R-:W-:Y:S05]  /*2ec0*/  BSYNC B0 ;  /* 0x0000000000007941 */ /* 0x000fea0003800000 */
.L_x_20:
[----:B------:R-:W0:Y:S01]  /*2ed0*/  LDC R25, c[0x0][0x2c0] ;  /* 0x0000b000ff197b82 */ /* 0x000e220000000800 */
[----:B------:R-:W-:Y:S01]  /*2ee0*/  LOP3.LUT R0, R49, R5, RZ, 0xfc, !PT ;  /* 0x0000000531007212 */ /* 0x000fe200078efcff */
[----:B------:R-:W-:Y:S03]  /*2ef0*/  BSSY B0, `(.L_x_23) ;  /* 0x0000028000007945 */ /* 0x000fe60003800000 */
[----:B------:R-:W-:Y:S02]  /*2f00*/  ISETP.NE.U32.AND P0, PT, R0, RZ, PT ;  /* 0x000000ff0000720c */ /* 0x000fe40003f05070 */
[----:B0-----:R-:W-:-:S11]  /*2f10*/  SEL R25, R25, 0x1, P3 ;  /* 0x0000000119197807 */ /* 0x001fd60001800000 */
[----:B------:R-:W-:Y:S05]  /*2f20*/  @!P0 BRA `(.L_x_24) ;  /* 0x0000000000388947 */ /* 0x000fea0003800000 */
[----:B------:R-:W-:Y:S01]  /*2f30*/  IMAD.MOV.U32 R18, RZ, RZ, R48 ;  /* 0x000000ffff127224 */ /* 0x000fe200078e0030 */
[----:B------:R-:W-:Y:S01]  /*2f40*/  MOV R24, R6 ;  /* 0x0000000600187202 */ /* 0x000fe20000000f00 */
[----:B------:R-:W-:Y:S01]  /*2f50*/  IMAD.MOV.U32 R19, RZ, RZ, R49 ;  /* 0x000000ffff137224 */ /* 0x000fe200078e0031 */
[----:B------:R-:W-:Y:S02]  /*2f60*/  MOV R23, R5 ;  /* 0x0000000500177202 */ /* 0x000fe40000000f00 */
[----:B------:R-:W-:Y:S02]  /*2f70*/  MOV R22, 0x2f90 ;  /* 0x00002f9000167802 */ /* 0x000fe40000000f00 */
[----:B------:R-:W-:Y:S05]  /*2f80*/  CALL.REL.NOINC `($__internal_0_$__cuda_sm20_div_s64) ;  /* 0x0000002000ec7944 */ /* 0x000fea0003c00000 */
[-C--:B------:R-:W-:Y:S02]  /*2f90*/  IADD3 R18, P0, RZ, -R0.reuse, RZ ;  /* 0x80000000ff127210 */ /* 0x080fe40007f1e0ff */
[----:B------:R-:W-:Y:S02]  /*2fa0*/  MOV R26, R0 ;  /* 0x00000000001a7202 */ /* 0x000fe40000000f00 */
[----:B------:R-:W-:Y:S01]  /*2fb0*/  IADD3.X R19, RZ, ~R27, RZ, P0, !PT ;  /* 0x8000001bff137210 */ /* 0x000fe200007fe4ff */
[----:B------:R-:W-:-:S04]  /*2fc0*/  IMAD.WIDE.U32 R48, R6, R18, R48 ;  /* 0x0000001206307225 */ /* 0x000fc800078e0030 */
[----:B------:R-:W-:-:S04]  /*2fd0*/  IMAD R19, R19, R6, RZ ;  /* 0x0000000613137224 */ /* 0x000fc800078e02ff */
[----:B------:R-:W-:-:S05]  /*2fe0*/  IMAD R5, R5, R18, R19 ;  /* 0x0000001205057224 */ /* 0x000fca00078e0213 */
[----:B------:R-:W-:Y:S01]  /*2ff0*/  IADD3 R5, R49, R5, RZ ;  /* 0x0000000531057210 */ /* 0x000fe20007ffe0ff */
[----:B------:R-:W-:Y:S05]  /*3000*/  BRA `(.L_x_25) ;  /* 0x0000000000587947 */ /* 0x000fea0003800000 */
.L_x_24:
        /* <DEDUP_REMOVED lines=22> */
.L_x_25:
[----:B------:R-:W-:Y:S05]  /*3170*/  BSYNC B0 ;  /* 0x0000000000007941 */ /* 0x000fea0003800000 */
.L_x_23:
[-C--:B------:R-:W-:Y:S01]  /*3180*/  IMAD R19, R47, R17.reuse, RZ ;  /* 0x000000112f137224 */ /* 0x080fe200078e02ff */
[----:B------:R-:W-:Y:S01]  /*3190*/  ULDC.U8 UR10, c[0x0][0x3d9] ;  /* 0x0000f640000a7ab9 */ /* 0x000fe20000000000 */
[C---:B------:R-:W-:Y:S01]  /*31a0*/  IMAD.WIDE.U32 R52, R46.reuse, R17, RZ ;  /* 0x000000112e347225 */ /* 0x040fe200078e00ff */
[----:B------:R-:W-:Y:S01]  /*31b0*/  UISETP.NE.AND UP0, UPT, UR10, URZ, UPT ;  /* 0x0000003f0a00728c */ /* 0x000fe2000bf05270 */
[----:B------:R-:W-:Y:S01]  /*31c0*/  BSSY B0, `(.L_x_26) ;  /* 0x0000046000007945 */ /* 0x000fe20003800000 */
[----:B------:R-:W-:Y:S01]  /*31d0*/  ULDC.64 UR4, c[0x0][0x2c0] ;  /* 0x0000b00000047ab9 */ /* 0x000fe20000000a00 */
[----:B------:R-:W-:Y:S01]  /*31e0*/  IMAD R19, R46, R16, R19 ;  /* 0x000000102e137224 */ /* 0x000fe200078e0213 */
[----:B------:R-:W-:Y:S01]  /*31f0*/  UIMAD UR4, UR4, UR5, URZ ;  /* 0x00000005040472a4 */ /* 0x000fe2000f8e023f */
[----:B------:R-:W-:Y:S01]  /*3200*/  IMAD R2, R2, R25, RZ ;  /* 0x0000001902027224 */ /* 0x000fe200078e02ff */
[----:B------:R-:W-:Y:S02]  /*3210*/  USEL UR5, UR5, 0x1, !UP0 ;  /* 0x0000000105057887 */ /* 0x000fe4000c000000 */
[----:B------:R-:W-:Y:S01]  /*3220*/  IADD3 R19, R53, R19, RZ ;  /* 0x0000001335137210 */ /* 0x000fe20007ffe0ff */
[----:B------:R-:W-:Y:S01]  /*3230*/  USHF.R.S32.HI UR11, URZ, 0x1f, UR4 ;  /* 0x0000001f3f0b7899 */ /* 0x000fe20008011404 */
[----:B------:R-:W-:Y:S01]  /*3240*/  IMAD R21, R5, UR4, RZ ;  /* 0x0000000405157c24 */ /* 0x000fe2000f8e02ff */
[----:B------:R-:W-:Y:S01]  /*3250*/  USHF.R.S32.HI UR10, URZ, 0x1f, UR5 ;  /* 0x0000001f3f0a7899 */ /* 0x000fe20008011405 */
[----:B------:R-:W-:-:S02]  /*3260*/  IMAD R5, R27, UR5, RZ ;  /* 0x000000051b057c24 */ /* 0x000fc4000f8e02ff */
[----:B------:R-:W-:Y:S01]  /*3270*/  IMAD R0, R19, R14, RZ ;  /* 0x0000000e13007224 */ /* 0x000fe200078e02ff */
[----:B------:R-:W-:Y:S01]  /*3280*/  SHF.R.S32.HI R19, RZ, 0x1f, R25 ;  /* 0x0000001fff137819 */ /* 0x000fe20000011419 */
[----:B------:R-:W-:Y:S02]  /*3290*/  IMAD R21, R48, UR11, R21 ;  /* 0x0000000b30157c24 */ /* 0x000fe4000f8e0215 */
[----:B------:R-:W-:Y:S02]  /*32a0*/  IMAD R23, R13, R52, R0 ;  /* 0x000000340d177224 */ /* 0x000fe400078e0200 */
[----:B------:R-:W-:-:S04]  /*32b0*/  IMAD.WIDE.U32 R52, R52, R14, RZ ;  /* 0x0000000e34347225 */ /* 0x000fc800078e00ff */
[----:B------:R-:W-:Y:S01]  /*32c0*/  IMAD R19, R19, R44, R2 ;  /* 0x0000002c13137224 */ /* 0x000fe200078e0202 */
[----:B------:R-:W-:Y:S01]  /*32d0*/  IADD3 R23, R53, R23, RZ ;  /* 0x0000001735177210 */ /* 0x000fe20007ffe0ff */
[----:B------:R-:W-:-:S03]  /*32e0*/  IMAD.WIDE.U32 R44, R44, R25, RZ ;  /* 0x000000192c2c7225 */ /* 0x000fc600078e00ff */
[----:B------:R-:W-:Y:S01]  /*32f0*/  LOP3.LUT R0, R55, R23, RZ, 0xfc, !PT ;  /* 0x0000001737007212 */ /* 0x000fe200078efcff */
[----:B------:R-:W-:Y:S01]  /*3300*/  IMAD.WIDE.U32 R48, R48, UR4, RZ ;  /* 0x0000000430307c25 */ /* 0x000fe2000f8e00ff */
[----:B------:R-:W-:Y:S02]  /*3310*/  IADD3 R2, R45, R19, RZ ;  /* 0x000000132d027210 */ /* 0x000fe40007ffe0ff */
[----:B------:R-:W-:Y:S01]  /*3320*/  ISETP.NE.U32.AND P0, PT, R0, RZ, PT ;  /* 0x000000ff0000720c */ /* 0x000fe20003f05070 */
[C---:B------:R-:W-:Y:S01]  /*3330*/  IMAD R5, R26.reuse, UR10, R5 ;  /* 0x0000000a1a057c24 */ /* 0x040fe2000f8e0205 */
[----:B------:R-:W-:Y:S01]  /*3340*/  IADD3 R6, R49, R21, RZ ;  /* 0x0000001531067210 */ /* 0x000fe20007ffe0ff */
[----:B------:R-:W-:-:S04]  /*3350*/  IMAD.WIDE.U32 R46, R26, UR5, RZ ;  /* 0x000000051a2e7c25 */ /* 0x000fc8000f8e00ff */
[----:B------:R-:W-:Y:S01]  /*3360*/  IMAD R4, R4, UR4, RZ ;  /* 0x0000000404047c24 */ /* 0x000fe2000f8e02ff */
[----:B------:R-:W-:Y:S01]  /*3370*/  IADD3 R5, R47, R5, RZ ;  /* 0x000000052f057210 */ /* 0x000fe20007ffe0ff */
[----:B------:R-:W-:-:S04]  /*3380*/  IMAD R3, R3, UR4, RZ ;  /* 0x0000000403037c24 */ /* 0x000fc8000f8e02ff */
[----:B------:R-:W-:Y:S05]  /*3390*/  @!P0 BRA `(.L_x_27) ;  /* 0x0000000000448947 */ /* 0x000fea0003800000 */
[----:B------:R-:W-:Y:S01]  /*33a0*/  IMAD.MOV.U32 R18, RZ, RZ, R54 ;  /* 0x000000ffff127224 */ /* 0x000fe200078e0036 */
[----:B------:R-:W-:Y:S01]  /*33b0*/  MOV R19, R55 ;  /* 0x0000003700137202 */ /* 0x000fe20000000f00 */
[----:B------:R-:W-:Y:S01]  /*33c0*/  IMAD.MOV.U32 R24, RZ, RZ, R52 ;  /* 0x000000ffff187224 */ /* 0x000fe200078e0034 */
[----:B------:R-:W-:Y:S02]  /*33d0*/  MOV R22, 0x33f0 ;  /* 0x000033f000167802 */ /* 0x000fe40000000f00 */
[----:B------:R-:W-:Y:S05]  /*33e0*/  CALL.REL.NOINC `($__internal_0_$__cuda_sm20_div_s64) ;  /* 0x0000001c00d47944 */ /* 0x000fea0003c00000 */
[----:B------:R-:W-:Y:S01]  /*33f0*/  IADD3 R18, P0, RZ, -R0, RZ ;  /* 0x80000000ff127210 */ /* 0x000fe20007f1e0ff */
[----:B------:R-:W-:Y:S01]  /*3400*/  IMAD.MOV.U32 R21, RZ, RZ, R55 ;  /* 0x000000ffff157224 */ /* 0x000fe200078e0037 */
[----:B------:R-:W-:Y:S02]  /*3410*/  MOV R20, R54 ;  /* 0x0000003600147202 */ /* 0x000fe40000000f00 */
[-C--:B------:R-:W-:Y:S02]  /*3420*/  IADD3.X R19, RZ, ~R27.reuse, RZ, P0, !PT ;  /* 0x8000001bff137210 */ /* 0x080fe400007fe4ff */
[----:B------:R-:W-:Y:S02]  /*3430*/  MOV R54, R0 ;  /* 0x0000000000367202 */ /* 0x000fe40000000f00 */
[----:B------:R-:W-:Y:S01]  /*3440*/  MOV R55, R27 ;  /* 0x0000001b00377202 */ /* 0x000fe20000000f00 */
[-C--:B------:R-:W-:Y:S02]  /*3450*/  IMAD R19, R19, R52.reuse, RZ ;  /* 0x0000003413137224 */ /* 0x080fe400078e02ff */
[----:B------:R-:W-:-:S04]  /*3460*/  IMAD.WIDE.U32 R52, R18, R52, R20 ;  /* 0x0000003412347225 */ /* 0x000fc800078e0014 */
[----:B------:R-:W-:Y:S01]  /*3470*/  IMAD R19, R23, R18, R19 ;  /* 0x0000001217137224 */ /* 0x000fe200078e0213 */
[----:B------:R-:W-:-:S03]  /*3480*/  MOV R18, R52 ;  /* 0x0000003400127202 */ /* 0x000fc60000000f00 */
[----:B------:R-:W-:Y:S01]  /*3490*/  IMAD.IADD R19, R53, 0x1, R19 ;  /* 0x0000000135137824 */ /* 0x000fe200078e0213 */
[----:B------:R-:W-:Y:S05]  /*34a0*/  BRA `(.L_x_28) ;  /* 0x00000000005c7947 */ /* 0x000fea0003800000 */
.L_x_27:
[----:B------:R-:W0:Y:S01]  /*34b0*/  I2F.U32.RP R20, R52 ;  /* 0x0000003400147306 */ /* 0x000e220000209000 */
[----:B------:R-:W-:Y:S01]  /*34c0*/  ISETP.NE.U32.AND P0, PT, R52, RZ, PT ;  /* 0x000000ff3400720c */ /* 0x000fe20003f05070 */
[----:B------:R-:W-:-:S06]  /*34d0*/  IMAD.MOV.U32 R55, RZ, RZ, RZ ;  /* 0x000000ffff377224 */ /* 0x000fcc00078e00ff */
[----:B0-----:R-:W0:Y:S02]  /*34e0*/  MUFU.RCP R18, R20 ;  /* 0x0000001400127308 */ /* 0x001e240000001000 */
[----:B0-----:R-:W-:-:S06]  /*34f0*/  IADD3 R18, R18, 0xffffffe, RZ ;  /* 0x0ffffffe12127810 */ /* 0x001fcc0007ffe0ff */
        /* <DEDUP_REMOVED lines=11> */
[----:B------:R-:W-:Y:S01]  /*35b0*/  ISETP.GE.U32.AND P1, PT, R19, R52, PT ;  /* 0x000000341300720c */ /* 0x000fe20003f26070 */
[----:B------:R-:W-:-:S12]  /*35c0*/  IMAD.MOV.U32 R19, RZ, RZ, RZ ;  /* 0x000000ffff137224 */ /* 0x000fd800078e00ff */
[----:B------:R-:W-:Y:S01]  /*35d0*/  @P1 VIADD R0, R0, 0x1 ;  /* 0x0000000100001836 */ /* 0x000fe20000000000 */
[----:B------:R-:W-:-:S04]  /*35e0*/  @!P0 LOP3.LUT R0, RZ, R52, RZ, 0x33, !PT ;  /* 0x00000034ff008212 */ /* 0x000fc800078e33ff */
[----:B------:R-:W-:-:S05]  /*35f0*/  IADD3 R21, -R0, RZ, RZ ;  /* 0x000000ff00157210 */ /* 0x000fca0007ffe1ff */
[----:B------:R-:W-:Y:S01]  /*3600*/  IMAD R18, R52, R21, R54 ;  /* 0x0000001534127224 */ /* 0x000fe200078e0236 */
[----:B------:R-:W-:Y:S02]  /*3610*/  MOV R54, R0 ;  /* 0x0000000000367202 */ /* 0x000fe40000000f00 */
.L_x_28:
[----:B------:R-:W-:Y:S05]  /*3620*/  BSYNC B0 ;  /* 0x0000000000007941 */ /* 0x000fea0003800000 */
.L_x_26:
        /* <DEDUP_REMOVED lines=17> */
.L_x_30:
[----:B------:R-:W0:Y:S01]  /*3740*/  I2F.U32.RP R20, R17 ;  /* 0x0000001100147306 */ /* 0x000e220000209000 */
[----:B------:R-:W-:Y:S01]  /*3750*/  HFMA2.MMA R22, -RZ, RZ, 0, 0 ;  /* 0x00000000ff167435 */ /* 0x000fe200000001ff */
[----:B------:R-:W-:Y:S01]  /*3760*/  ISETP.NE.U32.AND P0, PT, R17, RZ, PT ;  /* 0x000000ff1100720c */ /* 0x000fe20003f05070 */
[----:B------:R-:W-:-:S05]  /*3770*/  HFMA2.MMA R57, -RZ, RZ, 0, 0 ;  /* 0x00000000ff397435 */ /* 0x000fca00000001ff */
[----:B0-----:R-:W0:Y:S02]  /*3780*/  MUFU.RCP R16, R20 ;  /* 0x0000001400107308 */ /* 0x001e240000001000 */
[----:B0-----:R-:W-:-:S06]  /*3790*/  IADD3 R16, R16, 0xffffffe, RZ ;  /* 0x0ffffffe10107810 */ /* 0x001fcc0007ffe0ff */
[----:B------:R-:W0:Y:S02]  /*37a0*/  F2I.FTZ.U32.TRUNC.NTZ R23, R16 ;  /* 0x0000001000177305 */ /* 0x000e24000021f000 */
[----:B0-----:R-:W-:Y:S01]  /*37b0*/  IMAD.MOV R0, RZ, RZ, -R23 ;  /* 0x000000ffff007224 */ /* 0x001fe200078e0a17 */
[----:B------:R-:W-:-:S03]  /*37c0*/  MOV R16, RZ ;  /* 0x000000ff00107202 */ /* 0x000fc60000000f00 */
[----:B------:R-:W-:-:S04]  /*37d0*/  IMAD R0, R0, R17, RZ ;  /* 0x0000001100007224 */ /* 0x000fc800078e02ff */
        /* <DEDUP_REMOVED lines=12> */
.L_x_31:
[----:B------:R-:W-:Y:S05]  /*38a0*/  BSYNC B0 ;  /* 0x0000000000007941 */ /* 0x000fea0003800000 */
.L_x_29:
[----:B------:R-:W-:Y:S01]  /*38b0*/  LOP3.LUT R0, R57, R13, RZ, 0xfc, !PT ;  /* 0x0000000d39007212 */ /* 0x000fe200078efcff */
[----:B------:R-:W-:Y:S03]  /*38c0*/  BSSY B0, `(.L_x_32) ;  /* 0x000002b000007945 */ /* 0x000fe60003800000 */
        /* <DEDUP_REMOVED lines=8> */
[----:B------:R-:W-:Y:S01]  /*3950*/  IADD3 R18, P0, RZ, -R0, RZ ;  /* 0x80000000ff127210 */ /* 0x000fe20007f1e0ff */
[----:B------:R-:W-:Y:S01]  /*3960*/  IMAD.MOV.U32 R26, RZ, RZ, R0 ;  /* 0x000000ffff1a7224 */ /* 0x000fe200078e0000 */
[----:B------:R-:W-:Y:S02]  /*3970*/  MOV R20, R56 ;  /* 0x0000003800147202 */ /* 0x000fe40000000f00 */
[----:B------:R-:W-:Y:S02]  /*3980*/  IADD3.X R17, RZ, ~R27, RZ, P0, !PT ;  /* 0x8000001bff117210 */ /* 0x000fe400007fe4ff */
[----:B------:R-:W-:-:S03]  /*3990*/  MOV R21, R57 ;  /* 0x0000003900157202 */ /* 0x000fc60000000f00 */
[----:B------:R-:W-:Y:S02]  /*39a0*/  IMAD R17, R17, R14, RZ ;  /* 0x0000000e11117224 */ /* 0x000fe400078e02ff */
[----:B------:R-:W-:-:S04]  /*39b0*/  IMAD.WIDE.U32 R20, R14, R18, R20 ;  /* 0x000000120e147225 */ /* 0x000fc800078e0014 */
[----:B------:R-:W-:Y:S02]  /*39c0*/  IMAD R13, R13, R18, R17 ;  /* 0x000000120d0d7224 */ /* 0x000fe400078e0211 */
[----:B------:R-:W-:-:S03]  /*39d0*/  IMAD.MOV.U32 R14, RZ, RZ, R20 ;  /* 0x000000ffff0e7224 */ /* 0x000fc600078e0014 */
[----:B------:R-:W-:Y:S01]  /*39e0*/  IADD3 R13, R21, R13, RZ ;  /* 0x0000000d150d7210 */ /* 0x000fe20007ffe0ff */
[----:B------:R-:W-:Y:S05]  /*39f0*/  BRA `(.L_x_34) ;  /* 0x00000000005c7947 */ /* 0x000fea0003800000 */
.L_x_33:
[----:B------:R-:W0:Y:S01]  /*3a00*/  I2F.U32.RP R18, R14 ;  /* 0x0000000e00127306 */ /* 0x000e220000209000 */
[----:B------:R-:W-:Y:S01]  /*3a10*/  IMAD.MOV.U32 R20, RZ, RZ, RZ ;  /* 0x000000ffff147224 */ /* 0x000fe200078e00ff */
[----:B------:R-:W-:Y:S01]  /*3a20*/  ISETP.NE.U32.AND P0, PT, R14, RZ, PT ;  /* 0x000000ff0e00720c */ /* 0x000fe20003f05070 */
[----:B------:R-:W-:-:S05]  /*3a30*/  IMAD.MOV.U32 R27, RZ, RZ, RZ ;  /* 0x000000ffff1b7224 */ /* 0x000fca00078e00ff */
[----:B0-----:R-:W0:Y:S02]  /*3a40*/  MUFU.RCP R17, R18 ;  /* 0x0000001200117308 */ /* 0x001e240000001000 */
[----:B0-----:R-:W-:-:S06]  /*3a50*/  IADD3 R17, R17, 0xffffffe, RZ ;  /* 0x0ffffffe11117810 */ /* 0x001fcc0007ffe0ff */
[----:B------:R-:W0:Y:S02]  /*3a60*/  F2I.FTZ.U32.TRUNC.NTZ R21, R17 ;  /* 0x0000001100157305 */ /* 0x000e24000021f000 */
[----:B0-----:R-:W-:-:S05]  /*3a70*/  IADD3 R0, RZ, -R21, RZ ;  /* 0x80000015ff007210 */ /* 0x001fca0007ffe0ff */
        /* <DEDUP_REMOVED lines=12> */
[----:B------:R-:W-:Y:S02]  /*3b40*/  IADD3 R17, -R0, RZ, RZ ;  /* 0x000000ff00117210 */ /* 0x000fe40007ffe1ff */
[----:B------:R-:W-:-:S03]  /*3b50*/  MOV R26, R0 ;  /* 0x00000000001a7202 */ /* 0x000fc60000000f00 */
[----:B------:R-:W-:Y:S02]  /*3b60*/  IMAD R14, R14, R17, R56 ;  /* 0x000000110e0e7224 */ /* 0x000fe400078e0238 */
.L_x_34:
[----:B------:R-:W-:Y:S05]  /*3b70*/  BSYNC B0 ;  /* 0x0000000000007941 */ /* 0x000fea0003800000 */
.L_x_32:
[----:B------:R-:W-:Y:S01]  /*3b80*/  SHF.R.S32.HI R17, RZ, 0x1f, R7 ;  /* 0x0000001fff117819 */ /* 0x000fe20000011407 */
[-C--:B------:R-:W-:Y:S01]  /*3b90*/  IMAD R0, R27, R7.reuse, RZ ;  /* 0x000000071b007224 */ /* 0x080fe200078e02ff */
[----:B------:R-:W-:Y:S01]  /*3ba0*/  ULDC UR4, c[0x0][0x2c4] ;  /* 0x0000b10000047ab9 */ /* 0x000fe20000000800 */
[----:B------:R-:W-:Y:S01]  /*3bb0*/  IMAD.WIDE.U32 R56, R26, R7, RZ ;  /* 0x000000071a387225 */ /* 0x000fe200078e00ff */
[----:B------:R-:W-:Y:S01]  /*3bc0*/  SHF.R.S32.HI R21, RZ, 0x1f, R4 ;  /* 0x0000001fff157819 */ /* 0x000fe20000011404 */
[----:B------:R-:W-:Y:S02]  /*3bd0*/  BSSY B0, `(.L_x_35) ;  /* 0x0000039000007945 */ /* 0x000fe40003800000 */
[----:B------:R-:W-:Y:S01]  /*3be0*/  IMAD R7, R17, R26, R0 ;  /* 0x0000001a11077224 */ /* 0x000fe200078e0200 */
[----:B------:R-:W-:Y:S01]  /*3bf0*/  LOP3.LUT R17, R55, R11, RZ, 0xfc, !PT ;  /* 0x0000000b37117212 */ /* 0x000fe200078efcff */
[----:B------:R-:W-:Y:S02]  /*3c00*/  IMAD R53, R25, UR4, RZ ;  /* 0x0000000419357c24 */ /* 0x000fe4000f8e02ff */
[----:B------:R-:W-:Y:S01]  /*3c10*/  IMAD R13, R13, R4, RZ ;  /* 0x000000040d0d7224 */ /* 0x000fe200078e02ff */
[----:B------:R-:W-:Y:S01]  /*3c20*/  ISETP.NE.U32.AND P0, PT, R17, RZ, PT ;  /* 0x000000ff1100720c */ /* 0x000fe20003f05070 */
[----:B------:R-:W-:Y:S01]  /*3c30*/  IMAD R0, R16, R53, RZ ;  /* 0x0000003510007224 */ /* 0x000fe200078e02ff */
[----:B------:R-:W-:Y:S01]  /*3c40*/  SHF.R.S32.HI R19, RZ, 0x1f, R53 ;  /* 0x0000001fff137819 */ /* 0x000fe20000011435 */
[----:B------:R-:W-:Y:S01]  /*3c50*/  IMAD R13, R21, R14, R13 ;  /* 0x0000000e150d7224 */ /* 0x000fe200078e020d */
[----:B------:R-:W-:Y:S01]  /*3c60*/  IADD3 R7, R57, R7, RZ ;  /* 0x0000000739077210 */ /* 0x000fe20007ffe0ff */
[----:B------:R-:W-:-:S04]  /*3c70*/  IMAD.WIDE.U32 R16, R14, R4, RZ ;  /* 0x000000040e107225 */ /* 0x000fc800078e00ff */
[----:B------:R-:W-:Y:S01]  /*3c80*/  IMAD R19, R19, R52, R0 ;  /* 0x0000003413137224 */ /* 0x000fe200078e0200 */
[----:B------:R-:W-:Y:S01]  /*3c90*/  IADD3 R13, R17, R13, RZ ;  /* 0x0000000d110d7210 */ /* 0x000fe20007ffe0ff */
[----:B------:R-:W-:-:S05]  /*3ca0*/  IMAD.WIDE.U32 R52, R52, R53, RZ ;  /* 0x0000003534347225 */ /* 0x000fca00078e00ff */
[----:B------:R-:W-:Y:S01]  /*3cb0*/  IADD3 R4, R53, R19, RZ ;  /* 0x0000001335047210 */ /* 0x000fe20007ffe0ff */
[----:B------:R-:W-:Y:S06]  /*3cc0*/  @!P0 BRA `(.L_x_36) ;  /* 0x0000000000488947 */ /* 0x000fec0003800000 */
        /* <DEDUP_REMOVED lines=9> */
[-C--:B------:R-:W-:Y:S02]  /*3d60*/  IADD3.X R19, RZ, ~R27.reuse, RZ, P0, !PT ;  /* 0x8000001bff137210 */ /* 0x080fe400007fe4ff */
[----:B------:R-:W-:Y:S01]  /*3d70*/  MOV R54, R0 ;  /* 0x0000000000367202 */ /* 0x000fe20000000f00 */
[----:B------:R-:W-:Y:S01]  /*3d80*/  IMAD.WIDE.U32 R20, R12, R14, R20 ;  /* 0x0000000e0c147225 */ /* 0x000fe200078e0014 */
[----:B------:R-:W-:-:S03]  /*3d90*/  MOV R55, R27 ;  /* 0x0000001b00377202 */ /* 0x000fc60000000f00 */
[----:B------:R-:W-:Y:S01]  /*3da0*/  IMAD R19, R19, R12, RZ ;  /* 0x0000000c13137224 */ /* 0x000fe200078e02ff */
[----:B------:R-:W-:-:S03]  /*3db0*/  MOV R12, R20 ;  /* 0x00000014000c7202 */ /* 0x000fc60000000f00 */
[----:B------:R-:W-:-:S04]  /*3dc0*/  IMAD R11, R11, R14, R19 ;  /* 0x0000000e0b0b7224 */ /* 0x000fc800078e0213 */
[----:B------:R-:W-:Y:S01]  /*3dd0*/  IMAD.IADD R11, R21, 0x1, R11 ;  /* 0x00000001150b7824 */ /* 0x000fe200078e020b */
[----:B------:R-:W-:Y:S05]  /*3de0*/  BRA `(.L_x_37) ;  /* 0x00000000005c7947 */ /* 0x000fea0003800000 */
.L_x_36:
        /* <DEDUP_REMOVED lines=23> */
.L_x_37:
[----:B------:R-:W-:Y:S05]  /*3f60*/  BSYNC B0 ;  /* 0x0000000000007941 */ /* 0x000fea0003800000 */
.L_x_35:
[----:B------:R-:W-:Y:S01]  /*3f70*/  ULDC UR5, c[0x0][0x270] ;  /* 0x00009c0000057ab9 */ /* 0x000fe20000000800 */
[----:B------:R-:W-:Y:S01]  /*3f80*/  ULDC UR4, c[0x0][0x2c4] ;  /* 0x0000b10000047ab9 */ /* 0x000fe20000000800 */
[----:B------:R-:W-:Y:S01]  /*3f90*/  LOP3.LUT R0, R55, R9, RZ, 0xfc, !PT ;  /* 0x0000000937007212 */ /* 0x000fe200078efcff */
[----:B------:R-:W-:Y:S01]  /*3fa0*/  UIMAD UR4, UR5, UR4, URZ ;  /* 0x00000004050472a4 */ /* 0x000fe2000f8e023f */
[----:B------:R-:W-:Y:S02]  /*3fb0*/  BSSY B0, `(.L_x_38) ;  /* 0x0000031000007945 */ /* 0x000fe40003800000 */
[----:B------:R-:W-:-:S03]  /*3fc0*/  ISETP.NE.U32.AND P0, PT, R0, RZ, PT ;  /* 0x000000ff0000720c */ /* 0x000fc60003f05070 */
[----:B------:R-:W-:-:S04]  /*3fd0*/  IMAD R25, R25, UR4, RZ ;  /* 0x0000000419197c24 */ /* 0x000fc8000f8e02ff */
[-C--:B------:R-:W-:Y:S01]  /*3fe0*/  IMAD R11, R11, R25.reuse, RZ ;  /* 0x000000190b0b7224 */ /* 0x080fe200078e02ff */
[----:B------:R-:W-:Y:S01]  /*3ff0*/  SHF.R.S32.HI R19, RZ, 0x1f, R25 ;  /* 0x0000001fff137819 */ /* 0x000fe20000011419 */
[----:B------:R-:W-:-:S04]  /*4000*/  IMAD.WIDE.U32 R58, R12, R25, RZ ;  /* 0x000000190c3a7225 */ /* 0x000fc800078e00ff */
[----:B------:R-:W-:-:S05]  /*4010*/  IMAD R11, R19, R12, R11 ;  /* 0x0000000c130b7224 */ /* 0x000fca00078e020b */
        /* <DEDUP_REMOVED lines=19> */
.L_x_39:
[----:B------:R-:W0:Y:S01]  /*4150*/  I2F.U32.RP R14, R10 ;  /* 0x0000000a000e7306 */ /* 0x000e220000209000 */
[----:B------:R-:W-:Y:S01]  /*4160*/  IMAD.MOV.U32 R18, RZ, RZ, RZ ;  /* 0x000000ffff127224 */ /* 0x000fe200078e00ff */
[----:B------:R-:W-:Y:S01]  /*4170*/  ISETP.NE.U32.AND P0, PT, R10, RZ, PT ;  /* 0x000000ff0a00720c */ /* 0x000fe20003f05070 */
[----:B------:R-:W-:-:S05]  /*4180*/  IMAD.MOV.U32 R27, RZ, RZ, RZ ;  /* 0x000000ffff1b7224 */ /* 0x000fca00078e00ff */
[----:B0-----:R-:W0:Y:S02]  /*4190*/  MUFU.RCP R11, R14 ;  /* 0x0000000e000b7308 */ /* 0x001e240000001000 */
[----:B0-----:R-:W-:Y:S01]  /*41a0*/  IADD3 R11, R11, 0xffffffe, RZ ;  /* 0x0ffffffe0b0b7810 */ /* 0x001fe20007ffe0ff */
[----:B------:R-:W-:-:S05]  /*41b0*/  IMAD.MOV.U32 R14, RZ, RZ, RZ ;  /* 0x000000ffff0e7224 */ /* 0x000fca00078e00ff */
        /* <DEDUP_REMOVED lines=13> */
[----:B------:R-:W-:Y:S02]  /*4290*/  IADD3 R9, -R0, RZ, RZ ;  /* 0x000000ff00097210 */ /* 0x000fe40007ffe1ff */
[----:B------:R-:W-:-:S03]  /*42a0*/  MOV R26, R0 ;  /* 0x00000000001a7202 */ /* 0x000fc60000000f00 */
[----:B------:R-:W-:Y:S02]  /*42b0*/  IMAD R10, R10, R9, R54 ;  /* 0x000000090a0a7224 */ /* 0x000fe400078e0236 */
.L_x_40:
[----:B------:R-:W-:Y:S05]  /*42c0*/  BSYNC B0 ;  /* 0x0000000000007941 */ /* 0x000fea0003800000 */
.L_x_38:
[----:B------:R-:W-:Y:S01]  /*42d0*/  IADD3 R45, P1, P0, R48, R46, R44 ;  /* 0x0000002e302d7210 */ /* 0x000fe2000783e02c */
[----:B------:R-:W-:Y:S01]  /*42e0*/  ULDC.64 UR4, c[0x0][0x2b0] ;  /* 0x0000ac0000047ab9 */ /* 0x000fe20000000a00 */
[----:B------:R-:W-:Y:S02]  /*42f0*/  SHF.R.S32.HI R0, RZ, 0x1f, R8 ;  /* 0x0000001fff007819 */ /* 0x000fe40000011408 */
[----:B------:R-:W-:Y:S02]  /*4300*/  IADD3 R45, P3, P2, R56, R45, R52 ;  /* 0x0000002d382d7210 */ /* 0x000fe40007a7e034 */
[----:B------:R-:W-:Y:S01]  /*4310*/  IADD3.X R2, R6, R5, R2, P1, P0 ;  /* 0x0000000506027210 */ /* 0x000fe20000fe0402 */
[----:B------:R-:W-:Y:S01]  /*4320*/  IMAD R5, R27, R8, RZ ;  /* 0x000000081b057224 */ /* 0x000fe200078e02ff */
[----:B------:R-:W-:Y:S02]  /*4330*/  IADD3 R16, P1, P0, R58, R45, R16 ;  /* 0x0000002d3a107210 */ /* 0x000fe4000783e010 */
[----:B------:R-:W-:Y:S01]  /*4340*/  IADD3.X R2, R7, R2, R4, P3, P2 ;  /* 0x0000000207027210 */ /* 0x000fe20001fe4404 */
[----:B------:R-:W-:-:S02]  /*4350*/  IMAD R0, R0, R26, R5 ;  /* 0x0000001a00007224 */ /* 0x000fc400078e0205 */
[----:B------:R-:W-:Y:S01]  /*4360*/  IMAD R5, R14, R3, RZ ;  /* 0x000000030e057224 */ /* 0x000fe200078e02ff */
[----:B------:R-:W-:Y:S02]  /*4370*/  IADD3.X R17, R12, R2, R13, P1, P0 ;  /* 0x000000020c117210 */ /* 0x000fe40000fe040d */
[----:B------:R-:W-:Y:S01]  /*4380*/  SHF.R.S32.HI R2, RZ, 0x1f, R3 ;  /* 0x0000001fff027819 */ /* 0x000fe20000011403 */
[----:B------:R-:W-:-:S04]  /*4390*/  IMAD.WIDE.U32 R16, R8, R26, R16 ;  /* 0x0000001a08107225 */ /* 0x000fc800078e0010 */
[----:B------:R-:W-:Y:S02]  /*43a0*/  IMAD.IADD R17, R17, 0x1, R0 ;  /* 0x0000000111117824 */ /* 0x000fe400078e0200 */
[-C--:B------:R-:W-:Y:S02]  /*43b0*/  IMAD R2, R2, R10.reuse, R5 ;  /* 0x0000000a02027224 */ /* 0x080fe400078e0205 */
[----:B------:R-:W-:-:S04]  /*43c0*/  IMAD.WIDE.U32 R10, R3, R10, R16 ;  /* 0x0000000a030a7225 */ /* 0x000fc800078e0010 */
[----:B------:R-:W-:Y:S01]  /*43d0*/  IMAD.IADD R3, R11, 0x1, R2 ;  /* 0x000000010b037824 */ /* 0x000fe200078e0202 */
[----:B------:R-:W-:-:S04]  /*43e0*/  LEA R2, P0, R10, UR4, 0x2 ;  /* 0x000000040a027c11 */ /* 0x000fc8000f8010ff */
[----:B------:R-:W-:-:S05]  /*43f0*/  LEA.HI.X R3, R10, UR5, R3, 0x2, P0 ;  /* 0x000000050a037c11 */ /* 0x000fca00080f1403 */
[----:B------:R1:W-:Y:S01]  /*4400*/  STG.E desc[UR8][R2.64], R29 ;  /* 0x0000001d02007986 */ /* 0x0003e2000c101908 */
[----:B------:R-:W-:Y:S05]  /*4410*/  BRA `(.L_x_15) ;  /* 0x0000000000107947 */ /* 0x000fea0003800000 */
.L_x_16:
[----:B------:R-:W-:Y:S02]  /*4420*/  ULDC.64 UR4, c[0x0][0x2b0] ;  /* 0x0000ac0000047ab9 */ /* 0x000fe40000000a00 */
[----:B------:R-:W-:-:S04]  /*4430*/  LEA R2, P0, R44, UR4, 0x2 ;  /* 0x000000042c027c11 */ /* 0x000fc8000f8010ff */
[----:B------:R-:W-:-:S05]  /*4440*/  LEA.HI.X R3, R44, UR5, R45, 0x2, P0 ;  /* 0x000000052c037c11 */ /* 0x000fca00080f142d */
[----:B------:R0:W-:Y:S04]  /*4450*/  STG.E desc[UR8][R2.64], R29 ;  /* 0x0000001d02007986 */ /* 0x0001e8000c101908 */
.L_x_15:
[----:B------:R-:W-:Y:S05]  /*4460*/  BSYNC B1 ;  /* 0x0000000000017941 */ /* 0x000fea0003800000 */
.L_x_14:
[----:B------:R-:W2:Y:S01]  /*4470*/  LDC R0, c[0x0][0x3c4] ;  /* 0x0000f100ff007b82 */ /* 0x000ea20000000800 */
[C---:B01----:R-:W-:Y:S01]  /*4480*/  IADD3 R3, R35.reuse, 0x10, RZ ;  /* 0x0000001023037810 */ /* 0x043fe20007ffe0ff */
[----:B------:R-:W-:Y:S01]  /*4490*/  HFMA2.MMA R13, -RZ, RZ, 0, 0 ;  /* 0x00000000ff0d7435 */ /* 0x000fe200000001ff */
[----:B------:R-:W-:Y:S02]  /*44a0*/  CS2R R10, SRZ ;  /* 0x00000000000a7805 */ /* 0x000fe4000001ff00 */
[----:B------:R-:W-:Y:S02]  /*44b0*/  CS2R R8, SRZ ;  /* 0x0000000000087805 */ /* 0x000fe4000001ff00 */
[----:B------:R-:W-:Y:S02]  /*44c0*/  CS2R R6, SRZ ;  /* 0x0000000000067805 */ /* 0x000fe4000001ff00 */
[-C--:B--2---:R-:W-:Y:S02]  /*44d0*/  ISETP.GE.OR P0, PT, R35, R0.reuse, P6 ;  /* 0x000000002300720c */ /* 0x084fe40003706670 */
[----:B------:R-:W-:Y:S01]  /*44e0*/  ISETP.GE.OR P5, PT, R3, R0, P6 ;  /* 0x000000000300720c */ /* 0x000fe200037a6670 */
[----:B------:R-:W-:-:S05]  /*44f0*/  VIADD R3, R35, 0x20 ;  /* 0x0000002023037836 */ /* 0x000fca0000000000 */
[----:B------:R-:W-:Y:S02]  /*4500*/  ISETP.GE.OR P4, PT, R3, R0, P6 ;  /* 0x000000000300720c */ /* 0x000fe40003786670 */
[----:B------:R-:W-:-:S03]  /*4510*/  IADD3 R3, R35, 0x30, RZ ;  /* 0x0000003023037810 */ /* 0x000fc60007ffe0ff */
[----:B------:R-:W-:Y:S01]  /*4520*/  @!P0 FADD.FTZ R2, -R29, R42 ;  /* 0x0000002a1d028221 */ /* 0x000fe20000010100 */
[-C--:B------:R-:W-:Y:S01]  /*4530*/  ISETP.GE.OR P3, PT, R3, R0.reuse, P6 ;  /* 0x000000000300720c */ /* 0x080fe20003766670 */
[----:B------:R-:W-:Y:S02]  /*4540*/  VIADD R3, R35, 0x40 ;  /* 0x0000004023037836 */ /* 0x000fe40000000000 */
[----:B------:R-:W-:Y:S01]  /*4550*/  @!P5 FADD.FTZ R31, -R29, R31 ;  /* 0x0000001f1d1fd221 */ /* 0x000fe20000010100 */
[----:B------:R-:W-:Y:S02]  /*4560*/  @!P0 FMUL.FTZ R2, R2, 1.4426950216293334961 ;  /* 0x3fb8aa3b02028820 */ /* 0x000fe40000410000 */
[-C--:B------:R-:W-:Y:S01]  /*4570*/  ISETP.GE.OR P2, PT, R3, R0.reuse, P6 ;  /* 0x000000000300720c */ /* 0x080fe20003746670 */
[----:B------:R-:W-:Y:S01]  /*4580*/  @!P4 FADD.FTZ R38, -R29, R38 ;  /* 0x000000261d26c221 */ /* 0x000fe20000010100 */
[----:B------:R-:W-:Y:S02]  /*4590*/  IADD3 R3, R35, 0x50, RZ ;  /* 0x0000005023037810 */ /* 0x000fe40007ffe0ff */
[----:B------:R-:W0:Y:S01]  /*45a0*/  @!P0 MUFU.EX2 R2, R2 ;  /* 0x0000000200028308 */ /* 0x000e220000000800 */
[----:B------:R-:W-:Y:S01]  /*45b0*/  @!P5 FMUL.FTZ R31, R31, 1.4426950216293334961 ;  /* 0x3fb8aa3b1f1fd820 */ /* 0x000fe20000410000 */
[----:B------:R-:W-:Y:S01]  /*45c0*/  @!P4 FMUL.FTZ R38, R38, 1.4426950216293334961 ;  /* 0x3fb8aa3b2626c820 */ /* 0x000fe20000410000 */
[----:B------:R-:W-:Y:S01]  /*45d0*/  ISETP.GE.OR P1, PT, R3, R0, P6 ;  /* 0x000000000300720c */ /* 0x000fe20003726670 */
[----:B------:R-:W-:-:S02]  /*45e0*/  VIADD R3, R35, 0x60 ;  /* 0x0000006023037836 */ /* 0x000fc40000000000 */
[C---:B------:R-:W-:Y:S02]  /*45f0*/  @!P3 FADD.FTZ R40, -R29.reuse, R40 ;  /* 0x000000281d28b221 */ /* 0x040fe40000010100 */
[----:B------:R-:W1:Y:S02]  /*4600*/  @!P5 MUFU.EX2 R4, R31 ;  /* 0x0000001f0004d308 */ /* 0x000e640000000800 */
[----:B------:R-:W-:Y:S01]  /*4610*/  @!P3 FMUL.FTZ R40, R40, 1.4426950216293334961 ;  /* 0x3fb8aa3b2828b820 */ /* 0x000fe20000410000 */
[----:B------:R-:W-:-:S04]  /*4620*/  @!P2 FADD.FTZ R34, -R29, R34 ;  /* 0x000000221d22a221 */ /* 0x000fc80000010100 */
[----:B------:R-:W-:Y:S01]  /*4630*/  @!P2 FMUL.FTZ R34, R34, 1.4426950216293334961 ;  /* 0x3fb8aa3b2222a820 */ /* 0x000fe20000410000 */
[----:B------:R-:W-:Y:S01]  /*4640*/  @!P1 FADD.FTZ R36, -R29, R36 ;  /* 0x000000241d249221 */ /* 0x000fe20000010100 */
[----:B0-----:R0:W-:Y:S01]  /*4650*/  @!P0 STS [R33], R2 ;  /* 0x0000000221008388 */ /* 0x0011e20000000800 */
[----:B------:R-:W-:Y:S01]  /*4660*/  ISETP.GE.OR P0, PT, R3, R0, P6 ;  /* 0x000000000300720c */ /* 0x000fe20003706670 */
[----:B------:R-:W2:Y:S01]  /*4670*/  @!P4 MUFU.EX2 R38, R38 ;  /* 0x000000260026c308 */ /* 0x000ea20000000800 */
[----:B------:R-:W-:Y:S01]  /*4680*/  IADD3 R3, R35, 0x70, RZ ;  /* 0x0000007023037810 */ /* 0x000fe20007ffe0ff */
[----:B------:R-:W-:-:S03]  /*4690*/  @!P1 FMUL.FTZ R36, R36, 1.4426950216293334961 ;  /* 0x3fb8aa3b24249820 */ /* 0x000fc60000410000 */
[----:B------:R-:W-:Y:S01]  /*46a0*/  ISETP.GE.OR P6, PT, R3, R0, P6 ;  /* 0x000000000300720c */ /* 0x000fe200037c6670 */
[----:B-1----:R1:W-:Y:S02]  /*46b0*/  @!P5 STS [R33+0x240], R4 ;  /* 0x000240042100d388 */ /* 0x0023e40000000800 */
[----:B------:R-:W3:Y:S04]  /*46c0*/  @!P3 MUFU.EX2 R40, R40 ;  /* 0x000000280028b308 */ /* 0x000ee80000000800 */
[----:B------:R-:W-:-:S04]  /*46d0*/  @!P0 FADD.FTZ R30, -R29, R30 ;  /* 0x0000001e1d1e8221 */ /* 0x000fc80000010100 */
[----:B------:R-:W-:Y:S01]  /*46e0*/  @!P0 FMUL.FTZ R30, R30, 1.4426950216293334961 ;  /* 0x3fb8aa3b1e1e8820 */ /* 0x000fe20000410000 */
[----:B------:R-:W4:Y:S01]  /*46f0*/  @!P2 MUFU.EX2 R34, R34 ;  /* 0x000000220022a308 */ /* 0x000f220000000800 */
[----:B------:R-:W-:Y:S01]  /*4700*/  @!P6 FADD.FTZ R29, -R29, R32 ;  /* 0x000000201d1de221 */ /* 0x000fe20000010100 */
[----:B------:R-:W-:Y:S01]  /*4710*/  IMAD.SHL.U32 R32, R35, 0x4, RZ ;  /* 0x0000000423207824 */ /* 0x000fe200078e00ff */
[----:B--2---:R-:W-:Y:S02]  /*4720*/  @!P4 STS [R33+0x480], R38 ;  /* 0x000480262100c388 */ /* 0x004fe40000000800 */
[----:B0-----:R-:W-:Y:S02]  /*4730*/  @!P6 FMUL.FTZ R2, R29, 1.4426950216293334961 ;  /* 0x3fb8aa3b1d02e820 */ /* 0x001fe40000410000 */
[----:B------:R-:W-:Y:S01]  /*4740*/  IADD3 R29, R32, 0x80, RZ ;  /* 0x00000080201d7810 */ /* 0x000fe20007ffe0ff */
[----:B------:R-:W0:Y:S01]  /*4750*/  @!P0 MUFU.EX2 R30, R30 ;  /* 0x0000001e001e8308 */ /* 0x000e220000000800 */
[----:B---3--:R-:W-:Y:S01]  /*4760*/  @!P3 STS [R33+0x6c0], R40 ;  /* 0x0006c0282100b388 */ /* 0x008fe20000000800 */
[----:B-1----:R-:W-:-:S06]  /*4770*/  CS2R R4, SRZ ;  /* 0x0000000000047805 */ /* 0x002fcc000001ff00 */
[----:B------:R-:W1:Y:S01]  /*4780*/  @!P1 MUFU.EX2 R36, R36 ;  /* 0x0000002400249308 */ /* 0x000e620000000800 */
[----:B----4-:R-:W-:Y:S07]  /*4790*/  @!P2 STS [R33+0x900], R34 ;  /* 0x000900222100a388 */ /* 0x010fee0000000800 */
[----:B------:R-:W2:Y:S01]  /*47a0*/  @!P6 MUFU.EX2 R2, R2 ;  /* 0x000000020002e308 */ /* 0x000ea20000000800 */
[----:B0-----:R0:W-:Y:S01]  /*47b0*/  @!P0 STS [R33+0xd80], R30 ;  /* 0x000d801e21008388 */ /* 0x0011e20000000800 */
[----:B------:R-:W-:Y:S01]  /*47c0*/  ISETP.GE.AND P0, PT, R0, 0x1, PT ;  /* 0x000000010000780c */ /* 0x000fe20003f06270 */
[----:B------:R-:W-:-:S02]  /*47d0*/  IMAD.MOV.U32 R0, RZ, RZ, RZ ;  /* 0x000000ffff007224 */ /* 0x000fc400078e00ff */
[----:B-1----:R-:W-:Y:S04]  /*47e0*/  @!P1 STS [R33+0xb40], R36 ;  /* 0x000b402421009388 */ /* 0x002fe80000000800 */
[----:B--2---:R1:W-:Y:S01]  /*47f0*/  @!P6 STS [R33+0xfc0], R2 ;  /* 0x000fc0022100e388 */ /* 0x0043e20000000800 */
[----:B0-----:R-:W-:Y:S02]  /*4800*/  IADD3 R30, R32, 0x40, RZ ;  /* 0x00000040201e7810 */ /* 0x001fe40007ffe0ff */
[----:B-1----:R-:W-:Y:S01]  /*4810*/  CS2R R2, SRZ ;  /* 0x0000000000027805 */ /* 0x002fe2000001ff00 */
[----:B------:R-:W-:Y:S06]  /*4820*/  BAR.SYNC.DEFER_BLOCKING 0x0 ;  /* 0x0000000000007b1d */ /* 0x000fec0000010000 */
[----:B------:R-:W-:Y:S05]  /*4830*/  @!P0 BRA `(.L_x_41) ;  /* 0x0000000400088947 */ /* 0x000fea0003800000 */
[----:B------:R-:W0:Y:S01]  /*4840*/  S2UR UR6, SR_CgaCtaId ;  /* 0x00000000000679c3 */ /* 0x000e220000008800 */
[----:B------:R-:W-:Y:S01]  /*4850*/  ULDC UR10, c[0x0][0x2dc] ;  /* 0x0000b700000a7ab9 */ /* 0x000fe20000000800 */
[----:B------:R-:W-:Y:S01]  /*4860*/  IMAD R33, R15, 0xc0, R32 ;  /* 0x000000c00f217824 */ /* 0x000fe200078e0220 */
[----:B------:R-:W-:Y:S01]  /*4870*/  UIMAD UR4, UR7, UR10, URZ ;  /* 0x0000000a070472a4 */ /* 0x000fe2000f8e023f */
[C---:B------:R-:W-:Y:S01]  /*4880*/  VIADD R12, R28.reuse, -UR7 ;  /* 0x800000071c0c7c36 */ /* 0x040fe20008000000 */
[----:B------:R-:W-:Y:S01]  /*4890*/  CS2R R16, SRZ ;  /* 0x0000000000107805 */ /* 0x000fe2000001ff00 */
[----:B------:R-:W-:Y:S01]  /*48a0*/  IMAD R36, R28, UR10, RZ ;  /* 0x0000000a1c247c24 */ /* 0x000fe2000f8e02ff */
[----:B------:R-:W-:Y:S01]  /*48b0*/  USHF.R.S32.HI UR11, URZ, 0x1f, UR4 ;  /* 0x0000001f3f0b7899 */ /* 0x000fe20008011404 */
[----:B------:R-:W-:Y:S02]  /*48c0*/  CS2R R18, SRZ ;  /* 0x0000000000127805 */ /* 0x000fe4000001ff00 */
[----:B------:R-:W-:Y:S01]  /*48d0*/  IADD3 R10, P0, R33, UR4, RZ ;  /* 0x00000004210a7c10 */ /* 0x000fe2000ff1e0ff */
[----:B------:R-:W-:Y:S01]  /*48e0*/  ULDC.64 UR4, c[0x0][0x288] ;  /* 0x0000a20000047ab9 */ /* 0x000fe20000000a00 */
[----:B------:R-:W-:-:S02]  /*48f0*/  ISETP.GE.AND P4, PT, R15, R12, PT ;  /* 0x0000000c0f00720c */ /* 0x000fc40003f86270 */
[----:B------:R-:W-:Y:S02]  /*4900*/  CS2R R20, SRZ ;  /* 0x0000000000147805 */ /* 0x000fe4000001ff00 */
[----:B------:R-:W-:Y:S02]  /*4910*/  LEA.HI.X.SX32 R33, R33, UR11, 0x1, P0 ;  /* 0x0000000b21217c11 */ /* 0x000fe400080f0eff */
[----:B------:R-:W-:Y:S02]  /*4920*/  CS2R R22, SRZ ;  /* 0x0000000000167805 */ /* 0x000fe4000001ff00 */
[----:B------:R-:W-:Y:S01]  /*4930*/  LEA R34, P0, R10, UR4, 0x2 ;  /* 0x000000040a227c11 */ /* 0x000fe2000f8010ff */
[----:B------:R-:W-:Y:S01]  /*4940*/  UMOV UR4, 0x400 ;  /* 0x0000040000047882 */ /* 0x000fe20000000000 */
[----:B------:R-:W-:Y:S02]  /*4950*/  CS2R R24, SRZ ;  /* 0x0000000000187805 */ /* 0x000fe4000001ff00 */
[----:B------:R-:W-:-:S02]  /*4960*/  CS2R R26, SRZ ;  /* 0x00000000001a7805 */ /* 0x000fc4000001ff00 */
[----:B------:R-:W-:Y:S01]  /*4970*/  LEA.HI.X R33, R10, UR5, R33, 0x2, P0 ;  /* 0x000000050a217c11 */ /* 0x000fe200080f1421 */
[----:B------:R-:W-:Y:S01]  /*4980*/  IMAD.MOV.U32 R10, RZ, RZ, RZ ;  /* 0x000000ffff0a7224 */ /* 0x000fe200078e00ff */
[----:B------:R-:W-:Y:S01]  /*4990*/  IADD3 R34, P0, R34, 0x200, RZ ;  /* 0x0000020022227810 */ /* 0x000fe20007f1e0ff */
[----:B------:R-:W-:Y:S01]  /*49a0*/  IMAD.WIDE R36, R36, 0x4, RZ ;  /* 0x0000000424247825 */ /* 0x000fe200078e02ff */
[----:B------:R-:W-:Y:S01]  /*49b0*/  UMOV UR5, URZ ;  /* 0x0000003f00057c82 */ /* 0x000fe20008000000 */
[----:B0-----:R-:W-:Y:S02]  /*49c0*/  ULEA UR4, UR6, UR4, 0x18 ;  /* 0x0000000406047291 */ /* 0x001fe4000f8ec03f */
[----:B------:R-:W-:-:S04]  /*49d0*/  IMAD.X R33, RZ, RZ, R33, P0 ;  /* 0x000000ffff217224 */ /* 0x000fc800000e0621 */
[----:B------:R-:W-:Y:S01]  /*49e0*/  LEA R14, R15, UR4, 0x2 ;  /* 0x000000040f0e7c11 */ /* 0x000fe2000f8e10ff */
[----:B------:R-:W-:-:S06]  /*49f0*/  ULDC UR4, c[0x0][0x2d0] ;  /* 0x0000b40000047ab9 */ /* 0x000fcc0000000800 */
.L_x_44:
[----:B---3--:R-:W-:Y:S01]  /*4a00*/  MOV R39, R33 ;  /* 0x0000002100277202 */ /* 0x008fe20000000f00 */
[----:B------:R-:W0:Y:S01]  /*4a10*/  LDC R31, c[0x0][0x3c4] ;  /* 0x0000f100ff1f7b82 */ /* 0x000e220000000800 */
[----:B------:R1:W2:Y:S01]  /*4a20*/  LDS R12, [R14] ;  /* 0x000000000e0c7984 */ /* 0x0002a20000000800 */
[----:B------:R-:W-:Y:S01]  /*4a30*/  UIADD3 UR5, UR5, 0x1, URZ ;  /* 0x0000000105057890 */ /* 0x000fe2000fffe03f */
[----:B------:R-:W-:Y:S01]  /*4a40*/  IMAD.MOV.U32 R38, RZ, RZ, R34 ;  /* 0x000000ffff267224 */ /* 0x000fe200078e0022 */
[----:B------:R-:W-:Y:S04]  /*4a50*/  BSSY B0, `(.L_x_42) ;  /* 0x0000010000007945 */ /* 0x000fe80003800000 */
[----:B------:R-:W-:Y:S01]  /*4a60*/  IADD3 R34, P0, R36, R38, RZ ;  /* 0x0000002624227210 */ /* 0x000fe20007f1e0ff */
[----:B------:R-:W-:Y:S01]  /*4a70*/  @!UPT UIADD3 URZ, URZ, URZ, URZ ;  /* 0x0000003f3f3ff290 */ /* 0x000fe2000fffe03f */
[----:B------:R-:W-:Y:S11]  /*4a80*/  @P4 BRA `(.L_x_43) ;  /* 0x0000000000304947 */ /* 0x000ff60003800000 */
[----:B------:R-:W-:Y:S02]  /*4a90*/  ISETP.GE.AND P3, PT, R32, UR4, PT ;  /* 0x0000000420007c0c */ /* 0x000fe4000bf66270 */
[----:B------:R-:W-:Y:S02]  /*4aa0*/  CS2R R16, SRZ ;  /* 0x0000000000107805 */ /* 0x000fe4000001ff00 */
[----:B------:R-:W-:Y:S02]  /*4ab0*/  ISETP.GE.AND P2, PT, R30, UR4, PT ;  /* 0x000000041e007c0c */ /* 0x000fe4000bf46270 */
[----:B------:R-:W-:Y:S02]  /*4ac0*/  CS2R R18, SRZ ;  /* 0x0000000000127805 */ /* 0x000fe4000001ff00 */
[----:B------:R-:W-:Y:S02]  /*4ad0*/  ISETP.GE.AND P1, PT, R29, UR4, PT ;  /* 0x000000041d007c0c */ /* 0x000fe4000bf26270 */
[----:B------:R-:W-:Y:S02]  /*4ae0*/  CS2R R20, SRZ ;  /* 0x0000000000147805 */ /* 0x000fe4000001ff00 */
[----:B------:R-:W-:Y:S02]  /*4af0*/  CS2R R22, SRZ ;  /* 0x0000000000167805 */ /* 0x000fe4000001ff00 */
[----:B------:R-:W-:Y:S02]  /*4b00*/  CS2R R24, SRZ ;  /* 0x0000000000187805 */ /* 0x000fe4000001ff00 */
[----:B------:R-:W-:Y:S01]  /*4b10*/  CS2R R26, SRZ ;  /* 0x00000000001a7805 */ /* 0x000fe2000001ff00 */
[----:B------:R3:W5:Y:S04]  /*4b20*/  @!P3 LDG.E.128 R16, desc[UR8][R38.64+-0x200] ;  /* 0xfffe00082610b981 */ /* 0x000768000c1e1d00 */
[----:B------:R3:W5:Y:S04]  /*4b30*/  @!P2 LDG.E.128 R20, desc[UR8][R38.64+-0x100] ;  /* 0xffff00082614a981 */ /* 0x000768000c1e1d00 */
[----:B------:R3:W5:Y:S02]  /*4b40*/  @!P1 LDG.E.128 R24, desc[UR8][R38.64] ;  /* 0x0000000826189981 */ /* 0x000764000c1e1d00 */
.L_x_43:
[----:B------:R-:W-:Y:S05]  /*4b50*/  BSYNC B0 ;  /* 0x0000000000007941 */ /* 0x000fea0003800000 */
.L_x_42:
[----:B------:R-:W-:Y:S01]  /*4b60*/  IADD3.X R33, R37, R39, RZ, P0, !PT ;  /* 0x0000002725217210 */ /* 0x000fe200007fe4ff */
[C---:B--2--5:R-:W-:Y:S01]  /*4b70*/  FFMA.FTZ R3, R12.reuse, R16, R3 ;  /* 0x000000100c037223 */ /* 0x064fe20000010003 */
[----:B0-----:R-:W-:Y:S01]  /*4b80*/  ISETP.LE.AND P0, PT, R31, UR5, PT ;  /* 0x000000051f007c0c */ /* 0x001fe2000bf03270 */
[C---:B------:R-:W-:Y:S01]  /*4b90*/  FFMA.FTZ R0, R12.reuse, R17, R0 ;  /* 0x000000110c007223 */ /* 0x040fe20000010000 */
        /* <DEDUP_REMOVED lines=8> */
[----:B------:R-:W-:Y:S01]  /*4c20*/  FFMA.FTZ R13, R12, R26, R13 ;  /* 0x0000001a0c0d7223 */ /* 0x000fe2000001000d */
[----:B-1----:R-:W-:Y:S01]  /*4c30*/  IADD3 R14, R14, 0x24, RZ ;  /* 0x000000240e0e7810 */ /* 0x002fe20007ffe0ff */
[----:B------:R-:W-:Y:S01]  /*4c40*/  FFMA.FTZ R10, R12, R27, R10 ;  /* 0x0000001b0c0a7223 */ /* 0x000fe2000001000a */
[----:B------:R-:W-:Y:S06]  /*4c50*/  @!P0 BRA `(.L_x_44) ;  /* 0xfffffffc00688947 */ /* 0x000fec000383ffff */
.L_x_41:
[----:B------:R-:W-:-:S04]  /*4c60*/  IADD3 R15, R15, UR7, RZ ;  /* 0x000000070f0f7c10 */ /* 0x000fc8000fffe0ff */
[----:B------:R-:W-:-:S13]  /*4c70*/  ISETP.GE.AND P0, PT, R15, R28, PT ;  /* 0x0000001c0f00720c */ /* 0x000fda0003f06270 */
[----:B------:R-:W-:Y:S05]  /*4c80*/  @P0 EXIT ;  /* 0x000000000000094d */ /* 0x000fea0003800000 */
[----:B------:R-:W0:Y:S01]  /*4c90*/  LDC R17, c[0x0][0x2c4] ;  /* 0x0000b100ff117b82 */ /* 0x000e220000000800 */
[----:B------:R-:W-:Y:S01]  /*4ca0*/  ULDC UR4, c[0x0][0x270] ;  /* 0x00009c0000047ab9 */ /* 0x000fe20000000800 */
[----:B------:R-:W-:Y:S01]  /*4cb0*/  IABS R21, R15 ;  /* 0x0000000f00157213 */ /* 0x000fe20000000000 */
[----:B------:R-:W-:Y:S01]  /*4cc0*/  ULDC UR6, c[0x0][0x2d0] ;  /* 0x0000b40000067ab9 */ /* 0x000fe20000000800 */
[----:B------:R-:W-:Y:S02]  /*4cd0*/  F2FP.BF16.F32.PACK_AB R5, R2, R5 ;  /* 0x000000050205723e */ /* 0x000fe400000010ff */
[----:B------:R-:W-:Y:S02]  /*4ce0*/  F2FP.BF16.F32.PACK_AB R2, R0, R3 ;  /* 0x000000030002723e */ /* 0x000fe400000010ff */
[----:B------:R-:W-:Y:S02]  /*4cf0*/  F2FP.BF16.F32.PACK_AB R9, R6, R9 ;  /* 0x000000090609723e */ /* 0x000fe400000010ff */
[----:B------:R-:W-:-:S02]  /*4d00*/  MOV R3, R5 ;  /* 0x0000000500037202 */ /* 0x000fc40000000f00 */
[----:B------:R-:W-:Y:S01]  /*4d10*/  F2FP.BF16.F32.PACK_AB R4, R4, R7 ;  /* 0x000000070404723e */ /* 0x000fe200000010ff */
[----:B------:R-:W-:Y:S02]  /*4d20*/  IMAD.MOV.U32 R5, RZ, RZ, R9 ;  /* 0x000000ffff057224 */ /* 0x000fe400078e0009 */
[----:B0-----:R-:W-:Y:S01]  /*4d30*/  IMAD R18, R17, UR4, RZ ;  /* 0x0000000411127c24 */ /* 0x001fe2000f8e02ff */
[----:B------:R-:W-:-:S04]  /*4d40*/  ULDC.64 UR4, c[0x0][0x290] ;  /* 0x0000a40000047ab9 */ /* 0x000fc80000000a00 */
[-C--:B------:R-:W-:Y:S02]  /*4d50*/  IABS R20, R18.reuse ;  /* 0x0000001200147213 */ /* 0x080fe40000000000 */
[----:B------:R-:W-:Y:S02]  /*4d60*/  IABS R14, R18 ;  /* 0x00000012000e7213 */ /* 0x000fe40000000000 */
[----:B------:R-:W0:Y:S02]  /*4d70*/  I2F.RP R16, R20 ;  /* 0x0000001400107306 */ /* 0x000e240000209400 */
[----:B------:R-:W-:-:S06]  /*4d80*/  IADD3 R14, RZ, -R14, RZ ;  /* 0x8000000eff0e7210 */ /* 0x000fcc0007ffe0ff */
[----:B0-----:R-:W0:Y:S02]  /*4d90*/  MUFU.RCP R22, R16 ;  /* 0x0000001000167308 */ /* 0x001e240000001000 */
[----:B0-----:R-:W-:Y:S01]  /*4da0*/  VIADD R22, R22, 0xffffffe ;  /* 0x0ffffffe16167836 */ /* 0x001fe20000000000 */
[----:B------:R-:W-:-:S05]  /*4db0*/  IABS R16, R17 ;  /* 0x0000001100107213 */ /* 0x000fca0000000000 */
[----:B------:R-:W0:Y:S02]  /*4dc0*/  F2I.FTZ.U32.TRUNC.NTZ R23, R22 ;  /* 0x0000001600177305 */ /* 0x000e24000021f000 */
[----:B0-----:R-:W-:Y:S02]  /*4dd0*/  IMAD.MOV R19, RZ, RZ, -R23 ;  /* 0x000000ffff137224 */ /* 0x001fe400078e0a17 */
[----:B------:R-:W-:Y:S02]  /*4de0*/  IMAD.MOV.U32 R22, RZ, RZ, RZ ;  /* 0x000000ffff167224 */ /* 0x000fe400078e00ff */
[----:B------:R-:W-:-:S04]  /*4df0*/  IMAD R12, R19, R20, RZ ;  /* 0x00000014130c7224 */ /* 0x000fc800078e02ff */
[----:B------:R-:W-:-:S06]  /*4e00*/  IMAD.HI.U32 R12, R23, R12, R22 ;  /* 0x0000000c170c7227 */ /* 0x000fcc00078e0016 */
[----:B------:R-:W-:Y:S02]  /*4e10*/  IMAD.HI.U32 R19, R12, R21, RZ ;  /* 0x000000150c137227 */ /* 0x000fe400078e00ff */
[----:B------:R-:W0:Y:S02]  /*4e20*/  I2F.RP R12, R16 ;  /* 0x00000010000c7306 */ /* 0x000e240000209400 */
[----:B------:R-:W-:Y:S01]  /*4e30*/  IMAD R21, R19, R14, R21 ;  /* 0x0000000e13157224 */ /* 0x000fe200078e0215 */
[----:B------:R-:W-:-:S04]  /*4e40*/  LOP3.LUT R14, R15, R18, RZ, 0x3c, !PT ;  /* 0x000000120f0e7212 */ /* 0x000fc800078e3cff */
[----:B------:R-:W-:Y:S02]  /*4e50*/  ISETP.GT.U32.AND P1, PT, R20, R21, PT ;  /* 0x000000151400720c */ /* 0x000fe40003f24070 */
[----:B------:R-:W-:Y:S01]  /*4e60*/  ISETP.GE.AND P0, PT, R14, RZ, PT ;  /* 0x000000ff0e00720c */ /* 0x000fe20003f06270 */
[----:B0-----:R-:W0:Y:S10]  /*4e70*/  MUFU.RCP R12, R12 ;  /* 0x0000000c000c7308 */ /* 0x001e340000001000 */
[----:B------:R-:W-:-:S02]  /*4e80*/  @!P1 IMAD.IADD R21, R21, 0x1, -R20 ;  /* 0x0000000115159824 */ /* 0x000fc400078e0a14 */
[----:B------:R-:W-:Y:S01]  /*4e90*/  @!P1 VIADD R19, R19, 0x1 ;  /* 0x0000000113139836 */ /* 0x000fe20000000000 */
[----:B------:R-:W-:Y:S02]  /*4ea0*/  ISETP.NE.AND P1, PT, R18, RZ, PT ;  /* 0x000000ff1200720c */ /* 0x000fe40003f25270 */
[----:B------:R-:W-:Y:S01]  /*4eb0*/  ISETP.GE.U32.AND P2, PT, R21, R20, PT ;  /* 0x000000141500720c */ /* 0x000fe20003f46070 */
[----:B0-----:R-:W-:-:S04]  /*4ec0*/  VIADD R22, R12, 0xffffffe ;  /* 0x0ffffffe0c167836 */ /* 0x001fc80000000000 */
[----:B------:R0:W1:Y:S08]  /*4ed0*/  F2I.FTZ.U32.TRUNC.NTZ R23, R22 ;  /* 0x0000001600177305 */ /* 0x000070000021f000 */
[----:B------:R-:W-:-:S05]  /*4ee0*/  @P2 IADD3 R19, R19, 0x1, RZ ;  /* 0x0000000113132810 */ /* 0x000fca0007ffe0ff */
[----:B------:R-:W-:Y:S01]  /*4ef0*/  @!P0 IMAD.MOV R19, RZ, RZ, -R19 ;  /* 0x000000ffff138224 */ /* 0x000fe200078e0a13 */
[----:B------:R-:W-:-:S05]  /*4f00*/  @!P1 LOP3.LUT R19, RZ, R18, RZ, 0x33, !PT ;  /* 0x00000012ff139212 */ /* 0x000fca00078e33ff */
[----:B------:R-:W-:Y:S01]  /*4f10*/  IMAD R18, R19, R18, RZ ;  /* 0x0000001213127224 */ /* 0x000fe200078e02ff */
[----:B0-----:R-:W-:Y:S01]  /*4f20*/  HFMA2.MMA R22, -RZ, RZ, 0, 0 ;  /* 0x00000000ff167435 */ /* 0x001fe200000001ff */
[----:B-1----:R-:W-:Y:S02]  /*4f30*/  IMAD.MOV R21, RZ, RZ, -R23 ;  /* 0x000000ffff157224 */ /* 0x002fe400078e0a17 */
[----:B------:R-:W-:Y:S02]  /*4f40*/  IMAD.IADD R20, R15, 0x1, -R18 ;  /* 0x000000010f147824 */ /* 0x000fe400078e0a12 */
[----:B------:R-:W-:-:S03]  /*4f50*/  IMAD R14, R21, R16, RZ ;  /* 0x00000010150e7224 */ /* 0x000fc600078e02ff */
[----:B------:R-:W-:Y:S02]  /*4f60*/  IABS R12, R20 ;  /* 0x00000014000c7213 */ /* 0x000fe40000000000 */
[----:B------:R-:W-:Y:S01]  /*4f70*/  IMAD.HI.U32 R14, R23, R14, R22 ;  /* 0x0000000e170e7227 */ /* 0x000fe200078e0016 */
[----:B------:R-:W-:-:S03]  /*4f80*/  LOP3.LUT R20, R20, R17, RZ, 0x3c, !PT ;  /* 0x0000001114147212 */ /* 0x000fc600078e3cff */
[----:B------:R-:W-:Y:S01]  /*4f90*/  IMAD.WIDE.U32 R22, R19, UR4, RZ ;  /* 0x0000000413167c25 */ /* 0x000fe2000f8e00ff */
[----:B------:R-:W-:-:S03]  /*4fa0*/  ISETP.GE.AND P1, PT, R20, RZ, PT ;  /* 0x000000ff1400720c */ /* 0x000fc60003f26270 */
[----:B------:R-:W-:-:S04]  /*4fb0*/  IMAD.HI.U32 R14, R14, R12, RZ ;  /* 0x0000000c0e0e7227 */ /* 0x000fc800078e00ff */
[----:B------:R-:W-:-:S04]  /*4fc0*/  IMAD.MOV R21, RZ, RZ, -R14 ;  /* 0x000000ffff157224 */ /* 0x000fc800078e0a0e */
[----:B------:R-:W-:-:S05]  /*4fd0*/  IMAD R21, R16, R21, R12 ;  /* 0x0000001510157224 */ /* 0x000fca00078e020c */
[----:B------:R-:W-:-:S13]  /*4fe0*/  ISETP.GT.U32.AND P0, PT, R16, R21, PT ;  /* 0x000000151000720c */ /* 0x000fda0003f04070 */
[----:B------:R-:W-:Y:S02]  /*4ff0*/  @!P0 IMAD.IADD R21, R21, 0x1, -R16 ;  /* 0x0000000115158824 */ /* 0x000fe400078e0a10 */
[----:B------:R-:W-:Y:S01]  /*5000*/  @!P0 VIADD R14, R14, 0x1 ;  /* 0x000000010e0e8836 */ /* 0x000fe20000000000 */
[----:B------:R-:W-:Y:S02]  /*5010*/  ISETP.NE.AND P0, PT, R17, RZ, PT ;  /* 0x000000ff1100720c */ /* 0x000fe40003f05270 */
[----:B------:R-:W-:Y:S02]  /*5020*/  ISETP.GE.U32.AND P2, PT, R21, R16, PT ;  /* 0x000000101500720c */ /* 0x000fe40003f46070 */
[----:B------:R-:W-:-:S05]  /*5030*/  SHF.R.S32.HI R16, RZ, 0x1f, R19 ;  /* 0x0000001fff107819 */ /* 0x000fca0000011413 */
[----:B------:R-:W-:-:S06]  /*5040*/  IMAD R16, R16, UR4, RZ ;  /* 0x0000000410107c24 */ /* 0x000fcc000f8e02ff */
[----:B------:R-:W-:Y:S02]  /*5050*/  @P2 IADD3 R14, R14, 0x1, RZ ;  /* 0x000000010e0e2810 */ /* 0x000fe40007ffe0ff */
[----:B------:R-:W-:-:S03]  /*5060*/  ISETP.GE.AND P2, PT, R32, UR6, PT ;  /* 0x0000000620007c0c */ /* 0x000fc6000bf46270 */
[----:B------:R-:W-:Y:S02]  /*5070*/  IMAD.MOV.U32 R12, RZ, RZ, R14 ;  /* 0x000000ffff0c7224 */ /* 0x000fe400078e000e */
[----:B------:R-:W-:Y:S01]  /*5080*/  IMAD R14, R19, UR5, R16 ;  /* 0x00000005130e7c24 */ /* 0x000fe2000f8e0210 */
[----:B------:R-:W-:Y:S01]  /*5090*/  ULDC.64 UR4, c[0x0][0x2a0] ;  /* 0x0000a80000047ab9 */ /* 0x000fe20000000a00 */
[----:B------:R-:W-:Y:S01]  /*50a0*/  @!P1 IMAD.MOV R12, RZ, RZ, -R12 ;  /* 0x000000ffff0c9224 */ /* 0x000fe200078e0a0c */
[-C--:B------:R-:W-:Y:S02]  /*50b0*/  @!P0 LOP3.LUT R12, RZ, R17.reuse, RZ, 0x33, !PT ;  /* 0x00000011ff0c8212 */ /* 0x080fe400078e33ff */
[----:B------:R-:W-:Y:S02]  /*50c0*/  ISETP.GE.AND P1, PT, R30, UR6, PT ;  /* 0x000000061e007c0c */ /* 0x000fe4000bf26270 */
[----:B------:R-:W-:Y:S01]  /*50d0*/  SHF.R.S32.HI R21, RZ, 0x1f, R12 ;  /* 0x0000001fff157819 */ /* 0x000fe2000001140c */
[----:B------:R-:W-:Y:S01]  /*50e0*/  IMAD R20, R12, R17, R18 ;  /* 0x000000110c147224 */ /* 0x000fe200078e0212 */
[----:B------:R-:W-:Y:S01]  /*50f0*/  IADD3 R19, R23, R14, RZ ;  /* 0x0000000e17137210 */ /* 0x000fe20007ffe0ff */
[----:B------:R-:W-:Y:S01]  /*5100*/  IMAD.MOV.U32 R18, RZ, RZ, R22 ;  /* 0x000000ffff127224 */ /* 0x000fe200078e0016 */
[----:B------:R-:W0:Y:S01]  /*5110*/  @!P2 LDC.64 R16, c[0x0][0x280] ;  /* 0x0000a000ff10ab82 */ /* 0x000e220000000a00 */
[----:B------:R-:W-:-:S02]  /*5120*/  IMAD R21, R21, UR4, RZ ;  /* 0x0000000415157c24 */ /* 0x000fc4000f8e02ff */
[----:B------:R-:W-:Y:S02]  /*5130*/  IMAD.IADD R20, R15, 0x1, -R20 ;  /* 0x000000010f147824 */ /* 0x000fe400078e0a14 */
[----:B------:R-:W-:-:S03]  /*5140*/  IMAD.WIDE.U32 R18, R12, UR4, R18 ;  /* 0x000000040c127c25 */ /* 0x000fc6000f8e0012 */
[----:B------:R-:W1:Y:S01]  /*5150*/  @!P1 LDC.64 R14, c[0x0][0x280] ;  /* 0x0000a000ff0e9b82 */ /* 0x000e620000000a00 */
[----:B------:R-:W-:Y:S01]  /*5160*/  IMAD R21, R12, UR5, R21 ;  /* 0x000000050c157c24 */ /* 0x000fe2000f8e0215 */
[----:B------:R-:W-:Y:S01]  /*5170*/  SHF.R.S32.HI R12, RZ, 0x1f, R20 ;  /* 0x0000001fff0c7819 */ /* 0x000fe20000011414 */
[----:B------:R-:W-:Y:S01]  /*5180*/  ULDC.64 UR4, c[0x0][0x298] ;  /* 0x0000a60000047ab9 */ /* 0x000fe20000000a00 */
[----:B------:R-:W-:Y:S02]  /*5190*/  IMAD.MOV.U32 R22, RZ, RZ, R18 ;  /* 0x000000ffff167224 */ /* 0x000fe400078e0012 */
[----:B------:R-:W-:Y:S01]  /*51a0*/  IADD3 R23, R19, R21, RZ ;  /* 0x0000001513177210 */ /* 0x000fe20007ffe0ff */
[----:B------:R-:W-:-:S04]  /*51b0*/  IMAD R19, R12, UR4, RZ ;  /* 0x000000040c137c24 */ /* 0x000fc8000f8e02ff */
[C---:B------:R-:W-:Y:S02]  /*51c0*/  IMAD R19, R20.reuse, UR5, R19 ;  /* 0x0000000514137c24 */ /* 0x040fe4000f8e0213 */
[----:B------:R-:W-:-:S04]  /*51d0*/  IMAD.WIDE.U32 R20, R20, UR4, R22 ;  /* 0x0000000414147c25 */ /* 0x000fc8000f8e0016 */
[----:B------:R-:W-:Y:S01]  /*51e0*/  IMAD.IADD R19, R21, 0x1, R19 ;  /* 0x0000000115137824 */ /* 0x000fe200078e0213 */
[-C--:B------:R-:W-:Y:S02]  /*51f0*/  @!P2 IADD3 R12, P0, R32, R20.reuse, RZ ;  /* 0x00000014200ca210 */ /* 0x080fe40007f1e0ff */
[----:B------:R-:W-:Y:S02]  /*5200*/  @!P1 IADD3 R0, P3, R30, R20, RZ ;  /* 0x000000141e009210 */ /* 0x000fe40007f7e0ff */
[-C--:B------:R-:W-:Y:S02]  /*5210*/  @!P2 LEA.HI.X.SX32 R32, R32, R19.reuse, 0x1, P0 ;  /* 0x000000132020a211 */ /* 0x080fe400000f0eff */
[----:B0-----:R-:W-:Y:S02]  /*5220*/  @!P2 LEA R16, P0, R12, R16, 0x1 ;  /* 0x000000100c10a211 */ /* 0x001fe400078008ff */
[----:B------:R-:W-:Y:S02]  /*5230*/  @!P1 LEA.HI.X.SX32 R30, R30, R19, 0x1, P3 ;  /* 0x000000131e1e9211 */ /* 0x000fe400018f0eff */
[----:B------:R-:W-:-:S02]  /*5240*/  @!P2 LEA.HI.X R17, R12, R17, R32, 0x1, P0 ;  /* 0x000000110c11a211 */ /* 0x000fc400000f0c20 */
[----:B------:R-:W-:Y:S02]  /*5250*/  ISETP.GE.AND P0, PT, R29, UR6, PT ;  /* 0x000000061d007c0c */ /* 0x000fe4000bf06270 */
[C---:B-1----:R-:W-:Y:S01]  /*5260*/  @!P1 LEA R14, P3, R0.reuse, R14, 0x1 ;  /* 0x0000000e000e9211 */ /* 0x042fe200078608ff */
[----:B------:R0:W-:Y:S03]  /*5270*/  @!P2 STG.E.64 desc[UR8][R16.64], R2 ;  /* 0x000000021000a986 */ /* 0x0001e6000c101b08 */
[----:B------:R-:W-:-:S05]  /*5280*/  @!P1 LEA.HI.X R15, R0, R15, R30, 0x1, P3 ;  /* 0x0000000f000f9211 */ /* 0x000fca00018f0c1e */
[----:B------:R0:W-:Y:S02]  /*5290*/  @!P1 STG.E.64 desc[UR8][R14.64], R4 ;  /* 0x000000040e009986 */ /* 0x0001e4000c101b08 */
[----:B------:R-:W-:Y:S05]  /*52a0*/  @P0 EXIT ;  /* 0x000000000000094d */ /* 0x000fea0003800000 */
[C---:B------:R-:W-:Y:S01]  /*52b0*/  IADD3 R20, P0, R29.reuse, R20, RZ ;  /* 0x000000141d147210 */ /* 0x040fe20007f1e0ff */
[----:B------:R-:W-:Y:S01]  /*52c0*/  ULDC.64 UR4, c[0x0][0x280] ;  /* 0x0000a00000047ab9 */ /* 0x000fe20000000a00 */
[----:B------:R-:W-:Y:S02]  /*52d0*/  F2FP.BF16.F32.PACK_AB R8, R8, R11 ;  /* 0x0000000b0808723e */ /* 0x000fe400000010ff */
[----:B------:R-:W-:Y:S02]  /*52e0*/  LEA.HI.X.SX32 R19, R29, R19, 0x1, P0 ;  /* 0x000000131d137211 */ /* 0x000fe400000f0eff */
[----:B0-----:R-:W-:Y:S02]  /*52f0*/  LEA R2, P0, R20, UR4, 0x1 ;  /* 0x0000000414027c11 */ /* 0x001fe4000f8008ff */
[----:B------:R-:W-:Y:S02]  /*5300*/  F2FP.BF16.F32.PACK_AB R9, R10, R13 ;  /* 0x0000000d0a09723e */ /* 0x000fe400000010ff */
[----:B------:R-:W-:-:S05]  /*5310*/  LEA.HI.X R3, R20, UR5, R19, 0x1, P0 ;  /* 0x0000000514037c11 */ /* 0x000fca00080f0c13 */
[----:B------:R-:W-:Y:S01]  /*5320*/  STG.E.64 desc[UR8][R2.64], R8 ;  /* 0x0000000802007986 */ /* 0x000fe2000c101b08 */
[----:B------:R-:W-:Y:S05]  /*5330*/  EXIT ;  /* 0x000000000000794d */ /* 0x000fea0003800000 */
        .weak           $__internal_0_$__cuda_sm20_div_s64
        .type           $__internal_0_$__cuda_sm20_div_s64,@function
        .size           $__internal_0_$__cuda_sm20_div_s64,(.L_x_7884 - $__internal_0_$__cuda_sm20_div_s64)
$__internal_0_$__cuda_sm20_div_s64:
[----:B------:R-:W-:Y:S02]  /*5340*/  IADD3 R51, P0, RZ, -R24, RZ ;  /* 0x80000018ff337210 */ /* 0x000fe40007f1e0ff */
[----:B------:R-:W-:-:S03]  /*5350*/  ISETP.GE.AND P1, PT, R23, RZ, PT ;  /* 0x000000ff1700720c */ /* 0x000fc60003f26270 */
[----:B------:R-:W-:Y:S01]  /*5360*/  IMAD.X R0, RZ, RZ, ~R23, P0 ;  /* 0x000000ffff007224 */ /* 0x000fe200000e0e17 */
[----:B------:R-:W-:-:S04]  /*5370*/  SEL R50, R51, R24, !P1 ;  /* 0x0000001833327207 */ /* 0x000fc80004800000 */
[----:B------:R-:W-:-:S04]  /*5380*/  SEL R51, R0, R23, !P1 ;  /* 0x0000001700337207 */ /* 0x000fc80004800000 */
[----:B------:R-:W0:Y:S08]  /*5390*/  I2F.U64.RP R20, R50 ;  /* 0x0000003200147312 */ /* 0x000e300000309000 */
[----:B0-----:R-:W0:Y:S02]  /*53a0*/  MUFU.RCP R26, R20 ;  /* 0x00000014001a7308 */ /* 0x001e240000001000 */
[----:B0-----:R-:W-:-:S06]  /*53b0*/  VIADD R26, R26, 0x1ffffffe ;  /* 0x1ffffffe1a1a7836 */ /* 0x001fcc0000000000 */
[----:B------:R-:W0:Y:S02]  /*53c0*/  F2I.U64.TRUNC R60, R26 ;  /* 0x0000001a003c7311 */ /* 0x000e24000020d800 */
[----:B0-----:R-:W-:-:S04]  /*53d0*/  IMAD.WIDE.U32 R20, R60, R50, RZ ;  /* 0x000000323c147225 */ /* 0x001fc800078e00ff */
[----:B------:R-:W-:Y:S01]  /*53e0*/  IMAD R27, R60, R51, R21 ;  /* 0x000000333c1b7224 */ /* 0x000fe200078e0215 */
[----:B------:R-:W-:-:S03]  /*53f0*/  IADD3 R21, P0, RZ, -R20, RZ ;  /* 0x80000014ff157210 */ /* 0x000fc60007f1e0ff */
[----:B------:R-:W-:Y:S02]  /*5400*/  IMAD R0, R61, R50, R27 ;  /* 0x000000323d007224 */ /* 0x000fe400078e021b */
[----:B------:R-:W-:-:S04]  /*5410*/  IMAD.HI.U32 R26, R60, R21, RZ ;  /* 0x000000153c1a7227 */ /* 0x000fc800078e00ff */
[----:B------:R-:W-:Y:S02]  /*5420*/  IMAD.X R0, RZ, RZ, ~R0, P0 ;  /* 0x000000ffff007224 */ /* 0x000fe400000e0e00 */
[----:B------:R-:W-:Y:S02]  /*5430*/  IMAD.MOV.U32 R27, RZ, RZ, R60 ;  /* 0x000000ffff1b7224 */ /* 0x000fe400078e003c */
[----:B------:R-:W-:-:S04]  /*5440*/  IMAD.HI.U32 R20, R61, R0, RZ ;  /* 0x000000003d147227 */ /* 0x000fc800078e00ff */
[----:B------:R-:W-:-:S04]  /*5450*/  IMAD.WIDE.U32 R26, P0, R60, R0, R26 ;  /* 0x000000003c1a7225 */ /* 0x000fc8000780001a */
[C---:B------:R-:W-:Y:S02]  /*5460*/  IMAD R0, R61.reuse, R0, RZ ;  /* 0x000000003d007224 */ /* 0x040fe400078e02ff */
[----:B------:R-:W-:-:S04]  /*5470*/  IMAD.HI.U32 R21, P1, R61, R21, R26 ;  /* 0x000000153d157227 */ /* 0x000fc8000782001a */
[----:B------:R-:W-:Y:S01]  /*5480*/  IMAD.X R20, R20, 0x1, R61, P0 ;  /* 0x0000000114147824 */ /* 0x000fe200000e063d */
[----:B------:R-:W-:-:S04]  /*5490*/  IADD3 R61, P0, R0, R21, RZ ;  /* 0x00000015003d7210 */ /* 0x000fc80007f1e0ff */
[----:B------:R-:W-:Y:S01]  /*54a0*/  IADD3.X R20, RZ, RZ, R20, P0, P1 ;  /* 0x000000ffff147210 */ /* 0x000fe200007e2414 */
[----:B------:R-:W-:Y:S01]  /*54b0*/  IMAD.WIDE.U32 R26, R61, R50, RZ ;  /* 0x000000323d1a7225 */ /* 0x000fe200078e00ff */
[----:B------:R-:W-:-:S03]  /*54c0*/  ISETP.GE.AND P1, PT, R19, RZ, PT ;  /* 0x000000ff1300720c */ /* 0x000fc60003f26270 */
[----:B------:R-:W-:Y:S01]  /*54d0*/  IMAD R27, R61, R51, R27 ;  /* 0x000000333d1b7224 */ /* 0x000fe200078e021b */
[----:B------:R-:W-:-:S03]  /*54e0*/  IADD3 R21, P0, RZ, -R26, RZ ;  /* 0x8000001aff157210 */ /* 0x000fc60007f1e0ff */
[----:B------:R-:W-:Y:S02]  /*54f0*/  IMAD R27, R20, R50, R27 ;  /* 0x00000032141b7224 */ /* 0x000fe400078e021b */
[----:B------:R-:W-:-:S04]  /*5500*/  IMAD.HI.U32 R60, R61, R21, RZ ;  /* 0x000000153d3c7227 */ /* 0x000fc800078e00ff */
[----:B------:R-:W-:-:S04]  /*5510*/  IMAD.X R27, RZ, RZ, ~R27, P0 ;  /* 0x000000ffff1b7224 */ /* 0x000fc800000e0e1b */
[----:B------:R-:W-:-:S04]  /*5520*/  IMAD.WIDE.U32 R60, P0, R61, R27, R60 ;  /* 0x0000001b3d3c7225 */ /* 0x000fc8000780003c */
[----:B------:R-:W-:-:S04]  /*5530*/  IMAD.HI.U32 R37, R20, R27, RZ ;  /* 0x0000001b14257227 */ /* 0x000fc800078e00ff */
[----:B------:R-:W-:Y:S01]  /*5540*/  IMAD.HI.U32 R21, P4, R20, R21, R60 ;  /* 0x0000001514157227 */ /* 0x000fe2000788003c */
[----:B------:R-:W-:-:S03]  /*5550*/  IADD3.X R37, R37, R20, RZ, P0, !PT ;  /* 0x0000001425257210 */ /* 0x000fc600007fe4ff */
[----:B------:R-:W-:Y:S01]  /*5560*/  IMAD R0, R20, R27, RZ ;  /* 0x0000001b14007224 */ /* 0x000fe200078e02ff */
[----:B------:R-:W-:-:S04]  /*5570*/  IADD3 R27, P0, RZ, -R18, RZ ;  /* 0x80000012ff1b7210 */ /* 0x000fc80007f1e0ff */
[----:B------:R-:W-:Y:S01]  /*5580*/  IADD3 R21, P2, R0, R21, RZ ;  /* 0x0000001500157210 */ /* 0x000fe20007f5e0ff */
[----:B------:R-:W-:Y:S01]  /*5590*/  IMAD.X R20, RZ, RZ, ~R19, P0 ;  /* 0x000000ffff147224 */ /* 0x000fe200000e0e13 */
[----:B------:R-:W-:Y:S01]  /*55a0*/  SEL R0, R27, R18, !P1 ;  /* 0x000000121b007207 */ /* 0x000fe20004800000 */
[----:B------:R-:W-:Y:S01]  /*55b0*/  IMAD.MOV.U32 R27, RZ, RZ, RZ ;  /* 0x000000ffff1b7224 */ /* 0x000fe200078e00ff */
[----:B------:R-:W-:Y:S02]  /*55c0*/  IADD3.X R37, RZ, RZ, R37, P2, P4 ;  /* 0x000000ffff257210 */ /* 0x000fe400017e8425 */
[----:B------:R-:W-:Y:S01]  /*55d0*/  SEL R20, R20, R19, !P1 ;  /* 0x0000001314147207 */ /* 0x000fe20004800000 */
[----:B------:R-:W-:-:S04]  /*55e0*/  IMAD.HI.U32 R26, R21, R0, RZ ;  /* 0x00000000151a7227 */ /* 0x000fc800078e00ff */
[----:B------:R-:W-:-:S04]  /*55f0*/  IMAD.WIDE.U32 R26, R21, R20, R26 ;  /* 0x00000014151a7225 */ /* 0x000fc800078e001a */
[----:B------:R-:W-:-:S04]  /*5600*/  IMAD.HI.U32 R26, P2, R37, R0, R26 ;  /* 0x00000000251a7227 */ /* 0x000fc8000784001a */
[----:B------:R-:W-:-:S05]  /*5610*/  IMAD R27, R37, R20, RZ ;  /* 0x00000014251b7224 */ /* 0x000fca00078e02ff */
[----:B------:R-:W-:-:S05]  /*5620*/  IADD3 R27, P1, R27, R26, RZ ;  /* 0x0000001a1b1b7210 */ /* 0x000fca0007f3e0ff */
[----:B------:R-:W-:-:S04]  /*5630*/  IMAD.WIDE.U32 R60, R27, R50, RZ ;  /* 0x000000321b3c7225 */ /* 0x000fc800078e00ff */
[----:B------:R-:W-:Y:S01]  /*5640*/  IMAD R26, R27, R51, R61 ;  /* 0x000000331b1a7224 */ /* 0x000fe200078e023d */
[----:B------:R-:W-:Y:S01]  /*5650*/  IADD3 R21, P0, -R60, R0, RZ ;  /* 0x000000003c157210 */ /* 0x000fe20007f1e1ff */
[----:B------:R-:W-:-:S04]  /*5660*/  IMAD.HI.U32 R0, R37, R20, RZ ;  /* 0x0000001425007227 */ /* 0x000fc800078e00ff */
[----:B------:R-:W-:Y:S01]  /*5670*/  IMAD.X R0, RZ, RZ, R0, P2 ;  /* 0x000000ffff007224 */ /* 0x000fe200010e0600 */
[----:B------:R-:W-:-:S03]  /*5680*/  ISETP.GE.U32.AND P2, PT, R21, R50, PT ;  /* 0x000000321500720c */ /* 0x000fc60003f46070 */
[----:B------:R-:W-:-:S04]  /*5690*/  IMAD.X R37, RZ, RZ, R0, P1 ;  /* 0x000000ffff257224 */ /* 0x000fc800008e0600 */
[----:B------:R-:W-:Y:S01]  /*56a0*/  IMAD R39, R37, R50, R26 ;  /* 0x0000003225277224 */ /* 0x000fe200078e021a */
[----:B------:R-:W-:-:S04]  /*56b0*/  LOP3.LUT R26, R23, R19, RZ, 0x3c, !PT ;  /* 0x00000013171a7212 */ /* 0x000fc800078e3cff */
[----:B------:R-:W-:Y:S02]  /*56c0*/  IADD3.X R39, ~R39, R20, RZ, P0, !PT ;  /* 0x0000001427277210 */ /* 0x000fe400007fe5ff */
[----:B------:R-:W-:Y:S02]  /*56d0*/  IADD3 R0, P0, R21, -R50, RZ ;  /* 0x8000003215007210 */ /* 0x000fe40007f1e0ff */
[----:B------:R-:W-:-:S04]  /*56e0*/  ISETP.GE.U32.AND.EX P2, PT, R39, R51, PT, P2 ;  /* 0x000000332700720c */ /* 0x000fc80003f46120 */
[----:B------:R-:W-:Y:S01]  /*56f0*/  SEL R21, R0, R21, P2 ;  /* 0x0000001500157207 */ /* 0x000fe20001000000 */
[----:B------:R-:W-:-:S03]  /*5700*/  IMAD.X R0, R39, 0x1, ~R51, P0 ;  /* 0x0000000127007824 */ /* 0x000fc600000e0e33 */
[----:B------:R-:W-:Y:S02]  /*5710*/  ISETP.GE.U32.AND P1, PT, R21, R50, PT ;  /* 0x000000321500720c */ /* 0x000fe40003f26070 */
[----:B------:R-:W-:Y:S02]  /*5720*/  SEL R39, R0, R39, P2 ;  /* 0x0000002700277207 */ /* 0x000fe40001000000 */
[----:B------:R-:W-:Y:S02]  /*5730*/  IADD3 R0, P0, R27, 0x1, RZ ;  /* 0x000000011b007810 */ /* 0x000fe40007f1e0ff */
[----:B------:R-:W-:Y:S02]  /*5740*/  ISETP.GE.U32.AND.EX P1, PT, R39, R51, PT, P1 ;  /* 0x000000332700720c */ /* 0x000fe40003f26110 */
[----:B------:R-:W-:Y:S01]  /*5750*/  SEL R27, R0, R27, P2 ;  /* 0x0000001b001b7207 */ /* 0x000fe20001000000 */
[----:B------:R-:W-:-:S03]  /*5760*/  IMAD.X R0, RZ, RZ, R37, P0 ;  /* 0x000000ffff007224 */ /* 0x000fc600000e0625 */
[----:B------:R-:W-:Y:S02]  /*5770*/  IADD3 R20, P0, R27, 0x1, RZ ;  /* 0x000000011b147810 */ /* 0x000fe40007f1e0ff */
[----:B------:R-:W-:Y:S02]  /*5780*/  SEL R0, R0, R37, P2 ;  /* 0x0000002500007207 */ /* 0x000fe40001000000 */
[----:B------:R-:W-:Y:S02]  /*5790*/  SEL R20, R20, R27, P1 ;  /* 0x0000001b14147207 */ /* 0x000fe40000800000 */
[----:B------:R-:W-:Y:S01]  /*57a0*/  ISETP.GE.AND P2, PT, R26, RZ, PT ;  /* 0x000000ff1a00720c */ /* 0x000fe20003f46270 */
[----:B------:R-:W-:Y:S01]  /*57b0*/  IMAD.X R21, RZ, RZ, R0, P0 ;  /* 0x000000ffff157224 */ /* 0x000fe200000e0600 */
[----:B------:R-:W-:-:S04]  /*57c0*/  ISETP.NE.U32.AND P0, PT, R24, RZ, PT ;  /* 0x000000ff1800720c */ /* 0x000fc80003f05070 */
[----:B------:R-:W-:Y:S02]  /*57d0*/  SEL R0, R21, R0, P1 ;  /* 0x0000000015007207 */ /* 0x000fe40000800000 */
[----:B------:R-:W-:Y:S02]  /*57e0*/  IADD3 R21, P1, RZ, -R20, RZ ;  /* 0x80000014ff157210 */ /* 0x000fe40007f3e0ff */
[----:B------:R-:W-:Y:S02]  /*57f0*/  ISETP.NE.AND.EX P0, PT, R23, RZ, PT, P0 ;  /* 0x000000ff1700720c */ /* 0x000fe40003f05300 */
[----:B------:R-:W-:Y:S02]  /*5800*/  IADD3.X R27, RZ, ~R0, RZ, P1, !PT ;  /* 0x80000000ff1b7210 */ /* 0x000fe40000ffe4ff */
[----:B------:R-:W-:Y:S01]  /*5810*/  SEL R21, R21, R20, !P2 ;  /* 0x0000001415157207 */ /* 0x000fe20005000000 */
[----:B------:R-:W-:Y:S01]  /*5820*/  IMAD.MOV.U32 R20, RZ, RZ, R22 ;  /* 0x000000ffff147224 */ /* 0x000fe200078e0016 */
[----:B------:R-:W-:-:S02]  /*5830*/  SEL R27, R27, R0, !P2 ;  /* 0x000000001b1b7207 */ /* 0x000fc40005000000 */
[----:B------:R-:W-:Y:S01]  /*5840*/  SEL R0, R21, 0xffffffff, P0 ;  /* 0xffffffff15007807 */ /* 0x000fe20000000000 */
[----:B------:R-:W-:Y:S01]  /*5850*/  IMAD.MOV.U32 R21, RZ, RZ, 0x0 ;  /* 0x00000000ff157424 */ /* 0x000fe200078e00ff */
[----:B------:R-:W-:-:S03]  /*5860*/  SEL R27, R27, 0xffffffff, P0 ;  /* 0xffffffff1b1b7807 */ /* 0x000fc60000000000 */
[----:B------:R-:W-:Y:S05]  /*5870*/  RET.REL.NODEC R20 `(_ZN5flash32flash_fwd_splitkv_combine_kernelI23Flash_fwd_kernel_traitsILi192ELi64ELi64ELi4ELb0ELb0EN7cutlass10bfloat16_tE19Flash_kernel_traitsILi192ELi64ELi64ELi4ES3_EELi8ELi7ELb0EEEvNS_16Flash_fwd_paramsE) ;  /* 0xffffffa414e07950 */ /* 0x000fea0003c3ffff */
.L_x_45:
[----:B------:R-:W-:-:S00]  /*5880*/  BRA `(.L_x_45) ;  /* 0xfffffffc00fc7947 */ /* 0x000fc0000383ffff */
[----:B------:R-:W-:-:S00]  /*5890*/  NOP ;  /* 0x0000000000007918 */ /* 0x000fc00000000000 */
        /* <DEDUP_REMOVED lines=14> */
.L_x_7884:


//--------------------- .text._ZN5flash32flash_fwd_splitkv_combine_kernelI23Flash_fwd_kernel_traitsILi192ELi64ELi64ELi4ELb0ELb0EN7cutlass10bfloat16_tE19Flash_kernel_traitsILi192ELi64ELi64ELi4ES3_EELi8ELi6ELb0EEEvNS_16Flash_fwd_paramsE --------------------------
	.section	.text._ZN5flash32flash_fwd_splitkv_combine_kernelI23Flash_fwd_kernel_traitsILi192ELi64ELi64ELi4ELb0ELb0EN7cutlass10bfloat16_tE19Flash_kernel_traitsILi192ELi64ELi64ELi4ES3_EELi8ELi6ELb0EEEvNS_16Flash_fwd_paramsE,"ax",@progbits
	.align	128
        .global         _ZN5flash32flash_fwd_splitkv_combine_kernelI23Flash_fwd_kernel_traitsILi192ELi64ELi64ELi4ELb0ELb0EN7cutlass10bfloat16_tE19Flash_kernel_traitsILi192ELi64ELi64ELi4ES3_EELi8ELi6ELb0EEEvNS_16Flash_fwd_paramsE
        .type           _ZN5flash32flash_fwd_splitkv_combine_kernelI23Flash_fwd_kernel_traitsILi192ELi64ELi64ELi4ELb0ELb0EN7cutlass10bfloat16_tE19Flash_kernel_traitsILi192ELi64ELi64ELi4ES3_EELi8ELi6ELb0EEEvNS_16Flash_fwd_paramsE,@function
        .size           _ZN5flash32flash_fwd_splitkv_combine_kernelI23Flash_fwd_kernel_traitsILi192ELi64ELi64ELi4ELb0ELb0EN7cutlass10bfloat16_tE19Flash_kernel_traitsILi192ELi64ELi64ELi4ES3_EELi8ELi6ELb0EEEvNS_16Flash_fwd_paramsE,(.L_x_7885 - _ZN5flash32flash_fwd_splitkv_combine_kernelI23Flash_fwd_kernel_traitsILi192ELi64ELi64ELi4ELb0ELb0EN7cutlass10bfloat16_tE19Flash_kernel_traitsILi192ELi64ELi64ELi4ES3_EELi8ELi6ELb0EEEvNS_16Flash_fwd_paramsE)
        .other          _ZN5flash32flash_fwd_splitkv_combine_kernelI23Flash_fwd_kernel_traitsILi192ELi64ELi64ELi4ELb0ELb0EN7cutlass10bfloat16_tE19Flash_kernel_traitsILi192ELi64ELi64ELi4ES3_EELi8ELi6ELb0EEEvNS_16Flash_fwd_paramsE,@"STO_CUDA_ENTRY STV_DEFAULT"
_ZN5flash32flash_fwd_splitkv_combine_kernelI23Flash_fwd_kernel_traitsILi192ELi64ELi64ELi4ELb0ELb0EN7cutlass10bfloat16_tE19Flash_kernel_traitsILi192ELi64ELi64ELi4ES3_EELi8ELi6ELb0EEEvNS_16Flash_fwd_paramsE:
.text._ZN5flash32flash_fwd_splitkv_combine_kernelI23Flash_fwd_kernel_traitsILi192ELi64ELi64ELi4ELb0ELb0EN7cutlass10bfloat16_tE19Flash_kernel_traitsILi192ELi64ELi64ELi4ES3_EELi8ELi6ELb0EEEvNS_16Flash_fwd_paramsE:
        /* <DEDUP_REMOVED lines=23> */
[----:B------:R-:W-:Y:S05]  /*0170*/  CALL.REL.NOINC `($__internal_1_$__cuda_sm20_div_s64) ;  /* 0x0000004800a87944 */ /* 0x000fea0003c00000 */
[----:B------:R-:W-:Y:S05]  /*0180*/  BRA `(.L_x_47) ;  /* 0x00000000004c7947 */ /* 0x000fea0003800000 */
.L_x_46:
[----:B------:R-:W0:Y:S01]  /*0190*/  I2F.U32.RP R4, R25 ;  /* 0x0000001900047306 */ /* 0x000e220000209000 */
[----:B------:R-:W-:Y:S02]  /*01a0*/  ISETP.NE.U32.AND P0, PT, R25, RZ, PT ;  /* 0x000000ff1900720c */ /* 0x000fe40003f05070 */
[----:B------:R-:W-:-:S05]  /*01b0*/  MOV R21, RZ ;  /* 0x000000ff00157202 */ /* 0x000fca0000000f00 */
[----:B0-----:R-:W0:Y:S02]  /*01c0*/  MUFU.RCP R3, R4 ;  /* 0x0000000400037308 */ /* 0x001e240000001000 */
[----:B0-----:R-:W-:-:S06]  /*01d0*/  VIADD R3, R3, 0xffffffe ;  /* 0x0ffffffe03037836 */ /* 0x001fcc0000000000 */
[----:B------:R-:W0:Y:S02]  /*01e0*/  F2I.FTZ.U32.TRUNC.NTZ R3, R3 ;  /* 0x0000000300037305 */ /* 0x000e24000021f000 */
[----:B0-----:R-:W-:-:S04]  /*01f0*/  IMAD.MOV R2, RZ, RZ, -R3 ;  /* 0x000000ffff027224 */ /* 0x001fc800078e0a03 */
[----:B------:R-:W-:Y:S01]  /*0200*/  IMAD R7, R2, R25, RZ ;  /* 0x0000001902077224 */ /* 0x000fe200078e02ff */
[----:B------:R-:W-:-:S10]  /*0210*/  HFMA2.MMA R2, -RZ, RZ, 0, 0 ;  /* 0x00000000ff027435 */ /* 0x000fd400000001ff */
        /* <DEDUP_REMOVED lines=10> */
.L_x_47:
        /* <DEDUP_REMOVED lines=9> */
[----:B------:R-:W-:Y:S01]  /*0350*/  IMAD.MOV.U32 R18, RZ, RZ, R20 ;  /* 0x000000ffff127224 */ /* 0x000fe200078e0014 */
[----:B------:R-:W-:Y:S02]  /*0360*/  MOV R17, R21 ;  /* 0x0000001500117202 */ /* 0x000fe40000000f00 */
[----:B------:R-:W-:Y:S02]  /*0370*/  MOV R24, 0x390 ;  /* 0x0000039000187802 */ /* 0x000fe40000000f00 */
[----:B------:R-:W-:Y:S05]  /*0380*/  CALL.REL.NOINC `($__internal_1_$__cuda_sm20_div_s64) ;  /* 0x0000004800247944 */ /* 0x000fea0003c00000 */
[----:B------:R-:W-:Y:S02]  /*0390*/  MOV R6, R20 ;  /* 0x0000001400067202 */ /* 0x000fe40000000f00 */
[----:B------:R-:W-:Y:S01]  /*03a0*/  MOV R7, R21 ;  /* 0x0000001500077202 */ /* 0x000fe20000000f00 */
[----:B------:R-:W-:Y:S05]  /*03b0*/  BRA `(.L_x_50) ;  /* 0x00000000004c7947 */ /* 0x000fea0003800000 */
.L_x_49:
[----:B------:R-:W0:Y:S01]  /*03c0*/  I2F.U32.RP R8, R26 ;  /* 0x0000001a00087306 */ /* 0x000e220000209000 */
[----:B------:R-:W-:-:S07]  /*03d0*/  ISETP.NE.U32.AND P0, PT, R26, RZ, PT ;  /* 0x000000ff1a00720c */ /* 0x000fce0003f05070 */
[----:B0-----:R-:W0:Y:S02]  /*03e0*/  MUFU.RCP R4, R8 ;  /* 0x0000000800047308 */ /* 0x001e240000001000 */
[----:B0-----:R-:W-:-:S06]  /*03f0*/  VIADD R4, R4, 0xffffffe ;  /* 0x0ffffffe04047836 */ /* 0x001fcc0000000000 */
[----:B------:R-:W0:Y:S02]  /*0400*/  F2I.FTZ.U32.TRUNC.NTZ R3, R4 ;  /* 0x0000000400037305 */ /* 0x000e24000021f000 */
[----:B0-----:R-:W-:-:S04]  /*0410*/  IMAD.MOV R2, RZ, RZ, -R3 ;  /* 0x000000ffff027224 */ /* 0x001fc800078e0a03 */
[----:B------:R-:W-:Y:S01]  /*0420*/  IMAD R7, R2, R26, RZ ;  /* 0x0000001a02077224 */ /* 0x000fe200078e02ff */
[----:B------:R-:W-:-:S10]  /*0430*/  HFMA2.MMA R2, -RZ, RZ, 0, 0 ;  /* 0x00000000ff027435 */ /* 0x000fd400000001ff */
[----:B------:R-:W-:-:S06]  /*0440*/  IMAD.HI.U32 R7, R3, R7, R2 ;  /* 0x0000000703077227 */ /* 0x000fcc00078e0002 */
[----:B------:R-:W-:Y:S01]  /*0450*/  IMAD.HI.U32 R6, R7, R20, RZ ;  /* 0x0000001407067227 */ /* 0x000fe200078e00ff */
[----:B------:R-:W-:-:S03]  /*0460*/  MOV R7, RZ ;  /* 0x000000ff00077202 */ /* 0x000fc60000000f00 */
        /* <DEDUP_REMOVED lines=8> */
.L_x_50:
[----:B------:R-:W-:Y:S05]  /*04f0*/  BSYNC B0 ;  /* 0x0000000000007941 */ /* 0x000fea0003800000 */
.L_x_48:
[----:B------:R-:W0:Y:S01]  /*0500*/  LDC R3, c[0x0][0x2c4] ;  /* 0x0000b100ff037b82 */ /* 0x000e220000000800 */
[----:B------:R-:W-:Y:S01]  /*0510*/  IMAD.MOV.U32 R12, RZ, RZ, RZ ;  /* 0x000000ffff0c7224 */ /* 0x000fe200078e00ff */
[----:B------:R-:W-:Y:S01]  /*0520*/  BSSY B0, `(.L_x_51) ;  /* 0x000004a000007945 */ /* 0x000fe20003800000 */
[----:B0-----:R-:W-:Y:S01]  /*0530*/  IABS R11, R3 ;  /* 0x00000003000b7213 */ /* 0x001fe20000000000 */
[C---:B------:R-:W-:Y:S01]  /*0540*/  VIADD R2, R3.reuse, 0xffffffff ;  /* 0xffffffff03027836 */ /* 0x040fe20000000000 */
[----:B------:R-:W-:Y:S02]  /*0550*/  ISETP.NE.AND P3, PT, R3, RZ, PT ;  /* 0x000000ff0300720c */ /* 0x000fe40003f65270 */
[----:B------:R-:W0:Y:S01]  /*0560*/  I2F.RP R10, R11 ;  /* 0x0000000b000a7306 */ /* 0x000e220000209400 */
[----:B------:R-:W-:-:S07]  /*0570*/  IMAD.IADD R4, R2, 0x1, R11 ;  /* 0x0000000102047824 */ /* 0x000fce00078e020b */
[----:B0-----:R-:W0:Y:S02]  /*0580*/  MUFU.RCP R13, R10 ;  /* 0x0000000a000d7308 */ /* 0x001e240000001000 */
[----:B0-----:R-:W-:-:S06]  /*0590*/  VIADD R13, R13, 0xffffffe ;  /* 0x0ffffffe0d0d7836 */ /* 0x001fcc0000000000 */
[----:B------:R-:W0:Y:S02]  /*05a0*/  F2I.FTZ.U32.TRUNC.NTZ R13, R13 ;  /* 0x0000000d000d7305 */ /* 0x000e24000021f000 */
[----:B0-----:R-:W-:-:S04]  /*05b0*/  IMAD.MOV R8, RZ, RZ, -R13 ;  /* 0x000000ffff087224 */ /* 0x001fc800078e0a0d */
[----:B------:R-:W-:Y:S01]  /*05c0*/  IMAD R9, R8, R11, RZ ;  /* 0x0000000b08097224 */ /* 0x000fe200078e02ff */
[----:B------:R-:W-:-:S03]  /*05d0*/  IABS R8, R4 ;  /* 0x0000000400087213 */ /* 0x000fc60000000000 */
[----:B------:R-:W-:-:S04]  /*05e0*/  IMAD.HI.U32 R12, R13, R9, R12 ;  /* 0x000000090d0c7227 */ /* 0x000fc800078e000c */
[----:B------:R-:W-:-:S04]  /*05f0*/  IMAD.MOV.U32 R9, RZ, RZ, R8 ;  /* 0x000000ffff097224 */ /* 0x000fc800078e0008 */
[----:B------:R-:W-:-:S04]  /*0600*/  IMAD.HI.U32 R8, R12, R9, RZ ;  /* 0x000000090c087227 */ /* 0x000fc800078e00ff */
[----:B------:R-:W-:-:S04]  /*0610*/  IMAD.MOV R10, RZ, RZ, -R8 ;  /* 0x000000ffff0a7224 */ /* 0x000fc800078e0a08 */
[C---:B------:R-:W-:Y:S01]  /*0620*/  IMAD R10, R11.reuse, R10, R9 ;  /* 0x0000000a0b0a7224 */ /* 0x040fe200078e0209 */
[C---:B------:R-:W-:Y:S02]  /*0630*/  LOP3.LUT R9, R4.reuse, R11, RZ, 0x3c, !PT ;  /* 0x0000000b04097212 */ /* 0x040fe400078e3cff */
[----:B------:R-:W-:Y:S02]  /*0640*/  LOP3.LUT R4, R4, R3, RZ, 0x3c, !PT ;  /* 0x0000000304047212 */ /* 0x000fe400078e3cff */
[----:B------:R-:W-:Y:S02]  /*0650*/  ISETP.GT.U32.AND P1, PT, R11, R10, PT ;  /* 0x0000000a0b00720c */ /* 0x000fe40003f24070 */
[----:B------:R-:W-:-:S11]  /*0660*/  ISETP.GE.AND P0, PT, R9, RZ, PT ;  /* 0x000000ff0900720c */ /* 0x000fd60003f06270 */
[----:B------:R-:W-:Y:S02]  /*0670*/  @!P1 IMAD.IADD R10, R10, 0x1, -R11 ;  /* 0x000000010a0a9824 */ /* 0x000fe400078e0a0b */
[----:B------:R-:W-:Y:S01]  /*0680*/  @!P1 VIADD R8, R8, 0x1 ;  /* 0x0000000108089836 */ /* 0x000fe20000000000 */
[----:B------:R-:W-:Y:S02]  /*0690*/  ISETP.NE.AND P1, PT, R3, RZ, PT ;  /* 0x000000ff0300720c */ /* 0x000fe40003f25270 */
[----:B------:R-:W-:Y:S02]  /*06a0*/  ISETP.GE.U32.AND P2, PT, R10, R11, PT ;  /* 0x0000000b0a00720c */ /* 0x000fe40003f46070 */
[----:B------:R-:W-:-:S11]  /*06b0*/  SHF.R.S32.HI R10, RZ, 0x1f, R3 ;  /* 0x0000001fff0a7819 */ /* 0x000fd60000011403 */
[----:B------:R-:W-:Y:S01]  /*06c0*/  @P2 VIADD R8, R8, 0x1 ;  /* 0x0000000108082836 */ /* 0x000fe20000000000 */
[----:B------:R-:W-:-:S03]  /*06d0*/  ISETP.GT.AND P2, PT, R3, RZ, PT ;  /* 0x000000ff0300720c */ /* 0x000fc60003f44270 */
[----:B------:R-:W-:-:S04]  /*06e0*/  IMAD.MOV.U32 R9, RZ, RZ, R8 ;  /* 0x000000ffff097224 */ /* 0x000fc800078e0008 */
[----:B------:R-:W-:Y:S01]  /*06f0*/  @!P0 IMAD.MOV R9, RZ, RZ, -R9 ;  /* 0x000000ffff098224 */ /* 0x000fe200078e0a09 */
[----:B------:R-:W-:Y:S01]  /*0700*/  @!P1 LOP3.LUT R9, RZ, R11, RZ, 0x33, !PT ;  /* 0x0000000bff099212 */ /* 0x000fe200078e33ff */
[----:B------:R-:W-:Y:S01]  /*0710*/  IMAD.MOV.U32 R11, RZ, RZ, R8 ;  /* 0x000000ffff0b7224 */ /* 0x000fe200078e0008 */
[----:B------:R-:W-:Y:S02]  /*0720*/  ISETP.GE.AND P1, PT, R4, RZ, PT ;  /* 0x000000ff0400720c */ /* 0x000fe40003f26270 */
[----:B------:R-:W-:Y:S02]  /*0730*/  ISETP.LT.U32.AND P0, PT, R26, R9, PT ;  /* 0x000000091a00720c */ /* 0x000fe40003f01070 */
[----:B------:R-:W-:Y:S02]  /*0740*/  SHF.R.S32.HI R14, RZ, 0x1f, R9 ;  /* 0x0000001fff0e7819 */ /* 0x000fe40000011409 */
[----:B------:R-:W-:Y:S01]  /*0750*/  LEA.HI.SX32 R8, R3, 0x1, 0x1 ;  /* 0x0000000103087811 */ /* 0x000fe200078f0aff */
[----:B------:R-:W-:Y:S01]  /*0760*/  @!P2 IMAD.MOV R8, RZ, RZ, R10 ;  /* 0x000000ffff08a224 */ /* 0x000fe200078e020a */
[----:B------:R-:W-:-:S04]  /*0770*/  ISETP.LT.AND.EX P0, PT, R23, R14, PT, P0 ;  /* 0x0000000e1700720c */ /* 0x000fc80003f01300 */
[C---:B------:R-:W-:Y:S01]  /*0780*/  SEL R14, R23.reuse, R14, P0 ;  /* 0x0000000e170e7207 */ /* 0x040fe20000000000 */
[----:B------:R-:W-:Y:S01]  /*0790*/  @!P1 IMAD.MOV R11, RZ, RZ, -R11 ;  /* 0x000000ffff0b9224 */ /* 0x000fe200078e0a0b */
[----:B------:R-:W-:Y:S02]  /*07a0*/  @!P3 LOP3.LUT R11, RZ, R3, RZ, 0x33, !PT ;  /* 0x00000003ff0bb212 */ /* 0x000fe400078e33ff */
[----:B------:R-:W-:Y:S02]  /*07b0*/  LOP3.LUT R4, R23, R14, RZ, 0xfc, !PT ;  /* 0x0000000e17047212 */ /* 0x000fe400078efcff */
[----:B------:R-:W-:Y:S01]  /*07c0*/  SEL R16, R26, R9, P0 ;  /* 0x000000091a107207 */ /* 0x000fe20000000000 */
[----:B------:R-:W-:Y:S01]  /*07d0*/  IMAD R3, R11, R8, RZ ;  /* 0x000000080b037224 */ /* 0x000fe200078e02ff */
        /* <DEDUP_REMOVED lines=8> */
[----:B------:R-:W-:Y:S02]  /*0860*/  MOV R30, R20 ;  /* 0x00000014001e7202 */ /* 0x000fe40000000f00 */
[----:B------:R-:W-:Y:S01]  /*0870*/  MOV R31, R21 ;  /* 0x00000015001f7202 */ /* 0x000fe20000000f00 */
[----:B------:R-:W-:Y:S05]  /*0880*/  BRA `(.L_x_53) ;  /* 0x00000000004c7947 */ /* 0x000fea0003800000 */
.L_x_52:
        /* <DEDUP_REMOVED lines=19> */
.L_x_53:
[----:B------:R-:W-:Y:S05]  /*09c0*/  BSYNC B0 ;  /* 0x0000000000007941 */ /* 0x000fea0003800000 */
.L_x_51:
[----:B------:R-:W0:Y:S01]  /*09d0*/  LDC R8, c[0x0][0x2c4] ;  /* 0x0000b100ff087b82 */ /* 0x000e220000000800 */
[----:B------:R-:W-:Y:S01]  /*09e0*/  ULDC UR4, c[0x0][0x270] ;  /* 0x00009c0000047ab9 */ /* 0x000fe20000000800 */
[----:B------:R-:W-:Y:S01]  /*09f0*/  IABS R11, R3 ;  /* 0x00000003000b7213 */ /* 0x000fe20000000000 */
[----:B------:R-:W-:Y:S01]  /*0a00*/  IMAD.MOV.U32 R18, RZ, RZ, RZ ;  /* 0x000000ffff127224 */ /* 0x000fe200078e00ff */
[----:B------:R-:W1:Y:S01]  /*0a10*/  S2R R36, SR_TID.X ;  /* 0x0000000000247919 */ /* 0x000e620000002100 */
[----:B------:R-:W-:Y:S01]  /*0a20*/  BSSY B0, `(.L_x_54) ;  /* 0x0000078000007945 */ /* 0x000fe20003800000 */
        /* <DEDUP_REMOVED lines=8> */
[----:B------:R-:W-:Y:S01]  /*0ab0*/  IMAD.IADD R21, R2, 0x1, R13 ;  /* 0x0000000102157824 */ /* 0x000fe200078e020d */
[----:B------:R-:W-:-:S04]  /*0ac0*/  IABS R2, R3 ;  /* 0x0000000300027213 */ /* 0x000fc80000000000 */
[----:B------:R-:W3:Y:S01]  /*0ad0*/  I2F.RP R17, R13 ;  /* 0x0000000d00117306 */ /* 0x000ee20000209400 */
[----:B--2---:R-:W-:Y:S02]  /*0ae0*/  VIADD R4, R4, 0xffffffe ;  /* 0x0ffffffe04047836 */ /* 0x004fe40000000000 */
[----:B------:R-:W-:-:S05]  /*0af0*/  IMAD.MOV R2, RZ, RZ, -R2 ;  /* 0x000000ffff027224 */ /* 0x000fca00078e0a02 */
[----:B0-----:R-:W0:Y:S08]  /*0b00*/  MUFU.RCP R22, R15 ;  /* 0x0000000f00167308 */ /* 0x001e300000001000 */
[----:B---3--:R-:W2:Y:S08]  /*0b10*/  MUFU.RCP R26, R17 ;  /* 0x00000011001a7308 */ /* 0x008eb00000001000 */
[----:B------:R-:W3:Y:S01]  /*0b20*/  F2I.FTZ.U32.TRUNC.NTZ R19, R4 ;  /* 0x0000000400137305 */ /* 0x000ee2000021f000 */
[----:B0-----:R-:W-:-:S07]  /*0b30*/  VIADD R22, R22, 0xffffffe ;  /* 0x0ffffffe16167836 */ /* 0x001fce0000000000 */
[----:B------:R-:W0:Y:S01]  /*0b40*/  F2I.FTZ.U32.TRUNC.NTZ R23, R22 ;  /* 0x0000001600177305 */ /* 0x000e22000021f000 */
[----:B--2---:R-:W-:Y:S02]  /*0b50*/  VIADD R26, R26, 0xffffffe ;  /* 0x0ffffffe1a1a7836 */ /* 0x004fe40000000000 */
[----:B---3--:R-:W-:-:S05]  /*0b60*/  IMAD.MOV R12, RZ, RZ, -R19 ;  /* 0x000000ffff0c7224 */ /* 0x008fca00078e0a13 */
[----:B------:R-:W2:Y:S01]  /*0b70*/  F2I.FTZ.U32.TRUNC.NTZ R27, R26 ;  /* 0x0000001a001b7305 */ /* 0x000ea2000021f000 */
[----:B------:R-:W-:Y:S02]  /*0b80*/  VIADD R4, R11, UR4 ;  /* 0x000000040b047c36 */ /* 0x000fe40008000000 */
[----:B------:R-:W-:-:S03]  /*0b90*/  IMAD R12, R12, R11, RZ ;  /* 0x0000000b0c0c7224 */ /* 0x000fc600078e02ff */
[----:B------:R-:W-:Y:S01]  /*0ba0*/  IABS R17, R4 ;  /* 0x0000000400117213 */ /* 0x000fe20000000000 */
[----:B------:R-:W-:Y:S01]  /*0bb0*/  IMAD.HI.U32 R12, R19, R12, R18 ;  /* 0x0000000c130c7227 */ /* 0x000fe200078e0012 */
[----:B------:R-:W-:Y:S02]  /*0bc0*/  IABS R18, R9 ;  /* 0x0000000900127213 */ /* 0x000fe40000000000 */
[----:B------:R-:W-:Y:S01]  /*0bd0*/  IABS R19, R21 ;  /* 0x0000001500137213 */ /* 0x000fe20000000000 */
[----:B0-----:R-:W-:Y:S02]  /*0be0*/  IMAD.MOV R15, RZ, RZ, -R23 ;  /* 0x000000ffff0f7224 */ /* 0x001fe400078e0a17 */
[----:B------:R-:W-:Y:S02]  /*0bf0*/  IMAD.MOV R18, RZ, RZ, -R18 ;  /* 0x000000ffff127224 */ /* 0x000fe400078e0a12 */
[----:B--2---:R-:W-:Y:S02]  /*0c00*/  IMAD.MOV R20, RZ, RZ, -R27 ;  /* 0x000000ffff147224 */ /* 0x004fe400078e0a1b */
[----:B------:R-:W-:-:S02]  /*0c10*/  IMAD.MOV.U32 R26, RZ, RZ, RZ ;  /* 0x000000ffff1a7224 */ /* 0x000fc400078e00ff */
[----:B------:R-:W-:Y:S02]  /*0c20*/  IMAD R20, R20, R13, RZ ;  /* 0x0000000d14147224 */ /* 0x000fe400078e02ff */
        /* <DEDUP_REMOVED lines=10> */
[----:B------:R-:W-:-:S03]  /*0cd0*/  IADD3 R2, -R22, RZ, RZ ;  /* 0x000000ff16027210 */ /* 0x000fc60007ffe1ff */
[----:B------:R-:W-:Y:S01]  /*0ce0*/  @!P4 IMAD.IADD R18, R18, 0x1, -R13 ;  /* 0x000000011212c824 */ /* 0x000fe200078e0a0d */
[----:B------:R-:W-:Y:S01]  /*0cf0*/  ISETP.GT.U32.AND P3, PT, R11, R24, PT ;  /* 0x000000180b00720c */ /* 0x000fe20003f64070 */
[----:B------:R-:W-:Y:S01]  /*0d00*/  IMAD R19, R10, R2, R19 ;  /* 0x000000020a137224 */ /* 0x000fe200078e0213 */
[-C--:B------:R-:W-:Y:S01]  /*0d10*/  LOP3.LUT R2, R21, R13.reuse, RZ, 0x3c, !PT ;  /* 0x0000000d15027212 */ /* 0x080fe200078e3cff */
[----:B------:R-:W-:Y:S01]  /*0d20*/  @!P4 VIADD R20, R20, 0x1 ;  /* 0x000000011414c836 */ /* 0x000fe20000000000 */
[----:B------:R-:W-:Y:S02]  /*0d30*/  ISETP.GE.U32.AND P2, PT, R18, R13, PT ;  /* 0x0000000d1200720c */ /* 0x000fe40003f46070 */
[----:B------:R-:W-:Y:S02]  /*0d40*/  ISETP.GT.U32.AND P0, PT, R10, R19, PT ;  /* 0x000000130a00720c */ /* 0x000fe40003f04070 */
[----:B------:R-:W-:Y:S02]  /*0d50*/  ISETP.GE.AND P1, PT, R2, RZ, PT ;  /* 0x000000ff0200720c */ /* 0x000fe40003f26270 */
[----:B------:R-:W-:-:S02]  /*0d60*/  LOP3.LUT R2, R4, R11, RZ, 0x3c, !PT ;  /* 0x0000000b04027212 */ /* 0x000fc400078e3cff */
[----:B------:R-:W-:Y:S01]  /*0d70*/  LOP3.LUT R21, R21, R8, RZ, 0x3c, !PT ;  /* 0x0000000815157212 */ /* 0x000fe200078e3cff */
[----:B------:R-:W-:Y:S02]  /*0d80*/  @!P3 IMAD.IADD R24, R24, 0x1, -R11 ;  /* 0x000000011818b824 */ /* 0x000fe400078e0a0b */
[----:B------:R-:W-:Y:S01]  /*0d90*/  @!P3 VIADD R12, R12, 0x1 ;  /* 0x000000010c0cb836 */ /* 0x000fe20000000000 */
[----:B------:R-:W-:Y:S01]  /*0da0*/  ISETP.NE.AND P3, PT, R3, RZ, PT ;  /* 0x000000ff0300720c */ /* 0x000fe20003f65270 */
[----:B------:R-:W-:Y:S01]  /*0db0*/  @P2 VIADD R20, R20, 0x1 ;  /* 0x0000000114142836 */ /* 0x000fe20000000000 */
[----:B------:R-:W-:Y:S01]  /*0dc0*/  ISETP.GE.U32.AND P6, PT, R24, R11, PT ;  /* 0x0000000b1800720c */ /* 0x000fe20003fc6070 */
[----:B------:R-:W-:Y:S01]  /*0dd0*/  @!P0 IMAD.IADD R19, R19, 0x1, -R10 ;  /* 0x0000000113138824 */ /* 0x000fe200078e0a0a */
[----:B------:R-:W-:Y:S01]  /*0de0*/  ISETP.GE.AND P2, PT, R2, RZ, PT ;  /* 0x000000ff0200720c */ /* 0x000fe20003f46270 */
[----:B------:R-:W-:Y:S01]  /*0df0*/  @!P1 IMAD.MOV R20, RZ, RZ, -R20 ;  /* 0x000000ffff149224 */ /* 0x000fe200078e0a14 */
[----:B------:R-:W-:Y:S01]  /*0e00*/  @!P5 LOP3.LUT R20, RZ, R13, RZ, 0x33, !PT ;  /* 0x0000000dff14d212 */ /* 0x000fe200078e33ff */
[----:B------:R-:W-:Y:S01]  /*0e10*/  @!P0 VIADD R22, R22, 0x1 ;  /* 0x0000000116168836 */ /* 0x000fe20000000000 */
[----:B------:R-:W-:-:S02]  /*0e20*/  ISETP.GE.U32.AND P4, PT, R19, R10, PT ;  /* 0x0000000a1300720c */ /* 0x000fc40003f86070 */
[----:B------:R-:W-:Y:S02]  /*0e30*/  ISETP.LT.U32.AND P0, PT, R6, R20, PT ;  /* 0x000000140600720c */ /* 0x000fe40003f01070 */
[----:B------:R-:W-:Y:S02]  /*0e40*/  SHF.R.S32.HI R13, RZ, 0x1f, R20 ;  /* 0x0000001fff0d7819 */ /* 0x000fe40000011414 */
[----:B------:R-:W-:Y:S02]  /*0e50*/  ISETP.GE.AND P1, PT, R21, RZ, PT ;  /* 0x000000ff1500720c */ /* 0x000fe40003f26270 */
[CC--:B------:R-:W-:Y:S02]  /*0e60*/  ISETP.LT.AND.EX P0, PT, R7.reuse, R13.reuse, PT, P0 ;  /* 0x0000000d0700720c */ /* 0x0c0fe40003f01300 */
[----:B------:R-:W-:Y:S02]  /*0e70*/  @P6 IADD3 R12, R12, 0x1, RZ ;  /* 0x000000010c0c6810 */ /* 0x000fe40007ffe0ff */
[----:B------:R-:W-:Y:S01]  /*0e80*/  SEL R10, R7, R13, P0 ;  /* 0x0000000d070a7207 */ /* 0x000fe20000000000 */
[----:B------:R-:W-:Y:S01]  /*0e90*/  @P4 VIADD R22, R22, 0x1 ;  /* 0x0000000116164836 */ /* 0x000fe20000000000 */
[----:B------:R-:W-:Y:S01]  /*0ea0*/  ISETP.GT.AND P5, PT, R9, RZ, PT ;  /* 0x000000ff0900720c */ /* 0x000fe20003fa4270 */
[----:B------:R-:W-:Y:S01]  /*0eb0*/  @!P2 IMAD.MOV R12, RZ, RZ, -R12 ;  /* 0x000000ffff0ca224 */ /* 0x000fe200078e0a0c */
[----:B------:R-:W-:-:S02]  /*0ec0*/  ISETP.NE.AND P2, PT, R8, RZ, PT ;  /* 0x000000ff0800720c */ /* 0x000fc40003f45270 */
[----:B------:R-:W-:Y:S01]  /*0ed0*/  @!P3 LOP3.LUT R12, RZ, R11, RZ, 0x33, !PT ;  /* 0x0000000bff0cb212 */ /* 0x000fe200078e33ff */
[----:B------:R-:W-:Y:S01]  /*0ee0*/  @!P1 IMAD.MOV R22, RZ, RZ, -R22 ;  /* 0x000000ffff169224 */ /* 0x000fe200078e0a16 */
[----:B------:R-:W-:Y:S02]  /*0ef0*/  LOP3.LUT R11, R7, R10, RZ, 0xfc, !PT ;  /* 0x0000000a070b7212 */ /* 0x000fe400078efcff */
[----:B------:R-:W-:Y:S02]  /*0f00*/  SHF.R.S32.HI R2, RZ, 0x1f, R9 ;  /* 0x0000001fff027819 */ /* 0x000fe40000011409 */
[----:B------:R-:W-:Y:S02]  /*0f10*/  ISETP.NE.U32.AND P1, PT, R11, RZ, PT ;  /* 0x000000ff0b00720c */ /* 0x000fe40003f25070 */
[----:B------:R-:W-:Y:S01]  /*0f20*/  LEA.HI.SX32 R13, R9, 0x1, 0x1 ;  /* 0x00000001090d7811 */ /* 0x000fe200078f0aff */
[----:B------:R-:W-:Y:S01]  /*0f30*/  @!P5 IMAD.MOV R13, RZ, RZ, R2 ;  /* 0x000000ffff0dd224 */ /* 0x000fe200078e0202 */
[----:B------:R-:W-:-:S02]  /*0f40*/  ISETP.LT.U32.AND P3, PT, R30, R12, PT ;  /* 0x0000000c1e00720c */ /* 0x000fc40003f61070 */
[----:B------:R-:W-:Y:S02]  /*0f50*/  SHF.R.S32.HI R9, RZ, 0x1f, R12 ;  /* 0x0000001fff097819 */ /* 0x000fe4000001140c */
[----:B------:R-:W-:Y:S02]  /*0f60*/  @!P2 LOP3.LUT R22, RZ, R8, RZ, 0x33, !PT ;  /* 0x00000008ff16a212 */ /* 0x000fe400078e33ff */
[C---:B------:R-:W-:Y:S02]  /*0f70*/  ISETP.LT.AND.EX P3, PT, R31.reuse, R9, PT, P3 ;  /* 0x000000091f00720c */ /* 0x040fe40003f61330 */
[----:B------:R-:W-:Y:S01]  /*0f80*/  SEL R11, R6, R20, P0 ;  /* 0x00000014060b7207 */ /* 0x000fe20000000000 */
[----:B------:R-:W-:Y:S01]  /*0f90*/  IMAD R2, R22, R13, RZ ;  /* 0x0000000d16027224 */ /* 0x000fe200078e02ff */
[----:B------:R-:W-:Y:S02]  /*0fa0*/  SEL R13, R30, R12, P3 ;  /* 0x0000000c1e0d7207 */ /* 0x000fe40001800000 */
[----:B------:R-:W-:Y:S01]  /*0fb0*/  SEL R12, R31, R9, P3 ;  /* 0x000000091f0c7207 */ /* 0x000fe20001800000 */
[----:B-1----:R-:W-:Y:S06]  /*0fc0*/  @!P1 BRA `(.L_x_55) ;  /* 0x0000000000249947 */ /* 0x002fec0003800000 */
        /* <DEDUP_REMOVED lines=9> */
.L_x_55:
[----:B------:R-:W0:Y:S01]  /*1060*/  I2F.U32.RP R15, R11 ;  /* 0x0000000b000f7306 */ /* 0x000e220000209000 */
[----:B------:R-:W-:Y:S01]  /*1070*/  IMAD.MOV.U32 R8, RZ, RZ, RZ ;  /* 0x000000ffff087224 */ /* 0x000fe200078e00ff */
[----:B------:R-:W-:-:S06]  /*1080*/  ISETP.NE.U32.AND P0, PT, R11, RZ, PT ;  /* 0x000000ff0b00720c */ /* 0x000fcc0003f05070 */
        /* <DEDUP_REMOVED lines=8> */
[----:B------:R-:W-:Y:S02]  /*1110*/  IMAD R6, R11, R7, R6 ;  /* 0x000000070b067224 */ /* 0x000fe400078e0206 */
[----:B------:R-:W-:-:S03]  /*1120*/  IMAD.MOV.U32 R7, RZ, RZ, RZ ;  /* 0x000000ffff077224 */ /* 0x000fc600078e00ff */
[----:B------:R-:W-:-:S13]  /*1130*/  ISETP.GE.U32.AND P2, PT, R6, R11, PT ;  /* 0x0000000b0600720c */ /* 0x000fda0003f46070 */
[----:B------:R-:W-:Y:S01]  /*1140*/  @P2 IMAD.IADD R6, R6, 0x1, -R11 ;  /* 0x0000000106062824 */ /* 0x000fe200078e0a0b */
[----:B------:R-:W-:-:S04]  /*1150*/  @P2 IADD3 R8, R8, 0x1, RZ ;  /* 0x0000000108082810 */ /* 0x000fc80007ffe0ff */
[----:B------:R-:W-:-:S13]  /*1160*/  ISETP.GE.U32.AND P1, PT, R6, R11, PT ;  /* 0x0000000b0600720c */ /* 0x000fda0003f26070 */
[----:B------:R-:W-:Y:S01]  /*1170*/  @P1 VIADD R8, R8, 0x1 ;  /* 0x0000000108081836 */ /* 0x000fe20000000000 */
[----:B------:R-:W-:-:S04]  /*1180*/  @!P0 LOP3.LUT R8, RZ, R11, RZ, 0x33, !PT ;  /* 0x0000000bff088212 */ /* 0x000fc800078e33ff */
[----:B------:R-:W-:Y:S02]  /*1190*/  MOV R6, R8 ;  /* 0x0000000800067202 */ /* 0x000fe40000000f00 */
.L_x_56:
[----:B------:R-:W-:Y:S05]  /*11a0*/  BSYNC B0 ;  /* 0x0000000000007941 */ /* 0x000fea0003800000 */
.L_x_54:
        /* <DEDUP_REMOVED lines=23> */
[----:B------:R-:W-:Y:S01]  /*1320*/  @!P5 IMAD.MOV.U32 R38, RZ, RZ, R40 ;  /* 0x000000ffff26d224 */ /* 0x000fe200078e0028 */
[----:B------:R-:W-:Y:S01]  /*1330*/  @!P5 SHF.R.S32.HI R33, RZ, 0x1f, R27 ;  /* 0x0000001fff21d819 */ /* 0x000fe2000001141b */
[----:B------:R-:W-:Y:S01]  /*1340*/  @!P5 IMAD.MOV.U32 R39, RZ, RZ, R41 ;  /* 0x000000ffff27d224 */ /* 0x000fe200078e0029 */
[----:B------:R-:W-:Y:S01]  /*1350*/  @!P4 SHF.R.S32.HI R37, RZ, 0x1f, R35 ;  /* 0x0000001fff25c819 */ /* 0x000fe20000011423 */
[-C--:B------:R-:W-:Y:S02]  /*1360*/  @!P1 IMAD R29, R29, R28.reuse, RZ ;  /* 0x0000001c1d1d9224 */ /* 0x080fe400078e02ff */
[----:B------:R-:W1:Y:S01]  /*1370*/  @!P3 LDC.64 R8, c[0x0][0x2b8] ;  /* 0x0000ae00ff08bb82 */ /* 0x000e620000000a00 */
[----:B------:R-:W-:Y:S01]  /*1380*/  @!P5 IMAD R26, R33, R28, RZ ;  /* 0x0000001c211ad224 */ /* 0x000fe200078e02ff */
[----:B------:R-:W-:Y:S01]  /*1390*/  @!P3 SHF.R.S32.HI R33, RZ, 0x1f, R32 ;  /* 0x0000001fff21b819 */ /* 0x000fe20000011420 */
[----:B------:R-:W-:-:S04]  /*13a0*/  @!P5 IMAD.WIDE.U32 R38, R28, R27, R38 ;  /* 0x0000001b1c26d225 */ /* 0x000fc800078e0026 */
[----:B------:R-:W-:Y:S01]  /*13b0*/  @!P1 IMAD.WIDE.U32 R42, R28, R24, R40 ;  /* 0x000000181c2a9225 */ /* 0x000fe200078e0028 */
[----:B------:R-:W2:Y:S03]  /*13c0*/  @!P4 LDC.64 R18, c[0x0][0x2b8] ;  /* 0x0000ae00ff12cb82 */ /* 0x000ea60000000a00 */
[-C--:B------:R-:W-:Y:S02]  /*13d0*/  @!P1 IMAD R29, R24, R5.reuse, R29 ;  /* 0x00000005181d9224 */ /* 0x080fe400078e021d */
[----:B------:R-:W-:Y:S02]  /*13e0*/  @!P5 IMAD R27, R27, R5, R26 ;  /* 0x000000051b1bd224 */ /* 0x000fe400078e021a */
[----:B------:R-:W-:Y:S01]  /*13f0*/  @!P4 IMAD R26, R37, R28, RZ ;  /* 0x0000001c251ac224 */ /* 0x000fe200078e02ff */
[----:B------:R-:W3:Y:S01]  /*1400*/  @!P5 LDC.64 R20, c[0x0][0x2b8] ;  /* 0x0000ae00ff14db82 */ /* 0x000ee20000000a00 */
[----:B------:R-:W-:Y:S01]  /*1410*/  @!P4 IMAD.MOV.U32 R44, RZ, RZ, R40 ;  /* 0x000000ffff2cc224 */ /* 0x000fe200078e0028 */
[----:B0-----:R-:W-:Y:S01]  /*1420*/  @!P1 LEA R22, P0, R42, R22, 0x2 ;  /* 0x000000162a169211 */ /* 0x001fe200078010ff */
[----:B------:R-:W-:-:S02]  /*1430*/  @!P4 IMAD.MOV.U32 R45, RZ, RZ, R41 ;  /* 0x000000ffff2dc224 */ /* 0x000fc400078e0029 */
[----:B------:R-:W-:Y:S02]  /*1440*/  @!P1 IMAD.IADD R29, R43, 0x1, R29 ;  /* 0x000000012b1d9824 */ /* 0x000fe400078e021d */
[----:B------:R-:W-:-:S03]  /*1450*/  @!P4 IMAD.WIDE.U32 R44, R28, R35, R44 ;  /* 0x000000231c2cc225 */ /* 0x000fc600078e002c */
[----:B------:R-:W-:Y:S01]  /*1460*/  @!P1 LEA.HI.X R23, R42, R23, R29, 0x2, P0 ;  /* 0x000000172a179211 */ /* 0x000fe200000f141d */
[----:B------:R-:W-:Y:S02]  /*1470*/  @!P4 IMAD R26, R35, R5, R26 ;  /* 0x00000005231ac224 */ /* 0x000fe400078e021a */
[----:B------:R-:W-:Y:S02]  /*1480*/  @!P3 IMAD R33, R33, R28, RZ ;  /* 0x0000001c2121b224 */ /* 0x000fe400078e02ff */
[----:B------:R-:W-:Y:S02]  /*1490*/  @!P3 IMAD.MOV.U32 R34, RZ, RZ, R40 ;  /* 0x000000ffff22b224 */ /* 0x000fe400078e0028 */
[----:B------:R-:W-:Y:S02]  /*14a0*/  @!P3 IMAD.MOV.U32 R35, RZ, RZ, R41 ;  /* 0x000000ffff23b224 */ /* 0x000fe400078e0029 */
[----:B------:R-:W-:Y:S02]  /*14b0*/  IMAD.MOV.U32 R29, RZ, RZ, -0x800000 ;  /* 0xff800000ff1d7424 */ /* 0x000fe400078e00ff */
[----:B------:R-:W-:-:S04]  /*14c0*/  @!P3 IMAD.WIDE.U32 R34, R28, R32, R34 ;  /* 0x000000201c22b225 */ /* 0x000fc800078e0022 */
[----:B------:R-:W-:Y:S01]  /*14d0*/  @!P3 IMAD R33, R32, R5, R33 ;  /* 0x000000052021b224 */ /* 0x000fe200078e0221 */
[----:B-1----:R-:W-:Y:S01]  /*14e0*/  @!P3 LEA R8, P0, R34, R8, 0x2 ;  /* 0x000000082208b211 */ /* 0x002fe200078010ff */
[----:B------:R0:W4:Y:S01]  /*14f0*/  @!P1 LDG.E R29, desc[UR8][R22.64] ;  /* 0x00000008161d9981 */ /* 0x000122000c1e1900 */
[----:B------:R-:W-:Y:S01]  /*1500*/  @!P4 IMAD.IADD R26, R45, 0x1, R26 ;  /* 0x000000012d1ac824 */ /* 0x000fe200078e021a */
[----:B--2---:R-:W-:Y:S01]  /*1510*/  @!P4 LEA R18, P1, R44, R18, 0x2 ;  /* 0x000000122c12c211 */ /* 0x004fe200078210ff */
[----:B------:R-:W-:Y:S01]  /*1520*/  @!P5 IMAD.IADD R27, R39, 0x1, R27 ;  /* 0x00000001271bd824 */ /* 0x000fe200078e021b */
[----:B------:R-:W-:Y:S02]  /*1530*/  @!P3 IADD3 R33, R35, R33, RZ ;  /* 0x000000212321b210 */ /* 0x000fe40007ffe0ff */
[----:B---3--:R-:W-:Y:S02]  /*1540*/  @!P5 LEA R20, P2, R38, R20, 0x2 ;  /* 0x000000142614d211 */ /* 0x008fe400078410ff */
[----:B------:R-:W-:-:S02]  /*1550*/  @!P3 LEA.HI.X R9, R34, R9, R33, 0x2, P0 ;  /* 0x000000092209b211 */ /* 0x000fc400000f1421 */
[----:B------:R-:W-:Y:S01]  /*1560*/  @!P4 LEA.HI.X R19, R44, R19, R26, 0x2, P1 ;  /* 0x000000132c13c211 */ /* 0x000fe200008f141a */
[----:B------:R-:W-:Y:S01]  /*1570*/  IMAD.MOV.U32 R26, RZ, RZ, -0x800000 ;  /* 0xff800000ff1a7424 */ /* 0x000fe200078e00ff */
[----:B------:R-:W-:Y:S02]  /*1580*/  @!P5 LEA.HI.X R21, R38, R21, R27, 0x2, P2 ;  /* 0x000000152615d211 */ /* 0x000fe400010f141b */
[----:B------:R-:W1:Y:S03]  /*1590*/  LDC R27, c[0x0][0x270] ;  /* 0x00009c00ff1b7b82 */ /* 0x000e660000000800 */
[----:B------:R2:W3:Y:S01]  /*15a0*/  @!P5 LDG.E R26, desc[UR8][R20.64] ;  /* 0x00000008141ad981 */ /* 0x0004e2000c1e1900 */
[----:B0-----:R-:W-:Y:S02]  /*15b0*/  IMAD.MOV.U32 R22, RZ, RZ, -0x800000 ;  /* 0xff800000ff167424 */ /* 0x001fe400078e00ff */
[----:B------:R-:W-:-:S04]  /*15c0*/  IMAD.MOV.U32 R23, RZ, RZ, -0x800000 ;  /* 0xff800000ff177424 */ /* 0x000fc800078e00ff */
[----:B------:R0:W5:Y:S04]  /*15d0*/  @!P3 LDG.E R22, desc[UR8][R8.64] ;  /* 0x000000080816b981 */ /* 0x000168000c1e1900 */
[----:B------:R0:W5:Y:S01]  /*15e0*/  @!P4 LDG.E R23, desc[UR8][R18.64] ;  /* 0x000000081217c981 */ /* 0x000162000c1e1900 */
[----:B-1----:R-:W-:-:S04]  /*15f0*/  IABS R32, R27 ;  /* 0x0000001b00207213 */ /* 0x002fc80000000000 */
[----:B------:R-:W1:Y:S08]  /*1600*/  I2F.U32.RP R37, R32 ;  /* 0x0000002000257306 */ /* 0x000e700000209000 */
[----:B-1----:R-:W1:Y:S01]  /*1610*/  MUFU.RCP R34, R37 ;  /* 0x0000002500227308 */ /* 0x002e620000001000 */
[----:B--2---:R-:W2:Y:S01]  /*1620*/  S2R R20, SR_CgaCtaId ;  /* 0x0000000000147919 */ /* 0x004ea20000008800 */
[----:B-1----:R-:W-:-:S06]  /*1630*/  VIADD R34, R34, 0xffffffe ;  /* 0x0ffffffe22227836 */ /* 0x002fcc0000000000 */
[----:B------:R-:W1:Y:S01]  /*1640*/  F2I.FTZ.U32.TRUNC.NTZ R35, R34 ;  /* 0x0000002200237305 */ /* 0x000e62000021f000 */
[----:B0-----:R-:W-:Y:S02]  /*1650*/  IABS R9, R4 ;  /* 0x0000000400097213 */ /* 0x001fe40000000000 */
[----:B------:R-:W-:Y:S01]  /*1660*/  IABS R18, R27 ;  /* 0x0000001b00127213 */ /* 0x000fe20000000000 */
[----:B-1----:R-:W-:Y:S02]  /*1670*/  IMAD.MOV R33, RZ, RZ, -R35 ;  /* 0x000000ffff217224 */ /* 0x002fe400078e0a23 */
[----:B------:R-:W-:Y:S02]  /*1680*/  IMAD.MOV.U32 R34, RZ, RZ, RZ ;  /* 0x000000ffff227224 */ /* 0x000fe400078e00ff */
[----:B------:R-:W-:-:S04]  /*1690*/  IMAD R8, R33, R32, RZ ;  /* 0x0000002021087224 */ /* 0x000fc800078e02ff */
[----:B------:R-:W-:-:S04]  /*16a0*/  IMAD.HI.U32 R8, R35, R8, R34 ;  /* 0x0000000823087227 */ /* 0x000fc800078e0022 */
[----:B------:R-:W-:Y:S02]  /*16b0*/  IMAD.MOV R18, RZ, RZ, -R18 ;  /* 0x000000ffff127224 */ /* 0x000fe400078e0a12 */
[----:B------:R-:W-:-:S04]  /*16c0*/  IMAD.HI.U32 R8, R8, R9, RZ ;  /* 0x0000000908087227 */ /* 0x000fc800078e00ff */
[----:B------:R-:W-:Y:S01]  /*16d0*/  IMAD R19, R8, R18, R9 ;  /* 0x0000001208137224 */ /* 0x000fe200078e0209 */
[----:B------:R-:W-:-:S04]  /*16e0*/  MOV R9, 0x400 ;  /* 0x0000040000097802 */ /* 0x000fc80000000f00 */
[----:B------:R-:W-:Y:S02]  /*16f0*/  ISETP.GT.U32.AND P3, PT, R32, R19, PT ;  /* 0x000000132000720c */ /* 0x000fe40003f64070 */
[----:B--2---:R-:W-:Y:S02]  /*1700*/  LEA R9, R20, R9, 0x18 ;  /* 0x0000000914097211 */ /* 0x004fe400078ec0ff */
[C---:B------:R-:W-:Y:S02]  /*1710*/  ISETP.GT.AND P6, PT, R36.reuse, 0x7f, PT ;  /* 0x0000007f2400780c */ /* 0x040fe40003fc4270 */
[----:B------:R-:W-:Y:S01]  /*1720*/  ISETP.GT.AND P1, PT, R36, 0x17f, PT ;  /* 0x0000017f2400780c */ /* 0x000fe20003f24270 */
[----:B------:R-:W-:Y:S01]  /*1730*/  IMAD R24, R24, 0x24, R9 ;  /* 0x0000002418187824 */ /* 0x000fe200078e0209 */
[C---:B------:R-:W-:Y:S02]  /*1740*/  ISETP.GT.AND P2, PT, R36.reuse, 0x1ff, PT ;  /* 0x000001ff2400780c */ /* 0x040fe40003f44270 */
[----:B------:R-:W-:Y:S01]  /*1750*/  ISETP.GT.AND P0, PT, R36, 0xff, PT ;  /* 0x000000ff2400780c */ /* 0x000fe20003f04270 */
[----:B------:R-:W-:-:S02]  /*1760*/  IMAD R24, R17, 0x4, R24 ;  /* 0x0000000411187824 */ /* 0x000fc400078e0218 */
[----:B------:R-:W-:-:S04]  /*1770*/  @!P3 IADD3 R19, R19, -R32, RZ ;  /* 0x800000201313b210 */ /* 0x000fc80007ffe0ff */
[----:B------:R-:W-:Y:S02]  /*1780*/  ISETP.GE.U32.AND P4, PT, R19, R32, PT ;  /* 0x000000201300720c */ /* 0x000fe40003f86070 */
[----:B------:R-:W-:Y:S02]  /*1790*/  LOP3.LUT R17, R31, R12, RZ, 0xfc, !PT ;  /* 0x0000000c1f117212 */ /* 0x000fe400078efcff */
[----:B------:R-:W-:Y:S01]  /*17a0*/  LOP3.LUT R4, R4, R27, RZ, 0x3c, !PT ;  /* 0x0000001b04047212 */ /* 0x000fe200078e3cff */
[----:B------:R-:W-:Y:S01]  /*17b0*/  @!P3 VIADD R8, R8, 0x1 ;  /* 0x000000010808b836 */ /* 0x000fe20000000000 */
[----:B------:R-:W-:Y:S07]  /*17c0*/  BSSY B0, `(.L_x_57) ;  /* 0x0000029000007945 */ /* 0x000fee0003800000 */
[----:B------:R-:W-:Y:S01]  /*17d0*/  @P4 VIADD R8, R8, 0x1 ;  /* 0x0000000108084836 */ /* 0x000fe20000000000 */
[----:B----4-:R0:W-:Y:S01]  /*17e0*/  @!P2 STS [R24], R29 ;  /* 0x0000001d1800a388 */ /* 0x0101e20000000800 */
[----:B------:R-:W-:-:S02]  /*17f0*/  ISETP.GE.AND P2, PT, R4, RZ, PT ;  /* 0x000000ff0400720c */ /* 0x000fc40003f46270 */
[----:B------:R-:W-:Y:S01]  /*1800*/  IMAD.MOV.U32 R4, RZ, RZ, R8 ;  /* 0x000000ffff047224 */ /* 0x000fe200078e0008 */
[----:B---3--:R0:W-:Y:S01]  /*1810*/  @!P1 STS [R24+0x240], R26 ;  /* 0x0002401a18009388 */ /* 0x0081e20000000800 */
[----:B------:R-:W-:-:S03]  /*1820*/  ISETP.NE.U32.AND P1, PT, R17, RZ, PT ;  /* 0x000000ff1100720c */ /* 0x000fc60003f25070 */
[----:B-----5:R0:W-:Y:S04]  /*1830*/  @!P6 STS [R24+0x6c0], R22 ;  /* 0x0006c0161800e388 */ /* 0x0201e80000000800 */
[----:B------:R0:W-:Y:S01]  /*1840*/  @!P0 STS [R24+0x480], R23 ;  /* 0x0004801718008388 */ /* 0x0001e20000000800 */
[----:B------:R-:W-:Y:S01]  /*1850*/  ISETP.NE.AND P0, PT, R27, RZ, PT ;  /* 0x000000ff1b00720c */ /* 0x000fe20003f05270 */
[----:B------:R-:W-:-:S12]  /*1860*/  @!P2 IMAD.MOV R4, RZ, RZ, -R4 ;  /* 0x000000ffff04a224 */ /* 0x000fd800078e0a04 */
[----:B------:R-:W-:Y:S01]  /*1870*/  @!P0 LOP3.LUT R4, RZ, R27, RZ, 0x33, !PT ;  /* 0x0000001bff048212 */ /* 0x000fe200078e33ff */
[----:B------:R-:W-:Y:S06]  /*1880*/  @!P1 BRA `(.L_x_58) ;  /* 0x0000000000249947 */ /* 0x000fec0003800000 */
[----:B------:R-:W-:Y:S01]  /*1890*/  IMAD.MOV.U32 R18, RZ, RZ, R30 ;  /* 0x000000ffff127224 */ /* 0x000fe200078e001e */
[----:B0-----:R-:W-:Y:S01]  /*18a0*/  MOV R26, R13 ;  /* 0x0000000d001a7202 */ /* 0x001fe20000000f00 */
[----:B------:R-:W-:Y:S01]  /*18b0*/  IMAD.MOV.U32 R17, RZ, RZ, R31 ;  /* 0x000000ffff117224 */ /* 0x000fe200078e001f */
[----:B------:R-:W-:Y:S02]  /*18c0*/  MOV R23, R12 ;  /* 0x0000000c00177202 */ /* 0x000fe40000000f00 */
[----:B------:R-:W-:Y:S02]  /*18d0*/  MOV R24, 0x18f0 ;  /* 0x000018f000187802 */ /* 0x000fe40000000f00 */
[----:B------:R-:W-:Y:S05]  /*18e0*/  CALL.REL.NOINC `($__internal_1_$__cuda_sm20_div_s64) ;  /* 0x0000003000cc7944 */ /* 0x000fea0003c00000 */
[----:B------:R-:W-:Y:S02]  /*18f0*/  MOV R40, R20 ;  /* 0x0000001400287202 */ /* 0x000fe40000000f00 */
[----:B------:R-:W-:Y:S01]  /*1900*/  MOV R41, R21 ;  /* 0x0000001500297202 */ /* 0x000fe20000000f00 */
[----:B------:R-:W-:Y:S05]  /*1910*/  BRA `(.L_x_59) ;  /* 0x00000000004c7947 */ /* 0x000fea0003800000 */
.L_x_58:
[----:B------:R-:W1:Y:S01]  /*1920*/  I2F.U32.RP R17, R13 ;  /* 0x0000000d00117306 */ /* 0x000e620000209000 */
[----:B------:R-:W-:Y:S02]  /*1930*/  ISETP.NE.U32.AND P0, PT, R13, RZ, PT ;  /* 0x000000ff0d00720c */ /* 0x000fe40003f05070 */
[----:B------:R-:W-:-:S05]  /*1940*/  MOV R41, RZ ;  /* 0x000000ff00297202 */ /* 0x000fca0000000f00 */
[----:B-1----:R-:W1:Y:S02]  /*1950*/  MUFU.RCP R18, R17 ;  /* 0x0000001100127308 */ /* 0x002e640000001000 */
[----:B-1----:R-:W-:-:S06]  /*1960*/  VIADD R18, R18, 0xffffffe ;  /* 0x0ffffffe12127836 */ /* 0x002fcc0000000000 */
[----:B------:R1:W2:Y:S02]  /*1970*/  F2I.FTZ.U32.TRUNC.NTZ R19, R18 ;  /* 0x0000001200137305 */ /* 0x0002a4000021f000 */
[----:B-1----:R-:W-:Y:S01]  /*1980*/  HFMA2.MMA R18, -RZ, RZ, 0, 0 ;  /* 0x00000000ff127435 */ /* 0x002fe200000001ff */
[----:B--2---:R-:W-:-:S04]  /*1990*/  IMAD.MOV R8, RZ, RZ, -R19 ;  /* 0x000000ffff087224 */ /* 0x004fc800078e0a13 */
        /* <DEDUP_REMOVED lines=11> */
.L_x_59:
[----:B------:R-:W-:Y:S05]  /*1a50*/  BSYNC B0 ;  /* 0x0000000000007941 */ /* 0x000fea0003800000 */
.L_x_57:
        /* <DEDUP_REMOVED lines=8> */
[----:B------:R-:W-:Y:S01]  /*1ae0*/  BSSY B1, `(.L_x_60) ;  /* 0x0000240000017945 */ /* 0x000fe20003800000 */
[----:B0-----:R-:W-:Y:S01]  /*1af0*/  IABS R23, R2 ;  /* 0x0000000200177213 */ /* 0x001fe20000000000 */
[----:B------:R-:W-:-:S04]  /*1b00*/  IMAD.IADD R36, R36, 0x1, -R17 ;  /* 0x0000000124247824 */ /* 0x000fc800078e0a11 */
[----:B------:R-:W-:-:S04]  /*1b10*/  IMAD R34, R36, 0x24, R9 ;  /* 0x0000002424227824 */ /* 0x000fc800078e0209 */
[----:B------:R-:W-:-:S05]  /*1b20*/  IMAD R34, R15, 0x4, R34 ;  /* 0x000000040f227824 */ /* 0x000fca00078e0222 */
[----:B------:R-:W-:Y:S04]  /*1b30*/  @!P6 LDS R35, [R34] ;  /* 0x000000002223e984 */ /* 0x000fe80000000800 */
[----:B------:R-:W0:Y:S04]  /*1b40*/  @!P6 LDS R32, [R34+0x240] ;  /* 0x000240002220e984 */ /* 0x000e280000000800 */
[----:B------:R-:W1:Y:S04]  /*1b50*/  @!P6 LDS R31, [R34+0x480] ;  /* 0x00048000221fe984 */ /* 0x000e680000000800 */
[----:B------:R-:W2:Y:S01]  /*1b60*/  @!P6 LDS R33, [R34+0x6c0] ;  /* 0x0006c0002221e984 */ /* 0x000ea20000000800 */
[----:B0-----:R-:W-:-:S04]  /*1b70*/  FMNMX.FTZ R24, R35, R32, !PT ;  /* 0x0000002023187209 */ /* 0x001fc80007810000 */
[----:B-1----:R-:W-:-:S04]  /*1b80*/  FMNMX.FTZ R24, R24, R31, !PT ;  /* 0x0000001f18187209 */ /* 0x002fc80007810000 */
[----:B--2---:R-:W-:-:S05]  /*1b90*/  FMNMX.FTZ R24, R24, R33, !PT ;  /* 0x0000002118187209 */ /* 0x004fca0007810000 */
[----:B------:R-:W0:Y:S02]  /*1ba0*/  SHFL.BFLY PT, R9, R24, 0x8, 0x1f ;  /* 0x0d001f0018097f89 */ /* 0x000e2400000e0000 */
[----:B0-----:R-:W-:-:S05]  /*1bb0*/  FMNMX.FTZ R9, R24, R9, !PT ;  /* 0x0000000918097209 */ /* 0x001fca0007810000 */
[----:B------:R-:W0:Y:S02]  /*1bc0*/  SHFL.BFLY PT, R22, R9, 0x4, 0x1f ;  /* 0x0c801f0009167f89 */ /* 0x000e2400000e0000 */
[----:B0-----:R-:W-:-:S05]  /*1bd0*/  FMNMX.FTZ R22, R9, R22, !PT ;  /* 0x0000001609167209 */ /* 0x001fca0007810000 */
[----:B------:R-:W0:Y:S02]  /*1be0*/  SHFL.BFLY PT, R17, R22, 0x2, 0x1f ;  /* 0x0c401f0016117f89 */ /* 0x000e2400000e0000 */
[----:B0-----:R-:W-:-:S05]  /*1bf0*/  FMNMX.FTZ R17, R22, R17, !PT ;  /* 0x0000001116117209 */ /* 0x001fca0007810000 */
[----:B------:R-:W0:Y:S02]  /*1c00*/  SHFL.BFLY PT, R8, R17, 0x1, 0x1f ;  /* 0x0c201f0011087f89 */ /* 0x000e2400000e0000 */
[----:B0-----:R-:W-:Y:S02]  /*1c10*/  FMNMX.FTZ R8, R17, R8, !PT ;  /* 0x0000000811087209 */ /* 0x001fe40007810000 */
[----:B------:R-:W0:Y:S02]  /*1c20*/  LDC R17, c[0x0][0x270] ;  /* 0x00009c00ff117b82 */ /* 0x000e240000000800 */
        /* <DEDUP_REMOVED lines=10> */
[----:B------:R-:W-:Y:S02]  /*1cd0*/  FMUL.FTZ R22, R22, 1.4426950216293334961 ;  /* 0x3fb8aa3b16167820 */ /* 0x000fe40000410000 */
[----:B------:R0:W-:Y:S08]  /*1ce0*/  MUFU.EX2 R9, R21 ;  /* 0x0000001500097308 */ /* 0x0001f00000000800 */
[----:B------:R-:W1:Y:S08]  /*1cf0*/  MUFU.EX2 R20, R20 ;  /* 0x0000001400147308 */ /* 0x000e700000000800 */
[----:B------:R-:W2:Y:S01]  /*1d00*/  MUFU.EX2 R8, R24 ;  /* 0x0000001800087308 */ /* 0x000ea20000000800 */
[----:B0-----:R-:W-:-:S07]  /*1d10*/  IABS R21, R17 ;  /* 0x0000001100157213 */ /* 0x001fce0000000000 */
[----:B------:R-:W0:Y:S01]  /*1d20*/  MUFU.EX2 R19, R22 ;  /* 0x0000001600137308 */ /* 0x000e220000000800 */
[----:B-1----:R-:W-:-:S07]  /*1d30*/  FADD.FTZ R9, R20, R9 ;  /* 0x0000000914097221 */ /* 0x002fce0000010000 */
[----:B------:R-:W1:Y:S01]  /*1d40*/  I2F.U32.RP R20, R21 ;  /* 0x0000001500147306 */ /* 0x000e620000209000 */
[----:B--2---:R-:W-:-:S07]  /*1d50*/  FADD.FTZ R8, R9, R8 ;  /* 0x0000000809087221 */ /* 0x004fce0000010000 */
[----:B------:R-:W2:Y:S01]  /*1d60*/  I2F.RP R9, R23 ;  /* 0x0000001700097306 */ /* 0x000ea20000209400 */
[----:B0-----:R-:W-:Y:S01]  /*1d70*/  FADD.FTZ R19, R8, R19 ;  /* 0x0000001308137221 */ /* 0x001fe20000010000 */
[----:B------:R-:W-:Y:S01]  /*1d80*/  VIADD R22, R23, UR4 ;  /* 0x0000000417167c36 */ /* 0x000fe20008000000 */
[----:B------:R-:W-:-:S03]  /*1d90*/  ULDC.U8 UR4, c[0x0][0x3d9] ;  /* 0x0000f64000047ab9 */ /* 0x000fc60000000000 */
[----:B------:R-:W0:Y:S02]  /*1da0*/  SHFL.BFLY PT, R8, R19, 0x8, 0x1f ;  /* 0x0d001f0013087f89 */ /* 0x000e2400000e0000 */
[----:B-1----:R-:W1:Y:S08]  /*1db0*/  MUFU.RCP R38, R20 ;  /* 0x0000001400267308 */ /* 0x002e700000001000 */
[----:B--2---:R-:W2:Y:S01]  /*1dc0*/  MUFU.RCP R9, R9 ;  /* 0x0000000900097308 */ /* 0x004ea20000001000 */
[----:B-1----:R-:W-:-:S07]  /*1dd0*/  VIADD R38, R38, 0xffffffe ;  /* 0x0ffffffe26267836 */ /* 0x002fce0000000000 */
[----:B------:R-:W1:Y:S01]  /*1de0*/  F2I.FTZ.U32.TRUNC.NTZ R39, R38 ;  /* 0x0000002600277305 */ /* 0x000e62000021f000 */
[----:B0-----:R-:W-:Y:S01]  /*1df0*/  FADD.FTZ R8, R19, R8 ;  /* 0x0000000813087221 */ /* 0x001fe20000010000 */
[----:B------:R-:W-:Y:S01]  /*1e00*/  IABS R19, R22 ;  /* 0x0000001600137213 */ /* 0x000fe20000000000 */
[----:B--2---:R-:W-:Y:S01]  /*1e10*/  VIADD R42, R9, 0xffffffe ;  /* 0x0ffffffe092a7836 */ /* 0x004fe20000000000 */
[----:B------:R-:W-:Y:S02]  /*1e20*/  IABS R9, R2 ;  /* 0x0000000200097213 */ /* 0x000fe40000000000 */
[----:B------:R-:W0:Y:S02]  /*1e30*/  SHFL.BFLY PT, R27, R8, 0x4, 0x1f ;  /* 0x0c801f00081b7f89 */ /* 0x000e2400000e0000 */
[----:B------:R-:W2:Y:S01]  /*1e40*/  F2I.FTZ.U32.TRUNC.NTZ R43, R42 ;  /* 0x0000002a002b7305 */ /* 0x000ea2000021f000 */
[----:B------:R-:W-:Y:S01]  /*1e50*/  IADD3 R9, RZ, -R9, RZ ;  /* 0x80000009ff097210 */ /* 0x000fe20007ffe0ff */
[----:B-1----:R-:W-:-:S02]  /*1e60*/  IMAD.MOV R20, RZ, RZ, -R39 ;  /* 0x000000ffff147224 */ /* 0x002fc400078e0a27 */
[----:B------:R-:W-:Y:S02]  /*1e70*/  IMAD.MOV.U32 R38, RZ, RZ, RZ ;  /* 0x000000ffff267224 */ /* 0x000fe400078e00ff */
[----:B------:R-:W-:Y:S01]  /*1e80*/  IMAD R20, R20, R21, RZ ;  /* 0x0000001514147224 */ /* 0x000fe200078e02ff */
[----:B--2---:R-:W-:Y:S01]  /*1e90*/  IADD3 R26, RZ, -R43, RZ ;  /* 0x8000002bff1a7210 */ /* 0x004fe20007ffe0ff */
[----:B------:R-:W-:Y:S02]  /*1ea0*/  IMAD.MOV.U32 R42, RZ, RZ, RZ ;  /* 0x000000ffff2a7224 */ /* 0x000fe400078e00ff */
[----:B------:R-:W-:-:S04]  /*1eb0*/  IMAD.HI.U32 R20, R39, R20, R38 ;  /* 0x0000001427147227 */ /* 0x000fc800078e0026 */
[----:B0-----:R-:W-:Y:S01]  /*1ec0*/  FADD.FTZ R27, R8, R27 ;  /* 0x0000001b081b7221 */ /* 0x001fe20000010000 */
[----:B------:R-:W-:Y:S01]  /*1ed0*/  IMAD R26, R26, R23, RZ ;  /* 0x000000171a1a7224 */ /* 0x000fe200078e02ff */
[----:B------:R-:W-:Y:S01]  /*1ee0*/  IABS R8, R17 ;  /* 0x0000001100087213 */ /* 0x000fe20000000000 */
[----:B------:R-:W-:Y:S02]  /*1ef0*/  IMAD.HI.U32 R20, R20, R19, RZ ;  /* 0x0000001314147227 */ /* 0x000fe400078e00ff */
[----:B------:R-:W0:Y:S02]  /*1f00*/  SHFL.BFLY PT, R24, R27, 0x2, 0x1f ;  /* 0x0c401f001b187f89 */ /* 0x000e2400000e0000 */
[----:B------:R-:W-:-:S04]  /*1f10*/  IMAD.HI.U32 R26, R43, R26, R42 ;  /* 0x0000001a2b1a7227 */ /* 0x000fc800078e002a */
[----:B------:R-:W-:Y:S02]  /*1f20*/  IMAD.MOV R8, RZ, RZ, -R8 ;  /* 0x000000ffff087224 */ /* 0x000fe400078e0a08 */
[----:B------:R-:W-:-:S04]  /*1f30*/  IMAD.HI.U32 R26, R26, R19, RZ ;  /* 0x000000131a1a7227 */ /* 0x000fc800078e00ff */
[--C-:B------:R-:W-:Y:S01]  /*1f40*/  IMAD R30, R26, R9, R19.reuse ;  /* 0x000000091a1e7224 */ /* 0x100fe200078e0213 */
[----:B------:R-:W-:Y:S01]  /*1f50*/  LOP3.LUT R9, R22, R23, RZ, 0x3c, !PT ;  /* 0x0000001716097212 */ /* 0x000fe200078e3cff */
[----:B------:R-:W-:Y:S01]  /*1f60*/  IMAD R38, R20, R8, R19 ;  /* 0x0000000814267224 */ /* 0x000fe200078e0213 */
[----:B------:R-:W-:Y:S01]  /*1f70*/  LOP3.LUT R22, R22, R17, RZ, 0x3c, !PT ;  /* 0x0000001116167212 */ /* 0x000fe200078e3cff */
[----:B------:R-:W1:Y:S01]  /*1f80*/  S2R R8, SR_TID.X ;  /* 0x0000000000087919 */ /* 0x000e620000002100 */
[----:B------:R-:W-:Y:S02]  /*1f90*/  ISETP.GT.U32.AND P4, PT, R23, R30, PT ;  /* 0x0000001e1700720c */ /* 0x000fe40003f84070 */
[----:B------:R-:W-:Y:S02]  /*1fa0*/  ISETP.GT.U32.AND P1, PT, R21, R38, PT ;  /* 0x000000261500720c */ /* 0x000fe40003f24070 */
[----:B------:R-:W-:Y:S02]  /*1fb0*/  ISETP.GE.AND P3, PT, R9, RZ, PT ;  /* 0x000000ff0900720c */ /* 0x000fe40003f66270 */
[----:B------:R-:W2:Y:S01]  /*1fc0*/  LDC R9, c[0x0][0x2c4] ;  /* 0x0000b100ff097b82 */ /* 0x000ea20000000800 */
[----:B0-----:R-:W-:Y:S01]  /*1fd0*/  FADD.FTZ R24, R27, R24 ;  /* 0x000000181b187221 */ /* 0x001fe20000010000 */
[----:B------:R-:W-:-:S04]  /*1fe0*/  LEA.HI.SX32 R19, R2, 0x1, 0x1 ;  /* 0x0000000102137811 */ /* 0x000fc800078f0aff */
[----:B------:R-:W0:Y:S01]  /*1ff0*/  SHFL.BFLY PT, R27, R24, 0x1, 0x1f ;  /* 0x0c201f00181b7f89 */ /* 0x000e2200000e0000 */
[----:B------:R-:W-:Y:S02]  /*2000*/  @!P4 IMAD.IADD R30, R30, 0x1, -R23 ;  /* 0x000000011e1ec824 */ /* 0x000fe400078e0a17 */
[----:B------:R-:W-:Y:S01]  /*2010*/  @!P1 IADD3 R38, R38, -R21, RZ ;  /* 0x8000001526269210 */ /* 0x000fe20007ffe0ff */
[----:B------:R-:W-:Y:S01]  /*2020*/  @!P4 VIADD R26, R26, 0x1 ;  /* 0x000000011a1ac836 */ /* 0x000fe20000000000 */
[C---:B------:R-:W-:Y:S01]  /*2030*/  ISETP.GT.AND P4, PT, R3.reuse, RZ, PT ;  /* 0x000000ff0300720c */ /* 0x040fe20003f84270 */
[----:B------:R-:W-:Y:S01]  /*2040*/  @!P1 VIADD R20, R20, 0x1 ;  /* 0x0000000114149836 */ /* 0x000fe20000000000 */
[----:B------:R-:W-:Y:S01]  /*2050*/  ISETP.GE.U32.AND P2, PT, R30, R23, PT ;  /* 0x000000171e00720c */ /* 0x000fe20003f46070 */
[----:B------:R-:W-:Y:S01]  /*2060*/  IMAD.MOV.U32 R30, RZ, RZ, 0x7f800000 ;  /* 0x7f800000ff1e7424 */ /* 0x000fe200078e00ff */
[----:B------:R-:W-:Y:S02]  /*2070*/  ISETP.GE.U32.AND P5, PT, R38, R21, PT ;  /* 0x000000152600720c */ /* 0x000fe40003fa6070 */
[----:B------:R-:W-:-:S09]  /*2080*/  LEA.HI.SX32 R21, R3, 0x1, 0x1 ;  /* 0x0000000103157811 */ /* 0x000fd200078f0aff */
[----:B------:R-:W-:Y:S01]  /*2090*/  @P2 VIADD R26, R26, 0x1 ;  /* 0x000000011a1a2836 */ /* 0x000fe20000000000 */
[----:B------:R-:W-:Y:S02]  /*20a0*/  ISETP.GE.AND P2, PT, R22, RZ, PT ;  /* 0x000000ff1600720c */ /* 0x000fe40003f46270 */
[----:B------:R-:W-:Y:S01]  /*20b0*/  @P5 IADD3 R20, R20, 0x1, RZ ;  /* 0x0000000114145810 */ /* 0x000fe20007ffe0ff */
[----:B0-----:R-:W-:Y:S01]  /*20c0*/  FADD.FTZ R27, R24, R27 ;  /* 0x0000001b181b7221 */ /* 0x001fe20000010000 */
[----:B------:R-:W-:Y:S01]  /*20d0*/  SHF.R.S32.HI R24, RZ, 0x1f, R2 ;  /* 0x0000001fff187819 */ /* 0x000fe20000011402 */
[----:B------:R-:W-:Y:S01]  /*20e0*/  @!P3 IMAD.MOV R26, RZ, RZ, -R26 ;  /* 0x000000ffff1ab224 */ /* 0x000fe200078e0a1a */
[----:B------:R-:W-:Y:S02]  /*20f0*/  ISETP.NE.AND P5, PT, R2, RZ, PT ;  /* 0x000000ff0200720c */ /* 0x000fe40003fa5270 */
[----:B------:R-:W-:Y:S01]  /*2100*/  FSETP.NE.FTZ.AND P1, PT, R27, RZ, PT ;  /* 0x000000ff1b00720b */ /* 0x000fe20003f35000 */
[----:B------:R-:W-:Y:S01]  /*2110*/  @!P0 IMAD.MOV R19, RZ, RZ, R24 ;  /* 0x000000ffff138224 */ /* 0x000fe200078e0218 */
[----:B------:R-:W-:-:S02]  /*2120*/  SHF.R.S32.HI R22, RZ, 0x1f, R3 ;  /* 0x0000001fff167819 */ /* 0x000fc40000011403 */
[----:B------:R-:W-:Y:S02]  /*2130*/  ISETP.NE.AND P0, PT, R17, RZ, PT ;  /* 0x000000ff1100720c */ /* 0x000fe40003f05270 */
[----:B------:R-:W-:Y:S01]  /*2140*/  ISETP.NE.AND P3, PT, RZ, UR4, PT ;  /* 0x00000004ff007c0c */ /* 0x000fe2000bf65270 */
[----:B------:R-:W-:Y:S01]  /*2150*/  @!P4 IMAD.MOV R21, RZ, RZ, R22 ;  /* 0x000000ffff15c224 */ /* 0x000fe200078e0216 */
[----:B-1----:R-:W-:Y:S02]  /*2160*/  LOP3.LUT P4, RZ, R8, 0xf, RZ, 0xc0, !PT ;  /* 0x0000000f08ff7812 */ /* 0x002fe4000788c0ff */
[----:B------:R-:W-:Y:S02]  /*2170*/  @!P2 IADD3 R20, -R20, RZ, RZ ;  /* 0x000000ff1414a210 */ /* 0x000fe40007ffe1ff */
[----:B------:R-:W-:Y:S01]  /*2180*/  ISETP.GT.OR P4, PT, R8, 0x7f, P4 ;  /* 0x0000007f0800780c */ /* 0x000fe20002784670 */
[----:B------:R-:W0:Y:S01]  /*2190*/  @P1 MUFU.LG2 R27, R27 ;  /* 0x0000001b001b1308 */ /* 0x000e220000000c00 */
[----:B------:R-:W-:-:S02]  /*21a0*/  @!P5 LOP3.LUT R26, RZ, R23, RZ, 0x33, !PT ;  /* 0x00000017ff1ad212 */ /* 0x000fc400078e33ff */
        /* <DEDUP_REMOVED lines=8> */
[----:B------:R-:W-:Y:S01]  /*2230*/  IMAD R6, R4, R21, RZ ;  /* 0x0000001504067224 */ /* 0x000fe200078e02ff */
[----:B------:R-:W-:Y:S01]  /*2240*/  SEL R8, R7, R23, P2 ;  /* 0x0000001707087207 */ /* 0x000fe20001000000 */
[----:B0-----:R-:W-:Y:S01]  /*2250*/  @P1 FFMA.FTZ R30, R27, 0.69314718246459960938, R18 ;  /* 0x3f3172181b1e1823 */ /* 0x001fe20000010012 */
        /* <DEDUP_REMOVED lines=37> */
[----:B------:R-:W-:Y:S05]  /*24b0*/  CALL.REL.NOINC `($__internal_1_$__cuda_sm20_div_s64) ;  /* 0x0000002400d87944 */ /* 0x000fea0003c00000 */
        /* <DEDUP_REMOVED lines=10> */
.L_x_64:
        /* <DEDUP_REMOVED lines=22> */
.L_x_65:
[----:B------:R-:W-:Y:S05]  /*26c0*/  BSYNC B0 ;  /* 0x0000000000007941 */ /* 0x000fea0003800000 */
.L_x_63:
[----:B------:R-:W-:Y:S01]  /*26d0*/  LOP3.LUT R19, R17, R0, RZ, 0xfc, !PT ;  /* 0x0000000011137212 */ /* 0x000fe200078efcff */
[----:B------:R-:W-:Y:S03]  /*26e0*/  BSSY B0, `(.L_x_66) ;  /* 0x0000028000007945 */ /* 0x000fe60003800000 */
[----:B------:R-:W-:-:S13]  /*26f0*/  ISETP.NE.U32.AND P0, PT, R19, RZ, PT ;  /* 0x000000ff1300720c */ /* 0x000fda0003f05070 */
[----:B------:R-:W-:Y:S05]  /*2700*/  @!P0 BRA `(.L_x_67) ;  /* 0x00000000003c8947 */ /* 0x000fea0003800000 */
[----:B------:R-:W-:Y:S01]  /*2710*/  IMAD.MOV.U32 R26, RZ, RZ, R25 ;  /* 0x000000ffff1a7224 */ /* 0x000fe200078e0019 */
[----:B------:R-:W-:Y:S02]  /*2720*/  MOV R23, R0 ;  /* 0x0000000000177202 */ /* 0x000fe40000000f00 */
[----:B------:R-:W-:Y:S02]  /*2730*/  MOV R24, 0x2750 ;  /* 0x0000275000187802 */ /* 0x000fe40000000f00 */
[----:B------:R-:W-:Y:S05]  /*2740*/  CALL.REL.NOINC `($__internal_1_$__cuda_sm20_div_s64) ;  /* 0x0000002400347944 */ /* 0x000fea0003c00000 */
[----:B------:R-:W-:Y:S01]  /*2750*/  IADD3 R19, P0, RZ, -R20, RZ ;  /* 0x80000014ff137210 */ /* 0x000fe20007f1e0ff */
[----:B------:R-:W-:Y:S01]  /*2760*/  IMAD.MOV.U32 R43, RZ, RZ, R21 ;  /* 0x000000ffff2b7224 */ /* 0x000fe200078e0015 */
[----:B------:R-:W-:Y:S02]  /*2770*/  MOV R38, R18 ;  /* 0x0000001200267202 */ /* 0x000fe40000000f00 */
[----:B------:R-:W-:Y:S02]  /*2780*/  IADD3.X R22, RZ, ~R21, RZ, P0, !PT ;  /* 0x80000015ff167210 */ /* 0x000fe400007fe4ff */
[----:B------:R-:W-:Y:S02]  /*2790*/  MOV R39, R17 ;  /* 0x0000001100277202 */ /* 0x000fe40000000f00 */
[----:B------:R-:W-:Y:S01]  /*27a0*/  MOV R42, R20 ;  /* 0x00000014002a7202 */ /* 0x000fe20000000f00 */
[----:B------:R-:W-:Y:S02]  /*27b0*/  IMAD R22, R22, R25, RZ ;  /* 0x0000001916167224 */ /* 0x000fe400078e02ff */
[----:B------:R-:W-:-:S04]  /*27c0*/  IMAD.WIDE.U32 R38, R25, R19, R38 ;  /* 0x0000001319267225 */ /* 0x000fc800078e0026 */
[----:B------:R-:W-:-:S04]  /*27d0*/  IMAD R0, R0, R19, R22 ;  /* 0x0000001300007224 */ /* 0x000fc800078e0216 */
[----:B------:R-:W-:Y:S01]  /*27e0*/  IMAD.IADD R0, R39, 0x1, R0 ;  /* 0x0000000127007824 */ /* 0x000fe200078e0200 */
[----:B------:R-:W-:Y:S05]  /*27f0*/  BRA `(.L_x_68) ;  /* 0x0000000000587947 */ /* 0x000fea0003800000 */
.L_x_67:
        /* <DEDUP_REMOVED lines=22> */
.L_x_68:
[----:B------:R-:W-:Y:S05]  /*2960*/  BSYNC B0 ;  /* 0x0000000000007941 */ /* 0x000fea0003800000 */
.L_x_66:
        /* <DEDUP_REMOVED lines=11> */
[----:B------:R-:W-:Y:S05]  /*2a20*/  CALL.REL.NOINC `($__internal_1_$__cuda_sm20_div_s64) ;  /* 0x00000020007c7944 */ /* 0x000fea0003c00000 */
[----:B------:R-:W-:-:S04]  /*2a30*/  IADD3 R17, P0, RZ, -R20, RZ ;  /* 0x80000014ff117210 */ /* 0x000fc80007f1e0ff */
[----:B------:R-:W-:Y:S01]  /*2a40*/  IADD3.X R18, RZ, ~R21, RZ, P0, !PT ;  /* 0x80000015ff127210 */ /* 0x000fe200007fe4ff */
[----:B------:R-:W-:-:S04]  /*2a50*/  IMAD.WIDE.U32 R42, R5, R17, R42 ;  /* 0x00000011052a7225 */ /* 0x000fc800078e002a */
[----:B------:R-:W-:-:S04]  /*2a60*/  IMAD R18, R18, R5, RZ ;  /* 0x0000000512127224 */ /* 0x000fc800078e02ff */
[----:B------:R-:W-:-:S05]  /*2a70*/  IMAD R4, R4, R17, R18 ;  /* 0x0000001104047224 */ /* 0x000fca00078e0212 */
[----:B------:R-:W-:Y:S01]  /*2a80*/  IADD3 R4, R43, R4, RZ ;  /* 0x000000042b047210 */ /* 0x000fe20007ffe0ff */
[----:B------:R-:W-:Y:S05]  /*2a90*/  BRA `(.L_x_71) ;  /* 0x0000000000587947 */ /* 0x000fea0003800000 */
.L_x_70:
        /* <DEDUP_REMOVED lines=22> */
.L_x_71:
[----:B------:R-:W-:Y:S05]  /*2c00*/  BSYNC B0 ;  /* 0x0000000000007941 */ /* 0x000fea0003800000 */
.L_x_69:
[-C--:B------:R-:W-:Y:S01]  /*2c10*/  IMAD R5, R41, R16.reuse, RZ ;  /* 0x0000001029057224 */ /* 0x080fe200078e02ff */
[----:B------:R-:W-:Y:S01]  /*2c20*/  SHF.R.S32.HI R17, RZ, 0x1f, R25 ;  /* 0x0000001fff117819 */ /* 0x000fe20000011419 */
[C---:B------:R-:W-:Y:S01]  /*2c30*/  IMAD.WIDE.U32 R46, R40.reuse, R16, RZ ;  /* 0x00000010282e7225 */ /* 0x040fe200078e00ff */
[----:B------:R-:W-:Y:S01]  /*2c40*/  ULDC.U8 UR10, c[0x0][0x3d9] ;  /* 0x0000f640000a7ab9 */ /* 0x000fe20000000000 */
[----:B------:R-:W-:Y:S01]  /*2c50*/  ULDC.64 UR4, c[0x0][0x2c0] ;  /* 0x0000b00000047ab9 */ /* 0x000fe20000000a00 */
[----:B------:R-:W-:Y:S01]  /*2c60*/  UISETP.NE.AND UP0, UPT, UR10, URZ, UPT ;  /* 0x0000003f0a00728c */ /* 0x000fe2000bf05270 */
[----:B------:R-:W-:Y:S01]  /*2c70*/  IMAD R5, R40, R14, R5 ;  /* 0x0000000e28057224 */ /* 0x000fe200078e0205 */
[----:B------:R-:W-:Y:S01]  /*2c80*/  UIMAD UR4, UR4, UR5, URZ ;  /* 0x00000005040472a4 */ /* 0x000fe2000f8e023f */
[----:B------:R-:W-:Y:S01]  /*2c90*/  IMAD R0, R0, R25, RZ ;  /* 0x0000001900007224 */ /* 0x000fe200078e02ff */
[----:B------:R-:W-:Y:S01]  /*2ca0*/  USEL UR5, UR5, 0x1, !UP0 ;  /* 0x0000000105057887 */ /* 0x000fe2000c000000 */
[----:B------:R-:W-:Y:S01]  /*2cb0*/  BSSY B0, `(.L_x_72) ;  /* 0x0000040000007945 */ /* 0x000fe20003800000 */
[----:B------:R-:W-:Y:S01]  /*2cc0*/  IADD3 R18, R47, R5, RZ ;  /* 0x000000052f127210 */ /* 0x000fe20007ffe0ff */
[----:B------:R-:W-:Y:S01]  /*2cd0*/  IMAD R17, R17, R38, R0 ;  /* 0x0000002611117224 */ /* 0x000fe200078e0200 */
[----:B------:R-:W-:Y:S01]  /*2ce0*/  USHF.R.S32.HI UR11, URZ, 0x1f, UR4 ;  /* 0x0000001f3f0b7899 */ /* 0x000fe20008011404 */
[----:B------:R-:W-:Y:S01]  /*2cf0*/  IMAD R19, R4, UR4, RZ ;  /* 0x0000000404137c24 */ /* 0x000fe2000f8e02ff */
[----:B------:R-:W-:Y:S01]  /*2d00*/  USHF.R.S32.HI UR10, URZ, 0x1f, UR5 ;  /* 0x0000001f3f0a7899 */ /* 0x000fe20008011405 */
[----:B------:R-:W-:-:S02]  /*2d10*/  IMAD R23, R18, R13, RZ ;  /* 0x0000000d12177224 */ /* 0x000fc400078e02ff */
[----:B------:R-:W-:Y:S02]  /*2d20*/  IMAD R5, R21, UR5, RZ ;  /* 0x0000000515057c24 */ /* 0x000fe4000f8e02ff */
[----:B------:R-:W-:Y:S02]  /*2d30*/  IMAD R23, R12, R46, R23 ;  /* 0x0000002e0c177224 */ /* 0x000fe400078e0217 */
[----:B------:R-:W-:-:S04]  /*2d40*/  IMAD.WIDE.U32 R46, R46, R13, RZ ;  /* 0x0000000d2e2e7225 */ /* 0x000fc800078e00ff */
[----:B------:R-:W-:Y:S01]  /*2d50*/  IMAD R19, R42, UR11, R19 ;  /* 0x0000000b2a137c24 */ /* 0x000fe2000f8e0213 */
[----:B------:R-:W-:Y:S01]  /*2d60*/  IADD3 R23, R47, R23, RZ ;  /* 0x000000172f177210 */ /* 0x000fe20007ffe0ff */
[----:B------:R-:W-:-:S03]  /*2d70*/  IMAD.WIDE.U32 R38, R38, R25, RZ ;  /* 0x0000001926267225 */ /* 0x000fc600078e00ff */
[----:B------:R-:W-:Y:S01]  /*2d80*/  LOP3.LUT R0, R49, R23, RZ, 0xfc, !PT ;  /* 0x0000001731007212 */ /* 0x000fe200078efcff */
[----:B------:R-:W-:-:S03]  /*2d90*/  IMAD.WIDE.U32 R42, R42, UR4, RZ ;  /* 0x000000042a2a7c25 */ /* 0x000fc6000f8e00ff */
[----:B------:R-:W-:Y:S01]  /*2da0*/  ISETP.NE.U32.AND P0, PT, R0, RZ, PT ;  /* 0x000000ff0000720c */ /* 0x000fe20003f05070 */
[C---:B------:R-:W-:Y:S01]  /*2db0*/  IMAD R5, R20.reuse, UR10, R5 ;  /* 0x0000000a14057c24 */ /* 0x040fe2000f8e0205 */
[----:B------:R-:W-:Y:S01]  /*2dc0*/  IADD3 R0, R39, R17, RZ ;  /* 0x0000001127007210 */ /* 0x000fe20007ffe0ff */
[----:B------:R-:W-:Y:S01]  /*2dd0*/  IMAD.WIDE.U32 R40, R20, UR5, RZ ;  /* 0x0000000514287c25 */ /* 0x000fe2000f8e00ff */
[----:B------:R-:W-:-:S03]  /*2de0*/  IADD3 R4, R43, R19, RZ ;  /* 0x000000132b047210 */ /* 0x000fc60007ffe0ff */
        /* <DEDUP_REMOVED lines=8> */
[----:B------:R-:W-:Y:S05]  /*2e70*/  CALL.REL.NOINC `($__internal_1_$__cuda_sm20_div_s64) ;  /* 0x0000001c00687944 */ /* 0x000fea0003c00000 */
[----:B------:R-:W-:Y:S01]  /*2e80*/  IADD3 R18, P0, RZ, -R20, RZ ;  /* 0x80000014ff127210 */ /* 0x000fe20007f1e0ff */
[----:B------:R-:W-:Y:S01]  /*2e90*/  IMAD.MOV.U32 R27, RZ, RZ, R49 ;  /* 0x000000ffff1b7224 */ /* 0x000fe200078e0031 */
[----:B------:R-:W-:Y:S02]  /*2ea0*/  MOV R26, R48 ;  /* 0x00000030001a7202 */ /* 0x000fe40000000f00 */
[----:B------:R-:W-:-:S05]  /*2eb0*/  IADD3.X R17, RZ, ~R21, RZ, P0, !PT ;  /* 0x80000015ff117210 */ /* 0x000fca00007fe4ff */
[-C--:B------:R-:W-:Y:S02]  /*2ec0*/  IMAD R17, R17, R46.reuse, RZ ;  /* 0x0000002e11117224 */ /* 0x080fe400078e02ff */
[----:B------:R-:W-:-:S04]  /*2ed0*/  IMAD.WIDE.U32 R46, R18, R46, R26 ;  /* 0x0000002e122e7225 */ /* 0x000fc800078e001a */
[----:B------:R-:W-:Y:S01]  /*2ee0*/  IMAD R17, R23, R18, R17 ;  /* 0x0000001217117224 */ /* 0x000fe200078e0211 */
[----:B------:R-:W-:Y:S02]  /*2ef0*/  MOV R18, R46 ;  /* 0x0000002e00127202 */ /* 0x000fe40000000f00 */
[----:B------:R-:W-:Y:S01]  /*2f00*/  MOV R46, R20 ;  /* 0x00000014002e7202 */ /* 0x000fe20000000f00 */
[----:B------:R-:W-:Y:S01]  /*2f10*/  IMAD.IADD R17, R47, 0x1, R17 ;  /* 0x000000012f117824 */ /* 0x000fe200078e0211 */
[----:B------:R-:W-:Y:S01]  /*2f20*/  MOV R47, R21 ;  /* 0x00000015002f7202 */ /* 0x000fe20000000f00 */
[----:B------:R-:W-:Y:S05]  /*2f30*/  BRA `(.L_x_74) ;  /* 0x00000000005c7947 */ /* 0x000fea0003800000 */
.L_x_73:
        /* <DEDUP_REMOVED lines=23> */
.L_x_74:
[----:B------:R-:W-:Y:S05]  /*30b0*/  BSYNC B0 ;  /* 0x0000000000007941 */ /* 0x000fea0003800000 */
.L_x_72:
        /* <DEDUP_REMOVED lines=19> */
.L_x_76:
[----:B------:R-:W0:Y:S01]  /*31f0*/  I2F.U32.RP R20, R16 ;  /* 0x0000001000147306 */ /* 0x000e220000209000 */
[----:B------:R-:W-:Y:S01]  /*3200*/  HFMA2.MMA R22, -RZ, RZ, 0, 0 ;  /* 0x00000000ff167435 */ /* 0x000fe200000001ff */
[----:B------:R-:W-:Y:S01]  /*3210*/  ISETP.NE.U32.AND P0, PT, R16, RZ, PT ;  /* 0x000000ff1000720c */ /* 0x000fe20003f05070 */
[----:B------:R-:W-:-:S05]  /*3220*/  HFMA2.MMA R49, -RZ, RZ, 0, 0 ;  /* 0x00000000ff317435 */ /* 0x000fca00000001ff */
[----:B0-----:R-:W0:Y:S02]  /*3230*/  MUFU.RCP R19, R20 ;  /* 0x0000001400137308 */ /* 0x001e240000001000 */
[----:B0-----:R-:W-:-:S06]  /*3240*/  IADD3 R19, R19, 0xffffffe, RZ ;  /* 0x0ffffffe13137810 */ /* 0x001fcc0007ffe0ff */
[----:B------:R-:W0:Y:S02]  /*3250*/  F2I.FTZ.U32.TRUNC.NTZ R23, R19 ;  /* 0x0000001300177305 */ /* 0x000e24000021f000 */
[----:B0-----:R-:W-:-:S04]  /*3260*/  IMAD.MOV R14, RZ, RZ, -R23 ;  /* 0x000000ffff0e7224 */ /* 0x001fc800078e0a17 */
[----:B------:R-:W-:-:S04]  /*3270*/  IMAD R14, R14, R16, RZ ;  /* 0x000000100e0e7224 */ /* 0x000fc800078e02ff */
[----:B------:R-:W-:Y:S01]  /*3280*/  IMAD.HI.U32 R17, R23, R14, R22 ;  /* 0x0000000e17117227 */ /* 0x000fe200078e0016 */
[----:B------:R-:W-:-:S05]  /*3290*/  MOV R14, RZ ;  /* 0x000000ff000e7202 */ /* 0x000fca0000000f00 */
        /* <DEDUP_REMOVED lines=11> */
.L_x_77:
[----:B------:R-:W-:Y:S05]  /*3350*/  BSYNC B0 ;  /* 0x0000000000007941 */ /* 0x000fea0003800000 */
.L_x_75:
        /* <DEDUP_REMOVED lines=10> */
[----:B------:R-:W-:Y:S02]  /*3400*/  IADD3 R17, P0, RZ, -R20, RZ ;  /* 0x80000014ff117210 */ /* 0x000fe40007f1e0ff */
[----:B------:R-:W-:Y:S02]  /*3410*/  MOV R54, R48 ;  /* 0x0000003000367202 */ /* 0x000fe40000000f00 */
[----:B------:R-:W-:Y:S02]  /*3420*/  IADD3.X R18, RZ, ~R21, RZ, P0, !PT ;  /* 0x80000015ff127210 */ /* 0x000fe400007fe4ff */
[----:B------:R-:W-:-:S03]  /*3430*/  MOV R55, R49 ;  /* 0x0000003100377202 */ /* 0x000fc60000000f00 */
[----:B------:R-:W-:Y:S02]  /*3440*/  IMAD R18, R18, R13, RZ ;  /* 0x0000000d12127224 */ /* 0x000fe400078e02ff */
[----:B------:R-:W-:-:S04]  /*3450*/  IMAD.WIDE.U32 R54, R13, R17, R54 ;  /* 0x000000110d367225 */ /* 0x000fc800078e0036 */
[----:B------:R-:W-:-:S05]  /*3460*/  IMAD R12, R12, R17, R18 ;  /* 0x000000110c0c7224 */ /* 0x000fca00078e0212 */
[----:B------:R-:W-:Y:S01]  /*3470*/  IADD3 R12, R55, R12, RZ ;  /* 0x0000000c370c7210 */ /* 0x000fe20007ffe0ff */
[----:B------:R-:W-:Y:S05]  /*3480*/  BRA `(.L_x_80) ;  /* 0x00000000005c7947 */ /* 0x000fea0003800000 */
.L_x_79:
        /* <DEDUP_REMOVED lines=23> */
.L_x_80:
[----:B------:R-:W-:Y:S05]  /*3600*/  BSYNC B0 ;  /* 0x0000000000007941 */ /* 0x000fea0003800000 */
.L_x_78:
[----:B------:R-:W-:Y:S01]  /*3610*/  SHF.R.S32.HI R18, RZ, 0x1f, R6 ;  /* 0x0000001fff127819 */ /* 0x000fe20000011406 */
[-C--:B------:R-:W-:Y:S01]  /*3620*/  IMAD R13, R21, R6.reuse, RZ ;  /* 0x00000006150d7224 */ /* 0x080fe200078e02ff */
[----:B------:R-:W-:Y:S01]  /*3630*/  ULDC UR4, c[0x0][0x2c4] ;  /* 0x0000b10000047ab9 */ /* 0x000fe20000000800 */
[----:B------:R-:W-:Y:S01]  /*3640*/  IMAD.WIDE.U32 R48, R20, R6, RZ ;  /* 0x0000000614307225 */ /* 0x000fe200078e00ff */
[----:B------:R-:W-:Y:S01]  /*3650*/  LOP3.LUT R6, R47, R10, RZ, 0xfc, !PT ;  /* 0x0000000a2f067212 */ /* 0x000fe200078efcff */
[----:B------:R-:W-:Y:S01]  /*3660*/  BSSY B0, `(.L_x_81) ;  /* 0x0000039000007945 */ /* 0x000fe20003800000 */
[----:B------:R-:W-:Y:S01]  /*3670*/  SHF.R.S32.HI R17, RZ, 0x1f, R3 ;  /* 0x0000001fff117819 */ /* 0x000fe20000011403 */
[----:B------:R-:W-:Y:S01]  /*3680*/  IMAD R57, R25, UR4, RZ ;  /* 0x0000000419397c24 */ /* 0x000fe2000f8e02ff */
[----:B------:R-:W-:Y:S01]  /*3690*/  ISETP.NE.U32.AND P0, PT, R6, RZ, PT ;  /* 0x000000ff0600720c */ /* 0x000fe20003f05070 */
[----:B------:R-:W-:Y:S02]  /*36a0*/  IMAD R12, R12, R3, RZ ;  /* 0x000000030c0c7224 */ /* 0x000fe400078e02ff */
[----:B------:R-:W-:Y:S01]  /*36b0*/  IMAD R14, R14, R57, RZ ;  /* 0x000000390e0e7224 */ /* 0x000fe200078e02ff */
[----:B------:R-:W-:Y:S01]  /*36c0*/  SHF.R.S32.HI R19, RZ, 0x1f, R57 ;  /* 0x0000001fff137819 */ /* 0x000fe20000011439 */
[----:B------:R-:W-:-:S02]  /*36d0*/  IMAD R17, R17, R54, R12 ;  /* 0x0000003611117224 */ /* 0x000fc400078e020c */
[----:B------:R-:W-:-:S04]  /*36e0*/  IMAD.WIDE.U32 R54, R54, R3, RZ ;  /* 0x0000000336367225 */ /* 0x000fc800078e00ff */
[----:B------:R-:W-:Y:S01]  /*36f0*/  IMAD R13, R18, R20, R13 ;  /* 0x00000014120d7224 */ /* 0x000fe200078e020d */
[----:B------:R-:W-:Y:S01]  /*3700*/  IADD3 R12, R55, R17, RZ ;  /* 0x00000011370c7210 */ /* 0x000fe20007ffe0ff */
[----:B------:R-:W-:Y:S02]  /*3710*/  IMAD R3, R19, R16, R14 ;  /* 0x0000001013037224 */ /* 0x000fe400078e020e */
[----:B------:R-:W-:Y:S01]  /*3720*/  IMAD.WIDE.U32 R56, R16, R57, RZ ;  /* 0x0000003910387225 */ /* 0x000fe200078e00ff */
[----:B------:R-:W-:-:S04]  /*3730*/  IADD3 R6, R49, R13, RZ ;  /* 0x0000000d31067210 */ /* 0x000fc80007ffe0ff */
[----:B------:R-:W-:Y:S01]  /*3740*/  IADD3 R3, R57, R3, RZ ;  /* 0x0000000339037210 */ /* 0x000fe20007ffe0ff */
[----:B------:R-:W-:Y:S06]  /*3750*/  @!P0 BRA `(.L_x_82) ;  /* 0x0000000000488947 */ /* 0x000fec0003800000 */
[----:B------:R-:W-:Y:S01]  /*3760*/  IMAD.MOV.U32 R18, RZ, RZ, R46 ;  /* 0x000000ffff127224 */ /* 0x000fe200078e002e */
[----:B------:R-:W-:Y:S01]  /*3770*/  MOV R26, R11 ;  /* 0x0000000b001a7202 */ /* 0x000fe20000000f00 */
        /* <DEDUP_REMOVED lines=8> */
[----:B------:R-:W-:Y:S01]  /*3800*/  MOV R46, R20 ;  /* 0x00000014002e7202 */ /* 0x000fe20000000f00 */
[----:B------:R-:W-:Y:S01]  /*3810*/  IMAD.WIDE.U32 R16, R11, R13, R16 ;  /* 0x0000000d0b107225 */ /* 0x000fe200078e0010 */
[----:B------:R-:W-:-:S03]  /*3820*/  MOV R47, R21 ;  /* 0x00000015002f7202 */ /* 0x000fc60000000f00 */
[----:B------:R-:W-:-:S04]  /*3830*/  IMAD R14, R14, R11, RZ ;  /* 0x0000000b0e0e7224 */ /* 0x000fc800078e02ff */
[----:B------:R-:W-:Y:S01]  /*3840*/  IMAD R10, R10, R13, R14 ;  /* 0x0000000d0a0a7224 */ /* 0x000fe200078e020e */
[----:B------:R-:W-:-:S03]  /*3850*/  MOV R14, R16 ;  /* 0x00000010000e7202 */ /* 0x000fc60000000f00 */
[----:B------:R-:W-:Y:S01]  /*3860*/  IMAD.IADD R10, R17, 0x1, R10 ;  /* 0x00000001110a7824 */ /* 0x000fe200078e020a */
[----:B------:R-:W-:Y:S05]  /*3870*/  BRA `(.L_x_83) ;  /* 0x00000000005c7947 */ /* 0x000fea0003800000 */
.L_x_82:
        /* <DEDUP_REMOVED lines=23> */
.L_x_83:
[----:B------:R-:W-:Y:S05]  /*39f0*/  BSYNC B0 ;  /* 0x0000000000007941 */ /* 0x000fea0003800000 */
.L_x_81:
        /* <DEDUP_REMOVED lines=25> */
[----:B------:R-:W-:Y:S01]  /*3b90*/  IMAD R10, R8, R13, R10 ;  /* 0x0000000d080a7224 */ /* 0x000fe200078e020a */
[----:B------:R-:W-:-:S04]  /*3ba0*/  MOV R8, R16 ;  /* 0x0000001000087202 */ /* 0x000fc80000000f00 */
[----:B------:R-:W-:Y:S01]  /*3bb0*/  IADD3 R13, R17, R10, RZ ;  /* 0x0000000a110d7210 */ /* 0x000fe20007ffe0ff */
[----:B------:R-:W-:Y:S05]  /*3bc0*/  BRA `(.L_x_86) ;  /* 0x00000000005c7947 */ /* 0x000fea0003800000 */
.L_x_85:
        /* <DEDUP_REMOVED lines=10> */
[----:B------:R-:W-:-:S04]  /*3c70*/  IMAD.HI.U32 R10, R13, R46, RZ ;  /* 0x0000002e0d0a7227 */ /* 0x000fc800078e00ff */
[----:B------:R-:W-:Y:S01]  /*3c80*/  IMAD.MOV.U32 R13, RZ, RZ, RZ ;  /* 0x000000ffff0d7224 */ /* 0x000fe200078e00ff */
        /* <DEDUP_REMOVED lines=11> */
.L_x_86:
[----:B------:R-:W-:Y:S05]  /*3d40*/  BSYNC B0 ;  /* 0x0000000000007941 */ /* 0x000fea0003800000 */
.L_x_84:
[----:B------:R-:W-:Y:S01]  /*3d50*/  IADD3 R39, P1, P0, R42, R40, R38 ;  /* 0x000000282a277210 */ /* 0x000fe2000783e026 */
[----:B------:R-:W-:Y:S01]  /*3d60*/  IMAD R13, R13, R2, RZ ;  /* 0x000000020d0d7224 */ /* 0x000fe200078e02ff */
[----:B------:R-:W-:Y:S02]  /*3d70*/  ULDC.64 UR4, c[0x0][0x2b0] ;  /* 0x0000ac0000047ab9 */ /* 0x000fe40000000a00 */
[----:B------:R-:W-:Y:S02]  /*3d80*/  IADD3 R39, P3, P2, R48, R39, R56 ;  /* 0x0000002730277210 */ /* 0x000fe40007a7e038 */
[----:B------:R-:W-:Y:S02]  /*3d90*/  IADD3.X R0, R4, R5, R0, P1, P0 ;  /* 0x0000000504007210 */ /* 0x000fe40000fe0400 */
[----:B------:R-:W-:Y:S02]  /*3da0*/  IADD3 R54, P1, P0, R58, R39, R54 ;  /* 0x000000273a367210 */ /* 0x000fe4000783e036 */
[----:B------:R-:W-:Y:S01]  /*3db0*/  IADD3.X R0, R6, R0, R3, P3, P2 ;  /* 0x0000000006007210 */ /* 0x000fe20001fe4403 */
[----:B------:R-:W-:Y:S01]  /*3dc0*/  IMAD R3, R21, R7, RZ ;  /* 0x0000000715037224 */ /* 0x000fe200078e02ff */
[----:B------:R-:W-:-:S02]  /*3dd0*/  SHF.R.S32.HI R4, RZ, 0x1f, R7 ;  /* 0x0000001fff047819 */ /* 0x000fc40000011407 */
[----:B------:R-:W-:Y:S02]  /*3de0*/  IADD3.X R55, R11, R0, R12, P1, P0 ;  /* 0x000000000b377210 */ /* 0x000fe40000fe040c */
[----:B------:R-:W-:Y:S01]  /*3df0*/  SHF.R.S32.HI R0, RZ, 0x1f, R2 ;  /* 0x0000001fff007819 */ /* 0x000fe20000011402 */
[-C--:B------:R-:W-:Y:S02]  /*3e00*/  IMAD R3, R4, R20.reuse, R3 ;  /* 0x0000001404037224 */ /* 0x080fe400078e0203 */
        /* <DEDUP_REMOVED lines=9> */
.L_x_62:
[----:B------:R-:W-:Y:S02]  /*3ea0*/  ULDC.64 UR4, c[0x0][0x2b0] ;  /* 0x0000ac0000047ab9 */ /* 0x000fe40000000a00 */
[----:B------:R-:W-:-:S04]  /*3eb0*/  LEA R2, P0, R38, UR4, 0x2 ;  /* 0x0000000426027c11 */ /* 0x000fc8000f8010ff */
[----:B------:R-:W-:-:S05]  /*3ec0*/  LEA.HI.X R3, R38, UR5, R39, 0x2, P0 ;  /* 0x0000000526037c11 */ /* 0x000fca00080f1427 */
[----:B------:R0:W-:Y:S04]  /*3ed0*/  STG.E desc[UR8][R2.64], R30 ;  /* 0x0000001e02007986 */ /* 0x0001e8000c101908 */
.L_x_61:
[----:B------:R-:W-:Y:S05]  /*3ee0*/  BSYNC B1 ;  /* 0x0000000000017941 */ /* 0x000fea0003800000 */
.L_x_60:
[----:B0-----:R-:W0:Y:S01]  /*3ef0*/  LDC R3, c[0x0][0x3c4] ;  /* 0x0000f100ff037b82 */ /* 0x001e220000000800 */
[----:B------:R-:W-:Y:S01]  /*3f00*/  VIADD R0, R36, 0x10 ;  /* 0x0000001024007836 */ /* 0x000fe20000000000 */
[----:B------:R-:W-:Y:S01]  /*3f10*/  HFMA2.MMA R13, -RZ, RZ, 0, 0 ;  /* 0x00000000ff0d7435 */ /* 0x000fe200000001ff */
[----:B------:R-:W-:Y:S02]  /*3f20*/  CS2R R10, SRZ ;  /* 0x00000000000a7805 */ /* 0x000fe4000001ff00 */
[----:B------:R-:W-:Y:S02]  /*3f30*/  CS2R R8, SRZ ;  /* 0x0000000000087805 */ /* 0x000fe4000001ff00 */
[-C--:B0-----:R-:W-:Y:S01]  /*3f40*/  ISETP.GE.OR P1, PT, R0, R3.reuse, P6 ;  /* 0x000000030000720c */ /* 0x081fe20003726670 */
[C---:B------:R-:W-:Y:S01]  /*3f50*/  VIADD R0, R36.reuse, 0x20 ;  /* 0x0000002024007836 */ /* 0x040fe20000000000 */
[----:B------:R-:W-:-:S04]  /*3f60*/  ISETP.GE.OR P2, PT, R36, R3, P6 ;  /* 0x000000032400720c */ /* 0x000fc80003746670 */
[----:B------:R-:W-:Y:S02]  /*3f70*/  ISETP.GE.OR P0, PT, R0, R3, P6 ;  /* 0x000000030000720c */ /* 0x000fe40003706670 */
[C---:B------:R-:W-:Y:S01]  /*3f80*/  IADD3 R0, R36.reuse, 0x30, RZ ;  /* 0x0000003024007810 */ /* 0x040fe20007ffe0ff */
[----:B------:R-:W-:-:S03]  /*3f90*/  IMAD.SHL.U32 R36, R36, 0x4, RZ ;  /* 0x0000000424247824 */ /* 0x000fc600078e00ff */
[----:B------:R-:W-:Y:S01]  /*3fa0*/  ISETP.GE.OR P6, PT, R0, R3, P6 ;  /* 0x000000030000720c */ /* 0x000fe200037c6670 */
[C---:B------:R-:W-:Y:S01]  /*3fb0*/  @!P1 FADD.FTZ R32, -R30.reuse, R32 ;  /* 0x000000201e209221 */ /* 0x040fe20000010100 */
[----:B------:R-:W-:Y:S02]  /*3fc0*/  IMAD.MOV.U32 R0, RZ, RZ, RZ ;  /* 0x000000ffff007224 */ /* 0x000fe400078e00ff */
[----:B------:R-:W-:Y:S01]  /*3fd0*/  @!P2 FADD.FTZ R35, -R30, R35 ;  /* 0x000000231e23a221 */ /* 0x000fe20000010100 */
[----:B------:R-:W-:Y:S02]  /*3fe0*/  VIADD R29, R36, 0x80 ;  /* 0x00000080241d7836 */ /* 0x000fe40000000000 */
[----:B------:R-:W-:Y:S01]  /*3ff0*/  @!P1 FMUL.FTZ R32, R32, 1.4426950216293334961 ;  /* 0x3fb8aa3b20209820 */ /* 0x000fe20000410000 */
[C---:B------:R-:W-:Y:S01]  /*4000*/  @!P0 FADD.FTZ R31, -R30.reuse, R31 ;  /* 0x0000001f1e1f8221 */ /* 0x040fe20000010100 */
[----:B------:R-:W-:Y:S02]  /*4010*/  @!P2 FMUL.FTZ R35, R35, 1.4426950216293334961 ;  /* 0x3fb8aa3b2323a820 */ /* 0x000fe40000410000 */
[----:B-1----:R-:W0:Y:S01]  /*4020*/  @!P1 MUFU.EX2 R5, R32 ;  /* 0x0000002000059308 */ /* 0x002e220000000800 */
[----:B------:R-:W-:Y:S01]  /*4030*/  @!P0 FMUL.FTZ R31, R31, 1.4426950216293334961 ;  /* 0x3fb8aa3b1f1f8820 */ /* 0x000fe20000410000 */
[----:B------:R-:W-:-:S06]  /*4040*/  @!P6 FADD.FTZ R30, -R30, R33 ;  /* 0x000000211e1ee221 */ /* 0x000fcc0000010100 */
[----:B------:R-:W1:Y:S01]  /*4050*/  @!P0 MUFU.EX2 R31, R31 ;  /* 0x0000001f001f8308 */ /* 0x000e620000000800 */
[----:B------:R-:W-:Y:S01]  /*4060*/  @!P6 FMUL.FTZ R7, R30, 1.4426950216293334961 ;  /* 0x3fb8aa3b1e07e820 */ /* 0x000fe20000410000 */
[----:B------:R-:W-:-:S06]  /*4070*/  IADD3 R30, R36, 0x40, RZ ;  /* 0x00000040241e7810 */ /* 0x000fcc0007ffe0ff */
[----:B------:R-:W2:Y:S01]  /*4080*/  @!P2 MUFU.EX2 R35, R35 ;  /* 0x000000230023a308 */ /* 0x000ea20000000800 */
[----:B0-----:R0:W-:Y:S07]  /*4090*/  @!P1 STS [R34+0x240], R5 ;  /* 0x0002400522009388 */ /* 0x0011ee0000000800 */
[----:B------:R-:W3:Y:S01]  /*40a0*/  @!P6 MUFU.EX2 R7, R7 ;  /* 0x000000070007e308 */ /* 0x000ee20000000800 */
[----:B-1----:R-:W-:Y:S01]  /*40b0*/  @!P0 STS [R34+0x480], R31 ;  /* 0x0004801f22008388 */ /* 0x002fe20000000800 */
[----:B------:R-:W-:-:S02]  /*40c0*/  ISETP.GE.AND P0, PT, R3, 0x1, PT ;  /* 0x000000010300780c */ /* 0x000fc40003f06270 */
[----:B------:R-:W-:Y:S01]  /*40d0*/  CS2R R2, SRZ ;  /* 0x0000000000027805 */ /* 0x000fe2000001ff00 */
[----:B--2---:R-:W-:Y:S04]  /*40e0*/  @!P2 STS [R34], R35 ;  /* 0x000000232200a388 */ /* 0x004fe80000000800 */
[----:B---3--:R1:W-:Y:S01]  /*40f0*/  @!P6 STS [R34+0x6c0], R7 ;  /* 0x0006c0072200e388 */ /* 0x0083e20000000800 */
[----:B0-----:R-:W-:Y:S02]  /*4100*/  CS2R R4, SRZ ;  /* 0x0000000000047805 */ /* 0x001fe4000001ff00 */
        /* <DEDUP_REMOVED lines=31> */
.L_x_90:
[----:B------:R-:W-:Y:S01]  /*4300*/  MOV R32, R34 ;  /* 0x0000002200207202 */ /* 0x000fe20000000f00 */
[----:B------:R-:W0:Y:S01]  /*4310*/  LDC R31, c[0x0][0x3c4] ;  /* 0x0000f100ff1f7b82 */ /* 0x000e220000000800 */
[----:B------:R1:W2:Y:S01]  /*4320*/  LDS R12, [R14] ;  /* 0x000000000e0c7984 */ /* 0x0002a20000000800 */
[----:B------:R-:W-:Y:S01]  /*4330*/  UIADD3 UR5, UR5, 0x1, URZ ;  /* 0x0000000105057890 */ /* 0x000fe2000fffe03f */
[----:B------:R-:W-:Y:S01]  /*4340*/  IADD3 R34, P0, R38, R32, RZ ;  /* 0x0000002026227210 */ /* 0x000fe20007f1e0ff */
[----:B------:R-:W-:Y:S04]  /*4350*/  BSSY B0, `(.L_x_88) ;  /* 0x000000e000007945 */ /* 0x000fe80003800000 */
[----:B------:R-:W-:Y:S08]  /*4360*/  @P4 BRA `(.L_x_89) ;  /* 0x0000000000304947 */ /* 0x000ff00003800000 */
        /* <DEDUP_REMOVED lines=12> */
.L_x_89:
[----:B------:R-:W-:Y:S05]  /*4430*/  BSYNC B0 ;  /* 0x0000000000007941 */ /* 0x000fea0003800000 */
.L_x_88:
[----:B---3--:R-:W-:Y:S01]  /*4440*/  IADD3.X R33, R39, R33, RZ, P0, !PT ;  /* 0x0000002127217210 */ /* 0x008fe200007fe4ff */
        /* <DEDUP_REMOVED lines=15> */
.L_x_87:
        /* <DEDUP_REMOVED lines=110> */
        .weak           $__internal_1_$__cuda_sm20_div_s64
        .type           $__internal_1_$__cuda_sm20_div_s64,@function
        .size           $__internal_1_$__cuda_sm20_div_s64,(.L_x_7885 - $__internal_1_$__cuda_sm20_div_s64)
$__internal_1_$__cuda_sm20_div_s64:
        /* <DEDUP_REMOVED lines=10> */
[C---:B------:R-:W-:Y:S01]  /*4cc0*/  IMAD R19, R52.reuse, R45, R51 ;  /* 0x0000002d34137224 */ /* 0x040fe200078e0233 */
[----:B------:R-:W-:Y:S01]  /*4cd0*/  IADD3 R22, P0, RZ, -R50, RZ ;  /* 0x80000032ff167210 */ /* 0x000fe20007f1e0ff */
[----:B------:R-:W-:Y:S02]  /*4ce0*/  IMAD.MOV.U32 R51, RZ, RZ, R52 ;  /* 0x000000ffff337224 */ /* 0x000fe400078e0034 */
[----:B------:R-:W-:Y:S02]  /*4cf0*/  IMAD R20, R53, R44, R19 ;  /* 0x0000002c35147224 */ /* 0x000fe400078e0213 */
[----:B------:R-:W-:-:S04]  /*4d00*/  IMAD.HI.U32 R50, R52, R22, RZ ;  /* 0x0000001634327227 */ /* 0x000fc800078e00ff */
[----:B------:R-:W-:-:S04]  /*4d10*/  IMAD.X R20, RZ, RZ, ~R20, P0 ;  /* 0x000000ffff147224 */ /* 0x000fc800000e0e14 */
[----:B------:R-:W-:-:S04]  /*4d20*/  IMAD.WIDE.U32 R50, P2, R52, R20, R50 ;  /* 0x0000001434327225 */ /* 0x000fc80007840032 */
[C---:B------:R-:W-:Y:S02]  /*4d30*/  IMAD R19, R53.reuse, R20, RZ ;  /* 0x0000001435137224 */ /* 0x040fe400078e02ff */
[----:B------:R-:W-:-:S04]  /*4d40*/  IMAD.HI.U32 R22, P1, R53, R22, R50 ;  /* 0x0000001635167227 */ /* 0x000fc80007820032 */
[----:B------:R-:W-:Y:S01]  /*4d50*/  IMAD.HI.U32 R20, R53, R20, RZ ;  /* 0x0000001435147227 */ /* 0x000fe200078e00ff */
[----:B------:R-:W-:-:S03]  /*4d60*/  IADD3 R51, P0, R19, R22, RZ ;  /* 0x0000001613337210 */ /* 0x000fc60007f1e0ff */
[----:B------:R-:W-:Y:S02]  /*4d70*/  IMAD.X R20, R20, 0x1, R53, P2 ;  /* 0x0000000114147824 */ /* 0x000fe400010e0635 */
[----:B------:R-:W-:-:S03]  /*4d80*/  IMAD.WIDE.U32 R60, R51, R44, RZ ;  /* 0x0000002c333c7225 */ /* 0x000fc600078e00ff */
[----:B------:R-:W-:Y:S01]  /*4d90*/  IADD3.X R27, RZ, RZ, R20, P0, P1 ;  /* 0x000000ffff1b7210 */ /* 0x000fe200007e2414 */
[----:B------:R-:W-:Y:S01]  /*4da0*/  IMAD R52, R51, R45, R61 ;  /* 0x0000002d33347224 */ /* 0x000fe200078e023d */
[----:B------:R-:W-:Y:S01]  /*4db0*/  IADD3 R20, P0, RZ, -R60, RZ ;  /* 0x8000003cff147210 */ /* 0x000fe20007f1e0ff */
[----:B------:R-:W-:Y:S01]  /*4dc0*/  IMAD.MOV.U32 R53, RZ, RZ, RZ ;  /* 0x000000ffff357224 */ /* 0x000fe200078e00ff */
[----:B------:R-:W-:Y:S01]  /*4dd0*/  ISETP.GE.AND P1, PT, R17, RZ, PT ;  /* 0x000000ff1100720c */ /* 0x000fe20003f26270 */
[----:B------:R-:W-:Y:S02]  /*4de0*/  IMAD R52, R27, R44, R52 ;  /* 0x0000002c1b347224 */ /* 0x000fe400078e0234 */
[----:B------:R-:W-:-:S04]  /*4df0*/  IMAD.HI.U32 R50, R51, R20, RZ ;  /* 0x0000001433327227 */ /* 0x000fc800078e00ff */
[----:B------:R-:W-:-:S04]  /*4e00*/  IMAD.X R52, RZ, RZ, ~R52, P0 ;  /* 0x000000ffff347224 */ /* 0x000fc800000e0e34 */
[----:B------:R-:W-:-:S04]  /*4e10*/  IMAD.WIDE.U32 R50, P5, R51, R52, R50 ;  /* 0x0000003433327225 */ /* 0x000fc800078a0032 */
[C---:B------:R-:W-:Y:S02]  /*4e20*/  IMAD R22, R27.reuse, R52, RZ ;  /* 0x000000341b167224 */ /* 0x040fe400078e02ff */
[----:B------:R-:W-:Y:S01]  /*4e30*/  IMAD.HI.U32 R19, P4, R27, R20, R50 ;  /* 0x000000141b137227 */ /* 0x000fe20007880032 */
[----:B------:R-:W-:-:S03]  /*4e40*/  IADD3 R20, P0, RZ, -R18, RZ ;  /* 0x80000012ff147210 */ /* 0x000fc60007f1e0ff */
[----:B------:R-:W-:Y:S01]  /*4e50*/  IMAD.HI.U32 R21, R27, R52, RZ ;  /* 0x000000341b157227 */ /* 0x000fe200078e00ff */
[----:B------:R-:W-:Y:S02]  /*4e60*/  SEL R20, R20, R18, !P1 ;  /* 0x0000001214147207 */ /* 0x000fe40004800000 */
[----:B------:R-:W-:Y:S01]  /*4e70*/  IADD3 R22, P2, R22, R19, RZ ;  /* 0x0000001316167210 */ /* 0x000fe20007f5e0ff */
[----:B------:R-:W-:Y:S01]  /*4e80*/  IMAD.X R21, R21, 0x1, R27, P5 ;  /* 0x0000000115157824 */ /* 0x000fe200028e061b */
[----:B------:R-:W-:-:S03]  /*4e90*/  IADD3.X R50, RZ, ~R17, RZ, P0, !PT ;  /* 0x80000011ff327210 */ /* 0x000fc600007fe4ff */
[----:B------:R-:W-:Y:S01]  /*4ea0*/  IMAD.HI.U32 R52, R22, R20, RZ ;  /* 0x0000001416347227 */ /* 0x000fe200078e00ff */
[----:B------:R-:W-:Y:S02]  /*4eb0*/  SEL R19, R50, R17, !P1 ;  /* 0x0000001132137207 */ /* 0x000fe40004800000 */
[----:B------:R-:W-:-:S03]  /*4ec0*/  IADD3.X R50, RZ, RZ, R21, P2, P4 ;  /* 0x000000ffff327210 */ /* 0x000fc600017e8415 */
[----:B------:R-:W-:-:S04]  /*4ed0*/  IMAD.WIDE.U32 R52, R22, R19, R52 ;  /* 0x0000001316347225 */ /* 0x000fc800078e0034 */
[C---:B------:R-:W-:Y:S02]  /*4ee0*/  IMAD R29, R50.reuse, R19, RZ ;  /* 0x00000013321d7224 */ /* 0x040fe400078e02ff */
[----:B------:R-:W-:-:S04]  /*4ef0*/  IMAD.HI.U32 R22, P1, R50, R20, R52 ;  /* 0x0000001432167227 */ /* 0x000fc80007820034 */
[----:B------:R-:W-:Y:S01]  /*4f00*/  IMAD.HI.U32 R21, R50, R19, RZ ;  /* 0x0000001332157227 */ /* 0x000fe200078e00ff */
[----:B------:R-:W-:-:S03]  /*4f10*/  IADD3 R29, P0, R29, R22, RZ ;  /* 0x000000161d1d7210 */ /* 0x000fc60007f1e0ff */
[----:B------:R-:W-:Y:S02]  /*4f20*/  IMAD.X R21, RZ, RZ, R21, P1 ;  /* 0x000000ffff157224 */ /* 0x000fe400008e0615 */
[----:B------:R-:W-:-:S04]  /*4f30*/  IMAD.WIDE.U32 R50, R29, R44, RZ ;  /* 0x0000002c1d327225 */ /* 0x000fc800078e00ff */
[----:B------:R-:W-:Y:S01]  /*4f40*/  IMAD.X R27, RZ, RZ, R21, P0 ;  /* 0x000000ffff1b7224 */ /* 0x000fe200000e0615 */
[----:B------:R-:W-:Y:S01]  /*4f50*/  IADD3 R20, P0, -R50, R20, RZ ;  /* 0x0000001432147210 */ /* 0x000fe20007f1e1ff */
[----:B------:R-:W-:-:S03]  /*4f60*/  IMAD R21, R29, R45, R51 ;  /* 0x0000002d1d157224 */ /* 0x000fc600078e0233 */
[CC--:B------:R-:W-:Y:S01]  /*4f70*/  ISETP.GE.U32.AND P2, PT, R20.reuse, R44.reuse, PT ;  /* 0x0000002c1400720c */ /* 0x0c0fe20003f46070 */
[-C--:B------:R-:W-:Y:S01]  /*4f80*/  IMAD R22, R27, R44.reuse, R21 ;  /* 0x0000002c1b167224 */ /* 0x080fe200078e0215 */
[----:B------:R-:W-:-:S04]  /*4f90*/  IADD3 R21, P1, R20, -R44, RZ ;  /* 0x8000002c14157210 */ /* 0x000fc80007f3e0ff */
[----:B------:R-:W-:Y:S02]  /*4fa0*/  IADD3.X R19, ~R22, R19, RZ, P0, !PT ;  /* 0x0000001316137210 */ /* 0x000fe400007fe5ff */
[----:B------:R-:W-:Y:S02]  /*4fb0*/  IADD3 R22, P0, R29, 0x1, RZ ;  /* 0x000000011d167810 */ /* 0x000fe40007f1e0ff */
[----:B------:R-:W-:-:S04]  /*4fc0*/  ISETP.GE.U32.AND.EX P2, PT, R19, R45, PT, P2 ;  /* 0x0000002d1300720c */ /* 0x000fc80003f46120 */
[----:B------:R-:W-:Y:S01]  /*4fd0*/  SEL R21, R21, R20, P2 ;  /* 0x0000001415157207 */ /* 0x000fe20001000000 */
[----:B------:R-:W-:Y:S01]  /*4fe0*/  IMAD.X R20, R19, 0x1, ~R45, P1 ;  /* 0x0000000113147824 */ /* 0x000fe200008e0e2d */
[----:B------:R-:W-:Y:S01]  /*4ff0*/  SEL R29, R22, R29, P2 ;  /* 0x0000001d161d7207 */ /* 0x000fe20001000000 */
[----:B------:R-:W-:Y:S01]  /*5000*/  IMAD.X R22, RZ, RZ, R27, P0 ;  /* 0x000000ffff167224 */ /* 0x000fe200000e061b */
[----:B------:R-:W-:Y:S01]  /*5010*/  ISETP.GE.U32.AND P0, PT, R21, R44, PT ;  /* 0x0000002c1500720c */ /* 0x000fe20003f06070 */
[----:B------:R-:W-:Y:S01]  /*5020*/  IMAD.MOV.U32 R44, RZ, RZ, R24 ;  /* 0x000000ffff2c7224 */ /* 0x000fe200078e0018 */
[----:B------:R-:W-:Y:S02]  /*5030*/  SEL R19, R20, R19, P2 ;  /* 0x0000001314137207 */ /* 0x000fe40001000000 */
[----:B------:R-:W-:Y:S02]  /*5040*/  SEL R22, R22, R27, P2 ;  /* 0x0000001b16167207 */ /* 0x000fe40001000000 */
[----:B------:R-:W-:-:S02]  /*5050*/  IADD3 R20, P1, R29, 0x1, RZ ;  /* 0x000000011d147810 */ /* 0x000fc40007f3e0ff */
[----:B------:R-:W-:Y:S01]  /*5060*/  ISETP.GE.U32.AND.EX P0, PT, R19, R45, PT, P0 ;  /* 0x0000002d1300720c */ /* 0x000fe20003f06100 */
[----:B------:R-:W-:Y:S01]  /*5070*/  IMAD.MOV.U32 R45, RZ, RZ, 0x0 ;  /* 0x00000000ff2d7424 */ /* 0x000fe200078e00ff */
[----:B------:R-:W-:Y:S01]  /*5080*/  LOP3.LUT R21, R23, R17, RZ, 0x3c, !PT ;  /* 0x0000001117157212 */ /* 0x000fe200078e3cff */
[----:B------:R-:W-:Y:S01]  /*5090*/  IMAD.X R19, RZ, RZ, R22, P1 ;  /* 0x000000ffff137224 */ /* 0x000fe200008e0616 */
[----:B------:R-:W-:Y:S02]  /*50a0*/  SEL R20, R20, R29, P0 ;  /* 0x0000001d14147207 */ /* 0x000fe40000000000 */
[----:B------:R-:W-:Y:S02]  /*50b0*/  ISETP.GE.AND P2, PT, R21, RZ, PT ;  /* 0x000000ff1500720c */ /* 0x000fe40003f46270 */
[----:B------:R-:W-:Y:S02]  /*50c0*/  SEL R22, R19, R22, P0 ;  /* 0x0000001613167207 */ /* 0x000fe40000000000 */
[----:B------:R-:W-:-:S02]  /*50d0*/  IADD3 R19, P1, RZ, -R20, RZ ;  /* 0x80000014ff137210 */ /* 0x000fc40007f3e0ff */
[----:B------:R-:W-:Y:S02]  /*50e0*/  ISETP.NE.U32.AND P0, PT, R26, RZ, PT ;  /* 0x000000ff1a00720c */ /* 0x000fe40003f05070 */
[----:B------:R-:W-:Y:S02]  /*50f0*/  IADD3.X R21, RZ, ~R22, RZ, P1, !PT ;  /* 0x80000016ff157210 */ /* 0x000fe40000ffe4ff */
[----:B------:R-:W-:Y:S02]  /*5100*/  ISETP.NE.AND.EX P0, PT, R23, RZ, PT, P0 ;  /* 0x000000ff1700720c */ /* 0x000fe40003f05300 */
[----:B------:R-:W-:Y:S02]  /*5110*/  SEL R19, R19, R20, !P2 ;  /* 0x0000001413137207 */ /* 0x000fe40005000000 */
[----:B------:R-:W-:Y:S02]  /*5120*/  SEL R21, R21, R22, !P2 ;  /* 0x0000001615157207 */ /* 0x000fe40005000000 */
[----:B------:R-:W-:-:S02]  /*5130*/  SEL R20, R19, 0xffffffff, P0 ;  /* 0xffffffff13147807 */ /* 0x000fc40000000000 */
[----:B------:R-:W-:Y:S01]  /*5140*/  SEL R21, R21, 0xffffffff, P0 ;  /* 0xffffffff15157807 */ /* 0x000fe20000000000 */
[----:B------:R-:W-:Y:S06]  /*5150*/  RET.REL.NODEC R44 `(_ZN5flash32flash_fwd_splitkv_combine_kernelI23Flash_fwd_kernel_traitsILi192ELi64ELi64ELi4ELb0ELb0EN7cutlass10bfloat16_tE19Flash_kernel_traitsILi192ELi64ELi64ELi4ES3_EELi8ELi6ELb0EEEvNS_16Flash_fwd_paramsE) ;  /* 0xffffffac2ca87950 */ /* 0x000fec0003c3ffff */
.L_x_91:
        /* <DEDUP_REMOVED lines=10> */
.L_x_7885:


//--------------------- .text._ZN5flash32flash_fwd_splitkv_combine_kernelI23Flash_fwd_kernel_traitsILi192ELi64ELi64ELi4ELb0ELb0EN7cutlass10bfloat16_tE19Flash_kernel_traitsILi192ELi64ELi64ELi4ES3_EELi8ELi5ELb0EEEvNS_16Flash_fwd_paramsE --------------------------
	.section	.text._ZN5flash32flash_fwd_splitkv_combine_kernelI23Flash_fwd_kernel_traitsILi192ELi64ELi64ELi4ELb0ELb0EN7cutlass10bfloat16_tE19Flash_kernel_traitsILi192ELi64ELi64ELi4ES3_EELi8ELi5ELb0EEEvNS_16Flash_fwd_paramsE,"ax",@progbits
	.align	128
        .global         _ZN5flash32flash_fwd_splitkv_combine_kernelI23Flash_fwd_kernel_traitsILi192ELi64ELi64ELi4ELb0ELb0EN7cutlass10bfloat16_tE19Flash_kernel_traitsILi192ELi64ELi64ELi4ES3_EELi8ELi5ELb0EEEvNS_16Flash_fwd_paramsE
        .type           _ZN5flash32flash_fwd_splitkv_combine_kernelI23Flash_fwd_kernel_traitsILi192ELi64ELi64ELi4ELb0ELb0EN7cutlass10bfloat16_tE19Flash_kernel_traitsILi192ELi64ELi64ELi4ES3_EELi8ELi5ELb0EEEvNS_16Flash_fwd_paramsE,@function
        .size           _ZN5flash32flash_fwd_splitkv_combine_kernelI23Flash_fwd_kernel_traitsILi192ELi64ELi64ELi4ELb0ELb0EN7cutlass10bfloat16_tE19Flash_kernel_traitsILi192ELi64ELi64ELi4ES3_EELi8ELi5ELb0EEEvNS_16Flash_fwd_paramsE,(.L_x_7886 - _ZN5flash32flash_fwd_splitkv_combine_kernelI23Flash_fwd_kernel_traitsILi192ELi64ELi64ELi4ELb0ELb0EN7cutlass10bfloat16_tE19Flash_kernel_traitsILi192ELi64ELi64ELi4ES3_EELi8ELi5ELb0EEEvNS_16Flash_fwd_paramsE)
        .other          _ZN5flash32flash_fwd_splitkv_combine_kernelI23Flash_fwd_kernel_traitsILi192ELi64ELi64ELi4ELb0ELb0EN7cutlass10bfloat16_tE19Flash_kernel_traitsILi192ELi64ELi64ELi4ES3_EELi8ELi5ELb0EEEvNS_16Flash_fwd_paramsE,@"STO_CUDA_ENTRY STV_DEFAULT"
_ZN5flash32flash_fwd_splitkv_combine_kernelI23Flash_fwd_kernel_traitsILi192ELi64ELi64ELi4ELb0ELb0EN7cutlass10bfloat16_tE19Flash_kernel_traitsILi192ELi64ELi64ELi4ES3_EELi8ELi5ELb0EEEvNS_16Flash_fwd_paramsE:
.text._ZN5flash32flash_fwd_splitkv_combine_kernelI23Flash_fwd_kernel_traitsILi192ELi64ELi64ELi4ELb0ELb0EN7cutlass10bfloat16_tE19Flash_kernel_traitsILi192ELi64ELi64ELi4ES3_EELi8ELi5ELb0EEEvNS_16Flash_fwd_paramsE:
        /* <DEDUP_REMOVED lines=23> */
[----:B------:R-:W-:Y:S05]  /*0170*/  CALL.REL.NOINC `($__internal_2_$__cuda_sm20_div_s64) ;  /* 0x0000004400c47944 */ /* 0x000fea0003c00000 */
[----:B------:R-:W-:Y:S05]  /*0180*/  BRA `(.L_x_93) ;  /* 0x00000000004c7947 */ /* 0x000fea0003800000 */
.L_x_92:
        /* <DEDUP_REMOVED lines=19> */
.L_x_93:
        /* <DEDUP_REMOVED lines=12> */
[----:B------:R-:W-:Y:S05]  /*0380*/  CALL.REL.NOINC `($__internal_2_$__cuda_sm20_div_s64) ;  /* 0x0000004400407944 */ /* 0x000fea0003c00000 */
[----:B------:R-:W-:Y:S02]  /*0390*/  MOV R8, R20 ;  /* 0x0000001400087202 */ /* 0x000fe40000000f00 */
[----:B------:R-:W-:Y:S01]  /*03a0*/  MOV R9, R21 ;  /* 0x0000001500097202 */ /* 0x000fe20000000f00 */
[----:B------:R-:W-:Y:S05]  /*03b0*/  BRA `(.L_x_96) ;  /* 0x00000000004c7947 */ /* 0x000fea0003800000 */
.L_x_95:
        /* <DEDUP_REMOVED lines=19> */
.L_x_96:
[----:B------:R-:W-:Y:S05]  /*04f0*/  BSYNC B0 ;  /* 0x0000000000007941 */ /* 0x000fea0003800000 */
.L_x_94:
[----:B------:R-:W0:Y:S01]  /*0500*/  LDC R4, c[0x0][0x2c4] ;  /* 0x0000b100ff047b82 */ /* 0x000e220000000800 */
[----:B------:R-:W-:Y:S01]  /*0510*/  IMAD.MOV.U32 R12, RZ, RZ, RZ ;  /* 0x000000ffff0c7224 */ /* 0x000fe200078e00ff */
[----:B------:R-:W-:Y:S01]  /*0520*/  BSSY B0, `(.L_x_97) ;  /* 0x000003b000007945 */ /* 0x000fe20003800000 */
[----:B0-----:R-:W-:Y:S01]  /*0530*/  IABS R11, R4 ;  /* 0x00000004000b7213 */ /* 0x001fe20000000000 */
[----:B------:R-:W-:-:S03]  /*0540*/  VIADD R6, R4, 0xffffffff ;  /* 0xffffffff04067836 */ /* 0x000fc60000000000 */
[----:B------:R-:W0:Y:S01]  /*0550*/  I2F.RP R14, R11 ;  /* 0x0000000b000e7306 */ /* 0x000e220000209400 */
[----:B------:R-:W-:-:S05]  /*0560*/  IMAD.IADD R2, R6, 0x1, R11 ;  /* 0x0000000106027824 */ /* 0x000fca00078e020b */
[----:B------:R-:W-:Y:S02]  /*0570*/  IABS R3, R2 ;  /* 0x0000000200037213 */ /* 0x000fe40000000000 */
[----:B0-----:R-:W0:Y:S02]  /*0580*/  MUFU.RCP R13, R14 ;  /* 0x0000000e000d7308 */ /* 0x001e240000001000 */
[----:B0-----:R-:W-:-:S06]  /*0590*/  VIADD R13, R13, 0xffffffe ;  /* 0x0ffffffe0d0d7836 */ /* 0x001fcc0000000000 */
[----:B------:R-:W0:Y:S02]  /*05a0*/  F2I.FTZ.U32.TRUNC.NTZ R13, R13 ;  /* 0x0000000d000d7305 */ /* 0x000e24000021f000 */
[----:B0-----:R-:W-:-:S04]  /*05b0*/  IMAD.MOV R10, RZ, RZ, -R13 ;  /* 0x000000ffff0a7224 */ /* 0x001fc800078e0a0d */
[----:B------:R-:W-:-:S04]  /*05c0*/  IMAD R7, R10, R11, RZ ;  /* 0x0000000b0a077224 */ /* 0x000fc800078e02ff */
[----:B------:R-:W-:-:S06]  /*05d0*/  IMAD.HI.U32 R12, R13, R7, R12 ;  /* 0x000000070d0c7227 */ /* 0x000fcc00078e000c */
[----:B------:R-:W-:-:S04]  /*05e0*/  IMAD.HI.U32 R7, R12, R3, RZ ;  /* 0x000000030c077227 */ /* 0x000fc800078e00ff */
[----:B------:R-:W-:-:S04]  /*05f0*/  IMAD.MOV R10, RZ, RZ, -R7 ;  /* 0x000000ffff0a7224 */ /* 0x000fc800078e0a07 */
[----:B------:R-:W-:Y:S01]  /*0600*/  IMAD R10, R11, R10, R3 ;  /* 0x0000000a0b0a7224 */ /* 0x000fe200078e0203 */
[----:B------:R-:W-:-:S04]  /*0610*/  LOP3.LUT R3, R2, R11, RZ, 0x3c, !PT ;  /* 0x0000000b02037212 */ /* 0x000fc800078e3cff */
[----:B------:R-:W-:Y:S02]  /*0620*/  ISETP.GT.U32.AND P1, PT, R11, R10, PT ;  /* 0x0000000a0b00720c */ /* 0x000fe40003f24070 */
[----:B------:R-:W-:-:S11]  /*0630*/  ISETP.GE.AND P0, PT, R3, RZ, PT ;  /* 0x000000ff0300720c */ /* 0x000fd60003f06270 */
[----:B------:R-:W-:Y:S02]  /*0640*/  @!P1 IMAD.IADD R10, R10, 0x1, -R11 ;  /* 0x000000010a0a9824 */ /* 0x000fe400078e0a0b */
[----:B------:R-:W-:Y:S01]  /*0650*/  @!P1 VIADD R7, R7, 0x1 ;  /* 0x0000000107079836 */ /* 0x000fe20000000000 */
[----:B------:R-:W-:Y:S02]  /*0660*/  ISETP.NE.AND P1, PT, R4, RZ, PT ;  /* 0x000000ff0400720c */ /* 0x000fe40003f25270 */
[----:B------:R-:W-:-:S13]  /*0670*/  ISETP.GE.U32.AND P2, PT, R10, R11, PT ;  /* 0x0000000b0a00720c */ /* 0x000fda0003f46070 */
[----:B------:R-:W-:-:S04]  /*0680*/  @P2 VIADD R7, R7, 0x1 ;  /* 0x0000000107072836 */ /* 0x000fc80000000000 */
[----:B------:R-:W-:Y:S01]  /*0690*/  @!P0 IMAD.MOV R7, RZ, RZ, -R7 ;  /* 0x000000ffff078224 */ /* 0x000fe200078e0a07 */
[----:B------:R-:W-:-:S04]  /*06a0*/  @!P1 LOP3.LUT R7, RZ, R11, RZ, 0x33, !PT ;  /* 0x0000000bff079212 */ /* 0x000fc800078e33ff */
[----:B------:R-:W-:Y:S02]  /*06b0*/  ISETP.LT.U32.AND P0, PT, R26, R7, PT ;  /* 0x000000071a00720c */ /* 0x000fe40003f01070 */
[----:B------:R-:W-:-:S04]  /*06c0*/  SHF.R.S32.HI R14, RZ, 0x1f, R7 ;  /* 0x0000001fff0e7819 */ /* 0x000fc80000011407 */
        /* <DEDUP_REMOVED lines=13> */
.L_x_98:
        /* <DEDUP_REMOVED lines=19> */
.L_x_99:
[----:B------:R-:W-:Y:S05]  /*08d0*/  BSYNC B0 ;  /* 0x0000000000007941 */ /* 0x000fea0003800000 */
.L_x_97:
[----:B------:R-:W0:Y:S01]  /*08e0*/  LDC R7, c[0x0][0x2c4] ;  /* 0x0000b100ff077b82 */ /* 0x000e220000000800 */
[----:B------:R-:W-:Y:S01]  /*08f0*/  ULDC UR5, c[0x0][0x270] ;  /* 0x00009c0000057ab9 */ /* 0x000fe20000000800 */
[----:B------:R-:W-:Y:S01]  /*0900*/  BSSY B0, `(.L_x_100) ;  /* 0x000005d000007945 */ /* 0x000fe20003800000 */
[----:B------:R-:W-:Y:S01]  /*0910*/  UIADD3 UR4, UR5, -0x1, URZ ;  /* 0xffffffff05047890 */ /* 0x000fe2000fffe03f */
[----:B0-----:R-:W-:Y:S02]  /*0920*/  IABS R10, R7 ;  /* 0x00000007000a7213 */ /* 0x001fe40000000000 */
[----:B------:R-:W-:Y:S02]  /*0930*/  ISETP.GT.AND P3, PT, R7, RZ, PT ;  /* 0x000000ff0700720c */ /* 0x000fe40003f64270 */
[----:B------:R-:W0:Y:S08]  /*0940*/  I2F.RP R15, R10 ;  /* 0x0000000a000f7306 */ /* 0x000e300000209400 */
[----:B0-----:R-:W0:Y:S02]  /*0950*/  MUFU.RCP R12, R15 ;  /* 0x0000000f000c7308 */ /* 0x001e240000001000 */
[----:B0-----:R-:W-:-:S06]  /*0960*/  VIADD R12, R12, 0xffffffe ;  /* 0x0ffffffe0c0c7836 */ /* 0x001fcc0000000000 */
[----:B------:R-:W0:Y:S02]  /*0970*/  F2I.FTZ.U32.TRUNC.NTZ R13, R12 ;  /* 0x0000000c000d7305 */ /* 0x000e24000021f000 */
[--C-:B0-----:R-:W-:Y:S02]  /*0980*/  IMAD.MOV R3, RZ, RZ, -R13.reuse ;  /* 0x000000ffff037224 */ /* 0x101fe400078e0a0d */
[----:B------:R-:W-:Y:S02]  /*0990*/  IMAD.MOV.U32 R12, RZ, RZ, RZ ;  /* 0x000000ffff0c7224 */ /* 0x000fe400078e00ff */
[----:B------:R-:W-:Y:S01]  /*09a0*/  IMAD R4, R3, R10, RZ ;  /* 0x0000000a03047224 */ /* 0x000fe200078e02ff */
[----:B------:R-:W-:Y:S02]  /*09b0*/  IABS R3, R2 ;  /* 0x0000000200037213 */ /* 0x000fe40000000000 */
[----:B------:R-:W-:Y:S01]  /*09c0*/  LOP3.LUT R2, R2, R7, RZ, 0x3c, !PT ;  /* 0x0000000702027212 */ /* 0x000fe200078e3cff */
[----:B------:R-:W-:-:S03]  /*09d0*/  IMAD.HI.U32 R4, R13, R4, R12 ;  /* 0x000000040d047227 */ /* 0x000fc600078e000c */
[----:B------:R-:W-:Y:S01]  /*09e0*/  ISETP.GE.AND P1, PT, R2, RZ, PT ;  /* 0x000000ff0200720c */ /* 0x000fe20003f26270 */
[----:B------:R-:W-:Y:S01]  /*09f0*/  IMAD.MOV.U32 R11, RZ, RZ, R3 ;  /* 0x000000ffff0b7224 */ /* 0x000fe200078e0003 */
[----:B------:R-:W-:-:S03]  /*0a00*/  SHF.R.S32.HI R2, RZ, 0x1f, R7 ;  /* 0x0000001fff027819 */ /* 0x000fc60000011407 */
        /* <DEDUP_REMOVED lines=8> */
[----:B------:R-:W-:Y:S02]  /*0a90*/  LEA.HI.SX32 R3, R7, 0x1, 0x1 ;  /* 0x0000000107037811 */ /* 0x000fe400078f0aff */
[----:B------:R-:W-:-:S09]  /*0aa0*/  @!P3 IADD3 R3, R2, RZ, RZ ;  /* 0x000000ff0203b210 */ /* 0x000fd20007ffe0ff */
[----:B------:R-:W-:-:S04]  /*0ab0*/  @P0 VIADD R4, R4, 0x1 ;  /* 0x0000000104040836 */ /* 0x000fc80000000000 */
[----:B------:R-:W-:Y:S01]  /*0ac0*/  @!P1 IMAD.MOV R4, RZ, RZ, -R4 ;  /* 0x000000ffff049224 */ /* 0x000fe200078e0a04 */
[----:B------:R-:W-:-:S05]  /*0ad0*/  @!P2 LOP3.LUT R4, RZ, R7, RZ, 0x33, !PT ;  /* 0x00000007ff04a212 */ /* 0x000fca00078e33ff */
[----:B------:R-:W-:-:S05]  /*0ae0*/  IMAD R3, R3, R4, RZ ;  /* 0x0000000403037224 */ /* 0x000fca00078e02ff */
[-C--:B------:R-:W-:Y:S02]  /*0af0*/  IABS R13, R3.reuse ;  /* 0x00000003000d7213 */ /* 0x080fe40000000000 */
[----:B------:R-:W-:Y:S02]  /*0b00*/  IABS R2, R3 ;  /* 0x0000000300027213 */ /* 0x000fe40000000000 */
[----:B------:R-:W0:Y:S01]  /*0b10*/  I2F.RP R12, R13 ;  /* 0x0000000d000c7306 */ /* 0x000e220000209400 */
[----:B------:R-:W-:Y:S02]  /*0b20*/  VIADD R4, R13, UR4 ;  /* 0x000000040d047c36 */ /* 0x000fe40008000000 */
[----:B------:R-:W-:-:S05]  /*0b30*/  IMAD.MOV R2, RZ, RZ, -R2 ;  /* 0x000000ffff027224 */ /* 0x000fca00078e0a02 */
[----:B0-----:R-:W0:Y:S02]  /*0b40*/  MUFU.RCP R18, R12 ;  /* 0x0000000c00127308 */ /* 0x001e240000001000 */
[----:B0-----:R-:W-:-:S06]  /*0b50*/  VIADD R18, R18, 0xffffffe ;  /* 0x0ffffffe12127836 */ /* 0x001fcc0000000000 */
[----:B------:R-:W0:Y:S02]  /*0b60*/  F2I.FTZ.U32.TRUNC.NTZ R19, R18 ;  /* 0x0000001200137305 */ /* 0x000e24000021f000 */
[----:B0-----:R-:W-:Y:S02]  /*0b70*/  IMAD.MOV R10, RZ, RZ, -R19 ;  /* 0x000000ffff0a7224 */ /* 0x001fe400078e0a13 */
[----:B------:R-:W-:Y:S02]  /*0b80*/  IMAD.MOV.U32 R18, RZ, RZ, RZ ;  /* 0x000000ffff127224 */ /* 0x000fe400078e00ff */
[----:B------:R-:W-:Y:S01]  /*0b90*/  IMAD R11, R10, R13, RZ ;  /* 0x0000000d0a0b7224 */ /* 0x000fe200078e02ff */
[----:B------:R-:W-:-:S03]  /*0ba0*/  IABS R10, R4 ;  /* 0x00000004000a7213 */ /* 0x000fc60000000000 */
[----:B------:R-:W-:-:S06]  /*0bb0*/  IMAD.HI.U32 R11, R19, R11, R18 ;  /* 0x0000000b130b7227 */ /* 0x000fcc00078e0012 */
[----:B------:R-:W-:-:S04]  /*0bc0*/  IMAD.HI.U32 R11, R11, R10, RZ ;  /* 0x0000000a0b0b7227 */ /* 0x000fc800078e00ff */
[----:B------:R-:W-:-:S05]  /*0bd0*/  IMAD R2, R11, R2, R10 ;  /* 0x000000020b027224 */ /* 0x000fca00078e020a */
[----:B------:R-:W-:-:S13]  /*0be0*/  ISETP.GT.U32.AND P1, PT, R13, R2, PT ;  /* 0x000000020d00720c */ /* 0x000fda0003f24070 */
[-C--:B------:R-:W-:Y:S01]  /*0bf0*/  @!P1 IADD3 R2, R2, -R13.reuse, RZ ;  /* 0x8000000d02029210 */ /* 0x080fe20007ffe0ff */
[----:B------:R-:W-:Y:S01]  /*0c00*/  @!P1 VIADD R11, R11, 0x1 ;  /* 0x000000010b0b9836 */ /* 0x000fe20000000000 */
[----:B------:R-:W-:Y:S02]  /*0c10*/  ISETP.NE.AND P1, PT, R3, RZ, PT ;  /* 0x000000ff0300720c */ /* 0x000fe40003f25270 */
[-C--:B------:R-:W-:Y:S02]  /*0c20*/  ISETP.GE.U32.AND P2, PT, R2, R13.reuse, PT ;  /* 0x0000000d0200720c */ /* 0x080fe40003f46070 */
[----:B------:R-:W-:-:S04]  /*0c30*/  LOP3.LUT R2, R4, R13, RZ, 0x3c, !PT ;  /* 0x0000000d04027212 */ /* 0x000fc800078e3cff */
[----:B------:R-:W-:-:S07]  /*0c40*/  ISETP.GE.AND P0, PT, R2, RZ, PT ;  /* 0x000000ff0200720c */ /* 0x000fce0003f06270 */
[----:B------:R-:W-:-:S06]  /*0c50*/  @P2 VIADD R11, R11, 0x1 ;  /* 0x000000010b0b2836 */ /* 0x000fcc0000000000 */
        /* <DEDUP_REMOVED lines=8> */
[----:B------:R-:W-:Y:S01]  /*0ce0*/  ISETP.NE.U32.AND P1, PT, R2, RZ, PT ;  /* 0x000000ff0200720c */ /* 0x000fe20003f25070 */
[----:B------:R-:W-:-:S12]  /*0cf0*/  IMAD R2, R7, UR5, RZ ;  /* 0x0000000507027c24 */ /* 0x000fd8000f8e02ff */
[----:B------:R-:W-:Y:S05]  /*0d00*/  @!P1 BRA `(.L_x_101) ;  /* 0x0000000000249947 */ /* 0x000fea0003800000 */
[----:B------:R-:W-:Y:S01]  /*0d10*/  IMAD.MOV.U32 R18, RZ, RZ, R20 ;  /* 0x000000ffff127224 */ /* 0x000fe200078e0014 */
[----:B------:R-:W-:Y:S01]  /*0d20*/  MOV R26, R13 ;  /* 0x0000000d001a7202 */ /* 0x000fe20000000f00 */
[----:B------:R-:W-:Y:S01]  /*0d30*/  IMAD.MOV.U32 R17, RZ, RZ, R21 ;  /* 0x000000ffff117224 */ /* 0x000fe200078e0015 */
[----:B------:R-:W-:Y:S02]  /*0d40*/  MOV R25, R12 ;  /* 0x0000000c00197202 */ /* 0x000fe40000000f00 */
[----:B------:R-:W-:Y:S02]  /*0d50*/  MOV R24, 0xd70 ;  /* 0x00000d7000187802 */ /* 0x000fe40000000f00 */
[----:B------:R-:W-:Y:S05]  /*0d60*/  CALL.REL.NOINC `($__internal_2_$__cuda_sm20_div_s64) ;  /* 0x0000003800c87944 */ /* 0x000fea0003c00000 */
[----:B------:R-:W-:Y:S02]  /*0d70*/  MOV R38, R20 ;  /* 0x0000001400267202 */ /* 0x000fe40000000f00 */
[----:B------:R-:W-:Y:S01]  /*0d80*/  MOV R39, R21 ;  /* 0x0000001500277202 */ /* 0x000fe20000000f00 */
[----:B------:R-:W-:Y:S05]  /*0d90*/  BRA `(.L_x_102) ;  /* 0x00000000004c7947 */ /* 0x000fea0003800000 */
.L_x_101:
        /* <DEDUP_REMOVED lines=19> */
.L_x_102:
[----:B------:R-:W-:Y:S05]  /*0ed0*/  BSYNC B0 ;  /* 0x0000000000007941 */ /* 0x000fea0003800000 */
.L_x_100:
[-C--:B------:R-:W-:Y:S01]  /*0ee0*/  IABS R7, R2.reuse ;  /* 0x0000000200077213 */ /* 0x080fe20000000000 */
[----:B------:R-:W-:Y:S01]  /*0ef0*/  BSSY B0, `(.L_x_103) ;  /* 0x000003b000007945 */ /* 0x000fe20003800000 */
[----:B------:R-:W-:Y:S02]  /*0f00*/  IABS R10, R2 ;  /* 0x00000002000a7213 */ /* 0x000fe40000000000 */
[----:B------:R-:W0:Y:S01]  /*0f10*/  I2F.RP R17, R7 ;  /* 0x0000000700117306 */ /* 0x000e220000209400 */
[----:B------:R-:W-:Y:S02]  /*0f20*/  IMAD.IADD R6, R6, 0x1, R7 ;  /* 0x0000000106067824 */ /* 0x000fe400078e0207 */
[----:B------:R-:W-:-:S03]  /*0f30*/  IMAD.MOV R10, RZ, RZ, -R10 ;  /* 0x000000ffff0a7224 */ /* 0x000fc600078e0a0a */
[----:B------:R-:W-:Y:S02]  /*0f40*/  IABS R11, R6 ;  /* 0x00000006000b7213 */ /* 0x000fe40000000000 */
[----:B0-----:R-:W0:Y:S02]  /*0f50*/  MUFU.RCP R19, R17 ;  /* 0x0000001100137308 */ /* 0x001e240000001000 */
[----:B0-----:R-:W-:-:S06]  /*0f60*/  VIADD R19, R19, 0xffffffe ;  /* 0x0ffffffe13137836 */ /* 0x001fcc0000000000 */
[----:B------:R-:W0:Y:S02]  /*0f70*/  F2I.FTZ.U32.TRUNC.NTZ R19, R19 ;  /* 0x0000001300137305 */ /* 0x000e24000021f000 */
[----:B0-----:R-:W-:-:S04]  /*0f80*/  IMAD.MOV R18, RZ, RZ, -R19 ;  /* 0x000000ffff127224 */ /* 0x001fc800078e0a13 */
[----:B------:R-:W-:Y:S02]  /*0f90*/  IMAD R15, R18, R7, RZ ;  /* 0x00000007120f7224 */ /* 0x000fe400078e02ff */
[----:B------:R-:W-:-:S04]  /*0fa0*/  IMAD.MOV.U32 R18, RZ, RZ, RZ ;  /* 0x000000ffff127224 */ /* 0x000fc800078e00ff */
[----:B------:R-:W-:-:S06]  /*0fb0*/  IMAD.HI.U32 R15, R19, R15, R18 ;  /* 0x0000000f130f7227 */ /* 0x000fcc00078e0012 */
[----:B------:R-:W-:-:S04]  /*0fc0*/  IMAD.HI.U32 R15, R15, R11, RZ ;  /* 0x0000000b0f0f7227 */ /* 0x000fc800078e00ff */
[----:B------:R-:W-:-:S05]  /*0fd0*/  IMAD R10, R15, R10, R11 ;  /* 0x0000000a0f0a7224 */ /* 0x000fca00078e020b */
[----:B------:R-:W-:-:S13]  /*0fe0*/  ISETP.GT.U32.AND P1, PT, R7, R10, PT ;  /* 0x0000000a0700720c */ /* 0x000fda0003f24070 */
[----:B------:R-:W-:Y:S02]  /*0ff0*/  @!P1 IMAD.IADD R10, R10, 0x1, -R7 ;  /* 0x000000010a0a9824 */ /* 0x000fe400078e0a07 */
        /* <DEDUP_REMOVED lines=23> */
.L_x_104:
        /* <DEDUP_REMOVED lines=19> */
.L_x_105:
[----:B------:R-:W-:Y:S05]  /*12a0*/  BSYNC B0 ;  /* 0x0000000000007941 */ /* 0x000fea0003800000 */
.L_x_103:
[----:B------:R-:W0:Y:S01]  /*12b0*/  S2R R7, SR_TID.X ;  /* 0x0000000000077919 */ /* 0x000e220000002100 */
[----:B------:R-:W-:Y:S01]  /*12c0*/  IADD3 R8, P0, R28, -UR7, RZ ;  /* 0x800000071c087c10 */ /* 0x000fe2000ff1e0ff */
[----:B------:R-:W-:Y:S01]  /*12d0*/  ULDC UR5, c[0x0][0x3c4] ;  /* 0x0000f10000057ab9 */ /* 0x000fe20000000800 */
[----:B------:R-:W-:Y:S02]  /*12e0*/  ULDC.64 UR8, c[0x0][0x208] ;  /* 0x0000820000087ab9 */ /* 0x000fe40000000a00 */
[----:B------:R-:W-:Y:S02]  /*12f0*/  IADD3.X R9, R5, ~UR6, RZ, P0, !PT ;  /* 0x8000000605097c10 */ /* 0x000fe400087fe4ff */
[----:B0-----:R-:W-:-:S04]  /*1300*/  SHF.R.S32.HI R24, RZ, 0x1f, R7 ;  /* 0x0000001fff187819 */ /* 0x001fc80000011407 */
[----:B------:R-:W-:-:S04]  /*1310*/  LEA.HI R15, R24, R7, RZ, 0x3 ;  /* 0x00000007180f7211 */ /* 0x000fc800078f18ff */
[----:B------:R-:W-:Y:S02]  /*1320*/  LOP3.LUT R18, R15, 0xfffffff8, RZ, 0xc0, !PT ;  /* 0xfffffff80f127812 */ /* 0x000fe400078ec0ff */
[----:B------:R-:W-:-:S03]  /*1330*/  SHF.R.S32.HI R15, RZ, 0x3, R15 ;  /* 0x00000003ff0f7819 */ /* 0x000fc6000001140f */
[----:B------:R-:W-:Y:S02]  /*1340*/  IMAD.IADD R17, R7, 0x1, -R18 ;  /* 0x0000000107117824 */ /* 0x000fe400078e0a12 */
[----:B------:R-:W-:-:S03]  /*1350*/  VIADD R25, R15, 0x10 ;  /* 0x000000100f197836 */ /* 0x000fc60000000000 */
[----:B------:R-:W-:Y:S02]  /*1360*/  ISETP.GT.U32.AND P2, PT, R8, R17, PT ;  /* 0x000000110800720c */ /* 0x000fe40003f44070 */
[----:B------:R-:W-:Y:S02]  /*1370*/  SHF.R.S32.HI R22, RZ, 0x1f, R17 ;  /* 0x0000001fff167819 */ /* 0x000fe40000011411 */
[----:B------:R-:W-:Y:S02]  /*1380*/  IADD3 R32, P0, R17, UR7, RZ ;  /* 0x0000000711207c10 */ /* 0x000fe4000ff1e0ff */
[----:B------:R-:W-:Y:S02]  /*1390*/  ISETP.GT.AND.EX P2, PT, R9, R22, PT, P2 ;  /* 0x000000160900720c */ /* 0x000fe40003f44320 */
[----:B------:R-:W-:Y:S02]  /*13a0*/  IADD3.X R33, R22, UR6, RZ, P0, !PT ;  /* 0x0000000616217c10 */ /* 0x000fe400087fe4ff */
[----:B------:R-:W-:-:S02]  /*13b0*/  ISETP.GE.OR P3, PT, R15, UR5, !P2 ;  /* 0x000000050f007c0c */ /* 0x000fc4000d766670 */
[----:B------:R-:W-:-:S11]  /*13c0*/  ISETP.GE.OR P2, PT, R25, UR5, !P2 ;  /* 0x0000000519007c0c */ /* 0x000fd6000d746670 */
[----:B------:R-:W0:Y:S01]  /*13d0*/  @!P3 LDC.64 R18, c[0x0][0x2b8] ;  /* 0x0000ae00ff12bb82 */ /* 0x000e220000000a00 */
[----:B------:R-:W-:Y:S01]  /*13e0*/  @!P3 SHF.R.S32.HI R29, RZ, 0x1f, R15 ;  /* 0x0000001fff1db819 */ /* 0x000fe2000001140f */
[----:B------:R-:W-:Y:S01]  /*13f0*/  @!P2 IMAD.MOV.U32 R30, RZ, RZ, R32 ;  /* 0x000000ffff1ea224 */ /* 0x000fe200078e0020 */
[----:B------:R-:W-:Y:S01]  /*1400*/  @!P2 SHF.R.S32.HI R23, RZ, 0x1f, R25 ;  /* 0x0000001fff17a819 */ /* 0x000fe20000011419 */
[----:B------:R-:W-:Y:S02]  /*1410*/  @!P2 IMAD.MOV.U32 R31, RZ, RZ, R33 ;  /* 0x000000ffff1fa224 */ /* 0x000fe400078e0021 */
[-C--:B------:R-:W-:Y:S02]  /*1420*/  @!P3 IMAD R26, R29, R28.reuse, RZ ;  /* 0x0000001c1d1ab224 */ /* 0x080fe400078e02ff */
[----:B------:R-:W1:Y:S01]  /*1430*/  @!P2 LDC.64 R8, c[0x0][0x2b8] ;  /* 0x0000ae00ff08ab82 */ /* 0x000e620000000a00 */
[----:B------:R-:W-:Y:S02]  /*1440*/  @!P2 IMAD R22, R23, R28, RZ ;  /* 0x0000001c1716a224 */ /* 0x000fe400078e02ff */
[----:B------:R-:W-:-:S04]  /*1450*/  @!P2 IMAD.WIDE.U32 R30, R28, R25, R30 ;  /* 0x000000191c1ea225 */ /* 0x000fc800078e001e */
[----:B------:R-:W-:Y:S02]  /*1460*/  @!P2 IMAD R22, R25, R5, R22 ;  /* 0x000000051916a224 */ /* 0x000fe400078e0216 */
[----:B------:R-:W-:-:S04]  /*1470*/  @!P3 IMAD.WIDE.U32 R32, R28, R15, R32 ;  /* 0x0000000f1c20b225 */ /* 0x000fc800078e0020 */
[----:B------:R-:W-:Y:S02]  /*1480*/  @!P3 IMAD R23, R15, R5, R26 ;  /* 0x000000050f17b224 */ /* 0x000fe400078e021a */
[----:B------:R-:W-:Y:S01]  /*1490*/  @!P2 IMAD.IADD R22, R31, 0x1, R22 ;  /* 0x000000011f16a824 */ /* 0x000fe200078e0216 */
[----:B0-----:R-:W-:Y:S01]  /*14a0*/  @!P3 LEA R18, P1, R32, R18, 0x2 ;  /* 0x000000122012b211 */ /* 0x001fe200078210ff */
[----:B------:R-:W-:-:S05]  /*14b0*/  @!P3 IMAD.IADD R23, R33, 0x1, R23 ;  /* 0x000000012117b824 */ /* 0x000fca00078e0217 */
[----:B------:R-:W-:Y:S02]  /*14c0*/  @!P3 LEA.HI.X R19, R32, R19, R23, 0x2, P1 ;  /* 0x000000132013b211 */ /* 0x000fe400008f1417 */
[----:B-1----:R-:W-:Y:S01]  /*14d0*/  @!P2 LEA R36, P0, R30, R8, 0x2 ;  /* 0x000000081e24a211 */ /* 0x002fe200078010ff */
[----:B------:R-:W-:-:S03]  /*14e0*/  IMAD.MOV.U32 R8, RZ, RZ, -0x800000 ;  /* 0xff800000ff087424 */ /* 0x000fc600078e00ff */
[----:B------:R-:W-:Y:S01]  /*14f0*/  @!P2 LEA.HI.X R37, R30, R9, R22, 0x2, P0 ;  /* 0x000000091e25a211 */ /* 0x000fe200000f1416 */
[----:B------:R-:W-:-:S04]  /*1500*/  IMAD.MOV.U32 R22, RZ, RZ, -0x800000 ;  /* 0xff800000ff167424 */ /* 0x000fc800078e00ff */
[----:B------:R-:W2:Y:S04]  /*1510*/  @!P2 LDG.E R8, desc[UR8][R36.64] ;  /* 0x000000082408a981 */ /* 0x000ea8000c1e1900 */
[----:B------:R0:W3:Y:S01]  /*1520*/  @!P3 LDG.E R22, desc[UR8][R18.64] ;  /* 0x000000081216b981 */ /* 0x0000e2000c1e1900 */
[----:B------:R-:W1:Y:S01]  /*1530*/  S2R R34, SR_CgaCtaId ;  /* 0x0000000000227919 */ /* 0x000e620000008800 */
[----:B------:R-:W-:Y:S02]  /*1540*/  LEA.HI R24, R24, R7, RZ, 0x4 ;  /* 0x0000000718187211 */ /* 0x000fe400078f20ff */
[----:B------:R-:W-:Y:S02]  /*1550*/  MOV R9, 0x400 ;  /* 0x0000040000097802 */ /* 0x000fe40000000f00 */
[----:B------:R-:W-:-:S02]  /*1560*/  LOP3.LUT R26, R24, 0xfffffff0, RZ, 0xc0, !PT ;  /* 0xfffffff0181a7812 */ /* 0x000fc400078ec0ff */
[C---:B------:R-:W-:Y:S02]  /*1570*/  ISETP.GT.AND P0, PT, R7.reuse, 0xff, PT ;  /* 0x000000ff0700780c */ /* 0x040fe40003f04270 */
[C---:B------:R-:W-:Y:S01]  /*1580*/  ISETP.GT.AND P3, PT, R7.reuse, 0x7f, PT ;  /* 0x0000007f0700780c */ /* 0x040fe20003f64270 */
[----:B------:R-:W-:Y:S01]  /*1590*/  IMAD.IADD R35, R7, 0x1, -R26 ;  /* 0x0000000107237824 */ /* 0x000fe200078e0a1a */
[----:B-1----:R-:W-:Y:S01]  /*15a0*/  LEA R34, R34, R9, 0x18 ;  /* 0x0000000922227211 */ /* 0x002fe200078ec0ff */
[----:B------:R-:W-:Y:S01]  /*15b0*/  IMAD.MOV.U32 R32, RZ, RZ, -0x800000 ;  /* 0xff800000ff207424 */ /* 0x000fe200078e00ff */
[----:B------:R-:W0:Y:S03]  /*15c0*/  LDC R9, c[0x0][0x2c4] ;  /* 0x0000b100ff097b82 */ /* 0x000e260000000800 */
[----:B------:R-:W-:-:S04]  /*15d0*/  IMAD R26, R15, 0x24, R34 ;  /* 0x000000240f1a7824 */ /* 0x000fc800078e0222 */
[----:B------:R-:W-:Y:S01]  /*15e0*/  IMAD R17, R17, 0x4, R26 ;  /* 0x0000000411117824 */ /* 0x000fe200078e021a */
[----:B------:R-:W-:Y:S01]  /*15f0*/  SHF.R.S32.HI R15, RZ, 0x4, R24 ;  /* 0x00000004ff0f7819 */ /* 0x000fe20000011418 */
[----:B------:R-:W-:Y:S02]  /*1600*/  IMAD R34, R35, 0x24, R34 ;  /* 0x0000002423227824 */ /* 0x000fe400078e0222 */
[----:B------:R-:W-:Y:S02]  /*1610*/  IMAD.MOV.U32 R33, RZ, RZ, -0x800000 ;  /* 0xff800000ff217424 */ /* 0x000fe400078e00ff */
[----:B------:R-:W-:Y:S01]  /*1620*/  IMAD R34, R15, 0x4, R34 ;  /* 0x000000040f227824 */ /* 0x000fe200078e0222 */
[----:B0-----:R-:W-:-:S04]  /*1630*/  IABS R18, R9 ;  /* 0x0000000900127213 */ /* 0x001fc80000000000 */
[----:B------:R-:W0:Y:S08]  /*1640*/  I2F.RP R29, R18 ;  /* 0x00000012001d7306 */ /* 0x000e300000209400 */
[----:B0-----:R-:W0:Y:S02]  /*1650*/  MUFU.RCP R24, R29 ;  /* 0x0000001d00187308 */ /* 0x001e240000001000 */
[----:B0-----:R-:W-:-:S06]  /*1660*/  VIADD R24, R24, 0xffffffe ;  /* 0x0ffffffe18187836 */ /* 0x001fcc0000000000 */
[----:B------:R0:W1:Y:S02]  /*1670*/  F2I.FTZ.U32.TRUNC.NTZ R25, R24 ;  /* 0x0000001800197305 */ /* 0x000064000021f000 */
[----:B0-----:R-:W-:Y:S01]  /*1680*/  IMAD.MOV.U32 R24, RZ, RZ, RZ ;  /* 0x000000ffff187224 */ /* 0x001fe200078e00ff */
[----:B--2---:R-:W-:Y:S04]  /*1690*/  @!P3 STS [R17+0x240], R8 ;  /* 0x000240081100b388 */ /* 0x004fe80000000800 */
[----:B---3--:R-:W-:Y:S01]  /*16a0*/  @!P0 STS [R17], R22 ;  /* 0x0000001611008388 */ /* 0x008fe20000000800 */
[----:B------:R-:W-:Y:S06]  /*16b0*/  BAR.SYNC.DEFER_BLOCKING 0x0 ;  /* 0x0000000000007b1d */ /* 0x000fec0000010000 */
[----:B------:R-:W-:Y:S04]  /*16c0*/  @!P3 LDS R32, [R34] ;  /* 0x000000002220b984 */ /* 0x000fe80000000800 */
[----:B------:R-:W0:Y:S02]  /*16d0*/  @!P3 LDS R33, [R34+0x240] ;  /* 0x000240002221b984 */ /* 0x000e240000000800 */
[----:B0-----:R-:W-:-:S05]  /*16e0*/  FMNMX.FTZ R26, R32, R33, !PT ;  /* 0x00000021201a7209 */ /* 0x001fca0007810000 */
[----:B------:R-:W0:Y:S02]  /*16f0*/  SHFL.BFLY PT, R23, R26, 0x8, 0x1f ;  /* 0x0d001f001a177f89 */ /* 0x000e2400000e0000 */
[----:B0-----:R-:W-:-:S05]  /*1700*/  FMNMX.FTZ R23, R26, R23, !PT ;  /* 0x000000171a177209 */ /* 0x001fca0007810000 */
[----:B------:R-:W0:Y:S01]  /*1710*/  SHFL.BFLY PT, R22, R23, 0x4, 0x1f ;  /* 0x0c801f0017167f89 */ /* 0x000e2200000e0000 */
[----:B-1----:R-:W-:-:S04]  /*1720*/  IMAD.MOV R8, RZ, RZ, -R25 ;  /* 0x000000ffff087224 */ /* 0x002fc800078e0a19 */
[----:B------:R-:W-:Y:S01]  /*1730*/  IMAD R17, R8, R18, RZ ;  /* 0x0000001208117224 */ /* 0x000fe200078e02ff */
[----:B0-----:R-:W-:-:S05]  /*1740*/  FMNMX.FTZ R22, R23, R22, !PT ;  /* 0x0000001617167209 */ /* 0x001fca0007810000 */
[----:B------:R-:W0:Y:S01]  /*1750*/  SHFL.BFLY PT, R19, R22, 0x2, 0x1f ;  /* 0x0c401f0016137f89 */ /* 0x000e2200000e0000 */
[----:B------:R-:W-:Y:S01]  /*1760*/  IMAD.HI.U32 R17, R25, R17, R24 ;  /* 0x0000001119117227 */ /* 0x000fe200078e0018 */
[----:B------:R-:W-:-:S05]  /*1770*/  IABS R8, R6 ;  /* 0x0000000600087213 */ /* 0x000fca0000000000 */
[----:B------:R-:W-:-:S04]  /*1780*/  IMAD.HI.U32 R17, R17, R8, RZ ;  /* 0x0000000811117227 */ /* 0x000fc800078e00ff */
[----:B------:R-:W-:-:S04]  /*1790*/  IMAD.MOV R23, RZ, RZ, -R17 ;  /* 0x000000ffff177224 */ /* 0x000fc800078e0a11 */
[----:B------:R-:W-:Y:S01]  /*17a0*/  IMAD R23, R18, R23, R8 ;  /* 0x0000001712177224 */ /* 0x000fe200078e0208 */
[----:B0-----:R-:W-:-:S05]  /*17b0*/  FMNMX.FTZ R19, R22, R19, !PT ;  /* 0x0000001316137209 */ /* 0x001fca0007810000 */
[----:B------:R-:W0:Y:S01]  /*17c0*/  SHFL.BFLY PT, R8, R19, 0x1, 0x1f ;  /* 0x0c201f0013087f89 */ /* 0x000e2200000e0000 */
[----:B------:R-:W-:Y:S02]  /*17d0*/  ISETP.GT.U32.AND P2, PT, R18, R23, PT ;  /* 0x000000171200720c */ /* 0x000fe40003f44070 */
[----:B------:R-:W-:-:S11]  /*17e0*/  LOP3.LUT R6, R6, R9, RZ, 0x3c, !PT ;  /* 0x0000000906067212 */ /* 0x000fd600078e3cff */
[----:B------:R-:W-:-:S05]  /*17f0*/  @!P2 IMAD.IADD R23, R23, 0x1, -R18 ;  /* 0x000000011717a824 */ /* 0x000fca00078e0a12 */
[----:B------:R-:W-:Y:S02]  /*1800*/  ISETP.GE.U32.AND P4, PT, R23, R18, PT ;  /* 0x000000121700720c */ /* 0x000fe40003f86070 */
[----:B0-----:R-:W-:-:S04]  /*1810*/  FMNMX.FTZ R8, R19, R8, !PT ;  /* 0x0000000813087209 */ /* 0x001fc80007810000 */
[----:B------:R-:W-:Y:S02]  /*1820*/  FSETP.NEU.FTZ.AND P0, PT, R8, -INF , PT ;  /* 0xff8000000800780b */ /* 0x000fe40003f1d000 */
[----:B------:R-:W-:Y:S01]  /*1830*/  ISETP.GE.AND P1, PT, R6, RZ, PT ;  /* 0x000000ff0600720c */ /* 0x000fe20003f26270 */
[----:B------:R-:W-:Y:S01]  /*1840*/  @!P2 VIADD R17, R17, 0x1 ;  /* 0x000000011111a836 */ /* 0x000fe20000000000 */
[----:B------:R-:W-:Y:S02]  /*1850*/  FSEL R6, R8, RZ, P0 ;  /* 0x000000ff08067208 */ /* 0x000fe40000000000 */
[----:B------:R-:W-:Y:S02]  /*1860*/  ISETP.NE.AND P0, PT, R9, RZ, PT ;  /* 0x000000ff0900720c */ /* 0x000fe40003f05270 */
[----:B------:R-:W-:Y:S01]  /*1870*/  ISETP.GT.AND P2, PT, R2, RZ, PT ;  /* 0x000000ff0200720c */ /* 0x000fe20003f44270 */
[----:B------:R-:W-:Y:S02]  /*1880*/  @P4 VIADD R17, R17, 0x1 ;  /* 0x0000000111114836 */ /* 0x000fe40000000000 */
[----:B------:R-:W-:Y:S01]  /*1890*/  FADD.FTZ R8, -R6, R32 ;  /* 0x0000002006087221 */ /* 0x000fe20000010100 */
[----:B------:R-:W-:Y:S01]  /*18a0*/  SHF.R.S32.HI R18, RZ, 0x1f, R2 ;  /* 0x0000001fff127819 */ /* 0x000fe20000011402 */
[----:B------:R-:W-:Y:S01]  /*18b0*/  IMAD.MOV.U32 R19, RZ, RZ, R17 ;  /* 0x000000ffff137224 */ /* 0x000fe200078e0011 */
[----:B------:R-:W-:Y:S01]  /*18c0*/  LEA.HI.SX32 R22, R2, 0x1, 0x1 ;  /* 0x0000000102167811 */ /* 0x000fe200078f0aff */
[----:B------:R-:W-:Y:S01]  /*18d0*/  FADD.FTZ R2, -R6, R33 ;  /* 0x0000002106027221 */ /* 0x000fe20000010100 */
[----:B------:R-:W-:Y:S01]  /*18e0*/  FMUL.FTZ R8, R8, 1.4426950216293334961 ;  /* 0x3fb8aa3b08087820 */ /* 0x000fe20000410000 */
[----:B------:R-:W-:Y:S01]  /*18f0*/  @!P1 IMAD.MOV R19, RZ, RZ, -R19 ;  /* 0x000000ffff139224 */ /* 0x000fe200078e0a13 */
[----:B------:R-:W0:Y:S01]  /*1900*/  LDC R17, c[0x0][0x270] ;  /* 0x00009c00ff117b82 */ /* 0x000e220000000800 */
[----:B------:R-:W-:-:S02]  /*1910*/  @!P0 LOP3.LUT R19, RZ, R9, RZ, 0x33, !PT ;  /* 0x00000009ff138212 */ /* 0x000fc400078e33ff */
[----:B------:R-:W-:Y:S02]  /*1920*/  @!P2 IMAD.MOV R22, RZ, RZ, R18 ;  /* 0x000000ffff16a224 */ /* 0x000fe400078e0212 */
[----:B------:R-:W-:Y:S01]  /*1930*/  FMUL.FTZ R18, R2, 1.4426950216293334961 ;  /* 0x3fb8aa3b02127820 */ /* 0x000fe20000410000 */
[----:B------:R-:W-:Y:S01]  /*1940*/  MUFU.EX2 R8, R8 ;  /* 0x0000000800087308 */ /* 0x000fe20000000800 */
[----:B------:R-:W-:-:S07]  /*1950*/  IMAD R2, R22, R19, RZ ;  /* 0x0000001316027224 */ /* 0x000fce00078e02ff */
[----:B------:R-:W1:Y:S01]  /*1960*/  MUFU.EX2 R19, R18 ;  /* 0x0000001200137308 */ /* 0x000e620000000800 */
[----:B------:R-:W-:-:S07]  /*1970*/  IABS R29, R2 ;  /* 0x00000002001d7213 */ /* 0x000fce0000000000 */
[----:B------:R-:W2:Y:S01]  /*1980*/  I2F.RP R24, R29 ;  /* 0x0000001d00187306 */ /* 0x000ea20000209400 */
[----:B-1----:R-:W-:-:S05]  /*1990*/  FADD.FTZ R19, R8, R19 ;  /* 0x0000001308137221 */ /* 0x002fca0000010000 */
[----:B------:R-:W1:Y:S01]  /*19a0*/  SHFL.BFLY PT, R8, R19, 0x8, 0x1f ;  /* 0x0d001f0013087f89 */ /* 0x000e6200000e0000 */
[----:B0-----:R-:W-:-:S04]  /*19b0*/  IABS R23, R17 ;  /* 0x0000001100177213 */ /* 0x001fc80000000000 */
[----:B------:R-:W0:Y:S08]  /*19c0*/  I2F.U32.RP R22, R23 ;  /* 0x0000001700167306 */ /* 0x000e300000209000 */
[----:B--2---:R-:W2:Y:S08]  /*19d0*/  MUFU.RCP R40, R24 ;  /* 0x0000001800287308 */ /* 0x004eb00000001000 */
[----:B0-----:R-:W0:Y:S01]  /*19e0*/  MUFU.RCP R36, R22 ;  /* 0x0000001600247308 */ /* 0x001e220000001000 */
[----:B-1----:R-:W-:-:S05]  /*19f0*/  FADD.FTZ R8, R19, R8 ;  /* 0x0000000813087221 */ /* 0x002fca0000010000 */
[----:B------:R-:W1:Y:S01]  /*1a00*/  SHFL.BFLY PT, R31, R8, 0x4, 0x1f ;  /* 0x0c801f00081f7f89 */ /* 0x000e6200000e0000 */
[----:B--2---:R-:W-:-:S04]  /*1a10*/  VIADD R40, R40, 0xffffffe ;  /* 0x0ffffffe28287836 */ /* 0x004fc80000000000 */
[----:B------:R-:W2:Y:S01]  /*1a20*/  F2I.FTZ.U32.TRUNC.NTZ R41, R40 ;  /* 0x0000002800297305 */ /* 0x000ea2000021f000 */
[----:B0-----:R-:W-:-:S07]  /*1a30*/  VIADD R36, R36, 0xffffffe ;  /* 0x0ffffffe24247836 */ /* 0x001fce0000000000 */
[----:B------:R-:W0:Y:S01]  /*1a40*/  F2I.FTZ.U32.TRUNC.NTZ R37, R36 ;  /* 0x0000002400257305 */ /* 0x000e22000021f000 */
[----:B------:R-:W-:Y:S02]  /*1a50*/  VIADD R22, R29, UR4 ;  /* 0x000000041d167c36 */ /* 0x000fe40008000000 */
[----:B--2---:R-:W-:Y:S02]  /*1a60*/  IMAD.MOV R30, RZ, RZ, -R41 ;  /* 0x000000ffff1e7224 */ /* 0x004fe400078e0a29 */
[----:B-1----:R-:W-:Y:S02]  /*1a70*/  FADD.FTZ R31, R8, R31 ;  /* 0x0000001f081f7221 */ /* 0x002fe40000010000 */
[----:B------:R-:W-:Y:S02]  /*1a80*/  IMAD R30, R30, R29, RZ ;  /* 0x0000001d1e1e7224 */ /* 0x000fe400078e02ff */
[----:B------:R-:W-:Y:S01]  /*1a90*/  IMAD.MOV.U32 R40, RZ, RZ, RZ ;  /* 0x000000ffff287224 */ /* 0x000fe200078e00ff */
[----:B------:R-:W1:Y:S01]  /*1aa0*/  SHFL.BFLY PT, R26, R31, 0x2, 0x1f ;  /* 0x0c401f001f1a7f89 */ /* 0x000e6200000e0000 */
[----:B0-----:R-:W-:Y:S01]  /*1ab0*/  IMAD.MOV R18, RZ, RZ, -R37 ;  /* 0x000000ffff127224 */ /* 0x001fe200078e0a25 */
[----:B------:R-:W-:Y:S01]  /*1ac0*/  IABS R24, R2 ;  /* 0x0000000200187213 */ /* 0x000fe20000000000 */
[----:B------:R-:W-:Y:S01]  /*1ad0*/  IMAD.HI.U32 R30, R41, R30, R40 ;  /* 0x0000001e291e7227 */ /* 0x000fe200078e0028 */
[----:B------:R-:W-:-:S03]  /*1ae0*/  IABS R25, R22 ;  /* 0x0000001600197213 */ /* 0x000fc60000000000 */
[----:B------:R-:W-:Y:S02]  /*1af0*/  IMAD R19, R18, R23, RZ ;  /* 0x0000001712137224 */ /* 0x000fe400078e02ff */
[----:B------:R-:W-:Y:S02]  /*1b00*/  IMAD.MOV.U32 R36, RZ, RZ, RZ ;  /* 0x000000ffff247224 */ /* 0x000fe400078e00ff */
[----:B------:R-:W-:Y:S02]  /*1b10*/  IMAD.MOV R24, RZ, RZ, -R24 ;  /* 0x000000ffff187224 */ /* 0x000fe400078e0a18 */
[----:B------:R-:W-:Y:S01]  /*1b20*/  IMAD.HI.U32 R30, R30, R25, RZ ;  /* 0x000000191e1e7227 */ /* 0x000fe200078e00ff */
[----:B------:R-:W-:Y:S02]  /*1b30*/  IABS R8, R4 ;  /* 0x0000000400087213 */ /* 0x000fe40000000000 */
[----:B------:R-:W-:Y:S01]  /*1b40*/  IABS R18, R17 ;  /* 0x0000001100127213 */ /* 0x000fe20000000000 */
[----:B------:R-:W-:-:S04]  /*1b50*/  IMAD.HI.U32 R36, R37, R19, R36 ;  /* 0x0000001325247227 */ /* 0x000fc800078e0024 */
[----:B------:R-:W-:Y:S02]  /*1b60*/  IMAD R24, R30, R24, R25 ;  /* 0x000000181e187224 */ /* 0x000fe400078e0219 */
[----:B------:R-:W-:Y:S02]  /*1b70*/  IMAD.MOV R18, RZ, RZ, -R18 ;  /* 0x000000ffff127224 */ /* 0x000fe400078e0a12 */
[----:B------:R-:W-:Y:S01]  /*1b80*/  IMAD.HI.U32 R19, R36, R8, RZ ;  /* 0x0000000824137227 */ /* 0x000fe200078e00ff */
[----:B------:R-:W-:-:S03]  /*1b90*/  ISETP.GT.U32.AND P4, PT, R29, R24, PT ;  /* 0x000000181d00720c */ /* 0x000fc60003f84070 */
[----:B------:R-:W-:-:S04]  /*1ba0*/  IMAD.HI.U32 R36, R36, R25, RZ ;  /* 0x0000001924247227 */ /* 0x000fc800078e00ff */
[----:B-1----:R-:W-:Y:S01]  /*1bb0*/  FADD.FTZ R26, R31, R26 ;  /* 0x0000001a1f1a7221 */ /* 0x002fe20000010000 */
[-C--:B------:R-:W-:Y:S02]  /*1bc0*/  IMAD R8, R19, R18.reuse, R8 ;  /* 0x0000001213087224 */ /* 0x080fe400078e0208 */
[----:B------:R-:W-:-:S03]  /*1bd0*/  IMAD R18, R36, R18, R25 ;  /* 0x0000001224127224 */ /* 0x000fc600078e0219 */
[C---:B------:R-:W-:Y:S01]  /*1be0*/  ISETP.GT.U32.AND P1, PT, R23.reuse, R8, PT ;  /* 0x000000081700720c */ /* 0x040fe20003f24070 */
[----:B------:R-:W0:Y:S01]  /*1bf0*/  SHFL.BFLY PT, R25, R26, 0x1, 0x1f ;  /* 0x0c201f001a197f89 */ /* 0x000e2200000e0000 */
[----:B------:R-:W-:Y:S01]  /*1c00*/  ISETP.GT.U32.AND P5, PT, R23, R18, PT ;  /* 0x000000121700720c */ /* 0x000fe20003fa4070 */
[----:B------:R-:W-:-:S05]  /*1c10*/  @!P4 IMAD.IADD R24, R24, 0x1, -R29 ;  /* 0x000000011818c824 */ /* 0x000fca00078e0a1d */
[----:B------:R-:W-:Y:S01]  /*1c20*/  ISETP.GE.U32.AND P0, PT, R24, R29, PT ;  /* 0x0000001d1800720c */ /* 0x000fe20003f06070 */
[----:B------:R-:W-:-:S04]  /*1c30*/  @!P4 VIADD R30, R30, 0x1 ;  /* 0x000000011e1ec836 */ /* 0x000fc80000000000 */
[--C-:B------:R-:W-:Y:S02]  /*1c40*/  @!P1 IMAD.IADD R8, R8, 0x1, -R23.reuse ;  /* 0x0000000108089824 */ /* 0x100fe400078e0a17 */
[----:B------:R-:W-:Y:S01]  /*1c50*/  @!P5 IMAD.IADD R18, R18, 0x1, -R23 ;  /* 0x000000011212d824 */ /* 0x000fe200078e0a17 */
[----:B------:R-:W-:Y:S02]  /*1c60*/  LOP3.LUT R24, R22, R29, RZ, 0x3c, !PT ;  /* 0x0000001d16187212 */ /* 0x000fe400078e3cff */
[----:B------:R-:W-:Y:S02]  /*1c70*/  ISETP.GE.U32.AND P4, PT, R8, R23, PT ;  /* 0x000000170800720c */ /* 0x000fe40003f86070 */
[----:B------:R-:W-:Y:S02]  /*1c80*/  LOP3.LUT R4, R4, R17, RZ, 0x3c, !PT ;  /* 0x0000001104047212 */ /* 0x000fe400078e3cff */
[----:B------:R-:W-:Y:S02]  /*1c90*/  ISETP.GE.U32.AND P6, PT, R18, R23, PT ;  /* 0x000000171200720c */ /* 0x000fe40003fc6070 */
[----:B------:R-:W-:Y:S01]  /*1ca0*/  LOP3.LUT R22, R22, R17, RZ, 0x3c, !PT ;  /* 0x0000001116167212 */ /* 0x000fe200078e3cff */
[----:B------:R-:W-:Y:S01]  /*1cb0*/  @P0 VIADD R30, R30, 0x1 ;  /* 0x000000011e1e0836 */ /* 0x000fe20000000000 */
[----:B------:R-:W-:Y:S01]  /*1cc0*/  ISETP.GE.AND P0, PT, R4, RZ, PT ;  /* 0x000000ff0400720c */ /* 0x000fe20003f06270 */
[----:B------:R-:W-:Y:S01]  /*1cd0*/  @!P5 VIADD R36, R36, 0x1 ;  /* 0x000000012424d836 */ /* 0x000fe20000000000 */
[----:B------:R-:W-:Y:S01]  /*1ce0*/  ISETP.GT.AND P5, PT, R3, RZ, PT ;  /* 0x000000ff0300720c */ /* 0x000fe20003fa4270 */
[----:B------:R-:W-:Y:S01]  /*1cf0*/  @!P1 VIADD R19, R19, 0x1 ;  /* 0x0000000113139836 */ /* 0x000fe20000000000 */
[----:B------:R-:W1:Y:S01]  /*1d00*/  LDC.U8 R8, c[0x0][0x3d9] ;  /* 0x0000f640ff087b82 */ /* 0x000e620000000000 */
[----:B------:R-:W-:Y:S01]  /*1d10*/  ISETP.GE.AND P1, PT, R22, RZ, PT ;  /* 0x000000ff1600720c */ /* 0x000fe20003f26270 */
[----:B0-----:R-:W-:Y:S01]  /*1d20*/  FADD.FTZ R25, R26, R25 ;  /* 0x000000191a197221 */ /* 0x001fe20000010000 */
[----:B------:R-:W-:Y:S01]  /*1d30*/  @P4 VIADD R19, R19, 0x1 ;  /* 0x0000000113134836 */ /* 0x000fe20000000000 */
[----:B------:R-:W-:-:S02]  /*1d40*/  ISETP.GE.AND P2, PT, R24, RZ, PT ;  /* 0x000000ff1800720c */ /* 0x000fc40003f46270 */
[----:B------:R-:W-:Y:S02]  /*1d50*/  SHF.R.S32.HI R18, RZ, 0x1f, R3 ;  /* 0x0000001fff127819 */ /* 0x000fe40000011403 */
[----:B------:R-:W-:Y:S01]  /*1d60*/  FSETP.NE.FTZ.AND P4, PT, R25, RZ, PT ;  /* 0x000000ff1900720b */ /* 0x000fe20003f95000 */
[----:B------:R-:W-:Y:S01]  /*1d70*/  @P6 VIADD R36, R36, 0x1 ;  /* 0x0000000124246836 */ /* 0x000fe20000000000 */
[----:B------:R-:W-:Y:S01]  /*1d80*/  LEA.HI.SX32 R4, R3, 0x1, 0x1 ;  /* 0x0000000103047811 */ /* 0x000fe200078f0aff */
[----:B------:R-:W-:Y:S01]  /*1d90*/  @!P5 IMAD.MOV R4, RZ, RZ, R18 ;  /* 0x000000ffff04d224 */ /* 0x000fe200078e0212 */
[----:B------:R-:W-:Y:S01]  /*1da0*/  ISETP.NE.AND P6, PT, R2, RZ, PT ;  /* 0x000000ff0200720c */ /* 0x000fe20003fc5270 */
[----:B------:R-:W-:Y:S01]  /*1db0*/  @!P0 IMAD.MOV R19, RZ, RZ, -R19 ;  /* 0x000000ffff138224 */ /* 0x000fe200078e0a13 */
[----:B------:R-:W-:Y:S01]  /*1dc0*/  ISETP.NE.AND P5, PT, R17, RZ, PT ;  /* 0x000000ff1100720c */ /* 0x000fe20003fa5270 */
[----:B------:R-:W-:Y:S01]  /*1dd0*/  @!P1 IMAD.MOV R36, RZ, RZ, -R36 ;  /* 0x000000ffff249224 */ /* 0x000fe200078e0a24 */
[----:B------:R-:W-:Y:S01]  /*1de0*/  LOP3.LUT R22, RZ, R17, RZ, 0x33, !PT ;  /* 0x00000011ff167212 */ /* 0x000fe200078e33ff */
[----:B------:R-:W-:-:S03]  /*1df0*/  @!P2 IMAD.MOV R30, RZ, RZ, -R30 ;  /* 0x000000ffff1ea224 */ /* 0x000fc600078e0a1e */
[C---:B------:R-:W-:Y:S02]  /*1e00*/  SEL R19, R22.reuse, R19, !P5 ;  /* 0x0000001316137207 */ /* 0x040fe40006800000 */
[----:B------:R-:W-:Y:S01]  /*1e10*/  SEL R22, R22, R36, !P5 ;  /* 0x0000002416167207 */ /* 0x000fe20006800000 */
[----:B------:R-:W0:Y:S01]  /*1e20*/  @P4 MUFU.LG2 R25, R25 ;  /* 0x0000001900194308 */ /* 0x000e220000000c00 */
[C---:B------:R-:W-:Y:S02]  /*1e30*/  LOP3.LUT P5, RZ, R7.reuse, 0xf, RZ, 0xc0, !PT ;  /* 0x0000000f07ff7812 */ /* 0x040fe400078ac0ff */
[----:B------:R-:W-:Y:S02]  /*1e40*/  ISETP.GT.AND P2, PT, R2, RZ, PT ;  /* 0x000000ff0200720c */ /* 0x000fe40003f44270 */
[----:B------:R-:W-:Y:S02]  /*1e50*/  ISETP.GT.OR P5, PT, R7, 0x7f, P5 ;  /* 0x0000007f0700780c */ /* 0x000fe40002fa4670 */
[----:B-1----:R-:W-:-:S02]  /*1e60*/  ISETP.NE.AND P0, PT, R8, RZ, PT ;  /* 0x000000ff0800720c */ /* 0x002fc40003f05270 */
[----:B------:R-:W-:Y:S02]  /*1e70*/  @!P6 LOP3.LUT R30, RZ, R29, RZ, 0x33, !PT ;  /* 0x0000001dff1ee212 */ /* 0x000fe400078e33ff */
[----:B------:R-:W-:Y:S02]  /*1e80*/  SEL R9, R9, 0x1, !P0 ;  /* 0x0000000109097807 */ /* 0x000fe40004000000 */
[----:B------:R-:W-:Y:S02]  /*1e90*/  SHF.R.S32.HI R8, RZ, 0x1f, R2 ;  /* 0x0000001fff087819 */ /* 0x000fe40000011402 */
[----:B------:R-:W-:Y:S02]  /*1ea0*/  ISETP.LT.U32.AND P1, PT, R20, R30, PT ;  /* 0x0000001e1400720c */ /* 0x000fe40003f21070 */
[----:B------:R-:W-:Y:S01]  /*1eb0*/  SHF.R.S32.HI R23, RZ, 0x1f, R30 ;  /* 0x0000001fff177819 */ /* 0x000fe2000001141e */
[----:B------:R-:W-:Y:S01]  /*1ec0*/  IMAD R7, R19, R9, RZ ;  /* 0x0000000913077224 */ /* 0x000fe200078e02ff */
[----:B------:R-:W-:Y:S01]  /*1ed0*/  LEA.HI.SX32 R18, R2, 0x1, 0x1 ;  /* 0x0000000102127811 */ /* 0x000fe200078f0aff */
[----:B------:R-:W-:Y:S01]  /*1ee0*/  @!P2 IMAD.MOV R18, RZ, RZ, R8 ;  /* 0x000000ffff12a224 */ /* 0x000fe200078e0208 */
[----:B------:R-:W-:Y:S01]  /*1ef0*/  ISETP.LT.AND.EX P1, PT, R21, R23, PT, P1 ;  /* 0x000000171500720c */ /* 0x000fe20003f21310 */
[----:B------:R-:W-:Y:S01]  /*1f00*/  IMAD R19, R22, R9, RZ ;  /* 0x0000000916137224 */ /* 0x000fe200078e02ff */
[----:B------:R-:W-:Y:S01]  /*1f10*/  BSSY B1, `(.L_x_106) ;  /* 0x00001ce000017945 */ /* 0x000fe20003800000 */
[----:B------:R-:W-:-:S02]  /*1f20*/  IMAD.MOV.U32 R31, RZ, RZ, 0x7f800000 ;  /* 0x7f800000ff1f7424 */ /* 0x000fc400078e00ff */
[----:B0-----:R-:W-:Y:S01]  /*1f30*/  @P4 FFMA.FTZ R31, R25, 0.69314718246459960938, R6 ;  /* 0x3f317218191f4823 */ /* 0x001fe20000010006 */
[----:B------:R-:W-:Y:S01]  /*1f40*/  SEL R9, R20, R30, P1 ;  /* 0x0000001e14097207 */ /* 0x000fe20000800000 */
[----:B------:R-:W-:Y:S01]  /*1f50*/  IMAD R7, R4, R7, RZ ;  /* 0x0000000704077224 */ /* 0x000fe200078e02ff */
[----:B------:R-:W-:Y:S01]  /*1f60*/  SEL R8, R21, R23, P1 ;  /* 0x0000001715087207 */ /* 0x000fe20000800000 */
        /* <DEDUP_REMOVED lines=37> */
[----:B------:R-:W-:Y:S05]  /*21c0*/  CALL.REL.NOINC `($__internal_2_$__cuda_sm20_div_s64) ;  /* 0x0000002400b07944 */ /* 0x000fea0003c00000 */
        /* <DEDUP_REMOVED lines=10> */
.L_x_110:
        /* <DEDUP_REMOVED lines=22> */
.L_x_111:
[----:B------:R-:W-:Y:S05]  /*23d0*/  BSYNC B0 ;  /* 0x0000000000007941 */ /* 0x000fea0003800000 */
.L_x_109:
[----:B------:R-:W-:Y:S01]  /*23e0*/  LOP3.LUT R19, R17, R0, RZ, 0xfc, !PT ;  /* 0x0000000011137212 */ /* 0x000fe200078efcff */
[----:B------:R-:W-:Y:S03]  /*23f0*/  BSSY B0, `(.L_x_112) ;  /* 0x0000028000007945 */ /* 0x000fe60003800000 */
[----:B------:R-:W-:-:S13]  /*2400*/  ISETP.NE.U32.AND P1, PT, R19, RZ, PT ;  /* 0x000000ff1300720c */ /* 0x000fda0003f25070 */
[----:B------:R-:W-:Y:S05]  /*2410*/  @!P1 BRA `(.L_x_113) ;  /* 0x00000000003c9947 */ /* 0x000fea0003800000 */
[----:B------:R-:W-:Y:S01]  /*2420*/  IMAD.MOV.U32 R26, RZ, RZ, R27 ;  /* 0x000000ffff1a7224 */ /* 0x000fe200078e001b */
[----:B------:R-:W-:Y:S02]  /*2430*/  MOV R25, R0 ;  /* 0x0000000000197202 */ /* 0x000fe40000000f00 */
[----:B------:R-:W-:Y:S02]  /*2440*/  MOV R24, 0x2460 ;  /* 0x0000246000187802 */ /* 0x000fe40000000f00 */
[----:B------:R-:W-:Y:S05]  /*2450*/  CALL.REL.NOINC `($__internal_2_$__cuda_sm20_div_s64) ;  /* 0x00000024000c7944 */ /* 0x000fea0003c00000 */
        /* <DEDUP_REMOVED lines=11> */
.L_x_113:
        /* <DEDUP_REMOVED lines=22> */
.L_x_114:
[----:B------:R-:W-:Y:S05]  /*2670*/  BSYNC B0 ;  /* 0x0000000000007941 */ /* 0x000fea0003800000 */
.L_x_112:
        /* <DEDUP_REMOVED lines=11> */
[----:B------:R-:W-:Y:S05]  /*2730*/  CALL.REL.NOINC `($__internal_2_$__cuda_sm20_div_s64) ;  /* 0x0000002000547944 */ /* 0x000fea0003c00000 */
[----:B------:R-:W-:-:S04]  /*2740*/  IADD3 R17, P0, RZ, -R20, RZ ;  /* 0x80000014ff117210 */ /* 0x000fc80007f1e0ff */
[----:B------:R-:W-:Y:S01]  /*2750*/  IADD3.X R18, RZ, ~R21, RZ, P0, !PT ;  /* 0x80000015ff127210 */ /* 0x000fe200007fe4ff */
[----:B------:R-:W-:-:S04]  /*2760*/  IMAD.WIDE.U32 R40, R5, R17, R40 ;  /* 0x0000001105287225 */ /* 0x000fc800078e0028 */
[----:B------:R-:W-:-:S04]  /*2770*/  IMAD R18, R18, R5, RZ ;  /* 0x0000000512127224 */ /* 0x000fc800078e02ff */
[----:B------:R-:W-:-:S05]  /*2780*/  IMAD R4, R4, R17, R18 ;  /* 0x0000001104047224 */ /* 0x000fca00078e0212 */
[----:B------:R-:W-:Y:S01]  /*2790*/  IADD3 R4, R41, R4, RZ ;  /* 0x0000000429047210 */ /* 0x000fe20007ffe0ff */
[----:B------:R-:W-:Y:S05]  /*27a0*/  BRA `(.L_x_117) ;  /* 0x0000000000587947 */ /* 0x000fea0003800000 */
.L_x_116:
        /* <DEDUP_REMOVED lines=22> */
.L_x_117:
[----:B------:R-:W-:Y:S05]  /*2910*/  BSYNC B0 ;  /* 0x0000000000007941 */ /* 0x000fea0003800000 */
.L_x_115:
        /* <DEDUP_REMOVED lines=38> */
[----:B------:R-:W-:Y:S05]  /*2b80*/  CALL.REL.NOINC `($__internal_2_$__cuda_sm20_div_s64) ;  /* 0x0000001c00407944 */ /* 0x000fea0003c00000 */
        /* <DEDUP_REMOVED lines=12> */
.L_x_119:
        /* <DEDUP_REMOVED lines=23> */
.L_x_120:
[----:B------:R-:W-:Y:S05]  /*2dc0*/  BSYNC B0 ;  /* 0x0000000000007941 */ /* 0x000fea0003800000 */
.L_x_118:
        /* <DEDUP_REMOVED lines=19> */
.L_x_122:
        /* <DEDUP_REMOVED lines=22> */
.L_x_123:
[----:B------:R-:W-:Y:S05]  /*3060*/  BSYNC B0 ;  /* 0x0000000000007941 */ /* 0x000fea0003800000 */
.L_x_121:
        /* <DEDUP_REMOVED lines=19> */
.L_x_125:
        /* <DEDUP_REMOVED lines=23> */
.L_x_126:
[----:B------:R-:W-:Y:S05]  /*3310*/  BSYNC B0 ;  /* 0x0000000000007941 */ /* 0x000fea0003800000 */
.L_x_124:
[----:B------:R-:W-:Y:S01]  /*3320*/  SHF.R.S32.HI R18, RZ, 0x1f, R7 ;  /* 0x0000001fff127819 */ /* 0x000fe20000011407 */
[-C--:B------:R-:W-:Y:S01]  /*3330*/  IMAD R13, R21, R7.reuse, RZ ;  /* 0x00000007150d7224 */ /* 0x080fe200078e02ff */
[----:B------:R-:W-:Y:S01]  /*3340*/  ULDC UR4, c[0x0][0x2c4] ;  /* 0x0000b10000047ab9 */ /* 0x000fe20000000800 */
[----:B------:R-:W-:Y:S01]  /*3350*/  IMAD.WIDE.U32 R46, R20, R7, RZ ;  /* 0x00000007142e7225 */ /* 0x000fe200078e00ff */
[----:B------:R-:W-:Y:S01]  /*3360*/  SHF.R.S32.HI R7, RZ, 0x1f, R3 ;  /* 0x0000001fff077819 */ /* 0x000fe20000011403 */
[----:B------:R-:W-:Y:S02]  /*3370*/  BSSY B0, `(.L_x_127) ;  /* 0x0000039000007945 */ /* 0x000fe40003800000 */
[----:B------:R-:W-:Y:S02]  /*3380*/  IMAD R13, R18, R20, R13 ;  /* 0x00000014120d7224 */ /* 0x000fe400078e020d */
[----:B------:R-:W-:Y:S01]  /*3390*/  IMAD R18, R12, R3, RZ ;  /* 0x000000030c127224 */ /* 0x000fe200078e02ff */
[----:B------:R-:W-:Y:S01]  /*33a0*/  LOP3.LUT R12, R45, R10, RZ, 0xfc, !PT ;  /* 0x0000000a2d0c7212 */ /* 0x000fe200078efcff */
[----:B------:R-:W-:-:S02]  /*33b0*/  IMAD R51, R27, UR4, RZ ;  /* 0x000000041b337c24 */ /* 0x000fc4000f8e02ff */
[----:B------:R-:W-:Y:S01]  /*33c0*/  IMAD R7, R7, R48, R18 ;  /* 0x0000003007077224 */ /* 0x000fe200078e0212 */
[----:B------:R-:W-:Y:S01]  /*33d0*/  ISETP.NE.U32.AND P0, PT, R12, RZ, PT ;  /* 0x000000ff0c00720c */ /* 0x000fe20003f05070 */
[----:B------:R-:W-:Y:S01]  /*33e0*/  IMAD R14, R14, R51, RZ ;  /* 0x000000330e0e7224 */ /* 0x000fe200078e02ff */
[----:B------:R-:W-:Y:S01]  /*33f0*/  SHF.R.S32.HI R17, RZ, 0x1f, R51 ;  /* 0x0000001fff117819 */ /* 0x000fe20000011433 */
[----:B------:R-:W-:Y:S01]  /*3400*/  IMAD.WIDE.U32 R48, R48, R3, RZ ;  /* 0x0000000330307225 */ /* 0x000fe200078e00ff */
[----:B------:R-:W-:-:S03]  /*3410*/  IADD3 R12, R47, R13, RZ ;  /* 0x0000000d2f0c7210 */ /* 0x000fc60007ffe0ff */
        /* <DEDUP_REMOVED lines=23> */
.L_x_128:
        /* <DEDUP_REMOVED lines=23> */
.L_x_129:
[----:B------:R-:W-:Y:S05]  /*3700*/  BSYNC B0 ;  /* 0x0000000000007941 */ /* 0x000fea0003800000 */
.L_x_127:
        /* <DEDUP_REMOVED lines=29> */
.L_x_131:
        /* <DEDUP_REMOVED lines=23> */
.L_x_132:
[----:B------:R-:W-:Y:S05]  /*3a50*/  BSYNC B0 ;  /* 0x0000000000007941 */ /* 0x000fea0003800000 */
.L_x_130:
        /* <DEDUP_REMOVED lines=21> */
.L_x_108:
[----:B------:R-:W-:Y:S02]  /*3bb0*/  ULDC.64 UR4, c[0x0][0x2b0] ;  /* 0x0000ac0000047ab9 */ /* 0x000fe40000000a00 */
[----:B------:R-:W-:-:S04]  /*3bc0*/  LEA R2, P0, R36, UR4, 0x2 ;  /* 0x0000000424027c11 */ /* 0x000fc8000f8010ff */
[----:B------:R-:W-:-:S05]  /*3bd0*/  LEA.HI.X R3, R36, UR5, R37, 0x2, P0 ;  /* 0x0000000524037c11 */ /* 0x000fca00080f1425 */
[----:B------:R0:W-:Y:S04]  /*3be0*/  STG.E desc[UR8][R2.64], R31 ;  /* 0x0000001f02007986 */ /* 0x0001e8000c101908 */
.L_x_107:
[----:B------:R-:W-:Y:S05]  /*3bf0*/  BSYNC B1 ;  /* 0x0000000000017941 */ /* 0x000fea0003800000 */
.L_x_106:
[----:B------:R-:W2:Y:S01]  /*3c00*/  LDC R0, c[0x0][0x3c4] ;  /* 0x0000f100ff007b82 */ /* 0x000ea20000000800 */
[C---:B0-----:R-:W-:Y:S01]  /*3c10*/  VIADD R3, R35.reuse, 0x10 ;  /* 0x0000001023037836 */ /* 0x041fe20000000000 */
[----:B------:R-:W-:Y:S01]  /*3c20*/  CS2R R10, SRZ ;  /* 0x00000000000a7805 */ /* 0x000fe2000001ff00 */
[----:B------:R-:W-:Y:S01]  /*3c30*/  IMAD.MOV.U32 R13, RZ, RZ, RZ ;  /* 0x000000ffff0d7224 */ /* 0x000fe200078e00ff */
[----:B------:R-:W-:Y:S02]  /*3c40*/  CS2R R8, SRZ ;  /* 0x0000000000087805 */ /* 0x000fe4000001ff00 */
[----:B------:R-:W-:Y:S02]  /*3c50*/  CS2R R6, SRZ ;  /* 0x0000000000067805 */ /* 0x000fe4000001ff00 */
[-C--:B--2---:R-:W-:Y:S02]  /*3c60*/  ISETP.GE.OR P0, PT, R35, R0.reuse, P3 ;  /* 0x000000002300720c */ /* 0x084fe40001f06670 */
[----:B------:R-:W-:-:S11]  /*3c70*/  ISETP.GE.OR P3, PT, R3, R0, P3 ;  /* 0x000000000300720c */ /* 0x000fd60001f66670 */
[----:B------:R-:W-:Y:S01]  /*3c80*/  @!P0 FADD.FTZ R2, -R31, R32 ;  /* 0x000000201f028221 */ /* 0x000fe20000010100 */
[----:B------:R-:W-:Y:S02]  /*3c90*/  IMAD.SHL.U32 R32, R35, 0x4, RZ ;  /* 0x0000000423207824 */ /* 0x000fe400078e00ff */
[----:B-1----:R-:W-:Y:S01]  /*3ca0*/  @!P3 FADD.FTZ R31, -R31, R33 ;  /* 0x000000211f1fb221 */ /* 0x002fe20000010100 */
[----:B------:R-:W-:Y:S01]  /*3cb0*/  @!P0 FMUL.FTZ R2, R2, 1.4426950216293334961 ;  /* 0x3fb8aa3b02028820 */ /* 0x000fe20000410000 */
[C---:B------:R-:W-:Y:S02]  /*3cc0*/  VIADD R30, R32.reuse, 0x40 ;  /* 0x00000040201e7836 */ /* 0x040fe40000000000 */
[----:B------:R-:W-:Y:S01]  /*3cd0*/  @!P3 FMUL.FTZ R5, R31, 1.4426950216293334961 ;  /* 0x3fb8aa3b1f05b820 */ /* 0x000fe20000410000 */
[----:B------:R-:W-:Y:S01]  /*3ce0*/  IADD3 R29, R32, 0x80, RZ ;  /* 0x00000080201d7810 */ /* 0x000fe20007ffe0ff */
[----:B------:R-:W0:Y:S08]  /*3cf0*/  @!P0 MUFU.EX2 R3, R2 ;  /* 0x0000000200038308 */ /* 0x000e300000000800 */
[----:B------:R-:W1:Y:S01]  /*3d00*/  @!P3 MUFU.EX2 R5, R5 ;  /* 0x000000050005b308 */ /* 0x000e620000000800 */
[----:B0-----:R0:W-:Y:S01]  /*3d10*/  @!P0 STS [R34], R3 ;  /* 0x0000000322008388 */ /* 0x0011e20000000800 */
[----:B------:R-:W-:Y:S01]  /*3d20*/  ISETP.GE.AND P0, PT, R0, 0x1, PT ;  /* 0x000000010000780c */ /* 0x000fe20003f06270 */
[----:B------:R-:W-:-:S02]  /*3d30*/  HFMA2.MMA R0, -RZ, RZ, 0, 0 ;  /* 0x00000000ff007435 */ /* 0x000fc400000001ff */
[----:B-1----:R1:W-:Y:S01]  /*3d40*/  @!P3 STS [R34+0x240], R5 ;  /* 0x000240052200b388 */ /* 0x0023e20000000800 */
        /* <DEDUP_REMOVED lines=32> */
.L_x_136:
        /* <DEDUP_REMOVED lines=21> */
.L_x_135:
[----:B------:R-:W-:Y:S05]  /*40a0*/  BSYNC B0 ;  /* 0x0000000000007941 */ /* 0x000fea0003800000 */
.L_x_134:
        /* <DEDUP_REMOVED lines=16> */
.L_x_133:
        /* <DEDUP_REMOVED lines=110> */
        .weak           $__internal_2_$__cuda_sm20_div_s64
        .type           $__internal_2_$__cuda_sm20_div_s64,@function
        .size           $__internal_2_$__cuda_sm20_div_s64,(.L_x_7886 - $__internal_2_$__cuda_sm20_div_s64)
$__internal_2_$__cuda_sm20_div_s64:
        /* <DEDUP_REMOVED lines=25> */
[----:B------:R-:W-:Y:S02]  /*4a20*/  IADD3 R21, P1, RZ, -R56, RZ ;  /* 0x80000038ff157210 */ /* 0x000fe40007f3e0ff */
[----:B------:R-:W-:Y:S01]  /*4a30*/  ISETP.GE.AND P2, PT, R17, RZ, PT ;  /* 0x000000ff1100720c */ /* 0x000fe20003f46270 */
[----:B------:R-:W-:Y:S02]  /*4a40*/  IMAD R19, R22, R42, R19 ;  /* 0x0000002a16137224 */ /* 0x000fe400078e0213 */
[----:B------:R-:W-:-:S04]  /*4a50*/  IMAD.HI.U32 R54, R55, R21, RZ ;  /* 0x0000001537367227 */ /* 0x000fc800078e00ff */
[----:B------:R-:W-:Y:S01]  /*4a60*/  IMAD.X R19, RZ, RZ, ~R19, P1 ;  /* 0x000000ffff137224 */ /* 0x000fe200008e0e13 */
[----:B------:R-:W-:-:S03]  /*4a70*/  IADD3 R20, P1, RZ, -R18, RZ ;  /* 0x80000012ff147210 */ /* 0x000fc60007f3e0ff */
[----:B------:R-:W-:Y:S01]  /*4a80*/  IMAD.WIDE.U32 R54, P6, R55, R19, R54 ;  /* 0x0000001337367225 */ /* 0x000fe200078c0036 */
[----:B------:R-:W-:-:S03]  /*4a90*/  SEL R20, R20, R18, !P2 ;  /* 0x0000001214147207 */ /* 0x000fc60005000000 */
[----:B------:R-:W-:-:S04]  /*4aa0*/  IMAD.HI.U32 R30, P5, R22, R21, R54 ;  /* 0x00000015161e7227 */ /* 0x000fc800078a0036 */
[CC--:B------:R-:W-:Y:S02]  /*4ab0*/  IMAD R21, R22.reuse, R19.reuse, RZ ;  /* 0x0000001316157224 */ /* 0x0c0fe400078e02ff */
[----:B------:R-:W-:-:S03]  /*4ac0*/  IMAD.HI.U32 R19, R22, R19, RZ ;  /* 0x0000001316137227 */ /* 0x000fc600078e00ff */
[----:B------:R-:W-:Y:S01]  /*4ad0*/  IADD3 R21, P4, R21, R30, RZ ;  /* 0x0000001e15157210 */ /* 0x000fe20007f9e0ff */
[----:B------:R-:W-:Y:S01]  /*4ae0*/  IMAD.X R22, R19, 0x1, R22, P6 ;  /* 0x0000000113167824 */ /* 0x000fe200030e0616 */
[-C--:B------:R-:W-:Y:S01]  /*4af0*/  IADD3.X R30, RZ, ~R17.reuse, RZ, P1, !PT ;  /* 0x80000011ff1e7210 */ /* 0x080fe20000ffe4ff */
[----:B------:R-:W-:Y:S02]  /*4b00*/  IMAD.MOV.U32 R55, RZ, RZ, RZ ;  /* 0x000000ffff377224 */ /* 0x000fe400078e00ff */
        /* <DEDUP_REMOVED lines=18> */
[C---:B------:R-:W-:Y:S01]  /*4c30*/  ISETP.GE.U32.AND.EX P4, PT, R19.reuse, R43, PT, P4 ;  /* 0x0000002b1300720c */ /* 0x040fe20003f86140 */
[----:B------:R-:W-:-:S03]  /*4c40*/  IMAD.X R22, R19, 0x1, ~R43, P2 ;  /* 0x0000000113167824 */ /* 0x000fc600010e0e2b */
[----:B------:R-:W-:Y:S01]  /*4c50*/  SEL R21, R21, R20, P4 ;  /* 0x0000001415157207 */ /* 0x000fe20002000000 */
[----:B------:R-:W-:Y:S01]  /*4c60*/  IMAD.X R20, RZ, RZ, R29, P1 ;  /* 0x000000ffff147224 */ /* 0x000fe200008e061d */
[----:B------:R-:W-:Y:S02]  /*4c70*/  SEL R23, R23, R30, P4 ;  /* 0x0000001e17177207 */ /* 0x000fe40002000000 */
[----:B------:R-:W-:Y:S02]  /*4c80*/  SEL R19, R22, R19, P4 ;  /* 0x0000001316137207 */ /* 0x000fe40002000000 */
[----:B------:R-:W-:Y:S02]  /*4c90*/  ISETP.GE.U32.AND P1, PT, R21, R42, PT ;  /* 0x0000002a1500720c */ /* 0x000fe40003f26070 */
[----:B------:R-:W-:Y:S02]  /*4ca0*/  SEL R20, R20, R29, P4 ;  /* 0x0000001d14147207 */ /* 0x000fe40002000000 */
[----:B------:R-:W-:-:S02]  /*4cb0*/  IADD3 R22, P2, R23, 0x1, RZ ;  /* 0x0000000117167810 */ /* 0x000fc40007f5e0ff */
[----:B------:R-:W-:Y:S02]  /*4cc0*/  ISETP.GE.U32.AND.EX P1, PT, R19, R43, PT, P1 ;  /* 0x0000002b1300720c */ /* 0x000fe40003f26110 */
[----:B------:R-:W-:Y:S01]  /*4cd0*/  LOP3.LUT R21, R25, R17, RZ, 0x3c, !PT ;  /* 0x0000001119157212 */ /* 0x000fe200078e3cff */
[----:B------:R-:W-:Y:S01]  /*4ce0*/  IMAD.X R19, RZ, RZ, R20, P2 ;  /* 0x000000ffff137224 */ /* 0x000fe200010e0614 */
[----:B------:R-:W-:Y:S01]  /*4cf0*/  SEL R22, R22, R23, P1 ;  /* 0x0000001716167207 */ /* 0x000fe20000800000 */
[----:B------:R-:W-:Y:S01]  /*4d00*/  IMAD.MOV.U32 R23, RZ, RZ, 0x0 ;  /* 0x00000000ff177424 */ /* 0x000fe200078e00ff */
[----:B------:R-:W-:Y:S02]  /*4d10*/  ISETP.GE.AND P4, PT, R21, RZ, PT ;  /* 0x000000ff1500720c */ /* 0x000fe40003f86270 */
[----:B------:R-:W-:Y:S02]  /*4d20*/  SEL R20, R19, R20, P1 ;  /* 0x0000001413147207 */ /* 0x000fe40000800000 */
[----:B------:R-:W-:-:S02]  /*4d30*/  IADD3 R19, P2, RZ, -R22, RZ ;  /* 0x80000016ff137210 */ /* 0x000fc40007f5e0ff */
[----:B------:R-:W-:Y:S02]  /*4d40*/  ISETP.NE.U32.AND P1, PT, R26, RZ, PT ;  /* 0x000000ff1a00720c */ /* 0x000fe40003f25070 */
[----:B------:R-:W-:Y:S02]  /*4d50*/  IADD3.X R21, RZ, ~R20, RZ, P2, !PT ;  /* 0x80000014ff157210 */ /* 0x000fe400017fe4ff */
[----:B------:R-:W-:Y:S01]  /*4d60*/  SEL R19, R19, R22, !P4 ;  /* 0x0000001613137207 */ /* 0x000fe20006000000 */
[----:B------:R-:W-:Y:S01]  /*4d70*/  IMAD.MOV.U32 R22, RZ, RZ, R24 ;  /* 0x000000ffff167224 */ /* 0x000fe200078e0018 */
[----:B------:R-:W-:Y:S02]  /*4d80*/  ISETP.NE.AND.EX P1, PT, R25, RZ, PT, P1 ;  /* 0x000000ff1900720c */ /* 0x000fe40003f25310 */
[----:B------:R-:W-:Y:S02]  /*4d90*/  SEL R21, R21, R20, !P4 ;  /* 0x0000001415157207 */ /* 0x000fe40006000000 */
[----:B------:R-:W-:-:S02]  /*4da0*/  SEL R20, R19, 0xffffffff, P1 ;  /* 0xffffffff13147807 */ /* 0x000fc40000800000 */
[----:B------:R-:W-:Y:S01]  /*4db0*/  SEL R21, R21, 0xffffffff, P1 ;  /* 0xffffffff15157807 */ /* 0x000fe20000800000 */
[----:B------:R-:W-:Y:S06]  /*4dc0*/  RET.REL.NODEC R22 `(_ZN5flash32flash_fwd_splitkv_combine_kernelI23Flash_fwd_kernel_traitsILi192ELi64ELi64ELi4ELb0ELb0EN7cutlass10bfloat16_tE19Flash_kernel_traitsILi192ELi64ELi64ELi4ES3_EELi8ELi5ELb0EEEvNS_16Flash_fwd_paramsE) ;  /* 0xffffffb0168c7950 */ /* 0x000fec0003c3ffff */
.L_x_137:
        /* <DEDUP_REMOVED lines=11> */
.L_x_7886:


//--------------------- .text._ZN5flash32flash_fwd_splitkv_combine_kernelI23Flash_fwd_kernel_traitsILi192ELi64ELi64ELi4ELb0ELb0EN7cutlass10bfloat16_tE19Flash_kernel_traitsILi192ELi64ELi64ELi4ES3_EELi8ELi4ELb0EEEvNS_16Flash_fwd_paramsE --------------------------
	.section	.text._ZN5flash32flash_fwd_splitkv_combine_kernelI23Flash_fwd_kernel_traitsILi192ELi64ELi64ELi4ELb0ELb0EN7cutlass10bfloat16_tE19Flash_kernel_traitsILi192ELi64ELi64ELi4ES3_EELi8ELi4ELb0EEEvNS_16Flash_fwd_paramsE,"ax",@progbits
	.align	128
        .global         _ZN5flash32flash_fwd_splitkv_combine_kernelI23Flash_fwd_kernel_traitsILi192ELi64ELi64ELi4ELb0ELb0EN7cutlass10bfloat16_tE19Flash_kernel_traitsILi192ELi64ELi64ELi4ES3_EELi8ELi4ELb0EEEvNS_16Flash_fwd_paramsE
        .type           _ZN5flash32flash_fwd_splitkv_combine_kernelI23Flash_fwd_kernel_traitsILi192ELi64ELi64ELi4ELb0ELb0EN7cutlass10bfloat16_tE19Flash_kernel_traitsILi192ELi64ELi64ELi4ES3_EELi8ELi4ELb0EEEvNS_16Flash_fwd_paramsE,@function
        .size           _ZN5flash32flash_fwd_splitkv_combine_kernelI23Flash_fwd_kernel_traitsILi192ELi64ELi64ELi4ELb0ELb0EN7cutlass10bfloat16_tE19Flash_kernel_traitsILi192ELi64ELi64ELi4ES3_EELi8ELi4ELb0EEEvNS_16Flash_fwd_paramsE,(.L_x_7887 - _ZN5flash32flash_fwd_splitkv_combine_kernelI23Flash_fwd_kernel_traitsILi192ELi64ELi64ELi4ELb0ELb0EN7cutlass10bfloat16_tE19Flash_kernel_traitsILi192ELi64ELi64ELi4ES3_EELi8ELi4ELb0EEEvNS_16Flash_fwd_paramsE)
        .other          _ZN5flash32flash_fwd_splitkv_combine_kernelI23Flash_fwd_kernel_traitsILi192ELi64ELi64ELi4ELb0ELb0EN7cutlass10bfloat16_tE19Flash_kernel_traitsILi192ELi64ELi64ELi4ES3_EELi8ELi4ELb0EEEvNS_16Flash_fwd_paramsE,@"STO_CUDA_ENTRY STV_DEFAULT"
_ZN5flash32flash_fwd_splitkv_combine_kernelI23Flash_fwd_kernel_traitsILi192ELi64ELi64ELi4ELb0ELb0EN7cutlass10bfloat16_tE19Flash_kernel_traitsILi192ELi64ELi64ELi4ES3_EELi8ELi4ELb0EEEvNS_16Flash_fwd_paramsE:
.text._ZN5flash32flash_fwd_splitkv_combine_kernelI23Flash_fwd_kernel_traitsILi192ELi64ELi64ELi4ELb0ELb0EN7cutlass10bfloat16_tE19Flash_kernel_traitsILi192ELi64ELi64ELi4ES3_EELi8ELi4ELb0EEEvNS_16Flash_fwd_paramsE:
        /* <DEDUP_REMOVED lines=23> */
[----:B------:R-:W-:Y:S05]  /*0170*/  CALL.REL.NOINC `($__internal_3_$__cuda_sm20_div_s64) ;  /* 0x0000004400bc7944 */ /* 0x000fea0003c00000 */
[----:B------:R-:W-:Y:S05]  /*0180*/  BRA `(.L_x_139) ;  /* 0x00000000004c7947 */ /* 0x000fea0003800000 */
.L_x_138:
        /* <DEDUP_REMOVED lines=19> */
.L_x_139:
        /* <DEDUP_REMOVED lines=12> */
[----:B------:R-:W-:Y:S05]  /*0380*/  CALL.REL.NOINC `($__internal_3_$__cuda_sm20_div_s64) ;  /* 0x0000004400387944 */ /* 0x000fea0003c00000 */
[----:B------:R-:W-:Y:S02]  /*0390*/  MOV R8, R18 ;  /* 0x0000001200087202 */ /* 0x000fe40000000f00 */
[----:B------:R-:W-:Y:S01]  /*03a0*/  MOV R9, R19 ;  /* 0x0000001300097202 */ /* 0x000fe20000000f00 */
[----:B------:R-:W-:Y:S05]  /*03b0*/  BRA `(.L_x_142) ;  /* 0x00000000004c7947 */ /* 0x000fea0003800000 */
.L_x_141:
        /* <DEDUP_REMOVED lines=19> */
.L_x_142:
[----:B------:R-:W-:Y:S05]  /*04f0*/  BSYNC B0 ;  /* 0x0000000000007941 */ /* 0x000fea0003800000 */
.L_x_140:
        /* <DEDUP_REMOVED lines=42> */
.L_x_144:
        /* <DEDUP_REMOVED lines=19> */
.L_x_145:
[----:B------:R-:W-:Y:S05]  /*08d0*/  BSYNC B0 ;  /* 0x0000000000007941 */ /* 0x000fea0003800000 */
.L_x_143:
[----:B------:R-:W0:Y:S01]  /*08e0*/  LDC R3, c[0x0][0x2c4] ;  /* 0x0000b100ff037b82 */ /* 0x000e220000000800 */
[----:B------:R-:W-:Y:S01]  /*08f0*/  IMAD.MOV.U32 R12, RZ, RZ, RZ ;  /* 0x000000ffff0c7224 */ /* 0x000fe200078e00ff */
        /* <DEDUP_REMOVED lines=9> */
[----:B0-----:R-:W-:-:S04]  /*0990*/  IMAD.MOV R4, RZ, RZ, -R13 ;  /* 0x000000ffff047224 */ /* 0x001fc800078e0a0d */
        /* <DEDUP_REMOVED lines=11> */
[----:B------:R-:W-:Y:S01]  /*0a50*/  @!P2 IMAD.IADD R7, R7, 0x1, -R10 ;  /* 0x000000010707a824 */ /* 0x000fe200078e0a0a */
[----:B------:R-:W-:Y:S02]  /*0a60*/  @!P2 IADD3 R4, R4, 0x1, RZ ;  /* 0x000000010404a810 */ /* 0x000fe40007ffe0ff */
[----:B------:R-:W-:Y:S02]  /*0a70*/  ISETP.NE.AND P2, PT, R3, RZ, PT ;  /* 0x000000ff0300720c */ /* 0x000fe40003f45270 */
[----:B------:R-:W-:Y:S02]  /*0a80*/  ISETP.GE.U32.AND P0, PT, R7, R10, PT ;  /* 0x0000000a0700720c */ /* 0x000fe40003f06070 */
[----:B------:R-:W-:Y:S01]  /*0a90*/  LEA.HI.SX32 R7, R3, 0x1, 0x1 ;  /* 0x0000000103077811 */ /* 0x000fe200078f0aff */
[----:B------:R-:W-:-:S10]  /*0aa0*/  @!P3 IMAD.MOV R7, RZ, RZ, R2 ;  /* 0x000000ffff07b224 */ /* 0x000fd400078e0202 */
[----:B------:R-:W-:-:S04]  /*0ab0*/  @P0 VIADD R4, R4, 0x1 ;  /* 0x0000000104040836 */ /* 0x000fc80000000000 */
[----:B------:R-:W-:Y:S01]  /*0ac0*/  @!P1 IMAD.MOV R4, RZ, RZ, -R4 ;  /* 0x000000ffff049224 */ /* 0x000fe200078e0a04 */
[----:B------:R-:W-:Y:S01]  /*0ad0*/  @!P2 LOP3.LUT R4, RZ, R3, RZ, 0x33, !PT ;  /* 0x00000003ff04a212 */ /* 0x000fe200078e33ff */
[----:B------:R-:W-:-:S04]  /*0ae0*/  IMAD R3, R3, UR5, RZ ;  /* 0x0000000503037c24 */ /* 0x000fc8000f8e02ff */
        /* <DEDUP_REMOVED lines=9> */
[----:B0-----:R-:W-:Y:S01]  /*0b80*/  IADD3 R10, RZ, -R17, RZ ;  /* 0x80000011ff0a7210 */ /* 0x001fe20007ffe0ff */
[----:B------:R-:W-:-:S04]  /*0b90*/  IMAD.MOV.U32 R16, RZ, RZ, RZ ;  /* 0x000000ffff107224 */ /* 0x000fc800078e00ff */
[----:B------:R-:W-:Y:S01]  /*0ba0*/  IMAD R11, R10, R13, RZ ;  /* 0x0000000d0a0b7224 */ /* 0x000fe200078e02ff */
[----:B------:R-:W-:-:S03]  /*0bb0*/  IABS R10, R4 ;  /* 0x00000004000a7213 */ /* 0x000fc60000000000 */
[----:B------:R-:W-:-:S06]  /*0bc0*/  IMAD.HI.U32 R11, R17, R11, R16 ;  /* 0x0000000b110b7227 */ /* 0x000fcc00078e0010 */
[----:B------:R-:W-:-:S04]  /*0bd0*/  IMAD.HI.U32 R11, R11, R10, RZ ;  /* 0x0000000a0b0b7227 */ /* 0x000fc800078e00ff */
[----:B------:R-:W-:Y:S01]  /*0be0*/  IMAD R10, R11, R7, R10 ;  /* 0x000000070b0a7224 */ /* 0x000fe200078e020a */
[----:B------:R-:W-:-:S04]  /*0bf0*/  LOP3.LUT R7, R4, R13, RZ, 0x3c, !PT ;  /* 0x0000000d04077212 */ /* 0x000fc800078e3cff */
[----:B------:R-:W-:Y:S02]  /*0c00*/  ISETP.GT.U32.AND P1, PT, R13, R10, PT ;  /* 0x0000000a0d00720c */ /* 0x000fe40003f24070 */
[----:B------:R-:W-:-:S11]  /*0c10*/  ISETP.GE.AND P0, PT, R7, RZ, PT ;  /* 0x000000ff0700720c */ /* 0x000fd60003f06270 */
[----:B------:R-:W-:Y:S01]  /*0c20*/  @!P1 IMAD.IADD R10, R10, 0x1, -R13 ;  /* 0x000000010a0a9824 */ /* 0x000fe200078e0a0d */
[----:B------:R-:W-:Y:S02]  /*0c30*/  @!P1 IADD3 R11, R11, 0x1, RZ ;  /* 0x000000010b0b9810 */ /* 0x000fe40007ffe0ff */
[----:B------:R-:W-:Y:S02]  /*0c40*/  ISETP.NE.AND P1, PT, R2, RZ, PT ;  /* 0x000000ff0200720c */ /* 0x000fe40003f25270 */
[----:B------:R-:W-:-:S13]  /*0c50*/  ISETP.GE.U32.AND P2, PT, R10, R13, PT ;  /* 0x0000000d0a00720c */ /* 0x000fda0003f46070 */
[----:B------:R-:W-:-:S04]  /*0c60*/  @P2 VIADD R11, R11, 0x1 ;  /* 0x000000010b0b2836 */ /* 0x000fc80000000000 */
[----:B------:R-:W-:-:S04]  /*0c70*/  IMAD.MOV.U32 R7, RZ, RZ, R11 ;  /* 0x000000ffff077224 */ /* 0x000fc800078e000b */
        /* <DEDUP_REMOVED lines=16> */
[----:B------:R-:W-:Y:S02]  /*0d80*/  MOV R34, R18 ;  /* 0x0000001200227202 */ /* 0x000fe40000000f00 */
[----:B------:R-:W-:Y:S01]  /*0d90*/  MOV R35, R19 ;  /* 0x0000001300237202 */ /* 0x000fe20000000f00 */
[----:B------:R-:W-:Y:S05]  /*0da0*/  BRA `(.L_x_148) ;  /* 0x00000000004c7947 */ /* 0x000fea0003800000 */
.L_x_147:
        /* <DEDUP_REMOVED lines=19> */
.L_x_148:
[----:B------:R-:W-:Y:S05]  /*0ee0*/  BSYNC B0 ;  /* 0x0000000000007941 */ /* 0x000fea0003800000 */
.L_x_146:
        /* <DEDUP_REMOVED lines=43> */
.L_x_150:
        /* <DEDUP_REMOVED lines=19> */
.L_x_151:
[----:B------:R-:W-:Y:S05]  /*12d0*/  BSYNC B0 ;  /* 0x0000000000007941 */ /* 0x000fea0003800000 */
.L_x_149:
[----:B------:R-:W0:Y:S01]  /*12e0*/  LDC R9, c[0x0][0x2c4] ;  /* 0x0000b100ff097b82 */ /* 0x000e220000000800 */
[----:B------:R-:W1:Y:S01]  /*12f0*/  S2R R16, SR_TID.X ;  /* 0x0000000000107919 */ /* 0x000e620000002100 */
[----:B------:R-:W-:Y:S01]  /*1300*/  ISETP.GT.AND P4, PT, R3, RZ, PT ;  /* 0x000000ff0300720c */ /* 0x000fe20003f84270 */
[----:B------:R-:W-:Y:S01]  /*1310*/  ULDC UR5, c[0x0][0x3c4] ;  /* 0x0000f10000057ab9 */ /* 0x000fe20000000800 */
[----:B------:R-:W-:Y:S01]  /*1320*/  ULDC.64 UR8, c[0x0][0x208] ;  /* 0x0000820000087ab9 */ /* 0x000fe20000000a00 */
[----:B------:R-:W-:Y:S01]  /*1330*/  BSSY B0, `(.L_x_152) ;  /* 0x000003e000007945 */ /* 0x000fe20003800000 */
[----:B------:R-:W-:Y:S01]  /*1340*/  IMAD.MOV.U32 R30, RZ, RZ, -0x800000 ;  /* 0xff800000ff1e7424 */ /* 0x000fe200078e00ff */
[----:B0-----:R-:W-:-:S04]  /*1350*/  IABS R8, R9 ;  /* 0x0000000900087213 */ /* 0x001fc80000000000 */
[----:B------:R-:W0:Y:S01]  /*1360*/  I2F.RP R17, R8 ;  /* 0x0000000800117306 */ /* 0x000e220000209400 */
[----:B-1----:R-:W-:-:S07]  /*1370*/  ISETP.GT.AND P1, PT, R16, 0x7f, PT ;  /* 0x0000007f1000780c */ /* 0x002fce0003f24270 */
        /* <DEDUP_REMOVED lines=9> */
[----:B------:R-:W-:Y:S02]  /*1410*/  ISETP.GE.AND P2, PT, R6, RZ, PT ;  /* 0x000000ff0600720c */ /* 0x000fe40003f46270 */
[----:B------:R-:W-:Y:S01]  /*1420*/  SHF.R.S32.HI R6, RZ, 0x1f, R3 ;  /* 0x0000001fff067819 */ /* 0x000fe20000011403 */
[----:B------:R-:W-:-:S04]  /*1430*/  IMAD.HI.U32 R17, R18, R7, RZ ;  /* 0x0000000712117227 */ /* 0x000fc800078e00ff */
[----:B------:R-:W-:-:S04]  /*1440*/  IMAD.MOV R18, RZ, RZ, -R17 ;  /* 0x000000ffff127224 */ /* 0x000fc800078e0a11 */
[C---:B------:R-:W-:Y:S01]  /*1450*/  IMAD R19, R8.reuse, R18, R7 ;  /* 0x0000001208137224 */ /* 0x040fe200078e0207 */
[----:B------:R-:W-:Y:S01]  /*1460*/  LEA.HI.SX32 R18, R3, 0x1, 0x1 ;  /* 0x0000000103127811 */ /* 0x000fe200078f0aff */
[----:B------:R-:W0:Y:S01]  /*1470*/  @!P1 S2R R7, SR_CgaCtaId ;  /* 0x0000000000079919 */ /* 0x000e220000008800 */
[----:B------:R-:W-:Y:S02]  /*1480*/  @!P4 IMAD.MOV R18, RZ, RZ, R6 ;  /* 0x000000ffff12c224 */ /* 0x000fe400078e0206 */
[----:B------:R-:W-:-:S13]  /*1490*/  ISETP.GT.U32.AND P0, PT, R8, R19, PT ;  /* 0x000000130800720c */ /* 0x000fda0003f04070 */
[----:B------:R-:W-:Y:S02]  /*14a0*/  @!P0 IMAD.IADD R19, R19, 0x1, -R8 ;  /* 0x0000000113138824 */ /* 0x000fe400078e0a08 */
[----:B------:R-:W-:Y:S01]  /*14b0*/  @!P0 VIADD R17, R17, 0x1 ;  /* 0x0000000111118836 */ /* 0x000fe20000000000 */
[----:B------:R-:W-:Y:S02]  /*14c0*/  ISETP.NE.AND P0, PT, R9, RZ, PT ;  /* 0x000000ff0900720c */ /* 0x000fe40003f05270 */
[----:B------:R-:W-:Y:S02]  /*14d0*/  ISETP.GE.U32.AND P3, PT, R19, R8, PT ;  /* 0x000000081300720c */ /* 0x000fe40003f66070 */
[----:B------:R-:W-:Y:S02]  /*14e0*/  SHF.R.S32.HI R19, RZ, 0x1f, R16 ;  /* 0x0000001fff137819 */ /* 0x000fe40000011410 */
[----:B------:R-:W-:Y:S02]  /*14f0*/  @!P1 MOV R8, 0x400 ;  /* 0x0000040000089802 */ /* 0x000fe40000000f00 */
[----:B------:R-:W-:-:S04]  /*1500*/  LEA.HI R6, R19, R16, RZ, 0x3 ;  /* 0x0000001013067211 */ /* 0x000fc800078f18ff */
[----:B------:R-:W-:-:S03]  /*1510*/  SHF.R.S32.HI R24, RZ, 0x3, R6 ;  /* 0x00000003ff187819 */ /* 0x000fc60000011406 */
[----:B------:R-:W-:-:S04]  /*1520*/  @P3 VIADD R17, R17, 0x1 ;  /* 0x0000000111113836 */ /* 0x000fc80000000000 */
[----:B------:R-:W-:Y:S01]  /*1530*/  @!P2 IMAD.MOV R17, RZ, RZ, -R17 ;  /* 0x000000ffff11a224 */ /* 0x000fe200078e0a11 */
[----:B------:R-:W-:Y:S02]  /*1540*/  @!P0 LOP3.LUT R17, RZ, R9, RZ, 0x33, !PT ;  /* 0x00000009ff118212 */ /* 0x000fe400078e33ff */
[----:B------:R-:W-:-:S03]  /*1550*/  ISETP.GE.AND P0, PT, R24, UR5, PT ;  /* 0x0000000518007c0c */ /* 0x000fc6000bf06270 */
[----:B------:R-:W-:Y:S01]  /*1560*/  IMAD R3, R18, R17, RZ ;  /* 0x0000001112037224 */ /* 0x000fe200078e02ff */
[----:B0-----:R-:W-:Y:S01]  /*1570*/  @!P1 LEA R17, R7, R8, 0x18 ;  /* 0x0000000807119211 */ /* 0x001fe200078ec0ff */
[----:B------:R-:W-:Y:S01]  /*1580*/  IMAD.MOV.U32 R18, RZ, RZ, -0x800000 ;  /* 0xff800000ff127424 */ /* 0x000fe200078e00ff */
[----:B------:R-:W-:Y:S02]  /*1590*/  LOP3.LUT R7, R6, 0xfffffff8, RZ, 0xc0, !PT ;  /* 0xfffffff806077812 */ /* 0x000fe400078ec0ff */
[----:B------:R-:W-:Y:S01]  /*15a0*/  IABS R27, R3 ;  /* 0x00000003001b7213 */ /* 0x000fe20000000000 */
[----:B------:R-:W-:Y:S02]  /*15b0*/  @!P1 IMAD R17, R24, 0x24, R17 ;  /* 0x0000002418119824 */ /* 0x000fe400078e0211 */
[----:B------:R-:W-:Y:S02]  /*15c0*/  IMAD.IADD R8, R16, 0x1, -R7 ;  /* 0x0000000110087824 */ /* 0x000fe400078e0a07 */
[----:B------:R-:W-:-:S02]  /*15d0*/  VIADD R22, R27, UR4 ;  /* 0x000000041b167c36 */ /* 0x000fc40008000000 */
[----:B------:R-:W-:Y:S01]  /*15e0*/  @!P1 IMAD R17, R8, 0x4, R17 ;  /* 0x0000000408119824 */ /* 0x000fe200078e0211 */
[----:B------:R-:W-:Y:S06]  /*15f0*/  @P0 BRA `(.L_x_153) ;  /* 0x0000000000440947 */ /* 0x000fec0003800000 */
[----:B------:R-:W-:Y:S02]  /*1600*/  IADD3 R25, P2, R28, -UR7, RZ ;  /* 0x800000071c197c10 */ /* 0x000fe4000ff5e0ff */
[----:B------:R-:W-:Y:S02]  /*1610*/  SHF.R.S32.HI R7, RZ, 0x1f, R8 ;  /* 0x0000001fff077819 */ /* 0x000fe40000011408 */
[----:B------:R-:W-:Y:S02]  /*1620*/  ISETP.GT.U32.AND P0, PT, R25, R8, PT ;  /* 0x000000081900720c */ /* 0x000fe40003f04070 */
[----:B------:R-:W-:-:S04]  /*1630*/  IADD3.X R6, R5, ~UR6, RZ, P2, !PT ;  /* 0x8000000605067c10 */ /* 0x000fc800097fe4ff */
[----:B------:R-:W-:-:S13]  /*1640*/  ISETP.GT.AND.EX P0, PT, R6, R7, PT, P0 ;  /* 0x000000070600720c */ /* 0x000fda0003f04300 */
[----:B------:R-:W-:Y:S05]  /*1650*/  @!P0 BRA `(.L_x_153) ;  /* 0x00000000002c8947 */ /* 0x000fea0003800000 */
[----:B------:R-:W-:Y:S01]  /*1660*/  IADD3 R32, P0, R8, UR7, RZ ;  /* 0x0000000708207c10 */ /* 0x000fe2000ff1e0ff */
[----:B------:R-:W-:Y:S01]  /*1670*/  IMAD R25, R5, R24, RZ ;  /* 0x0000001805197224 */ /* 0x000fe200078e02ff */
[----:B------:R-:W-:Y:S01]  /*1680*/  SHF.R.S32.HI R6, RZ, 0x1f, R24 ;  /* 0x0000001fff067819 */ /* 0x000fe20000011418 */
[----:B------:R-:W-:Y:S01]  /*1690*/  ULDC.64 UR4, c[0x0][0x2b8] ;  /* 0x0000ae0000047ab9 */ /* 0x000fe20000000a00 */
[----:B------:R-:W-:-:S03]  /*16a0*/  IADD3.X R33, R7, UR6, RZ, P0, !PT ;  /* 0x0000000607217c10 */ /* 0x000fc600087fe4ff */
[C---:B------:R-:W-:Y:S02]  /*16b0*/  IMAD R6, R28.reuse, R6, R25 ;  /* 0x000000061c067224 */ /* 0x040fe400078e0219 */
[----:B------:R-:W-:-:S04]  /*16c0*/  IMAD.WIDE.U32 R32, R28, R24, R32 ;  /* 0x000000181c207225 */ /* 0x000fc800078e0020 */
[----:B------:R-:W-:Y:S01]  /*16d0*/  IMAD.IADD R6, R33, 0x1, R6 ;  /* 0x0000000121067824 */ /* 0x000fe200078e0206 */
[----:B------:R-:W-:-:S04]  /*16e0*/  LEA R24, P0, R32, UR4, 0x2 ;  /* 0x0000000420187c11 */ /* 0x000fc8000f8010ff */
[----:B------:R-:W-:-:S05]  /*16f0*/  LEA.HI.X R25, R32, UR5, R6, 0x2, P0 ;  /* 0x0000000520197c11 */ /* 0x000fca00080f1406 */
[----:B------:R0:W5:Y:S04]  /*1700*/  LDG.E R18, desc[UR8][R24.64] ;  /* 0x0000000818127981 */ /* 0x000168000c1e1900 */
.L_x_153:
[----:B------:R-:W-:Y:S05]  /*1710*/  BSYNC B0 ;  /* 0x0000000000007941 */ /* 0x000fea0003800000 */
.L_x_152:
[----:B-----5:R1:W-:Y:S01]  /*1720*/  @!P1 STS [R17], R18 ;  /* 0x0000001211009388 */ /* 0x0203e20000000800 */
[----:B------:R-:W-:Y:S01]  /*1730*/  BSSY B0, `(.L_x_154) ;  /* 0x000000d000007945 */ /* 0x000fe20003800000 */
[----:B------:R-:W-:Y:S06]  /*1740*/  BAR.SYNC.DEFER_BLOCKING 0x0 ;  /* 0x0000000000007b1d */ /* 0x000fec0000010000 */
[----:B------:R-:W-:Y:S05]  /*1750*/  @P1 BRA `(.L_x_155) ;  /* 0x0000000000281947 */ /* 0x000fea0003800000 */
[----:B------:R-:W2:Y:S01]  /*1760*/  S2R R6, SR_CgaCtaId ;  /* 0x0000000000067919 */ /* 0x000ea20000008800 */
[----:B------:R-:W-:Y:S02]  /*1770*/  LEA.HI R8, R19, R16, RZ, 0x4 ;  /* 0x0000001013087211 */ /* 0x000fe400078f20ff */
[----:B------:R-:W-:Y:S02]  /*1780*/  MOV R7, 0x400 ;  /* 0x0000040000077802 */ /* 0x000fe40000000f00 */
[----:B-1----:R-:W-:-:S05]  /*1790*/  LOP3.LUT R17, R8, 0xfffffff0, RZ, 0xc0, !PT ;  /* 0xfffffff008117812 */ /* 0x002fca00078ec0ff */
[----:B------:R-:W-:Y:S01]  /*17a0*/  IMAD.IADD R17, R16, 0x1, -R17 ;  /* 0x0000000110117824 */ /* 0x000fe200078e0a11 */
[----:B--2---:R-:W-:Y:S02]  /*17b0*/  LEA R6, R6, R7, 0x18 ;  /* 0x0000000706067211 */ /* 0x004fe400078ec0ff */
[----:B------:R-:W-:-:S03]  /*17c0*/  SHF.R.S32.HI R7, RZ, 0x4, R8 ;  /* 0x00000004ff077819 */ /* 0x000fc60000011408 */
[----:B------:R-:W-:-:S04]  /*17d0*/  IMAD R6, R17, 0x24, R6 ;  /* 0x0000002411067824 */ /* 0x000fc800078e0206 */
[----:B------:R-:W-:-:S05]  /*17e0*/  IMAD R6, R7, 0x4, R6 ;  /* 0x0000000407067824 */ /* 0x000fca00078e0206 */
[----:B------:R2:W3:Y:S02]  /*17f0*/  LDS R30, [R6] ;  /* 0x00000000061e7984 */ /* 0x0004e40000000800 */
.L_x_155:
[----:B------:R-:W-:Y:S05]  /*1800*/  BSYNC B0 ;  /* 0x0000000000007941 */ /* 0x000fea0003800000 */
.L_x_154:
[----:B-1-3--:R-:W1:Y:S01]  /*1810*/  SHFL.BFLY PT, R17, R30, 0x8, 0x1f ;  /* 0x0d001f001e117f89 */ /* 0x00ae6200000e0000 */
[----:B------:R-:W3:Y:S01]  /*1820*/  I2F.RP R18, R27 ;  /* 0x0000001b00127306 */ /* 0x000ee20000209400 */
[----:B------:R-:W-:Y:S01]  /*1830*/  ISETP.GT.AND P5, PT, R3, RZ, PT ;  /* 0x000000ff0300720c */ /* 0x000fe20003fa4270 */
[----:B------:R-:W-:Y:S06]  /*1840*/  BSSY B1, `(.L_x_156) ;  /* 0x0000231000017945 */ /* 0x000fec0003800000 */
[----:B---3--:R-:W3:Y:S01]  /*1850*/  MUFU.RCP R18, R18 ;  /* 0x0000001200127308 */ /* 0x008ee20000001000 */
[----:B-1----:R-:W-:-:S05]  /*1860*/  FMNMX.FTZ R17, R17, R30, !PT ;  /* 0x0000001e11117209 */ /* 0x002fca0007810000 */
[----:B------:R-:W1:Y:S01]  /*1870*/  SHFL.BFLY PT, R8, R17, 0x4, 0x1f ;  /* 0x0c801f0011087f89 */ /* 0x000e6200000e0000 */
[----:B---3--:R-:W-:Y:S01]  /*1880*/  VIADD R32, R18, 0xffffffe ;  /* 0x0ffffffe12207836 */ /* 0x008fe20000000000 */
[----:B------:R-:W-:-:S03]  /*1890*/  IABS R18, R22 ;  /* 0x0000001600127213 */ /* 0x000fc60000000000 */
[----:B------:R3:W-:Y:S02]  /*18a0*/  F2I.FTZ.U32.TRUNC.NTZ R33, R32 ;  /* 0x0000002000217305 */ /* 0x0007e4000021f000 */
[----:B---3--:R-:W-:Y:S01]  /*18b0*/  IMAD.MOV.U32 R32, RZ, RZ, RZ ;  /* 0x000000ffff207224 */ /* 0x008fe200078e00ff */
[----:B-1----:R-:W-:Y:S02]  /*18c0*/  FMNMX.FTZ R8, R17, R8, !PT ;  /* 0x0000000811087209 */ /* 0x002fe40007810000 */
[----:B------:R-:W1:Y:S03]  /*18d0*/  LDC R17, c[0x0][0x270] ;  /* 0x00009c00ff117b82 */ /* 0x000e660000000800 */
[----:B0-----:R-:W0:Y:S01]  /*18e0*/  SHFL.BFLY PT, R25, R8, 0x2, 0x1f ;  /* 0x0c401f0008197f89 */ /* 0x001e2200000e0000 */
[----:B-1----:R-:W-:Y:S02]  /*18f0*/  IABS R26, R17 ;  /* 0x00000011001a7213 */ /* 0x002fe40000000000 */
[----:B0-----:R-:W-:-:S02]  /*1900*/  FMNMX.FTZ R25, R8, R25, !PT ;  /* 0x0000001908197209 */ /* 0x001fc40007810000 */
[----:B------:R-:W0:Y:S03]  /*1910*/  I2F.U32.RP R24, R26 ;  /* 0x0000001a00187306 */ /* 0x000e260000209000 */
[----:B--2---:R-:W1:Y:S02]  /*1920*/  SHFL.BFLY PT, R6, R25, 0x1, 0x1f ;  /* 0x0c201f0019067f89 */ /* 0x004e6400000e0000 */
[----:B-1----:R-:W-:-:S04]  /*1930*/  FMNMX.FTZ R6, R25, R6, !PT ;  /* 0x0000000619067209 */ /* 0x002fc80007810000 */
[----:B------:R-:W-:-:S04]  /*1940*/  FSETP.NEU.FTZ.AND P0, PT, R6, -INF , PT ;  /* 0xff8000000600780b */ /* 0x000fc80003f1d000 */
[----:B------:R-:W-:Y:S02]  /*1950*/  FSEL R7, R6, RZ, P0 ;  /* 0x000000ff06077208 */ /* 0x000fe40000000000 */
[----:B0-----:R-:W0:Y:S01]  /*1960*/  MUFU.RCP R6, R24 ;  /* 0x0000001800067308 */ /* 0x001e220000001000 */
[----:B------:R-:W-:Y:S02]  /*1970*/  ISETP.GT.AND P0, PT, R2, RZ, PT ;  /* 0x000000ff0200720c */ /* 0x000fe40003f04270 */
[----:B------:R-:W-:-:S04]  /*1980*/  FADD.FTZ R36, -R7, R30 ;  /* 0x0000001e07247221 */ /* 0x000fc80000010100 */
[----:B------:R-:W-:-:S06]  /*1990*/  FMUL.FTZ R36, R36, 1.4426950216293334961 ;  /* 0x3fb8aa3b24247820 */ /* 0x000fcc0000410000 */
[----:B------:R-:W1:Y:S01]  /*19a0*/  MUFU.EX2 R36, R36 ;  /* 0x0000002400247308 */ /* 0x000e620000000800 */
[----:B0-----:R-:W-:Y:S01]  /*19b0*/  VIADD R38, R6, 0xffffffe ;  /* 0x0ffffffe06267836 */ /* 0x001fe20000000000 */
[----:B------:R-:W-:Y:S01]  /*19c0*/  IABS R24, R4 ;  /* 0x0000000400187213 */ /* 0x000fe20000000000 */
[----:B------:R-:W-:Y:S01]  /*19d0*/  IMAD.MOV R6, RZ, RZ, -R33 ;  /* 0x000000ffff067224 */ /* 0x000fe200078e0a21 */
[----:B------:R-:W-:-:S04]  /*19e0*/  LOP3.LUT R4, R4, R17, RZ, 0x3c, !PT ;  /* 0x0000001104047212 */ /* 0x000fc800078e3cff */
[----:B------:R-:W0:Y:S01]  /*19f0*/  F2I.FTZ.U32.TRUNC.NTZ R39, R38 ;  /* 0x0000002600277305 */ /* 0x000e22000021f000 */
[----:B------:R-:W-:Y:S01]  /*1a00*/  IMAD R25, R6, R27, RZ ;  /* 0x0000001b06197224 */ /* 0x000fe200078e02ff */
[----:B------:R-:W-:-:S03]  /*1a10*/  IABS R6, R3 ;  /* 0x0000000300067213 */ /* 0x000fc60000000000 */
[----:B------:R-:W-:Y:S01]  /*1a20*/  IMAD.HI.U32 R25, R33, R25, R32 ;  /* 0x0000001921197227 */ /* 0x000fe200078e0020 */
[----:B------:R-:W-:Y:S01]  /*1a30*/  IABS R33, R17 ;  /* 0x0000001100217213 */ /* 0x000fe20000000000 */
[----:B-1----:R-:W1:Y:S02]  /*1a40*/  SHFL.BFLY PT, R31, R36, 0x8, 0x1f ;  /* 0x0d001f00241f7f89 */ /* 0x002e6400000e0000 */
[----:B------:R-:W-:Y:S02]  /*1a50*/  IMAD.MOV R6, RZ, RZ, -R6 ;  /* 0x000000ffff067224 */ /* 0x000fe400078e0a06 */
[----:B------:R-:W-:-:S04]  /*1a60*/  IMAD.HI.U32 R25, R25, R18, RZ ;  /* 0x0000001219197227 */ /* 0x000fc800078e00ff */
[----:B------:R-:W-:Y:S02]  /*1a70*/  IMAD R6, R25, R6, R18 ;  /* 0x0000000619067224 */ /* 0x000fe400078e0212 */
[----:B0-----:R-:W-:Y:S02]  /*1a80*/  IMAD.MOV R37, RZ, RZ, -R39 ;  /* 0x000000ffff257224 */ /* 0x001fe400078e0a27 */
[----:B------:R-:W-:Y:S01]  /*1a90*/  IMAD.MOV.U32 R38, RZ, RZ, RZ ;  /* 0x000000ffff267224 */ /* 0x000fe200078e00ff */
[----:B------:R-:W-:Y:S01]  /*1aa0*/  ISETP.GT.U32.AND P1, PT, R27, R6, PT ;  /* 0x000000061b00720c */ /* 0x000fe20003f24070 */
[----:B------:R-:W-:Y:S02]  /*1ab0*/  IMAD R37, R37, R26, RZ ;  /* 0x0000001a25257224 */ /* 0x000fe400078e02ff */
[----:B------:R-:W-:Y:S02]  /*1ac0*/  IMAD.MOV R33, RZ, RZ, -R33 ;  /* 0x000000ffff217224 */ /* 0x000fe400078e0a21 */
[----:B------:R-:W-:-:S06]  /*1ad0*/  IMAD.HI.U32 R37, R39, R37, R38 ;  /* 0x0000002527257227 */ /* 0x000fcc00078e0026 */
[----:B------:R-:W-:-:S04]  /*1ae0*/  IMAD.HI.U32 R32, R37, R24, RZ ;  /* 0x0000001825207227 */ /* 0x000fc800078e00ff */
[----:B-1----:R-:W-:Y:S01]  /*1af0*/  FADD.FTZ R31, R36, R31 ;  /* 0x0000001f241f7221 */ /* 0x002fe20000010000 */
[----:B------:R-:W-:Y:S01]  /*1b00*/  IMAD.HI.U32 R36, R37, R18, RZ ;  /* 0x0000001225247227 */ /* 0x000fe200078e00ff */
[----:B------:R-:W-:-:S03]  /*1b10*/  LOP3.LUT R37, R22, R27, RZ, 0x3c, !PT ;  /* 0x0000001b16257212 */ /* 0x000fc600078e3cff */
[----:B------:R-:W0:Y:S01]  /*1b20*/  SHFL.BFLY PT, R8, R31, 0x4, 0x1f ;  /* 0x0c801f001f087f89 */ /* 0x000e2200000e0000 */
[----:B------:R-:W-:Y:S01]  /*1b30*/  LOP3.LUT R22, R22, R17, RZ, 0x3c, !PT ;  /* 0x0000001116167212 */ /* 0x000fe200078e3cff */
[----:B------:R-:W-:Y:S02]  /*1b40*/  @!P1 IMAD.IADD R6, R6, 0x1, -R27 ;  /* 0x0000000106069824 */ /* 0x000fe400078e0a1b */
[----:B------:R-:W-:Y:S01]  /*1b50*/  @!P1 VIADD R25, R25, 0x1 ;  /* 0x0000000119199836 */ /* 0x000fe20000000000 */
[----:B------:R-:W-:Y:S02]  /*1b60*/  ISETP.NE.AND P1, PT, R3, RZ, PT ;  /* 0x000000ff0300720c */ /* 0x000fe40003f25270 */
[----:B------:R-:W-:Y:S02]  /*1b70*/  ISETP.GE.U32.AND P4, PT, R6, R27, PT ;  /* 0x0000001b0600720c */ /* 0x000fe40003f86070 */
[----:B------:R-:W-:-:S11]  /*1b80*/  SHF.R.S32.HI R6, RZ, 0x1f, R2 ;  /* 0x0000001fff067819 */ /* 0x000fd60000011402 */
[----:B------:R-:W-:Y:S02]  /*1b90*/  @P4 VIADD R25, R25, 0x1 ;  /* 0x0000000119194836 */ /* 0x000fe40000000000 */
[----:B0-----:R-:W-:Y:S01]  /*1ba0*/  FADD.FTZ R8, R31, R8 ;  /* 0x000000081f087221 */ /* 0x001fe20000010000 */
[-C--:B------:R-:W-:Y:S02]  /*1bb0*/  IMAD R31, R32, R33.reuse, R24 ;  /* 0x00000021201f7224 */ /* 0x080fe400078e0218 */
[----:B------:R-:W-:Y:S01]  /*1bc0*/  IMAD R33, R36, R33, R18 ;  /* 0x0000002124217224 */ /* 0x000fe200078e0212 */
[----:B------:R-:W-:Y:S01]  /*1bd0*/  LEA.HI.SX32 R18, R2, 0x1, 0x1 ;  /* 0x0000000102127811 */ /* 0x000fe200078f0aff */
[----:B------:R-:W0:Y:S01]  /*1be0*/  SHFL.BFLY PT, R29, R8, 0x2, 0x1f ;  /* 0x0c401f00081d7f89 */ /* 0x000e2200000e0000 */
[C---:B------:R-:W-:Y:S01]  /*1bf0*/  ISETP.GT.U32.AND P3, PT, R26.reuse, R31, PT ;  /* 0x0000001f1a00720c */ /* 0x040fe20003f64070 */
[----:B------:R-:W-:Y:S01]  /*1c00*/  @!P0 IMAD.MOV R18, RZ, RZ, R6 ;  /* 0x000000ffff128224 */ /* 0x000fe200078e0206 */
[----:B------:R-:W-:Y:S01]  /*1c10*/  ISETP.GT.U32.AND P2, PT, R26, R33, PT ;  /* 0x000000211a00720c */ /* 0x000fe20003f44070 */
[----:B------:R-:W1:Y:S01]  /*1c20*/  LDC.U8 R24, c[0x0][0x3d9] ;  /* 0x0000f640ff187b82 */ /* 0x000e620000000000 */
[----:B------:R-:W-:-:S02]  /*1c30*/  ISETP.GE.AND P0, PT, R37, RZ, PT ;  /* 0x000000ff2500720c */ /* 0x000fc40003f06270 */
[----:B------:R-:W-:-:S07]  /*1c40*/  LEA.HI.SX32 R6, R3, 0x1, 0x1 ;  /* 0x0000000103067811 */ /* 0x000fce00078f0aff */
[--C-:B------:R-:W-:Y:S02]  /*1c50*/  @!P3 IMAD.IADD R31, R31, 0x1, -R26.reuse ;  /* 0x000000011f1fb824 */ /* 0x100fe400078e0a1a */
[----:B------:R-:W-:Y:S02]  /*1c60*/  @!P2 IMAD.IADD R33, R33, 0x1, -R26 ;  /* 0x000000012121a824 */ /* 0x000fe400078e0a1a */
[----:B------:R-:W-:Y:S01]  /*1c70*/  @!P0 IMAD.MOV R25, RZ, RZ, -R25 ;  /* 0x000000ffff198224 */ /* 0x000fe200078e0a19 */
[----:B------:R-:W-:Y:S01]  /*1c80*/  ISETP.GE.U32.AND P4, PT, R31, R26, PT ;  /* 0x0000001a1f00720c */ /* 0x000fe20003f86070 */
[----:B------:R-:W-:Y:S01]  /*1c90*/  @!P3 VIADD R32, R32, 0x1 ;  /* 0x000000012020b836 */ /* 0x000fe20000000000 */
[----:B------:R-:W-:Y:S01]  /*1ca0*/  @!P1 LOP3.LUT R25, RZ, R27, RZ, 0x33, !PT ;  /* 0x0000001bff199212 */ /* 0x000fe200078e33ff */
[----:B------:R-:W-:Y:S01]  /*1cb0*/  @!P2 VIADD R36, R36, 0x1 ;  /* 0x000000012424a836 */ /* 0x000fe20000000000 */
[----:B------:R-:W-:Y:S01]  /*1cc0*/  ISETP.GE.AND P1, PT, R4, RZ, PT ;  /* 0x000000ff0400720c */ /* 0x000fe20003f26270 */
[----:B0-----:R-:W-:Y:S01]  /*1cd0*/  FADD.FTZ R29, R8, R29 ;  /* 0x0000001d081d7221 */ /* 0x001fe20000010000 */
[----:B------:R-:W-:-:S02]  /*1ce0*/  ISETP.GE.AND P3, PT, R22, RZ, PT ;  /* 0x000000ff1600720c */ /* 0x000fc40003f66270 */
[----:B------:R-:W-:Y:S02]  /*1cf0*/  LOP3.LUT R27, RZ, R17, RZ, 0x33, !PT ;  /* 0x00000011ff1b7212 */ /* 0x000fe400078e33ff */
[----:B------:R-:W0:Y:S01]  /*1d00*/  SHFL.BFLY PT, R8, R29, 0x1, 0x1f ;  /* 0x0c201f001d087f89 */ /* 0x000e2200000e0000 */
[----:B-1----:R-:W-:Y:S02]  /*1d10*/  ISETP.NE.AND P2, PT, R24, RZ, PT ;  /* 0x000000ff1800720c */ /* 0x002fe40003f45270 */
[----:B------:R-:W-:Y:S01]  /*1d20*/  @P4 VIADD R32, R32, 0x1 ;  /* 0x0000000120204836 */ /* 0x000fe20000000000 */
[C---:B------:R-:W-:Y:S02]  /*1d30*/  LOP3.LUT P4, RZ, R16.reuse, 0xf, RZ, 0xc0, !PT ;  /* 0x0000000f10ff7812 */ /* 0x040fe4000788c0ff */
[----:B------:R-:W-:Y:S01]  /*1d40*/  SEL R9, R9, 0x1, !P2 ;  /* 0x0000000109097807 */ /* 0x000fe20005000000 */
[----:B------:R-:W-:Y:S01]  /*1d50*/  @!P1 IMAD.MOV R32, RZ, RZ, -R32 ;  /* 0x000000ffff209224 */ /* 0x000fe200078e0a20 */
[----:B------:R-:W-:-:S02]  /*1d60*/  ISETP.GT.OR P4, PT, R16, 0x7f, P4 ;  /* 0x0000007f1000780c */ /* 0x000fc40002784670 */
[----:B------:R-:W-:Y:S01]  /*1d70*/  ISETP.LT.U32.AND P1, PT, R20, R25, PT ;  /* 0x000000191400720c */ /* 0x000fe20003f21070 */
[----:B0-----:R-:W-:Y:S01]  /*1d80*/  FADD.FTZ R8, R29, R8 ;  /* 0x000000081d087221 */ /* 0x001fe20000010000 */
[----:B------:R-:W-:-:S04]  /*1d90*/  SHF.R.S32.HI R29, RZ, 0x1f, R3 ;  /* 0x0000001fff1d7819 */ /* 0x000fc80000011403 */
[----:B------:R-:W-:Y:S01]  /*1da0*/  FSETP.NE.FTZ.AND P0, PT, R8, RZ, PT ;  /* 0x000000ff0800720b */ /* 0x000fe20003f15000 */
[----:B------:R-:W-:Y:S01]  /*1db0*/  @!P5 IMAD.MOV R6, RZ, RZ, R29 ;  /* 0x000000ffff06d224 */ /* 0x000fe200078e021d */
[----:B------:R-:W-:Y:S02]  /*1dc0*/  ISETP.GE.U32.AND P5, PT, R33, R26, PT ;  /* 0x0000001a2100720c */ /* 0x000fe40003fa6070 */
[----:B------:R-:W-:-:S04]  /*1dd0*/  SHF.R.S32.HI R33, RZ, 0x1f, R25 ;  /* 0x0000001fff217819 */ /* 0x000fc80000011419 */
[----:B------:R-:W-:-:S05]  /*1de0*/  ISETP.LT.AND.EX P1, PT, R21, R33, PT, P1 ;  /* 0x000000211500720c */ /* 0x000fca0003f21310 */
[----:B------:R-:W0:Y:S02]  /*1df0*/  @P0 MUFU.LG2 R4, R8 ;  /* 0x0000000800040308 */ /* 0x000e240000000c00 */
[----:B------:R-:W-:Y:S01]  /*1e00*/  @P5 VIADD R36, R36, 0x1 ;  /* 0x0000000124245836 */ /* 0x000fe20000000000 */
[----:B------:R-:W-:-:S03]  /*1e10*/  ISETP.NE.AND P5, PT, R17, RZ, PT ;  /* 0x000000ff1100720c */ /* 0x000fc60003fa5270 */
[----:B------:R-:W-:Y:S01]  /*1e20*/  @!P3 IMAD.MOV R36, RZ, RZ, -R36 ;  /* 0x000000ffff24b224 */ /* 0x000fe200078e0a24 */
[----:B------:R-:W-:-:S04]  /*1e30*/  SEL R32, R27, R32, !P5 ;  /* 0x000000201b207207 */ /* 0x000fc80006800000 */
[----:B------:R-:W-:Y:S01]  /*1e40*/  SEL R36, R27, R36, !P5 ;  /* 0x000000241b247207 */ /* 0x000fe20006800000 */
[-C--:B------:R-:W-:Y:S02]  /*1e50*/  IMAD R31, R32, R9.reuse, RZ ;  /* 0x00000009201f7224 */ /* 0x080fe400078e02ff */
[----:B------:R-:W-:Y:S02]  /*1e60*/  IMAD.MOV.U32 R27, RZ, RZ, 0x7f800000 ;  /* 0x7f800000ff1b7424 */ /* 0x000fe400078e00ff */
[----:B------:R-:W-:Y:S02]  /*1e70*/  IMAD R29, R36, R9, RZ ;  /* 0x00000009241d7224 */ /* 0x000fe400078e02ff */
[----:B0-----:R-:W-:Y:S01]  /*1e80*/  @P0 FFMA.FTZ R27, R4, 0.69314718246459960938, R7 ;  /* 0x3f317218041b0823 */ /* 0x001fe20000010007 */
[----:B------:R-:W-:Y:S01]  /*1e90*/  SEL R9, R20, R25, P1 ;  /* 0x0000001914097207 */ /* 0x000fe20000800000 */
[----:B------:R-:W-:Y:S01]  /*1ea0*/  IMAD R7, R18, R31, RZ ;  /* 0x0000001f12077224 */ /* 0x000fe200078e02ff */
[----:B------:R-:W-:Y:S01]  /*1eb0*/  SEL R8, R21, R33, P1 ;  /* 0x0000002115087207 */ /* 0x000fe20000800000 */
[----:B------:R-:W-:Y:S01]  /*1ec0*/  IMAD R6, R29, R6, RZ ;  /* 0x000000061d067224 */ /* 0x000fe200078e02ff */
[----:B------:R-:W-:Y:S06]  /*1ed0*/  @P4 BRA `(.L_x_157) ;  /* 0x0000001c001c4947 */ /* 0x000fec0003800000 */
[----:B------:R-:W-:Y:S01]  /*1ee0*/  ULDC.U8 UR4, c[0x0][0x3d8] ;  /* 0x0000f60000047ab9 */ /* 0x000fe20000000000 */
[----:B------:R-:W-:Y:S02]  /*1ef0*/  LEA.HI R4, R19, R16, RZ, 0x4 ;  /* 0x0000001013047211 */ /* 0x000fe400078f20ff */
[----:B------:R-:W-:Y:S02]  /*1f00*/  ISETP.NE.AND P1, PT, RZ, UR4, PT ;  /* 0x00000004ff007c0c */ /* 0x000fe4000bf25270 */
[----:B------:R-:W-:-:S04]  /*1f10*/  SHF.R.S32.HI R4, RZ, 0x4, R4 ;  /* 0x00000004ff047819 */ /* 0x000fc80000011404 */
[----:B------:R-:W-:-:S04]  /*1f20*/  IADD3 R32, P0, R4, UR7, RZ ;  /* 0x0000000704207c10 */ /* 0x000fc8000ff1e0ff */
[----:B------:R-:W-:-:S03]  /*1f30*/  LEA.HI.X.SX32 R33, R4, UR6, 0x1, P0 ;  /* 0x0000000604217c11 */ /* 0x000fc600080f0eff */
[----:B------:R-:W-:Y:S06]  /*1f40*/  @!P1 BRA `(.L_x_158) ;  /* 0x0000001800f09947 */ /* 0x000fec0003800000 */
        /* <DEDUP_REMOVED lines=30> */
[----:B------:R-:W-:Y:S05]  /*2130*/  CALL.REL.NOINC `($__internal_3_$__cuda_sm20_div_s64) ;  /* 0x0000002400cc7944 */ /* 0x000fea0003c00000 */
        /* <DEDUP_REMOVED lines=9> */
.L_x_160:
        /* <DEDUP_REMOVED lines=22> */
.L_x_161:
[----:B------:R-:W-:Y:S05]  /*2330*/  BSYNC B0 ;  /* 0x0000000000007941 */ /* 0x000fea0003800000 */
.L_x_159:
[----:B------:R-:W-:Y:S01]  /*2340*/  LOP3.LUT R16, R17, R0, RZ, 0xfc, !PT ;  /* 0x0000000011107212 */ /* 0x000fe200078efcff */
[----:B------:R-:W-:Y:S03]  /*2350*/  BSSY B0, `(.L_x_162) ;  /* 0x0000028000007945 */ /* 0x000fe60003800000 */
        /* <DEDUP_REMOVED lines=9> */
[-C--:B------:R-:W-:Y:S02]  /*23f0*/  IADD3.X R16, RZ, ~R19.reuse, RZ, P0, !PT ;  /* 0x80000013ff107210 */ /* 0x080fe400007fe4ff */
[----:B------:R-:W-:Y:S01]  /*2400*/  MOV R36, R18 ;  /* 0x0000001200247202 */ /* 0x000fe20000000f00 */
[----:B------:R-:W-:Y:S01]  /*2410*/  IMAD.WIDE.U32 R32, R23, R20, R32 ;  /* 0x0000001417207225 */ /* 0x000fe200078e0020 */
[----:B------:R-:W-:-:S03]  /*2420*/  MOV R37, R19 ;  /* 0x0000001300257202 */ /* 0x000fc60000000f00 */
[----:B------:R-:W-:-:S04]  /*2430*/  IMAD R21, R16, R23, RZ ;  /* 0x0000001710157224 */ /* 0x000fc800078e02ff */
[----:B------:R-:W-:-:S05]  /*2440*/  IMAD R0, R0, R20, R21 ;  /* 0x0000001400007224 */ /* 0x000fca00078e0215 */
[----:B------:R-:W-:Y:S01]  /*2450*/  IADD3 R0, R33, R0, RZ ;  /* 0x0000000021007210 */ /* 0x000fe20007ffe0ff */
[----:B------:R-:W-:Y:S05]  /*2460*/  BRA `(.L_x_164) ;  /* 0x0000000000587947 */ /* 0x000fea0003800000 */
.L_x_163:
        /* <DEDUP_REMOVED lines=22> */
.L_x_164:
[----:B------:R-:W-:Y:S05]  /*25d0*/  BSYNC B0 ;  /* 0x0000000000007941 */ /* 0x000fea0003800000 */
.L_x_162:
        /* <DEDUP_REMOVED lines=11> */
[----:B------:R-:W-:Y:S05]  /*2690*/  CALL.REL.NOINC `($__internal_3_$__cuda_sm20_div_s64) ;  /* 0x0000002000747944 */ /* 0x000fea0003c00000 */
[----:B------:R-:W-:-:S04]  /*26a0*/  IADD3 R17, P0, RZ, -R18, RZ ;  /* 0x80000012ff117210 */ /* 0x000fc80007f1e0ff */
[----:B------:R-:W-:Y:S01]  /*26b0*/  IADD3.X R16, RZ, ~R19, RZ, P0, !PT ;  /* 0x80000013ff107210 */ /* 0x000fe200007fe4ff */
[----:B------:R-:W-:-:S04]  /*26c0*/  IMAD.WIDE.U32 R36, R5, R17, R36 ;  /* 0x0000001105247225 */ /* 0x000fc800078e0024 */
[----:B------:R-:W-:-:S04]  /*26d0*/  IMAD R16, R16, R5, RZ ;  /* 0x0000000510107224 */ /* 0x000fc800078e02ff */
[----:B------:R-:W-:-:S05]  /*26e0*/  IMAD R4, R4, R17, R16 ;  /* 0x0000001104047224 */ /* 0x000fca00078e0210 */
[----:B------:R-:W-:Y:S01]  /*26f0*/  IADD3 R4, R37, R4, RZ ;  /* 0x0000000425047210 */ /* 0x000fe20007ffe0ff */
[----:B------:R-:W-:Y:S05]  /*2700*/  BRA `(.L_x_167) ;  /* 0x0000000000587947 */ /* 0x000fea0003800000 */
.L_x_166:
[----:B------:R-:W0:Y:S01]  /*2710*/  I2F.U32.RP R19, R5 ;  /* 0x0000000500137306 */ /* 0x000e220000209000 */
[----:B------:R-:W-:-:S07]  /*2720*/  ISETP.NE.U32.AND P0, PT, R5, RZ, PT ;  /* 0x000000ff0500720c */ /* 0x000fce0003f05070 */
[----:B0-----:R-:W0:Y:S02]  /*2730*/  MUFU.RCP R16, R19 ;  /* 0x0000001300107308 */ /* 0x001e240000001000 */
[----:B0-----:R-:W-:Y:S01]  /*2740*/  IADD3 R16, R16, 0xffffffe, RZ ;  /* 0x0ffffffe10107810 */ /* 0x001fe20007ffe0ff */
[----:B------:R-:W-:-:S05]  /*2750*/  HFMA2.MMA R19, -RZ, RZ, 0, 0 ;  /* 0x00000000ff137435 */ /* 0x000fca00000001ff */
        /* <DEDUP_REMOVED lines=17> */
.L_x_167:
[----:B------:R-:W-:Y:S05]  /*2870*/  BSYNC B0 ;  /* 0x0000000000007941 */ /* 0x000fea0003800000 */
.L_x_165:
        /* <DEDUP_REMOVED lines=38> */
[----:B------:R-:W-:Y:S05]  /*2ae0*/  CALL.REL.NOINC `($__internal_3_$__cuda_sm20_div_s64) ;  /* 0x0000001c00607944 */ /* 0x000fea0003c00000 */
        /* <DEDUP_REMOVED lines=12> */
.L_x_169:
        /* <DEDUP_REMOVED lines=23> */
.L_x_170:
[----:B------:R-:W-:Y:S05]  /*2d20*/  BSYNC B0 ;  /* 0x0000000000007941 */ /* 0x000fea0003800000 */
.L_x_168:
        /* <DEDUP_REMOVED lines=18> */
.L_x_172:
        /* <DEDUP_REMOVED lines=22> */
.L_x_173:
[----:B------:R-:W-:Y:S05]  /*2fb0*/  BSYNC B0 ;  /* 0x0000000000007941 */ /* 0x000fea0003800000 */
.L_x_171:
        /* <DEDUP_REMOVED lines=20> */
.L_x_175:
[----:B------:R-:W0:Y:S01]  /*3100*/  I2F.U32.RP R19, R13 ;  /* 0x0000000d00137306 */ /* 0x000e220000209000 */
[----:B------:R-:W-:Y:S01]  /*3110*/  IMAD.MOV.U32 R20, RZ, RZ, RZ ;  /* 0x000000ffff147224 */ /* 0x000fe200078e00ff */
[----:B------:R-:W-:-:S06]  /*3120*/  ISETP.NE.U32.AND P0, PT, R13, RZ, PT ;  /* 0x000000ff0d00720c */ /* 0x000fcc0003f05070 */
        /* <DEDUP_REMOVED lines=20> */
.L_x_176:
[----:B------:R-:W-:Y:S05]  /*3270*/  BSYNC B0 ;  /* 0x0000000000007941 */ /* 0x000fea0003800000 */
.L_x_174:
[----:B------:R-:W-:Y:S01]  /*3280*/  SHF.R.S32.HI R17, RZ, 0x1f, R7 ;  /* 0x0000001fff117819 */ /* 0x000fe20000011407 */
[-C--:B------:R-:W-:Y:S01]  /*3290*/  IMAD R12, R19, R7.reuse, RZ ;  /* 0x00000007130c7224 */ /* 0x080fe200078e02ff */
[----:B------:R-:W-:Y:S01]  /*32a0*/  ULDC UR4, c[0x0][0x2c4] ;  /* 0x0000b10000047ab9 */ /* 0x000fe20000000800 */
[----:B------:R-:W-:Y:S01]  /*32b0*/  IMAD.WIDE.U32 R42, R18, R7, RZ ;  /* 0x00000007122a7225 */ /* 0x000fe200078e00ff */
[----:B------:R-:W-:Y:S03]  /*32c0*/  BSSY B0, `(.L_x_177) ;  /* 0x000003a000007945 */ /* 0x000fe60003800000 */
[----:B------:R-:W-:Y:S01]  /*32d0*/  IMAD R7, R17, R18, R12 ;  /* 0x0000001211077224 */ /* 0x000fe200078e020c */
[----:B------:R-:W-:Y:S01]  /*32e0*/  SHF.R.S32.HI R18, RZ, 0x1f, R2 ;  /* 0x0000001fff127819 */ /* 0x000fe20000011402 */
[----:B------:R-:W-:Y:S01]  /*32f0*/  IMAD R17, R15, R2, RZ ;  /* 0x000000020f117224 */ /* 0x000fe200078e02ff */
[----:B------:R-:W-:Y:S01]  /*3300*/  LOP3.LUT R15, R41, R10, RZ, 0xfc, !PT ;  /* 0x0000000a290f7212 */ /* 0x000fe200078efcff */
[----:B------:R-:W-:Y:S01]  /*3310*/  IMAD R45, R23, UR4, RZ ;  /* 0x00000004172d7c24 */ /* 0x000fe2000f8e02ff */
[----:B------:R-:W-:Y:S01]  /*3320*/  IADD3 R7, R43, R7, RZ ;  /* 0x000000072b077210 */ /* 0x000fe20007ffe0ff */
[----:B------:R-:W-:Y:S01]  /*3330*/  IMAD R17, R18, R13, R17 ;  /* 0x0000000d12117224 */ /* 0x000fe200078e0211 */
[----:B------:R-:W-:Y:S01]  /*3340*/  ISETP.NE.U32.AND P0, PT, R15, RZ, PT ;  /* 0x000000ff0f00720c */ /* 0x000fe20003f05070 */
[----:B------:R-:W-:Y:S01]  /*3350*/  IMAD R12, R14, R45, RZ ;  /* 0x0000002d0e0c7224 */ /* 0x000fe200078e02ff */
[----:B------:R-:W-:Y:S01]  /*3360*/  SHF.R.S32.HI R19, RZ, 0x1f, R45 ;  /* 0x0000001fff137819 */ /* 0x000fe2000001142d */
        /* <DEDUP_REMOVED lines=11> */
[----:B------:R-:W-:Y:S05]  /*3420*/  CALL.REL.NOINC `($__internal_3_$__cuda_sm20_div_s64) ;  /* 0x0000001400107944 */ /* 0x000fea0003c00000 */
        /* <DEDUP_REMOVED lines=12> */
.L_x_178:
        /* <DEDUP_REMOVED lines=23> */
.L_x_179:
[----:B------:R-:W-:Y:S05]  /*3660*/  BSYNC B0 ;  /* 0x0000000000007941 */ /* 0x000fea0003800000 */
.L_x_177:
        /* <DEDUP_REMOVED lines=29> */
.L_x_181:
        /* <DEDUP_REMOVED lines=8> */
[----:B------:R-:W-:-:S04]  /*38c0*/  IMAD.HI.U32 R13, R19, R8, R18 ;  /* 0x00000008130d7227 */ /* 0x000fc800078e0012 */
[----:B------:R-:W-:Y:S02]  /*38d0*/  IMAD.MOV.U32 R19, RZ, RZ, RZ ;  /* 0x000000ffff137224 */ /* 0x000fe400078e00ff */
        /* <DEDUP_REMOVED lines=13> */
.L_x_182:
[----:B------:R-:W-:Y:S05]  /*39b0*/  BSYNC B0 ;  /* 0x0000000000007941 */ /* 0x000fea0003800000 */
.L_x_180:
[----:B------:R-:W-:Y:S01]  /*39c0*/  IADD3 R33, P1, P0, R36, R34, R32 ;  /* 0x0000002224217210 */ /* 0x000fe2000783e020 */
[----:B------:R-:W-:-:S03]  /*39d0*/  ULDC.64 UR4, c[0x0][0x2b0] ;  /* 0x0000ac0000047ab9 */ /* 0x000fc60000000a00 */
[----:B------:R-:W-:Y:S02]  /*39e0*/  IADD3 R33, P3, P2, R42, R33, R44 ;  /* 0x000000212a217210 */ /* 0x000fe40007a7e02c */
[----:B------:R-:W-:Y:S01]  /*39f0*/  IADD3.X R0, R4, R5, R0, P1, P0 ;  /* 0x0000000504007210 */ /* 0x000fe20000fe0400 */
[----:B------:R-:W-:Y:S01]  /*3a00*/  IMAD R5, R19, R6, RZ ;  /* 0x0000000613057224 */ /* 0x000fe200078e02ff */
[----:B------:R-:W-:Y:S02]  /*3a10*/  IADD3 R14, P1, P0, R46, R33, R14 ;  /* 0x000000212e0e7210 */ /* 0x000fe4000783e00e */
[----:B------:R-:W-:Y:S02]  /*3a20*/  IADD3.X R0, R7, R0, R2, P3, P2 ;  /* 0x0000000007007210 */ /* 0x000fe40001fe4402 */
[----:B------:R-:W-:Y:S02]  /*3a30*/  SHF.R.S32.HI R2, RZ, 0x1f, R6 ;  /* 0x0000001fff027819 */ /* 0x000fe40000011406 */
[----:B------:R-:W-:-:S02]  /*3a40*/  IADD3.X R15, R11, R0, R12, P1, P0 ;  /* 0x000000000b0f7210 */ /* 0x000fc40000fe040c */
[----:B------:R-:W-:Y:S01]  /*3a50*/  SHF.R.S32.HI R0, RZ, 0x1f, R3 ;  /* 0x0000001fff007819 */ /* 0x000fe20000011403 */
[-C--:B------:R-:W-:Y:S02]  /*3a60*/  IMAD R2, R2, R18.reuse, R5 ;  /* 0x0000001202027224 */ /* 0x080fe400078e0205 */
[----:B------:R-:W-:-:S04]  /*3a70*/  IMAD.WIDE.U32 R14, R6, R18, R14 ;  /* 0x00000012060e7225 */ /* 0x000fc800078e000e */
[----:B------:R-:W-:Y:S02]  /*3a80*/  IMAD R5, R8, R3, RZ ;  /* 0x0000000308057224 */ /* 0x000fe400078e02ff */
        /* <DEDUP_REMOVED lines=8> */
.L_x_158:
[----:B------:R-:W-:Y:S02]  /*3b10*/  ULDC.64 UR4, c[0x0][0x2b0] ;  /* 0x0000ac0000047ab9 */ /* 0x000fe40000000a00 */
[----:B------:R-:W-:-:S04]  /*3b20*/  LEA R2, P0, R32, UR4, 0x2 ;  /* 0x0000000420027c11 */ /* 0x000fc8000f8010ff */
[----:B------:R-:W-:-:S05]  /*3b30*/  LEA.HI.X R3, R32, UR5, R33, 0x2, P0 ;  /* 0x0000000520037c11 */ /* 0x000fca00080f1421 */
[----:B------:R0:W-:Y:S04]  /*3b40*/  STG.E desc[UR8][R2.64], R27 ;  /* 0x0000001b02007986 */ /* 0x0001e8000c101908 */
.L_x_157:
[----:B------:R-:W-:Y:S05]  /*3b50*/  BSYNC B1 ;  /* 0x0000000000017941 */ /* 0x000fea0003800000 */
.L_x_156:
[----:B01----:R-:W0:Y:S01]  /*3b60*/  S2R R2, SR_TID.X ;  /* 0x0000000000027919 */ /* 0x003e220000002100 */
[----:B------:R-:W1:Y:S01]  /*3b70*/  LDC R0, c[0x0][0x3c4] ;  /* 0x0000f100ff007b82 */ /* 0x000e620000000800 */
[----:B------:R-:W-:Y:S01]  /*3b80*/  BSSY B0, `(.L_x_183) ;  /* 0x0000012000007945 */ /* 0x000fe20003800000 */
[----:B0-----:R-:W-:-:S04]  /*3b90*/  SHF.R.S32.HI R3, RZ, 0x1f, R2 ;  /* 0x0000001fff037819 */ /* 0x001fc80000011402 */
[----:B------:R-:W-:-:S04]  /*3ba0*/  LEA.HI R32, R3, R2, RZ, 0x4 ;  /* 0x0000000203207211 */ /* 0x000fc800078f20ff */
[----:B------:R-:W-:-:S05]  /*3bb0*/  LOP3.LUT R31, R32, 0xfffffff0, RZ, 0xc0, !PT ;  /* 0xfffffff0201f7812 */ /* 0x000fca00078ec0ff */
[----:B------:R-:W-:-:S05]  /*3bc0*/  IMAD.IADD R31, R2, 0x1, -R31 ;  /* 0x00000001021f7824 */ /* 0x000fca00078e0a1f */
[----:B-1----:R-:W-:-:S04]  /*3bd0*/  ISETP.GE.AND P0, PT, R31, R0, PT ;  /* 0x000000001f00720c */ /* 0x002fc80003f06270 */
[----:B------:R-:W-:-:S13]  /*3be0*/  ISETP.LT.AND P0, PT, R2, 0x80, !P0 ;  /* 0x000000800200780c */ /* 0x000fda0004701270 */
[----:B------:R-:W-:Y:S05]  /*3bf0*/  @!P0 BRA `(.L_x_184) ;  /* 0x0000000000288947 */ /* 0x000fea0003800000 */
[----:B------:R-:W0:Y:S01]  /*3c00*/  S2R R2, SR_CgaCtaId ;  /* 0x0000000000027919 */ /* 0x000e220000008800 */
[----:B------:R-:W-:Y:S01]  /*3c10*/  FADD.FTZ R4, -R27, R30 ;  /* 0x0000001e1b047221 */ /* 0x000fe20000010100 */
[----:B------:R-:W-:-:S03]  /*3c20*/  MOV R3, 0x400 ;  /* 0x0000040000037802 */ /* 0x000fc60000000f00 */
[----:B------:R-:W-:-:S06]  /*3c30*/  FMUL.FTZ R4, R4, 1.4426950216293334961 ;  /* 0x3fb8aa3b04047820 */ /* 0x000fcc0000410000 */
[----:B------:R-:W1:Y:S01]  /*3c40*/  MUFU.EX2 R4, R4 ;  /* 0x0000000400047308 */ /* 0x000e620000000800 */
[----:B0-----:R-:W-:Y:S02]  /*3c50*/  LEA R2, R2, R3, 0x18 ;  /* 0x0000000302027211 */ /* 0x001fe400078ec0ff */
[----:B------:R-:W-:-:S03]  /*3c60*/  SHF.R.S32.HI R3, RZ, 0x4, R32 ;  /* 0x00000004ff037819 */ /* 0x000fc60000011420 */
[----:B------:R-:W-:-:S05]  /*3c70*/  IMAD R2, R31, 0x24, R2 ;  /* 0x000000241f027824 */ /* 0x000fca00078e0202 */
[----:B------:R-:W-:-:S05]  /*3c80*/  LEA R3, R3, R2, 0x2 ;  /* 0x0000000203037211 */ /* 0x000fca00078e10ff */
[----:B-1----:R0:W-:Y:S02]  /*3c90*/  STS [R3], R4 ;  /* 0x0000000403007388 */ /* 0x0021e40000000800 */
.L_x_184:
[----:B------:R-:W-:Y:S05]  /*3ca0*/  BSYNC B0 ;  /* 0x0000000000007941 */ /* 0x000fea0003800000 */
.L_x_183:
[----:B------:R-:W-:Y:S01]  /*3cb0*/  ISETP.GE.AND P0, PT, R0, 0x1, PT ;  /* 0x000000010000780c */ /* 0x000fe20003f06270 */
[----:B------:R-:W-:Y:S01]  /*3cc0*/  IMAD.SHL.U32 R31, R31, 0x4, RZ ;  /* 0x000000041f1f7824 */ /* 0x000fe200078e00ff */
[----:B------:R-:W-:Y:S01]  /*3cd0*/  BAR.SYNC.DEFER_BLOCKING 0x0 ;  /* 0x0000000000007b1d */ /* 0x000fe20000010000 */
[----:B------:R-:W-:Y:S01]  /*3ce0*/  CS2R R10, SRZ ;  /* 0x00000000000a7805 */ /* 0x000fe2000001ff00 */
[----:B------:R-:W-:Y:S01]  /*3cf0*/  IMAD.MOV.U32 R13, RZ, RZ, RZ ;  /* 0x000000ffff0d7224 */ /* 0x000fe200078e00ff */
[----:B------:R-:W-:Y:S02]  /*3d00*/  CS2R R8, SRZ ;  /* 0x0000000000087805 */ /* 0x000fe4000001ff00 */
[----:B------:R-:W-:Y:S02]  /*3d10*/  CS2R R6, SRZ ;  /* 0x0000000000067805 */ /* 0x000fe4000001ff00 */
[----:B0-----:R-:W-:Y:S02]  /*3d20*/  CS2R R4, SRZ ;  /* 0x0000000000047805 */ /* 0x001fe4000001ff00 */
[----:B------:R-:W-:Y:S01]  /*3d30*/  CS2R R2, SRZ ;  /* 0x0000000000027805 */ /* 0x000fe2000001ff00 */
[----:B------:R-:W-:Y:S01]  /*3d40*/  IMAD.MOV.U32 R0, RZ, RZ, RZ ;  /* 0x000000ffff007224 */ /* 0x000fe200078e00ff */
[----:B------:R-:W-:Y:S01]  /*3d50*/  SHF.R.S32.HI R32, RZ, 0x4, R32 ;  /* 0x00000004ff207819 */ /* 0x000fe20000011420 */
[----:B------:R-:W-:-:S02]  /*3d60*/  VIADD R30, R31, 0x40 ;  /* 0x000000401f1e7836 */ /* 0x000fc40000000000 */
[----:B------:R-:W-:Y:S01]  /*3d70*/  VIADD R29, R31, 0x80 ;  /* 0x000000801f1d7836 */ /* 0x000fe20000000000 */
[----:B------:R-:W-:Y:S06]  /*3d80*/  @!P0 BRA `(.L_x_185) ;  /* 0x0000000400008947 */ /* 0x000fec0003800000 */
        /* <DEDUP_REMOVED lines=28> */
.L_x_188:
[----:B------:R-:W-:Y:S01]  /*3f50*/  MOV R35, R33 ;  /* 0x0000002100237202 */ /* 0x000fe20000000f00 */
[----:B------:R-:W-:Y:S04]  /*3f60*/  BSSY B0, `(.L_x_186) ;  /* 0x000000e000007945 */ /* 0x000fe80003800000 */
[----:B------:R-:W-:Y:S05]  /*3f70*/  @P3 BRA `(.L_x_187) ;  /* 0x0000000000303947 */ /* 0x000fea0003800000 */
        /* <DEDUP_REMOVED lines=12> */
.L_x_187:
[----:B------:R-:W-:Y:S05]  /*4040*/  BSYNC B0 ;  /* 0x0000000000007941 */ /* 0x000fea0003800000 */
.L_x_186:
[----:B------:R1:W2:Y:S01]  /*4050*/  LDS R12, [R14] ;  /* 0x000000000e0c7984 */ /* 0x0002a20000000800 */
[----:B------:R-:W3:Y:S01]  /*4060*/  LDC R15, c[0x0][0x3c4] ;  /* 0x0000f100ff0f7b82 */ /* 0x000ee20000000800 */
[----:B------:R-:W-:Y:S01]  /*4070*/  UIADD3 UR5, UR5, 0x1, URZ ;  /* 0x0000000105057890 */ /* 0x000fe2000fffe03f */
[----:B0-----:R-:W-:Y:S04]  /*4080*/  IADD3 R34, P0, R36, R34, RZ ;  /* 0x0000002224227210 */ /* 0x001fe80007f1e0ff */
[----:B------:R-:W-:Y:S02]  /*4090*/  IADD3.X R33, R37, R35, RZ, P0, !PT ;  /* 0x0000002325217210 */ /* 0x000fe400007fe4ff */
[----:B-1----:R-:W-:Y:S01]  /*40a0*/  IADD3 R14, R14, 0x24, RZ ;  /* 0x000000240e0e7810 */ /* 0x002fe20007ffe0ff */
[C---:B--2--5:R-:W-:Y:S01]  /*40b0*/  FFMA.FTZ R3, R12.reuse, R16, R3 ;  /* 0x000000100c037223 */ /* 0x064fe20000010003 */
[----:B---3--:R-:W-:Y:S01]  /*40c0*/  ISETP.LE.AND P0, PT, R15, UR5, PT ;  /* 0x000000050f007c0c */ /* 0x008fe2000bf03270 */
        /* <DEDUP_REMOVED lines=10> */
[----:B------:R-:W-:Y:S02]  /*4170*/  FFMA.FTZ R10, R12, R27, R10 ;  /* 0x0000001b0c0a7223 */ /* 0x000fe4000001000a */
[----:B------:R-:W-:Y:S05]  /*4180*/  @!P0 BRA `(.L_x_188) ;  /* 0xfffffffc00708947 */ /* 0x000fea000383ffff */
.L_x_185:
        /* <DEDUP_REMOVED lines=89> */
[CC--:B------:R-:W-:Y:S02]  /*4720*/  @!P2 IADD3 R18, P0, R31.reuse, R20.reuse, RZ ;  /* 0x000000141f12a210 */ /* 0x0c0fe40007f1e0ff */
[----:B------:R-:W-:Y:S02]  /*4730*/  @!P1 IADD3 R0, P3, R30, R20, RZ ;  /* 0x000000141e009210 */ /* 0x000fe40007f7e0ff */
[----:B------:R-:W-:Y:S02]  /*4740*/  @!P2 LEA.HI.X.SX32 R31, R31, R12, 0x1, P0 ;  /* 0x0000000c1f1fa211 */ /* 0x000fe400000f0eff */
        /* <DEDUP_REMOVED lines=18> */
        .weak           $__internal_3_$__cuda_sm20_div_s64
        .type           $__internal_3_$__cuda_sm20_div_s64,@function
        .size           $__internal_3_$__cuda_sm20_div_s64,(.L_x_7887 - $__internal_3_$__cuda_sm20_div_s64)
$__internal_3_$__cuda_sm20_div_s64:
        /* <DEDUP_REMOVED lines=29> */
[----:B------:R-:W-:-:S04]  /*4a40*/  IMAD.X R18, RZ, RZ, ~R18, P0 ;  /* 0x000000ffff127224 */ /* 0x000fc800000e0e12 */
[----:B------:R-:W-:-:S04]  /*4a50*/  IMAD.WIDE.U32 R48, P5, R49, R18, R48 ;  /* 0x0000001231307225 */ /* 0x000fc800078a0030 */
[----:B------:R-:W-:-:S04]  /*4a60*/  IMAD.HI.U32 R19, P4, R25, R20, R48 ;  /* 0x0000001419137227 */ /* 0x000fc80007880030 */
[CC--:B------:R-:W-:Y:S02]  /*4a70*/  IMAD R20, R25.reuse, R18.reuse, RZ ;  /* 0x0000001219147224 */ /* 0x0c0fe400078e02ff */
[----:B------:R-:W-:-:S03]  /*4a80*/  IMAD.HI.U32 R18, R25, R18, RZ ;  /* 0x0000001219127227 */ /* 0x000fc600078e00ff */
[----:B------:R-:W-:Y:S01]  /*4a90*/  IADD3 R20, P3, R20, R19, RZ ;  /* 0x0000001314147210 */ /* 0x000fe20007f7e0ff */
[----:B------:R-:W-:Y:S01]  /*4aa0*/  IMAD.X R25, R18, 0x1, R25, P5 ;  /* 0x0000000112197824 */ /* 0x000fe200028e0619 */
[----:B------:R-:W-:Y:S01]  /*4ab0*/  IADD3 R19, P0, RZ, -R26, RZ ;  /* 0x8000001aff137210 */ /* 0x000fe20007f1e0ff */
[----:B------:R-:W-:-:S03]  /*4ac0*/  IMAD.MOV.U32 R49, RZ, RZ, RZ ;  /* 0x000000ffff317224 */ /* 0x000fc600078e00ff */
[----:B------:R-:W-:Y:S02]  /*4ad0*/  SEL R19, R19, R26, !P1 ;  /* 0x0000001a13137207 */ /* 0x000fe40004800000 */
[----:B------:R-:W-:Y:S02]  /*4ae0*/  IADD3.X R26, RZ, ~R17, RZ, P0, !PT ;  /* 0x80000011ff1a7210 */ /* 0x000fe400007fe4ff */
[----:B------:R-:W-:Y:S01]  /*4af0*/  IADD3.X R25, RZ, RZ, R25, P3, P4 ;  /* 0x000000ffff197210 */ /* 0x000fe20001fe8419 */
[----:B------:R-:W-:Y:S01]  /*4b00*/  IMAD.HI.U32 R48, R20, R19, RZ ;  /* 0x0000001314307227 */ /* 0x000fe200078e00ff */
[----:B------:R-:W-:-:S05]  /*4b10*/  SEL R18, R26, R17, !P1 ;  /* 0x000000111a127207 */ /* 0x000fca0004800000 */
[----:B------:R-:W-:-:S04]  /*4b20*/  IMAD.WIDE.U32 R48, R20, R18, R48 ;  /* 0x0000001214307225 */ /* 0x000fc800078e0030 */
[C---:B------:R-:W-:Y:S02]  /*4b30*/  IMAD R26, R25.reuse, R18, RZ ;  /* 0x00000012191a7224 */ /* 0x040fe400078e02ff */
[----:B------:R-:W-:-:S04]  /*4b40*/  IMAD.HI.U32 R29, P0, R25, R19, R48 ;  /* 0x00000013191d7227 */ /* 0x000fc80007800030 */
[----:B------:R-:W-:Y:S01]  /*4b50*/  IMAD.HI.U32 R25, R25, R18, RZ ;  /* 0x0000001219197227 */ /* 0x000fe200078e00ff */
[----:B------:R-:W-:-:S03]  /*4b60*/  IADD3 R26, P1, R26, R29, RZ ;  /* 0x0000001d1a1a7210 */ /* 0x000fc60007f3e0ff */
[----:B------:R-:W-:Y:S02]  /*4b70*/  IMAD.X R25, RZ, RZ, R25, P0 ;  /* 0x000000ffff197224 */ /* 0x000fe400000e0619 */
[----:B------:R-:W-:-:S04]  /*4b80*/  IMAD.WIDE.U32 R48, R26, R38, RZ ;  /* 0x000000261a307225 */ /* 0x000fc800078e00ff */
[----:B------:R-:W-:Y:S01]  /*4b90*/  IMAD R20, R26, R39, R49 ;  /* 0x000000271a147224 */ /* 0x000fe200078e0231 */
[----:B------:R-:W-:Y:S01]  /*4ba0*/  IADD3 R19, P0, -R48, R19, RZ ;  /* 0x0000001330137210 */ /* 0x000fe20007f1e1ff */
[----:B------:R-:W-:-:S03]  /*4bb0*/  IMAD.X R25, RZ, RZ, R25, P1 ;  /* 0x000000ffff197224 */ /* 0x000fc600008e0619 */
[-C--:B------:R-:W-:Y:S01]  /*4bc0*/  ISETP.GE.U32.AND P4, PT, R19, R38.reuse, PT ;  /* 0x000000261300720c */ /* 0x080fe20003f86070 */
[-C--:B------:R-:W-:Y:S01]  /*4bd0*/  IMAD R29, R25, R38.reuse, R20 ;  /* 0x00000026191d7224 */ /* 0x080fe200078e0214 */
[----:B------:R-:W-:-:S04]  /*4be0*/  IADD3 R20, P3, R19, -R38, RZ ;  /* 0x8000002613147210 */ /* 0x000fc80007f7e0ff */
[----:B------:R-:W-:Y:S02]  /*4bf0*/  IADD3.X R18, ~R29, R18, RZ, P0, !PT ;  /* 0x000000121d127210 */ /* 0x000fe400007fe5ff */
[----:B------:R-:W-:Y:S02]  /*4c00*/  IADD3 R29, P1, R26, 0x1, RZ ;  /* 0x000000011a1d7810 */ /* 0x000fe40007f3e0ff */
[----:B------:R-:W-:-:S04]  /*4c10*/  ISETP.GE.U32.AND.EX P4, PT, R18, R39, PT, P4 ;  /* 0x000000271200720c */ /* 0x000fc80003f86140 */
[----:B------:R-:W-:Y:S01]  /*4c20*/  SEL R20, R20, R19, P4 ;  /* 0x0000001314147207 */ /* 0x000fe20002000000 */
[----:B------:R-:W-:Y:S01]  /*4c30*/  IMAD.X R19, R18, 0x1, ~R39, P3 ;  /* 0x0000000112137824 */ /* 0x000fe200018e0e27 */
[----:B------:R-:W-:Y:S02]  /*4c40*/  SEL R29, R29, R26, P4 ;  /* 0x0000001a1d1d7207 */ /* 0x000fe40002000000 */
[----:B------:R-:W-:Y:S01]  /*4c50*/  ISETP.GE.U32.AND P0, PT, R20, R38, PT ;  /* 0x000000261400720c */ /* 0x000fe20003f06070 */
[----:B------:R-:W-:Y:S01]  /*4c60*/  IMAD.X R20, RZ, RZ, R25, P1 ;  /* 0x000000ffff147224 */ /* 0x000fe200008e0619 */
[----:B------:R-:W-:Y:S01]  /*4c70*/  SEL R19, R19, R18, P4 ;  /* 0x0000001213137207 */ /* 0x000fe20002000000 */
[----:B------:R-:W-:Y:S01]  /*4c80*/  IMAD.MOV.U32 R38, RZ, RZ, R22 ;  /* 0x000000ffff267224 */ /* 0x000fe200078e0016 */
[----:B------:R-:W-:Y:S02]  /*4c90*/  IADD3 R18, P1, R29, 0x1, RZ ;  /* 0x000000011d127810 */ /* 0x000fe40007f3e0ff */
[----:B------:R-:W-:-:S02]  /*4ca0*/  SEL R20, R20, R25, P4 ;  /* 0x0000001914147207 */ /* 0x000fc40002000000 */
        /* <DEDUP_REMOVED lines=15> */
[----:B------:R-:W-:Y:S06]  /*4da0*/  RET.REL.NODEC R38 `(_ZN5flash32flash_fwd_splitkv_combine_kernelI23Flash_fwd_kernel_traitsILi192ELi64ELi64ELi4ELb0ELb0EN7cutlass10bfloat16_tE19Flash_kernel_traitsILi192ELi64ELi64ELi4ES3_EELi8ELi4ELb0EEEvNS_16Flash_fwd_paramsE) ;  /* 0xffffffb026947950 */ /* 0x000fec0003c3ffff */
.L_x_189:
        /* <DEDUP_REMOVED lines=13> */
.L_x_7887:


//--------------------- .text._ZN5flash32flash_fwd_splitkv_combine_kernelI23Flash_fwd_kernel_traitsILi192ELi64ELi64ELi4ELb0ELb0EN7cutlass10bfloat16_tE19Flash_kernel_traitsILi192ELi64ELi64ELi4ES3_EELi8ELi3ELb0EEEvNS_16Flash_fwd_paramsE --------------------------
	.section	.text._ZN5flash32flash_fwd_splitkv_combine_kernelI23Flash_fwd_kernel_traitsILi192ELi64ELi64ELi4ELb0ELb0EN7cutlass10bfloat16_tE19Flash_kernel_traitsILi192ELi64ELi64ELi4ES3_EELi8ELi3ELb0EEEvNS_16Flash_fwd_paramsE,"ax",@progbits
	.align	128
        .global         _ZN5flash32flash_fwd_splitkv_combine_kernelI23Flash_fwd_kernel_traitsILi192ELi64ELi64ELi4ELb0ELb0EN7cutlass10bfloat16_tE19Flash_kernel_traitsILi192ELi64ELi64ELi4ES3_EELi8ELi3ELb0EEEvNS_16Flash_fwd_paramsE
        .type           _ZN5flash32flash_fwd_splitkv_combine_kernelI23Flash_fwd_kernel_traitsILi192ELi64ELi64ELi4ELb0ELb0EN7cutlass10bfloat16_tE19Flash_kernel_traitsILi192ELi64ELi64ELi4ES3_EELi8ELi3ELb0EEEvNS_16Flash_fwd_paramsE,@function
        .size           _ZN5flash32flash_fwd_splitkv_combine_kernelI23Flash_fwd_kernel_traitsILi192ELi64ELi64ELi4ELb0ELb0EN7cutlass10bfloat16_tE19Flash_kernel_traitsILi192ELi64ELi64ELi4ES3_EELi8ELi3ELb0EEEvNS_16Flash_fwd_paramsE,(.L_x_7888 - _ZN5flash32flash_fwd_splitkv_combine_kernelI23Flash_fwd_kernel_traitsILi192ELi64ELi64ELi4ELb0ELb0EN7cutlass10bfloat16_tE19Flash_kernel_traitsILi192ELi64ELi64ELi4ES3_EELi8ELi3ELb0EEEvNS_16Flash_fwd_paramsE)
        .other          _ZN5flash32flash_fwd_splitkv_combine_kernelI23Flash_fwd_kernel_traitsILi192ELi64ELi64ELi4ELb0ELb0EN7cutlass10bfloat16_tE19Flash_kernel_traitsILi192ELi64ELi64ELi4ES3_EELi8ELi3ELb0EEEvNS_16Flash_fwd_paramsE,@"STO_CUDA_ENTRY STV_DEFAULT"
_ZN5flash32flash_fwd_splitkv_combine_kernelI23Flash_fwd_kernel_traitsILi192ELi64ELi64ELi4ELb0ELb0EN7cutlass10bfloat16_tE19Flash_kernel_traitsILi192ELi64ELi64ELi4ES3_EELi8ELi3ELb0EEEvNS_16Flash_fwd_paramsE:
.text._ZN5flash32flash_fwd_splitkv_combine_kernelI23Flash_fwd_kernel_traitsILi192ELi64ELi64ELi4ELb0ELb0EN7cutlass10bfloat16_tE19Flash_kernel_traitsILi192ELi64ELi64ELi4ES3_EELi8ELi3ELb0EEEvNS_16Flash_fwd_paramsE:
        /* <DEDUP_REMOVED lines=23> */
[----:B------:R-:W-:Y:S05]  /*0170*/  CALL.REL.NOINC `($__internal_4_$__cuda_sm20_div_s64) ;  /* 0x0000004400807944 */ /* 0x000fea0003c00000 */
[----:B------:R-:W-:Y:S02]  /*0180*/  MOV R18, R0 ;  /* 0x0000000000127202 */ /* 0x000fe40000000f00 */
[----:B------:R-:W-:Y:S01]  /*0190*/  MOV R19, R21 ;  /* 0x0000001500137202 */ /* 0x000fe20000000f00 */
[----:B------:R-:W-:Y:S06]  /*01a0*/  BRA `(.L_x_191) ;  /* 0x00000000004c7947 */ /* 0x000fec0003800000 */
.L_x_190:
        /* <DEDUP_REMOVED lines=19> */
.L_x_191:
        /* <DEDUP_REMOVED lines=9> */
[----:B------:R-:W-:Y:S02]  /*0370*/  MOV R24, R18 ;  /* 0x0000001200187202 */ /* 0x000fe40000000f00 */
[----:B------:R-:W-:Y:S02]  /*0380*/  MOV R20, 0x3a0 ;  /* 0x000003a000147802 */ /* 0x000fe40000000f00 */
[----:B------:R-:W-:Y:S05]  /*0390*/  CALL.REL.NOINC `($__internal_4_$__cuda_sm20_div_s64) ;  /* 0x0000004000f87944 */ /* 0x000fea0003c00000 */
[----:B------:R-:W-:Y:S02]  /*03a0*/  MOV R10, R0 ;  /* 0x00000000000a7202 */ /* 0x000fe40000000f00 */
[----:B------:R-:W-:Y:S01]  /*03b0*/  MOV R11, R21 ;  /* 0x00000015000b7202 */ /* 0x000fe20000000f00 */
[----:B------:R-:W-:Y:S05]  /*03c0*/  BRA `(.L_x_194) ;  /* 0x00000000004c7947 */ /* 0x000fea0003800000 */
.L_x_193:
        /* <DEDUP_REMOVED lines=19> */
.L_x_194:
[----:B------:R-:W-:Y:S05]  /*0500*/  BSYNC B0 ;  /* 0x0000000000007941 */ /* 0x000fea0003800000 */
.L_x_192:
[----:B------:R-:W0:Y:S01]  /*0510*/  LDC R2, c[0x0][0x2c4] ;  /* 0x0000b100ff027b82 */ /* 0x000e220000000800 */
[----:B------:R-:W-:Y:S01]  /*0520*/  IMAD.MOV.U32 R12, RZ, RZ, RZ ;  /* 0x000000ffff0c7224 */ /* 0x000fe200078e00ff */
[----:B------:R-:W-:Y:S01]  /*0530*/  BSSY B0, `(.L_x_195) ;  /* 0x000003d000007945 */ /* 0x000fe20003800000 */
[----:B0-----:R-:W-:Y:S01]  /*0540*/  IABS R7, R2 ;  /* 0x0000000200077213 */ /* 0x001fe20000000000 */
[----:B------:R-:W-:-:S03]  /*0550*/  VIADD R9, R2, 0xffffffff ;  /* 0xffffffff02097836 */ /* 0x000fc60000000000 */
        /* <DEDUP_REMOVED lines=26> */
[----:B------:R-:W-:Y:S02]  /*0700*/  SEL R17, R6, R17, P0 ;  /* 0x0000001106117207 */ /* 0x000fe40000000000 */
        /* <DEDUP_REMOVED lines=10> */
[----:B------:R-:W-:Y:S01]  /*07b0*/  MOV R20, R0 ;  /* 0x0000000000147202 */ /* 0x000fe20000000f00 */
[----:B------:R-:W-:Y:S05]  /*07c0*/  BRA `(.L_x_197) ;  /* 0x00000000004c7947 */ /* 0x000fea0003800000 */
.L_x_196:
        /* <DEDUP_REMOVED lines=19> */
.L_x_197:
[----:B------:R-:W-:Y:S05]  /*0900*/  BSYNC B0 ;  /* 0x0000000000007941 */ /* 0x000fea0003800000 */
.L_x_195:
        /* <DEDUP_REMOVED lines=17> */
[----:B------:R-:W-:-:S04]  /*0a20*/  IMAD.MOV.U32 R2, RZ, RZ, R0 ;  /* 0x000000ffff027224 */ /* 0x000fc800078e0000 */
[----:B------:R-:W-:-:S04]  /*0a30*/  IMAD.HI.U32 R0, R13, R2, RZ ;  /* 0x000000020d007227 */ /* 0x000fc800078e00ff */
[----:B------:R-:W-:-:S04]  /*0a40*/  IMAD.MOV R7, RZ, RZ, -R0 ;  /* 0x000000ffff077224 */ /* 0x000fc800078e0a00 */
[----:B------:R-:W-:Y:S01]  /*0a50*/  IMAD R7, R6, R7, R2 ;  /* 0x0000000706077224 */ /* 0x000fe200078e0202 */
[----:B------:R-:W-:-:S04]  /*0a60*/  SHF.R.S32.HI R2, RZ, 0x1f, R5 ;  /* 0x0000001fff027819 */ /* 0x000fc80000011405 */
        /* <DEDUP_REMOVED lines=26> */
[----:B------:R-:W-:Y:S01]  /*0c10*/  IMAD R15, R13, R0, R2 ;  /* 0x000000000d0f7224 */ /* 0x000fe200078e0202 */
[----:B------:R-:W-:-:S04]  /*0c20*/  LOP3.LUT R0, R7, R12, RZ, 0x3c, !PT ;  /* 0x0000000c07007212 */ /* 0x000fc800078e3cff */
[----:B------:R-:W-:Y:S02]  /*0c30*/  ISETP.GT.U32.AND P1, PT, R12, R15, PT ;  /* 0x0000000f0c00720c */ /* 0x000fe40003f24070 */
[----:B------:R-:W-:-:S11]  /*0c40*/  ISETP.GE.AND P0, PT, R0, RZ, PT ;  /* 0x000000ff0000720c */ /* 0x000fd60003f06270 */
[-C--:B------:R-:W-:Y:S01]  /*0c50*/  @!P1 IADD3 R15, R15, -R12.reuse, RZ ;  /* 0x8000000c0f0f9210 */ /* 0x080fe20007ffe0ff */
        /* <DEDUP_REMOVED lines=22> */
[----:B------:R-:W-:Y:S05]  /*0dc0*/  BRA `(.L_x_200) ;  /* 0x00000000004c7947 */ /* 0x000fea0003800000 */
.L_x_199:
        /* <DEDUP_REMOVED lines=19> */
.L_x_200:
[----:B------:R-:W-:Y:S05]  /*0f00*/  BSYNC B0 ;  /* 0x0000000000007941 */ /* 0x000fea0003800000 */
.L_x_198:
        /* <DEDUP_REMOVED lines=43> */
.L_x_202:
[----:B------:R-:W0:Y:S01]  /*11c0*/  I2F.U32.RP R6, R14 ;  /* 0x0000000e00067306 */ /* 0x000e220000209000 */
[----:B------:R-:W-:Y:S01]  /*11d0*/  HFMA2.MMA R20, -RZ, RZ, 0, 0 ;  /* 0x00000000ff147435 */ /* 0x000fe200000001ff */
[----:B------:R-:W-:-:S06]  /*11e0*/  ISETP.NE.U32.AND P0, PT, R14, RZ, PT ;  /* 0x000000ff0e00720c */ /* 0x000fcc0003f05070 */
[----:B0-----:R-:W0:Y:S02]  /*11f0*/  MUFU.RCP R2, R6 ;  /* 0x0000000600027308 */ /* 0x001e240000001000 */
[----:B0-----:R-:W-:-:S06]  /*1200*/  VIADD R2, R2, 0xffffffe ;  /* 0x0ffffffe02027836 */ /* 0x001fcc0000000000 */
[----:B------:R-:W0:Y:S02]  /*1210*/  F2I.FTZ.U32.TRUNC.NTZ R21, R2 ;  /* 0x0000000200157305 */ /* 0x000e24000021f000 */
[----:B0-----:R-:W-:-:S04]  /*1220*/  IMAD.MOV R0, RZ, RZ, -R21 ;  /* 0x000000ffff007224 */ /* 0x001fc800078e0a15 */
[----:B------:R-:W-:-:S04]  /*1230*/  IMAD R0, R0, R14, RZ ;  /* 0x0000000e00007224 */ /* 0x000fc800078e02ff */
        /* <DEDUP_REMOVED lines=11> */
.L_x_203:
[----:B------:R-:W-:Y:S05]  /*12f0*/  BSYNC B0 ;  /* 0x0000000000007941 */ /* 0x000fea0003800000 */
.L_x_201:
[----:B------:R-:W0:Y:S01]  /*1300*/  LDC R10, c[0x0][0x2c4] ;  /* 0x0000b100ff0a7b82 */ /* 0x000e220000000800 */
[----:B------:R-:W1:Y:S01]  /*1310*/  S2R R29, SR_CgaCtaId ;  /* 0x00000000001d7919 */ /* 0x000e620000008800 */
[----:B------:R-:W-:Y:S01]  /*1320*/  ISETP.GT.AND P3, PT, R5, RZ, PT ;  /* 0x000000ff0500720c */ /* 0x000fe20003f64270 */
[----:B------:R-:W-:Y:S01]  /*1330*/  ULDC UR4, c[0x0][0x3c4] ;  /* 0x0000f10000047ab9 */ /* 0x000fe20000000800 */
[----:B------:R-:W-:Y:S01]  /*1340*/  ULDC.64 UR8, c[0x0][0x208] ;  /* 0x0000820000087ab9 */ /* 0x000fe20000000a00 */
[----:B------:R-:W-:Y:S01]  /*1350*/  BSSY B0, `(.L_x_204) ;  /* 0x0000042000007945 */ /* 0x000fe20003800000 */
[----:B------:R-:W-:Y:S01]  /*1360*/  IMAD.MOV.U32 R27, RZ, RZ, -0x800000 ;  /* 0xff800000ff1b7424 */ /* 0x000fe200078e00ff */
[----:B0-----:R-:W-:-:S04]  /*1370*/  IABS R0, R10 ;  /* 0x0000000a00007213 */ /* 0x001fc80000000000 */
[----:B------:R-:W0:Y:S08]  /*1380*/  I2F.RP R11, R0 ;  /* 0x00000000000b7306 */ /* 0x000e300000209400 */
[----:B0-----:R-:W0:Y:S02]  /*1390*/  MUFU.RCP R24, R11 ;  /* 0x0000000b00187308 */ /* 0x001e240000001000 */
[----:B0-----:R-:W-:Y:S01]  /*13a0*/  VIADD R24, R24, 0xffffffe ;  /* 0x0ffffffe18187836 */ /* 0x001fe20000000000 */
[----:B------:R-:W0:Y:S05]  /*13b0*/  S2R R11, SR_TID.X ;  /* 0x00000000000b7919 */ /* 0x000e2a0000002100 */
[----:B------:R-:W2:Y:S02]  /*13c0*/  F2I.FTZ.U32.TRUNC.NTZ R25, R24 ;  /* 0x0000001800197305 */ /* 0x000ea4000021f000 */
[----:B--2---:R-:W-:-:S02]  /*13d0*/  IMAD.MOV R2, RZ, RZ, -R25 ;  /* 0x000000ffff027224 */ /* 0x004fc400078e0a19 */
[----:B------:R-:W-:Y:S02]  /*13e0*/  IMAD.MOV.U32 R24, RZ, RZ, RZ ;  /* 0x000000ffff187224 */ /* 0x000fe400078e00ff */
[----:B------:R-:W-:Y:S01]  /*13f0*/  IMAD R6, R2, R0, RZ ;  /* 0x0000000002067224 */ /* 0x000fe200078e02ff */
[----:B------:R-:W-:Y:S02]  /*1400*/  IABS R2, R9 ;  /* 0x0000000900027213 */ /* 0x000fe40000000000 */
[----:B------:R-:W-:Y:S01]  /*1410*/  LOP3.LUT R9, R9, R10, RZ, 0x3c, !PT ;  /* 0x0000000a09097212 */ /* 0x000fe200078e3cff */
[----:B------:R-:W-:-:S03]  /*1420*/  IMAD.HI.U32 R6, R25, R6, R24 ;  /* 0x0000000619067227 */ /* 0x000fc600078e0018 */
[----:B------:R-:W-:Y:S01]  /*1430*/  ISETP.GE.AND P1, PT, R9, RZ, PT ;  /* 0x000000ff0900720c */ /* 0x000fe20003f26270 */
[----:B------:R-:W-:Y:S02]  /*1440*/  IMAD.MOV.U32 R19, RZ, RZ, R2 ;  /* 0x000000ffff137224 */ /* 0x000fe400078e0002 */
[----:B------:R-:W-:Y:S02]  /*1450*/  IMAD.MOV.U32 R25, RZ, RZ, -0x800000 ;  /* 0xff800000ff197424 */ /* 0x000fe400078e00ff */
[----:B------:R-:W-:-:S04]  /*1460*/  IMAD.HI.U32 R2, R6, R19, RZ ;  /* 0x0000001306027227 */ /* 0x000fc800078e00ff */
[----:B------:R-:W-:-:S04]  /*1470*/  IMAD.MOV R6, RZ, RZ, -R2 ;  /* 0x000000ffff067224 */ /* 0x000fc800078e0a02 */
[----:B------:R-:W-:Y:S01]  /*1480*/  IMAD R19, R0, R6, R19 ;  /* 0x0000000600137224 */ /* 0x000fe200078e0213 */
[----:B------:R-:W-:-:S04]  /*1490*/  SHF.R.S32.HI R6, RZ, 0x1f, R5 ;  /* 0x0000001fff067819 */ /* 0x000fc80000011405 */
[----:B------:R-:W-:-:S13]  /*14a0*/  ISETP.GT.U32.AND P0, PT, R0, R19, PT ;  /* 0x000000130000720c */ /* 0x000fda0003f04070 */
[-C--:B------:R-:W-:Y:S01]  /*14b0*/  @!P0 IADD3 R19, R19, -R0.reuse, RZ ;  /* 0x8000000013138210 */ /* 0x080fe20007ffe0ff */
[----:B------:R-:W-:Y:S01]  /*14c0*/  @!P0 VIADD R2, R2, 0x1 ;  /* 0x0000000102028836 */ /* 0x000fe20000000000 */
[----:B------:R-:W-:Y:S02]  /*14d0*/  ISETP.NE.AND P0, PT, R10, RZ, PT ;  /* 0x000000ff0a00720c */ /* 0x000fe40003f05270 */
[----:B------:R-:W-:Y:S02]  /*14e0*/  ISETP.GE.U32.AND P2, PT, R19, R0, PT ;  /* 0x000000001300720c */ /* 0x000fe40003f46070 */
[----:B------:R-:W-:Y:S01]  /*14f0*/  LEA.HI.SX32 R0, R5, 0x1, 0x1 ;  /* 0x0000000105007811 */ /* 0x000fe200078f0aff */
[----:B------:R-:W-:Y:S01]  /*1500*/  @!P3 IMAD.MOV R0, RZ, RZ, R6 ;  /* 0x000000ffff00b224 */ /* 0x000fe200078e0206 */
[----:B------:R-:W-:-:S04]  /*1510*/  MOV R6, 0x400 ;  /* 0x0000040000067802 */ /* 0x000fc80000000f00 */
[----:B-1----:R-:W-:-:S05]  /*1520*/  LEA R29, R29, R6, 0x18 ;  /* 0x000000061d1d7211 */ /* 0x002fca00078ec0ff */
[----:B------:R-:W-:-:S04]  /*1530*/  @P2 VIADD R2, R2, 0x1 ;  /* 0x0000000102022836 */ /* 0x000fc80000000000 */
[----:B------:R-:W-:Y:S01]  /*1540*/  IMAD.MOV.U32 R5, RZ, RZ, R2 ;  /* 0x000000ffff057224 */ /* 0x000fe200078e0002 */
[----:B0-----:R-:W-:-:S04]  /*1550*/  SHF.R.S32.HI R2, RZ, 0x1f, R11 ;  /* 0x0000001fff027819 */ /* 0x001fc8000001140b */
[----:B------:R-:W-:Y:S02]  /*1560*/  LEA.HI R2, R2, R11, RZ, 0x3 ;  /* 0x0000000b02027211 */ /* 0x000fe400078f18ff */
[----:B------:R-:W-:Y:S02]  /*1570*/  @!P1 IADD3 R5, -R5, RZ, RZ ;  /* 0x000000ff05059210 */ /* 0x000fe40007ffe1ff */
[----:B------:R-:W-:Y:S02]  /*1580*/  LOP3.LUT R12, R2, 0xfffffff8, RZ, 0xc0, !PT ;  /* 0xfffffff8020c7812 */ /* 0x000fe400078ec0ff */
[----:B------:R-:W-:Y:S02]  /*1590*/  SHF.R.S32.HI R2, RZ, 0x3, R2 ;  /* 0x00000003ff027819 */ /* 0x000fe40000011402 */
[C---:B------:R-:W-:Y:S01]  /*15a0*/  ISETP.GT.AND P1, PT, R11.reuse, 0x3f, PT ;  /* 0x0000003f0b00780c */ /* 0x040fe20003f24270 */
[----:B------:R-:W-:Y:S01]  /*15b0*/  IMAD.IADD R12, R11, 0x1, -R12 ;  /* 0x000000010b0c7824 */ /* 0x000fe200078e0a0c */
[----:B------:R-:W-:-:S02]  /*15c0*/  @!P0 LOP3.LUT R5, RZ, R10, RZ, 0x33, !PT ;  /* 0x0000000aff058212 */ /* 0x000fc400078e33ff */
[----:B------:R-:W-:-:S03]  /*15d0*/  ISETP.GE.AND P0, PT, R2, UR4, PT ;  /* 0x0000000402007c0c */ /* 0x000fc6000bf06270 */
[----:B------:R-:W-:-:S05]  /*15e0*/  IMAD R5, R0, R5, RZ ;  /* 0x0000000500057224 */ /* 0x000fca00078e02ff */
[----:B------:R-:W-:Y:S01]  /*15f0*/  IABS R30, R5 ;  /* 0x00000005001e7213 */ /* 0x000fe20000000000 */
[--C-:B------:R-:W-:Y:S02]  /*1600*/  @!P1 IMAD R9, R2, 0x24, R29.reuse ;  /* 0x0000002402099824 */ /* 0x100fe400078e021d */
[----:B------:R-:W-:Y:S02]  /*1610*/  IMAD R29, R12, 0x24, R29 ;  /* 0x000000240c1d7824 */ /* 0x000fe400078e021d */
[----:B------:R-:W-:Y:S01]  /*1620*/  VIADD R19, R30, UR5 ;  /* 0x000000051e137c36 */ /* 0x000fe20008000000 */
[----:B------:R-:W-:Y:S01]  /*1630*/  @!P1 LEA R6, R12, R9, 0x2 ;  /* 0x000000090c069211 */ /* 0x000fe200078e10ff */
[----:B------:R-:W-:Y:S01]  /*1640*/  IMAD R29, R2, 0x4, R29 ;  /* 0x00000004021d7824 */ /* 0x000fe200078e021d */
        /* <DEDUP_REMOVED lines=16> */
[----:B------:R-:W-:-:S06]  /*1750*/  LEA.HI.X R25, R34, UR5, R0, 0x2, P0 ;  /* 0x0000000522197c11 */ /* 0x000fcc00080f1400 */
[----:B------:R0:W5:Y:S03]  /*1760*/  LDG.E R25, desc[UR8][R24.64] ;  /* 0x0000000818197981 */ /* 0x000166000c1e1900 */
.L_x_205:
[----:B------:R-:W-:Y:S05]  /*1770*/  BSYNC B0 ;  /* 0x0000000000007941 */ /* 0x000fea0003800000 */
.L_x_204:
[----:B-----5:R1:W-:Y:S01]  /*1780*/  @!P1 STS [R6], R25 ;  /* 0x0000001906009388 */ /* 0x0203e20000000800 */
[----:B------:R-:W2:Y:S01]  /*1790*/  I2F.RP R12, R30 ;  /* 0x0000001e000c7306 */ /* 0x000ea20000209400 */
[----:B------:R-:W-:Y:S01]  /*17a0*/  BAR.SYNC.DEFER_BLOCKING 0x0 ;  /* 0x0000000000007b1d */ /* 0x000fe20000010000 */
[----:B------:R-:W-:Y:S02]  /*17b0*/  ISETP.GT.AND P5, PT, R4, RZ, PT ;  /* 0x000000ff0400720c */ /* 0x000fe40003fa4270 */
[----:B------:R-:W-:-:S03]  /*17c0*/  ISETP.NE.AND P6, PT, R5, RZ, PT ;  /* 0x000000ff0500720c */ /* 0x000fc60003fc5270 */
[----:B------:R-:W-:Y:S01]  /*17d0*/  BSSY B1, `(.L_x_206) ;  /* 0x0000230000017945 */ /* 0x000fe20003800000 */
[----:B--2---:R-:W2:Y:S01]  /*17e0*/  MUFU.RCP R12, R12 ;  /* 0x0000000c000c7308 */ /* 0x004ea20000001000 */
[----:B-1----:R-:W-:Y:S01]  /*17f0*/  IABS R25, R5 ;  /* 0x0000000500197213 */ /* 0x002fe20000000000 */
[----:B------:R-:W1:Y:S04]  /*1800*/  @!P1 LDS R27, [R29] ;  /* 0x000000001d1b9984 */ /* 0x000e680000000800 */
[----:B------:R-:W-:Y:S02]  /*1810*/  IMAD.MOV R25, RZ, RZ, -R25 ;  /* 0x000000ffff197224 */ /* 0x000fe400078e0a19 */
[----:B--2---:R-:W-:-:S04]  /*1820*/  VIADD R36, R12, 0xffffffe ;  /* 0x0ffffffe0c247836 */ /* 0x004fc80000000000 */
[----:B------:R-:W2:Y:S02]  /*1830*/  F2I.FTZ.U32.TRUNC.NTZ R37, R36 ;  /* 0x0000002400257305 */ /* 0x000ea4000021f000 */
[----:B--2---:R-:W-:Y:S02]  /*1840*/  IMAD.MOV R12, RZ, RZ, -R37 ;  /* 0x000000ffff0c7224 */ /* 0x004fe400078e0a25 */
[----:B------:R-:W-:Y:S02]  /*1850*/  IMAD.MOV.U32 R36, RZ, RZ, RZ ;  /* 0x000000ffff247224 */ /* 0x000fe400078e00ff */
[----:B------:R-:W-:-:S04]  /*1860*/  IMAD R12, R12, R30, RZ ;  /* 0x0000001e0c0c7224 */ /* 0x000fc800078e02ff */
[----:B------:R-:W-:Y:S01]  /*1870*/  IMAD.HI.U32 R35, R37, R12, R36 ;  /* 0x0000000c25237227 */ /* 0x000fe200078e0024 */
[----:B-1----:R-:W1:Y:S02]  /*1880*/  SHFL.BFLY PT, R0, R27, 0x4, 0x1f ;  /* 0x0c801f001b007f89 */ /* 0x002e6400000e0000 */
[----:B-1----:R-:W-:Y:S02]  /*1890*/  FMNMX.FTZ R31, R0, R27, !PT ;  /* 0x0000001b001f7209 */ /* 0x002fe40007810000 */
[----:B------:R-:W0:Y:S03]  /*18a0*/  LDC R0, c[0x0][0x270] ;  /* 0x00009c00ff007b82 */ /* 0x000e260000000800 */
[----:B------:R-:W1:Y:S01]  /*18b0*/  SHFL.BFLY PT, R26, R31, 0x2, 0x1f ;  /* 0x0c401f001f1a7f89 */ /* 0x000e6200000e0000 */
[-C--:B0-----:R-:W-:Y:S02]  /*18c0*/  IABS R24, R0.reuse ;  /* 0x0000000000187213 */ /* 0x081fe40000000000 */
[----:B------:R-:W-:-:S02]  /*18d0*/  IABS R12, R0 ;  /* 0x00000000000c7213 */ /* 0x000fc40000000000 */
[----:B-1----:R-:W-:Y:S01]  /*18e0*/  FMNMX.FTZ R26, R31, R26, !PT ;  /* 0x0000001a1f1a7209 */ /* 0x002fe20007810000 */
[----:B------:R-:W0:Y:S02]  /*18f0*/  I2F.U32.RP R22, R24 ;  /* 0x0000001800167306 */ /* 0x000e240000209000 */
[----:B------:R-:W-:Y:S02]  /*1900*/  IMAD.MOV R12, RZ, RZ, -R12 ;  /* 0x000000ffff0c7224 */ /* 0x000fe400078e0a0c */
[----:B------:R-:W1:Y:S04]  /*1910*/  SHFL.BFLY PT, R9, R26, 0x1, 0x1f ;  /* 0x0c201f001a097f89 */ /* 0x000e6800000e0000 */
[----:B0-----:R-:W0:Y:S01]  /*1920*/  MUFU.RCP R38, R22 ;  /* 0x0000001600267308 */ /* 0x001e220000001000 */
[----:B-1----:R-:W-:-:S02]  /*1930*/  FMNMX.FTZ R9, R26, R9, !PT ;  /* 0x000000091a097209 */ /* 0x002fc40007810000 */
[----:B------:R-:W-:Y:S02]  /*1940*/  IABS R26, R19 ;  /* 0x00000013001a7213 */ /* 0x000fe40000000000 */
[----:B------:R-:W-:Y:S01]  /*1950*/  FSETP.NEU.FTZ.AND P0, PT, R9, -INF , PT ;  /* 0xff8000000900780b */ /* 0x000fe20003f1d000 */
[----:B0-----:R-:W-:Y:S02]  /*1960*/  VIADD R38, R38, 0xffffffe ;  /* 0x0ffffffe26267836 */ /* 0x001fe40000000000 */
[----:B------:R-:W-:Y:S01]  /*1970*/  IMAD.HI.U32 R35, R35, R26, RZ ;  /* 0x0000001a23237227 */ /* 0x000fe200078e00ff */
[----:B------:R-:W-:Y:S01]  /*1980*/  FSEL R6, R9, RZ, P0 ;  /* 0x000000ff09067208 */ /* 0x000fe20000000000 */
[----:B------:R-:W0:Y:S02]  /*1990*/  F2I.FTZ.U32.TRUNC.NTZ R39, R38 ;  /* 0x0000002600277305 */ /* 0x000e24000021f000 */
[----:B------:R-:W-:Y:S02]  /*19a0*/  IMAD R25, R35, R25, R26 ;  /* 0x0000001923197224 */ /* 0x000fe400078e021a */
[----:B------:R-:W-:-:S03]  /*19b0*/  FADD.FTZ R9, -R6, R27 ;  /* 0x0000001b06097221 */ /* 0x000fc60000010100 */
[----:B------:R-:W-:Y:S01]  /*19c0*/  ISETP.GT.U32.AND P4, PT, R30, R25, PT ;  /* 0x000000191e00720c */ /* 0x000fe20003f84070 */
[----:B------:R-:W-:-:S06]  /*19d0*/  FMUL.FTZ R9, R9, 1.4426950216293334961 ;  /* 0x3fb8aa3b09097820 */ /* 0x000fcc0000410000 */
[----:B------:R-:W1:Y:S01]  /*19e0*/  MUFU.EX2 R9, R9 ;  /* 0x0000000900097308 */ /* 0x000e620000000800 */
[--C-:B0-----:R-:W-:Y:S02]  /*19f0*/  IMAD.MOV R37, RZ, RZ, -R39.reuse ;  /* 0x000000ffff257224 */ /* 0x101fe400078e0a27 */
[----:B------:R-:W-:Y:S02]  /*1a00*/  IMAD.MOV.U32 R38, RZ, RZ, RZ ;  /* 0x000000ffff267224 */ /* 0x000fe400078e00ff */
[----:B------:R-:W-:Y:S02]  /*1a10*/  IMAD R22, R37, R24, RZ ;  /* 0x0000001825167224 */ /* 0x000fe400078e02ff */
[----:B------:R-:W-:Y:S02]  /*1a20*/  @!P4 IMAD.IADD R25, R25, 0x1, -R30 ;  /* 0x000000011919c824 */ /* 0x000fe400078e0a1e */
[----:B------:R-:W-:-:S03]  /*1a30*/  IMAD.HI.U32 R39, R39, R22, R38 ;  /* 0x0000001627277227 */ /* 0x000fc600078e0026 */
[----:B------:R-:W-:Y:S01]  /*1a40*/  ISETP.GE.U32.AND P0, PT, R25, R30, PT ;  /* 0x0000001e1900720c */ /* 0x000fe20003f06070 */
[----:B------:R-:W-:Y:S01]  /*1a50*/  @!P4 VIADD R35, R35, 0x1 ;  /* 0x000000012323c836 */ /* 0x000fe20000000000 */
[----:B-1----:R-:W0:Y:S11]  /*1a60*/  SHFL.BFLY PT, R34, R9, 0x4, 0x1f ;  /* 0x0c801f0009227f89 */ /* 0x002e3600000e0000 */
[----:B------:R-:W-:-:S02]  /*1a70*/  @P0 VIADD R35, R35, 0x1 ;  /* 0x0000000123230836 */ /* 0x000fc40000000000 */
[----:B0-----:R-:W-:Y:S01]  /*1a80*/  FADD.FTZ R34, R9, R34 ;  /* 0x0000002209227221 */ /* 0x001fe20000010000 */
[----:B------:R-:W-:Y:S02]  /*1a90*/  IABS R9, R7 ;  /* 0x0000000700097213 */ /* 0x000fe40000000000 */
[----:B------:R-:W-:Y:S02]  /*1aa0*/  LOP3.LUT R7, R7, R0, RZ, 0x3c, !PT ;  /* 0x0000000007077212 */ /* 0x000fe400078e3cff */
[----:B------:R-:W0:Y:S01]  /*1ab0*/  SHFL.BFLY PT, R31, R34, 0x2, 0x1f ;  /* 0x0c401f00221f7f89 */ /* 0x000e2200000e0000 */
[----:B------:R-:W-:Y:S01]  /*1ac0*/  IMAD.HI.U32 R22, R39, R9, RZ ;  /* 0x0000000927167227 */ /* 0x000fe200078e00ff */
[----:B------:R-:W-:Y:S02]  /*1ad0*/  ISETP.GE.AND P0, PT, R7, RZ, PT ;  /* 0x000000ff0700720c */ /* 0x000fe40003f06270 */
[----:B------:R-:W-:Y:S01]  /*1ae0*/  LEA.HI.SX32 R7, R4, 0x1, 0x1 ;  /* 0x0000000104077811 */ /* 0x000fe200078f0aff */
[----:B------:R-:W-:-:S04]  /*1af0*/  IMAD.HI.U32 R39, R39, R26, RZ ;  /* 0x0000001a27277227 */ /* 0x000fc800078e00ff */
[-C--:B------:R-:W-:Y:S02]  /*1b00*/  IMAD R9, R22, R12.reuse, R9 ;  /* 0x0000000c16097224 */ /* 0x080fe400078e0209 */
[----:B------:R-:W-:Y:S01]  /*1b10*/  IMAD R25, R39, R12, R26 ;  /* 0x0000000c27197224 */ /* 0x000fe200078e021a */
[C---:B------:R-:W-:Y:S02]  /*1b20*/  LOP3.LUT R12, R19.reuse, R30, RZ, 0x3c, !PT ;  /* 0x0000001e130c7212 */ /* 0x040fe400078e3cff */
[C---:B------:R-:W-:Y:S02]  /*1b30*/  ISETP.GT.U32.AND P1, PT, R24.reuse, R9, PT ;  /* 0x000000091800720c */ /* 0x040fe40003f24070 */
[----:B------:R-:W-:Y:S02]  /*1b40*/  ISETP.GT.U32.AND P2, PT, R24, R25, PT ;  /* 0x000000191800720c */ /* 0x000fe40003f44070 */
[----:B------:R-:W-:Y:S02]  /*1b50*/  ISETP.GE.AND P3, PT, R12, RZ, PT ;  /* 0x000000ff0c00720c */ /* 0x000fe40003f66270 */
[----:B------:R-:W1:Y:S01]  /*1b60*/  LDC.U8 R12, c[0x0][0x3d9] ;  /* 0x0000f640ff0c7b82 */ /* 0x000e620000000000 */
[----:B------:R-:W-:Y:S01]  /*1b70*/  LOP3.LUT R19, R19, R0, RZ, 0x3c, !PT ;  /* 0x0000000013137212 */ /* 0x000fe200078e3cff */
[----:B0-----:R-:W-:-:S05]  /*1b80*/  FADD.FTZ R31, R34, R31 ;  /* 0x0000001f221f7221 */ /* 0x001fca0000010000 */
[--C-:B------:R-:W-:Y:S01]  /*1b90*/  @!P1 IMAD.IADD R9, R9, 0x1, -R24.reuse ;  /* 0x0000000109099824 */ /* 0x100fe200078e0a18 */
[----:B------:R-:W0:Y:S01]  /*1ba0*/  SHFL.BFLY PT, R26, R31, 0x1, 0x1f ;  /* 0x0c201f001f1a7f89 */ /* 0x000e2200000e0000 */
[----:B------:R-:W-:-:S03]  /*1bb0*/  @!P2 IMAD.IADD R25, R25, 0x1, -R24 ;  /* 0x000000011919a824 */ /* 0x000fc600078e0a18 */
[-C--:B------:R-:W-:Y:S01]  /*1bc0*/  ISETP.GE.U32.AND P4, PT, R9, R24.reuse, PT ;  /* 0x000000180900720c */ /* 0x080fe20003f86070 */
[----:B------:R-:W-:Y:S01]  /*1bd0*/  @!P3 IMAD.MOV R35, RZ, RZ, -R35 ;  /* 0x000000ffff23b224 */ /* 0x000fe200078e0a23 */
[----:B------:R-:W-:Y:S01]  /*1be0*/  SHF.R.S32.HI R9, RZ, 0x1f, R4 ;  /* 0x0000001fff097819 */ /* 0x000fe20000011404 */
[----:B------:R-:W-:Y:S01]  /*1bf0*/  @!P1 VIADD R22, R22, 0x1 ;  /* 0x0000000116169836 */ /* 0x000fe20000000000 */
[----:B------:R-:W-:Y:S01]  /*1c00*/  ISETP.GE.U32.AND P3, PT, R25, R24, PT ;  /* 0x000000181900720c */ /* 0x000fe20003f66070 */
[----:B------:R-:W-:Y:S01]  /*1c10*/  @!P2 VIADD R39, R39, 0x1 ;  /* 0x000000012727a836 */ /* 0x000fe20000000000 */
[----:B------:R-:W-:Y:S01]  /*1c20*/  ISETP.NE.AND P2, PT, R0, RZ, PT ;  /* 0x000000ff0000720c */ /* 0x000fe20003f45270 */
[----:B------:R-:W-:Y:S01]  /*1c30*/  @!P5 IMAD.MOV R7, RZ, RZ, R9 ;  /* 0x000000ffff07d224 */ /* 0x000fe200078e0209 */
[----:B------:R-:W-:Y:S02]  /*1c40*/  ISETP.GE.AND P5, PT, R19, RZ, PT ;  /* 0x000000ff1300720c */ /* 0x000fe40003fa6270 */
[----:B------:R-:W-:-:S02]  /*1c50*/  @!P6 LOP3.LUT R35, RZ, R30, RZ, 0x33, !PT ;  /* 0x0000001eff23e212 */ /* 0x000fc400078e33ff */
[----:B------:R-:W-:Y:S01]  /*1c60*/  LEA.HI.SX32 R9, R5, 0x1, 0x1 ;  /* 0x0000000105097811 */ /* 0x000fe200078f0aff */
[----:B------:R-:W-:Y:S01]  /*1c70*/  @P4 VIADD R22, R22, 0x1 ;  /* 0x0000000116164836 */ /* 0x000fe20000000000 */
[----:B-1----:R-:W-:Y:S02]  /*1c80*/  ISETP.NE.AND P4, PT, R12, RZ, PT ;  /* 0x000000ff0c00720c */ /* 0x002fe40003f85270 */
[----:B------:R-:W-:Y:S01]  /*1c90*/  LOP3.LUT R12, RZ, R0, RZ, 0x33, !PT ;  /* 0x00000000ff0c7212 */ /* 0x000fe200078e33ff */
[----:B------:R-:W-:Y:S01]  /*1ca0*/  @!P0 IMAD.MOV R22, RZ, RZ, -R22 ;  /* 0x000000ffff168224 */ /* 0x000fe200078e0a16 */
[----:B------:R-:W-:Y:S01]  /*1cb0*/  LOP3.LUT P0, RZ, R11, 0x7, RZ, 0xc0, !PT ;  /* 0x000000070bff7812 */ /* 0x000fe2000780c0ff */
[----:B------:R-:W-:Y:S01]  /*1cc0*/  @P3 VIADD R39, R39, 0x1 ;  /* 0x0000000127273836 */ /* 0x000fe20000000000 */
[----:B------:R-:W-:Y:S01]  /*1cd0*/  ISETP.GT.AND P3, PT, R5, RZ, PT ;  /* 0x000000ff0500720c */ /* 0x000fe20003f64270 */
[----:B0-----:R-:W-:Y:S01]  /*1ce0*/  FADD.FTZ R26, R31, R26 ;  /* 0x0000001a1f1a7221 */ /* 0x001fe20000010000 */
[----:B------:R-:W-:Y:S01]  /*1cf0*/  ISETP.GT.OR P0, PT, R11, 0x3f, P0 ;  /* 0x0000003f0b00780c */ /* 0x000fe20000704670 */
[----:B------:R-:W-:Y:S01]  /*1d00*/  @!P5 IMAD.MOV R39, RZ, RZ, -R39 ;  /* 0x000000ffff27d224 */ /* 0x000fe200078e0a27 */
[----:B------:R-:W-:-:S02]  /*1d10*/  SEL R31, R12, R22, !P2 ;  /* 0x000000160c1f7207 */ /* 0x000fc40005000000 */
[----:B------:R-:W-:Y:S02]  /*1d20*/  FSETP.NE.FTZ.AND P1, PT, R26, RZ, PT ;  /* 0x000000ff1a00720b */ /* 0x000fe40003f35000 */
[----:B------:R-:W-:Y:S02]  /*1d30*/  SHF.R.S32.HI R22, RZ, 0x1f, R5 ;  /* 0x0000001fff167819 */ /* 0x000fe40000011405 */
[----:B------:R-:W-:Y:S02]  /*1d40*/  SEL R10, R10, 0x1, !P4 ;  /* 0x000000010a0a7807 */ /* 0x000fe40006000000 */
[----:B------:R-:W-:Y:S01]  /*1d50*/  SEL R39, R12, R39, !P2 ;  /* 0x000000270c277207 */ /* 0x000fe20005000000 */
[----:B------:R-:W-:Y:S01]  /*1d60*/  @!P3 IMAD.MOV R9, RZ, RZ, R22 ;  /* 0x000000ffff09b224 */ /* 0x000fe200078e0216 */
[----:B------:R-:W-:Y:S01]  /*1d70*/  ISETP.LT.U32.AND P5, PT, R20, R35, PT ;  /* 0x000000231400720c */ /* 0x000fe20003fa1070 */
[-C--:B------:R-:W-:Y:S01]  /*1d80*/  IMAD R22, R31, R10.reuse, RZ ;  /* 0x0000000a1f167224 */ /* 0x080fe200078e02ff */
[----:B------:R-:W-:Y:S01]  /*1d90*/  SHF.R.S32.HI R25, RZ, 0x1f, R35 ;  /* 0x0000001fff197819 */ /* 0x000fe20000011423 */
[----:B------:R-:W-:-:S02]  /*1da0*/  IMAD R24, R39, R10, RZ ;  /* 0x0000000a27187224 */ /* 0x000fc400078e02ff */
[----:B------:R0:W1:Y:S01]  /*1db0*/  @P1 MUFU.LG2 R19, R26 ;  /* 0x0000001a00131308 */ /* 0x0000620000000c00 */
[----:B------:R-:W-:Y:S01]  /*1dc0*/  ISETP.LT.AND.EX P5, PT, R21, R25, PT, P5 ;  /* 0x000000191500720c */ /* 0x000fe20003fa1350 */
[----:B------:R-:W-:Y:S02]  /*1dd0*/  IMAD R10, R7, R22, RZ ;  /* 0x00000016070a7224 */ /* 0x000fe400078e02ff */
[----:B------:R-:W-:Y:S01]  /*1de0*/  IMAD R9, R24, R9, RZ ;  /* 0x0000000918097224 */ /* 0x000fe200078e02ff */
[----:B------:R-:W-:Y:S02]  /*1df0*/  SEL R12, R20, R35, P5 ;  /* 0x00000023140c7207 */ /* 0x000fe40002800000 */
[----:B------:R-:W-:Y:S01]  /*1e00*/  SEL R11, R21, R25, P5 ;  /* 0x00000019150b7207 */ /* 0x000fe20002800000 */
[----:B0-----:R-:W-:Y:S02]  /*1e10*/  IMAD.MOV.U32 R26, RZ, RZ, 0x7f800000 ;  /* 0x7f800000ff1a7424 */ /* 0x001fe400078e00ff */
[----:B-1----:R-:W-:Y:S01]  /*1e20*/  @P1 FFMA.FTZ R26, R19, 0.69314718246459960938, R6 ;  /* 0x3f317218131a1823 */ /* 0x002fe20000010006 */
        /* <DEDUP_REMOVED lines=36> */
[----:B------:R-:W-:Y:S05]  /*2070*/  CALL.REL.NOINC `($__internal_4_$__cuda_sm20_div_s64) ;  /* 0x0000002400c07944 */ /* 0x000fea0003c00000 */
[-C--:B------:R-:W-:Y:S02]  /*2080*/  IADD3 R25, P0, RZ, -R0.reuse, RZ ;  /* 0x80000000ff197210 */ /* 0x080fe40007f1e0ff */
[----:B------:R-:W-:Y:S02]  /*2090*/  MOV R40, R0 ;  /* 0x0000000000287202 */ /* 0x000fe40000000f00 */
[----:B------:R-:W-:Y:S01]  /*20a0*/  IADD3.X R19, RZ, ~R21, RZ, P0, !PT ;  /* 0x80000015ff137210 */ /* 0x000fe200007fe4ff */
[----:B------:R-:W-:Y:S01]  /*20b0*/  IMAD.WIDE.U32 R30, R34, R25, R30 ;  /* 0x00000019221e7225 */ /* 0x000fe200078e001e */
[----:B------:R-:W-:-:S03]  /*20c0*/  MOV R41, R21 ;  /* 0x0000001500297202 */ /* 0x000fc60000000f00 */
[----:B------:R-:W-:Y:S01]  /*20d0*/  IMAD R19, R19, R34, RZ ;  /* 0x0000002213137224 */ /* 0x000fe200078e02ff */
[----:B------:R-:W-:-:S03]  /*20e0*/  MOV R24, R30 ;  /* 0x0000001e00187202 */ /* 0x000fc60000000f00 */
[----:B------:R-:W-:-:S05]  /*20f0*/  IMAD R19, R6, R25, R19 ;  /* 0x0000001906137224 */ /* 0x000fca00078e0213 */
[----:B------:R-:W-:Y:S01]  /*2100*/  IADD3 R19, R31, R19, RZ ;  /* 0x000000131f137210 */ /* 0x000fe20007ffe0ff */
[----:B------:R-:W-:Y:S05]  /*2110*/  BRA `(.L_x_211) ;  /* 0x0000000000587947 */ /* 0x000fea0003800000 */
.L_x_210:
        /* <DEDUP_REMOVED lines=22> */
.L_x_211:
[----:B------:R-:W-:Y:S05]  /*2280*/  BSYNC B0 ;  /* 0x0000000000007941 */ /* 0x000fea0003800000 */
.L_x_209:
[----:B------:R-:W-:Y:S01]  /*2290*/  LOP3.LUT R0, R19, R8, RZ, 0xfc, !PT ;  /* 0x0000000813007212 */ /* 0x000fe200078efcff */
[----:B------:R-:W-:Y:S03]  /*22a0*/  BSSY B0, `(.L_x_212) ;  /* 0x0000028000007945 */ /* 0x000fe60003800000 */
[----:B------:R-:W-:-:S13]  /*22b0*/  ISETP.NE.U32.AND P0, PT, R0, RZ, PT ;  /* 0x000000ff0000720c */ /* 0x000fda0003f05070 */
[----:B------:R-:W-:Y:S05]  /*22c0*/  @!P0 BRA `(.L_x_213) ;  /* 0x00000000003c8947 */ /* 0x000fea0003800000 */
[----:B------:R-:W-:Y:S01]  /*22d0*/  IMAD.MOV.U32 R22, RZ, RZ, R23 ;  /* 0x000000ffff167224 */ /* 0x000fe200078e0017 */
[----:B------:R-:W-:Y:S02]  /*22e0*/  MOV R6, R8 ;  /* 0x0000000800067202 */ /* 0x000fe40000000f00 */
[----:B------:R-:W-:Y:S02]  /*22f0*/  MOV R20, 0x2310 ;  /* 0x0000231000147802 */ /* 0x000fe40000000f00 */
[----:B------:R-:W-:Y:S05]  /*2300*/  CALL.REL.NOINC `($__internal_4_$__cuda_sm20_div_s64) ;  /* 0x00000024001c7944 */ /* 0x000fea0003c00000 */
        /* <DEDUP_REMOVED lines=11> */
.L_x_213:
[----:B------:R-:W0:Y:S01]  /*23c0*/  I2F.U32.RP R2, R23 ;  /* 0x0000001700027306 */ /* 0x000e220000209000 */
[----:B------:R-:W-:Y:S01]  /*23d0*/  ISETP.NE.U32.AND P0, PT, R23, RZ, PT ;  /* 0x000000ff1700720c */ /* 0x000fe20003f05070 */
[----:B------:R-:W-:Y:S01]  /*23e0*/  HFMA2.MMA R35, -RZ, RZ, 0, 0 ;  /* 0x00000000ff237435 */ /* 0x000fe200000001ff */
[----:B------:R-:W-:-:S05]  /*23f0*/  MOV R8, RZ ;  /* 0x000000ff00087202 */ /* 0x000fca0000000f00 */
        /* <DEDUP_REMOVED lines=18> */
.L_x_214:
[----:B------:R-:W-:Y:S05]  /*2520*/  BSYNC B0 ;  /* 0x0000000000007941 */ /* 0x000fea0003800000 */
.L_x_212:
        /* <DEDUP_REMOVED lines=11> */
[----:B------:R-:W-:Y:S05]  /*25e0*/  CALL.REL.NOINC `($__internal_4_$__cuda_sm20_div_s64) ;  /* 0x0000002000647944 */ /* 0x000fea0003c00000 */
        /* <DEDUP_REMOVED lines=8> */
.L_x_216:
        /* <DEDUP_REMOVED lines=19> */
[----:B------:R-:W-:-:S05]  /*27a0*/  IADD3 R0, -R20, RZ, RZ ;  /* 0x000000ff14007210 */ /* 0x000fca0007ffe1ff */
[----:B------:R-:W-:Y:S02]  /*27b0*/  IMAD R34, R7, R0, R34 ;  /* 0x0000000007227224 */ /* 0x000fe400078e0222 */
.L_x_217:
[----:B------:R-:W-:Y:S05]  /*27c0*/  BSYNC B0 ;  /* 0x0000000000007941 */ /* 0x000fea0003800000 */
.L_x_215:
[-C--:B------:R-:W-:Y:S01]  /*27d0*/  IMAD R0, R33, R18.reuse, RZ ;  /* 0x0000001221007224 */ /* 0x080fe200078e02ff */
[----:B------:R-:W-:Y:S01]  /*27e0*/  ULDC.U8 UR10, c[0x0][0x3d9] ;  /* 0x0000f640000a7ab9 */ /* 0x000fe20000000000 */
[C---:B------:R-:W-:Y:S01]  /*27f0*/  IMAD.WIDE.U32 R6, R32.reuse, R18, RZ ;  /* 0x0000001220067225 */ /* 0x040fe200078e00ff */
[----:B------:R-:W-:Y:S01]  /*2800*/  UISETP.NE.AND UP0, UPT, UR10, URZ, UPT ;  /* 0x0000003f0a00728c */ /* 0x000fe2000bf05270 */
[----:B------:R-:W-:Y:S01]  /*2810*/  SHF.R.S32.HI R3, RZ, 0x1f, R23 ;  /* 0x0000001fff037819 */ /* 0x000fe20000011417 */
[----:B------:R-:W-:Y:S01]  /*2820*/  ULDC.64 UR4, c[0x0][0x2c0] ;  /* 0x0000b00000047ab9 */ /* 0x000fe20000000a00 */
[----:B------:R-:W-:Y:S01]  /*2830*/  IMAD R33, R32, R17, R0 ;  /* 0x0000001120217224 */ /* 0x000fe200078e0200 */
[----:B------:R-:W-:Y:S01]  /*2840*/  UIMAD UR4, UR4, UR5, URZ ;  /* 0x00000005040472a4 */ /* 0x000fe2000f8e023f */
[----:B------:R-:W-:Y:S01]  /*2850*/  IMAD R8, R8, R23, RZ ;  /* 0x0000001708087224 */ /* 0x000fe200078e02ff */
[----:B------:R-:W-:Y:S01]  /*2860*/  USEL UR5, UR5, 0x1, !UP0 ;  /* 0x0000000105057887 */ /* 0x000fe2000c000000 */
[----:B------:R-:W-:Y:S01]  /*2870*/  BSSY B0, `(.L_x_218) ;  /* 0x0000040000007945 */ /* 0x000fe20003800000 */
[----:B------:R-:W-:Y:S01]  /*2880*/  IADD3 R33, R7, R33, RZ ;  /* 0x0000002107217210 */ /* 0x000fe20007ffe0ff */
[----:B------:R-:W-:Y:S01]  /*2890*/  USHF.R.S32.HI UR11, URZ, 0x1f, UR4 ;  /* 0x0000001f3f0b7899 */ /* 0x000fe20008011404 */
[----:B------:R-:W-:Y:S01]  /*28a0*/  IMAD R3, R3, R30, R8 ;  /* 0x0000001e03037224 */ /* 0x000fe200078e0208 */
[----:B------:R-:W-:Y:S01]  /*28b0*/  USHF.R.S32.HI UR10, URZ, 0x1f, UR5 ;  /* 0x0000001f3f0a7899 */ /* 0x000fe20008011405 */
[----:B------:R-:W-:-:S02]  /*28c0*/  IMAD R19, R21, UR5, RZ ;  /* 0x0000000515137c24 */ /* 0x000fc4000f8e02ff */
[-C--:B------:R-:W-:Y:S02]  /*28d0*/  IMAD R0, R33, R16.reuse, RZ ;  /* 0x0000001021007224 */ /* 0x080fe400078e02ff */
[----:B------:R-:W-:-:S04]  /*28e0*/  IMAD.WIDE.U32 R32, R6, R16, RZ ;  /* 0x0000001006207225 */ /* 0x000fc800078e00ff */
[----:B------:R-:W-:Y:S02]  /*28f0*/  IMAD R7, R15, R6, R0 ;  /* 0x000000060f077224 */ /* 0x000fe400078e0200 */
[----:B------:R-:W-:-:S03]  /*2900*/  IMAD.WIDE.U32 R36, R34, UR4, RZ ;  /* 0x0000000422247c25 */ /* 0x000fc6000f8e00ff */
[----:B------:R-:W-:Y:S01]  /*2910*/  IADD3 R6, R33, R7, RZ ;  /* 0x0000000721067210 */ /* 0x000fe20007ffe0ff */
[----:B------:R-:W-:Y:S02]  /*2920*/  IMAD R7, R2, UR4, RZ ;  /* 0x0000000402077c24 */ /* 0x000fe4000f8e02ff */
[----:B------:R-:W-:Y:S01]  /*2930*/  IMAD.WIDE.U32 R30, R30, R23, RZ ;  /* 0x000000171e1e7225 */ /* 0x000fe200078e00ff */
[----:B------:R-:W-:-:S03]  /*2940*/  LOP3.LUT R0, R41, R6, RZ, 0xfc, !PT ;  /* 0x0000000629007212 */ /* 0x000fc600078efcff */
[----:B------:R-:W-:Y:S01]  /*2950*/  IMAD R7, R34, UR11, R7 ;  /* 0x0000000b22077c24 */ /* 0x000fe2000f8e0207 */
        /* <DEDUP_REMOVED lines=13> */
[----:B------:R-:W-:Y:S05]  /*2a30*/  CALL.REL.NOINC `($__internal_4_$__cuda_sm20_div_s64) ;  /* 0x0000001c00507944 */ /* 0x000fea0003c00000 */
        /* <DEDUP_REMOVED lines=12> */
.L_x_219:
        /* <DEDUP_REMOVED lines=23> */
.L_x_220:
[----:B------:R-:W-:Y:S05]  /*2c70*/  BSYNC B0 ;  /* 0x0000000000007941 */ /* 0x000fea0003800000 */
.L_x_218:
        /* <DEDUP_REMOVED lines=19> */
.L_x_222:
        /* <DEDUP_REMOVED lines=22> */
.L_x_223:
[----:B------:R-:W-:Y:S05]  /*2f10*/  BSYNC B0 ;  /* 0x0000000000007941 */ /* 0x000fea0003800000 */
.L_x_221:
        /* <DEDUP_REMOVED lines=21> */
.L_x_225:
        /* <DEDUP_REMOVED lines=23> */
.L_x_226:
[----:B------:R-:W-:Y:S05]  /*31e0*/  BSYNC B0 ;  /* 0x0000000000007941 */ /* 0x000fea0003800000 */
.L_x_224:
[----:B------:R-:W-:Y:S01]  /*31f0*/  LOP3.LUT R2, R33, R13, RZ, 0xfc, !PT ;  /* 0x0000000d21027212 */ /* 0x000fe200078efcff */
[----:B------:R-:W-:Y:S01]  /*3200*/  ULDC UR4, c[0x0][0x2c4] ;  /* 0x0000b10000047ab9 */ /* 0x000fe20000000800 */
[----:B------:R-:W-:Y:S01]  /*3210*/  SHF.R.S32.HI R0, RZ, 0x1f, R10 ;  /* 0x0000001fff007819 */ /* 0x000fe2000001140a */
[----:B------:R-:W-:Y:S01]  /*3220*/  IMAD R44, R23, UR4, RZ ;  /* 0x00000004172c7c24 */ /* 0x000fe2000f8e02ff */
[----:B------:R-:W-:Y:S01]  /*3230*/  ISETP.NE.U32.AND P0, PT, R2, RZ, PT ;  /* 0x000000ff0200720c */ /* 0x000fe20003f05070 */
[----:B------:R-:W-:Y:S01]  /*3240*/  IMAD R19, R21, R10, RZ ;  /* 0x0000000a15137224 */ /* 0x000fe200078e02ff */
[----:B------:R-:W-:Y:S01]  /*3250*/  SHF.R.S32.HI R25, RZ, 0x1f, R4 ;  /* 0x0000001fff197819 */ /* 0x000fe20000011404 */
[----:B------:R-:W-:Y:S01]  /*3260*/  IMAD R15, R15, R4, RZ ;  /* 0x000000040f0f7224 */ /* 0x000fe200078e02ff */
[----:B------:R-:W-:Y:S01]  /*3270*/  SHF.R.S32.HI R21, RZ, 0x1f, R44 ;  /* 0x0000001fff157819 */ /* 0x000fe2000001142c */
[----:B------:R-:W-:Y:S01]  /*3280*/  IMAD R19, R0, R20, R19 ;  /* 0x0000001400137224 */ /* 0x000fe200078e0213 */
[----:B------:R-:W-:Y:S01]  /*3290*/  BSSY B0, `(.L_x_227) ;  /* 0x0000034000007945 */ /* 0x000fe20003800000 */
[----:B------:R-:W-:-:S02]  /*32a0*/  IMAD R0, R17, R44, RZ ;  /* 0x0000002c11007224 */ /* 0x000fc400078e02ff */
[----:B------:R-:W-:Y:S02]  /*32b0*/  IMAD R15, R25, R16, R15 ;  /* 0x00000010190f7224 */ /* 0x000fe400078e020f */
[----:B------:R-:W-:-:S04]  /*32c0*/  IMAD.WIDE.U32 R16, R16, R4, RZ ;  /* 0x0000000410107225 */ /* 0x000fc800078e00ff */
        /* <DEDUP_REMOVED lines=25> */
.L_x_228:
[----:B------:R-:W0:Y:S01]  /*3460*/  I2F.U32.RP R6, R14 ;  /* 0x0000000e00067306 */ /* 0x000e220000209000 */
[----:B------:R-:W-:Y:S01]  /*3470*/  IMAD.MOV.U32 R18, RZ, RZ, RZ ;  /* 0x000000ffff127224 */ /* 0x000fe200078e00ff */
[----:B------:R-:W-:Y:S01]  /*3480*/  ISETP.NE.U32.AND P0, PT, R14, RZ, PT ;  /* 0x000000ff0e00720c */ /* 0x000fe20003f05070 */
[----:B------:R-:W-:-:S05]  /*3490*/  IMAD.MOV.U32 R33, RZ, RZ, RZ ;  /* 0x000000ffff217224 */ /* 0x000fca00078e00ff */
        /* <DEDUP_REMOVED lines=17> */
[----:B------:R-:W-:Y:S01]  /*35b0*/  IMAD R14, R14, R13, R32 ;  /* 0x0000000d0e0e7224 */ /* 0x000fe200078e0220 */
[----:B------:R-:W-:Y:S02]  /*35c0*/  MOV R32, R0 ;  /* 0x0000000000207202 */ /* 0x000fe40000000f00 */
.L_x_229:
[----:B------:R-:W-:Y:S05]  /*35d0*/  BSYNC B0 ;  /* 0x0000000000007941 */ /* 0x000fea0003800000 */
.L_x_227:
        /* <DEDUP_REMOVED lines=30> */
.L_x_231:
        /* <DEDUP_REMOVED lines=23> */
.L_x_232:
[----:B------:R-:W-:Y:S05]  /*3930*/  BSYNC B0 ;  /* 0x0000000000007941 */ /* 0x000fea0003800000 */
.L_x_230:
[----:B------:R-:W-:Y:S01]  /*3940*/  IADD3 R31, P1, P0, R36, R34, R30 ;  /* 0x00000022241f7210 */ /* 0x000fe2000783e01e */
[----:B------:R-:W-:Y:S01]  /*3950*/  ULDC.64 UR4, c[0x0][0x2b0] ;  /* 0x0000ac0000047ab9 */ /* 0x000fe20000000a00 */
[----:B------:R-:W-:Y:S02]  /*3960*/  SHF.R.S32.HI R0, RZ, 0x1f, R9 ;  /* 0x0000001fff007819 */ /* 0x000fe40000011409 */
[----:B------:R-:W-:Y:S02]  /*3970*/  IADD3 R31, P3, P2, R40, R31, R44 ;  /* 0x0000001f281f7210 */ /* 0x000fe40007a7e02c */
[----:B------:R-:W-:Y:S02]  /*3980*/  IADD3.X R3, R7, R8, R3, P1, P0 ;  /* 0x0000000807037210 */ /* 0x000fe40000fe0403 */
[----:B------:R-:W-:Y:S02]  /*3990*/  IADD3 R16, P1, P0, R46, R31, R16 ;  /* 0x0000001f2e107210 */ /* 0x000fe4000783e010 */
[----:B------:R-:W-:Y:S01]  /*39a0*/  IADD3.X R4, R15, R3, R4, P3, P2 ;  /* 0x000000030f047210 */ /* 0x000fe20001fe4404 */
[----:B------:R-:W-:-:S03]  /*39b0*/  IMAD R3, R21, R9, RZ ;  /* 0x0000000915037224 */ /* 0x000fc600078e02ff */
[----:B------:R-:W-:Y:S01]  /*39c0*/  IADD3.X R17, R13, R4, R10, P1, P0 ;  /* 0x000000040d117210 */ /* 0x000fe20000fe040a */
[-C--:B------:R-:W-:Y:S02]  /*39d0*/  IMAD R0, R0, R20.reuse, R3 ;  /* 0x0000001400007224 */ /* 0x080fe400078e0203 */
[----:B------:R-:W-:Y:S01]  /*39e0*/  IMAD R3, R2, R5, RZ ;  /* 0x0000000502037224 */ /* 0x000fe200078e02ff */
        /* <DEDUP_REMOVED lines=10> */
.L_x_208:
[----:B------:R-:W-:Y:S02]  /*3a90*/  ULDC.64 UR4, c[0x0][0x2b0] ;  /* 0x0000ac0000047ab9 */ /* 0x000fe40000000a00 */
[----:B------:R-:W-:-:S04]  /*3aa0*/  LEA R2, P0, R30, UR4, 0x2 ;  /* 0x000000041e027c11 */ /* 0x000fc8000f8010ff */
[----:B------:R-:W-:-:S05]  /*3ab0*/  LEA.HI.X R3, R30, UR5, R31, 0x2, P0 ;  /* 0x000000051e037c11 */ /* 0x000fca00080f141f */
[----:B------:R1:W-:Y:S04]  /*3ac0*/  STG.E desc[UR8][R2.64], R26 ;  /* 0x0000001a02007986 */ /* 0x0003e8000c101908 */
.L_x_207:
[----:B------:R-:W-:Y:S05]  /*3ad0*/  BSYNC B1 ;  /* 0x0000000000017941 */ /* 0x000fea0003800000 */
.L_x_206:
[----:B------:R-:W2:Y:S01]  /*3ae0*/  S2R R31, SR_TID.X ;  /* 0x00000000001f7919 */ /* 0x000ea20000002100 */
[----:B------:R-:W3:Y:S01]  /*3af0*/  LDC R0, c[0x0][0x3c4] ;  /* 0x0000f100ff007b82 */ /* 0x000ee20000000800 */
[----:B------:R-:W-:Y:S01]  /*3b00*/  CS2R R10, SRZ ;  /* 0x00000000000a7805 */ /* 0x000fe2000001ff00 */
[----:B------:R-:W-:Y:S01]  /*3b10*/  IMAD.MOV.U32 R13, RZ, RZ, RZ ;  /* 0x000000ffff0d7224 */ /* 0x000fe200078e00ff */
[----:B------:R-:W-:Y:S02]  /*3b20*/  CS2R R8, SRZ ;  /* 0x0000000000087805 */ /* 0x000fe4000001ff00 */
[----:B------:R-:W-:Y:S02]  /*3b30*/  CS2R R6, SRZ ;  /* 0x0000000000067805 */ /* 0x000fe4000001ff00 */
[----:B---3--:R-:W-:Y:S02]  /*3b40*/  ISETP.GE.AND P0, PT, R0, 0x1, PT ;  /* 0x000000010000780c */ /* 0x008fe40003f06270 */
[----:B--2---:R-:W-:-:S04]  /*3b50*/  SHF.R.S32.HI R34, RZ, 0x1f, R31 ;  /* 0x0000001fff227819 */ /* 0x004fc8000001141f */
[CC--:B01----:R-:W-:Y:S02]  /*3b60*/  LEA.HI R2, R34.reuse, R31.reuse, RZ, 0x3 ;  /* 0x0000001f22027211 */ /* 0x0c3fe400078f18ff */
[----:B------:R-:W-:Y:S02]  /*3b70*/  LEA.HI R34, R34, R31, RZ, 0x4 ;  /* 0x0000001f22227211 */ /* 0x000fe400078f20ff */
[----:B------:R-:W-:Y:S02]  /*3b80*/  LOP3.LUT R2, R2, 0xfffffff8, RZ, 0xc0, !PT ;  /* 0xfffffff802027812 */ /* 0x000fe400078ec0ff */
[----:B------:R-:W-:Y:S02]  /*3b90*/  LOP3.LUT R4, R34, 0x3ffffff0, RZ, 0xc0, !PT ;  /* 0x3ffffff022047812 */ /* 0x000fe400078ec0ff */
[----:B------:R-:W-:Y:S01]  /*3ba0*/  SHF.R.S32.HI R34, RZ, 0x4, R34 ;  /* 0x00000004ff227819 */ /* 0x000fe20000011422 */
[----:B------:R-:W-:-:S05]  /*3bb0*/  IMAD.IADD R3, R31, 0x1, -R2 ;  /* 0x000000011f037824 */ /* 0x000fca00078e0a02 */
[----:B------:R-:W-:Y:S01]  /*3bc0*/  ISETP.GE.AND P1, PT, R3, R0, PT ;  /* 0x000000000300720c */ /* 0x000fe20003f26270 */
[----:B------:R-:W-:-:S03]  /*3bd0*/  IMAD.MOV.U32 R0, RZ, RZ, RZ ;  /* 0x000000ffff007224 */ /* 0x000fc600078e00ff */
[C---:B------:R-:W-:Y:S01]  /*3be0*/  ISETP.GT.OR P1, PT, R31.reuse, 0x3f, P1 ;  /* 0x0000003f1f00780c */ /* 0x040fe20000f24670 */
[----:B------:R-:W-:Y:S01]  /*3bf0*/  IMAD.IADD R31, R31, 0x1, -R4 ;  /* 0x000000011f1f7824 */ /* 0x000fe200078e0a04 */
[----:B------:R-:W-:-:S03]  /*3c00*/  CS2R R4, SRZ ;  /* 0x0000000000047805 */ /* 0x000fc6000001ff00 */
[----:B------:R-:W-:-:S04]  /*3c10*/  IMAD.SHL.U32 R31, R31, 0x4, RZ ;  /* 0x000000041f1f7824 */ /* 0x000fc800078e00ff */
[----:B------:R-:W-:-:S04]  /*3c20*/  VIADD R30, R31, 0x40 ;  /* 0x000000401f1e7836 */ /* 0x000fc80000000000 */
[----:B------:R-:W-:-:S04]  /*3c30*/  @!P1 FADD.FTZ R2, -R26, R27 ;  /* 0x0000001b1a029221 */ /* 0x000fc80000010100 */
[----:B------:R-:W-:-:S06]  /*3c40*/  @!P1 FMUL.FTZ R2, R2, 1.4426950216293334961 ;  /* 0x3fb8aa3b02029820 */ /* 0x000fcc0000410000 */
[----:B------:R-:W0:Y:S02]  /*3c50*/  @!P1 MUFU.EX2 R2, R2 ;  /* 0x0000000200029308 */ /* 0x000e240000000800 */
[----:B0-----:R0:W-:Y:S02]  /*3c60*/  @!P1 STS [R29], R2 ;  /* 0x000000021d009388 */ /* 0x0011e40000000800 */
[----:B0-----:R-:W-:Y:S01]  /*3c70*/  CS2R R2, SRZ ;  /* 0x0000000000027805 */ /* 0x001fe2000001ff00 */
[----:B------:R-:W-:Y:S01]  /*3c80*/  VIADD R29, R31, 0x80 ;  /* 0x000000801f1d7836 */ /* 0x000fe20000000000 */
        /* <DEDUP_REMOVED lines=30> */
.L_x_236:
        /* <DEDUP_REMOVED lines=14> */
.L_x_235:
[----:B------:R-:W-:Y:S05]  /*3f50*/  BSYNC B0 ;  /* 0x0000000000007941 */ /* 0x000fea0003800000 */
.L_x_234:
        /* <DEDUP_REMOVED lines=20> */
.L_x_233:
        /* <DEDUP_REMOVED lines=110> */
        .weak           $__internal_4_$__cuda_sm20_div_s64
        .type           $__internal_4_$__cuda_sm20_div_s64,@function
        .size           $__internal_4_$__cuda_sm20_div_s64,(.L_x_7888 - $__internal_4_$__cuda_sm20_div_s64)
$__internal_4_$__cuda_sm20_div_s64:
        /* <DEDUP_REMOVED lines=32> */
[----:B------:R-:W-:-:S04]  /*4980*/  IMAD.HI.U32 R21, P3, R25, R2, R42 ;  /* 0x0000000219157227 */ /* 0x000fc8000786002a */
[----:B------:R-:W-:-:S04]  /*4990*/  IMAD.HI.U32 R2, R25, R0, RZ ;  /* 0x0000000019027227 */ /* 0x000fc800078e00ff */
[----:B------:R-:W-:Y:S01]  /*49a0*/  IMAD R0, R25, R0, RZ ;  /* 0x0000000019007224 */ /* 0x000fe200078e02ff */
[----:B------:R-:W-:-:S04]  /*49b0*/  IADD3.X R2, R2, R25, RZ, P0, !PT ;  /* 0x0000001902027210 */ /* 0x000fc800007fe4ff */
[----:B------:R-:W-:Y:S02]  /*49c0*/  IADD3 R25, P2, R0, R21, RZ ;  /* 0x0000001500197210 */ /* 0x000fe40007f5e0ff */
[-C--:B------:R-:W-:Y:S02]  /*49d0*/  IADD3 R21, P0, RZ, -R24.reuse, RZ ;  /* 0x80000018ff157210 */ /* 0x080fe40007f1e0ff */
[----:B------:R-:W-:Y:S02]  /*49e0*/  IADD3.X R43, RZ, RZ, R2, P2, P3 ;  /* 0x000000ffff2b7210 */ /* 0x000fe400017e6402 */
[----:B------:R-:W-:Y:S01]  /*49f0*/  SEL R21, R21, R24, !P1 ;  /* 0x0000001815157207 */ /* 0x000fe20004800000 */
[----:B------:R-:W-:-:S04]  /*4a00*/  IMAD.X R0, RZ, RZ, ~R19, P0 ;  /* 0x000000ffff007224 */ /* 0x000fc800000e0e13 */
[----:B------:R-:W-:Y:S01]  /*4a10*/  IMAD.HI.U32 R48, R25, R21, RZ ;  /* 0x0000001519307227 */ /* 0x000fe200078e00ff */
[----:B------:R-:W-:-:S05]  /*4a20*/  SEL R0, R0, R19, !P1 ;  /* 0x0000001300007207 */ /* 0x000fca0004800000 */
[----:B------:R-:W-:-:S04]  /*4a30*/  IMAD.WIDE.U32 R48, R25, R0, R48 ;  /* 0x0000000019307225 */ /* 0x000fc800078e0030 */
[C---:B------:R-:W-:Y:S02]  /*4a40*/  IMAD R25, R43.reuse, R0, RZ ;  /* 0x000000002b197224 */ /* 0x040fe400078e02ff */
[----:B------:R-:W-:-:S05]  /*4a50*/  IMAD.HI.U32 R2, P0, R43, R21, R48 ;  /* 0x000000152b027227 */ /* 0x000fca0007800030 */
[----:B------:R-:W-:Y:S01]  /*4a60*/  IADD3 R25, P1, R25, R2, RZ ;  /* 0x0000000219197210 */ /* 0x000fe20007f3e0ff */
[----:B------:R-:W-:-:S04]  /*4a70*/  IMAD.HI.U32 R2, R43, R0, RZ ;  /* 0x000000002b027227 */ /* 0x000fc800078e00ff */
[----:B------:R-:W-:Y:S02]  /*4a80*/  IMAD.X R2, RZ, RZ, R2, P0 ;  /* 0x000000ffff027224 */ /* 0x000fe400000e0602 */
[----:B------:R-:W-:-:S04]  /*4a90*/  IMAD.WIDE.U32 R42, R25, R38, RZ ;  /* 0x00000026192a7225 */ /* 0x000fc800078e00ff */
[----:B------:R-:W-:Y:S01]  /*4aa0*/  IMAD R43, R25, R39, R43 ;  /* 0x00000027192b7224 */ /* 0x000fe200078e022b */
[----:B------:R-:W-:Y:S01]  /*4ab0*/  IADD3 R21, P0, -R42, R21, RZ ;  /* 0x000000152a157210 */ /* 0x000fe20007f1e1ff */
[----:B------:R-:W-:-:S03]  /*4ac0*/  IMAD.X R2, RZ, RZ, R2, P1 ;  /* 0x000000ffff027224 */ /* 0x000fc600008e0602 */
[-C--:B------:R-:W-:Y:S01]  /*4ad0*/  ISETP.GE.U32.AND P3, PT, R21, R38.reuse, PT ;  /* 0x000000261500720c */ /* 0x080fe20003f66070 */
[----:B------:R-:W-:-:S05]  /*4ae0*/  IMAD R43, R2, R38, R43 ;  /* 0x00000026022b7224 */ /* 0x000fca00078e022b */
[----:B------:R-:W-:Y:S02]  /*4af0*/  IADD3.X R43, ~R43, R0, RZ, P0, !PT ;  /* 0x000000002b2b7210 */ /* 0x000fe400007fe5ff */
[----:B------:R-:W-:Y:S02]  /*4b00*/  IADD3 R0, P2, R21, -R38, RZ ;  /* 0x8000002615007210 */ /* 0x000fe40007f5e0ff */
[----:B------:R-:W-:-:S04]  /*4b10*/  ISETP.GE.U32.AND.EX P3, PT, R43, R39, PT, P3 ;  /* 0x000000272b00720c */ /* 0x000fc80003f66130 */
[----:B------:R-:W-:Y:S01]  /*4b20*/  SEL R21, R0, R21, P3 ;  /* 0x0000001500157207 */ /* 0x000fe20001800000 */
[----:B------:R-:W-:-:S03]  /*4b30*/  IMAD.X R0, R43, 0x1, ~R39, P2 ;  /* 0x000000012b007824 */ /* 0x000fc600010e0e27 */
[----:B------:R-:W-:Y:S02]  /*4b40*/  ISETP.GE.U32.AND P0, PT, R21, R38, PT ;  /* 0x000000261500720c */ /* 0x000fe40003f06070 */
[----:B------:R-:W-:Y:S02]  /*4b50*/  IADD3 R38, P1, R25, 0x1, RZ ;  /* 0x0000000119267810 */ /* 0x000fe40007f3e0ff */
[----:B------:R-:W-:Y:S02]  /*4b60*/  SEL R43, R0, R43, P3 ;  /* 0x0000002b002b7207 */ /* 0x000fe40001800000 */
[----:B------:R-:W-:Y:S01]  /*4b70*/  SEL R38, R38, R25, P3 ;  /* 0x0000001926267207 */ /* 0x000fe20001800000 */
[----:B------:R-:W-:Y:S01]  /*4b80*/  IMAD.X R21, RZ, RZ, R2, P1 ;  /* 0x000000ffff157224 */ /* 0x000fe200008e0602 */
[----:B------:R-:W-:Y:S01]  /*4b90*/  ISETP.GE.U32.AND.EX P0, PT, R43, R39, PT, P0 ;  /* 0x000000272b00720c */ /* 0x000fe20003f06100 */
[----:B------:R-:W-:Y:S01]  /*4ba0*/  IMAD.MOV.U32 R39, RZ, RZ, 0x0 ;  /* 0x00000000ff277424 */ /* 0x000fe200078e00ff */
[----:B------:R-:W-:-:S02]  /*4bb0*/  IADD3 R25, P1, R38, 0x1, RZ ;  /* 0x0000000126197810 */ /* 0x000fc40007f3e0ff */
[----:B------:R-:W-:Y:S02]  /*4bc0*/  SEL R21, R21, R2, P3 ;  /* 0x0000000215157207 */ /* 0x000fe40001800000 */
[----:B------:R-:W-:Y:S01]  /*4bd0*/  SEL R25, R25, R38, P0 ;  /* 0x0000002619197207 */ /* 0x000fe20000000000 */
[----:B------:R-:W-:Y:S01]  /*4be0*/  IMAD.MOV.U32 R38, RZ, RZ, R20 ;  /* 0x000000ffff267224 */ /* 0x000fe200078e0014 */
[----:B------:R-:W-:Y:S01]  /*4bf0*/  LOP3.LUT R2, R6, R19, RZ, 0x3c, !PT ;  /* 0x0000001306027212 */ /* 0x000fe200078e3cff */
[----:B------:R-:W-:-:S03]  /*4c00*/  IMAD.X R0, RZ, RZ, R21, P1 ;  /* 0x000000ffff007224 */ /* 0x000fc600008e0615 */
[----:B------:R-:W-:Y:S02]  /*4c10*/  ISETP.GE.AND P2, PT, R2, RZ, PT ;  /* 0x000000ff0200720c */ /* 0x000fe40003f46270 */
[----:B------:R-:W-:Y:S02]  /*4c20*/  SEL R21, R0, R21, P0 ;  /* 0x0000001500157207 */ /* 0x000fe40000000000 */
[----:B------:R-:W-:Y:S02]  /*4c30*/  IADD3 R0, P1, RZ, -R25, RZ ;  /* 0x80000019ff007210 */ /* 0x000fe40007f3e0ff */
[----:B------:R-:W-:Y:S02]  /*4c40*/  ISETP.NE.U32.AND P0, PT, R22, RZ, PT ;  /* 0x000000ff1600720c */ /* 0x000fe40003f05070 */
[----:B------:R-:W-:Y:S02]  /*4c50*/  IADD3.X R2, RZ, ~R21, RZ, P1, !PT ;  /* 0x80000015ff027210 */ /* 0x000fe40000ffe4ff */
[----:B------:R-:W-:-:S02]  /*4c60*/  ISETP.NE.AND.EX P0, PT, R6, RZ, PT, P0 ;  /* 0x000000ff0600720c */ /* 0x000fc40003f05300 */
[----:B------:R-:W-:Y:S02]  /*4c70*/  SEL R0, R0, R25, !P2 ;  /* 0x0000001900007207 */ /* 0x000fe40005000000 */
[----:B------:R-:W-:Y:S02]  /*4c80*/  SEL R2, R2, R21, !P2 ;  /* 0x0000001502027207 */ /* 0x000fe40005000000 */
[----:B------:R-:W-:Y:S02]  /*4c90*/  SEL R0, R0, 0xffffffff, P0 ;  /* 0xffffffff00007807 */ /* 0x000fe40000000000 */
[----:B------:R-:W-:Y:S01]  /*4ca0*/  SEL R21, R2, 0xffffffff, P0 ;  /* 0xffffffff02157807 */ /* 0x000fe20000000000 */
[----:B------:R-:W-:Y:S06]  /*4cb0*/  RET.REL.NODEC R38 `(_ZN5flash32flash_fwd_splitkv_combine_kernelI23Flash_fwd_kernel_traitsILi192ELi64ELi64ELi4ELb0ELb0EN7cutlass10bfloat16_tE19Flash_kernel_traitsILi192ELi64ELi64ELi4ES3_EELi8ELi3ELb0EEEvNS_16Flash_fwd_paramsE) ;  /* 0xffffffb026d07950 */ /* 0x000fec0003c3ffff */
.L_x_237:
        /* <DEDUP_REMOVED lines=12> */
.L_x_7888:


//--------------------- .text._ZN5flash32flash_fwd_splitkv_combine_kernelI23Flash_fwd_kernel_traitsILi192ELi64ELi64ELi4ELb0ELb0EN7cutlass10bfloat16_tE19Flash_kernel_traitsILi192ELi64ELi64ELi4ES3_EELi8ELi2ELb0EEEvNS_16Flash_fwd_paramsE --------------------------
	.section	.text._ZN5flash32flash_fwd_splitkv_combine_kernelI23Flash_fwd_kernel_traitsILi192ELi64ELi64ELi4ELb0ELb0EN7cutlass10bfloat16_tE19Flash_kernel_traitsILi192ELi64ELi64ELi4ES3_EELi8ELi2ELb0EEEvNS_16Flash_fwd_paramsE,"ax",@progbits
	.align	128
        .global         _ZN5flash32flash_fwd_splitkv_combine_kernelI23Flash_fwd_kernel_traitsILi192ELi64ELi64ELi4ELb0ELb0EN7cutlass10bfloat16_tE19Flash_kernel_traitsILi192ELi64ELi64ELi4ES3_EELi8ELi2ELb0EEEvNS_16Flash_fwd_paramsE
        .type           _ZN5flash32flash_fwd_splitkv_combine_kernelI23Flash_fwd_kernel_traitsILi192ELi64ELi64ELi4ELb0ELb0EN7cutlass10bfloat16_tE19Flash_kernel_traitsILi192ELi64ELi64ELi4ES3_EELi8ELi2ELb0EEEvNS_16Flash_fwd_paramsE,@function
        .size           _ZN5flash32flash_fwd_splitkv_combine_kernelI23Flash_fwd_kernel_traitsILi192ELi64ELi64ELi4ELb0ELb0EN7cutlass10bfloat16_tE19Flash_kernel_traitsILi192ELi64ELi64ELi4ES3_EELi8ELi2ELb0EEEvNS_16Flash_fwd_paramsE,(.L_x_7889 - _ZN5flash32flash_fwd_splitkv_combine_kernelI23Flash_fwd_kernel_traitsILi192ELi64ELi64ELi4ELb0ELb0EN7cutlass10bfloat16_tE19Flash_kernel_traitsILi192ELi64ELi64ELi4ES3_EELi8ELi2ELb0EEEvNS_16Flash_fwd_paramsE)
        .other          _ZN5flash32flash_fwd_splitkv_combine_kernelI23Flash_fwd_kernel_traitsILi192ELi64ELi64ELi4ELb0ELb0EN7cutlass10bfloat16_tE19Flash_kernel_traitsILi192ELi64ELi64ELi4ES3_EELi8ELi2ELb0EEEvNS_16Flash_fwd_paramsE,@"STO_CUDA_ENTRY STV_DEFAULT"
_ZN5flash32flash_fwd_splitkv_combine_kernelI23Flash_fwd_kernel_traitsILi192ELi64ELi64ELi4ELb0ELb0EN7cutlass10bfloat16_tE19Flash_kernel_traitsILi192ELi64ELi64ELi4ES3_EELi8ELi2ELb0EEEvNS_16Flash_fwd_paramsE:
.text._ZN5flash32flash_fwd_splitkv_combine_kernelI23Flash_fwd_kernel_traitsILi192ELi64ELi64ELi4ELb0ELb0EN7cutlass10bfloat16_tE19Flash_kernel_traitsILi192ELi64ELi64ELi4ES3_EELi8ELi2ELb0EEEvNS_16Flash_fwd_paramsE:
        /* <DEDUP_REMOVED lines=23> */
[----:B------:R-:W-:Y:S05]  /*0170*/  CALL.REL.NOINC `($__internal_5_$__cuda_sm20_div_s64) ;  /* 0x00000044009c7944 */ /* 0x000fea0003c00000 */
[----:B------:R-:W-:Y:S05]  /*0180*/  BRA `(.L_x_239) ;  /* 0x00000000004c7947 */ /* 0x000fea0003800000 */
.L_x_238:
        /* <DEDUP_REMOVED lines=19> */
.L_x_239:
        /* <DEDUP_REMOVED lines=12> */
[----:B------:R-:W-:Y:S05]  /*0380*/  CALL.REL.NOINC `($__internal_5_$__cuda_sm20_div_s64) ;  /* 0x0000004400187944 */ /* 0x000fea0003c00000 */
[----:B------:R-:W-:Y:S02]  /*0390*/  MOV R8, R18 ;  /* 0x0000001200087202 */ /* 0x000fe40000000f00 */
[----:B------:R-:W-:Y:S01]  /*03a0*/  MOV R9, R19 ;  /* 0x0000001300097202 */ /* 0x000fe20000000f00 */
[----:B------:R-:W-:Y:S05]  /*03b0*/  BRA `(.L_x_242) ;  /* 0x00000000004c7947 */ /* 0x000fea0003800000 */
.L_x_241:
        /* <DEDUP_REMOVED lines=19> */
.L_x_242:
[----:B------:R-:W-:Y:S05]  /*04f0*/  BSYNC B0 ;  /* 0x0000000000007941 */ /* 0x000fea0003800000 */
.L_x_240:
[----:B------:R-:W0:Y:S01]  /*0500*/  LDC R4, c[0x0][0x2c4] ;  /* 0x0000b100ff047b82 */ /* 0x000e220000000800 */
[----:B------:R-:W-:Y:S01]  /*0510*/  IMAD.MOV.U32 R10, RZ, RZ, RZ ;  /* 0x000000ffff0a7224 */ /* 0x000fe200078e00ff */
[----:B------:R-:W-:Y:S01]  /*0520*/  BSSY B0, `(.L_x_243) ;  /* 0x000003a000007945 */ /* 0x000fe20003800000 */
[----:B0-----:R-:W-:-:S04]  /*0530*/  IABS R7, R4 ;  /* 0x0000000400077213 */ /* 0x001fc80000000000 */
[----:B------:R-:W0:Y:S01]  /*0540*/  I2F.RP R12, R7 ;  /* 0x00000007000c7306 */ /* 0x000e220000209400 */
[----:B------:R-:W-:-:S04]  /*0550*/  IADD3 R2, R7, -0x1, R4 ;  /* 0xffffffff07027810 */ /* 0x000fc80007ffe004 */
[----:B------:R-:W-:-:S03]  /*0560*/  IABS R3, R2 ;  /* 0x0000000200037213 */ /* 0x000fc60000000000 */
        /* <DEDUP_REMOVED lines=34> */
.L_x_244:
        /* <DEDUP_REMOVED lines=19> */
.L_x_245:
[----:B------:R-:W-:Y:S05]  /*08c0*/  BSYNC B0 ;  /* 0x0000000000007941 */ /* 0x000fea0003800000 */
.L_x_243:
        /* <DEDUP_REMOVED lines=25> */
[C---:B------:R-:W-:Y:S02]  /*0a60*/  ISETP.NE.AND P2, PT, R3.reuse, RZ, PT ;  /* 0x000000ff0300720c */ /* 0x040fe40003f45270 */
        /* <DEDUP_REMOVED lines=47> */
[----:B------:R-:W-:Y:S02]  /*0d60*/  MOV R34, R18 ;  /* 0x0000001200227202 */ /* 0x000fe40000000f00 */
[----:B------:R-:W-:Y:S01]  /*0d70*/  MOV R35, R19 ;  /* 0x0000001300237202 */ /* 0x000fe20000000f00 */
[----:B------:R-:W-:Y:S05]  /*0d80*/  BRA `(.L_x_248) ;  /* 0x00000000004c7947 */ /* 0x000fea0003800000 */
.L_x_247:
        /* <DEDUP_REMOVED lines=19> */
.L_x_248:
[----:B------:R-:W-:Y:S05]  /*0ec0*/  BSYNC B0 ;  /* 0x0000000000007941 */ /* 0x000fea0003800000 */
.L_x_246:
[-C--:B------:R-:W-:Y:S01]  /*0ed0*/  IABS R17, R3.reuse ;  /* 0x0000000300117213 */ /* 0x080fe20000000000 */
[----:B------:R-:W0:Y:S01]  /*0ee0*/  LDC R6, c[0x0][0x2c4] ;  /* 0x0000b100ff067b82 */ /* 0x000e220000000800 */
[----:B------:R-:W-:Y:S01]  /*0ef0*/  IABS R7, R3 ;  /* 0x0000000300077213 */ /* 0x000fe20000000000 */
[----:B------:R-:W-:Y:S01]  /*0f00*/  BSSY B0, `(.L_x_249) ;  /* 0x000003c000007945 */ /* 0x000fe20003800000 */
[----:B------:R-:W1:Y:S03]  /*0f10*/  I2F.RP R16, R17 ;  /* 0x0000001100107306 */ /* 0x000e660000209400 */
[----:B------:R-:W-:-:S05]  /*0f20*/  IMAD.MOV R7, RZ, RZ, -R7 ;  /* 0x000000ffff077224 */ /* 0x000fca00078e0a07 */
[----:B-1----:R-:W1:Y:S01]  /*0f30*/  MUFU.RCP R18, R16 ;  /* 0x0000001000127308 */ /* 0x002e620000001000 */
[----:B0-----:R-:W-:Y:S01]  /*0f40*/  IADD3 R6, R17, -0x1, R6 ;  /* 0xffffffff11067810 */ /* 0x001fe20007ffe006 */
[----:B-1----:R-:W-:-:S06]  /*0f50*/  VIADD R18, R18, 0xffffffe ;  /* 0x0ffffffe12127836 */ /* 0x002fcc0000000000 */
[----:B------:R-:W0:Y:S02]  /*0f60*/  F2I.FTZ.U32.TRUNC.NTZ R19, R18 ;  /* 0x0000001200137305 */ /* 0x000e24000021f000 */
[----:B0-----:R-:W-:Y:S02]  /*0f70*/  IMAD.MOV R10, RZ, RZ, -R19 ;  /* 0x000000ffff0a7224 */ /* 0x001fe400078e0a13 */
[----:B------:R-:W-:Y:S02]  /*0f80*/  IMAD.MOV.U32 R18, RZ, RZ, RZ ;  /* 0x000000ffff127224 */ /* 0x000fe400078e00ff */
        /* <DEDUP_REMOVED lines=32> */
.L_x_250:
        /* <DEDUP_REMOVED lines=19> */
.L_x_251:
[----:B------:R-:W-:Y:S05]  /*12c0*/  BSYNC B0 ;  /* 0x0000000000007941 */ /* 0x000fea0003800000 */
.L_x_249:
[----:B------:R-:W0:Y:S01]  /*12d0*/  LDC R9, c[0x0][0x2c4] ;  /* 0x0000b100ff097b82 */ /* 0x000e220000000800 */
[----:B------:R-:W1:Y:S01]  /*12e0*/  S2R R16, SR_TID.X ;  /* 0x0000000000107919 */ /* 0x000e620000002100 */
[----:B------:R-:W-:Y:S01]  /*12f0*/  ISETP.GT.AND P4, PT, R3, RZ, PT ;  /* 0x000000ff0300720c */ /* 0x000fe20003f84270 */
[----:B------:R-:W-:Y:S01]  /*1300*/  ULDC UR5, c[0x0][0x3c4] ;  /* 0x0000f10000057ab9 */ /* 0x000fe20000000800 */
[----:B------:R-:W-:Y:S01]  /*1310*/  ULDC.64 UR8, c[0x0][0x208] ;  /* 0x0000820000087ab9 */ /* 0x000fe20000000a00 */
[----:B------:R-:W-:Y:S01]  /*1320*/  BSSY B0, `(.L_x_252) ;  /* 0x000003f000007945 */ /* 0x000fe20003800000 */
[----:B------:R-:W-:Y:S02]  /*1330*/  MOV R30, 0xff800000 ;  /* 0xff800000001e7802 */ /* 0x000fe40000000f00 */
        /* <DEDUP_REMOVED lines=14> */
[----:B------:R-:W-:Y:S01]  /*1420*/  IMAD.HI.U32 R17, R18, R7, RZ ;  /* 0x0000000712117227 */ /* 0x000fe200078e00ff */
[----:B------:R-:W-:-:S03]  /*1430*/  LEA.HI.SX32 R3, R3, 0x1, 0x1 ;  /* 0x0000000103037811 */ /* 0x000fc600078f0aff */
[----:B------:R-:W-:Y:S02]  /*1440*/  IMAD.MOV R18, RZ, RZ, -R17 ;  /* 0x000000ffff127224 */ /* 0x000fe400078e0a11 */
[----:B------:R-:W-:Y:S01]  /*1450*/  @!P4 IMAD.MOV R3, RZ, RZ, R6 ;  /* 0x000000ffff03c224 */ /* 0x000fe200078e0206 */
[----:B------:R-:W-:Y:S01]  /*1460*/  @!P1 MOV R6, 0x400 ;  /* 0x0000040000069802 */ /* 0x000fe20000000f00 */
[C---:B------:R-:W-:Y:S02]  /*1470*/  IMAD R19, R8.reuse, R18, R7 ;  /* 0x0000001208137224 */ /* 0x040fe400078e0207 */
[----:B------:R-:W0:Y:S03]  /*1480*/  @!P1 S2R R7, SR_CgaCtaId ;  /* 0x0000000000079919 */ /* 0x000e260000008800 */
[----:B------:R-:W-:-:S13]  /*1490*/  ISETP.GT.U32.AND P0, PT, R8, R19, PT ;  /* 0x000000130800720c */ /* 0x000fda0003f04070 */
[----:B------:R-:W-:Y:S02]  /*14a0*/  @!P0 IMAD.IADD R19, R19, 0x1, -R8 ;  /* 0x0000000113138824 */ /* 0x000fe400078e0a08 */
[----:B------:R-:W-:Y:S01]  /*14b0*/  @!P0 VIADD R17, R17, 0x1 ;  /* 0x0000000111118836 */ /* 0x000fe20000000000 */
[----:B------:R-:W-:Y:S02]  /*14c0*/  ISETP.NE.AND P0, PT, R9, RZ, PT ;  /* 0x000000ff0900720c */ /* 0x000fe40003f05270 */
[----:B------:R-:W-:Y:S02]  /*14d0*/  ISETP.GE.U32.AND P3, PT, R19, R8, PT ;  /* 0x000000081300720c */ /* 0x000fe40003f66070 */
[----:B------:R-:W-:Y:S02]  /*14e0*/  SHF.R.S32.HI R19, RZ, 0x1f, R16 ;  /* 0x0000001fff137819 */ /* 0x000fe40000011410 */
[----:B0-----:R-:W-:-:S09]  /*14f0*/  @!P1 LEA R7, R7, R6, 0x18 ;  /* 0x0000000607079211 */ /* 0x001fd200078ec0ff */
[----:B------:R-:W-:-:S05]  /*1500*/  @P3 VIADD R17, R17, 0x1 ;  /* 0x0000000111113836 */ /* 0x000fca0000000000 */
[----:B------:R-:W-:Y:S02]  /*1510*/  MOV R8, R17 ;  /* 0x0000001100087202 */ /* 0x000fe40000000f00 */
[----:B------:R-:W-:-:S03]  /*1520*/  LEA.HI R17, R19, R16, RZ, 0x3 ;  /* 0x0000001013117211 */ /* 0x000fc600078f18ff */
[----:B------:R-:W-:Y:S01]  /*1530*/  @!P2 IMAD.MOV R8, RZ, RZ, -R8 ;  /* 0x000000ffff08a224 */ /* 0x000fe200078e0a08 */
[----:B------:R-:W-:Y:S02]  /*1540*/  SHF.R.S32.HI R18, RZ, 0x3, R17 ;  /* 0x00000003ff127819 */ /* 0x000fe40000011411 */
[----:B------:R-:W-:Y:S02]  /*1550*/  @!P0 LOP3.LUT R8, RZ, R9, RZ, 0x33, !PT ;  /* 0x00000009ff088212 */ /* 0x000fe400078e33ff */
[C---:B------:R-:W-:Y:S01]  /*1560*/  ISETP.GE.AND P0, PT, R18.reuse, UR5, PT ;  /* 0x0000000512007c0c */ /* 0x040fe2000bf06270 */
[----:B------:R-:W-:Y:S01]  /*1570*/  @!P1 IMAD R7, R18, 0x24, R7 ;  /* 0x0000002412079824 */ /* 0x000fe200078e0207 */
[----:B------:R-:W-:Y:S01]  /*1580*/  LOP3.LUT R17, R17, 0xfffffff8, RZ, 0xc0, !PT ;  /* 0xfffffff811117812 */ /* 0x000fe200078ec0ff */
[----:B------:R-:W-:-:S04]  /*1590*/  IMAD R3, R3, R8, RZ ;  /* 0x0000000803037224 */ /* 0x000fc800078e02ff */
[----:B------:R-:W-:Y:S01]  /*15a0*/  IMAD.IADD R24, R16, 0x1, -R17 ;  /* 0x0000000110187824 */ /* 0x000fe200078e0a11 */
[----:B------:R-:W-:Y:S01]  /*15b0*/  IABS R27, R3 ;  /* 0x00000003001b7213 */ /* 0x000fe20000000000 */
[----:B------:R-:W-:Y:S02]  /*15c0*/  IMAD.MOV.U32 R17, RZ, RZ, -0x800000 ;  /* 0xff800000ff117424 */ /* 0x000fe400078e00ff */
[----:B------:R-:W-:Y:S02]  /*15d0*/  @!P1 IMAD R8, R24, 0x4, R7 ;  /* 0x0000000418089824 */ /* 0x000fe400078e0207 */
[----:B------:R-:W-:Y:S01]  /*15e0*/  VIADD R22, R27, UR4 ;  /* 0x000000041b167c36 */ /* 0x000fe20008000000 */
        /* <DEDUP_REMOVED lines=18> */
.L_x_253:
[----:B------:R-:W-:Y:S05]  /*1710*/  BSYNC B0 ;  /* 0x0000000000007941 */ /* 0x000fea0003800000 */
.L_x_252:
[----:B-----5:R1:W-:Y:S01]  /*1720*/  @!P1 STS [R8], R17 ;  /* 0x0000001108009388 */ /* 0x0203e20000000800 */
[----:B------:R-:W-:Y:S01]  /*1730*/  BSSY B0, `(.L_x_254) ;  /* 0x000000c000007945 */ /* 0x000fe20003800000 */
[----:B------:R-:W-:Y:S06]  /*1740*/  BAR.SYNC.DEFER_BLOCKING 0x0 ;  /* 0x0000000000007b1d */ /* 0x000fec0000010000 */
[----:B------:R-:W-:Y:S05]  /*1750*/  @P1 BRA `(.L_x_255) ;  /* 0x0000000000241947 */ /* 0x000fea0003800000 */
[----:B------:R-:W2:Y:S01]  /*1760*/  S2R R6, SR_CgaCtaId ;  /* 0x0000000000067919 */ /* 0x000ea20000008800 */
[----:B-1----:R-:W-:Y:S02]  /*1770*/  LEA.HI R17, R19, R16, RZ, 0x2 ;  /* 0x0000001013117211 */ /* 0x002fe400078f10ff */
[----:B------:R-:W-:Y:S02]  /*1780*/  MOV R7, 0x400 ;  /* 0x0000040000077802 */ /* 0x000fe40000000f00 */
[----:B------:R-:W-:Y:S02]  /*1790*/  LOP3.LUT R17, R17, 0xfffffffc, RZ, 0xc0, !PT ;  /* 0xfffffffc11117812 */ /* 0x000fe400078ec0ff */
[----:B--2---:R-:W-:-:S03]  /*17a0*/  LEA R6, R6, R7, 0x18 ;  /* 0x0000000706067211 */ /* 0x004fc600078ec0ff */
[----:B------:R-:W-:-:S04]  /*17b0*/  IMAD.IADD R7, R16, 0x1, -R17 ;  /* 0x0000000110077824 */ /* 0x000fc800078e0a11 */
[----:B------:R-:W-:-:S04]  /*17c0*/  IMAD R6, R7, 0x24, R6 ;  /* 0x0000002407067824 */ /* 0x000fc800078e0206 */
[----:B------:R-:W-:-:S05]  /*17d0*/  IMAD.IADD R6, R17, 0x1, R6 ;  /* 0x0000000111067824 */ /* 0x000fca00078e0206 */
[----:B------:R2:W3:Y:S02]  /*17e0*/  LDS R30, [R6] ;  /* 0x00000000061e7984 */ /* 0x0004e40000000800 */
.L_x_255:
[----:B------:R-:W-:Y:S05]  /*17f0*/  BSYNC B0 ;  /* 0x0000000000007941 */ /* 0x000fea0003800000 */
.L_x_254:
[----:B---3--:R-:W3:Y:S01]  /*1800*/  SHFL.BFLY PT, R7, R30, 0x2, 0x1f ;  /* 0x0c401f001e077f89 */ /* 0x008ee200000e0000 */
[----:B-1----:R-:W1:Y:S01]  /*1810*/  LDC R17, c[0x0][0x270] ;  /* 0x00009c00ff117b82 */ /* 0x002e620000000800 */
[----:B--2---:R-:W2:Y:S01]  /*1820*/  I2F.RP R6, R27 ;  /* 0x0000001b00067306 */ /* 0x004ea20000209400 */
[----:B------:R-:W-:Y:S01]  /*1830*/  ISETP.GT.AND P5, PT, R3, RZ, PT ;  /* 0x000000ff0300720c */ /* 0x000fe20003fa4270 */
[----:B------:R-:W-:Y:S06]  /*1840*/  BSSY B1, `(.L_x_256) ;  /* 0x0000228000017945 */ /* 0x000fec0003800000 */
[----:B--2---:R-:W0:Y:S01]  /*1850*/  MUFU.RCP R6, R6 ;  /* 0x0000000600067308 */ /* 0x004e220000001000 */
[----:B---3--:R-:W-:-:S02]  /*1860*/  FMNMX.FTZ R24, R7, R30, !PT ;  /* 0x0000001e07187209 */ /* 0x008fc40007810000 */
[----:B-1----:R-:W-:-:S03]  /*1870*/  IABS R26, R17 ;  /* 0x00000011001a7213 */ /* 0x002fc60000000000 */
[----:B------:R-:W1:Y:S02]  /*1880*/  SHFL.BFLY PT, R7, R24, 0x1, 0x1f ;  /* 0x0c201f0018077f89 */ /* 0x000e6400000e0000 */
[----:B------:R-:W2:Y:S01]  /*1890*/  I2F.U32.RP R18, R26 ;  /* 0x0000001a00127306 */ /* 0x000ea20000209000 */
[----:B0-----:R-:W-:-:S07]  /*18a0*/  VIADD R32, R6, 0xffffffe ;  /* 0x0ffffffe06207836 */ /* 0x001fce0000000000 */
[----:B------:R-:W0:Y:S08]  /*18b0*/  F2I.FTZ.U32.TRUNC.NTZ R33, R32 ;  /* 0x0000002000217305 */ /* 0x000e30000021f000 */
[----:B--2---:R2:W3:Y:S01]  /*18c0*/  MUFU.RCP R38, R18 ;  /* 0x0000001200267308 */ /* 0x0044e20000001000 */
[----:B-1----:R-:W-:Y:S01]  /*18d0*/  FMNMX.FTZ R7, R24, R7, !PT ;  /* 0x0000000718077209 */ /* 0x002fe20007810000 */
[----:B0-----:R-:W-:Y:S01]  /*18e0*/  IMAD.MOV R6, RZ, RZ, -R33 ;  /* 0x000000ffff067224 */ /* 0x001fe200078e0a21 */
[----:B------:R-:W-:Y:S01]  /*18f0*/  IABS R24, R4 ;  /* 0x0000000400187213 */ /* 0x000fe20000000000 */
[----:B------:R-:W-:Y:S01]  /*1900*/  IMAD.MOV.U32 R32, RZ, RZ, RZ ;  /* 0x000000ffff207224 */ /* 0x000fe200078e00ff */
[----:B------:R-:W-:Y:S01]  /*1910*/  FSETP.NEU.FTZ.AND P0, PT, R7, -INF , PT ;  /* 0xff8000000700780b */ /* 0x000fe20003f1d000 */
[----:B------:R-:W-:Y:S01]  /*1920*/  IMAD R25, R6, R27, RZ ;  /* 0x0000001b06197224 */ /* 0x000fe200078e02ff */
[----:B------:R-:W-:-:S02]  /*1930*/  IABS R6, R3 ;  /* 0x0000000300067213 */ /* 0x000fc40000000000 */
[----:B------:R-:W-:Y:S01]  /*1940*/  FSEL R7, R7, RZ, P0 ;  /* 0x000000ff07077208 */ /* 0x000fe20000000000 */
[----:B------:R-:W-:Y:S01]  /*1950*/  IMAD.HI.U32 R25, R33, R25, R32 ;  /* 0x0000001921197227 */ /* 0x000fe200078e0020 */
[----:B--2---:R-:W-:Y:S02]  /*1960*/  IABS R18, R22 ;  /* 0x0000001600127213 */ /* 0x004fe40000000000 */
[-C--:B------:R-:W-:Y:S01]  /*1970*/  IABS R33, R17.reuse ;  /* 0x0000001100217213 */ /* 0x080fe20000000000 */
[----:B------:R-:W-:Y:S01]  /*1980*/  FADD.FTZ R8, -R7, R30 ;  /* 0x0000001e07087221 */ /* 0x000fe20000010100 */
[----:B---3--:R-:W-:Y:S01]  /*1990*/  VIADD R38, R38, 0xffffffe ;  /* 0x0ffffffe26267836 */ /* 0x008fe20000000000 */
[----:B------:R-:W-:Y:S01]  /*19a0*/  ISETP.GT.AND P0, PT, R2, RZ, PT ;  /* 0x000000ff0200720c */ /* 0x000fe20003f04270 */
[----:B------:R-:W-:Y:S02]  /*19b0*/  IMAD.MOV R6, RZ, RZ, -R6 ;  /* 0x000000ffff067224 */ /* 0x000fe400078e0a06 */
[----:B------:R-:W-:Y:S01]  /*19c0*/  FMUL.FTZ R8, R8, 1.4426950216293334961 ;  /* 0x3fb8aa3b08087820 */ /* 0x000fe20000410000 */
[----:B------:R-:W0:Y:S01]  /*19d0*/  F2I.FTZ.U32.TRUNC.NTZ R39, R38 ;  /* 0x0000002600277305 */ /* 0x000e22000021f000 */
[----:B------:R-:W-:Y:S01]  /*19e0*/  IMAD.HI.U32 R25, R25, R18, RZ ;  /* 0x0000001219197227 */ /* 0x000fe200078e00ff */
[----:B------:R-:W-:-:S03]  /*19f0*/  LOP3.LUT R4, R4, R17, RZ, 0x3c, !PT ;  /* 0x0000001104047212 */ /* 0x000fc600078e3cff */
[----:B------:R-:W-:Y:S02]  /*1a00*/  IMAD R6, R25, R6, R18 ;  /* 0x0000000619067224 */ /* 0x000fe400078e0212 */
[----:B------:R-:W-:Y:S01]  /*1a10*/  IMAD.MOV R33, RZ, RZ, -R33 ;  /* 0x000000ffff217224 */ /* 0x000fe200078e0a21 */
[----:B------:R-:W1:Y:S02]  /*1a20*/  MUFU.EX2 R8, R8 ;  /* 0x0000000800087308 */ /* 0x000e640000000800 */
[----:B------:R-:W-:Y:S01]  /*1a30*/  ISETP.GT.U32.AND P1, PT, R27, R6, PT ;  /* 0x000000061b00720c */ /* 0x000fe20003f24070 */
[----:B0-----:R-:W-:Y:S02]  /*1a40*/  IMAD.MOV R37, RZ, RZ, -R39 ;  /* 0x000000ffff257224 */ /* 0x001fe400078e0a27 */
[----:B------:R-:W-:Y:S02]  /*1a50*/  IMAD.MOV.U32 R38, RZ, RZ, RZ ;  /* 0x000000ffff267224 */ /* 0x000fe400078e00ff */
[----:B------:R-:W-:-:S04]  /*1a60*/  IMAD R37, R37, R26, RZ ;  /* 0x0000001a25257224 */ /* 0x000fc800078e02ff */
[----:B------:R-:W-:Y:S01]  /*1a70*/  IMAD.HI.U32 R37, R39, R37, R38 ;  /* 0x0000002527257227 */ /* 0x000fe200078e0026 */
[----:B-1----:R-:W0:Y:S03]  /*1a80*/  SHFL.BFLY PT, R29, R8, 0x2, 0x1f ;  /* 0x0c401f00081d7f89 */ /* 0x002e2600000e0000 */
[----:B------:R-:W-:Y:S02]  /*1a90*/  @!P1 IMAD.IADD R6, R6, 0x1, -R27 ;  /* 0x0000000106069824 */ /* 0x000fe400078e0a1b */
[----:B------:R-:W-:-:S03]  /*1aa0*/  IMAD.HI.U32 R32, R37, R24, RZ ;  /* 0x0000001825207227 */ /* 0x000fc600078e00ff */
[-C--:B------:R-:W-:Y:S01]  /*1ab0*/  ISETP.GE.U32.AND P4, PT, R6, R27.reuse, PT ;  /* 0x0000001b0600720c */ /* 0x080fe20003f86070 */
[----:B------:R-:W-:Y:S01]  /*1ac0*/  IMAD.HI.U32 R36, R37, R18, RZ ;  /* 0x0000001225247227 */ /* 0x000fe200078e00ff */
[----:B------:R-:W-:Y:S02]  /*1ad0*/  SHF.R.S32.HI R6, RZ, 0x1f, R2 ;  /* 0x0000001fff067819 */ /* 0x000fe40000011402 */
[----:B------:R-:W-:Y:S01]  /*1ae0*/  LOP3.LUT R37, R22, R27, RZ, 0x3c, !PT ;  /* 0x0000001b16257212 */ /* 0x000fe200078e3cff */
[----:B------:R-:W-:Y:S01]  /*1af0*/  IMAD R31, R32, R33, R24 ;  /* 0x00000021201f7224 */ /* 0x000fe200078e0218 */
[----:B------:R-:W-:Y:S01]  /*1b00*/  LOP3.LUT R22, R22, R17, RZ, 0x3c, !PT ;  /* 0x0000001116167212 */ /* 0x000fe200078e3cff */
[----:B------:R-:W-:Y:S01]  /*1b10*/  IMAD R33, R36, R33, R18 ;  /* 0x0000002124217224 */ /* 0x000fe200078e0212 */
[----:B------:R-:W-:Y:S01]  /*1b20*/  LEA.HI.SX32 R18, R2, 0x1, 0x1 ;  /* 0x0000000102127811 */ /* 0x000fe200078f0aff */
[----:B------:R-:W-:Y:S01]  /*1b30*/  @!P0 IMAD.MOV R18, RZ, RZ, R6 ;  /* 0x000000ffff128224 */ /* 0x000fe200078e0206 */
[C---:B------:R-:W-:Y:S01]  /*1b40*/  ISETP.GT.U32.AND P3, PT, R26.reuse, R31, PT ;  /* 0x0000001f1a00720c */ /* 0x040fe20003f64070 */
[----:B------:R-:W-:Y:S01]  /*1b50*/  @!P1 VIADD R25, R25, 0x1 ;  /* 0x0000000119199836 */ /* 0x000fe20000000000 */
[----:B------:R-:W-:Y:S01]  /*1b60*/  ISETP.GT.U32.AND P2, PT, R26, R33, PT ;  /* 0x000000211a00720c */ /* 0x000fe20003f44070 */
[----:B------:R-:W1:Y:S01]  /*1b70*/  LDC.U8 R24, c[0x0][0x3d9] ;  /* 0x0000f640ff187b82 */ /* 0x000e620000000000 */
[----:B------:R-:W-:Y:S01]  /*1b80*/  ISETP.GE.AND P0, PT, R37, RZ, PT ;  /* 0x000000ff2500720c */ /* 0x000fe20003f06270 */
[----:B------:R-:W-:Y:S01]  /*1b90*/  @P4 VIADD R25, R25, 0x1 ;  /* 0x0000000119194836 */ /* 0x000fe20000000000 */
[C---:B------:R-:W-:Y:S01]  /*1ba0*/  ISETP.NE.AND P1, PT, R3.reuse, RZ, PT ;  /* 0x000000ff0300720c */ /* 0x040fe20003f25270 */
[----:B0-----:R-:W-:Y:S01]  /*1bb0*/  FADD.FTZ R29, R8, R29 ;  /* 0x0000001d081d7221 */ /* 0x001fe20000010000 */
[----:B------:R-:W-:-:S04]  /*1bc0*/  LEA.HI.SX32 R6, R3, 0x1, 0x1 ;  /* 0x0000000103067811 */ /* 0x000fc800078f0aff */
[----:B------:R-:W0:Y:S01]  /*1bd0*/  SHFL.BFLY PT, R8, R29, 0x1, 0x1f ;  /* 0x0c201f001d087f89 */ /* 0x000e2200000e0000 */
[--C-:B------:R-:W-:Y:S02]  /*1be0*/  @!P3 IMAD.IADD R31, R31, 0x1, -R26.reuse ;  /* 0x000000011f1fb824 */ /* 0x100fe400078e0a1a */
[----:B------:R-:W-:Y:S02]  /*1bf0*/  @!P2 IMAD.IADD R33, R33, 0x1, -R26 ;  /* 0x000000012121a824 */ /* 0x000fe400078e0a1a */
[----:B------:R-:W-:Y:S01]  /*1c00*/  @!P0 IMAD.MOV R25, RZ, RZ, -R25 ;  /* 0x000000ffff198224 */ /* 0x000fe200078e0a19 */
[----:B------:R-:W-:Y:S01]  /*1c10*/  ISETP.GE.U32.AND P4, PT, R31, R26, PT ;  /* 0x0000001a1f00720c */ /* 0x000fe20003f86070 */
[----:B------:R-:W-:Y:S01]  /*1c20*/  @!P3 VIADD R32, R32, 0x1 ;  /* 0x000000012020b836 */ /* 0x000fe20000000000 */
[----:B------:R-:W-:Y:S01]  /*1c30*/  @!P1 LOP3.LUT R25, RZ, R27, RZ, 0x33, !PT ;  /* 0x0000001bff199212 */ /* 0x000fe200078e33ff */
[----:B------:R-:W-:Y:S01]  /*1c40*/  @!P2 VIADD R36, R36, 0x1 ;  /* 0x000000012424a836 */ /* 0x000fe20000000000 */
[----:B------:R-:W-:-:S02]  /*1c50*/  ISETP.GE.AND P1, PT, R4, RZ, PT ;  /* 0x000000ff0400720c */ /* 0x000fc40003f26270 */
[----:B------:R-:W-:Y:S02]  /*1c60*/  ISETP.GE.AND P3, PT, R22, RZ, PT ;  /* 0x000000ff1600720c */ /* 0x000fe40003f66270 */
[----:B------:R-:W-:Y:S02]  /*1c70*/  LOP3.LUT R27, RZ, R17, RZ, 0x33, !PT ;  /* 0x00000011ff1b7212 */ /* 0x000fe400078e33ff */
[----:B-1----:R-:W-:-:S03]  /*1c80*/  ISETP.NE.AND P2, PT, R24, RZ, PT ;  /* 0x000000ff1800720c */ /* 0x002fc60003f45270 */
[----:B------:R-:W-:Y:S01]  /*1c90*/  @P4 VIADD R32, R32, 0x1 ;  /* 0x0000000120204836 */ /* 0x000fe20000000000 */
[C---:B------:R-:W-:Y:S02]  /*1ca0*/  LOP3.LUT P4, RZ, R16.reuse, 0x3, RZ, 0xc0, !PT ;  /* 0x0000000310ff7812 */ /* 0x040fe4000788c0ff */
[----:B------:R-:W-:Y:S01]  /*1cb0*/  SEL R9, R9, 0x1, !P2 ;  /* 0x0000000109097807 */ /* 0x000fe20005000000 */
[----:B------:R-:W-:Y:S02]  /*1cc0*/  @!P1 IMAD.MOV R32, RZ, RZ, -R32 ;  /* 0x000000ffff209224 */ /* 0x000fe400078e0a20 */
[----:B0-----:R-:W-:Y:S01]  /*1cd0*/  FADD.FTZ R8, R29, R8 ;  /* 0x000000081d087221 */ /* 0x001fe20000010000 */
[----:B------:R-:W-:Y:S02]  /*1ce0*/  SHF.R.S32.HI R29, RZ, 0x1f, R3 ;  /* 0x0000001fff1d7819 */ /* 0x000fe40000011403 */
[----:B------:R-:W-:Y:S02]  /*1cf0*/  ISETP.GT.OR P4, PT, R16, 0x1f, P4 ;  /* 0x0000001f1000780c */ /* 0x000fe40002784670 */
[----:B------:R-:W-:Y:S01]  /*1d00*/  FSETP.NE.FTZ.AND P0, PT, R8, RZ, PT ;  /* 0x000000ff0800720b */ /* 0x000fe20003f15000 */
[----:B------:R-:W-:Y:S01]  /*1d10*/  @!P5 IMAD.MOV R6, RZ, RZ, R29 ;  /* 0x000000ffff06d224 */ /* 0x000fe200078e021d */
[----:B------:R-:W-:-:S02]  /*1d20*/  ISETP.GE.U32.AND P5, PT, R33, R26, PT ;  /* 0x0000001a2100720c */ /* 0x000fc40003fa6070 */
[----:B------:R-:W-:Y:S02]  /*1d30*/  ISETP.LT.U32.AND P1, PT, R20, R25, PT ;  /* 0x000000191400720c */ /* 0x000fe40003f21070 */
[----:B------:R-:W-:-:S04]  /*1d40*/  SHF.R.S32.HI R33, RZ, 0x1f, R25 ;  /* 0x0000001fff217819 */ /* 0x000fc80000011419 */
[----:B------:R-:W-:-:S03]  /*1d50*/  ISETP.LT.AND.EX P1, PT, R21, R33, PT, P1 ;  /* 0x000000211500720c */ /* 0x000fc60003f21310 */
        /* <DEDUP_REMOVED lines=52> */
[----:B------:R-:W-:Y:S05]  /*20a0*/  CALL.REL.NOINC `($__internal_5_$__cuda_sm20_div_s64) ;  /* 0x0000002400d07944 */ /* 0x000fea0003c00000 */
        /* <DEDUP_REMOVED lines=9> */
.L_x_260:
        /* <DEDUP_REMOVED lines=22> */
.L_x_261:
[----:B------:R-:W-:Y:S05]  /*22a0*/  BSYNC B0 ;  /* 0x0000000000007941 */ /* 0x000fea0003800000 */
.L_x_259:
        /* <DEDUP_REMOVED lines=19> */
.L_x_263:
        /* <DEDUP_REMOVED lines=22> */
.L_x_264:
[----:B------:R-:W-:Y:S05]  /*2540*/  BSYNC B0 ;  /* 0x0000000000007941 */ /* 0x000fea0003800000 */
.L_x_262:
        /* <DEDUP_REMOVED lines=11> */
[----:B------:R-:W-:Y:S05]  /*2600*/  CALL.REL.NOINC `($__internal_5_$__cuda_sm20_div_s64) ;  /* 0x0000002000787944 */ /* 0x000fea0003c00000 */
[----:B------:R-:W-:-:S04]  /*2610*/  IADD3 R17, P0, RZ, -R18, RZ ;  /* 0x80000012ff117210 */ /* 0x000fc80007f1e0ff */
[----:B------:R-:W-:Y:S01]  /*2620*/  IADD3.X R16, RZ, ~R19, RZ, P0, !PT ;  /* 0x80000013ff107210 */ /* 0x000fe200007fe4ff */
[----:B------:R-:W-:-:S04]  /*2630*/  IMAD.WIDE.U32 R36, R5, R17, R36 ;  /* 0x0000001105247225 */ /* 0x000fc800078e0024 */
[----:B------:R-:W-:-:S04]  /*2640*/  IMAD R16, R16, R5, RZ ;  /* 0x0000000510107224 */ /* 0x000fc800078e02ff */
[----:B------:R-:W-:-:S05]  /*2650*/  IMAD R4, R4, R17, R16 ;  /* 0x0000001104047224 */ /* 0x000fca00078e0210 */
[----:B------:R-:W-:Y:S01]  /*2660*/  IADD3 R4, R37, R4, RZ ;  /* 0x0000000425047210 */ /* 0x000fe20007ffe0ff */
[----:B------:R-:W-:Y:S05]  /*2670*/  BRA `(.L_x_267) ;  /* 0x0000000000587947 */ /* 0x000fea0003800000 */
.L_x_266:
        /* <DEDUP_REMOVED lines=22> */
.L_x_267:
[----:B------:R-:W-:Y:S05]  /*27e0*/  BSYNC B0 ;  /* 0x0000000000007941 */ /* 0x000fea0003800000 */
.L_x_265:
        /* <DEDUP_REMOVED lines=38> */
[----:B------:R-:W-:Y:S05]  /*2a50*/  CALL.REL.NOINC `($__internal_5_$__cuda_sm20_div_s64) ;  /* 0x0000001c00647944 */ /* 0x000fea0003c00000 */
        /* <DEDUP_REMOVED lines=12> */
.L_x_269:
        /* <DEDUP_REMOVED lines=23> */
.L_x_270:
[----:B------:R-:W-:Y:S05]  /*2c90*/  BSYNC B0 ;  /* 0x0000000000007941 */ /* 0x000fea0003800000 */
.L_x_268:
        /* <DEDUP_REMOVED lines=18> */
.L_x_272:
        /* <DEDUP_REMOVED lines=22> */
.L_x_273:
[----:B------:R-:W-:Y:S05]  /*2f20*/  BSYNC B0 ;  /* 0x0000000000007941 */ /* 0x000fea0003800000 */
.L_x_271:
        /* <DEDUP_REMOVED lines=20> */
.L_x_275:
        /* <DEDUP_REMOVED lines=23> */
.L_x_276:
[----:B------:R-:W-:Y:S05]  /*31e0*/  BSYNC B0 ;  /* 0x0000000000007941 */ /* 0x000fea0003800000 */
.L_x_274:
        /* <DEDUP_REMOVED lines=26> */
[----:B------:R-:W-:Y:S05]  /*3390*/  CALL.REL.NOINC `($__internal_5_$__cuda_sm20_div_s64) ;  /* 0x0000001400147944 */ /* 0x000fea0003c00000 */
        /* <DEDUP_REMOVED lines=12> */
.L_x_278:
        /* <DEDUP_REMOVED lines=23> */
.L_x_279:
[----:B------:R-:W-:Y:S05]  /*35d0*/  BSYNC B0 ;  /* 0x0000000000007941 */ /* 0x000fea0003800000 */
.L_x_277:
        /* <DEDUP_REMOVED lines=29> */
.L_x_281:
        /* <DEDUP_REMOVED lines=23> */
.L_x_282:
[----:B------:R-:W-:Y:S05]  /*3920*/  BSYNC B0 ;  /* 0x0000000000007941 */ /* 0x000fea0003800000 */
.L_x_280:
        /* <DEDUP_REMOVED lines=21> */
.L_x_258:
[----:B------:R-:W-:Y:S02]  /*3a80*/  ULDC.64 UR4, c[0x0][0x2b0] ;  /* 0x0000ac0000047ab9 */ /* 0x000fe40000000a00 */
[----:B------:R-:W-:-:S04]  /*3a90*/  LEA R2, P0, R32, UR4, 0x2 ;  /* 0x0000000420027c11 */ /* 0x000fc8000f8010ff */
[----:B------:R-:W-:-:S05]  /*3aa0*/  LEA.HI.X R3, R32, UR5, R33, 0x2, P0 ;  /* 0x0000000520037c11 */ /* 0x000fca00080f1421 */
[----:B------:R0:W-:Y:S04]  /*3ab0*/  STG.E desc[UR8][R2.64], R27 ;  /* 0x0000001b02007986 */ /* 0x0001e8000c101908 */
.L_x_257:
[----:B------:R-:W-:Y:S05]  /*3ac0*/  BSYNC B1 ;  /* 0x0000000000017941 */ /* 0x000fea0003800000 */
.L_x_256:
[----:B------:R-:W2:Y:S01]  /*3ad0*/  S2R R4, SR_TID.X ;  /* 0x0000000000047919 */ /* 0x000ea20000002100 */
[----:B------:R-:W3:Y:S01]  /*3ae0*/  LDC R5, c[0x0][0x3c4] ;  /* 0x0000f100ff057b82 */ /* 0x000ee20000000800 */
[----:B------:R-:W-:Y:S01]  /*3af0*/  BSSY B0, `(.L_x_283) ;  /* 0x0000014000007945 */ /* 0x000fe20003800000 */
[----:B---3--:R-:W-:Y:S02]  /*3b00*/  ISETP.GE.AND P0, PT, R5, 0x1, PT ;  /* 0x000000010500780c */ /* 0x008fe40003f06270 */
[----:B--2---:R-:W-:-:S04]  /*3b10*/  SHF.R.S32.HI R7, RZ, 0x1f, R4 ;  /* 0x0000001fff077819 */ /* 0x004fc80000011404 */
[CC--:B01----:R-:W-:Y:S02]  /*3b20*/  LEA.HI R3, R7.reuse, R4.reuse, RZ, 0x2 ;  /* 0x0000000407037211 */ /* 0x0c3fe400078f10ff */
[----:B------:R-:W-:Y:S02]  /*3b30*/  LEA.HI R34, R7, R4, RZ, 0x4 ;  /* 0x0000000407227211 */ /* 0x000fe400078f20ff */
[----:B------:R-:W-:Y:S02]  /*3b40*/  LOP3.LUT R3, R3, 0xfffffffc, RZ, 0xc0, !PT ;  /* 0xfffffffc03037812 */ /* 0x000fe400078ec0ff */
[----:B------:R-:W-:-:S03]  /*3b50*/  LOP3.LUT R31, R34, 0x3ffffff0, RZ, 0xc0, !PT ;  /* 0x3ffffff0221f7812 */ /* 0x000fc600078ec0ff */
[----:B------:R-:W-:-:S05]  /*3b60*/  IMAD.IADD R2, R4, 0x1, -R3 ;  /* 0x0000000104027824 */ /* 0x000fca00078e0a03 */
[----:B------:R-:W-:-:S04]  /*3b70*/  ISETP.GE.AND P1, PT, R2, R5, PT ;  /* 0x000000050200720c */ /* 0x000fc80003f26270 */
[----:B------:R-:W-:-:S13]  /*3b80*/  ISETP.GT.OR P1, PT, R4, 0x1f, P1 ;  /* 0x0000001f0400780c */ /* 0x000fda0000f24670 */
[----:B------:R-:W-:Y:S05]  /*3b90*/  @P1 BRA `(.L_x_284) ;  /* 0x0000000000241947 */ /* 0x000fea0003800000 */
[----:B------:R-:W0:Y:S01]  /*3ba0*/  S2R R0, SR_CgaCtaId ;  /* 0x0000000000007919 */ /* 0x000e220000008800 */
[----:B------:R-:W-:Y:S01]  /*3bb0*/  FADD.FTZ R6, -R27, R30 ;  /* 0x0000001e1b067221 */ /* 0x000fe20000010100 */
[----:B------:R-:W-:-:S03]  /*3bc0*/  MOV R5, 0x400 ;  /* 0x0000040000057802 */ /* 0x000fc60000000f00 */
[----:B------:R-:W-:-:S06]  /*3bd0*/  FMUL.FTZ R6, R6, 1.4426950216293334961 ;  /* 0x3fb8aa3b06067820 */ /* 0x000fcc0000410000 */
[----:B------:R-:W1:Y:S01]  /*3be0*/  MUFU.EX2 R6, R6 ;  /* 0x0000000600067308 */ /* 0x000e620000000800 */
[----:B0-----:R-:W-:-:S05]  /*3bf0*/  LEA R5, R0, R5, 0x18 ;  /* 0x0000000500057211 */ /* 0x001fca00078ec0ff */
[----:B------:R-:W-:-:S05]  /*3c00*/  IMAD R2, R2, 0x24, R5 ;  /* 0x0000002402027824 */ /* 0x000fca00078e0205 */
[----:B------:R-:W-:-:S05]  /*3c10*/  IADD3 R3, R3, R2, RZ ;  /* 0x0000000203037210 */ /* 0x000fca0007ffe0ff */
[----:B-1----:R0:W-:Y:S02]  /*3c20*/  STS [R3], R6 ;  /* 0x0000000603007388 */ /* 0x0021e40000000800 */
.L_x_284:
[----:B------:R-:W-:Y:S05]  /*3c30*/  BSYNC B0 ;  /* 0x0000000000007941 */ /* 0x000fea0003800000 */
.L_x_283:
[----:B------:R-:W-:Y:S01]  /*3c40*/  IMAD.IADD R31, R4, 0x1, -R31 ;  /* 0x00000001041f7824 */ /* 0x000fe200078e0a1f */
[----:B------:R-:W-:Y:S01]  /*3c50*/  BAR.SYNC.DEFER_BLOCKING 0x0 ;  /* 0x0000000000007b1d */ /* 0x000fe20000010000 */
[----:B------:R-:W-:Y:S01]  /*3c60*/  CS2R R10, SRZ ;  /* 0x00000000000a7805 */ /* 0x000fe2000001ff00 */
[----:B------:R-:W-:Y:S01]  /*3c70*/  IMAD.MOV.U32 R13, RZ, RZ, RZ ;  /* 0x000000ffff0d7224 */ /* 0x000fe200078e00ff */
[----:B------:R-:W-:Y:S01]  /*3c80*/  CS2R R8, SRZ ;  /* 0x0000000000087805 */ /* 0x000fe2000001ff00 */
[----:B------:R-:W-:Y:S01]  /*3c90*/  IMAD.SHL.U32 R31, R31, 0x4, RZ ;  /* 0x000000041f1f7824 */ /* 0x000fe200078e00ff */
[----:B0-----:R-:W-:Y:S02]  /*3ca0*/  CS2R R6, SRZ ;  /* 0x0000000000067805 */ /* 0x001fe4000001ff00 */
[----:B------:R-:W-:Y:S02]  /*3cb0*/  CS2R R4, SRZ ;  /* 0x0000000000047805 */ /* 0x000fe4000001ff00 */
        /* <DEDUP_REMOVED lines=34> */
.L_x_288:
        /* <DEDUP_REMOVED lines=14> */
.L_x_287:
[----:B------:R-:W-:Y:S05]  /*3fc0*/  BSYNC B0 ;  /* 0x0000000000007941 */ /* 0x000fea0003800000 */
.L_x_286:
        /* <DEDUP_REMOVED lines=20> */
.L_x_285:
        /* <DEDUP_REMOVED lines=110> */
        .weak           $__internal_5_$__cuda_sm20_div_s64
        .type           $__internal_5_$__cuda_sm20_div_s64,@function
        .size           $__internal_5_$__cuda_sm20_div_s64,(.L_x_7889 - $__internal_5_$__cuda_sm20_div_s64)
$__internal_5_$__cuda_sm20_div_s64:
        /* <DEDUP_REMOVED lines=83> */
[----:B------:R-:W-:Y:S06]  /*4d20*/  RET.REL.NODEC R38 `(_ZN5flash32flash_fwd_splitkv_combine_kernelI23Flash_fwd_kernel_traitsILi192ELi64ELi64ELi4ELb0ELb0EN7cutlass10bfloat16_tE19Flash_kernel_traitsILi192ELi64ELi64ELi4ES3_EELi8ELi2ELb0EEEvNS_16Flash_fwd_paramsE) ;  /* 0xffffffb026b47950 */ /* 0x000fec0003c3ffff */
.L_x_289:
        /* <DEDUP_REMOVED lines=13> */
.L_x_7889:


//--------------------- .text._ZN5flash32flash_fwd_splitkv_combine_kernelI23Flash_fwd_kernel_traitsILi192ELi64ELi64ELi4ELb0ELb0EN7cutlass10bfloat16_tE19Flash_kernel_traitsILi192ELi64ELi64ELi4ES3_EELi8ELi1ELb0EEEvNS_16Flash_fwd_paramsE --------------------------
	.section	.text._ZN5flash32flash_fwd_splitkv_combine_kernelI23Flash_fwd_kernel_traitsILi192ELi64ELi64ELi4ELb0ELb0EN7cutlass10bfloat16_tE19Flash_kernel_traitsILi192ELi64ELi64ELi4ES3_EELi8ELi1ELb0EEEvNS_16Flash_fwd_paramsE,"ax",@progbits
	.align	128
        .global         _ZN5flash32flash_fwd_splitkv_combine_kernelI23Flash_fwd_kernel_traitsILi192ELi64ELi64ELi4ELb0ELb0EN7cutlass10bfloat16_tE19Flash_kernel_traitsILi192ELi64ELi64ELi4ES3_EELi8ELi1ELb0EEEvNS_16Flash_fwd_paramsE
        .type           _ZN5flash32flash_fwd_splitkv_combine_kernelI23Flash_fwd_kernel_traitsILi192ELi64ELi64ELi4ELb0ELb0EN7cutlass10bfloat16_tE19Flash_kernel_traitsILi192ELi64ELi64ELi4ES3_EELi8ELi1ELb0EEEvNS_16Flash_fwd_paramsE,@function
        .size           _ZN5flash32flash_fwd_splitkv_combine_kernelI23Flash_fwd_kernel_traitsILi192ELi64ELi64ELi4ELb0ELb0EN7cutlass10bfloat16_tE19Flash_kernel_traitsILi192ELi64ELi64ELi4ES3_EELi8ELi1ELb0EEEvNS_16Flash_fwd_paramsE,(.L_x_7890 - _ZN5flash32flash_fwd_splitkv_combine_kernelI23Flash_fwd_kernel_traitsILi192ELi64ELi64ELi4ELb0ELb0EN7cutlass10bfloat16_tE19Flash_kernel_traitsILi192ELi64ELi64ELi4ES3_EELi8ELi1ELb0EEEvNS_16Flash_fwd_paramsE)
        .other          _ZN5flash32flash_fwd_splitkv_combine_kernelI23Flash_fwd_kernel_traitsILi192ELi64ELi64ELi4ELb0ELb0EN7cutlass10bfloat16_tE19Flash_kernel_traitsILi192ELi64ELi64ELi4ES3_EELi8ELi1ELb0EEEvNS_16Flash_fwd_paramsE,@"STO_CUDA_ENTRY STV_DEFAULT"
_ZN5flash32flash_fwd_splitkv_combine_kernelI23Flash_fwd_kernel_traitsILi192ELi64ELi64ELi4ELb0ELb0EN7cutlass10bfloat16_tE19Flash_kernel_traitsILi192ELi64ELi64ELi4ES3_EELi8ELi1ELb0EEEvNS_16Flash_fwd_paramsE:
.text._ZN5flash32flash_fwd_splitkv_combine_kernelI23Flash_fwd_kernel_traitsILi192ELi64ELi64ELi4ELb0ELb0EN7cutlass10bfloat16_tE19Flash_kernel_traitsILi192ELi64ELi64ELi4ES3_EELi8ELi1ELb0EEEvNS_16Flash_fwd_paramsE:
        /* <DEDUP_REMOVED lines=23> */
[----:B------:R-:W-:Y:S05]  /*0170*/  CALL.REL.NOINC `($__internal_6_$__cuda_sm20_div_s64) ;  /* 0x0000004400947944 */ /* 0x000fea0003c00000 */
[----:B------:R-:W-:Y:S05]  /*0180*/  BRA `(.L_x_291) ;  /* 0x00000000004c7947 */ /* 0x000fea0003800000 */
.L_x_290:
        /* <DEDUP_REMOVED lines=19> */
.L_x_291:
        /* <DEDUP_REMOVED lines=12> */
[----:B------:R-:W-:Y:S05]  /*0380*/  CALL.REL.NOINC `($__internal_6_$__cuda_sm20_div_s64) ;  /* 0x0000004400107944 */ /* 0x000fea0003c00000 */
[----:B------:R-:W-:Y:S02]  /*0390*/  MOV R8, R18 ;  /* 0x0000001200087202 */ /* 0x000fe40000000f00 */
[----:B------:R-:W-:Y:S01]  /*03a0*/  MOV R9, R19 ;  /* 0x0000001300097202 */ /* 0x000fe20000000f00 */
[----:B------:R-:W-:Y:S05]  /*03b0*/  BRA `(.L_x_294) ;  /* 0x00000000004c7947 */ /* 0x000fea0003800000 */
.L_x_293:
        /* <DEDUP_REMOVED lines=19> */
.L_x_294:
[----:B------:R-:W-:Y:S05]  /*04f0*/  BSYNC B0 ;  /* 0x0000000000007941 */ /* 0x000fea0003800000 */
.L_x_292:
        /* <DEDUP_REMOVED lines=41> */
.L_x_296:
        /* <DEDUP_REMOVED lines=19> */
.L_x_297:
[----:B------:R-:W-:Y:S05]  /*08c0*/  BSYNC B0 ;  /* 0x0000000000007941 */ /* 0x000fea0003800000 */
.L_x_295:
        /* <DEDUP_REMOVED lines=73> */
[----:B------:R-:W-:Y:S02]  /*0d60*/  MOV R34, R18 ;  /* 0x0000001200227202 */ /* 0x000fe40000000f00 */
[----:B------:R-:W-:Y:S01]  /*0d70*/  MOV R35, R19 ;  /* 0x0000001300237202 */ /* 0x000fe20000000f00 */
[----:B------:R-:W-:Y:S05]  /*0d80*/  BRA `(.L_x_300) ;  /* 0x00000000004c7947 */ /* 0x000fea0003800000 */
.L_x_299:
        /* <DEDUP_REMOVED lines=19> */
.L_x_300:
[----:B------:R-:W-:Y:S05]  /*0ec0*/  BSYNC B0 ;  /* 0x0000000000007941 */ /* 0x000fea0003800000 */
.L_x_298:
        /* <DEDUP_REMOVED lines=42> */
.L_x_302:
        /* <DEDUP_REMOVED lines=19> */
.L_x_303:
[----:B------:R-:W-:Y:S05]  /*12a0*/  BSYNC B0 ;  /* 0x0000000000007941 */ /* 0x000fea0003800000 */
.L_x_301:
[----:B------:R-:W0:Y:S01]  /*12b0*/  LDC R9, c[0x0][0x2c4] ;  /* 0x0000b100ff097b82 */ /* 0x000e220000000800 */
        /* <DEDUP_REMOVED lines=20> */
[C---:B------:R-:W-:Y:S02]  /*1400*/  IMAD R8, R7.reuse, R16, R8 ;  /* 0x0000001007087224 */ /* 0x040fe400078e0208 */
[----:B------:R-:W0:Y:S03]  /*1410*/  S2R R16, SR_TID.X ;  /* 0x0000000000107919 */ /* 0x000e260000002100 */
[----:B------:R-:W-:-:S13]  /*1420*/  ISETP.GT.U32.AND P0, PT, R7, R8, PT ;  /* 0x000000080700720c */ /* 0x000fda0003f04070 */
[----:B------:R-:W-:Y:S02]  /*1430*/  @!P0 IMAD.IADD R8, R8, 0x1, -R7 ;  /* 0x0000000108088824 */ /* 0x000fe400078e0a07 */
[----:B------:R-:W-:Y:S01]  /*1440*/  @!P0 VIADD R17, R17, 0x1 ;  /* 0x0000000111118836 */ /* 0x000fe20000000000 */
[----:B------:R-:W-:Y:S02]  /*1450*/  ISETP.NE.AND P0, PT, R9, RZ, PT ;  /* 0x000000ff0900720c */ /* 0x000fe40003f05270 */
[----:B------:R-:W-:Y:S02]  /*1460*/  ISETP.GE.U32.AND P2, PT, R8, R7, PT ;  /* 0x000000070800720c */ /* 0x000fe40003f46070 */
[----:B------:R-:W-:Y:S01]  /*1470*/  LEA.HI.SX32 R8, R3, 0x1, 0x1 ;  /* 0x0000000103087811 */ /* 0x000fe200078f0aff */
[----:B------:R-:W-:Y:S01]  /*1480*/  @!P3 IMAD.MOV R8, RZ, RZ, R6 ;  /* 0x000000ffff08b224 */ /* 0x000fe200078e0206 */
[----:B0-----:R-:W-:-:S09]  /*1490*/  SHF.R.S32.HI R27, RZ, 0x1f, R16 ;  /* 0x0000001fff1b7819 */ /* 0x001fd20000011410 */
[----:B------:R-:W-:Y:S01]  /*14a0*/  @P2 VIADD R17, R17, 0x1 ;  /* 0x0000000111112836 */ /* 0x000fe20000000000 */
[----:B------:R-:W-:Y:S02]  /*14b0*/  ISETP.GT.AND P2, PT, R16, 0xf, PT ;  /* 0x0000000f1000780c */ /* 0x000fe40003f44270 */
[----:B------:R-:W-:Y:S01]  /*14c0*/  LEA.HI R27, R27, R16, RZ, 0x3 ;  /* 0x000000101b1b7211 */ /* 0x000fe200078f18ff */
[----:B------:R-:W-:Y:S01]  /*14d0*/  @!P1 IMAD.MOV R17, RZ, RZ, -R17 ;  /* 0x000000ffff119224 */ /* 0x000fe200078e0a11 */
[----:B------:R-:W-:Y:S02]  /*14e0*/  @!P0 LOP3.LUT R17, RZ, R9, RZ, 0x33, !PT ;  /* 0x00000009ff118212 */ /* 0x000fe400078e33ff */
[----:B------:R-:W-:Y:S02]  /*14f0*/  SHF.R.S32.HI R26, RZ, 0x3, R27 ;  /* 0x00000003ff1a7819 */ /* 0x000fe4000001141b */
[----:B------:R-:W-:Y:S01]  /*1500*/  LOP3.LUT R27, R27, 0xfffffff8, RZ, 0xc0, !PT ;  /* 0xfffffff81b1b7812 */ /* 0x000fe200078ec0ff */
[----:B------:R-:W-:Y:S01]  /*1510*/  IMAD R3, R8, R17, RZ ;  /* 0x0000001108037224 */ /* 0x000fe200078e02ff */
[----:B------:R-:W-:Y:S01]  /*1520*/  ISETP.GE.AND P0, PT, R26, UR5, PT ;  /* 0x000000051a007c0c */ /* 0x000fe2000bf06270 */
[----:B------:R-:W0:Y:S02]  /*1530*/  LDC R17, c[0x0][0x270] ;  /* 0x00009c00ff117b82 */ /* 0x000e240000000800 */
[----:B------:R-:W1:Y:S01]  /*1540*/  @!P2 S2R R7, SR_CgaCtaId ;  /* 0x000000000007a919 */ /* 0x000e620000008800 */
[----:B------:R-:W-:Y:S01]  /*1550*/  IABS R25, R3 ;  /* 0x0000000300197213 */ /* 0x000fe20000000000 */
[----:B------:R-:W-:Y:S01]  /*1560*/  IMAD.IADD R27, R16, 0x1, -R27 ;  /* 0x00000001101b7824 */ /* 0x000fe200078e0a1b */
[----:B------:R-:W-:-:S02]  /*1570*/  @!P2 MOV R8, 0x400 ;  /* 0x000004000008a802 */ /* 0x000fc40000000f00 */
[----:B------:R-:W2:Y:S08]  /*1580*/  I2F.RP R20, R25 ;  /* 0x0000001900147306 */ /* 0x000eb00000209400 */
[----:B--2---:R-:W2:Y:S01]  /*1590*/  MUFU.RCP R32, R20 ;  /* 0x0000001400207308 */ /* 0x004ea20000001000 */
[----:B0-----:R-:W-:-:S07]  /*15a0*/  IABS R22, R17 ;  /* 0x0000001100167213 */ /* 0x001fce0000000000 */
[----:B------:R0:W3:Y:S01]  /*15b0*/  I2F.U32.RP R6, R22 ;  /* 0x0000001600067306 */ /* 0x0000e20000209000 */
[----:B-1----:R-:W-:Y:S01]  /*15c0*/  @!P2 LEA R7, R7, R8, 0x18 ;  /* 0x000000080707a211 */ /* 0x002fe200078ec0ff */
[----:B--2---:R-:W-:-:S04]  /*15d0*/  VIADD R32, R32, 0xffffffe ;  /* 0x0ffffffe20207836 */ /* 0x004fc80000000000 */
[----:B------:R-:W-:Y:S02]  /*15e0*/  @!P2 IMAD R8, R26, 0x24, R7 ;  /* 0x000000241a08a824 */ /* 0x000fe400078e0207 */
[----:B------:R0:W1:Y:S02]  /*15f0*/  F2I.FTZ.U32.TRUNC.NTZ R33, R32 ;  /* 0x0000002000217305 */ /* 0x000064000021f000 */
        /* <DEDUP_REMOVED lines=20> */
.L_x_305:
[----:B------:R-:W-:Y:S05]  /*1740*/  BSYNC B0 ;  /* 0x0000000000007941 */ /* 0x000fea0003800000 */
.L_x_304:
[----:B-----5:R4:W-:Y:S01]  /*1750*/  @!P2 STS [R21], R24 ;  /* 0x000000181500a388 */ /* 0x0209e20000000800 */
[----:B------:R-:W-:Y:S01]  /*1760*/  BSSY B0, `(.L_x_306) ;  /* 0x000000f000007945 */ /* 0x000fe20003800000 */
[----:B------:R-:W-:Y:S01]  /*1770*/  MOV R30, 0xff800000 ;  /* 0xff800000001e7802 */ /* 0x000fe20000000f00 */
[----:B------:R-:W-:Y:S06]  /*1780*/  BAR.SYNC.DEFER_BLOCKING 0x0 ;  /* 0x0000000000007b1d */ /* 0x000fec0000010000 */
[----:B------:R-:W-:Y:S05]  /*1790*/  @P2 BRA `(.L_x_307) ;  /* 0x00000000002c2947 */ /* 0x000fea0003800000 */
[----:B------:R-:W5:Y:S01]  /*17a0*/  S2R R7, SR_CgaCtaId ;  /* 0x0000000000077919 */ /* 0x000f620000008800 */
[----:B----4-:R-:W-:Y:S02]  /*17b0*/  LEA.HI R24, R16, R16, RZ, 0x1 ;  /* 0x0000001010187211 */ /* 0x010fe400078f08ff */
[----:B------:R-:W-:Y:S02]  /*17c0*/  MOV R20, 0x400 ;  /* 0x0000040000147802 */ /* 0x000fe40000000f00 */
[C---:B------:R-:W-:Y:S01]  /*17d0*/  LOP3.LUT R21, R24.reuse, 0xfffffffe, RZ, 0xc0, !PT ;  /* 0xfffffffe18157812 */ /* 0x040fe200078ec0ff */
[----:B------:R-:W-:-:S05]  /*17e0*/  IMAD.SHL.U32 R24, R24, 0x2, RZ ;  /* 0x0000000218187824 */ /* 0x000fca00078e00ff */
[----:B------:R-:W-:Y:S02]  /*17f0*/  LOP3.LUT R24, R24, 0xfffffffc, RZ, 0xc0, !PT ;  /* 0xfffffffc18187812 */ /* 0x000fe400078ec0ff */
[----:B-----5:R-:W-:Y:S01]  /*1800*/  LEA R7, R7, R20, 0x18 ;  /* 0x0000001407077211 */ /* 0x020fe200078ec0ff */
[----:B------:R-:W-:-:S04]  /*1810*/  IMAD.IADD R20, R16, 0x1, -R21 ;  /* 0x0000000110147824 */ /* 0x000fc800078e0a15 */
[----:B------:R-:W-:-:S04]  /*1820*/  IMAD R7, R20, 0x24, R7 ;  /* 0x0000002414077824 */ /* 0x000fc800078e0207 */
[----:B------:R-:W-:-:S05]  /*1830*/  IMAD.IADD R7, R7, 0x1, R24 ;  /* 0x0000000107077824 */ /* 0x000fca00078e0218 */
[----:B------:R4:W0:Y:S02]  /*1840*/  LDS R30, [R7] ;  /* 0x00000000071e7984 */ /* 0x0008240000000800 */
.L_x_307:
[----:B------:R-:W-:Y:S05]  /*1850*/  BSYNC B0 ;  /* 0x0000000000007941 */ /* 0x000fea0003800000 */
.L_x_306:
[----:B0---4-:R-:W0:Y:S01]  /*1860*/  SHFL.BFLY PT, R7, R30, 0x1, 0x1f ;  /* 0x0c201f001e077f89 */ /* 0x011e2200000e0000 */
[----:B---3--:R-:W3:Y:S01]  /*1870*/  MUFU.RCP R6, R6 ;  /* 0x0000000600067308 */ /* 0x008ee20000001000 */
[--C-:B-1----:R-:W-:Y:S01]  /*1880*/  IMAD.MOV R20, RZ, RZ, -R33.reuse ;  /* 0x000000ffff147224 */ /* 0x102fe200078e0a21 */
[----:B------:R-:W-:Y:S01]  /*1890*/  IABS R29, R4 ;  /* 0x00000004001d7213 */ /* 0x000fe20000000000 */
[----:B------:R-:W-:Y:S01]  /*18a0*/  IMAD.MOV.U32 R32, RZ, RZ, RZ ;  /* 0x000000ffff207224 */ /* 0x000fe200078e00ff */
[----:B------:R-:W-:Y:S01]  /*18b0*/  ISETP.NE.AND P4, PT, R3, RZ, PT ;  /* 0x000000ff0300720c */ /* 0x000fe20003f85270 */
[----:B------:R-:W-:Y:S01]  /*18c0*/  IMAD R21, R20, R25, RZ ;  /* 0x0000001914157224 */ /* 0x000fe200078e02ff */
[----:B------:R-:W-:Y:S01]  /*18d0*/  IABS R20, R3 ;  /* 0x0000000300147213 */ /* 0x000fe20000000000 */
[----:B------:R-:W-:Y:S01]  /*18e0*/  BSSY B1, `(.L_x_308) ;  /* 0x000021a000017945 */ /* 0x000fe20003800000 */
[----:B------:R-:W-:Y:S01]  /*18f0*/  ISETP.GT.AND P3, PT, R2, RZ, PT ;  /* 0x000000ff0200720c */ /* 0x000fe20003f64270 */
[----:B------:R-:W-:Y:S01]  /*1900*/  IMAD.HI.U32 R21, R33, R21, R32 ;  /* 0x0000001521157227 */ /* 0x000fe200078e0020 */
[----:B------:R-:W-:-:S02]  /*1910*/  IABS R33, R17 ;  /* 0x0000001100217213 */ /* 0x000fc40000000000 */
[----:B------:R-:W-:Y:S01]  /*1920*/  LOP3.LUT R4, R4, R17, RZ, 0x3c, !PT ;  /* 0x0000001104047212 */ /* 0x000fe200078e3cff */
[----:B------:R-:W-:Y:S02]  /*1930*/  IMAD.MOV R20, RZ, RZ, -R20 ;  /* 0x000000ffff147224 */ /* 0x000fe400078e0a14 */
[----:B------:R-:W-:Y:S02]  /*1940*/  IMAD.MOV R33, RZ, RZ, -R33 ;  /* 0x000000ffff217224 */ /* 0x000fe400078e0a21 */
[----:B---3--:R-:W-:Y:S01]  /*1950*/  VIADD R36, R6, 0xffffffe ;  /* 0x0ffffffe06247836 */ /* 0x008fe20000000000 */
[----:B------:R-:W-:-:S03]  /*1960*/  IABS R6, R8 ;  /* 0x0000000800067213 */ /* 0x000fc60000000000 */
[----:B------:R-:W1:Y:S01]  /*1970*/  F2I.FTZ.U32.TRUNC.NTZ R37, R36 ;  /* 0x0000002400257305 */ /* 0x000e62000021f000 */
[----:B0-----:R-:W-:Y:S01]  /*1980*/  FMNMX.FTZ R7, R7, R30, !PT ;  /* 0x0000001e07077209 */ /* 0x001fe20007810000 */
[----:B------:R-:W-:-:S03]  /*1990*/  IMAD.HI.U32 R21, R21, R6, RZ ;  /* 0x0000000615157227 */ /* 0x000fc600078e00ff */
[----:B------:R-:W-:Y:S01]  /*19a0*/  FSETP.NEU.FTZ.AND P0, PT, R7, -INF , PT ;  /* 0xff8000000700780b */ /* 0x000fe20003f1d000 */
[----:B------:R-:W-:-:S03]  /*19b0*/  IMAD R20, R21, R20, R6 ;  /* 0x0000001415147224 */ /* 0x000fc600078e0206 */
[----:B------:R-:W-:Y:S02]  /*19c0*/  FSEL R7, R7, RZ, P0 ;  /* 0x000000ff07077208 */ /* 0x000fe40000000000 */
[----:B------:R-:W-:-:S03]  /*19d0*/  ISETP.GT.U32.AND P1, PT, R25, R20, PT ;  /* 0x000000141900720c */ /* 0x000fc60003f24070 */
[----:B--2---:R-:W-:Y:S01]  /*19e0*/  FADD.FTZ R27, -R7, R30 ;  /* 0x0000001e071b7221 */ /* 0x004fe20000010100 */
[----:B-1----:R-:W-:Y:S02]  /*19f0*/  IMAD.MOV R31, RZ, RZ, -R37 ;  /* 0x000000ffff1f7224 */ /* 0x002fe400078e0a25 */
[----:B------:R-:W-:Y:S02]  /*1a00*/  IMAD.MOV.U32 R36, RZ, RZ, RZ ;  /* 0x000000ffff247224 */ /* 0x000fe400078e00ff */
[----:B------:R-:W-:Y:S01]  /*1a10*/  FMUL.FTZ R27, R27, 1.4426950216293334961 ;  /* 0x3fb8aa3b1b1b7820 */ /* 0x000fe20000410000 */
[----:B------:R-:W-:Y:S01]  /*1a20*/  IMAD R32, R31, R22, RZ ;  /* 0x000000161f207224 */ /* 0x000fe200078e02ff */
[----:B------:R-:W-:-:S03]  /*1a30*/  SHF.R.S32.HI R31, RZ, 0x1f, R2 ;  /* 0x0000001fff1f7819 */ /* 0x000fc60000011402 */
[----:B------:R-:W-:Y:S01]  /*1a40*/  IMAD.HI.U32 R32, R37, R32, R36 ;  /* 0x0000002025207227 */ /* 0x000fe200078e0024 */
[----:B------:R-:W0:Y:S03]  /*1a50*/  MUFU.EX2 R27, R27 ;  /* 0x0000001b001b7308 */ /* 0x000e260000000800 */
[----:B------:R-:W-:Y:S02]  /*1a60*/  @!P1 IMAD.IADD R20, R20, 0x1, -R25 ;  /* 0x0000000114149824 */ /* 0x000fe400078e0a19 */
[----:B------:R-:W-:-:S03]  /*1a70*/  IMAD.HI.U32 R26, R32, R29, RZ ;  /* 0x0000001d201a7227 */ /* 0x000fc600078e00ff */
[-C--:B------:R-:W-:Y:S01]  /*1a80*/  ISETP.GE.U32.AND P0, PT, R20, R25.reuse, PT ;  /* 0x000000191400720c */ /* 0x080fe20003f06070 */
[----:B------:R-:W-:Y:S01]  /*1a90*/  IMAD.HI.U32 R32, R32, R6, RZ ;  /* 0x0000000620207227 */ /* 0x000fe200078e00ff */
[----:B------:R-:W-:-:S03]  /*1aa0*/  LOP3.LUT R20, R8, R25, RZ, 0x3c, !PT ;  /* 0x0000001908147212 */ /* 0x000fc600078e3cff */
[-C--:B------:R-:W-:Y:S01]  /*1ab0*/  IMAD R29, R26, R33.reuse, R29 ;  /* 0x000000211a1d7224 */ /* 0x080fe200078e021d */
[----:B------:R-:W-:Y:S01]  /*1ac0*/  ISETP.GE.AND P2, PT, R20, RZ, PT ;  /* 0x000000ff1400720c */ /* 0x000fe20003f46270 */
[----:B------:R-:W-:Y:S01]  /*1ad0*/  @!P1 VIADD R21, R21, 0x1 ;  /* 0x0000000115159836 */ /* 0x000fe20000000000 */
[----:B------:R-:W1:Y:S01]  /*1ae0*/  LDC.U8 R20, c[0x0][0x3d9] ;  /* 0x0000f640ff147b82 */ /* 0x000e620000000000 */
[----:B0-----:R-:W0:Y:S01]  /*1af0*/  SHFL.BFLY PT, R24, R27, 0x1, 0x1f ;  /* 0x0c201f001b187f89 */ /* 0x001e2200000e0000 */
[----:B------:R-:W-:Y:S01]  /*1b00*/  IMAD R33, R32, R33, R6 ;  /* 0x0000002120217224 */ /* 0x000fe200078e0206 */
[----:B------:R-:W-:Y:S02]  /*1b10*/  ISETP.GT.U32.AND P1, PT, R22, R29, PT ;  /* 0x0000001d1600720c */ /* 0x000fe40003f24070 */
[----:B------:R-:W-:Y:S01]  /*1b20*/  @P0 VIADD R21, R21, 0x1 ;  /* 0x0000000115150836 */ /* 0x000fe20000000000 */
[----:B------:R-:W-:Y:S01]  /*1b30*/  LEA.HI.SX32 R6, R2, 0x1, 0x1 ;  /* 0x0000000102067811 */ /* 0x000fe200078f0aff */
[----:B------:R-:W-:Y:S01]  /*1b40*/  @!P3 IMAD.MOV R6, RZ, RZ, R31 ;  /* 0x000000ffff06b224 */ /* 0x000fe200078e021f */
[----:B------:R-:W-:-:S03]  /*1b50*/  ISETP.GT.U32.AND P0, PT, R22, R33, PT ;  /* 0x000000211600720c */ /* 0x000fc60003f04070 */
[----:B------:R-:W-:Y:S01]  /*1b60*/  @!P2 IMAD.MOV R21, RZ, RZ, -R21 ;  /* 0x000000ffff15a224 */ /* 0x000fe200078e0a15 */
[----:B------:R-:W-:Y:S02]  /*1b70*/  @!P4 LOP3.LUT R21, RZ, R25, RZ, 0x33, !PT ;  /* 0x00000019ff15c212 */ /* 0x000fe400078e33ff */
[----:B------:R-:W-:Y:S02]  /*1b80*/  LOP3.LUT R25, R8, R17, RZ, 0x3c, !PT ;  /* 0x0000001108197212 */ /* 0x000fe400078e3cff */
[--C-:B------:R-:W-:Y:S01]  /*1b90*/  @!P1 IMAD.IADD R29, R29, 0x1, -R22.reuse ;  /* 0x000000011d1d9824 */ /* 0x100fe200078e0a16 */
[----:B------:R-:W-:Y:S01]  /*1ba0*/  ISETP.GT.AND P4, PT, R3, RZ, PT ;  /* 0x000000ff0300720c */ /* 0x000fe20003f84270 */
[----:B------:R-:W-:Y:S01]  /*1bb0*/  @!P1 VIADD R26, R26, 0x1 ;  /* 0x000000011a1a9836 */ /* 0x000fe20000000000 */
[----:B------:R-:W-:Y:S02]  /*1bc0*/  ISETP.GE.AND P2, PT, R4, RZ, PT ;  /* 0x000000ff0400720c */ /* 0x000fe40003f46270 */
[----:B------:R-:W-:Y:S01]  /*1bd0*/  @!P0 IMAD.IADD R33, R33, 0x1, -R22 ;  /* 0x0000000121218824 */ /* 0x000fe200078e0a16 */
[-C--:B------:R-:W-:Y:S01]  /*1be0*/  ISETP.GE.U32.AND P5, PT, R29, R22.reuse, PT ;  /* 0x000000161d00720c */ /* 0x080fe20003fa6070 */
[----:B------:R-:W-:Y:S01]  /*1bf0*/  @!P0 VIADD R32, R32, 0x1 ;  /* 0x0000000120208836 */ /* 0x000fe20000000000 */
[----:B------:R-:W-:Y:S01]  /*1c00*/  ISETP.GE.AND P3, PT, R25, RZ, PT ;  /* 0x000000ff1900720c */ /* 0x000fe20003f66270 */
[----:B0-----:R-:W-:Y:S01]  /*1c10*/  FADD.FTZ R24, R27, R24 ;  /* 0x000000181b187221 */ /* 0x001fe20000010000 */
[----:B------:R-:W-:Y:S01]  /*1c20*/  ISETP.GE.U32.AND P6, PT, R33, R22, PT ;  /* 0x000000162100720c */ /* 0x000fe20003fc6070 */
[----:B------:R-:W-:Y:S01]  /*1c30*/  IMAD.MOV.U32 R27, RZ, RZ, 0x7f800000 ;  /* 0x7f800000ff1b7424 */ /* 0x000fe200078e00ff */
[----:B------:R-:W-:-:S02]  /*1c40*/  LOP3.LUT R22, R16, 0x1, RZ, 0xc0, !PT ;  /* 0x0000000110167812 */ /* 0x000fc400078ec0ff */
[----:B------:R-:W-:Y:S02]  /*1c50*/  FSETP.NE.FTZ.AND P1, PT, R24, RZ, PT ;  /* 0x000000ff1800720b */ /* 0x000fe40003f35000 */
[----:B------:R-:W-:Y:S02]  /*1c60*/  SHF.R.S32.HI R8, RZ, 0x1f, R3 ;  /* 0x0000001fff087819 */ /* 0x000fe40000011403 */
[----:B------:R-:W-:Y:S01]  /*1c70*/  ISETP.NE.U32.AND P0, PT, R22, 0x1, PT ;  /* 0x000000011600780c */ /* 0x000fe20003f05070 */
[----:B------:R-:W-:Y:S01]  /*1c80*/  @P5 VIADD R26, R26, 0x1 ;  /* 0x000000011a1a5836 */ /* 0x000fe20000000000 */
[----:B------:R-:W-:Y:S01]  /*1c90*/  LEA.HI.SX32 R4, R3, 0x1, 0x1 ;  /* 0x0000000103047811 */ /* 0x000fe200078f0aff */
[----:B------:R-:W-:Y:S01]  /*1ca0*/  @!P4 IMAD.MOV R4, RZ, RZ, R8 ;  /* 0x000000ffff04c224 */ /* 0x000fe200078e0208 */
[----:B------:R-:W-:Y:S01]  /*1cb0*/  ISETP.GT.OR P0, PT, R16, 0xf, !P0 ;  /* 0x0000000f1000780c */ /* 0x000fe20004704670 */
[----:B------:R-:W-:Y:S01]  /*1cc0*/  @P6 VIADD R32, R32, 0x1 ;  /* 0x0000000120206836 */ /* 0x000fe20000000000 */
[----:B-1----:R-:W-:Y:S01]  /*1cd0*/  ISETP.NE.AND P4, PT, R20, RZ, PT ;  /* 0x000000ff1400720c */ /* 0x002fe20003f85270 */
[----:B------:R-:W-:Y:S01]  /*1ce0*/  @!P2 IMAD.MOV R26, RZ, RZ, -R26 ;  /* 0x000000ffff1aa224 */ /* 0x000fe200078e0a1a */
[----:B------:R-:W-:Y:S01]  /*1cf0*/  ISETP.NE.AND P5, PT, R17, RZ, PT ;  /* 0x000000ff1100720c */ /* 0x000fe20003fa5270 */
[----:B------:R-:W0:Y:S01]  /*1d00*/  @P1 MUFU.LG2 R24, R24 ;  /* 0x0000001800181308 */ /* 0x000e220000000c00 */
[----:B------:R-:W-:Y:S01]  /*1d10*/  LOP3.LUT R25, RZ, R17, RZ, 0x33, !PT ;  /* 0x00000011ff197212 */ /* 0x000fe200078e33ff */
[----:B------:R-:W-:Y:S01]  /*1d20*/  @!P3 IMAD.MOV R32, RZ, RZ, -R32 ;  /* 0x000000ffff20b224 */ /* 0x000fe200078e0a20 */
[----:B------:R-:W-:-:S02]  /*1d30*/  SEL R9, R9, 0x1, !P4 ;  /* 0x0000000109097807 */ /* 0x000fc40006000000 */
[C---:B------:R-:W-:Y:S02]  /*1d40*/  SEL R26, R25.reuse, R26, !P5 ;  /* 0x0000001a191a7207 */ /* 0x040fe40006800000 */
[----:B------:R-:W-:Y:S02]  /*1d50*/  SEL R32, R25, R32, !P5 ;  /* 0x0000002019207207 */ /* 0x000fe40006800000 */
[----:B------:R-:W-:Y:S01]  /*1d60*/  ISETP.LT.U32.AND P2, PT, R18, R21, PT ;  /* 0x000000151200720c */ /* 0x000fe20003f41070 */
[-C--:B------:R-:W-:Y:S01]  /*1d70*/  IMAD R29, R26, R9.reuse, RZ ;  /* 0x000000091a1d7224 */ /* 0x080fe200078e02ff */
[----:B------:R-:W-:Y:S01]  /*1d80*/  SHF.R.S32.HI R31, RZ, 0x1f, R21 ;  /* 0x0000001fff1f7819 */ /* 0x000fe20000011415 */
[----:B------:R-:W-:-:S03]  /*1d90*/  IMAD R25, R32, R9, RZ ;  /* 0x0000000920197224 */ /* 0x000fc600078e02ff */
[----:B------:R-:W-:Y:S01]  /*1da0*/  ISETP.LT.AND.EX P2, PT, R19, R31, PT, P2 ;  /* 0x0000001f1300720c */ /* 0x000fe20003f41320 */
[----:B0-----:R-:W-:Y:S01]  /*1db0*/  @P1 FFMA.FTZ R27, R24, 0.69314718246459960938, R7 ;  /* 0x3f317218181b1823 */ /* 0x001fe20000010007 */
[----:B------:R-:W-:Y:S02]  /*1dc0*/  IMAD R7, R6, R29, RZ ;  /* 0x0000001d06077224 */ /* 0x000fe400078e02ff */
[----:B------:R-:W-:Y:S01]  /*1dd0*/  SEL R9, R18, R21, P2 ;  /* 0x0000001512097207 */ /* 0x000fe20001000000 */
[----:B------:R-:W-:Y:S01]  /*1de0*/  IMAD R6, R25, R4, RZ ;  /* 0x0000000419067224 */ /* 0x000fe200078e02ff */
[----:B------:R-:W-:Y:S01]  /*1df0*/  SEL R8, R19, R31, P2 ;  /* 0x0000001f13087207 */ /* 0x000fe20001000000 */
        /* <DEDUP_REMOVED lines=38> */
[----:B------:R-:W-:Y:S05]  /*2060*/  CALL.REL.NOINC `($__internal_6_$__cuda_sm20_div_s64) ;  /* 0x0000002400d87944 */ /* 0x000fea0003c00000 */
        /* <DEDUP_REMOVED lines=9> */
.L_x_312:
        /* <DEDUP_REMOVED lines=22> */
.L_x_313:
[----:B------:R-:W-:Y:S05]  /*2260*/  BSYNC B0 ;  /* 0x0000000000007941 */ /* 0x000fea0003800000 */
.L_x_311:
        /* <DEDUP_REMOVED lines=19> */
.L_x_315:
        /* <DEDUP_REMOVED lines=22> */
.L_x_316:
[----:B------:R-:W-:Y:S05]  /*2500*/  BSYNC B0 ;  /* 0x0000000000007941 */ /* 0x000fea0003800000 */
.L_x_314:
        /* <DEDUP_REMOVED lines=11> */
[----:B------:R-:W-:Y:S05]  /*25c0*/  CALL.REL.NOINC `($__internal_6_$__cuda_sm20_div_s64) ;  /* 0x0000002000807944 */ /* 0x000fea0003c00000 */
[----:B------:R-:W-:-:S04]  /*25d0*/  IADD3 R17, P0, RZ, -R18, RZ ;  /* 0x80000012ff117210 */ /* 0x000fc80007f1e0ff */
[----:B------:R-:W-:Y:S01]  /*25e0*/  IADD3.X R16, RZ, ~R19, RZ, P0, !PT ;  /* 0x80000013ff107210 */ /* 0x000fe200007fe4ff */
[----:B------:R-:W-:-:S04]  /*25f0*/  IMAD.WIDE.U32 R36, R5, R17, R36 ;  /* 0x0000001105247225 */ /* 0x000fc800078e0024 */
[----:B------:R-:W-:-:S04]  /*2600*/  IMAD R16, R16, R5, RZ ;  /* 0x0000000510107224 */ /* 0x000fc800078e02ff */
[----:B------:R-:W-:-:S05]  /*2610*/  IMAD R4, R4, R17, R16 ;  /* 0x0000001104047224 */ /* 0x000fca00078e0210 */
[----:B------:R-:W-:Y:S01]  /*2620*/  IADD3 R4, R37, R4, RZ ;  /* 0x0000000425047210 */ /* 0x000fe20007ffe0ff */
[----:B------:R-:W-:Y:S05]  /*2630*/  BRA `(.L_x_319) ;  /* 0x0000000000587947 */ /* 0x000fea0003800000 */
.L_x_318:
        /* <DEDUP_REMOVED lines=22> */
.L_x_319:
[----:B------:R-:W-:Y:S05]  /*27a0*/  BSYNC B0 ;  /* 0x0000000000007941 */ /* 0x000fea0003800000 */
.L_x_317:
        /* <DEDUP_REMOVED lines=38> */
[----:B------:R-:W-:Y:S05]  /*2a10*/  CALL.REL.NOINC `($__internal_6_$__cuda_sm20_div_s64) ;  /* 0x0000001c006c7944 */ /* 0x000fea0003c00000 */
        /* <DEDUP_REMOVED lines=12> */
.L_x_321:
        /* <DEDUP_REMOVED lines=23> */
.L_x_322:
[----:B------:R-:W-:Y:S05]  /*2c50*/  BSYNC B0 ;  /* 0x0000000000007941 */ /* 0x000fea0003800000 */
.L_x_320:
        /* <DEDUP_REMOVED lines=18> */
.L_x_324:
        /* <DEDUP_REMOVED lines=22> */
.L_x_325:
[----:B------:R-:W-:Y:S05]  /*2ee0*/  BSYNC B0 ;  /* 0x0000000000007941 */ /* 0x000fea0003800000 */
.L_x_323:
        /* <DEDUP_REMOVED lines=20> */
.L_x_327:
        /* <DEDUP_REMOVED lines=23> */
.L_x_328:
[----:B------:R-:W-:Y:S05]  /*31a0*/  BSYNC B0 ;  /* 0x0000000000007941 */ /* 0x000fea0003800000 */
.L_x_326:
        /* <DEDUP_REMOVED lines=26> */
[----:B------:R-:W-:Y:S05]  /*3350*/  CALL.REL.NOINC `($__internal_6_$__cuda_sm20_div_s64) ;  /* 0x00000014001c7944 */ /* 0x000fea0003c00000 */
        /* <DEDUP_REMOVED lines=12> */
.L_x_330:
        /* <DEDUP_REMOVED lines=23> */
.L_x_331:
[----:B------:R-:W-:Y:S05]  /*3590*/  BSYNC B0 ;  /* 0x0000000000007941 */ /* 0x000fea0003800000 */
.L_x_329:
        /* <DEDUP_REMOVED lines=29> */
.L_x_333:
        /* <DEDUP_REMOVED lines=23> */
.L_x_334:
[----:B------:R-:W-:Y:S05]  /*38e0*/  BSYNC B0 ;  /* 0x0000000000007941 */ /* 0x000fea0003800000 */
.L_x_332:
        /* <DEDUP_REMOVED lines=21> */
.L_x_310:
[----:B------:R-:W-:Y:S02]  /*3a40*/  ULDC.64 UR4, c[0x0][0x2b0] ;  /* 0x0000ac0000047ab9 */ /* 0x000fe40000000a00 */
[----:B------:R-:W-:-:S04]  /*3a50*/  LEA R2, P0, R32, UR4, 0x2 ;  /* 0x0000000420027c11 */ /* 0x000fc8000f8010ff */
[----:B------:R-:W-:-:S05]  /*3a60*/  LEA.HI.X R3, R32, UR5, R33, 0x2, P0 ;  /* 0x0000000520037c11 */ /* 0x000fca00080f1421 */
[----:B------:R0:W-:Y:S04]  /*3a70*/  STG.E desc[UR8][R2.64], R27 ;  /* 0x0000001b02007986 */ /* 0x0001e8000c101908 */
.L_x_309:
[----:B------:R-:W-:Y:S05]  /*3a80*/  BSYNC B1 ;  /* 0x0000000000017941 */ /* 0x000fea0003800000 */
.L_x_308:
[----:B------:R-:W0:Y:S01]  /*3a90*/  S2R R31, SR_TID.X ;  /* 0x00000000001f7919 */ /* 0x000e220000002100 */
[----:B------:R-:W2:Y:S01]  /*3aa0*/  LDC R5, c[0x0][0x3c4] ;  /* 0x0000f100ff057b82 */ /* 0x000ea20000000800 */
[----:B------:R-:W-:Y:S01]  /*3ab0*/  BSSY B0, `(.L_x_335) ;  /* 0x0000016000007945 */ /* 0x000fe20003800000 */
[----:B--2---:R-:W-:Y:S02]  /*3ac0*/  ISETP.GE.AND P0, PT, R5, 0x1, PT ;  /* 0x000000010500780c */ /* 0x004fe40003f06270 */
[-C--:B01----:R-:W-:Y:S02]  /*3ad0*/  LEA.HI R3, R31, R31.reuse, RZ, 0x1 ;  /* 0x0000001f1f037211 */ /* 0x083fe400078f08ff */
[----:B------:R-:W-:Y:S02]  /*3ae0*/  SHF.R.S32.HI R34, RZ, 0x1f, R31 ;  /* 0x0000001fff227819 */ /* 0x000fe4000001141f */
[----:B------:R-:W-:Y:S02]  /*3af0*/  LOP3.LUT R2, R3, 0xfffffffe, RZ, 0xc0, !PT ;  /* 0xfffffffe03027812 */ /* 0x000fe400078ec0ff */
[----:B------:R-:W-:-:S03]  /*3b00*/  LEA.HI R34, R34, R31, RZ, 0x4 ;  /* 0x0000001f22227211 */ /* 0x000fc600078f20ff */
[----:B------:R-:W-:Y:S01]  /*3b10*/  IMAD.IADD R2, R31, 0x1, -R2 ;  /* 0x000000011f027824 */ /* 0x000fe200078e0a02 */
[----:B------:R-:W-:-:S04]  /*3b20*/  LOP3.LUT R4, R34, 0x3ffffff0, RZ, 0xc0, !PT ;  /* 0x3ffffff022047812 */ /* 0x000fc800078ec0ff */
[----:B------:R-:W-:-:S04]  /*3b30*/  ISETP.GE.AND P1, PT, R2, R5, PT ;  /* 0x000000050200720c */ /* 0x000fc80003f26270 */
[----:B------:R-:W-:-:S13]  /*3b40*/  ISETP.GT.OR P1, PT, R31, 0xf, P1 ;  /* 0x0000000f1f00780c */ /* 0x000fda0000f24670 */
[----:B------:R-:W-:Y:S05]  /*3b50*/  @P1 BRA `(.L_x_336) ;  /* 0x00000000002c1947 */ /* 0x000fea0003800000 */
[----:B------:R-:W0:Y:S01]  /*3b60*/  S2R R0, SR_CgaCtaId ;  /* 0x0000000000007919 */ /* 0x000e220000008800 */
[----:B------:R-:W-:Y:S01]  /*3b70*/  FADD.FTZ R6, -R27, R30 ;  /* 0x0000001e1b067221 */ /* 0x000fe20000010100 */
[----:B------:R-:W-:Y:S02]  /*3b80*/  MOV R5, 0x400 ;  /* 0x0000040000057802 */ /* 0x000fe40000000f00 */
[----:B------:R-:W-:Y:S01]  /*3b90*/  SHF.L.U32 R3, R3, 0x1, RZ ;  /* 0x0000000103037819 */ /* 0x000fe200000006ff */
[----:B------:R-:W-:-:S06]  /*3ba0*/  FMUL.FTZ R6, R6, 1.4426950216293334961 ;  /* 0x3fb8aa3b06067820 */ /* 0x000fcc0000410000 */
[----:B------:R-:W1:Y:S01]  /*3bb0*/  MUFU.EX2 R6, R6 ;  /* 0x0000000600067308 */ /* 0x000e620000000800 */
[----:B0-----:R-:W-:Y:S02]  /*3bc0*/  LEA R5, R0, R5, 0x18 ;  /* 0x0000000500057211 */ /* 0x001fe400078ec0ff */
[----:B------:R-:W-:-:S03]  /*3bd0*/  LOP3.LUT R0, R3, 0xfffffffc, RZ, 0xc0, !PT ;  /* 0xfffffffc03007812 */ /* 0x000fc600078ec0ff */
[----:B------:R-:W-:-:S05]  /*3be0*/  IMAD R5, R2, 0x24, R5 ;  /* 0x0000002402057824 */ /* 0x000fca00078e0205 */
[----:B------:R-:W-:-:S05]  /*3bf0*/  IADD3 R5, R5, R0, RZ ;  /* 0x0000000005057210 */ /* 0x000fca0007ffe0ff */
[----:B-1----:R0:W-:Y:S02]  /*3c00*/  STS [R5], R6 ;  /* 0x0000000605007388 */ /* 0x0021e40000000800 */
.L_x_336:
[----:B------:R-:W-:Y:S05]  /*3c10*/  BSYNC B0 ;  /* 0x0000000000007941 */ /* 0x000fea0003800000 */
.L_x_335:
        /* <DEDUP_REMOVED lines=42> */
.L_x_340:
        /* <DEDUP_REMOVED lines=14> */
.L_x_339:
[----:B------:R-:W-:Y:S05]  /*3fa0*/  BSYNC B0 ;  /* 0x0000000000007941 */ /* 0x000fea0003800000 */
.L_x_338:
        /* <DEDUP_REMOVED lines=20> */
.L_x_337:
        /* <DEDUP_REMOVED lines=110> */
        .weak           $__internal_6_$__cuda_sm20_div_s64
        .type           $__internal_6_$__cuda_sm20_div_s64,@function
        .size           $__internal_6_$__cuda_sm20_div_s64,(.L_x_7890 - $__internal_6_$__cuda_sm20_div_s64)
$__internal_6_$__cuda_sm20_div_s64:
        /* <DEDUP_REMOVED lines=83> */
[----:B------:R-:W-:Y:S06]  /*4d00*/  RET.REL.NODEC R38 `(_ZN5flash32flash_fwd_splitkv_combine_kernelI23Flash_fwd_kernel_traitsILi192ELi64ELi64ELi4ELb0ELb0EN7cutlass10bfloat16_tE19Flash_kernel_traitsILi192ELi64ELi64ELi4ES3_EELi8ELi1ELb0EEEvNS_16Flash_fwd_paramsE) ;  /* 0xffffffb026bc7950 */ /* 0x000fec0003c3ffff */
.L_x_341:
        /* <DEDUP_REMOVED lines=15> */
.L_x_7890:


//--------------------- .text._ZN5flash32flash_fwd_splitkv_combine_kernelI23Flash_fwd_kernel_traitsILi192ELi64ELi64ELi4ELb0ELb0EN7cutlass10bfloat16_tE19Flash_kernel_traitsILi192ELi64ELi64ELi4ES3_EELi8ELi7ELb1EEEvNS_16Flash_fwd_paramsE --------------------------
	.section	.text._ZN5flash32flash_fwd_splitkv_combine_kernelI23Flash_fwd_kernel_traitsILi192ELi64ELi64ELi4ELb0ELb0EN7cutlass10bfloat16_tE19Flash_kernel_traitsILi192ELi64ELi64ELi4ES3_EELi8ELi7ELb1EEEvNS_16Flash_fwd_paramsE,"ax",@progbits
	.align	128
        .global         _ZN5flash32flash_fwd_splitkv_combine_kernelI23Flash_fwd_kernel_traitsILi192ELi64ELi64ELi4ELb0ELb0EN7cutlass10bfloat16_tE19Flash_kernel_traitsILi192ELi64ELi64ELi4ES3_EELi8ELi7ELb1EEEvNS_16Flash_fwd_paramsE
        .type           _ZN5flash32flash_fwd_splitkv_combine_kernelI23Flash_fwd_kernel_traitsILi192ELi64ELi64ELi4ELb0ELb0EN7cutlass10bfloat16_tE19Flash_kernel_traitsILi192ELi64ELi64ELi4ES3_EELi8ELi7ELb1EEEvNS_16Flash_fwd_paramsE,@function
        .size           _ZN5flash32flash_fwd_splitkv_combine_kernelI23Flash_fwd_kernel_traitsILi192ELi64ELi64ELi4ELb0ELb0EN7cutlass10bfloat16_tE19Flash_kernel_traitsILi192ELi64ELi64ELi4ES3_EELi8ELi7ELb1EEEvNS_16Flash_fwd_paramsE,(.L_x_7891 - _ZN5flash32flash_fwd_splitkv_combine_kernelI23Flash_fwd_kernel_traitsILi192ELi64ELi64ELi4ELb0ELb0EN7cutlass10bfloat16_tE19Flash_kernel_traitsILi192ELi64ELi64ELi4ES3_EELi8ELi7ELb1EEEvNS_16Flash_fwd_paramsE)
        .other          _ZN5flash32flash_fwd_splitkv_combine_kernelI23Flash_fwd_kernel_traitsILi192ELi64ELi64ELi4ELb0ELb0EN7cutlass10bfloat16_tE19Flash_kernel_traitsILi192ELi64ELi64ELi4ES3_EELi8ELi7ELb1EEEvNS_16Flash_fwd_paramsE,@"STO_CUDA_ENTRY STV_DEFAULT"
_ZN5flash32flash_fwd_splitkv_combine_kernelI23Flash_fwd_kernel_traitsILi192ELi64ELi64ELi4ELb0ELb0EN7cutlass10bfloat16_tE19Flash_kernel_traitsILi192ELi64ELi64ELi4ES3_EELi8ELi7ELb1EEEvNS_16Flash_fwd_paramsE:
.text._ZN5flash32flash_fwd_splitkv_combine_kernelI23Flash_fwd_kernel_traitsILi192ELi64ELi64ELi4ELb0ELb0EN7cutlass10bfloat16_tE19Flash_kernel_traitsILi192ELi64ELi64ELi4ES3_EELi8ELi7ELb1EEEvNS_16Flash_fwd_paramsE:
        /* <DEDUP_REMOVED lines=23> */
[----:B------:R-:W-:Y:S05]  /*0170*/  CALL.REL.NOINC `($__internal_7_$__cuda_sm20_div_s64) ;  /* 0x0000005800007944 */ /* 0x000fea0003c00000 */
[----:B------:R-:W-:Y:S02]  /*0180*/  MOV R18, R0 ;  /* 0x0000000000127202 */ /* 0x000fe40000000f00 */
[----:B------:R-:W-:Y:S01]  /*0190*/  MOV R19, R27 ;  /* 0x0000001b00137202 */ /* 0x000fe20000000f00 */
[----:B------:R-:W-:Y:S06]  /*01a0*/  BRA `(.L_x_343) ;  /* 0x00000000004c7947 */ /* 0x000fec0003800000 */
.L_x_342:
        /* <DEDUP_REMOVED lines=19> */
.L_x_343:
        /* <DEDUP_REMOVED lines=10> */
[----:B------:R-:W-:Y:S05]  /*0380*/  CALL.REL.NOINC `($__internal_7_$__cuda_sm20_div_s64) ;  /* 0x00000054007c7944 */ /* 0x000fea0003c00000 */
[----:B------:R-:W-:Y:S02]  /*0390*/  MOV R8, R0 ;  /* 0x0000000000087202 */ /* 0x000fe40000000f00 */
[----:B------:R-:W-:Y:S01]  /*03a0*/  MOV R9, R27 ;  /* 0x0000001b00097202 */ /* 0x000fe20000000f00 */
[----:B------:R-:W-:Y:S05]  /*03b0*/  BRA `(.L_x_346) ;  /* 0x00000000004c7947 */ /* 0x000fea0003800000 */
.L_x_345:
        /* <DEDUP_REMOVED lines=19> */
.L_x_346:
[----:B------:R-:W-:Y:S05]  /*04f0*/  BSYNC B0 ;  /* 0x0000000000007941 */ /* 0x000fea0003800000 */
.L_x_344:
        /* <DEDUP_REMOVED lines=54> */
[----:B------:R-:W-:Y:S05]  /*0860*/  BRA `(.L_x_349) ;  /* 0x00000000004c7947 */ /* 0x000fea0003800000 */
.L_x_348:
        /* <DEDUP_REMOVED lines=19> */
.L_x_349:
[----:B------:R-:W-:Y:S05]  /*09a0*/  BSYNC B0 ;  /* 0x0000000000007941 */ /* 0x000fea0003800000 */
.L_x_347:
        /* <DEDUP_REMOVED lines=105> */
.L_x_351:
        /* <DEDUP_REMOVED lines=20> */
.L_x_352:
[----:B------:R-:W-:Y:S05]  /*1180*/  BSYNC B0 ;  /* 0x0000000000007941 */ /* 0x000fea0003800000 */
.L_x_350:
        /* <DEDUP_REMOVED lines=177> */
[----:B------:R-:W-:Y:S05]  /*1ca0*/  CALL.REL.NOINC `($__internal_7_$__cuda_sm20_div_s64) ;  /* 0x0000003c00347944 */ /* 0x000fea0003c00000 */
[----:B------:R-:W-:Y:S02]  /*1cb0*/  MOV R46, R0 ;  /* 0x00000000002e7202 */ /* 0x000fe40000000f00 */
[----:B------:R-:W-:Y:S01]  /*1cc0*/  MOV R47, R27 ;  /* 0x0000001b002f7202 */ /* 0x000fe20000000f00 */
[----:B------:R-:W-:Y:S05]  /*1cd0*/  BRA `(.L_x_355) ;  /* 0x00000000004c7947 */ /* 0x000fea0003800000 */
.L_x_354:
        /* <DEDUP_REMOVED lines=19> */
.L_x_355:
[----:B------:R-:W-:Y:S05]  /*1e10*/  BSYNC B0 ;  /* 0x0000000000007941 */ /* 0x000fea0003800000 */
.L_x_353:
        /* <DEDUP_REMOVED lines=193> */
[----:B------:R-:W-:Y:S05]  /*2a30*/  CALL.REL.NOINC `($__internal_7_$__cuda_sm20_div_s64) ;  /* 0x0000002c00d07944 */ /* 0x000fea0003c00000 */
        /* <DEDUP_REMOVED lines=10> */
.L_x_360:
        /* <DEDUP_REMOVED lines=22> */
.L_x_361:
[----:B------:R-:W-:Y:S05]  /*2c40*/  BSYNC B0 ;  /* 0x0000000000007941 */ /* 0x000fea0003800000 */
.L_x_359:
[----:B------:R-:W-:Y:S01]  /*2c50*/  LOP3.LUT R0, R19, R2, RZ, 0xfc, !PT ;  /* 0x0000000213007212 */ /* 0x000fe200078efcff */
[----:B------:R-:W-:Y:S03]  /*2c60*/  BSSY B0, `(.L_x_362) ;  /* 0x0000026000007945 */ /* 0x000fe60003800000 */
[----:B------:R-:W-:-:S13]  /*2c70*/  ISETP.NE.U32.AND P0, PT, R0, RZ, PT ;  /* 0x000000ff0000720c */ /* 0x000fda0003f05070 */
[----:B------:R-:W-:Y:S05]  /*2c80*/  @!P0 BRA `(.L_x_363) ;  /* 0x0000000000348947 */ /* 0x000fea0003800000 */
[----:B------:R-:W-:Y:S01]  /*2c90*/  IMAD.MOV.U32 R24, RZ, RZ, R25 ;  /* 0x000000ffff187224 */ /* 0x000fe200078e0019 */
[----:B------:R-:W-:Y:S02]  /*2ca0*/  MOV R23, R2 ;  /* 0x0000000200177202 */ /* 0x000fe40000000f00 */
        /* <DEDUP_REMOVED lines=11> */
.L_x_363:
        /* <DEDUP_REMOVED lines=22> */
.L_x_364:
[----:B------:R-:W-:Y:S05]  /*2ec0*/  BSYNC B0 ;  /* 0x0000000000007941 */ /* 0x000fea0003800000 */
.L_x_362:
        /* <DEDUP_REMOVED lines=11> */
[----:B------:R-:W-:Y:S05]  /*2f80*/  CALL.REL.NOINC `($__internal_7_$__cuda_sm20_div_s64) ;  /* 0x00000028007c7944 */ /* 0x000fea0003c00000 */
        /* <DEDUP_REMOVED lines=8> */
.L_x_366:
        /* <DEDUP_REMOVED lines=22> */
.L_x_367:
[----:B------:R-:W-:Y:S05]  /*3170*/  BSYNC B0 ;  /* 0x0000000000007941 */ /* 0x000fea0003800000 */
.L_x_365:
        /* <DEDUP_REMOVED lines=38> */
[----:B------:R-:W-:Y:S05]  /*33e0*/  CALL.REL.NOINC `($__internal_7_$__cuda_sm20_div_s64) ;  /* 0x0000002400647944 */ /* 0x000fea0003c00000 */
        /* <DEDUP_REMOVED lines=12> */
.L_x_369:
        /* <DEDUP_REMOVED lines=23> */
.L_x_370:
[----:B------:R-:W-:Y:S05]  /*3620*/  BSYNC B0 ;  /* 0x0000000000007941 */ /* 0x000fea0003800000 */
.L_x_368:
        /* <DEDUP_REMOVED lines=17> */
.L_x_372:
        /* <DEDUP_REMOVED lines=22> */
.L_x_373:
[----:B------:R-:W-:Y:S05]  /*38a0*/  BSYNC B0 ;  /* 0x0000000000007941 */ /* 0x000fea0003800000 */
.L_x_371:
        /* <DEDUP_REMOVED lines=21> */
.L_x_375:
        /* <DEDUP_REMOVED lines=23> */
.L_x_376:
[----:B------:R-:W-:Y:S05]  /*3b70*/  BSYNC B0 ;  /* 0x0000000000007941 */ /* 0x000fea0003800000 */
.L_x_374:
        /* <DEDUP_REMOVED lines=39> */
.L_x_378:
        /* <DEDUP_REMOVED lines=23> */
.L_x_379:
[----:B------:R-:W-:Y:S05]  /*3f60*/  BSYNC B0 ;  /* 0x0000000000007941 */ /* 0x000fea0003800000 */
.L_x_377:
        /* <DEDUP_REMOVED lines=30> */
.L_x_381:
        /* <DEDUP_REMOVED lines=23> */
.L_x_382:
[----:B------:R-:W-:Y:S05]  /*42c0*/  BSYNC B0 ;  /* 0x0000000000007941 */ /* 0x000fea0003800000 */
.L_x_380:
        /* <DEDUP_REMOVED lines=21> */
.L_x_358:
[----:B------:R-:W-:Y:S02]  /*4420*/  ULDC.64 UR4, c[0x0][0x2b0] ;  /* 0x0000ac0000047ab9 */ /* 0x000fe40000000a00 */
[----:B------:R-:W-:-:S04]  /*4430*/  LEA R2, P0, R44, UR4, 0x2 ;  /* 0x000000042c027c11 */ /* 0x000fc8000f8010ff */
[----:B------:R-:W-:-:S05]  /*4440*/  LEA.HI.X R3, R44, UR5, R45, 0x2, P0 ;  /* 0x000000052c037c11 */ /* 0x000fca00080f142d */
[----:B------:R0:W-:Y:S04]  /*4450*/  STG.E desc[UR8][R2.64], R29 ;  /* 0x0000001d02007986 */ /* 0x0001e8000c101908 */
.L_x_357:
[----:B------:R-:W-:Y:S05]  /*4460*/  BSYNC B1 ;  /* 0x0000000000017941 */ /* 0x000fea0003800000 */
.L_x_356:
[----:B------:R-:W2:Y:S01]  /*4470*/  LDC R12, c[0x0][0x3c4] ;  /* 0x0000f100ff0c7b82 */ /* 0x000ea20000000800 */
[C---:B01----:R-:W-:Y:S02]  /*4480*/  IADD3 R3, R35.reuse, 0x10, RZ ;  /* 0x0000001023037810 */ /* 0x043fe40007ffe0ff */
[----:B------:R-:W-:Y:S02]  /*4490*/  CS2R R4, SRZ ;  /* 0x0000000000047805 */ /* 0x000fe4000001ff00 */
[----:B------:R-:W-:Y:S02]  /*44a0*/  CS2R R6, SRZ ;  /* 0x0000000000067805 */ /* 0x000fe4000001ff00 */
[----:B------:R-:W-:Y:S02]  /*44b0*/  CS2R R10, SRZ ;  /* 0x00000000000a7805 */ /* 0x000fe4000001ff00 */
[----:B------:R-:W-:Y:S02]  /*44c0*/  MOV R13, RZ ;  /* 0x000000ff000d7202 */ /* 0x000fe40000000f00 */
[----:B--2---:R-:W-:-:S02]  /*44d0*/  ISETP.GE.OR P0, PT, R35, R12, P6 ;  /* 0x0000000c2300720c */ /* 0x004fc40003706670 */
        /* <DEDUP_REMOVED lines=35> */
[----:B--2---:R-:W-:Y:S01]  /*4710*/  @!P4 STS [R33+0x480], R38 ;  /* 0x000480262100c388 */ /* 0x004fe20000000800 */
[----:B------:R-:W-:Y:S02]  /*4720*/  IMAD.SHL.U32 R32, R35, 0x4, RZ ;  /* 0x0000000423207824 */ /* 0x000fe400078e00ff */
[----:B------:R-:W-:Y:S01]  /*4730*/  @!P6 FMUL.FTZ R8, R29, 1.4426950216293334961 ;  /* 0x3fb8aa3b1d08e820 */ /* 0x000fe20000410000 */
[----:B0-----:R-:W-:Y:S02]  /*4740*/  HFMA2.MMA R0, -RZ, RZ, 0, 0 ;  /* 0x00000000ff007435 */ /* 0x001fe400000001ff */
[----:B------:R-:W0:Y:S01]  /*4750*/  @!P0 MUFU.EX2 R30, R30 ;  /* 0x0000001e001e8308 */ /* 0x000e220000000800 */
[----:B---3--:R-:W-:Y:S01]  /*4760*/  @!P3 STS [R33+0x6c0], R40 ;  /* 0x0006c0282100b388 */ /* 0x008fe20000000800 */
[----:B-1----:R-:W-:-:S06]  /*4770*/  CS2R R2, SRZ ;  /* 0x0000000000027805 */ /* 0x002fcc000001ff00 */
[----:B------:R-:W1:Y:S01]  /*4780*/  @!P1 MUFU.EX2 R36, R36 ;  /* 0x0000002400249308 */ /* 0x000e620000000800 */
[----:B----4-:R-:W-:Y:S07]  /*4790*/  @!P2 STS [R33+0x900], R34 ;  /* 0x000900222100a388 */ /* 0x010fee0000000800 */
[----:B------:R-:W2:Y:S01]  /*47a0*/  @!P6 MUFU.EX2 R8, R8 ;  /* 0x000000080008e308 */ /* 0x000ea20000000800 */
[----:B0-----:R-:W-:Y:S01]  /*47b0*/  @!P0 STS [R33+0xd80], R30 ;  /* 0x000d801e21008388 */ /* 0x001fe20000000800 */
[----:B------:R-:W-:-:S03]  /*47c0*/  ISETP.GE.AND P0, PT, R12, 0x1, PT ;  /* 0x000000010c00780c */ /* 0x000fc60003f06270 */
[----:B-1----:R-:W-:Y:S04]  /*47d0*/  @!P1 STS [R33+0xb40], R36 ;  /* 0x000b402421009388 */ /* 0x002fe80000000800 */
[----:B--2---:R0:W-:Y:S02]  /*47e0*/  @!P6 STS [R33+0xfc0], R8 ;  /* 0x000fc0082100e388 */ /* 0x0041e40000000800 */
[----:B0-----:R-:W-:Y:S01]  /*47f0*/  CS2R R8, SRZ ;  /* 0x0000000000087805 */ /* 0x001fe2000001ff00 */
[----:B------:R-:W-:Y:S06]  /*4800*/  BAR.SYNC.DEFER_BLOCKING 0x0 ;  /* 0x0000000000007b1d */ /* 0x000fec0000010000 */
[----:B------:R-:W-:Y:S05]  /*4810*/  @!P0 BRA `(.L_x_383) ;  /* 0x0000000800c88947 */ /* 0x000fea0003800000 */
[----:B------:R-:W0:Y:S01]  /*4820*/  S2UR UR6, SR_CgaCtaId ;  /* 0x00000000000679c3 */ /* 0x000e220000008800 */
[----:B------:R-:W-:Y:S01]  /*4830*/  ULDC UR10, c[0x0][0x2dc] ;  /* 0x0000b700000a7ab9 */ /* 0x000fe20000000800 */
[----:B------:R-:W-:Y:S01]  /*4840*/  IMAD R39, R15, 0xc0, R32 ;  /* 0x000000c00f277824 */ /* 0x000fe200078e0220 */
[----:B------:R-:W-:Y:S01]  /*4850*/  UIMAD UR4, UR7, UR10, URZ ;  /* 0x0000000a070472a4 */ /* 0x000fe2000f8e023f */
[----:B------:R-:W-:Y:S01]  /*4860*/  ISETP.GT.AND P1, PT, R12, 0x3, PT ;  /* 0x000000030c00780c */ /* 0x000fe20003f24270 */
[C---:B------:R-:W-:Y:S01]  /*4870*/  IMAD R34, R28.reuse, UR10, RZ ;  /* 0x0000000a1c227c24 */ /* 0x040fe2000f8e02ff */
[----:B------:R-:W-:Y:S01]  /*4880*/  PLOP3.LUT P4, PT, PT, PT, PT, 0x80, 0x0 ;  /* 0x000000000000781c */ /* 0x000fe20003f8f070 */
[----:B------:R-:W-:Y:S01]  /*4890*/  USHF.R.S32.HI UR11, URZ, 0x1f, UR4 ;  /* 0x0000001f3f0b7899 */ /* 0x000fe20008011404 */
[----:B------:R-:W-:Y:S01]  /*48a0*/  VIADD R30, R28, -UR7 ;  /* 0x800000071c1e7c36 */ /* 0x000fe20008000000 */
[----:B------:R-:W-:Y:S01]  /*48b0*/  IADD3 R0, P0, R39, UR4, RZ ;  /* 0x0000000427007c10 */ /* 0x000fe2000ff1e0ff */
[----:B------:R-:W-:Y:S01]  /*48c0*/  ULDC.64 UR4, c[0x0][0x288] ;  /* 0x0000a20000047ab9 */ /* 0x000fe20000000a00 */
[----:B------:R-:W-:-:S02]  /*48d0*/  CS2R R16, SRZ ;  /* 0x0000000000107805 */ /* 0x000fc4000001ff00 */
        /* <DEDUP_REMOVED lines=8> */
[----:B------:R-:W-:Y:S01]  /*4960*/  UMOV UR5, URZ ;  /* 0x0000003f00057c82 */ /* 0x000fe20008000000 */
[----:B------:R-:W-:Y:S01]  /*4970*/  IADD3 R38, P0, R38, 0x200, RZ ;  /* 0x0000020026267810 */ /* 0x000fe20007f1e0ff */
[----:B------:R-:W-:Y:S01]  /*4980*/  IMAD.MOV.U32 R0, RZ, RZ, RZ ;  /* 0x000000ffff007224 */ /* 0x000fe200078e00ff */
[----:B------:R-:W-:Y:S01]  /*4990*/  CS2R R26, SRZ ;  /* 0x00000000001a7805 */ /* 0x000fe2000001ff00 */
[----:B0-----:R-:W-:Y:S01]  /*49a0*/  ULEA UR4, UR6, UR4, 0x18 ;  /* 0x0000000406047291 */ /* 0x001fe2000f8ec03f */
[----:B------:R-:W-:-:S04]  /*49b0*/  IMAD.WIDE R34, R34, 0x4, RZ ;  /* 0x0000000422227825 */ /* 0x000fc800078e02ff */
[----:B------:R-:W-:Y:S01]  /*49c0*/  IMAD.X R39, RZ, RZ, R39, P0 ;  /* 0x000000ffff277224 */ /* 0x000fe200000e0627 */
[----:B------:R-:W-:Y:S01]  /*49d0*/  LEA R14, R15, UR4, 0x2 ;  /* 0x000000040f0e7c11 */ /* 0x000fe2000f8e10ff */
[----:B------:R-:W-:Y:S06]  /*49e0*/  @!P1 BRA `(.L_x_384) ;  /* 0x0000000400449947 */ /* 0x000fec0003800000 */
[----:B------:R-:W-:Y:S01]  /*49f0*/  PLOP3.LUT P4, PT, PT, PT, PT, 0x8, 0x0 ;  /* 0x000000000000781c */ /* 0x000fe20003f8e170 */
[----:B------:R-:W-:Y:S01]  /*4a00*/  VIADD R29, R12, 0xfffffffd ;  /* 0xfffffffd0c1d7836 */ /* 0x000fe20000000000 */
[CC--:B------:R-:W-:Y:S02]  /*4a10*/  ISETP.GE.AND P3, PT, R15.reuse, R30.reuse, PT ;  /* 0x0000001e0f00720c */ /* 0x0c0fe40003f66270 */
[----:B------:R-:W-:-:S13]  /*4a20*/  ISETP.GE.AND P0, PT, R15, R30, PT ;  /* 0x0000001e0f00720c */ /* 0x000fda0003f06270 */
.L_x_385:
[----:B------:R-:W2:Y:S01]  /*4a30*/  @!P3 LDG.E.128 R16, desc[UR8][R38.64+-0x200] ;  /* 0xfffe00082610b981 */ /* 0x000ea2000c1e1d00 */
[C---:B------:R-:W-:Y:S01]  /*4a40*/  IADD3 R36, P1, R34.reuse, R38, RZ ;  /* 0x0000002622247210 */ /* 0x040fe20007f3e0ff */
[----:B------:R-:W-:Y:S02]  /*4a50*/  UIADD3 UR5, UR5, 0x4, URZ ;  /* 0x0000000405057890 */ /* 0x000fe4000fffe03f */
[----:B------:R-:W2:Y:S01]  /*4a60*/  LDS R12, [R14] ;  /* 0x000000000e0c7984 */ /* 0x000ea20000000800 */
[----:B------:R-:W-:Y:S03]  /*4a70*/  IADD3.X R37, R35, R39, RZ, P1, !PT ;  /* 0x0000002723257210 */ /* 0x000fe60000ffe4ff */
[----:B------:R-:W3:Y:S01]  /*4a80*/  @!P3 LDG.E.128 R20, desc[UR8][R38.64+-0x100] ;  /* 0xffff00082614b981 */ /* 0x000ee2000c1e1d00 */
[----:B------:R-:W-:Y:S03]  /*4a90*/  ISETP.LE.AND P2, PT, R29, UR5, PT ;  /* 0x000000051d007c0c */ /* 0x000fe6000bf43270 */
[----:B------:R0:W4:Y:S01]  /*4aa0*/  @!P3 LDG.E.128 R24, desc[UR8][R38.64] ;  /* 0x000000082618b981 */ /* 0x000122000c1e1d00 */
[----:B------:R-:W-:Y:S02]  /*4ab0*/  PLOP3.LUT P3, PT, P0, PT, PT, 0x80, 0x0 ;  /* 0x000000000000781c */ /* 0x000fe4000076f070 */
[----:B0-----:R-:W-:Y:S04]  /*4ac0*/  IADD3 R38, P1, R34, R36, RZ ;  /* 0x0000002422267210 */ /* 0x001fe80007f3e0ff */
[C---:B------:R-:W-:Y:S01]  /*4ad0*/  IADD3.X R39, R35.reuse, R37, RZ, P1, !PT ;  /* 0x0000002523277210 */ /* 0x040fe20000ffe4ff */
[C---:B--2---:R-:W-:Y:S01]  /*4ae0*/  FFMA.FTZ R13, R12.reuse, R16, R13 ;  /* 0x000000100c0d7223 */ /* 0x044fe2000001000d */
[C---:B------:R-:W-:Y:S01]  /*4af0*/  FFMA.FTZ R10, R12.reuse, R17, R10 ;  /* 0x000000110c0a7223 */ /* 0x040fe2000001000a */
[C---:B------:R-:W-:Y:S01]  /*4b00*/  FFMA.FTZ R11, R12.reuse, R18, R11 ;  /* 0x000000120c0b7223 */ /* 0x040fe2000001000b */
[C---:B------:R-:W-:Y:S03]  /*4b10*/  FFMA.FTZ R8, R12.reuse, R19, R8 ;  /* 0x000000130c087223 */ /* 0x040fe60000010008 */
[----:B------:R-:W2:Y:S01]  /*4b20*/  @!P3 LDG.E.128 R16, desc[UR8][R36.64+-0x200] ;  /* 0xfffe00082410b981 */ /* 0x000ea2000c1e1d00 */
[C---:B---3--:R-:W-:Y:S01]  /*4b30*/  FFMA.FTZ R9, R12.reuse, R20, R9 ;  /* 0x000000140c097223 */ /* 0x048fe20000010009 */
[C---:B------:R-:W-:Y:S01]  /*4b40*/  FFMA.FTZ R6, R12.reuse, R21, R6 ;  /* 0x000000150c067223 */ /* 0x040fe20000010006 */
[C---:B------:R-:W-:Y:S01]  /*4b50*/  FFMA.FTZ R7, R12.reuse, R22, R7 ;  /* 0x000000160c077223 */ /* 0x040fe20000010007 */
[C---:B------:R-:W-:Y:S01]  /*4b60*/  FFMA.FTZ R4, R12.reuse, R23, R4 ;  /* 0x000000170c047223 */ /* 0x040fe20000010004 */
[C---:B----4-:R-:W-:Y:S01]  /*4b70*/  FFMA.FTZ R5, R12.reuse, R24, R5 ;  /* 0x000000180c057223 */ /* 0x050fe20000010005 */
[----:B------:R-:W3:Y:S01]  /*4b80*/  @!P3 LDG.E.128 R20, desc[UR8][R36.64+-0x100] ;  /* 0xffff00082414b981 */ /* 0x000ee2000c1e1d00 */
[C---:B------:R-:W-:Y:S01]  /*4b90*/  FFMA.FTZ R2, R12.reuse, R25, R2 ;  /* 0x000000190c027223 */ /* 0x040fe20000010002 */
[C---:B------:R-:W-:Y:S01]  /*4ba0*/  FFMA.FTZ R3, R12.reuse, R26, R3 ;  /* 0x0000001a0c037223 */ /* 0x040fe20000010003 */
[----:B------:R-:W-:Y:S02]  /*4bb0*/  FFMA.FTZ R0, R12, R27, R0 ;  /* 0x0000001b0c007223 */ /* 0x000fe40000010000 */
[----:B------:R-:W2:Y:S04]  /*4bc0*/  LDS R12, [R14+0x24] ;  /* 0x000024000e0c7984 */ /* 0x000ea80000000800 */
[----:B------:R0:W4:Y:S02]  /*4bd0*/  @!P3 LDG.E.128 R24, desc[UR8][R36.64] ;  /* 0x000000082418b981 */ /* 0x000124000c1e1d00 */
[----:B0-----:R-:W-:Y:S04]  /*4be0*/  IADD3 R36, P1, R34, R38, RZ ;  /* 0x0000002622247210 */ /* 0x001fe80007f3e0ff */
[C---:B------:R-:W-:Y:S01]  /*4bf0*/  IADD3.X R37, R35.reuse, R39, RZ, P1, !PT ;  /* 0x0000002723257210 */ /* 0x040fe20000ffe4ff */
[C---:B--2---:R-:W-:Y:S01]  /*4c00*/  FFMA.FTZ R13, R12.reuse, R16, R13 ;  /* 0x000000100c0d7223 */ /* 0x044fe2000001000d */
[C---:B------:R-:W-:Y:S01]  /*4c10*/  FFMA.FTZ R10, R12.reuse, R17, R10 ;  /* 0x000000110c0a7223 */ /* 0x040fe2000001000a */
[C---:B------:R-:W-:Y:S01]  /*4c20*/  FFMA.FTZ R11, R12.reuse, R18, R11 ;  /* 0x000000120c0b7223 */ /* 0x040fe2000001000b */
[C---:B------:R-:W-:Y:S02]  /*4c30*/  FFMA.FTZ R8, R12.reuse, R19, R8 ;  /* 0x000000130c087223 */ /* 0x040fe40000010008 */
[----:B------:R-:W2:Y:S01]  /*4c40*/  @!P3 LDG.E.128 R16, desc[UR8][R38.64+-0x200] ;  /* 0xfffe00082610b981 */ /* 0x000ea2000c1e1d00 */
[C---:B---3--:R-:W-:Y:S01]  /*4c50*/  FFMA.FTZ R9, R12.reuse, R20, R9 ;  /* 0x000000140c097223 */ /* 0x048fe20000010009 */
[C---:B------:R-:W-:Y:S01]  /*4c60*/  FFMA.FTZ R6, R12.reuse, R21, R6 ;  /* 0x000000150c067223 */ /* 0x040fe20000010006 */
[C---:B------:R-:W-:Y:S01]  /*4c70*/  FFMA.FTZ R7, R12.reuse, R22, R7 ;  /* 0x000000160c077223 */ /* 0x040fe20000010007 */
[C---:B------:R-:W-:Y:S02]  /*4c80*/  FFMA.FTZ R4, R12.reuse, R23, R4 ;  /* 0x000000170c047223 */ /* 0x040fe40000010004 */
[----:B------:R-:W3:Y:S01]  /*4c90*/  @!P3 LDG.E.128 R20, desc[UR8][R38.64+-0x100] ;  /* 0xffff00082614b981 */ /* 0x000ee2000c1e1d00 */
[C---:B----4-:R-:W-:Y:S01]  /*4ca0*/  FFMA.FTZ R5, R12.reuse, R24, R5 ;  /* 0x000000180c057223 */ /* 0x050fe20000010005 */
[C---:B------:R-:W-:Y:S01]  /*4cb0*/  FFMA.FTZ R2, R12.reuse, R25, R2 ;  /* 0x000000190c027223 */ /* 0x040fe20000010002 */
[C---:B------:R-:W-:Y:S01]  /*4cc0*/  FFMA.FTZ R3, R12.reuse, R26, R3 ;  /* 0x0000001a0c037223 */ /* 0x040fe20000010003 */
[----:B------:R-:W-:Y:S02]  /*4cd0*/  FFMA.FTZ R0, R12, R27, R0 ;  /* 0x0000001b0c007223 */ /* 0x000fe40000010000 */
[----:B------:R0:W4:Y:S04]  /*4ce0*/  @!P3 LDG.E.128 R24, desc[UR8][R38.64] ;  /* 0x000000082618b981 */ /* 0x000128000c1e1d00 */
[----:B------:R-:W2:Y:S01]  /*4cf0*/  LDS R12, [R14+0x48] ;  /* 0x000048000e0c7984 */ /* 0x000ea20000000800 */
[----:B0-----:R-:W-:Y:S04]  /*4d00*/  IADD3 R38, P1, R34, R36, RZ ;  /* 0x0000002422267210 */ /* 0x001fe80007f3e0ff */
[----:B------:R-:W-:Y:S01]  /*4d10*/  IADD3.X R39, R35, R37, RZ, P1, !PT ;  /* 0x0000002523277210 */ /* 0x000fe20000ffe4ff */
        /* <DEDUP_REMOVED lines=14> */
[----:B------:R-:W4:Y:S04]  /*4e00*/  @!P3 LDG.E.128 R24, desc[UR8][R36.64] ;  /* 0x000000082418b981 */ /* 0x000f28000c1e1d00 */
[----:B------:R0:W2:Y:S02]  /*4e10*/  LDS R12, [R14+0x6c] ;  /* 0x00006c000e0c7984 */ /* 0x0000a40000000800 */
[----:B0-----:R-:W-:Y:S01]  /*4e20*/  IADD3 R14, R14, 0x90, RZ ;  /* 0x000000900e0e7810 */ /* 0x001fe20007ffe0ff */
[C---:B--2---:R-:W-:Y:S01]  /*4e30*/  FFMA.FTZ R13, R12.reuse, R16, R13 ;  /* 0x000000100c0d7223 */ /* 0x044fe2000001000d */
[C---:B------:R-:W-:Y:S01]  /*4e40*/  FFMA.FTZ R10, R12.reuse, R17, R10 ;  /* 0x000000110c0a7223 */ /* 0x040fe2000001000a */
[C---:B------:R-:W-:Y:S01]  /*4e50*/  FFMA.FTZ R11, R12.reuse, R18, R11 ;  /* 0x000000120c0b7223 */ /* 0x040fe2000001000b */
[C---:B------:R-:W-:Y:S01]  /*4e60*/  FFMA.FTZ R8, R12.reuse, R19, R8 ;  /* 0x000000130c087223 */ /* 0x040fe20000010008 */
[C---:B---3--:R-:W-:Y:S01]  /*4e70*/  FFMA.FTZ R9, R12.reuse, R20, R9 ;  /* 0x000000140c097223 */ /* 0x048fe20000010009 */
[C---:B------:R-:W-:Y:S01]  /*4e80*/  FFMA.FTZ R6, R12.reuse, R21, R6 ;  /* 0x000000150c067223 */ /* 0x040fe20000010006 */
[C---:B------:R-:W-:Y:S01]  /*4e90*/  FFMA.FTZ R7, R12.reuse, R22, R7 ;  /* 0x000000160c077223 */ /* 0x040fe20000010007 */
[C---:B------:R-:W-:Y:S01]  /*4ea0*/  FFMA.FTZ R4, R12.reuse, R23, R4 ;  /* 0x000000170c047223 */ /* 0x040fe20000010004 */
[C---:B----4-:R-:W-:Y:S01]  /*4eb0*/  FFMA.FTZ R5, R12.reuse, R24, R5 ;  /* 0x000000180c057223 */ /* 0x050fe20000010005 */
[C---:B------:R-:W-:Y:S01]  /*4ec0*/  FFMA.FTZ R2, R12.reuse, R25, R2 ;  /* 0x000000190c027223 */ /* 0x040fe20000010002 */
[C---:B------:R-:W-:Y:S01]  /*4ed0*/  FFMA.FTZ R3, R12.reuse, R26, R3 ;  /* 0x0000001a0c037223 */ /* 0x040fe20000010003 */
[----:B------:R-:W-:Y:S01]  /*4ee0*/  FFMA.FTZ R0, R12, R27, R0 ;  /* 0x0000001b0c007223 */ /* 0x000fe20000010000 */
[----:B------:R-:W-:Y:S09]  /*4ef0*/  @!P2 BRA `(.L_x_385) ;  /* 0xfffffff800cca947 */ /* 0x000ff2000383ffff */
.L_x_384:
[----:B------:R-:W0:Y:S02]  /*4f00*/  LDC R12, c[0x0][0x3c4] ;  /* 0x0000f100ff0c7b82 */ /* 0x000e240000000800 */
[----:B0-----:R-:W-:-:S04]  /*4f10*/  IADD3 R29, R12, -UR5, RZ ;  /* 0x800000050c1d7c10 */ /* 0x001fc8000fffe0ff */
[----:B------:R-:W-:-:S13]  /*4f20*/  ISETP.GT.AND P0, PT, R29, 0x1, PT ;  /* 0x000000011d00780c */ /* 0x000fda0003f04270 */
[----:B------:R-:W-:Y:S05]  /*4f30*/  @!P0 BRA `(.L_x_386) ;  /* 0x0000000000a88947 */ /* 0x000fea0003800000 */
[----:B------:R-:W-:Y:S01]  /*4f40*/  ISETP.GE.AND P0, PT, R15, R30, PT ;  /* 0x0000001e0f00720c */ /* 0x000fe20003f06270 */
[----:B------:R-:W0:-:S12]  /*4f50*/  LDS R29, [R14] ;  /* 0x000000000e1d7984 */ /* 0x000e180000000800 */
[----:B------:R-:W0:Y:S04]  /*4f60*/  @!P0 LDG.E.128 R16, desc[UR8][R38.64+-0x200] ;  /* 0xfffe000826108981 */ /* 0x000e28000c1e1d00 */
[----:B------:R-:W2:Y:S04]  /*4f70*/  @!P0 LDG.E.128 R20, desc[UR8][R38.64+-0x100] ;  /* 0xffff000826148981 */ /* 0x000ea8000c1e1d00 */
[----:B------:R-:W3:Y:S01]  /*4f80*/  @!P0 LDG.E.128 R24, desc[UR8][R38.64] ;  /* 0x0000000826188981 */ /* 0x000ee2000c1e1d00 */
[----:B------:R-:W-:-:S04]  /*4f90*/  IADD3 R36, P1, R34, R38, RZ ;  /* 0x0000002622247210 */ /* 0x000fc80007f3e0ff */
[----:B------:R-:W-:Y:S01]  /*4fa0*/  IADD3.X R37, R35, R39, RZ, P1, !PT ;  /* 0x0000002723257210 */ /* 0x000fe20000ffe4ff */
[-C--:B0-----:R-:W-:Y:S01]  /*4fb0*/  FFMA.FTZ R13, R16, R29.reuse, R13 ;  /* 0x0000001d100d7223 */ /* 0x081fe2000001000d */
[-C--:B------:R-:W-:Y:S01]  /*4fc0*/  FFMA.FTZ R10, R17, R29.reuse, R10 ;  /* 0x0000001d110a7223 */ /* 0x080fe2000001000a */
[-C--:B------:R-:W-:Y:S01]  /*4fd0*/  FFMA.FTZ R11, R18, R29.reuse, R11 ;  /* 0x0000001d120b7223 */ /* 0x080fe2000001000b */
[-C--:B------:R-:W-:Y:S01]  /*4fe0*/  FFMA.FTZ R8, R19, R29.reuse, R8 ;  /* 0x0000001d13087223 */ /* 0x080fe20000010008 */
[-C--:B--2---:R-:W-:Y:S01]  /*4ff0*/  FFMA.FTZ R9, R20, R29.reuse, R9 ;  /* 0x0000001d14097223 */ /* 0x084fe20000010009 */
[-C--:B------:R-:W-:Y:S01]  /*5000*/  FFMA.FTZ R6, R21, R29.reuse, R6 ;  /* 0x0000001d15067223 */ /* 0x080fe20000010006 */
[-C--:B------:R-:W-:Y:S01]  /*5010*/  FFMA.FTZ R7, R22, R29.reuse, R7 ;  /* 0x0000001d16077223 */ /* 0x080fe20000010007 */
[-C--:B------:R-:W-:Y:S01]  /*5020*/  FFMA.FTZ R4, R23, R29.reuse, R4 ;  /* 0x0000001d17047223 */ /* 0x080fe20000010004 */
[-C--:B---3--:R-:W-:Y:S01]  /*5030*/  FFMA.FTZ R5, R24, R29.reuse, R5 ;  /* 0x0000001d18057223 */ /* 0x088fe20000010005 */
[-C--:B------:R-:W-:Y:S01]  /*5040*/  FFMA.FTZ R2, R25, R29.reuse, R2 ;  /* 0x0000001d19027223 */ /* 0x080fe20000010002 */
[-C--:B------:R-:W-:Y:S01]  /*5050*/  FFMA.FTZ R3, R26, R29.reuse, R3 ;  /* 0x0000001d1a037223 */ /* 0x080fe20000010003 */
[----:B------:R-:W-:Y:S01]  /*5060*/  FFMA.FTZ R0, R27, R29, R0 ;  /* 0x0000001d1b007223 */ /* 0x000fe20000010000 */
[----:B------:R-:W2:Y:S04]  /*5070*/  @!P0 LDG.E.128 R16, desc[UR8][R36.64+-0x200] ;  /* 0xfffe000824108981 */ /* 0x000ea8000c1e1d00 */
[----:B------:R-:W3:Y:S04]  /*5080*/  @!P0 LDG.E.128 R20, desc[UR8][R36.64+-0x100] ;  /* 0xffff000824148981 */ /* 0x000ee8000c1e1d00 */
[----:B------:R-:W4:Y:S01]  /*5090*/  @!P0 LDG.E.128 R24, desc[UR8][R36.64] ;  /* 0x0000000824188981 */ /* 0x000f22000c1e1d00 */
[----:B------:R-:W-:Y:S01]  /*50a0*/  IADD3 R38, P0, R34, R36, RZ ;  /* 0x0000002422267210 */ /* 0x000fe20007f1e0ff */
[----:B------:R-:W-:Y:S01]  /*50b0*/  UIADD3 UR5, UR5, 0x1, URZ ;  /* 0x0000000105057890 */ /* 0x000fe2000fffe03f */
[----:B------:R-:W-:Y:S01]  /*50c0*/  IADD3 R31, R14, 0x24, RZ ;  /* 0x000000240e1f7810 */ /* 0x000fe20007ffe0ff */
[----:B------:R0:W2:Y:S01]  /*50d0*/  LDS R29, [R14+0x24] ;  /* 0x000024000e1d7984 */ /* 0x0000a20000000800 */
[----:B------:R-:W-:Y:S01]  /*50e0*/  IADD3.X R39, R35, R37, RZ, P0, !PT ;  /* 0x0000002523277210 */ /* 0x000fe200007fe4ff */
[----:B------:R-:W-:Y:S01]  /*50f0*/  UIADD3 UR5, UR5, 0x1, URZ ;  /* 0x0000000105057890 */ /* 0x000fe2000fffe03f */
[----:B------:R-:W-:-:S02]  /*5100*/  PLOP3.LUT P4, PT, PT, PT, PT, 0x8, 0x0 ;  /* 0x000000000000781c */ /* 0x000fc40003f8e170 */
[----:B0-----:R-:W-:Y:S01]  /*5110*/  IADD3 R14, R31, 0x24, RZ ;  /* 0x000000241f0e7810 */ /* 0x001fe20007ffe0ff */
[-C--:B--2---:R-:W-:Y:S01]  /*5120*/  FFMA.FTZ R13, R16, R29.reuse, R13 ;  /* 0x0000001d100d7223 */ /* 0x084fe2000001000d */
[-C--:B------:R-:W-:Y:S01]  /*5130*/  FFMA.FTZ R10, R17, R29.reuse, R10 ;  /* 0x0000001d110a7223 */ /* 0x080fe2000001000a */
[-C--:B------:R-:W-:Y:S01]  /*5140*/  FFMA.FTZ R11, R18, R29.reuse, R11 ;  /* 0x0000001d120b7223 */ /* 0x080fe2000001000b */
[-C--:B------:R-:W-:Y:S01]  /*5150*/  FFMA.FTZ R8, R19, R29.reuse, R8 ;  /* 0x0000001d13087223 */ /* 0x080fe20000010008 */
[-C--:B---3--:R-:W-:Y:S01]  /*5160*/  FFMA.FTZ R9, R20, R29.reuse, R9 ;  /* 0x0000001d14097223 */ /* 0x088fe20000010009 */
[-C--:B------:R-:W-:Y:S01]  /*5170*/  FFMA.FTZ R6, R21, R29.reuse, R6 ;  /* 0x0000001d15067223 */ /* 0x080fe20000010006 */
[-C--:B------:R-:W-:Y:S01]  /*5180*/  FFMA.FTZ R7, R22, R29.reuse, R7 ;  /* 0x0000001d16077223 */ /* 0x080fe20000010007 */
[-C--:B------:R-:W-:Y:S01]  /*5190*/  FFMA.FTZ R4, R23, R29.reuse, R4 ;  /* 0x0000001d17047223 */ /* 0x080fe20000010004 */
[-C--:B----4-:R-:W-:Y:S01]  /*51a0*/  FFMA.FTZ R5, R24, R29.reuse, R5 ;  /* 0x0000001d18057223 */ /* 0x090fe20000010005 */
[-C--:B------:R-:W-:Y:S01]  /*51b0*/  FFMA.FTZ R2, R25, R29.reuse, R2 ;  /* 0x0000001d19027223 */ /* 0x080fe20000010002 */
[-C--:B------:R-:W-:Y:S01]  /*51c0*/  FFMA.FTZ R3, R26, R29.reuse, R3 ;  /* 0x0000001d1a037223 */ /* 0x080fe20000010003 */
[----:B------:R-:W-:-:S07]  /*51d0*/  FFMA.FTZ R0, R27, R29, R0 ;  /* 0x0000001d1b007223 */ /* 0x000fce0000010000 */
.L_x_386:
[----:B------:R-:W-:-:S13]  /*51e0*/  ISETP.GT.OR P4, PT, R12, UR5, P4 ;  /* 0x000000050c007c0c */ /* 0x000fda000a784670 */
[----:B------:R-:W-:Y:S05]  /*51f0*/  @!P4 BRA `(.L_x_383) ;  /* 0x000000000050c947 */ /* 0x000fea0003800000 */
[----:B------:R-:W0:Y:S01]  /*5200*/  LDS R14, [R14] ;  /* 0x000000000e0e7984 */ /* 0x000e220000000800 */
[----:B------:R-:W-:Y:S01]  /*5210*/  ISETP.GE.AND P0, PT, R15, R30, PT ;  /* 0x0000001e0f00720c */ /* 0x000fe20003f06270 */
[----:B------:R-:W-:-:S12]  /*5220*/  BSSY B0, `(.L_x_387) ;  /* 0x0000005000007945 */ /* 0x000fd80003800000 */
[----:B------:R-:W-:Y:S05]  /*5230*/  @P0 BRA `(.L_x_388) ;  /* 0x00000000000c0947 */ /* 0x000fea0003800000 */
[----:B------:R1:W5:Y:S04]  /*5240*/  LDG.E.128 R16, desc[UR8][R38.64+-0x200] ;  /* 0xfffe000826107981 */ /* 0x000368000c1e1d00 */
[----:B------:R1:W5:Y:S04]  /*5250*/  LDG.E.128 R20, desc[UR8][R38.64+-0x100] ;  /* 0xffff000826147981 */ /* 0x000368000c1e1d00 */
[----:B------:R1:W5:Y:S02]  /*5260*/  LDG.E.128 R24, desc[UR8][R38.64] ;  /* 0x0000000826187981 */ /* 0x000364000c1e1d00 */
.L_x_388:
[----:B------:R-:W-:Y:S05]  /*5270*/  BSYNC B0 ;  /* 0x0000000000007941 */ /* 0x000fea0003800000 */
.L_x_387:
[C---:B0----5:R-:W-:Y:S01]  /*5280*/  FFMA.FTZ R13, R14.reuse, R16, R13 ;  /* 0x000000100e0d7223 */ /* 0x061fe2000001000d */
        /* <DEDUP_REMOVED lines=11> */
.L_x_383:
[----:B------:R-:W-:-:S04]  /*5340*/  IADD3 R15, R15, UR7, RZ ;  /* 0x000000070f0f7c10 */ /* 0x000fc8000fffe0ff */
[----:B------:R-:W-:-:S13]  /*5350*/  ISETP.GE.AND P0, PT, R15, R28, PT ;  /* 0x0000001c0f00720c */ /* 0x000fda0003f06270 */
[----:B------:R-:W-:Y:S05]  /*5360*/  @P0 EXIT ;  /* 0x000000000000094d */ /* 0x000fea0003800000 */
[----:B------:R-:W0:Y:S01]  /*5370*/  LDC R17, c[0x0][0x2c4] ;  /* 0x0000b100ff117b82 */ /* 0x000e220000000800 */
[----:B------:R-:W-:Y:S01]  /*5380*/  ULDC UR4, c[0x0][0x270] ;  /* 0x00009c0000047ab9 */ /* 0x000fe20000000800 */
[----:B------:R-:W-:Y:S02]  /*5390*/  IABS R21, R15 ;  /* 0x0000000f00157213 */ /* 0x000fe40000000000 */
[----:B------:R-:W-:Y:S02]  /*53a0*/  F2FP.BF16.F32.PACK_AB R10, R10, R13 ;  /* 0x0000000d0a0a723e */ /* 0x000fe400000010ff */
[----:B------:R-:W-:Y:S02]  /*53b0*/  F2FP.BF16.F32.PACK_AB R11, R8, R11 ;  /* 0x0000000b080b723e */ /* 0x000fe400000010ff */
[----:B------:R-:W-:Y:S02]  /*53c0*/  F2FP.BF16.F32.PACK_AB R6, R6, R9 ;  /* 0x000000090606723e */ /* 0x000fe400000010ff */
[----:B------:R-:W-:-:S02]  /*53d0*/  F2FP.BF16.F32.PACK_AB R7, R4, R7 ;  /* 0x000000070407723e */ /* 0x000fc400000010ff */
[----:B------:R-:W-:Y:S02]  /*53e0*/  F2FP.BF16.F32.PACK_AB R2, R2, R5 ;  /* 0x000000050202723e */ /* 0x000fe400000010ff */
[----:B------:R-:W-:Y:S01]  /*53f0*/  F2FP.BF16.F32.PACK_AB R3, R0, R3 ;  /* 0x000000030003723e */ /* 0x000fe200000010ff */
[----:B0-----:R-:W-:Y:S01]  /*5400*/  IMAD R18, R17, UR4, RZ ;  /* 0x0000000411127c24 */ /* 0x001fe2000f8e02ff */
[----:B------:R-:W-:-:S04]  /*5410*/  ULDC.64 UR4, c[0x0][0x290] ;  /* 0x0000a40000047ab9 */ /* 0x000fc80000000a00 */
[-C--:B------:R-:W-:Y:S02]  /*5420*/  IABS R20, R18.reuse ;  /* 0x0000001200147213 */ /* 0x080fe40000000000 */
[----:B------:R-:W-:Y:S02]  /*5430*/  IABS R14, R18 ;  /* 0x00000012000e7213 */ /* 0x000fe40000000000 */
[----:B------:R-:W0:Y:S03]  /*5440*/  I2F.RP R16, R20 ;  /* 0x0000001400107306 */ /* 0x000e260000209400 */
[----:B------:R-:W-:-:S05]  /*5450*/  IMAD.MOV R14, RZ, RZ, -R14 ;  /* 0x000000ffff0e7224 */ /* 0x000fca00078e0a0e */
        /* <DEDUP_REMOVED lines=15> */
[----:B------:R-:W-:Y:S01]  /*5550*/  @!P1 IMAD.IADD R21, R21, 0x1, -R20 ;  /* 0x0000000115159824 */ /* 0x000fe200078e0a14 */
[----:B------:R-:W-:-:S02]  /*5560*/  @!P1 IADD3 R19, R19, 0x1, RZ ;  /* 0x0000000113139810 */ /* 0x000fc40007ffe0ff */
[----:B------:R-:W-:Y:S02]  /*5570*/  ISETP.NE.AND P1, PT, R18, RZ, PT ;  /* 0x000000ff1200720c */ /* 0x000fe40003f25270 */
[----:B------:R-:W-:Y:S01]  /*5580*/  ISETP.GE.U32.AND P2, PT, R21, R20, PT ;  /* 0x000000141500720c */ /* 0x000fe20003f46070 */
[----:B0-----:R-:W-:-:S04]  /*5590*/  VIADD R22, R12, 0xffffffe ;  /* 0x0ffffffe0c167836 */ /* 0x001fc80000000000 */
[----:B------:R-:W0:Y:S08]  /*55a0*/  F2I.FTZ.U32.TRUNC.NTZ R23, R22 ;  /* 0x0000001600177305 */ /* 0x000e30000021f000 */
[----:B------:R-:W-:-:S04]  /*55b0*/  @P2 VIADD R19, R19, 0x1 ;  /* 0x0000000113132836 */ /* 0x000fc80000000000 */
[----:B------:R-:W-:Y:S01]  /*55c0*/  @!P0 IMAD.MOV R19, RZ, RZ, -R19 ;  /* 0x000000ffff138224 */ /* 0x000fe200078e0a13 */
[----:B------:R-:W-:-:S05]  /*55d0*/  @!P1 LOP3.LUT R19, RZ, R18, RZ, 0x33, !PT ;  /* 0x00000012ff139212 */ /* 0x000fca00078e33ff */
[----:B------:R-:W-:Y:S02]  /*55e0*/  IMAD R18, R19, R18, RZ ;  /* 0x0000001213127224 */ /* 0x000fe400078e02ff */
[----:B0-----:R-:W-:Y:S02]  /*55f0*/  IMAD.MOV R21, RZ, RZ, -R23 ;  /* 0x000000ffff157224 */ /* 0x001fe400078e0a17 */
[----:B------:R-:W-:Y:S01]  /*5600*/  IMAD.MOV.U32 R22, RZ, RZ, RZ ;  /* 0x000000ffff167224 */ /* 0x000fe200078e00ff */
[----:B------:R-:W-:Y:S01]  /*5610*/  IADD3 R20, R15, -R18, RZ ;  /* 0x800000120f147210 */ /* 0x000fe20007ffe0ff */
[----:B------:R-:W-:-:S03]  /*5620*/  IMAD R14, R21, R16, RZ ;  /* 0x00000010150e7224 */ /* 0x000fc600078e02ff */
[----:B------:R-:W-:Y:S01]  /*5630*/  IABS R12, R20 ;  /* 0x00000014000c7213 */ /* 0x000fe20000000000 */
[----:B------:R-:W-:Y:S01]  /*5640*/  IMAD.HI.U32 R14, R23, R14, R22 ;  /* 0x0000000e170e7227 */ /* 0x000fe200078e0016 */
[----:B------:R-:W-:Y:S02]  /*5650*/  LOP3.LUT R20, R20, R17, RZ, 0x3c, !PT ;  /* 0x0000001114147212 */ /* 0x000fe400078e3cff */
[----:B------:R-:W-:Y:S02]  /*5660*/  IADD3 R22, R32, 0x40, RZ ;  /* 0x0000004020167810 */ /* 0x000fe40007ffe0ff */
[----:B------:R-:W-:Y:S01]  /*5670*/  ISETP.GE.AND P1, PT, R20, RZ, PT ;  /* 0x000000ff1400720c */ /* 0x000fe20003f26270 */
[----:B------:R-:W-:-:S04]  /*5680*/  IMAD.HI.U32 R14, R14, R12, RZ ;  /* 0x0000000c0e0e7227 */ /* 0x000fc800078e00ff */
[----:B------:R-:W-:-:S04]  /*5690*/  IMAD.MOV R21, RZ, RZ, -R14 ;  /* 0x000000ffff157224 */ /* 0x000fc800078e0a0e */
[----:B------:R-:W-:Y:S01]  /*56a0*/  IMAD R21, R16, R21, R12 ;  /* 0x0000001510157224 */ /* 0x000fe200078e020c */
[----:B------:R-:W-:-:S04]  /*56b0*/  SHF.R.S32.HI R12, RZ, 0x1f, R19 ;  /* 0x0000001fff0c7819 */ /* 0x000fc80000011413 */
[----:B------:R-:W-:Y:S01]  /*56c0*/  ISETP.GT.U32.AND P0, PT, R16, R21, PT ;  /* 0x000000151000720c */ /* 0x000fe20003f04070 */
[----:B------:R-:W-:-:S04]  /*56d0*/  IMAD R12, R12, UR4, RZ ;  /* 0x000000040c0c7c24 */ /* 0x000fc8000f8e02ff */
[----:B------:R-:W-:-:S08]  /*56e0*/  IMAD R12, R19, UR5, R12 ;  /* 0x00000005130c7c24 */ /* 0x000fd0000f8e020c */
[----:B------:R-:W-:Y:S02]  /*56f0*/  @!P0 IMAD.IADD R21, R21, 0x1, -R16 ;  /* 0x0000000115158824 */ /* 0x000fe400078e0a10 */
[----:B------:R-:W-:Y:S01]  /*5700*/  @!P0 VIADD R14, R14, 0x1 ;  /* 0x000000010e0e8836 */ /* 0x000fe20000000000 */
[----:B------:R-:W-:Y:S02]  /*5710*/  ISETP.NE.AND P0, PT, R17, RZ, PT ;  /* 0x000000ff1100720c */ /* 0x000fe40003f05270 */
[----:B------:R-:W-:Y:S01]  /*5720*/  ISETP.GE.U32.AND P2, PT, R21, R16, PT ;  /* 0x000000101500720c */ /* 0x000fe20003f46070 */
[----:B------:R-:W-:Y:S01]  /*5730*/  IMAD.WIDE.U32 R20, R19, UR4, RZ ;  /* 0x0000000413147c25 */ /* 0x000fe2000f8e00ff */
[----:B------:R-:W-:-:S03]  /*5740*/  ULDC.64 UR4, c[0x0][0x2a0] ;  /* 0x0000a80000047ab9 */ /* 0x000fc60000000a00 */
[----:B------:R-:W-:-:S08]  /*5750*/  IMAD.IADD R21, R21, 0x1, R12 ;  /* 0x0000000115157824 */ /* 0x000fd000078e020c */
[----:B------:R-:W-:-:S05]  /*5760*/  @P2 IADD3 R14, R14, 0x1, RZ ;  /* 0x000000010e0e2810 */ /* 0x000fca0007ffe0ff */
[----:B------:R-:W-:Y:S01]  /*5770*/  @!P1 IMAD.MOV R14, RZ, RZ, -R14 ;  /* 0x000000ffff0e9224 */ /* 0x000fe200078e0a0e */
[----:B------:R-:W-:-:S04]  /*5780*/  @!P0 LOP3.LUT R14, RZ, R17, RZ, 0x33, !PT ;  /* 0x00000011ff0e8212 */ /* 0x000fc800078e33ff */
[----:B------:R-:W-:Y:S01]  /*5790*/  SHF.R.S32.HI R16, RZ, 0x1f, R14 ;  /* 0x0000001fff107819 */ /* 0x000fe2000001140e */
[C---:B------:R-:W-:Y:S02]  /*57a0*/  IMAD R18, R14.reuse, R17, R18 ;  /* 0x000000110e127224 */ /* 0x040fe400078e0212 */
[----:B------:R-:W-:-:S04]  /*57b0*/  IMAD.WIDE.U32 R20, R14, UR4, R20 ;  /* 0x000000040e147c25 */ /* 0x000fc8000f8e0014 */
[----:B------:R-:W-:Y:S02]  /*57c0*/  IMAD.IADD R18, R15, 0x1, -R18 ;  /* 0x000000010f127824 */ /* 0x000fe400078e0a12 */
[----:B------:R-:W-:-:S03]  /*57d0*/  IMAD R17, R16, UR4, RZ ;  /* 0x0000000410117c24 */ /* 0x000fc6000f8e02ff */
[----:B------:R-:W-:Y:S01]  /*57e0*/  SHF.R.S32.HI R15, RZ, 0x1f, R18 ;  /* 0x0000001fff0f7819 */ /* 0x000fe20000011412 */
[----:B------:R-:W-:Y:S01]  /*57f0*/  IMAD R17, R14, UR5, R17 ;  /* 0x000000050e117c24 */ /* 0x000fe2000f8e0211 */
[----:B------:R-:W-:Y:S01]  /*5800*/  ULDC.64 UR4, c[0x0][0x298] ;  /* 0x0000a60000047ab9 */ /* 0x000fe20000000a00 */
[----:B------:R-:W-:Y:S02]  /*5810*/  VIADD R14, R32, 0x80 ;  /* 0x00000080200e7836 */ /* 0x000fe40000000000 */
[----:B------:R-:W-:Y:S02]  /*5820*/  IMAD.IADD R21, R21, 0x1, R17 ;  /* 0x0000000115157824 */ /* 0x000fe400078e0211 */
[----:B------:R-:W-:Y:S02]  /*5830*/  IMAD R15, R15, UR4, RZ ;  /* 0x000000040f0f7c24 */ /* 0x000fe4000f8e02ff */
[----:B------:R-:W-:-:S04]  /*5840*/  IMAD.WIDE.U32 R20, R18, UR4, R20 ;  /* 0x0000000412147c25 */ /* 0x000fc8000f8e0014 */
[----:B------:R-:W-:Y:S01]  /*5850*/  IMAD R15, R18, UR5, R15 ;  /* 0x00000005120f7c24 */ /* 0x000fe2000f8e020f */
[-C--:B------:R-:W-:Y:S01]  /*5860*/  IADD3 R12, P2, R32, R20.reuse, RZ ;  /* 0x00000014200c7210 */ /* 0x080fe20007f5e0ff */
[----:B------:R-:W-:Y:S02]  /*5870*/  ULDC.64 UR4, c[0x0][0x280] ;  /* 0x0000a00000047ab9 */ /* 0x000fe40000000a00 */
[----:B------:R-:W-:Y:S01]  /*5880*/  IMAD.IADD R21, R21, 0x1, R15 ;  /* 0x0000000115157824 */ /* 0x000fe200078e020f */
[-C--:B------:R-:W-:Y:S02]  /*5890*/  IADD3 R15, P1, R22, R20.reuse, RZ ;  /* 0x00000014160f7210 */ /* 0x080fe40007f3e0ff */
[----:B------:R-:W-:Y:S02]  /*58a0*/  IADD3 R20, P0, R14, R20, RZ ;  /* 0x000000140e147210 */ /* 0x000fe40007f1e0ff */
[-C--:B------:R-:W-:Y:S02]  /*58b0*/  LEA.HI.X.SX32 R17, R32, R21.reuse, 0x1, P2 ;  /* 0x0000001520117211 */ /* 0x080fe400010f0eff */
[----:B------:R-:W-:-:S02]  /*58c0*/  LEA.HI.X.SX32 R22, R22, R21, 0x1, P1 ;  /* 0x0000001516167211 */ /* 0x000fc400008f0eff */
[----:B------:R-:W-:Y:S02]  /*58d0*/  LEA R18, P2, R12, UR4, 0x1 ;  /* 0x000000040c127c11 */ /* 0x000fe4000f8408ff */
[----:B------:R-:W-:Y:S02]  /*58e0*/  LEA.HI.X.SX32 R21, R14, R21, 0x1, P0 ;  /* 0x000000150e157211 */ /* 0x000fe400000f0eff */
[C---:B------:R-:W-:Y:S02]  /*58f0*/  LEA R16, P1, R15.reuse, UR4, 0x1 ;  /* 0x000000040f107c11 */ /* 0x040fe4000f8208ff */
[----:B------:R-:W-:Y:S02]  /*5900*/  LEA R14, P0, R20, UR4, 0x1 ;  /* 0x00000004140e7c11 */ /* 0x000fe4000f8008ff */
[----:B------:R-:W-:Y:S02]  /*5910*/  LEA.HI.X R19, R12, UR5, R17, 0x1, P2 ;  /* 0x000000050c137c11 */ /* 0x000fe400090f0c11 */
[----:B------:R-:W-:-:S02]  /*5920*/  LEA.HI.X R17, R15, UR5, R22, 0x1, P1 ;  /* 0x000000050f117c11 */ /* 0x000fc400088f0c16 */
[----:B------:R-:W-:Y:S01]  /*5930*/  LEA.HI.X R15, R20, UR5, R21, 0x1, P0 ;  /* 0x00000005140f7c11 */ /* 0x000fe200080f0c15 */
[----:B------:R-:W-:Y:S04]  /*5940*/  STG.E.64 desc[UR8][R18.64], R10 ;  /* 0x0000000a12007986 */ /* 0x000fe8000c101b08 */
[----:B------:R-:W-:Y:S04]  /*5950*/  STG.E.64 desc[UR8][R16.64], R6 ;  /* 0x0000000610007986 */ /* 0x000fe8000c101b08 */
[----:B------:R-:W-:Y:S01]  /*5960*/  STG.E.64 desc[UR8][R14.64], R2 ;  /* 0x000000020e007986 */ /* 0x000fe2000c101b08 */
[----:B------:R-:W-:Y:S05]  /*5970*/  EXIT ;  /* 0x000000000000794d */ /* 0x000fea0003800000 */
        .weak           $__internal_7_$__cuda_sm20_div_s64
        .type           $__internal_7_$__cuda_sm20_div_s64,@function
        .size           $__internal_7_$__cuda_sm20_div_s64,(.L_x_7891 - $__internal_7_$__cuda_sm20_div_s64)
$__internal_7_$__cuda_sm20_div_s64:
        /* <DEDUP_REMOVED lines=83> */
[----:B------:R-:W-:Y:S05]  /*5eb0*/  RET.REL.NODEC R20 `(_ZN5flash32flash_fwd_splitkv_combine_kernelI23Flash_fwd_kernel_traitsILi192ELi64ELi64ELi4ELb0ELb0EN7cutlass10bfloat16_tE19Flash_kernel_traitsILi192ELi64ELi64ELi4ES3_EELi8ELi7ELb1EEEvNS_16Flash_fwd_paramsE) ;  /* 0xffffffa014507950 */ /* 0x000fea0003c3ffff */
.L_x_389:
        /* <DEDUP_REMOVED lines=12> */
.L_x_7891:


//--------------------- .text._ZN5flash32flash_fwd_splitkv_combine_kernelI23Flash_fwd_kernel_traitsILi192ELi64ELi64ELi4ELb0ELb0EN7cutlass10bfloat16_tE19Flash_kernel_traitsILi192ELi64ELi64ELi4ES3_EELi8ELi6ELb1EEEvNS_16Flash_fwd_paramsE --------------------------
	.section	.text._ZN5flash32flash_fwd_splitkv_combine_kernelI23Flash_fwd_kernel_traitsILi192ELi64ELi64ELi4ELb0ELb0EN7cutlass10bfloat16_tE19Flash_kernel_traitsILi192ELi64ELi64ELi4ES3_EELi8ELi6ELb1EEEvNS_16Flash_fwd_paramsE,"ax",@progbits
	.align	128
        .global         _ZN5flash32flash_fwd_splitkv_combine_kernelI23Flash_fwd_kernel_traitsILi192ELi64ELi64ELi4ELb0ELb0EN7cutlass10bfloat16_tE19Flash_kernel_traitsILi192ELi64ELi64ELi4ES3_EELi8ELi6ELb1EEEvNS_16Flash_fwd_paramsE
        .type           _ZN5flash32flash_fwd_splitkv_combine_kernelI23Flash_fwd_kernel_traitsILi192ELi64ELi64ELi4ELb0ELb0EN7cutlass10bfloat16_tE19Flash_kernel_traitsILi192ELi64ELi64ELi4ES3_EELi8ELi6ELb1EEEvNS_16Flash_fwd_paramsE,@function
        .size           _ZN5flash32flash_fwd_splitkv_combine_kernelI23Flash_fwd_kernel_traitsILi192ELi64ELi64ELi4ELb0ELb0EN7cutlass10bfloat16_tE19Flash_kernel_traitsILi192ELi64ELi64ELi4ES3_EELi8ELi6ELb1EEEvNS_16Flash_fwd_paramsE,(.L_x_7892 - _ZN5flash32flash_fwd_splitkv_combine_kernelI23Flash_fwd_kernel_traitsILi192ELi64ELi64ELi4ELb0ELb0EN7cutlass10bfloat16_tE19Flash_kernel_traitsILi192ELi64ELi64ELi4ES3_EELi8ELi6ELb1EEEvNS_16Flash_fwd_paramsE)
        .other          _ZN5flash32flash_fwd_splitkv_combine_kernelI23Flash_fwd_kernel_traitsILi192ELi64ELi64ELi4ELb0ELb0EN7cutlass10bfloat16_tE19Flash_kernel_traitsILi192ELi64ELi64ELi4ES3_EELi8ELi6ELb1EEEvNS_16Flash_fwd_paramsE,@"STO_CUDA_ENTRY STV_DEFAULT"
_ZN5flash32flash_fwd_splitkv_combine_kernelI23Flash_fwd_kernel_traitsILi192ELi64ELi64ELi4ELb0ELb0EN7cutlass10bfloat16_tE19Flash_kernel_traitsILi192ELi64ELi64ELi4ES3_EELi8ELi6ELb1EEEvNS_16Flash_fwd_paramsE:
.text._ZN5flash32flash_fwd_splitkv_combine_kernelI23Flash_fwd_kernel_traitsILi192ELi64ELi64ELi4ELb0ELb0EN7cutlass10bfloat16_tE19Flash_kernel_traitsILi192ELi64ELi64ELi4ES3_EELi8ELi6ELb1EEEvNS_16Flash_fwd_paramsE:
        /* <DEDUP_REMOVED lines=23> */
[----:B------:R-:W-:Y:S05]  /*0170*/  CALL.REL.NOINC `($__internal_8_$__cuda_sm20_div_s64) ;  /* 0x0000005000407944 */ /* 0x000fea0003c00000 */
[----:B------:R-:W-:Y:S05]  /*0180*/  BRA `(.L_x_391) ;  /* 0x00000000004c7947 */ /* 0x000fea0003800000 */
.L_x_390:
        /* <DEDUP_REMOVED lines=19> */
.L_x_391:
        /* <DEDUP_REMOVED lines=12> */
[----:B------:R-:W-:Y:S05]  /*0380*/  CALL.REL.NOINC `($__internal_8_$__cuda_sm20_div_s64) ;  /* 0x0000004c00bc7944 */ /* 0x000fea0003c00000 */
[----:B------:R-:W-:Y:S02]  /*0390*/  MOV R6, R20 ;  /* 0x0000001400067202 */ /* 0x000fe40000000f00 */
[----:B------:R-:W-:Y:S01]  /*03a0*/  MOV R7, R21 ;  /* 0x0000001500077202 */ /* 0x000fe20000000f00 */
[----:B------:R-:W-:Y:S05]  /*03b0*/  BRA `(.L_x_394) ;  /* 0x00000000004c7947 */ /* 0x000fea0003800000 */
.L_x_393:
        /* <DEDUP_REMOVED lines=19> */
.L_x_394:
[----:B------:R-:W-:Y:S05]  /*04f0*/  BSYNC B0 ;  /* 0x0000000000007941 */ /* 0x000fea0003800000 */
.L_x_392:
        /* <DEDUP_REMOVED lines=54> */
[----:B------:R-:W-:Y:S02]  /*0860*/  MOV R30, R20 ;  /* 0x00000014001e7202 */ /* 0x000fe40000000f00 */
[----:B------:R-:W-:Y:S01]  /*0870*/  MOV R31, R21 ;  /* 0x00000015001f7202 */ /* 0x000fe20000000f00 */
[----:B------:R-:W-:Y:S05]  /*0880*/  BRA `(.L_x_397) ;  /* 0x00000000004c7947 */ /* 0x000fea0003800000 */
.L_x_396:
        /* <DEDUP_REMOVED lines=19> */
.L_x_397:
[----:B------:R-:W-:Y:S05]  /*09c0*/  BSYNC B0 ;  /* 0x0000000000007941 */ /* 0x000fea0003800000 */
.L_x_395:
        /* <DEDUP_REMOVED lines=105> */
.L_x_399:
        /* <DEDUP_REMOVED lines=20> */
.L_x_400:
[----:B------:R-:W-:Y:S05]  /*11a0*/  BSYNC B0 ;  /* 0x0000000000007941 */ /* 0x000fea0003800000 */
.L_x_398:
        /* <DEDUP_REMOVED lines=115> */
[----:B------:R-:W-:Y:S05]  /*18e0*/  CALL.REL.NOINC `($__internal_8_$__cuda_sm20_div_s64) ;  /* 0x0000003800647944 */ /* 0x000fea0003c00000 */
[----:B------:R-:W-:Y:S02]  /*18f0*/  MOV R40, R20 ;  /* 0x0000001400287202 */ /* 0x000fe40000000f00 */
[----:B------:R-:W-:Y:S01]  /*1900*/  MOV R41, R21 ;  /* 0x0000001500297202 */ /* 0x000fe20000000f00 */
[----:B------:R-:W-:Y:S05]  /*1910*/  BRA `(.L_x_403) ;  /* 0x00000000004c7947 */ /* 0x000fea0003800000 */
.L_x_402:
        /* <DEDUP_REMOVED lines=19> */
.L_x_403:
[----:B------:R-:W-:Y:S05]  /*1a50*/  BSYNC B0 ;  /* 0x0000000000007941 */ /* 0x000fea0003800000 */
.L_x_401:
        /* <DEDUP_REMOVED lines=165> */
[----:B------:R-:W-:Y:S05]  /*24b0*/  CALL.REL.NOINC `($__internal_8_$__cuda_sm20_div_s64) ;  /* 0x0000002c00707944 */ /* 0x000fea0003c00000 */
        /* <DEDUP_REMOVED lines=10> */
.L_x_408:
        /* <DEDUP_REMOVED lines=22> */
.L_x_409:
[----:B------:R-:W-:Y:S05]  /*26c0*/  BSYNC B0 ;  /* 0x0000000000007941 */ /* 0x000fea0003800000 */
.L_x_407:
[----:B------:R-:W-:Y:S01]  /*26d0*/  LOP3.LUT R19, R17, R0, RZ, 0xfc, !PT ;  /* 0x0000000011137212 */ /* 0x000fe200078efcff */
[----:B------:R-:W-:Y:S03]  /*26e0*/  BSSY B0, `(.L_x_410) ;  /* 0x0000028000007945 */ /* 0x000fe60003800000 */
[----:B------:R-:W-:-:S13]  /*26f0*/  ISETP.NE.U32.AND P0, PT, R19, RZ, PT ;  /* 0x000000ff1300720c */ /* 0x000fda0003f05070 */
[----:B------:R-:W-:Y:S05]  /*2700*/  @!P0 BRA `(.L_x_411) ;  /* 0x00000000003c8947 */ /* 0x000fea0003800000 */
[----:B------:R-:W-:Y:S01]  /*2710*/  IMAD.MOV.U32 R26, RZ, RZ, R25 ;  /* 0x000000ffff1a7224 */ /* 0x000fe200078e0019 */
[----:B------:R-:W-:Y:S02]  /*2720*/  MOV R23, R0 ;  /* 0x0000000000177202 */ /* 0x000fe40000000f00 */
[----:B------:R-:W-:Y:S02]  /*2730*/  MOV R24, 0x2750 ;  /* 0x0000275000187802 */ /* 0x000fe40000000f00 */
[----:B------:R-:W-:Y:S05]  /*2740*/  CALL.REL.NOINC `($__internal_8_$__cuda_sm20_div_s64) ;  /* 0x0000002800cc7944 */ /* 0x000fea0003c00000 */
        /* <DEDUP_REMOVED lines=11> */
.L_x_411:
        /* <DEDUP_REMOVED lines=22> */
.L_x_412:
[----:B------:R-:W-:Y:S05]  /*2960*/  BSYNC B0 ;  /* 0x0000000000007941 */ /* 0x000fea0003800000 */
.L_x_410:
        /* <DEDUP_REMOVED lines=11> */
[----:B------:R-:W-:Y:S05]  /*2a20*/  CALL.REL.NOINC `($__internal_8_$__cuda_sm20_div_s64) ;  /* 0x0000002800147944 */ /* 0x000fea0003c00000 */
[----:B------:R-:W-:-:S04]  /*2a30*/  IADD3 R17, P0, RZ, -R20, RZ ;  /* 0x80000014ff117210 */ /* 0x000fc80007f1e0ff */
[----:B------:R-:W-:Y:S01]  /*2a40*/  IADD3.X R18, RZ, ~R21, RZ, P0, !PT ;  /* 0x80000015ff127210 */ /* 0x000fe200007fe4ff */
[----:B------:R-:W-:-:S04]  /*2a50*/  IMAD.WIDE.U32 R42, R5, R17, R42 ;  /* 0x00000011052a7225 */ /* 0x000fc800078e002a */
[----:B------:R-:W-:-:S04]  /*2a60*/  IMAD R18, R18, R5, RZ ;  /* 0x0000000512127224 */ /* 0x000fc800078e02ff */
[----:B------:R-:W-:-:S05]  /*2a70*/  IMAD R4, R4, R17, R18 ;  /* 0x0000001104047224 */ /* 0x000fca00078e0212 */
[----:B------:R-:W-:Y:S01]  /*2a80*/  IADD3 R4, R43, R4, RZ ;  /* 0x000000042b047210 */ /* 0x000fe20007ffe0ff */
[----:B------:R-:W-:Y:S05]  /*2a90*/  BRA `(.L_x_415) ;  /* 0x0000000000587947 */ /* 0x000fea0003800000 */
.L_x_414:
        /* <DEDUP_REMOVED lines=22> */
.L_x_415:
[----:B------:R-:W-:Y:S05]  /*2c00*/  BSYNC B0 ;  /* 0x0000000000007941 */ /* 0x000fea0003800000 */
.L_x_413:
        /* <DEDUP_REMOVED lines=38> */
[----:B------:R-:W-:Y:S05]  /*2e70*/  CALL.REL.NOINC `($__internal_8_$__cuda_sm20_div_s64) ;  /* 0x0000002400007944 */ /* 0x000fea0003c00000 */
        /* <DEDUP_REMOVED lines=12> */
.L_x_417:
        /* <DEDUP_REMOVED lines=23> */
.L_x_418:
[----:B------:R-:W-:Y:S05]  /*30b0*/  BSYNC B0 ;  /* 0x0000000000007941 */ /* 0x000fea0003800000 */
.L_x_416:
        /* <DEDUP_REMOVED lines=19> */
.L_x_420:
        /* <DEDUP_REMOVED lines=22> */
.L_x_421:
[----:B------:R-:W-:Y:S05]  /*3350*/  BSYNC B0 ;  /* 0x0000000000007941 */ /* 0x000fea0003800000 */
.L_x_419:
        /* <DEDUP_REMOVED lines=19> */
.L_x_423:
        /* <DEDUP_REMOVED lines=23> */
.L_x_424:
[----:B------:R-:W-:Y:S05]  /*3600*/  BSYNC B0 ;  /* 0x0000000000007941 */ /* 0x000fea0003800000 */
.L_x_422:
        /* <DEDUP_REMOVED lines=39> */
.L_x_426:
        /* <DEDUP_REMOVED lines=23> */
.L_x_427:
[----:B------:R-:W-:Y:S05]  /*39f0*/  BSYNC B0 ;  /* 0x0000000000007941 */ /* 0x000fea0003800000 */
.L_x_425:
        /* <DEDUP_REMOVED lines=29> */
.L_x_429:
        /* <DEDUP_REMOVED lines=23> */
.L_x_430:
[----:B------:R-:W-:Y:S05]  /*3d40*/  BSYNC B0 ;  /* 0x0000000000007941 */ /* 0x000fea0003800000 */
.L_x_428:
        /* <DEDUP_REMOVED lines=21> */
.L_x_406:
[----:B------:R-:W-:Y:S02]  /*3ea0*/  ULDC.64 UR4, c[0x0][0x2b0] ;  /* 0x0000ac0000047ab9 */ /* 0x000fe40000000a00 */
[----:B------:R-:W-:-:S04]  /*3eb0*/  LEA R2, P0, R38, UR4, 0x2 ;  /* 0x0000000426027c11 */ /* 0x000fc8000f8010ff */
[----:B------:R-:W-:-:S05]  /*3ec0*/  LEA.HI.X R3, R38, UR5, R39, 0x2, P0 ;  /* 0x0000000526037c11 */ /* 0x000fca00080f1427 */
[----:B------:R0:W-:Y:S04]  /*3ed0*/  STG.E desc[UR8][R2.64], R30 ;  /* 0x0000001e02007986 */ /* 0x0001e8000c101908 */
.L_x_405:
[----:B------:R-:W-:Y:S05]  /*3ee0*/  BSYNC B1 ;  /* 0x0000000000017941 */ /* 0x000fea0003800000 */
.L_x_404:
[----:B------:R-:W2:Y:S01]  /*3ef0*/  LDC R29, c[0x0][0x3c4] ;  /* 0x0000f100ff1d7b82 */ /* 0x000ea20000000800 */
[----:B------:R-:W-:Y:S01]  /*3f00*/  VIADD R0, R36, 0x10 ;  /* 0x0000001024007836 */ /* 0x000fe20000000000 */
[----:B0-----:R-:W-:Y:S02]  /*3f10*/  CS2R R2, SRZ ;  /* 0x0000000000027805 */ /* 0x001fe4000001ff00 */
[----:B-1----:R-:W-:Y:S02]  /*3f20*/  CS2R R4, SRZ ;  /* 0x0000000000047805 */ /* 0x002fe4000001ff00 */
[----:B------:R-:W-:Y:S01]  /*3f30*/  CS2R R6, SRZ ;  /* 0x0000000000067805 */ /* 0x000fe2000001ff00 */
[----:B------:R-:W-:Y:S01]  /*3f40*/  IMAD.MOV.U32 R13, RZ, RZ, RZ ;  /* 0x000000ffff0d7224 */ /* 0x000fe200078e00ff */
[-C--:B--2---:R-:W-:Y:S01]  /*3f50*/  ISETP.GE.OR P1, PT, R0, R29.reuse, P6 ;  /* 0x0000001d0000720c */ /* 0x084fe20003726670 */
[C---:B------:R-:W-:Y:S01]  /*3f60*/  VIADD R0, R36.reuse, 0x20 ;  /* 0x0000002024007836 */ /* 0x040fe20000000000 */
[----:B------:R-:W-:-:S04]  /*3f70*/  ISETP.GE.OR P2, PT, R36, R29, P6 ;  /* 0x0000001d2400720c */ /* 0x000fc80003746670 */
[----:B------:R-:W-:Y:S02]  /*3f80*/  ISETP.GE.OR P0, PT, R0, R29, P6 ;  /* 0x0000001d0000720c */ /* 0x000fe40003706670 */
[C---:B------:R-:W-:Y:S01]  /*3f90*/  IADD3 R0, R36.reuse, 0x30, RZ ;  /* 0x0000003024007810 */ /* 0x040fe20007ffe0ff */
[----:B------:R-:W-:-:S03]  /*3fa0*/  IMAD.SHL.U32 R36, R36, 0x4, RZ ;  /* 0x0000000424247824 */ /* 0x000fc600078e00ff */
[----:B------:R-:W-:Y:S01]  /*3fb0*/  ISETP.GE.OR P6, PT, R0, R29, P6 ;  /* 0x0000001d0000720c */ /* 0x000fe200037c6670 */
[C---:B------:R-:W-:Y:S01]  /*3fc0*/  @!P1 FADD.FTZ R32, -R30.reuse, R32 ;  /* 0x000000201e209221 */ /* 0x040fe20000010100 */
[----:B------:R-:W-:Y:S01]  /*3fd0*/  HFMA2.MMA R0, -RZ, RZ, 0, 0 ;  /* 0x00000000ff007435 */ /* 0x000fe200000001ff */
[----:B------:R-:W-:Y:S02]  /*3fe0*/  @!P2 FADD.FTZ R35, -R30, R35 ;  /* 0x000000231e23a221 */ /* 0x000fe40000010100 */
[----:B------:R-:W-:Y:S02]  /*3ff0*/  @!P1 FMUL.FTZ R32, R32, 1.4426950216293334961 ;  /* 0x3fb8aa3b20209820 */ /* 0x000fe40000410000 */
[----:B------:R-:W-:Y:S01]  /*4000*/  @!P0 FADD.FTZ R31, -R30, R31 ;  /* 0x0000001f1e1f8221 */ /* 0x000fe20000010100 */
[----:B------:R-:W-:Y:S01]  /*4010*/  @!P2 FMUL.FTZ R35, R35, 1.4426950216293334961 ;  /* 0x3fb8aa3b2323a820 */ /* 0x000fe20000410000 */
[----:B------:R-:W0:Y:S02]  /*4020*/  @!P1 MUFU.EX2 R9, R32 ;  /* 0x0000002000099308 */ /* 0x000e240000000800 */
[----:B------:R-:W-:-:S02]  /*4030*/  @!P0 FMUL.FTZ R31, R31, 1.4426950216293334961 ;  /* 0x3fb8aa3b1f1f8820 */ /* 0x000fc40000410000 */
[----:B------:R-:W-:-:S04]  /*4040*/  @!P6 FADD.FTZ R30, -R30, R33 ;  /* 0x000000211e1ee221 */ /* 0x000fc80000010100 */
[----:B------:R-:W1:Y:S01]  /*4050*/  @!P0 MUFU.EX2 R31, R31 ;  /* 0x0000001f001f8308 */ /* 0x000e620000000800 */
[----:B------:R-:W-:-:S07]  /*4060*/  @!P6 FMUL.FTZ R11, R30, 1.4426950216293334961 ;  /* 0x3fb8aa3b1e0be820 */ /* 0x000fce0000410000 */
[----:B------:R-:W2:Y:S01]  /*4070*/  @!P2 MUFU.EX2 R35, R35 ;  /* 0x000000230023a308 */ /* 0x000ea20000000800 */
[----:B0-----:R0:W-:Y:S07]  /*4080*/  @!P1 STS [R34+0x240], R9 ;  /* 0x0002400922009388 */ /* 0x0011ee0000000800 */
[----:B------:R-:W3:Y:S01]  /*4090*/  @!P6 MUFU.EX2 R11, R11 ;  /* 0x0000000b000be308 */ /* 0x000ee20000000800 */
[----:B-1----:R-:W-:Y:S01]  /*40a0*/  @!P0 STS [R34+0x480], R31 ;  /* 0x0004801f22008388 */ /* 0x002fe20000000800 */
[----:B------:R-:W-:-:S03]  /*40b0*/  ISETP.GE.AND P0, PT, R29, 0x1, PT ;  /* 0x000000011d00780c */ /* 0x000fc60003f06270 */
        /* <DEDUP_REMOVED lines=39> */
.L_x_433:
        /* <DEDUP_REMOVED lines=77> */
.L_x_432:
        /* <DEDUP_REMOVED lines=46> */
.L_x_434:
        /* <DEDUP_REMOVED lines=9> */
.L_x_436:
[----:B------:R-:W-:Y:S05]  /*4b70*/  BSYNC B0 ;  /* 0x0000000000007941 */ /* 0x000fea0003800000 */
.L_x_435:
        /* <DEDUP_REMOVED lines=12> */
.L_x_431:
        /* <DEDUP_REMOVED lines=100> */
        .weak           $__internal_8_$__cuda_sm20_div_s64
        .type           $__internal_8_$__cuda_sm20_div_s64,@function
        .size           $__internal_8_$__cuda_sm20_div_s64,(.L_x_7892 - $__internal_8_$__cuda_sm20_div_s64)
$__internal_8_$__cuda_sm20_div_s64:
        /* <DEDUP_REMOVED lines=83> */
[----:B------:R-:W-:Y:S06]  /*57b0*/  RET.REL.NODEC R44 `(_ZN5flash32flash_fwd_splitkv_combine_kernelI23Flash_fwd_kernel_traitsILi192ELi64ELi64ELi4ELb0ELb0EN7cutlass10bfloat16_tE19Flash_kernel_traitsILi192ELi64ELi64ELi4ES3_EELi8ELi6ELb1EEEvNS_16Flash_fwd_paramsE) ;  /* 0xffffffa82c107950 */ /* 0x000fec0003c3ffff */
.L_x_437:
        /* <DEDUP_REMOVED lines=12> */
.L_x_7892:


//--------------------- .text._ZN5flash32flash_fwd_splitkv_combine_kernelI23Flash_fwd_kernel_traitsILi192ELi64ELi64ELi4ELb0ELb0EN7cutlass10bfloat16_tE19Flash_kernel_traitsILi192ELi64ELi64ELi4ES3_EELi8ELi5ELb1EEEvNS_16Flash_fwd_paramsE --------------------------
	.section	.text._ZN5flash32flash_fwd_splitkv_combine_kernelI23Flash_fwd_kernel_traitsILi192ELi64ELi64ELi4ELb0ELb0EN7cutlass10bfloat16_tE19Flash_kernel_traitsILi192ELi64ELi64ELi4ES3_EELi8ELi5ELb1EEEvNS_16Flash_fwd_paramsE,"ax",@progbits
	.align	128
        .global         _ZN5flash32flash_fwd_splitkv_combine_kernelI23Flash_fwd_kernel_traitsILi192ELi64ELi64ELi4ELb0ELb0EN7cutlass10bfloat16_tE19Flash_kernel_traitsILi192ELi64ELi64ELi4ES3_EELi8ELi5ELb1EEEvNS_16Flash_fwd_paramsE
        .type           _ZN5flash32flash_fwd_splitkv_combine_kernelI23Flash_fwd_kernel_traitsILi192ELi64ELi64ELi4ELb0ELb0EN7cutlass10bfloat16_tE19Flash_kernel_traitsILi192ELi64ELi64ELi4ES3_EELi8ELi5ELb1EEEvNS_16Flash_fwd_paramsE,@function
        .size           _ZN5flash32flash_fwd_splitkv_combine_kernelI23Flash_fwd_kernel_traitsILi192ELi64ELi64ELi4ELb0ELb0EN7cutlass10bfloat16_tE19Flash_kernel_traitsILi192ELi64ELi64ELi4ES3_EELi8ELi5ELb1EEEvNS_16Flash_fwd_paramsE,(.L_x_7893 - _ZN5flash32flash_fwd_splitkv_combine_kernelI23Flash_fwd_kernel_traitsILi192ELi64ELi64ELi4ELb0ELb0EN7cutlass10bfloat16_tE19Flash_kernel_traitsILi192ELi64ELi64ELi4ES3_EELi8ELi5ELb1EEEvNS_16Flash_fwd_paramsE)
        .other          _ZN5flash32flash_fwd_splitkv_combine_kernelI23Flash_fwd_kernel_traitsILi192ELi64ELi64ELi4ELb0ELb0EN7cutlass10bfloat16_tE19Flash_kernel_traitsILi192ELi64ELi64ELi4ES3_EELi8ELi5ELb1EEEvNS_16Flash_fwd_paramsE,@"STO_CUDA_ENTRY STV_DEFAULT"
_ZN5flash32flash_fwd_splitkv_combine_kernelI23Flash_fwd_kernel_traitsILi192ELi64ELi64ELi4ELb0ELb0EN7cutlass10bfloat16_tE19Flash_kernel_traitsILi192ELi64ELi64ELi4ES3_EELi8ELi5ELb1EEEvNS_16Flash_fwd_paramsE:
.text._ZN5flash32flash_fwd_splitkv_combine_kernelI23Flash_fwd_kernel_traitsILi192ELi64ELi64ELi4ELb0ELb0EN7cutlass10bfloat16_tE19Flash_kernel_traitsILi192ELi64ELi64ELi4ES3_EELi8ELi5ELb1EEEvNS_16Flash_fwd_paramsE:
        /* <DEDUP_REMOVED lines=23> */
[----:B------:R-:W-:Y:S05]  /*0170*/  CALL.REL.NOINC `($__internal_9_$__cuda_sm20_div_s64) ;  /* 0x0000004c00547944 */ /* 0x000fea0003c00000 */
[----:B------:R-:W-:Y:S05]  /*0180*/  BRA `(.L_x_439) ;  /* 0x00000000004c7947 */ /* 0x000fea0003800000 */
.L_x_438:
        /* <DEDUP_REMOVED lines=19> */
.L_x_439:
        /* <DEDUP_REMOVED lines=12> */
[----:B------:R-:W-:Y:S05]  /*0380*/  CALL.REL.NOINC `($__internal_9_$__cuda_sm20_div_s64) ;  /* 0x0000004800d07944 */ /* 0x000fea0003c00000 */
[----:B------:R-:W-:Y:S02]  /*0390*/  MOV R8, R20 ;  /* 0x0000001400087202 */ /* 0x000fe40000000f00 */
[----:B------:R-:W-:Y:S01]  /*03a0*/  MOV R9, R21 ;  /* 0x0000001500097202 */ /* 0x000fe20000000f00 */
[----:B------:R-:W-:Y:S05]  /*03b0*/  BRA `(.L_x_442) ;  /* 0x00000000004c7947 */ /* 0x000fea0003800000 */
.L_x_441:
        /* <DEDUP_REMOVED lines=19> */
.L_x_442:
[----:B------:R-:W-:Y:S05]  /*04f0*/  BSYNC B0 ;  /* 0x0000000000007941 */ /* 0x000fea0003800000 */
.L_x_440:
        /* <DEDUP_REMOVED lines=42> */
.L_x_444:
        /* <DEDUP_REMOVED lines=19> */
.L_x_445:
[----:B------:R-:W-:Y:S05]  /*08d0*/  BSYNC B0 ;  /* 0x0000000000007941 */ /* 0x000fea0003800000 */
.L_x_443:
        /* <DEDUP_REMOVED lines=72> */
[----:B------:R-:W-:Y:S05]  /*0d60*/  CALL.REL.NOINC `($__internal_9_$__cuda_sm20_div_s64) ;  /* 0x0000004000587944 */ /* 0x000fea0003c00000 */
[----:B------:R-:W-:Y:S02]  /*0d70*/  MOV R38, R20 ;  /* 0x0000001400267202 */ /* 0x000fe40000000f00 */
[----:B------:R-:W-:Y:S01]  /*0d80*/  MOV R39, R21 ;  /* 0x0000001500277202 */ /* 0x000fe20000000f00 */
[----:B------:R-:W-:Y:S05]  /*0d90*/  BRA `(.L_x_448) ;  /* 0x00000000004c7947 */ /* 0x000fea0003800000 */
.L_x_447:
        /* <DEDUP_REMOVED lines=19> */
.L_x_448:
[----:B------:R-:W-:Y:S05]  /*0ed0*/  BSYNC B0 ;  /* 0x0000000000007941 */ /* 0x000fea0003800000 */
.L_x_446:
        /* <DEDUP_REMOVED lines=41> */
.L_x_450:
        /* <DEDUP_REMOVED lines=19> */
.L_x_451:
[----:B------:R-:W-:Y:S05]  /*12a0*/  BSYNC B0 ;  /* 0x0000000000007941 */ /* 0x000fea0003800000 */
.L_x_449:
        /* <DEDUP_REMOVED lines=241> */
[----:B------:R-:W-:Y:S05]  /*21c0*/  CALL.REL.NOINC `($__internal_9_$__cuda_sm20_div_s64) ;  /* 0x0000002c00407944 */ /* 0x000fea0003c00000 */
        /* <DEDUP_REMOVED lines=10> */
.L_x_456:
        /* <DEDUP_REMOVED lines=22> */
.L_x_457:
[----:B------:R-:W-:Y:S05]  /*23d0*/  BSYNC B0 ;  /* 0x0000000000007941 */ /* 0x000fea0003800000 */
.L_x_455:
[----:B------:R-:W-:Y:S01]  /*23e0*/  LOP3.LUT R19, R17, R0, RZ, 0xfc, !PT ;  /* 0x0000000011137212 */ /* 0x000fe200078efcff */
[----:B------:R-:W-:Y:S03]  /*23f0*/  BSSY B0, `(.L_x_458) ;  /* 0x0000028000007945 */ /* 0x000fe60003800000 */
[----:B------:R-:W-:-:S13]  /*2400*/  ISETP.NE.U32.AND P1, PT, R19, RZ, PT ;  /* 0x000000ff1300720c */ /* 0x000fda0003f25070 */
[----:B------:R-:W-:Y:S05]  /*2410*/  @!P1 BRA `(.L_x_459) ;  /* 0x00000000003c9947 */ /* 0x000fea0003800000 */
[----:B------:R-:W-:Y:S01]  /*2420*/  IMAD.MOV.U32 R26, RZ, RZ, R27 ;  /* 0x000000ffff1a7224 */ /* 0x000fe200078e001b */
[----:B------:R-:W-:Y:S02]  /*2430*/  MOV R25, R0 ;  /* 0x0000000000197202 */ /* 0x000fe40000000f00 */
[----:B------:R-:W-:Y:S02]  /*2440*/  MOV R24, 0x2460 ;  /* 0x0000246000187802 */ /* 0x000fe40000000f00 */
[----:B------:R-:W-:Y:S05]  /*2450*/  CALL.REL.NOINC `($__internal_9_$__cuda_sm20_div_s64) ;  /* 0x00000028009c7944 */ /* 0x000fea0003c00000 */
        /* <DEDUP_REMOVED lines=11> */
.L_x_459:
        /* <DEDUP_REMOVED lines=22> */
.L_x_460:
[----:B------:R-:W-:Y:S05]  /*2670*/  BSYNC B0 ;  /* 0x0000000000007941 */ /* 0x000fea0003800000 */
.L_x_458:
        /* <DEDUP_REMOVED lines=11> */
[----:B------:R-:W-:Y:S05]  /*2730*/  CALL.REL.NOINC `($__internal_9_$__cuda_sm20_div_s64) ;  /* 0x0000002400e47944 */ /* 0x000fea0003c00000 */
[----:B------:R-:W-:-:S04]  /*2740*/  IADD3 R17, P0, RZ, -R20, RZ ;  /* 0x80000014ff117210 */ /* 0x000fc80007f1e0ff */
[----:B------:R-:W-:Y:S01]  /*2750*/  IADD3.X R18, RZ, ~R21, RZ, P0, !PT ;  /* 0x80000015ff127210 */ /* 0x000fe200007fe4ff */
[----:B------:R-:W-:-:S04]  /*2760*/  IMAD.WIDE.U32 R40, R5, R17, R40 ;  /* 0x0000001105287225 */ /* 0x000fc800078e0028 */
[----:B------:R-:W-:-:S04]  /*2770*/  IMAD R18, R18, R5, RZ ;  /* 0x0000000512127224 */ /* 0x000fc800078e02ff */
[----:B------:R-:W-:-:S05]  /*2780*/  IMAD R4, R4, R17, R18 ;  /* 0x0000001104047224 */ /* 0x000fca00078e0212 */
[----:B------:R-:W-:Y:S01]  /*2790*/  IADD3 R4, R41, R4, RZ ;  /* 0x0000000429047210 */ /* 0x000fe20007ffe0ff */
[----:B------:R-:W-:Y:S05]  /*27a0*/  BRA `(.L_x_463) ;  /* 0x0000000000587947 */ /* 0x000fea0003800000 */
.L_x_462:
        /* <DEDUP_REMOVED lines=22> */
.L_x_463:
[----:B------:R-:W-:Y:S05]  /*2910*/  BSYNC B0 ;  /* 0x0000000000007941 */ /* 0x000fea0003800000 */
.L_x_461:
        /* <DEDUP_REMOVED lines=38> */
[----:B------:R-:W-:Y:S05]  /*2b80*/  CALL.REL.NOINC `($__internal_9_$__cuda_sm20_div_s64) ;  /* 0x0000002000d07944 */ /* 0x000fea0003c00000 */
        /* <DEDUP_REMOVED lines=12> */
.L_x_465:
        /* <DEDUP_REMOVED lines=23> */
.L_x_466:
[----:B------:R-:W-:Y:S05]  /*2dc0*/  BSYNC B0 ;  /* 0x0000000000007941 */ /* 0x000fea0003800000 */
.L_x_464:
        /* <DEDUP_REMOVED lines=19> */
.L_x_468:
        /* <DEDUP_REMOVED lines=22> */
.L_x_469:
[----:B------:R-:W-:Y:S05]  /*3060*/  BSYNC B0 ;  /* 0x0000000000007941 */ /* 0x000fea0003800000 */
.L_x_467:
        /* <DEDUP_REMOVED lines=19> */
.L_x_471:
        /* <DEDUP_REMOVED lines=23> */
.L_x_472:
[----:B------:R-:W-:Y:S05]  /*3310*/  BSYNC B0 ;  /* 0x0000000000007941 */ /* 0x000fea0003800000 */
.L_x_470:
        /* <DEDUP_REMOVED lines=39> */
.L_x_474:
        /* <DEDUP_REMOVED lines=23> */
.L_x_475:
[----:B------:R-:W-:Y:S05]  /*3700*/  BSYNC B0 ;  /* 0x0000000000007941 */ /* 0x000fea0003800000 */
.L_x_473:
        /* <DEDUP_REMOVED lines=29> */
.L_x_477:
        /* <DEDUP_REMOVED lines=23> */
.L_x_478:
[----:B------:R-:W-:Y:S05]  /*3a50*/  BSYNC B0 ;  /* 0x0000000000007941 */ /* 0x000fea0003800000 */
.L_x_476:
        /* <DEDUP_REMOVED lines=21> */
.L_x_454:
[----:B------:R-:W-:Y:S02]  /*3bb0*/  ULDC.64 UR4, c[0x0][0x2b0] ;  /* 0x0000ac0000047ab9 */ /* 0x000fe40000000a00 */
[----:B------:R-:W-:-:S04]  /*3bc0*/  LEA R2, P0, R36, UR4, 0x2 ;  /* 0x0000000424027c11 */ /* 0x000fc8000f8010ff */
[----:B------:R-:W-:-:S05]  /*3bd0*/  LEA.HI.X R3, R36, UR5, R37, 0x2, P0 ;  /* 0x0000000524037c11 */ /* 0x000fca00080f1425 */
[----:B------:R0:W-:Y:S04]  /*3be0*/  STG.E desc[UR8][R2.64], R31 ;  /* 0x0000001f02007986 */ /* 0x0001e8000c101908 */
.L_x_453:
[----:B------:R-:W-:Y:S05]  /*3bf0*/  BSYNC B1 ;  /* 0x0000000000017941 */ /* 0x000fea0003800000 */
.L_x_452:
[----:B------:R-:W2:Y:S01]  /*3c00*/  LDC R12, c[0x0][0x3c4] ;  /* 0x0000f100ff0c7b82 */ /* 0x000ea20000000800 */
[C---:B0-----:R-:W-:Y:S01]  /*3c10*/  VIADD R3, R35.reuse, 0x10 ;  /* 0x0000001023037836 */ /* 0x041fe20000000000 */
[----:B------:R-:W-:Y:S01]  /*3c20*/  CS2R R6, SRZ ;  /* 0x0000000000067805 */ /* 0x000fe2000001ff00 */
[----:B------:R-:W-:Y:S02]  /*3c30*/  IMAD.MOV.U32 R0, RZ, RZ, RZ ;  /* 0x000000ffff007224 */ /* 0x000fe400078e00ff */
[----:B------:R-:W-:Y:S01]  /*3c40*/  IMAD.MOV.U32 R13, RZ, RZ, RZ ;  /* 0x000000ffff0d7224 */ /* 0x000fe200078e00ff */
[-C--:B--2---:R-:W-:Y:S02]  /*3c50*/  ISETP.GE.OR P0, PT, R35, R12.reuse, P3 ;  /* 0x0000000c2300720c */ /* 0x084fe40001f06670 */
[----:B------:R-:W-:Y:S02]  /*3c60*/  ISETP.GE.OR P3, PT, R3, R12, P3 ;  /* 0x0000000c0300720c */ /* 0x000fe40001f66670 */
[----:B------:R-:W-:-:S09]  /*3c70*/  CS2R R2, SRZ ;  /* 0x0000000000027805 */ /* 0x000fd2000001ff00 */
[----:B-1----:R-:W-:Y:S01]  /*3c80*/  @!P0 FADD.FTZ R4, -R31, R32 ;  /* 0x000000201f048221 */ /* 0x002fe20000010100 */
[----:B------:R-:W-:Y:S02]  /*3c90*/  IMAD.SHL.U32 R32, R35, 0x4, RZ ;  /* 0x0000000423207824 */ /* 0x000fe400078e00ff */
[----:B------:R-:W-:Y:S01]  /*3ca0*/  @!P3 FADD.FTZ R31, -R31, R33 ;  /* 0x000000211f1fb221 */ /* 0x000fe20000010100 */
[----:B------:R-:W-:-:S03]  /*3cb0*/  @!P0 FMUL.FTZ R4, R4, 1.4426950216293334961 ;  /* 0x3fb8aa3b04048820 */ /* 0x000fc60000410000 */
[----:B------:R-:W-:Y:S01]  /*3cc0*/  @!P3 FMUL.FTZ R11, R31, 1.4426950216293334961 ;  /* 0x3fb8aa3b1f0bb820 */ /* 0x000fe20000410000 */
[----:B------:R-:W0:Y:S08]  /*3cd0*/  @!P0 MUFU.EX2 R9, R4 ;  /* 0x0000000400098308 */ /* 0x000e300000000800 */
[----:B------:R-:W1:Y:S01]  /*3ce0*/  @!P3 MUFU.EX2 R11, R11 ;  /* 0x0000000b000bb308 */ /* 0x000e620000000800 */
[----:B0-----:R0:W-:Y:S01]  /*3cf0*/  @!P0 STS [R34], R9 ;  /* 0x0000000922008388 */ /* 0x0011e20000000800 */
[----:B------:R-:W-:-:S02]  /*3d00*/  ISETP.GE.AND P0, PT, R12, 0x1, PT ;  /* 0x000000010c00780c */ /* 0x000fc40003f06270 */
[----:B------:R-:W-:Y:S01]  /*3d10*/  CS2R R4, SRZ ;  /* 0x0000000000047805 */ /* 0x000fe2000001ff00 */
        /* <DEDUP_REMOVED lines=38> */
.L_x_481:
        /* <DEDUP_REMOVED lines=77> */
.L_x_480:
        /* <DEDUP_REMOVED lines=46> */
.L_x_482:
        /* <DEDUP_REMOVED lines=9> */
.L_x_484:
[----:B------:R-:W-:Y:S05]  /*47c0*/  BSYNC B0 ;  /* 0x0000000000007941 */ /* 0x000fea0003800000 */
.L_x_483:
        /* <DEDUP_REMOVED lines=12> */
.L_x_479:
        /* <DEDUP_REMOVED lines=100> */
        .weak           $__internal_9_$__cuda_sm20_div_s64
        .type           $__internal_9_$__cuda_sm20_div_s64,@function
        .size           $__internal_9_$__cuda_sm20_div_s64,(.L_x_7893 - $__internal_9_$__cuda_sm20_div_s64)
$__internal_9_$__cuda_sm20_div_s64:
        /* <DEDUP_REMOVED lines=83> */
[----:B------:R-:W-:Y:S06]  /*5400*/  RET.REL.NODEC R22 `(_ZN5flash32flash_fwd_splitkv_combine_kernelI23Flash_fwd_kernel_traitsILi192ELi64ELi64ELi4ELb0ELb0EN7cutlass10bfloat16_tE19Flash_kernel_traitsILi192ELi64ELi64ELi4ES3_EELi8ELi5ELb1EEEvNS_16Flash_fwd_paramsE) ;  /* 0xffffffa816fc7950 */ /* 0x000fec0003c3ffff */
.L_x_485:
        /* <DEDUP_REMOVED lines=15> */
.L_x_7893:


//--------------------- .text._ZN5flash32flash_fwd_splitkv_combine_kernelI23Flash_fwd_kernel_traitsILi192ELi64ELi64ELi4ELb0ELb0EN7cutlass10bfloat16_tE19Flash_kernel_traitsILi192ELi64ELi64ELi4ES3_EELi8ELi4ELb1EEEvNS_16Flash_fwd_paramsE --------------------------
	.section	.text._ZN5flash32flash_fwd_splitkv_combine_kernelI23Flash_fwd_kernel_traitsILi192ELi64ELi64ELi4ELb0ELb0EN7cutlass10bfloat16_tE19Flash_kernel_traitsILi192ELi64ELi64ELi4ES3_EELi8ELi4ELb1EEEvNS_16Flash_fwd_paramsE,"ax",@progbits
	.align	128
        .global         _ZN5flash32flash_fwd_splitkv_combine_kernelI23Flash_fwd_kernel_traitsILi192ELi64ELi64ELi4ELb0ELb0EN7cutlass10bfloat16_tE19Flash_kernel_traitsILi192ELi64ELi64ELi4ES3_EELi8ELi4ELb1EEEvNS_16Flash_fwd_paramsE
        .type           _ZN5flash32flash_fwd_splitkv_combine_kernelI23Flash_fwd_kernel_traitsILi192ELi64ELi64ELi4ELb0ELb0EN7cutlass10bfloat16_tE19Flash_kernel_traitsILi192ELi64ELi64ELi4ES3_EELi8ELi4ELb1EEEvNS_16Flash_fwd_paramsE,@function
        .size           _ZN5flash32flash_fwd_splitkv_combine_kernelI23Flash_fwd_kernel_traitsILi192ELi64ELi64ELi4ELb0ELb0EN7cutlass10bfloat16_tE19Flash_kernel_traitsILi192ELi64ELi64ELi4ES3_EELi8ELi4ELb1EEEvNS_16Flash_fwd_paramsE,(.L_x_7894 - _ZN5flash32flash_fwd_splitkv_combine_kernelI23Flash_fwd_kernel_traitsILi192ELi64ELi64ELi4ELb0ELb0EN7cutlass10bfloat16_tE19Flash_kernel_traitsILi192ELi64ELi64ELi4ES3_EELi8ELi4ELb1EEEvNS_16Flash_fwd_paramsE)
        .other          _ZN5flash32flash_fwd_splitkv_combine_kernelI23Flash_fwd_kernel_traitsILi192ELi64ELi64ELi4ELb0ELb0EN7cutlass10bfloat16_tE19Flash_kernel_traitsILi192ELi64ELi64ELi4ES3_EELi8ELi4ELb1EEEvNS_16Flash_fwd_paramsE,@"STO_CUDA_ENTRY STV_DEFAULT"
_ZN5flash32flash_fwd_splitkv_combine_kernelI23Flash_fwd_kernel_traitsILi192ELi64ELi64ELi4ELb0ELb0EN7cutlass10bfloat16_tE19Flash_kernel_traitsILi192ELi64ELi64ELi4ES3_EELi8ELi4ELb1EEEvNS_16Flash_fwd_paramsE:
.text._ZN5flash32flash_fwd_splitkv_combine_kernelI23Flash_fwd_kernel_traitsILi192ELi64ELi64ELi4ELb0ELb0EN7cutlass10bfloat16_tE19Flash_kernel_traitsILi192ELi64ELi64ELi4ES3_EELi8ELi4ELb1EEEvNS_16Flash_fwd_paramsE:
        /* <DEDUP_REMOVED lines=23> */
[----:B------:R-:W-:Y:S05]  /*0170*/  CALL.REL.NOINC `($__internal_10_$__cuda_sm20_div_s64) ;  /* 0x0000004c00547944 */ /* 0x000fea0003c00000 */
[----:B------:R-:W-:Y:S05]  /*0180*/  BRA `(.L_x_487) ;  /* 0x00000000004c7947 */ /* 0x000fea0003800000 */
.L_x_486:
        /* <DEDUP_REMOVED lines=19> */
.L_x_487:
        /* <DEDUP_REMOVED lines=12> */
[----:B------:R-:W-:Y:S05]  /*0380*/  CALL.REL.NOINC `($__internal_10_$__cuda_sm20_div_s64) ;  /* 0x0000004800d07944 */ /* 0x000fea0003c00000 */
[----:B------:R-:W-:Y:S02]  /*0390*/  MOV R8, R18 ;  /* 0x0000001200087202 */ /* 0x000fe40000000f00 */
[----:B------:R-:W-:Y:S01]  /*03a0*/  MOV R9, R19 ;  /* 0x0000001300097202 */ /* 0x000fe20000000f00 */
[----:B------:R-:W-:Y:S05]  /*03b0*/  BRA `(.L_x_490) ;  /* 0x00000000004c7947 */ /* 0x000fea0003800000 */
.L_x_489:
        /* <DEDUP_REMOVED lines=19> */
.L_x_490:
[----:B------:R-:W-:Y:S05]  /*04f0*/  BSYNC B0 ;  /* 0x0000000000007941 */ /* 0x000fea0003800000 */
.L_x_488:
        /* <DEDUP_REMOVED lines=42> */
.L_x_492:
        /* <DEDUP_REMOVED lines=19> */
.L_x_493:
[----:B------:R-:W-:Y:S05]  /*08d0*/  BSYNC B0 ;  /* 0x0000000000007941 */ /* 0x000fea0003800000 */
.L_x_491:
        /* <DEDUP_REMOVED lines=74> */
[----:B------:R-:W-:Y:S02]  /*0d80*/  MOV R34, R18 ;  /* 0x0000001200227202 */ /* 0x000fe40000000f00 */
[----:B------:R-:W-:Y:S01]  /*0d90*/  MOV R35, R19 ;  /* 0x0000001300237202 */ /* 0x000fe20000000f00 */
[----:B------:R-:W-:Y:S05]  /*0da0*/  BRA `(.L_x_496) ;  /* 0x00000000004c7947 */ /* 0x000fea0003800000 */
.L_x_495:
        /* <DEDUP_REMOVED lines=19> */
.L_x_496:
[----:B------:R-:W-:Y:S05]  /*0ee0*/  BSYNC B0 ;  /* 0x0000000000007941 */ /* 0x000fea0003800000 */
.L_x_494:
        /* <DEDUP_REMOVED lines=43> */
.L_x_498:
        /* <DEDUP_REMOVED lines=19> */
.L_x_499:
[----:B------:R-:W-:Y:S05]  /*12d0*/  BSYNC B0 ;  /* 0x0000000000007941 */ /* 0x000fea0003800000 */
.L_x_497:
        /* <DEDUP_REMOVED lines=67> */
.L_x_501:
[----:B------:R-:W-:Y:S05]  /*1710*/  BSYNC B0 ;  /* 0x0000000000007941 */ /* 0x000fea0003800000 */
.L_x_500:
        /* <DEDUP_REMOVED lines=14> */
.L_x_503:
[----:B------:R-:W-:Y:S05]  /*1800*/  BSYNC B0 ;  /* 0x0000000000007941 */ /* 0x000fea0003800000 */
.L_x_502:
        /* <DEDUP_REMOVED lines=146> */
[----:B------:R-:W-:Y:S05]  /*2130*/  CALL.REL.NOINC `($__internal_10_$__cuda_sm20_div_s64) ;  /* 0x0000002c00647944 */ /* 0x000fea0003c00000 */
        /* <DEDUP_REMOVED lines=9> */
.L_x_508:
        /* <DEDUP_REMOVED lines=22> */
.L_x_509:
[----:B------:R-:W-:Y:S05]  /*2330*/  BSYNC B0 ;  /* 0x0000000000007941 */ /* 0x000fea0003800000 */
.L_x_507:
        /* <DEDUP_REMOVED lines=19> */
.L_x_511:
        /* <DEDUP_REMOVED lines=22> */
.L_x_512:
[----:B------:R-:W-:Y:S05]  /*25d0*/  BSYNC B0 ;  /* 0x0000000000007941 */ /* 0x000fea0003800000 */
.L_x_510:
        /* <DEDUP_REMOVED lines=11> */
[----:B------:R-:W-:Y:S05]  /*2690*/  CALL.REL.NOINC `($__internal_10_$__cuda_sm20_div_s64) ;  /* 0x00000028000c7944 */ /* 0x000fea0003c00000 */
[----:B------:R-:W-:-:S04]  /*26a0*/  IADD3 R17, P0, RZ, -R18, RZ ;  /* 0x80000012ff117210 */ /* 0x000fc80007f1e0ff */
[----:B------:R-:W-:Y:S01]  /*26b0*/  IADD3.X R16, RZ, ~R19, RZ, P0, !PT ;  /* 0x80000013ff107210 */ /* 0x000fe200007fe4ff */
[----:B------:R-:W-:-:S04]  /*26c0*/  IMAD.WIDE.U32 R36, R5, R17, R36 ;  /* 0x0000001105247225 */ /* 0x000fc800078e0024 */
[----:B------:R-:W-:-:S04]  /*26d0*/  IMAD R16, R16, R5, RZ ;  /* 0x0000000510107224 */ /* 0x000fc800078e02ff */
[----:B------:R-:W-:-:S05]  /*26e0*/  IMAD R4, R4, R17, R16 ;  /* 0x0000001104047224 */ /* 0x000fca00078e0210 */
[----:B------:R-:W-:Y:S01]  /*26f0*/  IADD3 R4, R37, R4, RZ ;  /* 0x0000000425047210 */ /* 0x000fe20007ffe0ff */
[----:B------:R-:W-:Y:S05]  /*2700*/  BRA `(.L_x_515) ;  /* 0x0000000000587947 */ /* 0x000fea0003800000 */
.L_x_514:
        /* <DEDUP_REMOVED lines=22> */
.L_x_515:
[----:B------:R-:W-:Y:S05]  /*2870*/  BSYNC B0 ;  /* 0x0000000000007941 */ /* 0x000fea0003800000 */
.L_x_513:
        /* <DEDUP_REMOVED lines=38> */
[----:B------:R-:W-:Y:S05]  /*2ae0*/  CALL.REL.NOINC `($__internal_10_$__cuda_sm20_div_s64) ;  /* 0x0000002000f87944 */ /* 0x000fea0003c00000 */
        /* <DEDUP_REMOVED lines=12> */
.L_x_517:
        /* <DEDUP_REMOVED lines=23> */
.L_x_518:
[----:B------:R-:W-:Y:S05]  /*2d20*/  BSYNC B0 ;  /* 0x0000000000007941 */ /* 0x000fea0003800000 */
.L_x_516:
        /* <DEDUP_REMOVED lines=18> */
.L_x_520:
        /* <DEDUP_REMOVED lines=22> */
.L_x_521:
[----:B------:R-:W-:Y:S05]  /*2fb0*/  BSYNC B0 ;  /* 0x0000000000007941 */ /* 0x000fea0003800000 */
.L_x_519:
        /* <DEDUP_REMOVED lines=20> */
.L_x_523:
        /* <DEDUP_REMOVED lines=23> */
.L_x_524:
[----:B------:R-:W-:Y:S05]  /*3270*/  BSYNC B0 ;  /* 0x0000000000007941 */ /* 0x000fea0003800000 */
.L_x_522:
        /* <DEDUP_REMOVED lines=26> */
[----:B------:R-:W-:Y:S05]  /*3420*/  CALL.REL.NOINC `($__internal_10_$__cuda_sm20_div_s64) ;  /* 0x0000001800a87944 */ /* 0x000fea0003c00000 */
        /* <DEDUP_REMOVED lines=12> */
.L_x_526:
        /* <DEDUP_REMOVED lines=23> */
.L_x_527:
[----:B------:R-:W-:Y:S05]  /*3660*/  BSYNC B0 ;  /* 0x0000000000007941 */ /* 0x000fea0003800000 */
.L_x_525:
        /* <DEDUP_REMOVED lines=29> */
.L_x_529:
        /* <DEDUP_REMOVED lines=23> */
.L_x_530:
[----:B------:R-:W-:Y:S05]  /*39b0*/  BSYNC B0 ;  /* 0x0000000000007941 */ /* 0x000fea0003800000 */
.L_x_528:
        /* <DEDUP_REMOVED lines=21> */
.L_x_506:
[----:B------:R-:W-:Y:S02]  /*3b10*/  ULDC.64 UR4, c[0x0][0x2b0] ;  /* 0x0000ac0000047ab9 */ /* 0x000fe40000000a00 */
[----:B------:R-:W-:-:S04]  /*3b20*/  LEA R2, P0, R32, UR4, 0x2 ;  /* 0x0000000420027c11 */ /* 0x000fc8000f8010ff */
[----:B------:R-:W-:-:S05]  /*3b30*/  LEA.HI.X R3, R32, UR5, R33, 0x2, P0 ;  /* 0x0000000520037c11 */ /* 0x000fca00080f1421 */
[----:B------:R0:W-:Y:S04]  /*3b40*/  STG.E desc[UR8][R2.64], R27 ;  /* 0x0000001b02007986 */ /* 0x0001e8000c101908 */
.L_x_505:
[----:B------:R-:W-:Y:S05]  /*3b50*/  BSYNC B1 ;  /* 0x0000000000017941 */ /* 0x000fea0003800000 */
.L_x_504:
[----:B------:R-:W2:Y:S01]  /*3b60*/  S2R R0, SR_TID.X ;  /* 0x0000000000007919 */ /* 0x000ea20000002100 */
[----:B------:R-:W3:Y:S01]  /*3b70*/  LDC R29, c[0x0][0x3c4] ;  /* 0x0000f100ff1d7b82 */ /* 0x000ee20000000800 */
[----:B------:R-:W-:Y:S01]  /*3b80*/  BSSY B0, `(.L_x_531) ;  /* 0x0000012000007945 */ /* 0x000fe20003800000 */
[----:B--2---:R-:W-:-:S04]  /*3b90*/  SHF.R.S32.HI R15, RZ, 0x1f, R0 ;  /* 0x0000001fff0f7819 */ /* 0x004fc80000011400 */
[----:B------:R-:W-:-:S04]  /*3ba0*/  LEA.HI R15, R15, R0, RZ, 0x4 ;  /* 0x000000000f0f7211 */ /* 0x000fc800078f20ff */
[----:B01----:R-:W-:-:S05]  /*3bb0*/  LOP3.LUT R3, R15, 0xfffffff0, RZ, 0xc0, !PT ;  /* 0xfffffff00f037812 */ /* 0x003fca00078ec0ff */
[----:B------:R-:W-:-:S05]  /*3bc0*/  IMAD.IADD R32, R0, 0x1, -R3 ;  /* 0x0000000100207824 */ /* 0x000fca00078e0a03 */
[----:B---3--:R-:W-:-:S04]  /*3bd0*/  ISETP.GE.AND P0, PT, R32, R29, PT ;  /* 0x0000001d2000720c */ /* 0x008fc80003f06270 */
[----:B------:R-:W-:-:S13]  /*3be0*/  ISETP.LT.AND P0, PT, R0, 0x80, !P0 ;  /* 0x000000800000780c */ /* 0x000fda0004701270 */
[----:B------:R-:W-:Y:S05]  /*3bf0*/  @!P0 BRA `(.L_x_532) ;  /* 0x0000000000288947 */ /* 0x000fea0003800000 */
[----:B------:R-:W0:Y:S01]  /*3c00*/  S2R R0, SR_CgaCtaId ;  /* 0x0000000000007919 */ /* 0x000e220000008800 */
[----:B------:R-:W-:Y:S01]  /*3c10*/  FADD.FTZ R2, -R27, R30 ;  /* 0x0000001e1b027221 */ /* 0x000fe20000010100 */
[----:B------:R-:W-:-:S03]  /*3c20*/  MOV R3, 0x400 ;  /* 0x0000040000037802 */ /* 0x000fc60000000f00 */
[----:B------:R-:W-:-:S06]  /*3c30*/  FMUL.FTZ R2, R2, 1.4426950216293334961 ;  /* 0x3fb8aa3b02027820 */ /* 0x000fcc0000410000 */
[----:B------:R-:W1:Y:S01]  /*3c40*/  MUFU.EX2 R2, R2 ;  /* 0x0000000200027308 */ /* 0x000e620000000800 */
[----:B0-----:R-:W-:-:S05]  /*3c50*/  LEA R3, R0, R3, 0x18 ;  /* 0x0000000300037211 */ /* 0x001fca00078ec0ff */
[----:B------:R-:W-:Y:S01]  /*3c60*/  IMAD R0, R32, 0x24, R3 ;  /* 0x0000002420007824 */ /* 0x000fe200078e0203 */
[----:B------:R-:W-:-:S04]  /*3c70*/  SHF.R.S32.HI R3, RZ, 0x4, R15 ;  /* 0x00000004ff037819 */ /* 0x000fc8000001140f */
[----:B------:R-:W-:-:S05]  /*3c80*/  LEA R3, R3, R0, 0x2 ;  /* 0x0000000003037211 */ /* 0x000fca00078e10ff */
[----:B-1----:R0:W-:Y:S02]  /*3c90*/  STS [R3], R2 ;  /* 0x0000000203007388 */ /* 0x0021e40000000800 */
.L_x_532:
[----:B------:R-:W-:Y:S05]  /*3ca0*/  BSYNC B0 ;  /* 0x0000000000007941 */ /* 0x000fea0003800000 */
.L_x_531:
[----:B------:R-:W-:Y:S01]  /*3cb0*/  ISETP.GE.AND P0, PT, R29, 0x1, PT ;  /* 0x000000011d00780c */ /* 0x000fe20003f06270 */
[----:B------:R-:W-:Y:S01]  /*3cc0*/  BAR.SYNC.DEFER_BLOCKING 0x0 ;  /* 0x0000000000007b1d */ /* 0x000fe20000010000 */
[----:B------:R-:W-:Y:S01]  /*3cd0*/  IMAD.MOV.U32 R0, RZ, RZ, RZ ;  /* 0x000000ffff007224 */ /* 0x000fe200078e00ff */
[----:B0-----:R-:W-:Y:S02]  /*3ce0*/  CS2R R2, SRZ ;  /* 0x0000000000027805 */ /* 0x001fe4000001ff00 */
[----:B------:R-:W-:Y:S02]  /*3cf0*/  CS2R R4, SRZ ;  /* 0x0000000000047805 */ /* 0x000fe4000001ff00 */
[----:B------:R-:W-:Y:S02]  /*3d00*/  CS2R R6, SRZ ;  /* 0x0000000000067805 */ /* 0x000fe4000001ff00 */
[----:B------:R-:W-:Y:S02]  /*3d10*/  CS2R R8, SRZ ;  /* 0x0000000000087805 */ /* 0x000fe4000001ff00 */
[----:B------:R-:W-:Y:S01]  /*3d20*/  CS2R R10, SRZ ;  /* 0x00000000000a7805 */ /* 0x000fe2000001ff00 */
[----:B------:R-:W-:Y:S01]  /*3d30*/  IMAD.MOV.U32 R13, RZ, RZ, RZ ;  /* 0x000000ffff0d7224 */ /* 0x000fe200078e00ff */
[----:B------:R-:W-:Y:S01]  /*3d40*/  SHF.R.S32.HI R15, RZ, 0x4, R15 ;  /* 0x00000004ff0f7819 */ /* 0x000fe2000001140f */
[----:B------:R-:W-:Y:S01]  /*3d50*/  IMAD.SHL.U32 R32, R32, 0x4, RZ ;  /* 0x0000000420207824 */ /* 0x000fe200078e00ff */
[----:B------:R-:W-:Y:S06]  /*3d60*/  @!P0 BRA `(.L_x_533) ;  /* 0x0000000800c88947 */ /* 0x000fec0003800000 */
        /* <DEDUP_REMOVED lines=33> */
.L_x_535:
        /* <DEDUP_REMOVED lines=77> */
.L_x_534:
        /* <DEDUP_REMOVED lines=46> */
.L_x_536:
        /* <DEDUP_REMOVED lines=9> */
.L_x_538:
[----:B------:R-:W-:Y:S05]  /*47c0*/  BSYNC B0 ;  /* 0x0000000000007941 */ /* 0x000fea0003800000 */
.L_x_537:
        /* <DEDUP_REMOVED lines=12> */
.L_x_533:
        /* <DEDUP_REMOVED lines=100> */
        .weak           $__internal_10_$__cuda_sm20_div_s64
        .type           $__internal_10_$__cuda_sm20_div_s64,@function
        .size           $__internal_10_$__cuda_sm20_div_s64,(.L_x_7894 - $__internal_10_$__cuda_sm20_div_s64)
$__internal_10_$__cuda_sm20_div_s64:
        /* <DEDUP_REMOVED lines=83> */
[----:B------:R-:W-:Y:S06]  /*5400*/  RET.REL.NODEC R38 `(_ZN5flash32flash_fwd_splitkv_combine_kernelI23Flash_fwd_kernel_traitsILi192ELi64ELi64ELi4ELb0ELb0EN7cutlass10bfloat16_tE19Flash_kernel_traitsILi192ELi64ELi64ELi4ES3_EELi8ELi4ELb1EEEvNS_16Flash_fwd_paramsE) ;  /* 0xffffffa826fc7950 */ /* 0x000fec0003c3ffff */
.L_x_539:
        /* <DEDUP_REMOVED lines=15> */
.L_x_7894:


//--------------------- .text._ZN5flash32flash_fwd_splitkv_combine_kernelI23Flash_fwd_kernel_traitsILi192ELi64ELi64ELi4ELb0ELb0EN7cutlass10bfloat16_tE19Flash_kernel_traitsILi192ELi64ELi64ELi4ES3_EELi8ELi3ELb1EEEvNS_16Flash_fwd_paramsE --------------------------
	.section	.text._ZN5flash32flash_fwd_splitkv_combine_kernelI23Flash_fwd_kernel_traitsILi192ELi64ELi64ELi4ELb0ELb0EN7cutlass10bfloat16_tE19Flash_kernel_traitsILi192ELi64ELi64ELi4ES3_EELi8ELi3ELb1EEEvNS_16Flash_fwd_paramsE,"ax",@progbits
	.align	128
        .global         _ZN5flash32flash_fwd_splitkv_combine_kernelI23Flash_fwd_kernel_traitsILi192ELi64ELi64ELi4ELb0ELb0EN7cutlass10bfloat16_tE19Flash_kernel_traitsILi192ELi64ELi64ELi4ES3_EELi8ELi3ELb1EEEvNS_16Flash_fwd_paramsE
        .type           _ZN5flash32flash_fwd_splitkv_combine_kernelI23Flash_fwd_kernel_traitsILi192ELi64ELi64ELi4ELb0ELb0EN7cutlass10bfloat16_tE19Flash_kernel_traitsILi192ELi64ELi64ELi4ES3_EELi8ELi3ELb1EEEvNS_16Flash_fwd_paramsE,@function
        .size           _ZN5flash32flash_fwd_splitkv_combine_kernelI23Flash_fwd_kernel_traitsILi192ELi64ELi64ELi4ELb0ELb0EN7cutlass10bfloat16_tE19Flash_kernel_traitsILi192ELi64ELi64ELi4ES3_EELi8ELi3ELb1EEEvNS_16Flash_fwd_paramsE,(.L_x_7895 - _ZN5flash32flash_fwd_splitkv_combine_kernelI23Flash_fwd_kernel_traitsILi192ELi64ELi64ELi4ELb0ELb0EN7cutlass10bfloat16_tE19Flash_kernel_traitsILi192ELi64ELi64ELi4ES3_EELi8ELi3ELb1EEEvNS_16Flash_fwd_paramsE)
        .other          _ZN5flash32flash_fwd_splitkv_combine_kernelI23Flash_fwd_kernel_traitsILi192ELi64ELi64ELi4ELb0ELb0EN7cutlass10bfloat16_tE19Flash_kernel_traitsILi192ELi64ELi64ELi4ES3_EELi8ELi3ELb1EEEvNS_16Flash_fwd_paramsE,@"STO_CUDA_ENTRY STV_DEFAULT"
_ZN5flash32flash_fwd_splitkv_combine_kernelI23Flash_fwd_kernel_traitsILi192ELi64ELi64ELi4ELb0ELb0EN7cutlass10bfloat16_tE19Flash_kernel_traitsILi192ELi64ELi64ELi4ES3_EELi8ELi3ELb1EEEvNS_16Flash_fwd_paramsE:
.text._ZN5flash32flash_fwd_splitkv_combine_kernelI23Flash_fwd_kernel_traitsILi192ELi64ELi64ELi4ELb0ELb0EN7cutlass10bfloat16_tE19Flash_kernel_traitsILi192ELi64ELi64ELi4ES3_EELi8ELi3ELb1EEEvNS_16Flash_fwd_paramsE:
        /* <DEDUP_REMOVED lines=23> */
[----:B------:R-:W-:Y:S05]  /*0170*/  CALL.REL.NOINC `($__internal_11_$__cuda_sm20_div_s64) ;  /* 0x0000004c001c7944 */ /* 0x000fea0003c00000 */
[----:B------:R-:W-:Y:S02]  /*0180*/  MOV R18, R0 ;  /* 0x0000000000127202 */ /* 0x000fe40000000f00 */
[----:B------:R-:W-:Y:S01]  /*0190*/  MOV R19, R21 ;  /* 0x0000001500137202 */ /* 0x000fe20000000f00 */
[----:B------:R-:W-:Y:S06]  /*01a0*/  BRA `(.L_x_541) ;  /* 0x00000000004c7947 */ /* 0x000fec0003800000 */
.L_x_540:
        /* <DEDUP_REMOVED lines=19> */
.L_x_541:
        /* <DEDUP_REMOVED lines=11> */
[----:B------:R-:W-:Y:S05]  /*0390*/  CALL.REL.NOINC `($__internal_11_$__cuda_sm20_div_s64) ;  /* 0x0000004800947944 */ /* 0x000fea0003c00000 */
[----:B------:R-:W-:Y:S02]  /*03a0*/  MOV R10, R0 ;  /* 0x00000000000a7202 */ /* 0x000fe40000000f00 */
[----:B------:R-:W-:Y:S01]  /*03b0*/  MOV R11, R21 ;  /* 0x00000015000b7202 */ /* 0x000fe20000000f00 */
[----:B------:R-:W-:Y:S05]  /*03c0*/  BRA `(.L_x_544) ;  /* 0x00000000004c7947 */ /* 0x000fea0003800000 */
.L_x_543:
        /* <DEDUP_REMOVED lines=19> */
.L_x_544:
[----:B------:R-:W-:Y:S05]  /*0500*/  BSYNC B0 ;  /* 0x0000000000007941 */ /* 0x000fea0003800000 */
.L_x_542:
        /* <DEDUP_REMOVED lines=42> */
[----:B------:R-:W-:Y:S01]  /*07b0*/  MOV R20, R0 ;  /* 0x0000000000147202 */ /* 0x000fe20000000f00 */
[----:B------:R-:W-:Y:S05]  /*07c0*/  BRA `(.L_x_547) ;  /* 0x00000000004c7947 */ /* 0x000fea0003800000 */
.L_x_546:
        /* <DEDUP_REMOVED lines=19> */
.L_x_547:
[----:B------:R-:W-:Y:S05]  /*0900*/  BSYNC B0 ;  /* 0x0000000000007941 */ /* 0x000fea0003800000 */
.L_x_545:
        /* <DEDUP_REMOVED lines=75> */
[----:B------:R-:W-:Y:S05]  /*0dc0*/  BRA `(.L_x_550) ;  /* 0x00000000004c7947 */ /* 0x000fea0003800000 */
.L_x_549:
        /* <DEDUP_REMOVED lines=19> */
.L_x_550:
[----:B------:R-:W-:Y:S05]  /*0f00*/  BSYNC B0 ;  /* 0x0000000000007941 */ /* 0x000fea0003800000 */
.L_x_548:
        /* <DEDUP_REMOVED lines=43> */
.L_x_552:
        /* <DEDUP_REMOVED lines=19> */
.L_x_553:
[----:B------:R-:W-:Y:S05]  /*12f0*/  BSYNC B0 ;  /* 0x0000000000007941 */ /* 0x000fea0003800000 */
.L_x_551:
        /* <DEDUP_REMOVED lines=71> */
.L_x_555:
[----:B------:R-:W-:Y:S05]  /*1770*/  BSYNC B0 ;  /* 0x0000000000007941 */ /* 0x000fea0003800000 */
.L_x_554:
        /* <DEDUP_REMOVED lines=143> */
[----:B------:R-:W-:Y:S05]  /*2070*/  CALL.REL.NOINC `($__internal_11_$__cuda_sm20_div_s64) ;  /* 0x0000002c005c7944 */ /* 0x000fea0003c00000 */
        /* <DEDUP_REMOVED lines=10> */
.L_x_560:
        /* <DEDUP_REMOVED lines=22> */
.L_x_561:
[----:B------:R-:W-:Y:S05]  /*2280*/  BSYNC B0 ;  /* 0x0000000000007941 */ /* 0x000fea0003800000 */
.L_x_559:
[----:B------:R-:W-:Y:S01]  /*2290*/  LOP3.LUT R0, R19, R8, RZ, 0xfc, !PT ;  /* 0x0000000813007212 */ /* 0x000fe200078efcff */
[----:B------:R-:W-:Y:S03]  /*22a0*/  BSSY B0, `(.L_x_562) ;  /* 0x0000028000007945 */ /* 0x000fe60003800000 */
[----:B------:R-:W-:-:S13]  /*22b0*/  ISETP.NE.U32.AND P0, PT, R0, RZ, PT ;  /* 0x000000ff0000720c */ /* 0x000fda0003f05070 */
[----:B------:R-:W-:Y:S05]  /*22c0*/  @!P0 BRA `(.L_x_563) ;  /* 0x00000000003c8947 */ /* 0x000fea0003800000 */
[----:B------:R-:W-:Y:S01]  /*22d0*/  IMAD.MOV.U32 R22, RZ, RZ, R23 ;  /* 0x000000ffff167224 */ /* 0x000fe200078e0017 */
[----:B------:R-:W-:Y:S02]  /*22e0*/  MOV R6, R8 ;  /* 0x0000000800067202 */ /* 0x000fe40000000f00 */
[----:B------:R-:W-:Y:S02]  /*22f0*/  MOV R20, 0x2310 ;  /* 0x0000231000147802 */ /* 0x000fe40000000f00 */
[----:B------:R-:W-:Y:S05]  /*2300*/  CALL.REL.NOINC `($__internal_11_$__cuda_sm20_div_s64) ;  /* 0x0000002800b87944 */ /* 0x000fea0003c00000 */
        /* <DEDUP_REMOVED lines=11> */
.L_x_563:
        /* <DEDUP_REMOVED lines=22> */
.L_x_564:
[----:B------:R-:W-:Y:S05]  /*2520*/  BSYNC B0 ;  /* 0x0000000000007941 */ /* 0x000fea0003800000 */
.L_x_562:
        /* <DEDUP_REMOVED lines=11> */
[----:B------:R-:W-:Y:S05]  /*25e0*/  CALL.REL.NOINC `($__internal_11_$__cuda_sm20_div_s64) ;  /* 0x0000002800007944 */ /* 0x000fea0003c00000 */
        /* <DEDUP_REMOVED lines=8> */
.L_x_566:
        /* <DEDUP_REMOVED lines=21> */
.L_x_567:
[----:B------:R-:W-:Y:S05]  /*27c0*/  BSYNC B0 ;  /* 0x0000000000007941 */ /* 0x000fea0003800000 */
.L_x_565:
        /* <DEDUP_REMOVED lines=38> */
[----:B------:R-:W-:Y:S05]  /*2a30*/  CALL.REL.NOINC `($__internal_11_$__cuda_sm20_div_s64) ;  /* 0x0000002000ec7944 */ /* 0x000fea0003c00000 */
        /* <DEDUP_REMOVED lines=12> */
.L_x_569:
        /* <DEDUP_REMOVED lines=23> */
.L_x_570:
[----:B------:R-:W-:Y:S05]  /*2c70*/  BSYNC B0 ;  /* 0x0000000000007941 */ /* 0x000fea0003800000 */
.L_x_568:
        /* <DEDUP_REMOVED lines=19> */
.L_x_572:
        /* <DEDUP_REMOVED lines=22> */
.L_x_573:
[----:B------:R-:W-:Y:S05]  /*2f10*/  BSYNC B0 ;  /* 0x0000000000007941 */ /* 0x000fea0003800000 */
.L_x_571:
        /* <DEDUP_REMOVED lines=21> */
.L_x_575:
        /* <DEDUP_REMOVED lines=23> */
.L_x_576:
[----:B------:R-:W-:Y:S05]  /*31e0*/  BSYNC B0 ;  /* 0x0000000000007941 */ /* 0x000fea0003800000 */
.L_x_574:
        /* <DEDUP_REMOVED lines=39> */
.L_x_578:
        /* <DEDUP_REMOVED lines=23> */
.L_x_579:
[----:B------:R-:W-:Y:S05]  /*35d0*/  BSYNC B0 ;  /* 0x0000000000007941 */ /* 0x000fea0003800000 */
.L_x_577:
        /* <DEDUP_REMOVED lines=30> */
.L_x_581:
        /* <DEDUP_REMOVED lines=23> */
.L_x_582:
[----:B------:R-:W-:Y:S05]  /*3930*/  BSYNC B0 ;  /* 0x0000000000007941 */ /* 0x000fea0003800000 */
.L_x_580:
        /* <DEDUP_REMOVED lines=21> */
.L_x_558:
[----:B------:R-:W-:Y:S02]  /*3a90*/  ULDC.64 UR4, c[0x0][0x2b0] ;  /* 0x0000ac0000047ab9 */ /* 0x000fe40000000a00 */
[----:B------:R-:W-:-:S04]  /*3aa0*/  LEA R2, P0, R30, UR4, 0x2 ;  /* 0x000000041e027c11 */ /* 0x000fc8000f8010ff */
[----:B------:R-:W-:-:S05]  /*3ab0*/  LEA.HI.X R3, R30, UR5, R31, 0x2, P0 ;  /* 0x000000051e037c11 */ /* 0x000fca00080f141f */
[----:B------:R1:W-:Y:S04]  /*3ac0*/  STG.E desc[UR8][R2.64], R26 ;  /* 0x0000001a02007986 */ /* 0x0003e8000c101908 */
.L_x_557:
[----:B------:R-:W-:Y:S05]  /*3ad0*/  BSYNC B1 ;  /* 0x0000000000017941 */ /* 0x000fea0003800000 */
.L_x_556:
[----:B------:R-:W2:Y:S01]  /*3ae0*/  S2R R31, SR_TID.X ;  /* 0x00000000001f7919 */ /* 0x000ea20000002100 */
[----:B------:R-:W3:Y:S01]  /*3af0*/  LDC R15, c[0x0][0x3c4] ;  /* 0x0000f100ff0f7b82 */ /* 0x000ee20000000800 */
[----:B------:R-:W-:Y:S02]  /*3b00*/  CS2R R4, SRZ ;  /* 0x0000000000047805 */ /* 0x000fe4000001ff00 */
[----:B------:R-:W-:Y:S02]  /*3b10*/  CS2R R6, SRZ ;  /* 0x0000000000067805 */ /* 0x000fe4000001ff00 */
[----:B------:R-:W-:Y:S01]  /*3b20*/  CS2R R10, SRZ ;  /* 0x00000000000a7805 */ /* 0x000fe2000001ff00 */
[----:B------:R-:W-:Y:S01]  /*3b30*/  IMAD.MOV.U32 R13, RZ, RZ, RZ ;  /* 0x000000ffff0d7224 */ /* 0x000fe200078e00ff */
[----:B--2---:R-:W-:-:S04]  /*3b40*/  SHF.R.S32.HI R30, RZ, 0x1f, R31 ;  /* 0x0000001fff1e7819 */ /* 0x004fc8000001141f */
[CC--:B------:R-:W-:Y:S02]  /*3b50*/  LEA.HI R0, R30.reuse, R31.reuse, RZ, 0x3 ;  /* 0x0000001f1e007211 */ /* 0x0c0fe400078f18ff */
[----:B------:R-:W-:Y:S02]  /*3b60*/  LEA.HI R30, R30, R31, RZ, 0x4 ;  /* 0x0000001f1e1e7211 */ /* 0x000fe400078f20ff */
[----:B------:R-:W-:Y:S02]  /*3b70*/  LOP3.LUT R0, R0, 0xfffffff8, RZ, 0xc0, !PT ;  /* 0xfffffff800007812 */ /* 0x000fe400078ec0ff */
[----:B01----:R-:W-:Y:S02]  /*3b80*/  LOP3.LUT R2, R30, 0x3ffffff0, RZ, 0xc0, !PT ;  /* 0x3ffffff01e027812 */ /* 0x003fe400078ec0ff */
[----:B------:R-:W-:Y:S01]  /*3b90*/  SHF.R.S32.HI R30, RZ, 0x4, R30 ;  /* 0x00000004ff1e7819 */ /* 0x000fe2000001141e */
[----:B------:R-:W-:-:S05]  /*3ba0*/  IMAD.IADD R0, R31, 0x1, -R0 ;  /* 0x000000011f007824 */ /* 0x000fca00078e0a00 */
[----:B---3--:R-:W-:Y:S01]  /*3bb0*/  ISETP.GE.AND P0, PT, R0, R15, PT ;  /* 0x0000000f0000720c */ /* 0x008fe20003f06270 */
[----:B------:R-:W-:-:S03]  /*3bc0*/  IMAD.MOV.U32 R0, RZ, RZ, RZ ;  /* 0x000000ffff007224 */ /* 0x000fc600078e00ff */
[C---:B------:R-:W-:Y:S01]  /*3bd0*/  ISETP.GT.OR P0, PT, R31.reuse, 0x3f, P0 ;  /* 0x0000003f1f00780c */ /* 0x040fe20000704670 */
[----:B------:R-:W-:Y:S01]  /*3be0*/  IMAD.IADD R31, R31, 0x1, -R2 ;  /* 0x000000011f1f7824 */ /* 0x000fe200078e0a02 */
[----:B------:R-:W-:-:S03]  /*3bf0*/  CS2R R2, SRZ ;  /* 0x0000000000027805 */ /* 0x000fc6000001ff00 */
[----:B------:R-:W-:-:S08]  /*3c00*/  IMAD.SHL.U32 R31, R31, 0x4, RZ ;  /* 0x000000041f1f7824 */ /* 0x000fd000078e00ff */
[----:B------:R-:W-:-:S04]  /*3c10*/  @!P0 FADD.FTZ R8, -R26, R27 ;  /* 0x0000001b1a088221 */ /* 0x000fc80000010100 */
[----:B------:R-:W-:-:S06]  /*3c20*/  @!P0 FMUL.FTZ R8, R8, 1.4426950216293334961 ;  /* 0x3fb8aa3b08088820 */ /* 0x000fcc0000410000 */
[----:B------:R-:W0:Y:S02]  /*3c30*/  @!P0 MUFU.EX2 R8, R8 ;  /* 0x0000000800088308 */ /* 0x000e240000000800 */
[----:B0-----:R0:W-:Y:S01]  /*3c40*/  @!P0 STS [R29], R8 ;  /* 0x000000081d008388 */ /* 0x0011e20000000800 */
[----:B------:R-:W-:Y:S01]  /*3c50*/  BAR.SYNC.DEFER_BLOCKING 0x0 ;  /* 0x0000000000007b1d */ /* 0x000fe20000010000 */
[----:B------:R-:W-:Y:S02]  /*3c60*/  ISETP.GE.AND P0, PT, R15, 0x1, PT ;  /* 0x000000010f00780c */ /* 0x000fe40003f06270 */
[----:B0-----:R-:W-:-:S11]  /*3c70*/  CS2R R8, SRZ ;  /* 0x0000000000087805 */ /* 0x001fd6000001ff00 */
        /* <DEDUP_REMOVED lines=34> */
.L_x_585:
        /* <DEDUP_REMOVED lines=77> */
.L_x_584:
        /* <DEDUP_REMOVED lines=46> */
.L_x_586:
        /* <DEDUP_REMOVED lines=9> */
.L_x_588:
[----:B------:R-:W-:Y:S05]  /*46e0*/  BSYNC B0 ;  /* 0x0000000000007941 */ /* 0x000fea0003800000 */
.L_x_587:
        /* <DEDUP_REMOVED lines=12> */
.L_x_583:
        /* <DEDUP_REMOVED lines=49> */
[----:B------:R-:W-:-:S04]  /*4ac0*/  LOP3.LUT R20, R20, R17, RZ, 0x3c, !PT ;  /* 0x0000001114147212 */ /* 0x000fc800078e3cff */
        /* <DEDUP_REMOVED lines=25> */
[----:B------:R-:W-:-:S03]  /*4c60*/  ULDC.64 UR4, c[0x0][0x298] ;  /* 0x0000a60000047ab9 */ /* 0x000fc60000000a00 */
[----:B------:R-:W-:Y:S02]  /*4c70*/  IMAD R15, R15, UR4, RZ ;  /* 0x000000040f0f7c24 */ /* 0x000fe4000f8e02ff */
[----:B------:R-:W-:Y:S01]  /*4c80*/  IMAD.IADD R21, R21, 0x1, R17 ;  /* 0x0000000115157824 */ /* 0x000fe200078e0211 */
[----:B------:R-:W-:Y:S01]  /*4c90*/  IADD3 R17, R31, 0x40, RZ ;  /* 0x000000401f117810 */ /* 0x000fe20007ffe0ff */
[C---:B------:R-:W-:Y:S02]  /*4ca0*/  IMAD R15, R18.reuse, UR5, R15 ;  /* 0x00000005120f7c24 */ /* 0x040fe4000f8e020f */
[----:B------:R-:W-:Y:S01]  /*4cb0*/  IMAD.WIDE.U32 R18, R18, UR4, R20 ;  /* 0x0000000412127c25 */ /* 0x000fe2000f8e0014 */
[----:B------:R-:W-:-:S03]  /*4cc0*/  ULDC.64 UR4, c[0x0][0x280] ;  /* 0x0000a00000047ab9 */ /* 0x000fc60000000a00 */
[C---:B------:R-:W-:Y:S01]  /*4cd0*/  VIADD R21, R31.reuse, 0x80 ;  /* 0x000000801f157836 */ /* 0x040fe20000000000 */
[-C--:B------:R-:W-:Y:S01]  /*4ce0*/  IADD3 R12, P2, R31, R18.reuse, RZ ;  /* 0x000000121f0c7210 */ /* 0x080fe20007f5e0ff */
[----:B------:R-:W-:Y:S01]  /*4cf0*/  IMAD.IADD R14, R19, 0x1, R15 ;  /* 0x00000001130e7824 */ /* 0x000fe200078e020f */
[-C--:B------:R-:W-:Y:S02]  /*4d00*/  IADD3 R15, P1, R17, R18.reuse, RZ ;  /* 0x00000012110f7210 */ /* 0x080fe40007f3e0ff */
[----:B------:R-:W-:Y:S02]  /*4d10*/  IADD3 R20, P0, R21, R18, RZ ;  /* 0x0000001215147210 */ /* 0x000fe40007f1e0ff */
[-C--:B------:R-:W-:Y:S02]  /*4d20*/  LEA.HI.X.SX32 R31, R31, R14.reuse, 0x1, P2 ;  /* 0x0000000e1f1f7211 */ /* 0x080fe400010f0eff */
[----:B------:R-:W-:Y:S02]  /*4d30*/  LEA.HI.X.SX32 R22, R17, R14, 0x1, P1 ;  /* 0x0000000e11167211 */ /* 0x000fe400008f0eff */
[----:B------:R-:W-:-:S02]  /*4d40*/  LEA R18, P2, R12, UR4, 0x1 ;  /* 0x000000040c127c11 */ /* 0x000fc4000f8408ff */
[----:B------:R-:W-:Y:S02]  /*4d50*/  LEA.HI.X.SX32 R21, R21, R14, 0x1, P0 ;  /* 0x0000000e15157211 */ /* 0x000fe400000f0eff */
[C---:B------:R-:W-:Y:S02]  /*4d60*/  LEA R16, P1, R15.reuse, UR4, 0x1 ;  /* 0x000000040f107c11 */ /* 0x040fe4000f8208ff */
[----:B------:R-:W-:Y:S02]  /*4d70*/  LEA R14, P0, R20, UR4, 0x1 ;  /* 0x00000004140e7c11 */ /* 0x000fe4000f8008ff */
[----:B------:R-:W-:Y:S02]  /*4d80*/  LEA.HI.X R19, R12, UR5, R31, 0x1, P2 ;  /* 0x000000050c137c11 */ /* 0x000fe400090f0c1f */
[----:B------:R-:W-:Y:S02]  /*4d90*/  LEA.HI.X R17, R15, UR5, R22, 0x1, P1 ;  /* 0x000000050f117c11 */ /* 0x000fe400088f0c16 */
[----:B------:R-:W-:Y:S01]  /*4da0*/  LEA.HI.X R15, R20, UR5, R21, 0x1, P0 ;  /* 0x00000005140f7c11 */ /* 0x000fe200080f0c15 */
[----:B------:R-:W-:Y:S04]  /*4db0*/  STG.E.64 desc[UR8][R18.64], R10 ;  /* 0x0000000a12007986 */ /* 0x000fe8000c101b08 */
[----:B------:R-:W-:Y:S04]  /*4dc0*/  STG.E.64 desc[UR8][R16.64], R6 ;  /* 0x0000000610007986 */ /* 0x000fe8000c101b08 */
[----:B------:R-:W-:Y:S01]  /*4dd0*/  STG.E.64 desc[UR8][R14.64], R2 ;  /* 0x000000020e007986 */ /* 0x000fe2000c101b08 */
[----:B------:R-:W-:Y:S05]  /*4de0*/  EXIT ;  /* 0x000000000000794d */ /* 0x000fea0003800000 */
        .weak           $__internal_11_$__cuda_sm20_div_s64
        .type           $__internal_11_$__cuda_sm20_div_s64,@function
        .size           $__internal_11_$__cuda_sm20_div_s64,(.L_x_7895 - $__internal_11_$__cuda_sm20_div_s64)
$__internal_11_$__cuda_sm20_div_s64:
        /* <DEDUP_REMOVED lines=83> */
[----:B------:R-:W-:Y:S06]  /*5320*/  RET.REL.NODEC R38 `(_ZN5flash32flash_fwd_splitkv_combine_kernelI23Flash_fwd_kernel_traitsILi192ELi64ELi64ELi4ELb0ELb0EN7cutlass10bfloat16_tE19Flash_kernel_traitsILi192ELi64ELi64ELi4ES3_EELi8ELi3ELb1EEEvNS_16Flash_fwd_paramsE) ;  /* 0xffffffac26347950 */ /* 0x000fec0003c3ffff */
.L_x_589:
        /* <DEDUP_REMOVED lines=13> */
.L_x_7895:


//--------------------- .text._ZN5flash32flash_fwd_splitkv_combine_kernelI23Flash_fwd_kernel_traitsILi192ELi64ELi64ELi4ELb0ELb0EN7cutlass10bfloat16_tE19Flash_kernel_traitsILi192ELi64ELi64ELi4ES3_EELi8ELi2ELb1EEEvNS_16Flash_fwd_paramsE --------------------------
	.section	.text._ZN5flash32flash_fwd_splitkv_combine_kernelI23Flash_fwd_kernel_traitsILi192ELi64ELi64ELi4ELb0ELb0EN7cutlass10bfloat16_tE19Flash_kernel_traitsILi192ELi64ELi64ELi4ES3_EELi8ELi2ELb1EEEvNS_16Flash_fwd_paramsE,"ax",@progbits
	.align	128
        .global         _ZN5flash32flash_fwd_splitkv_combine_kernelI23Flash_fwd_kernel_traitsILi192ELi64ELi64ELi4ELb0ELb0EN7cutlass10bfloat16_tE19Flash_kernel_traitsILi192ELi64ELi64ELi4ES3_EELi8ELi2ELb1EEEvNS_16Flash_fwd_paramsE
        .type           _ZN5flash32flash_fwd_splitkv_combine_kernelI23Flash_fwd_kernel_traitsILi192ELi64ELi64ELi4ELb0ELb0EN7cutlass10bfloat16_tE19Flash_kernel_traitsILi192ELi64ELi64ELi4ES3_EELi8ELi2ELb1EEEvNS_16Flash_fwd_paramsE,@function
        .size           _ZN5flash32flash_fwd_splitkv_combine_kernelI23Flash_fwd_kernel_traitsILi192ELi64ELi64ELi4ELb0ELb0EN7cutlass10bfloat16_tE19Flash_kernel_traitsILi192ELi64ELi64ELi4ES3_EELi8ELi2ELb1EEEvNS_16Flash_fwd_paramsE,(.L_x_7896 - _ZN5flash32flash_fwd_splitkv_combine_kernelI23Flash_fwd_kernel_traitsILi192ELi64ELi64ELi4ELb0ELb0EN7cutlass10bfloat16_tE19Flash_kernel_traitsILi192ELi64ELi64ELi4ES3_EELi8ELi2ELb1EEEvNS_16Flash_fwd_paramsE)
        .other          _ZN5flash32flash_fwd_splitkv_combine_kernelI23Flash_fwd_kernel_traitsILi192ELi64ELi64ELi4ELb0ELb0EN7cutlass10bfloat16_tE19Flash_kernel_traitsILi192ELi64ELi64ELi4ES3_EELi8ELi2ELb1EEEvNS_16Flash_fwd_paramsE,@"STO_CUDA_ENTRY STV_DEFAULT"
_ZN5flash32flash_fwd_splitkv_combine_kernelI23Flash_fwd_kernel_traitsILi192ELi64ELi64ELi4ELb0ELb0EN7cutlass10bfloat16_tE19Flash_kernel_traitsILi192ELi64ELi64ELi4ES3_EELi8ELi2ELb1EEEvNS_16Flash_fwd_paramsE:
.text._ZN5flash32flash_fwd_splitkv_combine_kernelI23Flash_fwd_kernel_traitsILi192ELi64ELi64ELi4ELb0ELb0EN7cutlass10bfloat16_tE19Flash_kernel_traitsILi192ELi64ELi64ELi4ES3_EELi8ELi2ELb1EEEvNS_16Flash_fwd_paramsE:
        /* <DEDUP_REMOVED lines=23> */
[----:B------:R-:W-:Y:S05]  /*0170*/  CALL.REL.NOINC `($__internal_12_$__cuda_sm20_div_s64) ;  /* 0x0000004c00387944 */ /* 0x000fea0003c00000 */
[----:B------:R-:W-:Y:S05]  /*0180*/  BRA `(.L_x_591) ;  /* 0x00000000004c7947 */ /* 0x000fea0003800000 */
.L_x_590:
        /* <DEDUP_REMOVED lines=19> */
.L_x_591:
        /* <DEDUP_REMOVED lines=12> */
[----:B------:R-:W-:Y:S05]  /*0380*/  CALL.REL.NOINC `($__internal_12_$__cuda_sm20_div_s64) ;  /* 0x0000004800b47944 */ /* 0x000fea0003c00000 */
[----:B------:R-:W-:Y:S02]  /*0390*/  MOV R8, R18 ;  /* 0x0000001200087202 */ /* 0x000fe40000000f00 */
[----:B------:R-:W-:Y:S01]  /*03a0*/  MOV R9, R19 ;  /* 0x0000001300097202 */ /* 0x000fe20000000f00 */
[----:B------:R-:W-:Y:S05]  /*03b0*/  BRA `(.L_x_594) ;  /* 0x00000000004c7947 */ /* 0x000fea0003800000 */
.L_x_593:
        /* <DEDUP_REMOVED lines=19> */
.L_x_594:
[----:B------:R-:W-:Y:S05]  /*04f0*/  BSYNC B0 ;  /* 0x0000000000007941 */ /* 0x000fea0003800000 */
.L_x_592:
        /* <DEDUP_REMOVED lines=41> */
.L_x_596:
        /* <DEDUP_REMOVED lines=19> */
.L_x_597:
[----:B------:R-:W-:Y:S05]  /*08c0*/  BSYNC B0 ;  /* 0x0000000000007941 */ /* 0x000fea0003800000 */
.L_x_595:
        /* <DEDUP_REMOVED lines=73> */
[----:B------:R-:W-:Y:S02]  /*0d60*/  MOV R34, R18 ;  /* 0x0000001200227202 */ /* 0x000fe40000000f00 */
[----:B------:R-:W-:Y:S01]  /*0d70*/  MOV R35, R19 ;  /* 0x0000001300237202 */ /* 0x000fe20000000f00 */
[----:B------:R-:W-:Y:S05]  /*0d80*/  BRA `(.L_x_600) ;  /* 0x00000000004c7947 */ /* 0x000fea0003800000 */
.L_x_599:
        /* <DEDUP_REMOVED lines=19> */
.L_x_600:
[----:B------:R-:W-:Y:S05]  /*0ec0*/  BSYNC B0 ;  /* 0x0000000000007941 */ /* 0x000fea0003800000 */
.L_x_598:
        /* <DEDUP_REMOVED lines=44> */
.L_x_602:
        /* <DEDUP_REMOVED lines=19> */
.L_x_603:
[----:B------:R-:W-:Y:S05]  /*12c0*/  BSYNC B0 ;  /* 0x0000000000007941 */ /* 0x000fea0003800000 */
.L_x_601:
        /* <DEDUP_REMOVED lines=68> */
.L_x_605:
[----:B------:R-:W-:Y:S05]  /*1710*/  BSYNC B0 ;  /* 0x0000000000007941 */ /* 0x000fea0003800000 */
.L_x_604:
        /* <DEDUP_REMOVED lines=13> */
.L_x_607:
[----:B------:R-:W-:Y:S05]  /*17f0*/  BSYNC B0 ;  /* 0x0000000000007941 */ /* 0x000fea0003800000 */
.L_x_606:
        /* <DEDUP_REMOVED lines=138> */
[----:B------:R-:W-:Y:S05]  /*20a0*/  CALL.REL.NOINC `($__internal_12_$__cuda_sm20_div_s64) ;  /* 0x0000002c006c7944 */ /* 0x000fea0003c00000 */
        /* <DEDUP_REMOVED lines=9> */
.L_x_612:
        /* <DEDUP_REMOVED lines=22> */
.L_x_613:
[----:B------:R-:W-:Y:S05]  /*22a0*/  BSYNC B0 ;  /* 0x0000000000007941 */ /* 0x000fea0003800000 */
.L_x_611:
        /* <DEDUP_REMOVED lines=19> */
.L_x_615:
        /* <DEDUP_REMOVED lines=22> */
.L_x_616:
[----:B------:R-:W-:Y:S05]  /*2540*/  BSYNC B0 ;  /* 0x0000000000007941 */ /* 0x000fea0003800000 */
.L_x_614:
        /* <DEDUP_REMOVED lines=11> */
[----:B------:R-:W-:Y:S05]  /*2600*/  CALL.REL.NOINC `($__internal_12_$__cuda_sm20_div_s64) ;  /* 0x0000002800147944 */ /* 0x000fea0003c00000 */
[----:B------:R-:W-:-:S04]  /*2610*/  IADD3 R17, P0, RZ, -R18, RZ ;  /* 0x80000012ff117210 */ /* 0x000fc80007f1e0ff */
[----:B------:R-:W-:Y:S01]  /*2620*/  IADD3.X R16, RZ, ~R19, RZ, P0, !PT ;  /* 0x80000013ff107210 */ /* 0x000fe200007fe4ff */
[----:B------:R-:W-:-:S04]  /*2630*/  IMAD.WIDE.U32 R36, R5, R17, R36 ;  /* 0x0000001105247225 */ /* 0x000fc800078e0024 */
[----:B------:R-:W-:-:S04]  /*2640*/  IMAD R16, R16, R5, RZ ;  /* 0x0000000510107224 */ /* 0x000fc800078e02ff */
[----:B------:R-:W-:-:S05]  /*2650*/  IMAD R4, R4, R17, R16 ;  /* 0x0000001104047224 */ /* 0x000fca00078e0210 */
[----:B------:R-:W-:Y:S01]  /*2660*/  IADD3 R4, R37, R4, RZ ;  /* 0x0000000425047210 */ /* 0x000fe20007ffe0ff */
[----:B------:R-:W-:Y:S05]  /*2670*/  BRA `(.L_x_619) ;  /* 0x0000000000587947 */ /* 0x000fea0003800000 */
.L_x_618:
        /* <DEDUP_REMOVED lines=22> */
.L_x_619:
[----:B------:R-:W-:Y:S05]  /*27e0*/  BSYNC B0 ;  /* 0x0000000000007941 */ /* 0x000fea0003800000 */
.L_x_617:
        /* <DEDUP_REMOVED lines=38> */
[----:B------:R-:W-:Y:S05]  /*2a50*/  CALL.REL.NOINC `($__internal_12_$__cuda_sm20_div_s64) ;  /* 0x0000002400007944 */ /* 0x000fea0003c00000 */
        /* <DEDUP_REMOVED lines=12> */
.L_x_621:
        /* <DEDUP_REMOVED lines=23> */
.L_x_622:
[----:B------:R-:W-:Y:S05]  /*2c90*/  BSYNC B0 ;  /* 0x0000000000007941 */ /* 0x000fea0003800000 */
.L_x_620:
        /* <DEDUP_REMOVED lines=18> */
.L_x_624:
        /* <DEDUP_REMOVED lines=22> */
.L_x_625:
[----:B------:R-:W-:Y:S05]  /*2f20*/  BSYNC B0 ;  /* 0x0000000000007941 */ /* 0x000fea0003800000 */
.L_x_623:
        /* <DEDUP_REMOVED lines=20> */
.L_x_627:
        /* <DEDUP_REMOVED lines=23> */
.L_x_628:
[----:B------:R-:W-:Y:S05]  /*31e0*/  BSYNC B0 ;  /* 0x0000000000007941 */ /* 0x000fea0003800000 */
.L_x_626:
        /* <DEDUP_REMOVED lines=26> */
[----:B------:R-:W-:Y:S05]  /*3390*/  CALL.REL.NOINC `($__internal_12_$__cuda_sm20_div_s64) ;  /* 0x0000001800b07944 */ /* 0x000fea0003c00000 */
        /* <DEDUP_REMOVED lines=12> */
.L_x_630:
        /* <DEDUP_REMOVED lines=23> */
.L_x_631:
[----:B------:R-:W-:Y:S05]  /*35d0*/  BSYNC B0 ;  /* 0x0000000000007941 */ /* 0x000fea0003800000 */
.L_x_629:
        /* <DEDUP_REMOVED lines=29> */
.L_x_633:
        /* <DEDUP_REMOVED lines=23> */
.L_x_634:
[----:B------:R-:W-:Y:S05]  /*3920*/  BSYNC B0 ;  /* 0x0000000000007941 */ /* 0x000fea0003800000 */
.L_x_632:
        /* <DEDUP_REMOVED lines=21> */
.L_x_610:
[----:B------:R-:W-:Y:S02]  /*3a80*/  ULDC.64 UR4, c[0x0][0x2b0] ;  /* 0x0000ac0000047ab9 */ /* 0x000fe40000000a00 */
[----:B------:R-:W-:-:S04]  /*3a90*/  LEA R2, P0, R32, UR4, 0x2 ;  /* 0x0000000420027c11 */ /* 0x000fc8000f8010ff */
[----:B------:R-:W-:-:S05]  /*3aa0*/  LEA.HI.X R3, R32, UR5, R33, 0x2, P0 ;  /* 0x0000000520037c11 */ /* 0x000fca00080f1421 */
[----:B------:R0:W-:Y:S04]  /*3ab0*/  STG.E desc[UR8][R2.64], R27 ;  /* 0x0000001b02007986 */ /* 0x0001e8000c101908 */
.L_x_609:
[----:B------:R-:W-:Y:S05]  /*3ac0*/  BSYNC B1 ;  /* 0x0000000000017941 */ /* 0x000fea0003800000 */
.L_x_608:
[----:B------:R-:W2:Y:S01]  /*3ad0*/  S2R R31, SR_TID.X ;  /* 0x00000000001f7919 */ /* 0x000ea20000002100 */
[----:B------:R-:W3:Y:S01]  /*3ae0*/  LDC R15, c[0x0][0x3c4] ;  /* 0x0000f100ff0f7b82 */ /* 0x000ee20000000800 */
[----:B------:R-:W-:Y:S01]  /*3af0*/  BSSY B0, `(.L_x_635) ;  /* 0x0000013000007945 */ /* 0x000fe20003800000 */
[----:B--2---:R-:W-:-:S04]  /*3b00*/  SHF.R.S32.HI R12, RZ, 0x1f, R31 ;  /* 0x0000001fff0c7819 */ /* 0x004fc8000001141f */
[CC--:B------:R-:W-:Y:S02]  /*3b10*/  LEA.HI R6, R12.reuse, R31.reuse, RZ, 0x2 ;  /* 0x0000001f0c067211 */ /* 0x0c0fe400078f10ff */
[----:B------:R-:W-:Y:S02]  /*3b20*/  LEA.HI R12, R12, R31, RZ, 0x4 ;  /* 0x0000001f0c0c7211 */ /* 0x000fe400078f20ff */
[----:B------:R-:W-:Y:S02]  /*3b30*/  LOP3.LUT R6, R6, 0xfffffffc, RZ, 0xc0, !PT ;  /* 0xfffffffc06067812 */ /* 0x000fe400078ec0ff */
[----:B01----:R-:W-:-:S03]  /*3b40*/  LOP3.LUT R2, R12, 0x3ffffff0, RZ, 0xc0, !PT ;  /* 0x3ffffff00c027812 */ /* 0x003fc600078ec0ff */
[----:B------:R-:W-:-:S05]  /*3b50*/  IMAD.IADD R4, R31, 0x1, -R6 ;  /* 0x000000011f047824 */ /* 0x000fca00078e0a06 */
[----:B---3--:R-:W-:-:S04]  /*3b60*/  ISETP.GE.AND P0, PT, R4, R15, PT ;  /* 0x0000000f0400720c */ /* 0x008fc80003f06270 */
        /* <DEDUP_REMOVED lines=11> */
.L_x_636:
[----:B------:R-:W-:Y:S05]  /*3c20*/  BSYNC B0 ;  /* 0x0000000000007941 */ /* 0x000fea0003800000 */
.L_x_635:
[----:B------:R-:W-:Y:S01]  /*3c30*/  ISETP.GE.AND P0, PT, R15, 0x1, PT ;  /* 0x000000010f00780c */ /* 0x000fe20003f06270 */
[----:B------:R-:W-:Y:S01]  /*3c40*/  IMAD.IADD R31, R31, 0x1, -R2 ;  /* 0x000000011f1f7824 */ /* 0x000fe200078e0a02 */
[----:B------:R-:W-:Y:S01]  /*3c50*/  BAR.SYNC.DEFER_BLOCKING 0x0 ;  /* 0x0000000000007b1d */ /* 0x000fe20000010000 */
[----:B------:R-:W-:Y:S01]  /*3c60*/  IMAD.MOV.U32 R0, RZ, RZ, RZ ;  /* 0x000000ffff007224 */ /* 0x000fe200078e00ff */
[----:B------:R-:W-:Y:S02]  /*3c70*/  CS2R R2, SRZ ;  /* 0x0000000000027805 */ /* 0x000fe4000001ff00 */
[----:B0-----:R-:W-:Y:S02]  /*3c80*/  CS2R R4, SRZ ;  /* 0x0000000000047805 */ /* 0x001fe4000001ff00 */
[----:B------:R-:W-:Y:S02]  /*3c90*/  CS2R R6, SRZ ;  /* 0x0000000000067805 */ /* 0x000fe4000001ff00 */
[----:B------:R-:W-:-:S02]  /*3ca0*/  CS2R R8, SRZ ;  /* 0x0000000000087805 */ /* 0x000fc4000001ff00 */
        /* <DEDUP_REMOVED lines=38> */
.L_x_639:
        /* <DEDUP_REMOVED lines=77> */
.L_x_638:
        /* <DEDUP_REMOVED lines=46> */
.L_x_640:
        /* <DEDUP_REMOVED lines=9> */
.L_x_642:
[----:B------:R-:W-:Y:S05]  /*4750*/  BSYNC B0 ;  /* 0x0000000000007941 */ /* 0x000fea0003800000 */
.L_x_641:
        /* <DEDUP_REMOVED lines=12> */
.L_x_637:
        /* <DEDUP_REMOVED lines=100> */
        .weak           $__internal_12_$__cuda_sm20_div_s64
        .type           $__internal_12_$__cuda_sm20_div_s64,@function
        .size           $__internal_12_$__cuda_sm20_div_s64,(.L_x_7896 - $__internal_12_$__cuda_sm20_div_s64)
$__internal_12_$__cuda_sm20_div_s64:
        /* <DEDUP_REMOVED lines=83> */
[----:B------:R-:W-:Y:S06]  /*5390*/  RET.REL.NODEC R38 `(_ZN5flash32flash_fwd_splitkv_combine_kernelI23Flash_fwd_kernel_traitsILi192ELi64ELi64ELi4ELb0ELb0EN7cutlass10bfloat16_tE19Flash_kernel_traitsILi192ELi64ELi64ELi4ES3_EELi8ELi2ELb1EEEvNS_16Flash_fwd_paramsE) ;  /* 0xffffffac26187950 */ /* 0x000fec0003c3ffff */
.L_x_643:
        /* <DEDUP_REMOVED lines=14> */
.L_x_7896:


//--------------------- .text._ZN5flash32flash_fwd_splitkv_combine_kernelI23Flash_fwd_kernel_traitsILi192ELi64ELi64ELi4ELb0ELb0EN7cutlass10bfloat16_tE19Flash_kernel_traitsILi192ELi64ELi64ELi4ES3_EELi8ELi1ELb1EEEvNS_16Flash_fwd_paramsE --------------------------
	.section	.text._ZN5flash32flash_fwd_splitkv_combine_kernelI23Flash_fwd_kernel_traitsILi192ELi64ELi64ELi4ELb0ELb0EN7cutlass10bfloat16_tE19Flash_kernel_traitsILi192ELi64ELi64ELi4ES3_EELi8ELi1ELb1EEEvNS_16Flash_fwd_paramsE,"ax",@progbits
	.align	128
        .global         _ZN5flash32flash_fwd_splitkv_combine_kernelI23Flash_fwd_kernel_traitsILi192ELi64ELi64ELi4ELb0ELb0EN7cutlass10bfloat16_tE19Flash_kernel_traitsILi192ELi64ELi64ELi4ES3_EELi8ELi1ELb1EEEvNS_16Flash_fwd_paramsE
        .type           _ZN5flash32flash_fwd_splitkv_combine_kernelI23Flash_fwd_kernel_traitsILi192ELi64ELi64ELi4ELb0ELb0EN7cutlass10bfloat16_tE19Flash_kernel_traitsILi192ELi64ELi64ELi4ES3_EELi8ELi1ELb1EEEvNS_16Flash_fwd_paramsE,@function
        .size           _ZN5flash32flash_fwd_splitkv_combine_kernelI23Flash_fwd_kernel_traitsILi192ELi64ELi64ELi4ELb0ELb0EN7cutlass10bfloat16_tE19Flash_kernel_traitsILi192ELi64ELi64ELi4ES3_EELi8ELi1ELb1EEEvNS_16Flash_fwd_paramsE,(.L_x_7897 - _ZN5flash32flash_fwd_splitkv_combine_kernelI23Flash_fwd_kernel_traitsILi192ELi64ELi64ELi4ELb0ELb0EN7cutlass10bfloat16_tE19Flash_kernel_traitsILi192ELi64ELi64ELi4ES3_EELi8ELi1ELb1EEEvNS_16Flash_fwd_paramsE)
        .other          _ZN5flash32flash_fwd_splitkv_combine_kernelI23Flash_fwd_kernel_traitsILi192ELi64ELi64ELi4ELb0ELb0EN7cutlass10bfloat16_tE19Flash_kernel_traitsILi192ELi64ELi64ELi4ES3_EELi8ELi1ELb1EEEvNS_16Flash_fwd_paramsE,@"STO_CUDA_ENTRY STV_DEFAULT"
_ZN5flash32flash_fwd_splitkv_combine_kernelI23Flash_fwd_kernel_traitsILi192ELi64ELi64ELi4ELb0ELb0EN7cutlass10bfloat16_tE19Flash_kernel_traitsILi192ELi64ELi64ELi4ES3_EELi8ELi1ELb1EEEvNS_16Flash_fwd_paramsE:
.text._ZN5flash32flash_fwd_splitkv_combine_kernelI23Flash_fwd_kernel_traitsILi192ELi64ELi64ELi4ELb0ELb0EN7cutlass10bfloat16_tE19Flash_kernel_traitsILi192ELi64ELi64ELi4ES3_EELi8ELi1ELb1EEEvNS_16Flash_fwd_paramsE:
        /* <DEDUP_REMOVED lines=23> */
[----:B------:R-:W-:Y:S05]  /*0170*/  CALL.REL.NOINC `($__internal_13_$__cuda_sm20_div_s64) ;  /* 0x0000004c00487944 */ /* 0x000fea0003c00000 */
[----:B------:R-:W-:Y:S05]  /*0180*/  BRA `(.L_x_645) ;  /* 0x00000000004c7947 */ /* 0x000fea0003800000 */
.L_x_644:
        /* <DEDUP_REMOVED lines=19> */
.L_x_645:
        /* <DEDUP_REMOVED lines=10> */
[----:B------:R-:W-:Y:S01]  /*0360*/  MOV R21, R19 ;  /* 0x0000001300157202 */ /* 0x000fe20000000f00 */
[----:B------:R-:W-:Y:S01]  /*0370*/  IMAD.MOV.U32 R22, RZ, RZ, R7 ;  /* 0x000000ffff167224 */ /* 0x000fe200078e0007 */
[----:B------:R-:W-:Y:S02]  /*0380*/  MOV R20, 0x3a0 ;  /* 0x000003a000147802 */ /* 0x000fe40000000f00 */
[----:B------:R-:W-:Y:S05]  /*0390*/  CALL.REL.NOINC `($__internal_13_$__cuda_sm20_div_s64) ;  /* 0x0000004800c07944 */ /* 0x000fea0003c00000 */
[----:B------:R-:W-:Y:S02]  /*03a0*/  MOV R26, R18 ;  /* 0x00000012001a7202 */ /* 0x000fe40000000f00 */
[----:B------:R-:W-:Y:S01]  /*03b0*/  MOV R27, R19 ;  /* 0x00000013001b7202 */ /* 0x000fe20000000f00 */
[----:B------:R-:W-:Y:S05]  /*03c0*/  BRA `(.L_x_648) ;  /* 0x00000000004c7947 */ /* 0x000fea0003800000 */
.L_x_647:
        /* <DEDUP_REMOVED lines=19> */
.L_x_648:
[----:B------:R-:W-:Y:S05]  /*0500*/  BSYNC B0 ;  /* 0x0000000000007941 */ /* 0x000fea0003800000 */
.L_x_646:
[----:B------:R-:W0:Y:S01]  /*0510*/  LDC R8, c[0x0][0x2c4] ;  /* 0x0000b100ff087b82 */ /* 0x000e220000000800 */
[----:B------:R-:W-:Y:S01]  /*0520*/  BSSY B0, `(.L_x_649) ;  /* 0x000003c000007945 */ /* 0x000fe20003800000 */
[----:B0-----:R-:W-:-:S04]  /*0530*/  IABS R11, R8 ;  /* 0x00000008000b7213 */ /* 0x001fc80000000000 */
[----:B------:R-:W0:Y:S01]  /*0540*/  I2F.RP R14, R11 ;  /* 0x0000000b000e7306 */ /* 0x000e220000209400 */
[----:B------:R-:W-:-:S07]  /*0550*/  IADD3 R0, R11, -0x1, R8 ;  /* 0xffffffff0b007810 */ /* 0x000fce0007ffe008 */
[----:B0-----:R-:W0:Y:S02]  /*0560*/  MUFU.RCP R12, R14 ;  /* 0x0000000e000c7308 */ /* 0x001e240000001000 */
[----:B0-----:R-:W-:-:S06]  /*0570*/  VIADD R12, R12, 0xffffffe ;  /* 0x0ffffffe0c0c7836 */ /* 0x001fcc0000000000 */
[----:B------:R-:W0:Y:S02]  /*0580*/  F2I.FTZ.U32.TRUNC.NTZ R13, R12 ;  /* 0x0000000c000d7305 */ /* 0x000e24000021f000 */
[----:B0-----:R-:W-:Y:S02]  /*0590*/  IMAD.MOV R2, RZ, RZ, -R13 ;  /* 0x000000ffff027224 */ /* 0x001fe400078e0a0d */
[----:B------:R-:W-:Y:S02]  /*05a0*/  IMAD.MOV.U32 R12, RZ, RZ, RZ ;  /* 0x000000ffff0c7224 */ /* 0x000fe400078e00ff */
        /* <DEDUP_REMOVED lines=32> */
.L_x_650:
[----:B------:R-:W0:Y:S01]  /*07b0*/  I2F.U32.RP R4, R16 ;  /* 0x0000001000047306 */ /* 0x000e220000209000 */
[----:B------:R-:W-:Y:S01]  /*07c0*/  HFMA2.MMA R8, -RZ, RZ, 0, 0 ;  /* 0x00000000ff087435 */ /* 0x000fe200000001ff */
[----:B------:R-:W-:Y:S02]  /*07d0*/  ISETP.NE.U32.AND P0, PT, R16, RZ, PT ;  /* 0x000000ff1000720c */ /* 0x000fe40003f05070 */
[----:B------:R-:W-:-:S04]  /*07e0*/  MOV R19, RZ ;  /* 0x000000ff00137202 */ /* 0x000fc80000000f00 */
        /* <DEDUP_REMOVED lines=15> */
.L_x_651:
[----:B------:R-:W-:Y:S05]  /*08e0*/  BSYNC B0 ;  /* 0x0000000000007941 */ /* 0x000fea0003800000 */
.L_x_649:
        /* <DEDUP_REMOVED lines=72> */
[----:B------:R-:W-:Y:S05]  /*0d70*/  CALL.REL.NOINC `($__internal_13_$__cuda_sm20_div_s64) ;  /* 0x0000004000487944 */ /* 0x000fea0003c00000 */
[----:B------:R-:W-:Y:S02]  /*0d80*/  MOV R32, R18 ;  /* 0x0000001200207202 */ /* 0x000fe40000000f00 */
[----:B------:R-:W-:Y:S01]  /*0d90*/  MOV R33, R19 ;  /* 0x0000001300217202 */ /* 0x000fe20000000f00 */
[----:B------:R-:W-:Y:S05]  /*0da0*/  BRA `(.L_x_654) ;  /* 0x00000000004c7947 */ /* 0x000fea0003800000 */
.L_x_653:
        /* <DEDUP_REMOVED lines=19> */
.L_x_654:
[----:B------:R-:W-:Y:S05]  /*0ee0*/  BSYNC B0 ;  /* 0x0000000000007941 */ /* 0x000fea0003800000 */
.L_x_652:
[-C--:B------:R-:W-:Y:S01]  /*0ef0*/  IABS R11, R0.reuse ;  /* 0x00000000000b7213 */ /* 0x080fe20000000000 */
[----:B------:R-:W0:Y:S01]  /*0f00*/  LDC R8, c[0x0][0x2c4] ;  /* 0x0000b100ff087b82 */ /* 0x000e220000000800 */
[----:B------:R-:W-:Y:S01]  /*0f10*/  IABS R4, R0 ;  /* 0x0000000000047213 */ /* 0x000fe20000000000 */
[----:B------:R-:W-:Y:S01]  /*0f20*/  BSSY B0, `(.L_x_655) ;  /* 0x000003c000007945 */ /* 0x000fe20003800000 */
[----:B------:R-:W1:Y:S03]  /*0f30*/  I2F.RP R12, R11 ;  /* 0x0000000b000c7306 */ /* 0x000e660000209400 */
[----:B------:R-:W-:-:S05]  /*0f40*/  IMAD.MOV R4, RZ, RZ, -R4 ;  /* 0x000000ffff047224 */ /* 0x000fca00078e0a04 */
[----:B-1----:R-:W1:Y:S01]  /*0f50*/  MUFU.RCP R18, R12 ;  /* 0x0000000c00127308 */ /* 0x002e620000001000 */
[----:B0-----:R-:W-:-:S04]  /*0f60*/  IADD3 R8, R11, -0x1, R8 ;  /* 0xffffffff0b087810 */ /* 0x001fc80007ffe008 */
[----:B------:R-:W-:Y:S01]  /*0f70*/  IABS R9, R8 ;  /* 0x0000000800097213 */ /* 0x000fe20000000000 */
[----:B-1----:R-:W-:-:S04]  /*0f80*/  VIADD R18, R18, 0xffffffe ;  /* 0x0ffffffe12127836 */ /* 0x002fc80000000000 */
        /* <DEDUP_REMOVED lines=34> */
.L_x_656:
        /* <DEDUP_REMOVED lines=19> */
.L_x_657:
[----:B------:R-:W-:Y:S05]  /*12e0*/  BSYNC B0 ;  /* 0x0000000000007941 */ /* 0x000fea0003800000 */
.L_x_655:
[----:B------:R-:W0:Y:S01]  /*12f0*/  LDC R9, c[0x0][0x2c4] ;  /* 0x0000b100ff097b82 */ /* 0x000e220000000800 */
[----:B------:R-:W-:Y:S01]  /*1300*/  IMAD.MOV.U32 R18, RZ, RZ, RZ ;  /* 0x000000ffff127224 */ /* 0x000fe200078e00ff */
        /* <DEDUP_REMOVED lines=15> */
[----:B------:R-:W-:-:S03]  /*1400*/  ISETP.GE.AND P1, PT, R8, RZ, PT ;  /* 0x000000ff0800720c */ /* 0x000fc60003f26270 */
        /* <DEDUP_REMOVED lines=9> */
[----:B------:R-:W-:Y:S02]  /*14a0*/  SHF.R.S32.HI R4, RZ, 0x1f, R0 ;  /* 0x0000001fff047819 */ /* 0x000fe40000011400 */
[----:B------:R-:W-:-:S03]  /*14b0*/  LEA.HI.SX32 R19, R0, 0x1, 0x1 ;  /* 0x0000000100137811 */ /* 0x000fc600078f0aff */
[----:B------:R-:W-:Y:S02]  /*14c0*/  @!P3 IMAD.MOV R19, RZ, RZ, R4 ;  /* 0x000000ffff13b224 */ /* 0x000fe400078e0204 */
[----:B------:R-:W1:Y:S01]  /*14d0*/  LDC R4, c[0x0][0x270] ;  /* 0x00009c00ff047b82 */ /* 0x000e620000000800 */
[----:B0-----:R-:W-:-:S03]  /*14e0*/  SHF.R.S32.HI R10, RZ, 0x1f, R17 ;  /* 0x0000001fff0a7819 */ /* 0x001fc60000011411 */
        /* <DEDUP_REMOVED lines=8> */
[----:B------:R-:W-:-:S03]  /*1570*/  ISETP.GE.AND P0, PT, R26, UR5, PT ;  /* 0x000000051a007c0c */ /* 0x000fc6000bf06270 */
[----:B------:R-:W0:Y:S01]  /*1580*/  @!P2 S2R R19, SR_CgaCtaId ;  /* 0x000000000013a919 */ /* 0x000e220000008800 */
[----:B------:R-:W-:Y:S01]  /*1590*/  IABS R24, R0 ;  /* 0x0000000000187213 */ /* 0x000fe20000000000 */
[----:B------:R-:W-:Y:S01]  /*15a0*/  IMAD.IADD R27, R17, 0x1, -R10 ;  /* 0x00000001111b7824 */ /* 0x000fe200078e0a0a */
[----:B------:R-:W-:Y:S02]  /*15b0*/  @!P2 MOV R18, 0x400 ;  /* 0x000004000012a802 */ /* 0x000fe40000000f00 */
[----:B------:R-:W2:Y:S01]  /*15c0*/  I2F.RP R23, R24 ;  /* 0x0000001800177306 */ /* 0x000ea20000209400 */
[----:B-1----:R-:W-:-:S07]  /*15d0*/  IABS R22, R4 ;  /* 0x0000000400167213 */ /* 0x002fce0000000000 */
[----:B------:R-:W-:Y:S08]  /*15e0*/  I2F.U32.RP R8, R22 ;  /* 0x0000001600087306 */ /* 0x000ff00000209000 */
[----:B--2---:R-:W1:Y:S01]  /*15f0*/  MUFU.RCP R30, R23 ;  /* 0x00000017001e7308 */ /* 0x004e620000001000 */
[----:B0-----:R-:W-:-:S05]  /*1600*/  @!P2 LEA R19, R19, R18, 0x18 ;  /* 0x000000121313a211 */ /* 0x001fca00078ec0ff */
[----:B------:R-:W-:Y:S02]  /*1610*/  @!P2 IMAD R18, R26, 0x24, R19 ;  /* 0x000000241a12a824 */ /* 0x000fe400078e0213 */
[----:B-1----:R-:W-:Y:S02]  /*1620*/  VIADD R30, R30, 0xffffffe ;  /* 0x0ffffffe1e1e7836 */ /* 0x002fe40000000000 */
[----:B------:R-:W-:Y:S02]  /*1630*/  @!P2 IMAD R18, R27, 0x4, R18 ;  /* 0x000000041b12a824 */ /* 0x000fe400078e0212 */
[----:B------:R0:W1:Y:S01]  /*1640*/  F2I.FTZ.U32.TRUNC.NTZ R31, R30 ;  /* 0x0000001e001f7305 */ /* 0x000062000021f000 */
        /* <DEDUP_REMOVED lines=19> */
.L_x_659:
[----:B------:R-:W-:Y:S05]  /*1780*/  BSYNC B0 ;  /* 0x0000000000007941 */ /* 0x000fea0003800000 */
.L_x_658:
[----:B-----5:R3:W-:Y:S01]  /*1790*/  @!P2 STS [R18], R25 ;  /* 0x000000191200a388 */ /* 0x0207e20000000800 */
[----:B------:R-:W-:Y:S01]  /*17a0*/  BSSY B0, `(.L_x_660) ;  /* 0x000000f000007945 */ /* 0x000fe20003800000 */
[----:B--2---:R-:W-:Y:S01]  /*17b0*/  MOV R27, 0xff800000 ;  /* 0xff800000001b7802 */ /* 0x004fe20000000f00 */
[----:B------:R-:W-:Y:S06]  /*17c0*/  BAR.SYNC.DEFER_BLOCKING 0x0 ;  /* 0x0000000000007b1d */ /* 0x000fec0000010000 */
[----:B------:R-:W-:Y:S05]  /*17d0*/  @P2 BRA `(.L_x_661) ;  /* 0x00000000002c2947 */ /* 0x000fea0003800000 */
[----:B------:R-:W2:Y:S01]  /*17e0*/  S2R R10, SR_CgaCtaId ;  /* 0x00000000000a7919 */ /* 0x000ea20000008800 */
[----:B---3--:R-:W-:Y:S02]  /*17f0*/  LEA.HI R25, R17, R17, RZ, 0x1 ;  /* 0x0000001111197211 */ /* 0x008fe400078f08ff */
[----:B------:R-:W-:Y:S02]  /*1800*/  MOV R19, 0x400 ;  /* 0x0000040000137802 */ /* 0x000fe40000000f00 */
[C---:B------:R-:W-:Y:S01]  /*1810*/  LOP3.LUT R18, R25.reuse, 0xfffffffe, RZ, 0xc0, !PT ;  /* 0xfffffffe19127812 */ /* 0x040fe200078ec0ff */
[----:B------:R-:W-:-:S05]  /*1820*/  IMAD.SHL.U32 R25, R25, 0x2, RZ ;  /* 0x0000000219197824 */ /* 0x000fca00078e00ff */
[----:B------:R-:W-:Y:S02]  /*1830*/  LOP3.LUT R25, R25, 0xfffffffc, RZ, 0xc0, !PT ;  /* 0xfffffffc19197812 */ /* 0x000fe400078ec0ff */
[----:B--2---:R-:W-:Y:S01]  /*1840*/  LEA R10, R10, R19, 0x18 ;  /* 0x000000130a0a7211 */ /* 0x004fe200078ec0ff */
[----:B------:R-:W-:-:S04]  /*1850*/  IMAD.IADD R19, R17, 0x1, -R18 ;  /* 0x0000000111137824 */ /* 0x000fc800078e0a12 */
[----:B------:R-:W-:-:S04]  /*1860*/  IMAD R10, R19, 0x24, R10 ;  /* 0x00000024130a7824 */ /* 0x000fc800078e020a */
[----:B------:R-:W-:-:S05]  /*1870*/  IMAD.IADD R10, R10, 0x1, R25 ;  /* 0x000000010a0a7824 */ /* 0x000fca00078e0219 */
[----:B------:R2:W4:Y:S02]  /*1880*/  LDS R27, [R10] ;  /* 0x000000000a1b7984 */ /* 0x0005240000000800 */
.L_x_661:
[----:B------:R-:W-:Y:S05]  /*1890*/  BSYNC B0 ;  /* 0x0000000000007941 */ /* 0x000fea0003800000 */
.L_x_660:
[----:B---34-:R-:W3:Y:S01]  /*18a0*/  SHFL.BFLY PT, R18, R27, 0x1, 0x1f ;  /* 0x0c201f001b127f89 */ /* 0x018ee200000e0000 */
[----:B------:R-:W4:Y:S01]  /*18b0*/  MUFU.RCP R8, R8 ;  /* 0x0000000800087308 */ /* 0x000f220000001000 */
[----:B-12---:R-:W-:Y:S01]  /*18c0*/  IMAD.MOV R10, RZ, RZ, -R31 ;  /* 0x000000ffff0a7224 */ /* 0x006fe200078e0a1f */
[----:B------:R-:W-:Y:S01]  /*18d0*/  IABS R25, R0 ;  /* 0x0000000000197213 */ /* 0x000fe20000000000 */
[----:B0-----:R-:W-:Y:S01]  /*18e0*/  IMAD.MOV.U32 R30, RZ, RZ, RZ ;  /* 0x000000ffff1e7224 */ /* 0x001fe200078e00ff */
[----:B------:R-:W-:Y:S01]  /*18f0*/  IABS R35, R4 ;  /* 0x0000000400237213 */ /* 0x000fe20000000000 */
[----:B------:R-:W-:Y:S01]  /*1900*/  IMAD R19, R10, R24, RZ ;  /* 0x000000180a137224 */ /* 0x000fe200078e02ff */
[----:B------:R-:W-:Y:S01]  /*1910*/  IABS R10, R23 ;  /* 0x00000017000a7213 */ /* 0x000fe20000000000 */
[----:B------:R-:W-:Y:S01]  /*1920*/  IMAD.MOV R25, RZ, RZ, -R25 ;  /* 0x000000ffff197224 */ /* 0x000fe200078e0a19 */
[----:B------:R-:W-:Y:S01]  /*1930*/  IABS R29, R7 ;  /* 0x00000007001d7213 */ /* 0x000fe20000000000 */
[----:B------:R-:W-:Y:S01]  /*1940*/  IMAD.HI.U32 R19, R31, R19, R30 ;  /* 0x000000131f137227 */ /* 0x000fe200078e001e */
[----:B------:R-:W-:Y:S01]  /*1950*/  ISETP.NE.AND P4, PT, R0, RZ, PT ;  /* 0x000000ff0000720c */ /* 0x000fe20003f85270 */
[----:B------:R-:W-:Y:S01]  /*1960*/  BSSY B1, `(.L_x_662) ;  /* 0x0000218000017945 */ /* 0x000fe20003800000 */
[----:B------:R-:W-:Y:S01]  /*1970*/  ISETP.GT.AND P3, PT, R2, RZ, PT ;  /* 0x000000ff0200720c */ /* 0x000fe20003f64270 */
[----:B------:R-:W-:Y:S01]  /*1980*/  IMAD.MOV R35, RZ, RZ, -R35 ;  /* 0x000000ffff237224 */ /* 0x000fe200078e0a23 */
[----:B------:R-:W-:Y:S01]  /*1990*/  LOP3.LUT R7, R7, R4, RZ, 0x3c, !PT ;  /* 0x0000000407077212 */ /* 0x000fe200078e3cff */
[----:B------:R-:W-:-:S04]  /*19a0*/  IMAD.HI.U32 R19, R19, R10, RZ ;  /* 0x0000000a13137227 */ /* 0x000fc800078e00ff */
[----:B----4-:R-:W-:Y:S02]  /*19b0*/  VIADD R36, R8, 0xffffffe ;  /* 0x0ffffffe08247836 */ /* 0x010fe40000000000 */
[----:B------:R-:W-:Y:S01]  /*19c0*/  IMAD R25, R19, R25, R10 ;  /* 0x0000001913197224 */ /* 0x000fe200078e020a */
[----:B---3--:R-:W-:Y:S01]  /*19d0*/  FMNMX.FTZ R18, R18, R27, !PT ;  /* 0x0000001b12127209 */ /* 0x008fe20007810000 */
[----:B------:R-:W0:Y:S03]  /*19e0*/  F2I.FTZ.U32.TRUNC.NTZ R37, R36 ;  /* 0x0000002400257305 */ /* 0x000e26000021f000 */
[----:B------:R-:W-:Y:S02]  /*19f0*/  ISETP.GT.U32.AND P1, PT, R24, R25, PT ;  /* 0x000000191800720c */ /* 0x000fe40003f24070 */
[----:B------:R-:W-:-:S04]  /*1a00*/  FSETP.NEU.FTZ.AND P0, PT, R18, -INF , PT ;  /* 0xff8000001200780b */ /* 0x000fc80003f1d000 */
[----:B------:R-:W-:Y:S02]  /*1a10*/  FSEL R8, R18, RZ, P0 ;  /* 0x000000ff12087208 */ /* 0x000fe40000000000 */
[----:B------:R-:W-:-:S03]  /*1a20*/  LOP3.LUT R18, R23, R24, RZ, 0x3c, !PT ;  /* 0x0000001817127212 */ /* 0x000fc600078e3cff */
[----:B------:R-:W-:Y:S01]  /*1a30*/  FADD.FTZ R26, -R8, R27 ;  /* 0x0000001b081a7221 */ /* 0x000fe20000010100 */
[----:B------:R-:W-:Y:S01]  /*1a40*/  ISETP.GE.AND P2, PT, R18, RZ, PT ;  /* 0x000000ff1200720c */ /* 0x000fe20003f46270 */
[--C-:B0-----:R-:W-:Y:S01]  /*1a50*/  IMAD.MOV R31, RZ, RZ, -R37.reuse ;  /* 0x000000ffff1f7224 */ /* 0x101fe200078e0a25 */
[----:B------:R-:W-:Y:S01]  /*1a60*/  LEA.HI.SX32 R18, R2, 0x1, 0x1 ;  /* 0x0000000102127811 */ /* 0x000fe200078f0aff */
[----:B------:R-:W-:Y:S01]  /*1a70*/  FMUL.FTZ R26, R26, 1.4426950216293334961 ;  /* 0x3fb8aa3b1a1a7820 */ /* 0x000fe20000410000 */
[----:B------:R-:W-:Y:S02]  /*1a80*/  IMAD.MOV.U32 R36, RZ, RZ, RZ ;  /* 0x000000ffff247224 */ /* 0x000fe400078e00ff */
[----:B------:R-:W-:Y:S01]  /*1a90*/  IMAD R34, R31, R22, RZ ;  /* 0x000000161f227224 */ /* 0x000fe200078e02ff */
[----:B------:R-:W-:Y:S01]  /*1aa0*/  SHF.R.S32.HI R31, RZ, 0x1f, R2 ;  /* 0x0000001fff1f7819 */ /* 0x000fe20000011402 */
[----:B------:R-:W-:Y:S01]  /*1ab0*/  @!P1 IMAD.IADD R25, R25, 0x1, -R24 ;  /* 0x0000000119199824 */ /* 0x000fe200078e0a18 */
[----:B------:R-:W0:Y:S01]  /*1ac0*/  MUFU.EX2 R26, R26 ;  /* 0x0000001a001a7308 */ /* 0x000e220000000800 */
[----:B------:R-:W-:-:S03]  /*1ad0*/  IMAD.HI.U32 R34, R37, R34, R36 ;  /* 0x0000002225227227 */ /* 0x000fc600078e0024 */
[----:B------:R-:W-:Y:S01]  /*1ae0*/  ISETP.GE.U32.AND P0, PT, R25, R24, PT ;  /* 0x000000181900720c */ /* 0x000fe20003f06070 */
[----:B------:R-:W-:Y:S02]  /*1af0*/  @!P1 VIADD R19, R19, 0x1 ;  /* 0x0000000113139836 */ /* 0x000fe40000000000 */
[----:B------:R-:W-:-:S04]  /*1b00*/  IMAD.HI.U32 R30, R34, R29, RZ ;  /* 0x0000001d221e7227 */ /* 0x000fc800078e00ff */
[----:B------:R-:W-:-:S04]  /*1b10*/  IMAD.HI.U32 R34, R34, R10, RZ ;  /* 0x0000000a22227227 */ /* 0x000fc800078e00ff */
[-C--:B------:R-:W-:Y:S01]  /*1b20*/  IMAD R29, R30, R35.reuse, R29 ;  /* 0x000000231e1d7224 */ /* 0x080fe200078e021d */
[----:B0-----:R-:W0:Y:S01]  /*1b30*/  SHFL.BFLY PT, R25, R26, 0x1, 0x1f ;  /* 0x0c201f001a197f89 */ /* 0x001e2200000e0000 */
[----:B------:R-:W-:Y:S02]  /*1b40*/  IMAD R35, R34, R35, R10 ;  /* 0x0000002322237224 */ /* 0x000fe400078e020a */
[----:B------:R-:W-:Y:S01]  /*1b50*/  @P0 VIADD R19, R19, 0x1 ;  /* 0x0000000113130836 */ /* 0x000fe20000000000 */
[C---:B------:R-:W-:Y:S01]  /*1b60*/  ISETP.GT.U32.AND P1, PT, R22.reuse, R29, PT ;  /* 0x0000001d1600720c */ /* 0x040fe20003f24070 */
[----:B------:R-:W1:Y:S01]  /*1b70*/  LDC.U8 R10, c[0x0][0x3d9] ;  /* 0x0000f640ff0a7b82 */ /* 0x000e620000000000 */
[----:B------:R-:W-:Y:S01]  /*1b80*/  ISETP.GT.U32.AND P0, PT, R22, R35, PT ;  /* 0x000000231600720c */ /* 0x000fe20003f04070 */
[----:B------:R-:W-:Y:S01]  /*1b90*/  @!P2 IMAD.MOV R19, RZ, RZ, -R19 ;  /* 0x000000ffff13a224 */ /* 0x000fe200078e0a13 */
[----:B------:R-:W-:Y:S01]  /*1ba0*/  @!P4 LOP3.LUT R19, RZ, R24, RZ, 0x33, !PT ;  /* 0x00000018ff13c212 */ /* 0x000fe200078e33ff */
[----:B------:R-:W-:Y:S01]  /*1bb0*/  @!P3 IMAD.MOV R18, RZ, RZ, R31 ;  /* 0x000000ffff12b224 */ /* 0x000fe200078e021f */
[----:B------:R-:W-:-:S02]  /*1bc0*/  LOP3.LUT R24, R23, R4, RZ, 0x3c, !PT ;  /* 0x0000000417187212 */ /* 0x000fc400078e3cff */
[----:B------:R-:W-:Y:S02]  /*1bd0*/  ISETP.GT.AND P4, PT, R0, RZ, PT ;  /* 0x000000ff0000720c */ /* 0x000fe40003f84270 */
[----:B------:R-:W-:Y:S02]  /*1be0*/  ISETP.GE.AND P2, PT, R7, RZ, PT ;  /* 0x000000ff0700720c */ /* 0x000fe40003f46270 */
[----:B------:R-:W-:Y:S01]  /*1bf0*/  ISETP.GE.AND P3, PT, R24, RZ, PT ;  /* 0x000000ff1800720c */ /* 0x000fe20003f66270 */
[----:B------:R-:W-:Y:S01]  /*1c00*/  @!P1 IMAD.IADD R29, R29, 0x1, -R22 ;  /* 0x000000011d1d9824 */ /* 0x000fe200078e0a16 */
[----:B------:R-:W-:Y:S01]  /*1c10*/  SHF.R.S32.HI R23, RZ, 0x1f, R0 ;  /* 0x0000001fff177819 */ /* 0x000fe20000011400 */
[----:B------:R-:W-:Y:S01]  /*1c20*/  @!P0 IMAD.IADD R35, R35, 0x1, -R22 ;  /* 0x0000000123238824 */ /* 0x000fe200078e0a16 */
[----:B------:R-:W-:Y:S01]  /*1c30*/  LEA.HI.SX32 R7, R0, 0x1, 0x1 ;  /* 0x0000000100077811 */ /* 0x000fe200078f0aff */
[----:B------:R-:W-:Y:S01]  /*1c40*/  @!P1 VIADD R30, R30, 0x1 ;  /* 0x000000011e1e9836 */ /* 0x000fe20000000000 */
[----:B------:R-:W-:Y:S01]  /*1c50*/  ISETP.GE.U32.AND P5, PT, R29, R22, PT ;  /* 0x000000161d00720c */ /* 0x000fe20003fa6070 */
[----:B------:R-:W-:-:S02]  /*1c60*/  @!P0 VIADD R34, R34, 0x1 ;  /* 0x0000000122228836 */ /* 0x000fc40000000000 */
[----:B0-----:R-:W-:Y:S01]  /*1c70*/  FADD.FTZ R25, R26, R25 ;  /* 0x000000191a197221 */ /* 0x001fe20000010000 */
[----:B------:R-:W-:Y:S01]  /*1c80*/  ISETP.GE.U32.AND P6, PT, R35, R22, PT ;  /* 0x000000162300720c */ /* 0x000fe20003fc6070 */
[----:B------:R-:W-:Y:S01]  /*1c90*/  @!P4 IMAD.MOV R7, RZ, RZ, R23 ;  /* 0x000000ffff07c224 */ /* 0x000fe200078e0217 */
[----:B------:R-:W-:Y:S01]  /*1ca0*/  LOP3.LUT R22, R17, 0x1, RZ, 0xc0, !PT ;  /* 0x0000000111167812 */ /* 0x000fe200078ec0ff */
[----:B------:R-:W-:Y:S01]  /*1cb0*/  IMAD.MOV.U32 R26, RZ, RZ, 0x7f800000 ;  /* 0x7f800000ff1a7424 */ /* 0x000fe200078e00ff */
[----:B------:R-:W-:Y:S02]  /*1cc0*/  FSETP.NE.FTZ.AND P1, PT, R25, RZ, PT ;  /* 0x000000ff1900720b */ /* 0x000fe40003f35000 */
[----:B------:R-:W-:Y:S02]  /*1cd0*/  ISETP.NE.U32.AND P0, PT, R22, 0x1, PT ;  /* 0x000000011600780c */ /* 0x000fe40003f05070 */
[----:B-1----:R-:W-:Y:S01]  /*1ce0*/  ISETP.NE.AND P4, PT, R10, RZ, PT ;  /* 0x000000ff0a00720c */ /* 0x002fe20003f85270 */
[----:B------:R-:W-:Y:S01]  /*1cf0*/  @P5 VIADD R30, R30, 0x1 ;  /* 0x000000011e1e5836 */ /* 0x000fe20000000000 */
[----:B------:R-:W-:-:S03]  /*1d00*/  ISETP.GT.OR P0, PT, R17, 0xf, !P0 ;  /* 0x0000000f1100780c */ /* 0x000fc60004704670 */
[----:B------:R-:W-:Y:S01]  /*1d10*/  @P6 VIADD R34, R34, 0x1 ;  /* 0x0000000122226836 */ /* 0x000fe20000000000 */
[----:B------:R-:W-:Y:S01]  /*1d20*/  ISETP.NE.AND P5, PT, R4, RZ, PT ;  /* 0x000000ff0400720c */ /* 0x000fe20003fa5270 */
[----:B------:R-:W-:Y:S01]  /*1d30*/  @!P2 IMAD.MOV R30, RZ, RZ, -R30 ;  /* 0x000000ffff1ea224 */ /* 0x000fe200078e0a1e */
[----:B------:R-:W-:Y:S01]  /*1d40*/  LOP3.LUT R23, RZ, R4, RZ, 0x33, !PT ;  /* 0x00000004ff177212 */ /* 0x000fe200078e33ff */
[----:B------:R-:W0:Y:S01]  /*1d50*/  @P1 MUFU.LG2 R25, R25 ;  /* 0x0000001900191308 */ /* 0x000e220000000c00 */
[----:B------:R-:W-:Y:S01]  /*1d60*/  @!P3 IMAD.MOV R34, RZ, RZ, -R34 ;  /* 0x000000ffff22b224 */ /* 0x000fe200078e0a22 */
[----:B------:R-:W-:Y:S02]  /*1d70*/  SEL R22, R9, 0x1, !P4 ;  /* 0x0000000109167807 */ /* 0x000fe40006000000 */
[C---:B------:R-:W-:Y:S02]  /*1d80*/  SEL R29, R23.reuse, R30, !P5 ;  /* 0x0000001e171d7207 */ /* 0x040fe40006800000 */
[----:B------:R-:W-:-:S02]  /*1d90*/  SEL R31, R23, R34, !P5 ;  /* 0x00000022171f7207 */ /* 0x000fc40006800000 */
[----:B------:R-:W-:Y:S01]  /*1da0*/  ISETP.LT.U32.AND P2, PT, R20, R19, PT ;  /* 0x000000131400720c */ /* 0x000fe20003f41070 */
[-C--:B------:R-:W-:Y:S01]  /*1db0*/  IMAD R23, R29, R22.reuse, RZ ;  /* 0x000000161d177224 */ /* 0x080fe200078e02ff */
[----:B------:R-:W-:Y:S01]  /*1dc0*/  SHF.R.S32.HI R9, RZ, 0x1f, R19 ;  /* 0x0000001fff097819 */ /* 0x000fe20000011413 */
[----:B------:R-:W-:-:S03]  /*1dd0*/  IMAD R22, R31, R22, RZ ;  /* 0x000000161f167224 */ /* 0x000fc600078e02ff */
[----:B------:R-:W-:Y:S01]  /*1de0*/  ISETP.LT.AND.EX P2, PT, R21, R9, PT, P2 ;  /* 0x000000091500720c */ /* 0x000fe20003f41320 */
[----:B------:R-:W-:Y:S02]  /*1df0*/  IMAD R7, R22, R7, RZ ;  /* 0x0000000716077224 */ /* 0x000fe400078e02ff */
[----:B0-----:R-:W-:Y:S01]  /*1e00*/  @P1 FFMA.FTZ R26, R25, 0.69314718246459960938, R8 ;  /* 0x3f317218191a1823 */ /* 0x001fe20000010008 */
        /* <DEDUP_REMOVED lines=51> */
.L_x_666:
        /* <DEDUP_REMOVED lines=22> */
.L_x_667:
[----:B------:R-:W-:Y:S05]  /*22a0*/  BSYNC B0 ;  /* 0x0000000000007941 */ /* 0x000fea0003800000 */
.L_x_665:
        /* <DEDUP_REMOVED lines=11> */
[----:B------:R-:W-:Y:S02]  /*2360*/  IADD3.X R4, RZ, ~R19, RZ, P0, !PT ;  /* 0x80000013ff047210 */ /* 0x000fe400007fe4ff */
[----:B------:R-:W-:Y:S01]  /*2370*/  MOV R36, R18 ;  /* 0x0000001200247202 */ /* 0x000fe20000000f00 */
[----:B------:R-:W-:Y:S01]  /*2380*/  IMAD.WIDE.U32 R30, R5, R17, R30 ;  /* 0x00000011051e7225 */ /* 0x000fe200078e001e */
[----:B------:R-:W-:-:S03]  /*2390*/  MOV R37, R19 ;  /* 0x0000001300257202 */ /* 0x000fc60000000f00 */
[----:B------:R-:W-:-:S04]  /*23a0*/  IMAD R4, R4, R5, RZ ;  /* 0x0000000504047224 */ /* 0x000fc800078e02ff */
[----:B------:R-:W-:-:S05]  /*23b0*/  IMAD R4, R6, R17, R4 ;  /* 0x0000001106047224 */ /* 0x000fca00078e0204 */
[----:B------:R-:W-:Y:S01]  /*23c0*/  IADD3 R6, R31, R4, RZ ;  /* 0x000000041f067210 */ /* 0x000fe20007ffe0ff */
[----:B------:R-:W-:Y:S05]  /*23d0*/  BRA `(.L_x_670) ;  /* 0x0000000000587947 */ /* 0x000fea0003800000 */
.L_x_669:
        /* <DEDUP_REMOVED lines=22> */
.L_x_670:
[----:B------:R-:W-:Y:S05]  /*2540*/  BSYNC B0 ;  /* 0x0000000000007941 */ /* 0x000fea0003800000 */
.L_x_668:
[----:B------:R-:W0:Y:S01]  /*2550*/  LDC.64 R4, c[0x0][0x2c0] ;  /* 0x0000b000ff047b82 */ /* 0x000e220000000a00 */
[----:B------:R-:W-:Y:S01]  /*2560*/  LOP3.LUT R17, R37, R3, RZ, 0xfc, !PT ;  /* 0x0000000325117212 */ /* 0x000fe200078efcff */
[----:B------:R-:W-:Y:S03]  /*2570*/  BSSY B0, `(.L_x_671) ;  /* 0x0000028000007945 */ /* 0x000fe60003800000 */
[----:B------:R-:W-:Y:S01]  /*2580*/  ISETP.NE.U32.AND P0, PT, R17, RZ, PT ;  /* 0x000000ff1100720c */ /* 0x000fe20003f05070 */
[C---:B0-----:R-:W-:Y:S01]  /*2590*/  IMAD R5, R4.reuse, R5, RZ ;  /* 0x0000000504057224 */ /* 0x041fe200078e02ff */
[----:B------:R-:W-:-:S11]  /*25a0*/  SEL R23, R4, 0x1, P4 ;  /* 0x0000000104177807 */ /* 0x000fd60002000000 */
[----:B------:R-:W-:Y:S05]  /*25b0*/  @!P0 BRA `(.L_x_672) ;  /* 0x0000000000348947 */ /* 0x000fea0003800000 */
[----:B------:R-:W-:Y:S01]  /*25c0*/  IMAD.MOV.U32 R34, RZ, RZ, R36 ;  /* 0x000000ffff227224 */ /* 0x000fe200078e0024 */
[----:B------:R-:W-:Y:S01]  /*25d0*/  MOV R22, R29 ;  /* 0x0000001d00167202 */ /* 0x000fe20000000f00 */
[----:B------:R-:W-:Y:S01]  /*25e0*/  IMAD.MOV.U32 R21, RZ, RZ, R37 ;  /* 0x000000ffff157224 */ /* 0x000fe200078e0025 */
[----:B------:R-:W-:Y:S02]  /*25f0*/  MOV R4, R3 ;  /* 0x0000000300047202 */ /* 0x000fe40000000f00 */
[----:B------:R-:W-:Y:S02]  /*2600*/  MOV R20, 0x2620 ;  /* 0x0000262000147802 */ /* 0x000fe40000000f00 */
[----:B------:R-:W-:Y:S05]  /*2610*/  CALL.REL.NOINC `($__internal_13_$__cuda_sm20_div_s64) ;  /* 0x0000002800207944 */ /* 0x000fea0003c00000 */
[----:B------:R-:W-:-:S04]  /*2620*/  IADD3 R20, P0, RZ, -R18, RZ ;  /* 0x80000012ff147210 */ /* 0x000fc80007f1e0ff */
[----:B------:R-:W-:Y:S01]  /*2630*/  IADD3.X R4, RZ, ~R19, RZ, P0, !PT ;  /* 0x80000013ff047210 */ /* 0x000fe200007fe4ff */
[----:B------:R-:W-:-:S04]  /*2640*/  IMAD.WIDE.U32 R36, R29, R20, R36 ;  /* 0x000000141d247225 */ /* 0x000fc800078e0024 */
[----:B------:R-:W-:-:S04]  /*2650*/  IMAD R4, R4, R29, RZ ;  /* 0x0000001d04047224 */ /* 0x000fc800078e02ff */
[----:B------:R-:W-:-:S05]  /*2660*/  IMAD R4, R3, R20, R4 ;  /* 0x0000001403047224 */ /* 0x000fca00078e0204 */
[----:B------:R-:W-:Y:S01]  /*2670*/  IADD3 R4, R37, R4, RZ ;  /* 0x0000000425047210 */ /* 0x000fe20007ffe0ff */
[----:B------:R-:W-:Y:S05]  /*2680*/  BRA `(.L_x_673) ;  /* 0x0000000000587947 */ /* 0x000fea0003800000 */
.L_x_672:
[----:B------:R-:W0:Y:S01]  /*2690*/  I2F.U32.RP R17, R29 ;  /* 0x0000001d00117306 */ /* 0x000e220000209000 */
[----:B------:R-:W-:Y:S01]  /*26a0*/  HFMA2.MMA R18, -RZ, RZ, 0, 0 ;  /* 0x00000000ff127435 */ /* 0x000fe200000001ff */
[----:B------:R-:W-:-:S06]  /*26b0*/  ISETP.NE.U32.AND P0, PT, R29, RZ, PT ;  /* 0x000000ff1d00720c */ /* 0x000fcc0003f05070 */
[----:B0-----:R-:W0:Y:S02]  /*26c0*/  MUFU.RCP R19, R17 ;  /* 0x0000001100137308 */ /* 0x001e240000001000 */
[----:B0-----:R-:W-:-:S06]  /*26d0*/  IADD3 R19, R19, 0xffffffe, RZ ;  /* 0x0ffffffe13137810 */ /* 0x001fcc0007ffe0ff */
[----:B------:R-:W0:Y:S02]  /*26e0*/  F2I.FTZ.U32.TRUNC.NTZ R19, R19 ;  /* 0x0000001300137305 */ /* 0x000e24000021f000 */
[----:B0-----:R-:W-:-:S04]  /*26f0*/  IMAD.MOV R3, RZ, RZ, -R19 ;  /* 0x000000ffff037224 */ /* 0x001fc800078e0a13 */
[----:B------:R-:W-:-:S04]  /*2700*/  IMAD R3, R3, R29, RZ ;  /* 0x0000001d03037224 */ /* 0x000fc800078e02ff */
[----:B------:R-:W-:Y:S01]  /*2710*/  IMAD.HI.U32 R3, R19, R3, R18 ;  /* 0x0000000313037227 */ /* 0x000fe200078e0012 */
[----:B------:R-:W-:-:S05]  /*2720*/  HFMA2.MMA R19, -RZ, RZ, 0, 0 ;  /* 0x00000000ff137435 */ /* 0x000fca00000001ff */
        /* <DEDUP_REMOVED lines=12> */
.L_x_673:
[----:B------:R-:W-:Y:S05]  /*27f0*/  BSYNC B0 ;  /* 0x0000000000007941 */ /* 0x000fea0003800000 */
.L_x_671:
[-C--:B------:R-:W-:Y:S01]  /*2800*/  IMAD R3, R33, R16.reuse, RZ ;  /* 0x0000001021037224 */ /* 0x080fe200078e02ff */
[----:B------:R-:W-:Y:S01]  /*2810*/  ULDC.U8 UR5, c[0x0][0x3d9] ;  /* 0x0000f64000057ab9 */ /* 0x000fe20000000000 */
[C---:B------:R-:W-:Y:S01]  /*2820*/  IMAD.WIDE.U32 R24, R32.reuse, R16, RZ ;  /* 0x0000001020187225 */ /* 0x040fe200078e00ff */
[----:B------:R-:W-:Y:S01]  /*2830*/  UISETP.NE.AND UP0, UPT, UR5, URZ, UPT ;  /* 0x0000003f0500728c */ /* 0x000fe2000bf05270 */
[----:B------:R-:W-:Y:S01]  /*2840*/  SHF.R.S32.HI R17, RZ, 0x1f, R23 ;  /* 0x0000001fff117819 */ /* 0x000fe20000011417 */
[----:B------:R-:W-:Y:S01]  /*2850*/  ULDC UR4, c[0x0][0x2c4] ;  /* 0x0000b10000047ab9 */ /* 0x000fe20000000800 */
[----:B------:R-:W-:Y:S01]  /*2860*/  IMAD R3, R32, R15, R3 ;  /* 0x0000000f20037224 */ /* 0x000fe200078e0203 */
[----:B------:R-:W-:Y:S01]  /*2870*/  USEL UR4, UR4, 0x1, !UP0 ;  /* 0x0000000104047887 */ /* 0x000fe2000c000000 */
[----:B------:R-:W-:Y:S01]  /*2880*/  IMAD.WIDE.U32 R32, R24, R14, RZ ;  /* 0x0000000e18207225 */ /* 0x000fe200078e00ff */
[----:B------:R-:W-:Y:S02]  /*2890*/  BSSY B0, `(.L_x_674) ;  /* 0x000003f000007945 */ /* 0x000fe40003800000 */
[----:B------:R-:W-:Y:S01]  /*28a0*/  IADD3 R3, R25, R3, RZ ;  /* 0x0000000319037210 */ /* 0x000fe20007ffe0ff */
[----:B------:R-:W-:Y:S01]  /*28b0*/  IMAD R21, R4, R5, RZ ;  /* 0x0000000504157224 */ /* 0x000fe200078e02ff */
[----:B------:R-:W-:Y:S01]  /*28c0*/  USHF.R.S32.HI UR5, URZ, 0x1f, UR4 ;  /* 0x0000001f3f057899 */ /* 0x000fe20008011404 */
[----:B------:R-:W-:-:S02]  /*28d0*/  IMAD R6, R6, R23, RZ ;  /* 0x0000001706067224 */ /* 0x000fc400078e02ff */
[----:B------:R-:W-:Y:S01]  /*28e0*/  IMAD R20, R3, R14, RZ ;  /* 0x0000000e03147224 */ /* 0x000fe200078e02ff */
[----:B------:R-:W-:Y:S01]  /*28f0*/  SHF.R.S32.HI R3, RZ, 0x1f, R5 ;  /* 0x0000001fff037819 */ /* 0x000fe20000011405 */
[----:B------:R-:W-:Y:S02]  /*2900*/  IMAD R19, R19, UR4, RZ ;  /* 0x0000000413137c24 */ /* 0x000fe4000f8e02ff */
[----:B------:R-:W-:Y:S02]  /*2910*/  IMAD R25, R13, R24, R20 ;  /* 0x000000180d197224 */ /* 0x000fe400078e0214 */
[----:B------:R-:W-:Y:S02]  /*2920*/  IMAD R21, R3, R36, R21 ;  /* 0x0000002403157224 */ /* 0x000fe400078e0215 */
[----:B------:R-:W-:Y:S01]  /*2930*/  IMAD R17, R17, R30, R6 ;  /* 0x0000001e11117224 */ /* 0x000fe200078e0206 */
[----:B------:R-:W-:Y:S01]  /*2940*/  IADD3 R4, R33, R25, RZ ;  /* 0x0000001921047210 */ /* 0x000fe20007ffe0ff */
[----:B------:R-:W-:-:S03]  /*2950*/  IMAD.WIDE.U32 R38, R36, R5, RZ ;  /* 0x0000000524267225 */ /* 0x000fc600078e00ff */
[----:B------:R-:W-:Y:S01]  /*2960*/  LOP3.LUT R3, R43, R4, RZ, 0xfc, !PT ;  /* 0x000000042b037212 */ /* 0x000fe200078efcff */
[----:B------:R-:W-:Y:S01]  /*2970*/  IMAD.WIDE.U32 R30, R30, R23, RZ ;  /* 0x000000171e1e7225 */ /* 0x000fe200078e00ff */
[----:B------:R-:W-:Y:S02]  /*2980*/  IADD3 R6, R39, R21, RZ ;  /* 0x0000001527067210 */ /* 0x000fe40007ffe0ff */
[----:B------:R-:W-:Y:S01]  /*2990*/  ISETP.NE.U32.AND P0, PT, R3, RZ, PT ;  /* 0x000000ff0300720c */ /* 0x000fe20003f05070 */
[C---:B------:R-:W-:Y:S02]  /*29a0*/  IMAD R19, R18.reuse, UR5, R19 ;  /* 0x0000000512137c24 */ /* 0x040fe4000f8e0213 */
[----:B------:R-:W-:-:S04]  /*29b0*/  IMAD.WIDE.U32 R36, R18, UR4, RZ ;  /* 0x0000000412247c25 */ /* 0x000fc8000f8e00ff */
[----:B------:R-:W-:Y:S01]  /*29c0*/  IMAD R3, R0, R5, RZ ;  /* 0x0000000500037224 */ /* 0x000fe200078e02ff */
[----:B------:R-:W-:Y:S01]  /*29d0*/  IADD3 R0, R31, R17, RZ ;  /* 0x000000111f007210 */ /* 0x000fe20007ffe0ff */
[----:B------:R-:W-:Y:S01]  /*29e0*/  IMAD R2, R2, R5, RZ ;  /* 0x0000000502027224 */ /* 0x000fe200078e02ff */
[----:B------:R-:W-:-:S03]  /*29f0*/  IADD3 R5, R37, R19, RZ ;  /* 0x0000001325057210 */ /* 0x000fc60007ffe0ff */
[----:B------:R-:W-:Y:S05]  /*2a00*/  @!P0 BRA `(.L_x_675) ;  /* 0x0000000000408947 */ /* 0x000fea0003800000 */
[----:B------:R-:W-:Y:S01]  /*2a10*/  IMAD.MOV.U32 R34, RZ, RZ, R42 ;  /* 0x000000ffff227224 */ /* 0x000fe200078e002a */
[----:B------:R-:W-:Y:S01]  /*2a20*/  MOV R21, R43 ;  /* 0x0000002b00157202 */ /* 0x000fe20000000f00 */
[----:B------:R-:W-:Y:S01]  /*2a30*/  IMAD.MOV.U32 R22, RZ, RZ, R32 ;  /* 0x000000ffff167224 */ /* 0x000fe200078e0020 */
[----:B------:R-:W-:Y:S02]  /*2a40*/  MOV R20, 0x2a60 ;  /* 0x00002a6000147802 */ /* 0x000fe40000000f00 */
[----:B------:R-:W-:Y:S05]  /*2a50*/  CALL.REL.NOINC `($__internal_13_$__cuda_sm20_div_s64) ;  /* 0x0000002400107944 */ /* 0x000fea0003c00000 */
[----:B------:R-:W-:Y:S02]  /*2a60*/  IADD3 R21, P0, RZ, -R18, RZ ;  /* 0x80000012ff157210 */ /* 0x000fe40007f1e0ff */
[----:B------:R-:W-:Y:S02]  /*2a70*/  MOV R24, R42 ;  /* 0x0000002a00187202 */ /* 0x000fe40000000f00 */
[----:B------:R-:W-:Y:S02]  /*2a80*/  IADD3.X R17, RZ, ~R19, RZ, P0, !PT ;  /* 0x80000013ff117210 */ /* 0x000fe400007fe4ff */
[----:B------:R-:W-:Y:S01]  /*2a90*/  MOV R25, R43 ;  /* 0x0000002b00197202 */ /* 0x000fe20000000f00 */
[----:B------:R-:W-:Y:S01]  /*2aa0*/  IMAD.MOV.U32 R43, RZ, RZ, R19 ;  /* 0x000000ffff2b7224 */ /* 0x000fe200078e0013 */
[----:B------:R-:W-:Y:S01]  /*2ab0*/  MOV R42, R18 ;  /* 0x00000012002a7202 */ /* 0x000fe20000000f00 */
[-C--:B------:R-:W-:Y:S02]  /*2ac0*/  IMAD R17, R17, R32.reuse, RZ ;  /* 0x0000002011117224 */ /* 0x080fe400078e02ff */
[----:B------:R-:W-:-:S04]  /*2ad0*/  IMAD.WIDE.U32 R32, R21, R32, R24 ;  /* 0x0000002015207225 */ /* 0x000fc800078e0018 */
[----:B------:R-:W-:-:S04]  /*2ae0*/  IMAD R17, R4, R21, R17 ;  /* 0x0000001504117224 */ /* 0x000fc800078e0211 */
[----:B------:R-:W-:Y:S01]  /*2af0*/  IMAD.IADD R21, R33, 0x1, R17 ;  /* 0x0000000121157824 */ /* 0x000fe200078e0211 */
[----:B------:R-:W-:Y:S05]  /*2b00*/  BRA `(.L_x_676) ;  /* 0x00000000005c7947 */ /* 0x000fea0003800000 */
.L_x_675:
        /* <DEDUP_REMOVED lines=23> */
.L_x_676:
[----:B------:R-:W-:Y:S05]  /*2c80*/  BSYNC B0 ;  /* 0x0000000000007941 */ /* 0x000fea0003800000 */
.L_x_674:
        /* <DEDUP_REMOVED lines=9> */
[----:B------:R-:W-:Y:S01]  /*2d20*/  IADD3 R4, P0, RZ, -R18, RZ ;  /* 0x80000012ff047210 */ /* 0x000fe20007f1e0ff */
[----:B------:R-:W-:Y:S01]  /*2d30*/  IMAD.MOV.U32 R33, RZ, RZ, R19 ;  /* 0x000000ffff217224 */ /* 0x000fe200078e0013 */
[----:B------:R-:W-:Y:S02]  /*2d40*/  MOV R20, R32 ;  /* 0x0000002000147202 */ /* 0x000fe40000000f00 */
[----:B------:R-:W-:Y:S02]  /*2d50*/  IADD3.X R17, RZ, ~R19, RZ, P0, !PT ;  /* 0x80000013ff117210 */ /* 0x000fe400007fe4ff */
[----:B------:R-:W-:Y:S01]  /*2d60*/  MOV R32, R18 ;  /* 0x0000001200207202 */ /* 0x000fe20000000f00 */
[----:B------:R-:W-:-:S04]  /*2d70*/  IMAD.WIDE.U32 R20, R16, R4, R20 ;  /* 0x0000000410147225 */ /* 0x000fc800078e0014 */
[----:B------:R-:W-:Y:S01]  /*2d80*/  IMAD R17, R17, R16, RZ ;  /* 0x0000001011117224 */ /* 0x000fe200078e02ff */
[----:B------:R-:W-:-:S03]  /*2d90*/  MOV R16, R20 ;  /* 0x0000001400107202 */ /* 0x000fc60000000f00 */
[----:B------:R-:W-:-:S04]  /*2da0*/  IMAD R15, R15, R4, R17 ;  /* 0x000000040f0f7224 */ /* 0x000fc800078e0211 */
[----:B------:R-:W-:Y:S01]  /*2db0*/  IMAD.IADD R15, R21, 0x1, R15 ;  /* 0x00000001150f7824 */ /* 0x000fe200078e020f */
[----:B------:R-:W-:Y:S05]  /*2dc0*/  BRA `(.L_x_679) ;  /* 0x00000000005c7947 */ /* 0x000fea0003800000 */
.L_x_678:
        /* <DEDUP_REMOVED lines=23> */
.L_x_679:
[----:B------:R-:W-:Y:S05]  /*2f40*/  BSYNC B0 ;  /* 0x0000000000007941 */ /* 0x000fea0003800000 */
.L_x_677:
        /* <DEDUP_REMOVED lines=20> */
.L_x_681:
        /* <DEDUP_REMOVED lines=23> */
.L_x_682:
[----:B------:R-:W-:Y:S05]  /*3200*/  BSYNC B0 ;  /* 0x0000000000007941 */ /* 0x000fea0003800000 */
.L_x_680:
        /* <DEDUP_REMOVED lines=10> */
[----:B------:R-:W-:Y:S01]  /*32b0*/  IMAD R17, R4, R18, R17 ;  /* 0x0000001204117224 */ /* 0x000fe200078e0211 */
[----:B------:R-:W-:Y:S01]  /*32c0*/  SHF.R.S32.HI R19, RZ, 0x1f, R44 ;  /* 0x0000001fff137819 */ /* 0x000fe2000001142c */
[----:B------:R-:W-:-:S02]  /*32d0*/  IMAD R4, R15, R44, RZ ;  /* 0x0000002c0f047224 */ /* 0x000fc400078e02ff */
[----:B------:R-:W-:Y:S02]  /*32e0*/  IMAD R13, R21, R14, R13 ;  /* 0x0000000e150d7224 */ /* 0x000fe400078e020d */
[----:B------:R-:W-:-:S04]  /*32f0*/  IMAD.WIDE.U32 R14, R14, R2, RZ ;  /* 0x000000020e0e7225 */ /* 0x000fc800078e00ff */
[----:B------:R-:W-:Y:S01]  /*3300*/  IMAD R19, R19, R16, R4 ;  /* 0x0000001013137224 */ /* 0x000fe200078e0204 */
[----:B------:R-:W-:Y:S01]  /*3310*/  IADD3 R8, R15, R13, RZ ;  /* 0x0000000d0f087210 */ /* 0x000fe20007ffe0ff */
        /* <DEDUP_REMOVED lines=9> */
[----:B------:R-:W-:Y:S05]  /*33b0*/  CALL.REL.NOINC `($__internal_13_$__cuda_sm20_div_s64) ;  /* 0x0000001800b87944 */ /* 0x000fea0003c00000 */
        /* <DEDUP_REMOVED lines=12> */
.L_x_684:
        /* <DEDUP_REMOVED lines=23> */
.L_x_685:
[----:B------:R-:W-:Y:S05]  /*35f0*/  BSYNC B0 ;  /* 0x0000000000007941 */ /* 0x000fea0003800000 */
.L_x_683:
        /* <DEDUP_REMOVED lines=29> */
.L_x_687:
        /* <DEDUP_REMOVED lines=23> */
.L_x_688:
[----:B------:R-:W-:Y:S05]  /*3940*/  BSYNC B0 ;  /* 0x0000000000007941 */ /* 0x000fea0003800000 */
.L_x_686:
        /* <DEDUP_REMOVED lines=21> */
.L_x_664:
[----:B------:R-:W-:Y:S02]  /*3aa0*/  ULDC.64 UR4, c[0x0][0x2b0] ;  /* 0x0000ac0000047ab9 */ /* 0x000fe40000000a00 */
[----:B------:R-:W-:-:S04]  /*3ab0*/  LEA R2, P0, R30, UR4, 0x2 ;  /* 0x000000041e027c11 */ /* 0x000fc8000f8010ff */
[----:B------:R-:W-:-:S05]  /*3ac0*/  LEA.HI.X R3, R30, UR5, R31, 0x2, P0 ;  /* 0x000000051e037c11 */ /* 0x000fca00080f141f */
[----:B------:R0:W-:Y:S04]  /*3ad0*/  STG.E desc[UR8][R2.64], R26 ;  /* 0x0000001a02007986 */ /* 0x0001e8000c101908 */
.L_x_663:
[----:B------:R-:W-:Y:S05]  /*3ae0*/  BSYNC B1 ;  /* 0x0000000000017941 */ /* 0x000fea0003800000 */
.L_x_662:
[----:B------:R-:W0:Y:S01]  /*3af0*/  S2R R31, SR_TID.X ;  /* 0x00000000001f7919 */ /* 0x000e220000002100 */
[----:B------:R-:W2:Y:S01]  /*3b00*/  LDC R15, c[0x0][0x3c4] ;  /* 0x0000f100ff0f7b82 */ /* 0x000ea20000000800 */
[----:B------:R-:W-:Y:S01]  /*3b10*/  BSSY B0, `(.L_x_689) ;  /* 0x0000015000007945 */ /* 0x000fe20003800000 */
[-C--:B01----:R-:W-:Y:S02]  /*3b20*/  LEA.HI R3, R31, R31.reuse, RZ, 0x1 ;  /* 0x0000001f1f037211 */ /* 0x083fe400078f08ff */
[----:B------:R-:W-:Y:S02]  /*3b30*/  SHF.R.S32.HI R30, RZ, 0x1f, R31 ;  /* 0x0000001fff1e7819 */ /* 0x000fe4000001141f */
[----:B------:R-:W-:Y:S02]  /*3b40*/  LOP3.LUT R4, R3, 0xfffffffe, RZ, 0xc0, !PT ;  /* 0xfffffffe03047812 */ /* 0x000fe400078ec0ff */
[----:B------:R-:W-:-:S03]  /*3b50*/  LEA.HI R30, R30, R31, RZ, 0x4 ;  /* 0x0000001f1e1e7211 */ /* 0x000fc600078f20ff */
[----:B------:R-:W-:Y:S01]  /*3b60*/  IMAD.IADD R4, R31, 0x1, -R4 ;  /* 0x000000011f047824 */ /* 0x000fe200078e0a04 */
[----:B------:R-:W-:-:S04]  /*3b70*/  LOP3.LUT R2, R30, 0x3ffffff0, RZ, 0xc0, !PT ;  /* 0x3ffffff01e027812 */ /* 0x000fc800078ec0ff */
[----:B--2---:R-:W-:-:S04]  /*3b80*/  ISETP.GE.AND P0, PT, R4, R15, PT ;  /* 0x0000000f0400720c */ /* 0x004fc80003f06270 */
        /* <DEDUP_REMOVED lines=13> */
.L_x_690:
[----:B------:R-:W-:Y:S05]  /*3c60*/  BSYNC B0 ;  /* 0x0000000000007941 */ /* 0x000fea0003800000 */
.L_x_689:
        /* <DEDUP_REMOVED lines=46> */
.L_x_693:
        /* <DEDUP_REMOVED lines=77> */
.L_x_692:
        /* <DEDUP_REMOVED lines=46> */
.L_x_694:
        /* <DEDUP_REMOVED lines=9> */
.L_x_696:
[----:B------:R-:W-:Y:S05]  /*4790*/  BSYNC B0 ;  /* 0x0000000000007941 */ /* 0x000fea0003800000 */
.L_x_695:
        /* <DEDUP_REMOVED lines=12> */
.L_x_691:
        /* <DEDUP_REMOVED lines=100> */
        .weak           $__internal_13_$__cuda_sm20_div_s64
        .type           $__internal_13_$__cuda_sm20_div_s64,@function
        .size           $__internal_13_$__cuda_sm20_div_s64,(.L_x_7897 - $__internal_13_$__cuda_sm20_div_s64)
$__internal_13_$__cuda_sm20_div_s64:
[----:B------:R-:W-:Y:S01]  /*4ea0*/  IADD3 R41, P0, RZ, -R22, RZ ;  /* 0x80000016ff297210 */ /* 0x000fe20007f1e0ff */
[----:B------:R-:W-:Y:S01]  /*4eb0*/  IMAD.MOV.U32 R35, RZ, RZ, RZ ;  /* 0x000000ffff237224 */ /* 0x000fe200078e00ff */
        /* <DEDUP_REMOVED lines=30> */
[C---:B------:R-:W-:Y:S02]  /*50a0*/  IMAD R19, R25.reuse, R24, RZ ;  /* 0x0000001819137224 */ /* 0x040fe400078e02ff */
[----:B------:R-:W-:-:S04]  /*50b0*/  IMAD.HI.U32 R18, P3, R25, R18, R48 ;  /* 0x0000001219127227 */ /* 0x000fc80007860030 */
[----:B------:R-:W-:Y:S01]  /*50c0*/  IMAD.HI.U32 R17, R25, R24, RZ ;  /* 0x0000001819117227 */ /* 0x000fe200078e00ff */
[----:B------:R-:W-:Y:S02]  /*50d0*/  IADD3 R19, P2, R19, R18, RZ ;  /* 0x0000001213137210 */ /* 0x000fe40007f5e0ff */
[----:B------:R-:W-:Y:S01]  /*50e0*/  IADD3 R18, P0, RZ, -R34, RZ ;  /* 0x80000022ff127210 */ /* 0x000fe20007f1e0ff */
[----:B------:R-:W-:-:S03]  /*50f0*/  IMAD.X R25, R17, 0x1, R25, P5 ;  /* 0x0000000111197824 */ /* 0x000fc600028e0619 */
[----:B------:R-:W-:Y:S02]  /*5100*/  SEL R18, R18, R34, !P1 ;  /* 0x0000002212127207 */ /* 0x000fe40004800000 */
        /* <DEDUP_REMOVED lines=25> */
[----:B------:R-:W-:Y:S02]  /*52a0*/  SEL R17, R18, R17, P3 ;  /* 0x0000001112117207 */ /* 0x000fe40001800000 */
[----:B------:R-:W-:Y:S02]  /*52b0*/  IADD3 R25, P1, R34, 0x1, RZ ;  /* 0x0000000122197810 */ /* 0x000fe40007f3e0ff */
[----:B------:R-:W-:Y:S01]  /*52c0*/  SEL R19, R19, R24, P3 ;  /* 0x0000001813137207 */ /* 0x000fe20001800000 */
[----:B------:R-:W-:Y:S01]  /*52d0*/  IMAD.MOV.U32 R24, RZ, RZ, R20 ;  /* 0x000000ffff187224 */ /* 0x000fe200078e0014 */
[----:B------:R-:W-:-:S02]  /*52e0*/  ISETP.GE.U32.AND.EX P0, PT, R17, R41, PT, P0 ;  /* 0x000000291100720c */ /* 0x000fc40003f06100 */
[----:B------:R-:W-:Y:S01]  /*52f0*/  LOP3.LUT R17, R4, R21, RZ, 0x3c, !PT ;  /* 0x0000001504117212 */ /* 0x000fe200078e3cff */
[----:B------:R-:W-:Y:S01]  /*5300*/  IMAD.X R18, RZ, RZ, R19, P1 ;  /* 0x000000ffff127224 */ /* 0x000fe200008e0613 */
[----:B------:R-:W-:Y:S02]  /*5310*/  SEL R25, R25, R34, P0 ;  /* 0x0000002219197207 */ /* 0x000fe40000000000 */
[----:B------:R-:W-:Y:S02]  /*5320*/  ISETP.GE.AND P2, PT, R17, RZ, PT ;  /* 0x000000ff1100720c */ /* 0x000fe40003f46270 */
[----:B------:R-:W-:Y:S02]  /*5330*/  SEL R19, R18, R19, P0 ;  /* 0x0000001312137207 */ /* 0x000fe40000000000 */
[----:B------:R-:W-:Y:S02]  /*5340*/  IADD3 R18, P1, RZ, -R25, RZ ;  /* 0x80000019ff127210 */ /* 0x000fe40007f3e0ff */
[----:B------:R-:W-:-:S02]  /*5350*/  ISETP.NE.U32.AND P0, PT, R22, RZ, PT ;  /* 0x000000ff1600720c */ /* 0x000fc40003f05070 */
[----:B------:R-:W-:Y:S02]  /*5360*/  IADD3.X R22, RZ, ~R19, RZ, P1, !PT ;  /* 0x80000013ff167210 */ /* 0x000fe40000ffe4ff */
[----:B------:R-:W-:Y:S01]  /*5370*/  SEL R18, R18, R25, !P2 ;  /* 0x0000001912127207 */ /* 0x000fe20005000000 */
[----:B------:R-:W-:Y:S01]  /*5380*/  IMAD.MOV.U32 R25, RZ, RZ, 0x0 ;  /* 0x00000000ff197424 */ /* 0x000fe200078e00ff */
[----:B------:R-:W-:Y:S02]  /*5390*/  ISETP.NE.AND.EX P0, PT, R4, RZ, PT, P0 ;  /* 0x000000ff0400720c */ /* 0x000fe40003f05300 */
[----:B------:R-:W-:Y:S02]  /*53a0*/  SEL R22, R22, R19, !P2 ;  /* 0x0000001316167207 */ /* 0x000fe40005000000 */
[----:B------:R-:W-:Y:S02]  /*53b0*/  SEL R18, R18, 0xffffffff, P0 ;  /* 0xffffffff12127807 */ /* 0x000fe40000000000 */
[----:B------:R-:W-:Y:S01]  /*53c0*/  SEL R19, R22, 0xffffffff, P0 ;  /* 0xffffffff16137807 */ /* 0x000fe20000000000 */
[----:B------:R-:W-:Y:S06]  /*53d0*/  RET.REL.NODEC R24 `(_ZN5flash32flash_fwd_splitkv_combine_kernelI23Flash_fwd_kernel_traitsILi192ELi64ELi64ELi4ELb0ELb0EN7cutlass10bfloat16_tE19Flash_kernel_traitsILi192ELi64ELi64ELi4ES3_EELi8ELi1ELb1EEEvNS_16Flash_fwd_paramsE) ;  /* 0xffffffac18087950 */ /* 0x000fec0003c3ffff */
.L_x_697:
        /* <DEDUP_REMOVED lines=10> */
.L_x_7897:


//--------------------- .text._ZN5flash24flash_fwd_splitkv_kernelI23Flash_fwd_kernel_traitsILi192ELi64ELi64ELi4ELb0ELb0EN7cutlass10bfloat16_tE19Flash_kernel_traitsILi192ELi64ELi64ELi4ES3_EELb0ELb0ELb0ELb0ELb0ELb0ELb0ELb0EEEvNS_16Flash_fwd_paramsE --------------------------
	.section	.text._ZN5flash24flash_fwd_splitkv_kernelI23Flash_fwd_kernel_traitsILi192ELi64ELi64ELi4ELb0ELb0EN7cutlass10bfloat16_tE19Flash_kernel_traitsILi192ELi64ELi64ELi4ES3_EELb0ELb0ELb0ELb0ELb0ELb0ELb0ELb0EEEvNS_16Flash_fwd_paramsE,"ax",@progbits
	.align	128
        .global         _ZN5flash24flash_fwd_splitkv_kernelI23Flash_fwd_kernel_traitsILi192ELi64ELi64ELi4ELb0ELb0EN7cutlass10bfloat16_tE19Flash_kernel_traitsILi192ELi64ELi64ELi4ES3_EELb0ELb0ELb0ELb0ELb0ELb0ELb0ELb0EEEvNS_16Flash_fwd_paramsE
        .type           _ZN5flash24flash_fwd_splitkv_kernelI23Flash_fwd_kernel_traitsILi192ELi64ELi64ELi4ELb0ELb0EN7cutlass10bfloat16_tE19Flash_kernel_traitsILi192ELi64ELi64ELi4ES3_EELb0ELb0ELb0ELb0ELb0ELb0ELb0ELb0EEEvNS_16Flash_fwd_paramsE,@function
        .size           _ZN5flash24flash_fwd_splitkv_kernelI23Flash_fwd_kernel_traitsILi192ELi64ELi64ELi4ELb0ELb0EN7cutlass10bfloat16_tE19Flash_kernel_traitsILi192ELi64ELi64ELi4ES3_EELb0ELb0ELb0ELb0ELb0ELb0ELb0ELb0EEEvNS_16Flash_fwd_paramsE,(.L_x_7932 - _ZN5flash24flash_fwd_splitkv_kernelI23Flash_fwd_kernel_traitsILi192ELi64ELi64ELi4ELb0ELb0EN7cutlass10bfloat16_tE19Flash_kernel_traitsILi192ELi64ELi64ELi4ES3_EELb0ELb0ELb0ELb0ELb0ELb0ELb0ELb0EEEvNS_16Flash_fwd_paramsE)
        .other          _ZN5flash24flash_fwd_splitkv_kernelI23Flash_fwd_kernel_traitsILi192ELi64ELi64ELi4ELb0ELb0EN7cutlass10bfloat16_tE19Flash_kernel_traitsILi192ELi64ELi64ELi4ES3_EELb0ELb0ELb0ELb0ELb0ELb0ELb0ELb0EEEvNS_16Flash_fwd_paramsE,@"STO_CUDA_ENTRY STV_DEFAULT"
_ZN5flash24flash_fwd_splitkv_kernelI23Flash_fwd_kernel_traitsILi192ELi64ELi64ELi4ELb0ELb0EN7cutlass10bfloat16_tE19Flash_kernel_traitsILi192ELi64ELi64ELi4ES3_EELb0ELb0ELb0ELb0ELb0ELb0ELb0ELb0EEEvNS_16Flash_fwd_paramsE:
.text._ZN5flash24flash_fwd_splitkv_kernelI23Flash_fwd_kernel_traitsILi192ELi64ELi64ELi4ELb0ELb0EN7cutlass10bfloat16_tE19Flash_kernel_traitsILi192ELi64ELi64ELi4ES3_EELb0ELb0ELb0ELb0ELb0ELb0ELb0ELb0EEEvNS_16Flash_fwd_paramsE:
[----:B------:R-:W-:Y:S08]  /*0000*/  LDC R1, c[0x0][0x28] ;  /* 0x00000a00ff017b82 */ /* 0x000ff00000000800 */
[----:B------:R-:W1:Y:S01]  /*0010*/  LDC.64 R2, c[0x0][0x300] ;  /* 0x0000c000ff027b82 */ /* 0x000e620000000a00 */
[----:B------:R-:W2:Y:S01]  /*0020*/  S2R R11, SR_CTAID.Y ;  /* 0x00000000000b7919 */ /* 0x000ea20000002600 */
[----:B------:R-:W-:Y:S01]  /*0030*/  ULDC.64 UR4, c[0x0][0x2f0] ;  /* 0x0000bc0000047ab9 */ /* 0x000fe20000000a00 */
[----:B------:R-:W-:Y:S01]  /*0040*/  IMAD.MOV.U32 R206, RZ, RZ, -0x1 ;  /* 0xffffffffffce7424 */ /* 0x000fe200078e00ff */
[----:B------:R-:W-:Y:S01]  /*0050*/  ISETP.NE.U32.AND P2, PT, RZ, UR4, PT ;  /* 0x00000004ff007c0c */ /* 0x000fe2000bf45070 */
[----:B------:R-:W-:-:S03]  /*0060*/  ULDC.64 UR8, c[0x0][0x208] ;  /* 0x0000820000087ab9 */ /* 0x000fc60000000a00 */
[----:B------:R-:W2:Y:S01]  /*0070*/  LDC.64 R4, c[0x0][0x2f0] ;  /* 0x0000bc00ff047b82 */ /* 0x000ea20000000a00 */
[----:B------:R-:W-:-:S07]  /*0080*/  ISETP.NE.AND.EX P2, PT, RZ, UR5, PT, P2 ;  /* 0x00000005ff007c0c */ /* 0x000fce000bf45320 */
[----:B------:R-:W3:Y:S01]  /*0090*/  LDC.U8 R0, c[0x0][0x3c2] ;  /* 0x0000f080ff007b82 */ /* 0x000ee20000000000 */
[----:B-1----:R-:W-:-:S07]  /*00a0*/  ISETP.NE.U32.AND P1, PT, R2, RZ, PT ;  /* 0x000000ff0200720c */ /* 0x002fce0003f25070 */
[----:B------:R-:W1:Y:S01]  /*00b0*/  LDC.64 R8, c[0x0][0x2f8] ;  /* 0x0000be00ff087b82 */ /* 0x000e620000000a00 */
[----:B------:R-:W-:Y:S01]  /*00c0*/  ISETP.NE.AND.EX P1, PT, R3, RZ, PT, P1 ;  /* 0x000000ff0300720c */ /* 0x000fe20003f25310 */
[----:B--2---:R-:W-:-:S06]  /*00d0*/  IMAD.WIDE R16, R11, 0x4, R4 ;  /* 0x000000040b107825 */ /* 0x004fcc00078e0204 */
[----:B------:R-:W2:Y:S01]  /*00e0*/  LDC.64 R2, c[0x0][0x2f8] ;  /* 0x0000be00ff027b82 */ /* 0x000ea20000000a00 */
[----:B------:R-:W4:Y:S04]  /*00f0*/  @P2 LDG.E R206, desc[UR8][R16.64] ;  /* 0x0000000810ce2981 */ /* 0x000f28000c1e1900 */
[----:B------:R-:W4:Y:S03]  /*0100*/  @P2 LDG.E R5, desc[UR8][R16.64+0x4] ;  /* 0x0000040810052981 */ /* 0x000f26000c1e1900 */
[----:B------:R-:W3:Y:S01]  /*0110*/  @P1 LDC.64 R6, c[0x0][0x300] ;  /* 0x0000c000ff061b82 */ /* 0x000ee20000000a00 */
[----:B------:R-:W-:Y:S02]  /*0120*/  IMAD.MOV.U32 R12, RZ, RZ, RZ ;  /* 0x000000ffff0c7224 */ /* 0x000fe400078e00ff */
[----:B---3--:R-:W-:-:S05]  /*0130*/  @P1 IMAD.WIDE R14, R11, 0x4, R6 ;  /* 0x000000040b0e1825 */ /* 0x008fca00078e0206 */
[----:B------:R3:W5:Y:S01]  /*0140*/  @P1 LDG.E R12, desc[UR8][R14.64] ;  /* 0x000000080e0c1981 */ /* 0x000762000c1e1900 */
[----:B------:R-:W-:Y:S02]  /*0150*/  ISETP.NE.AND P3, PT, R0, RZ, PT ;  /* 0x000000ff0000720c */ /* 0x000fe40003f65270 */
[----:B--2---:R-:W-:-:S04]  /*0160*/  ISETP.EQ.U32.AND P0, PT, R2, RZ, PT ;  /* 0x000000ff0200720c */ /* 0x004fc80003f02070 */
[----:B------:R-:W-:Y:S01]  /*0170*/  ISETP.EQ.OR.EX P0, PT, R3, RZ, !P3, P0 ;  /* 0x000000ff0300720c */ /* 0x000fe20005f02700 */
[----:B------:R-:W-:Y:S02]  /*0180*/  IMAD.MOV.U32 R13, RZ, RZ, -0x1 ;  /* 0xffffffffff0d7424 */ /* 0x000fe400078e00ff */
[----:B-1----:R-:W-:Y:S01]  /*0190*/  IMAD.WIDE R8, R11, 0x4, R8 ;  /* 0x000000040b087825 */ /* 0x002fe200078e0208 */
[----:B------:R-:W1:Y:S01]  /*01a0*/  S2R R33, SR_CTAID.X ;  /* 0x0000000000217919 */ /* 0x000e620000002500 */
[----:B------:R-:W2:Y:S01]  /*01b0*/  S2R R28, SR_CTAID.Z ;  /* 0x00000000001c7919 */ /* 0x000ea20000002700 */
[----:B------:R-:W1:Y:S07]  /*01c0*/  S2R R6, SR_TID.X ;  /* 0x0000000000067919 */ /* 0x000e6e0000002100 */
[----:B------:R3:W5:Y:S01]  /*01d0*/  @!P0 LDG.E R13, desc[UR8][R8.64] ;  /* 0x00000008080d8981 */ /* 0x000762000c1e1900 */
[----:B------:R-:W-:-:S04]  /*01e0*/  ISETP.NE.U32.AND P0, PT, R2, RZ, PT ;  /* 0x000000ff0200720c */ /* 0x000fc80003f05070 */
[----:B------:R-:W-:Y:S01]  /*01f0*/  ISETP.NE.AND.EX P0, PT, R3, RZ, PT, P0 ;  /* 0x000000ff0300720c */ /* 0x000fe20003f05300 */
[----:B----4-:R-:W-:-:S06]  /*0200*/  @P2 IMAD.IADD R208, R5, 0x1, -R206 ;  /* 0x0000000105d02824 */ /* 0x010fcc00078e0ace */
[----:B------:R-:W4:Y:S06]  /*0210*/  @!P2 LDC R208, c[0x0][0x2c4] ;  /* 0x0000b100ffd0ab82 */ /* 0x000f2c0000000800 */
[----:B-123--:R-:W-:Y:S05]  /*0220*/  @!P0 BRA `(.L_x_698) ;  /* 0x0000000000108947 */ /* 0x00efea0003800000 */
[----:B------:R-:W2:Y:S02]  /*0230*/  @P3 LDG.E R0, desc[UR8][R8.64+0x4] ;  /* 0x0000040808003981 */ /* 0x000ea4000c1e1900 */
[----:B--2--5:R-:W-:-:S06]  /*0240*/  @P3 IADD3 R5, R0, -R13, RZ ;  /* 0x8000000d00053210 */ /* 0x024fcc0007ffe0ff */
[----:B------:R2:W5:Y:S01]  /*0250*/  @!P3 LDG.E R5, desc[UR8][R8.64] ;  /* 0x000000080805b981 */ /* 0x000562000c1e1900 */
[----:B------:R-:W-:Y:S05]  /*0260*/  BRA `(.L_x_699) ;  /* 0x0000000000047947 */ /* 0x000fea0003800000 */
.L_x_698:
[----:B------:R-:W1:Y:S02]  /*0270*/  LDC R5, c[0x0][0x2c8] ;  /* 0x0000b200ff057b82 */ /* 0x000e640000000800 */
.L_x_699:
[----:B------:R-:W3:Y:S02]  /*0280*/  LDC.64 R2, c[0x0][0x308] ;  /* 0x0000c200ff027b82 */ /* 0x000ee40000000a00 */
[----:B---3--:R-:W-:-:S04]  /*0290*/  ISETP.NE.U32.AND P2, PT, R2, RZ, PT ;  /* 0x000000ff0200720c */ /* 0x008fc80003f45070 */
[----:B------:R-:W-:-:S13]  /*02a0*/  ISETP.NE.AND.EX P2, PT, R3, RZ, PT, P2 ;  /* 0x000000ff0300720c */ /* 0x000fda0003f45320 */
[----:B------:R-:W2:Y:S01]  /*02b0*/  @P2 LDC.64 R2, c[0x0][0x308] ;  /* 0x0000c200ff022b82 */ /* 0x000ea20000000a00 */
[----:B------:R-:W-:-:S07]  /*02c0*/  IMAD.SHL.U32 R199, R33, 0x40, RZ ;  /* 0x0000004021c77824 */ /* 0x000fce00078e00ff */
[----:B------:R-:W3:Y:S01]  /*02d0*/  @!P2 LDC R0, c[0x0][0x2cc] ;  /* 0x0000b300ff00ab82 */ /* 0x000ee20000000800 */
[----:B--2---:R-:W-:-:S07]  /*02e0*/  @P2 IMAD.WIDE R8, R11, 0x4, R2 ;  /* 0x000000040b082825 */ /* 0x004fce00078e0202 */
[----:B------:R-:W2:Y:S01]  /*02f0*/  @!P2 LDC.64 R2, c[0x0][0x318] ;  /* 0x0000c600ff02ab82 */ /* 0x000ea20000000a00 */
[----:B------:R-:W3:Y:S01]  /*0300*/  @P2 LDG.E R7, desc[UR8][R8.64] ;  /* 0x0000000808072981 */ /* 0x000ee2000c1e1900 */
[----:B----4-:R-:W-:Y:S02]  /*0310*/  ISETP.GT.AND P1, PT, R208, R199, PT ;  /* 0x000000c7d000720c */ /* 0x010fe40003f24270 */
[----:B--2---:R-:W-:-:S04]  /*0320*/  @!P2 ISETP.NE.U32.AND P0, PT, R2, RZ, PT ;  /* 0x000000ff0200a20c */ /* 0x004fc80003f05070 */
[----:B------:R-:W-:-:S04]  /*0330*/  @!P2 ISETP.NE.AND.EX P0, PT, R3, RZ, PT, P0 ;  /* 0x000000ff0300a20c */ /* 0x000fc80003f05300 */
[----:B---3--:R-:W-:Y:S01]  /*0340*/  @!P2 SEL R0, R0, RZ, P0 ;  /* 0x000000ff0000a207 */ /* 0x008fe20000000000 */
[----:B-----5:R-:W-:Y:S02]  /*0350*/  @P2 IMAD.IADD R82, R7, 0x1, -R12 ;  /* 0x0000000107522824 */ /* 0x020fe400078e0a0c */
[----:B------:R-:W-:Y:S06]  /*0360*/  @!P1 EXIT ;  /* 0x000000000000994d */ /* 0x000fec0003800000 */
[----:B-1----:R-:W-:Y:S01]  /*0370*/  @!P2 IADD3 R82, R0, R5, -R12 ;  /* 0x000000050052a210 */ /* 0x002fe20007ffe80c */
[----:B------:R-:W-:Y:S02]  /*0380*/  ULDC UR5, c[0x0][0x2c8] ;  /* 0x0000b20000057ab9 */ /* 0x000fe40000000800 */
[----:B------:R-:W-:Y:S02]  /*0390*/  UIADD3 UR5, UR5, 0x3f, URZ ;  /* 0x0000003f05057890 */ /* 0x000fe4000fffe03f */
[----:B------:R-:W-:Y:S02]  /*03a0*/  VIADD R3, R82, 0x3f ;  /* 0x0000003f52037836 */ /* 0x000fe40000000000 */
[----:B------:R-:W-:-:S03]  /*03b0*/  USHF.R.S32.HI UR4, URZ, 0x1f, UR5 ;  /* 0x0000001f3f047899 */ /* 0x000fc60008011405 */
[----:B------:R-:W-:Y:S01]  /*03c0*/  SHF.R.S32.HI R0, RZ, 0x1f, R3 ;  /* 0x0000001fff007819 */ /* 0x000fe20000011403 */
[----:B------:R-:W-:-:S03]  /*03d0*/  ULEA.HI UR4, UR4, UR5, URZ, 0x6 ;  /* 0x0000000504047291 */ /* 0x000fc6000f8f303f */
[----:B------:R-:W-:Y:S01]  /*03e0*/  LEA.HI R0, R0, R3, RZ, 0x6 ;  /* 0x0000000300007211 */ /* 0x000fe200078f30ff */
[----:B------:R-:W-:-:S03]  /*03f0*/  USHF.R.S32.HI UR4, URZ, 0x6, UR4 ;  /* 0x000000063f047899 */ /* 0x000fc60008011404 */
[----:B------:R-:W-:-:S04]  /*0400*/  SHF.R.S32.HI R133, RZ, 0x6, R0 ;  /* 0x00000006ff857819 */ /* 0x000fc80000011400 */
[----:B------:R-:W-:-:S04]  /*0410*/  VIMNMX R133, R133, UR4, PT ;  /* 0x0000000485857c48 */ /* 0x000fc8000bfe0100 */
[----:B------:R-:W-:-:S13]  /*0420*/  ISETP.GT.AND P0, PT, R133, RZ, PT ;  /* 0x000000ff8500720c */ /* 0x000fda0003f04270 */
[----:B------:R-:W-:Y:S05]  /*0430*/  @P0 BRA `(.L_x_700) ;  /* 0x0000000800480947 */ /* 0x000fea0003800000 */
[----:B------:R-:W-:Y:S01]  /*0440*/  ISETP.NE.AND P0, PT, R206, -0x1, PT ;  /* 0xffffffffce00780c */ /* 0x000fe20003f05270 */
[----:B------:R-:W1:Y:S01]  /*0450*/  LDC.64 R4, c[0x0][0x298] ;  /* 0x0000a600ff047b82 */ /* 0x000e620000000a00 */
[----:B------:R-:W-:Y:S01]  /*0460*/  SHF.R.S32.HI R7, RZ, 0x1f, R6 ;  /* 0x0000001fff077819 */ /* 0x000fe20000011406 */
[----:B------:R-:W-:Y:S01]  /*0470*/  ULDC UR4, c[0x0][0x270] ;  /* 0x00009c0000047ab9 */ /* 0x000fe20000000800 */
[----:B------:R-:W-:Y:S01]  /*0480*/  IMAD.IADD R208, R208, 0x1, -R199 ;  /* 0x00000001d0d07824 */ /* 0x000fe200078e0ac7 */
[----:B------:R-:W-:Y:S01]  /*0490*/  BSSY B0, `(.L_x_701) ;  /* 0x0000039000007945 */ /* 0x000fe20003800000 */
[----:B------:R-:W-:-:S04]  /*04a0*/  LEA.HI R0, R7, R6, RZ, 0x3 ;  /* 0x0000000607007211 */ /* 0x000fc800078f18ff */
[----:B------:R-:W-:-:S03]  /*04b0*/  LOP3.LUT R7, R0, 0xfffffff8, RZ, 0xc0, !PT ;  /* 0xfffffff800077812 */ /* 0x000fc600078ec0ff */
[----:B------:R-:W2:Y:S01]  /*04c0*/  @!P0 LDC.64 R2, c[0x0][0x290] ;  /* 0x0000a400ff028b82 */ /* 0x000ea20000000a00 */
[----:B------:R-:W-:Y:S01]  /*04d0*/  @!P0 SHF.R.S32.HI R9, RZ, 0x1f, R11 ;  /* 0x0000001fff098819 */ /* 0x000fe2000001140b */
[----:B------:R-:W-:Y:S01]  /*04e0*/  IMAD.IADD R6, R6, 0x1, -R7 ;  /* 0x0000000106067824 */ /* 0x000fe200078e0a07 */
[----:B------:R-:W-:-:S04]  /*04f0*/  SHF.R.S32.HI R7, RZ, 0x1f, R199 ;  /* 0x0000001fff077819 */ /* 0x000fc800000114c7 */
[C---:B------:R-:W-:Y:S02]  /*0500*/  SHF.L.U32 R10, R6.reuse, 0x3, RZ ;  /* 0x00000003060a7819 */ /* 0x040fe400000006ff */
[----:B------:R-:W-:Y:S01]  /*0510*/  ISETP.NE.AND P6, PT, R6, RZ, PT ;  /* 0x000000ff0600720c */ /* 0x000fe20003fc5270 */
[----:B-1----:R-:W-:-:S04]  /*0520*/  @P0 IMAD.WIDE.U32 R12, R206, R4, RZ ;  /* 0x00000004ce0c0225 */ /* 0x002fc800078e00ff */
[----:B------:R-:W-:Y:S02]  /*0530*/  @P0 IMAD R206, R206, R5, R13 ;  /* 0x00000005cece0224 */ /* 0x000fe400078e020d */
[----:B------:R-:W-:Y:S02]  /*0540*/  VIADD R6, R10, 0x80 ;  /* 0x000000800a067836 */ /* 0x000fe40000000000 */
[-C--:B--2---:R-:W-:Y:S02]  /*0550*/  @!P0 IMAD R8, R9, R2.reuse, RZ ;  /* 0x0000000209088224 */ /* 0x084fe400078e02ff */
[----:B------:R-:W-:-:S04]  /*0560*/  @!P0 IMAD.WIDE.U32 R14, R11, R2, RZ ;  /* 0x000000020b0e8225 */ /* 0x000fc800078e00ff */
[C---:B------:R-:W-:Y:S02]  /*0570*/  @!P0 IMAD R3, R11.reuse, R3, R8 ;  /* 0x000000030b038224 */ /* 0x040fe400078e0208 */
[----:B------:R-:W-:Y:S01]  /*0580*/  @P0 IMAD.MOV.U32 R8, RZ, RZ, R12 ;  /* 0x000000ffff080224 */ /* 0x000fe200078e000c */
[----:B------:R-:W-:Y:S01]  /*0590*/  @!P0 MOV R8, R14 ;  /* 0x0000000e00088202 */ /* 0x000fe20000000f00 */
[----:B------:R-:W-:Y:S01]  /*05a0*/  IMAD R2, R11, UR4, R28 ;  /* 0x000000040b027c24 */ /* 0x000fe2000f8e021c */
[----:B------:R-:W-:Y:S01]  /*05b0*/  SHF.R.S32.HI R11, RZ, 0x1f, R10 ;  /* 0x0000001fff0b7819 */ /* 0x000fe2000001140a */
[-C--:B------:R-:W-:Y:S01]  /*05c0*/  IMAD R12, R7, R4.reuse, RZ ;  /* 0x00000004070c7224 */ /* 0x080fe200078e02ff */
[----:B------:R-:W-:Y:S01]  /*05d0*/  ULDC UR4, c[0x0][0x2c4] ;  /* 0x0000b10000047ab9 */ /* 0x000fe20000000800 */
[----:B------:R-:W-:Y:S01]  /*05e0*/  @!P0 IMAD.IADD R206, R15, 0x1, R3 ;  /* 0x000000010fce8824 */ /* 0x000fe200078e0203 */
[----:B------:R-:W-:Y:S01]  /*05f0*/  SHF.R.S32.HI R3, RZ, 0x3, R0 ;  /* 0x00000003ff037819 */ /* 0x000fe20000011400 */
[C---:B------:R-:W-:Y:S01]  /*0600*/  IMAD R7, R199.reuse, R5, R12 ;  /* 0x00000005c7077224 */ /* 0x040fe200078e020c */
[----:B------:R-:W-:Y:S01]  /*0610*/  SHF.R.S32.HI R0, RZ, 0x1f, R28 ;  /* 0x0000001fff007819 */ /* 0x000fe2000001141c */
[----:B------:R-:W-:Y:S01]  /*0620*/  IMAD.WIDE.U32 R12, R199, R4, R10 ;  /* 0x00000004c70c7225 */ /* 0x000fe200078e000a */
[----:B------:R-:W-:-:S03]  /*0630*/  IADD3 R9, R3, 0x10, RZ ;  /* 0x0000001003097810 */ /* 0x000fc60007ffe0ff */
[----:B------:R-:W-:Y:S01]  /*0640*/  IMAD R2, R2, UR4, R199 ;  /* 0x0000000402027c24 */ /* 0x000fe2000f8e02c7 */
[----:B------:R-:W-:Y:S01]  /*0650*/  IADD3 R12, P0, R8, R12, RZ ;  /* 0x0000000c080c7210 */ /* 0x000fe20007f1e0ff */
[----:B------:R-:W-:Y:S01]  /*0660*/  ULDC.64 UR4, c[0x0][0x2a0] ;  /* 0x0000a80000047ab9 */ /* 0x000fe20000000a00 */
[-C--:B------:R-:W-:Y:S01]  /*0670*/  ISETP.GE.AND P1, PT, R9, R208.reuse, PT ;  /* 0x000000d00900720c */ /* 0x080fe20003f26270 */
[----:B------:R-:W-:Y:S01]  /*0680*/  IMAD R17, R0, UR4, RZ ;  /* 0x0000000400117c24 */ /* 0x000fe2000f8e02ff */
[----:B------:R-:W-:Y:S02]  /*0690*/  IADD3.X R13, R206, R13, R7, P0, !PT ;  /* 0x0000000dce0d7210 */ /* 0x000fe400007fe407 */
[-C--:B------:R-:W-:Y:S01]  /*06a0*/  ISETP.GE.AND P0, PT, R3, R208.reuse, PT ;  /* 0x000000d00300720c */ /* 0x080fe20003f06270 */
[C---:B------:R-:W-:Y:S01]  /*06b0*/  IMAD R17, R28.reuse, UR5, R17 ;  /* 0x000000051c117c24 */ /* 0x040fe2000f8e0211 */
[----:B------:R-:W-:Y:S01]  /*06c0*/  ISETP.GE.OR P4, PT, R9, R208, P6 ;  /* 0x000000d00900720c */ /* 0x000fe20003786670 */
[----:B------:R-:W-:Y:S01]  /*06d0*/  IMAD.WIDE.U32 R28, R28, UR4, R12 ;  /* 0x000000041c1c7c25 */ /* 0x000fe2000f8e000c */
[----:B------:R-:W-:-:S02]  /*06e0*/  SHF.R.S32.HI R9, RZ, 0x1f, R3 ;  /* 0x0000001fff097819 */ /* 0x000fc40000011403 */
[----:B------:R-:W-:Y:S01]  /*06f0*/  IADD3 R8, R10, 0x40, RZ ;  /* 0x000000400a087810 */ /* 0x000fe20007ffe0ff */
[----:B------:R-:W-:Y:S01]  /*0700*/  VIADD R13, R3, 0x20 ;  /* 0x00000020030d7836 */ /* 0x000fe20000000000 */
[----:B------:R-:W-:-:S05]  /*0710*/  IADD3 R17, R29, R17, RZ ;  /* 0x000000111d117210 */ /* 0x000fca0007ffe0ff */
[----:B------:R-:W-:Y:S05]  /*0720*/  @P0 BRA `(.L_x_702) ;  /* 0x00000000003c0947 */ /* 0x000fea0003800000 */
[-C--:B------:R-:W-:Y:S01]  /*0730*/  IMAD R0, R9, R4.reuse, RZ ;  /* 0x0000000409007224 */ /* 0x080fe200078e02ff */
[----:B------:R-:W-:Y:S01]  /*0740*/  ULDC UR6, c[0x0][0x2d0] ;  /* 0x0000b40000067ab9 */ /* 0x000fe20000000800 */
[----:B------:R-:W-:Y:S01]  /*0750*/  IMAD.MOV.U32 R16, RZ, RZ, R28 ;  /* 0x000000ffff107224 */ /* 0x000fe200078e001c */
[----:B------:R-:W-:Y:S01]  /*0760*/  ISETP.GE.AND P5, PT, R10, UR6, PT ;  /* 0x000000060a007c0c */ /* 0x000fe2000bfa6270 */
[C---:B------:R-:W-:Y:S01]  /*0770*/  IMAD R0, R3.reuse, R5, R0 ;  /* 0x0000000503007224 */ /* 0x040fe200078e0200 */
[----:B------:R-:W-:Y:S01]  /*0780*/  ISETP.GE.AND P3, PT, R8, UR6, PT ;  /* 0x0000000608007c0c */ /* 0x000fe2000bf66270 */
[----:B------:R-:W-:Y:S01]  /*0790*/  IMAD.WIDE.U32 R14, R3, R4, R16 ;  /* 0x00000004030e7225 */ /* 0x000fe200078e0010 */
[----:B------:R-:W-:Y:S01]  /*07a0*/  ISETP.GE.AND P2, PT, R6, UR6, PT ;  /* 0x0000000606007c0c */ /* 0x000fe2000bf46270 */
[----:B------:R-:W-:Y:S02]  /*07b0*/  ULDC.64 UR4, c[0x0][0x280] ;  /* 0x0000a00000047ab9 */ /* 0x000fe40000000a00 */
[----:B------:R-:W-:Y:S01]  /*07c0*/  IMAD.IADD R0, R15, 0x1, R0 ;  /* 0x000000010f007824 */ /* 0x000fe200078e0200 */
[----:B------:R-:W-:-:S04]  /*07d0*/  LEA R18, P0, R14, UR4, 0x1 ;  /* 0x000000040e127c11 */ /* 0x000fc8000f8008ff */
[----:B------:R-:W-:-:S05]  /*07e0*/  LEA.HI.X R19, R14, UR5, R0, 0x1, P0 ;  /* 0x000000050e137c11 */ /* 0x000fca00080f0c00 */
[----:B------:R1:W-:Y:S04]  /*07f0*/  @!P5 STG.E.128 desc[UR8][R18.64], RZ ;  /* 0x000000ff1200d986 */ /* 0x0003e8000c101d08 */
[----:B------:R1:W-:Y:S04]  /*0800*/  @!P3 STG.E.128 desc[UR8][R18.64+0x80], RZ ;  /* 0x000080ff1200b986 */ /* 0x0003e8000c101d08 */
[----:B------:R1:W-:Y:S02]  /*0810*/  @!P2 STG.E.128 desc[UR8][R18.64+0x100], RZ ;  /* 0x000100ff1200a986 */ /* 0x0003e4000c101d08 */
.L_x_702:
[----:B------:R-:W-:Y:S05]  /*0820*/  BSYNC B0 ;  /* 0x0000000000007941 */ /* 0x000fea0003800000 */
.L_x_701:
[----:B------:R-:W-:Y:S01]  /*0830*/  BSSY B0, `(.L_x_703) ;  /* 0x0000015000007945 */ /* 0x000fe20003800000 */
[----:B------:R-:W-:-:S03]  /*0840*/  ISETP.GE.AND P0, PT, R13, R208, PT ;  /* 0x000000d00d00720c */ /* 0x000fc60003f06270 */
[----:B------:R-:W-:Y:S10]  /*0850*/  @P1 BRA `(.L_x_704) ;  /* 0x0000000000481947 */ /* 0x000ff40003800000 */
[----:B------:R-:W-:Y:S01]  /*0860*/  IADD3 R7, P1, R3, 0x10, RZ ;  /* 0x0000001003077810 */ /* 0x000fe20007f3e0ff */
[----:B------:R-:W-:Y:S01]  /*0870*/  IMAD.MOV.U32 R14, RZ, RZ, R28 ;  /* 0x000000ffff0e7224 */ /* 0x000fe200078e001c */
[----:B------:R-:W-:Y:S01]  /*0880*/  ULDC UR6, c[0x0][0x2d0] ;  /* 0x0000b40000067ab9 */ /* 0x000fe20000000800 */
[----:B------:R-:W-:Y:S01]  /*0890*/  ULDC.64 UR4, c[0x0][0x280] ;  /* 0x0000a00000047ab9 */ /* 0x000fe20000000a00 */
[----:B------:R-:W-:Y:S01]  /*08a0*/  ISETP.GE.AND P3, PT, R10, UR6, PT ;  /* 0x000000060a007c0c */ /* 0x000fe2000bf66270 */
[----:B------:R-:W-:Y:S01]  /*08b0*/  IMAD.X R15, RZ, RZ, R9, P1 ;  /* 0x000000ffff0f7224 */ /* 0x000fe200008e0609 */
[----:B------:R-:W-:Y:S02]  /*08c0*/  ISETP.GE.AND P2, PT, R8, UR6, PT ;  /* 0x0000000608007c0c */ /* 0x000fe4000bf46270 */
[----:B------:R-:W-:Y:S01]  /*08d0*/  ISETP.GE.AND P1, PT, R6, UR6, PT ;  /* 0x0000000606007c0c */ /* 0x000fe2000bf26270 */
[----:B------:R-:W-:Y:S01]  /*08e0*/  IMAD R0, R15, R4, RZ ;  /* 0x000000040f007224 */ /* 0x000fe200078e02ff */
[----:B------:R-:W-:-:S03]  /*08f0*/  MOV R15, R17 ;  /* 0x00000011000f7202 */ /* 0x000fc60000000f00 */
[C---:B------:R-:W-:Y:S02]  /*0900*/  IMAD R0, R7.reuse, R5, R0 ;  /* 0x0000000507007224 */ /* 0x040fe400078e0200 */
[----:B------:R-:W-:-:S04]  /*0910*/  IMAD.WIDE.U32 R14, R7, R4, R14 ;  /* 0x00000004070e7225 */ /* 0x000fc800078e000e */
[----:B------:R-:W-:Y:S01]  /*0920*/  IMAD.IADD R0, R15, 0x1, R0 ;  /* 0x000000010f007824 */ /* 0x000fe200078e0200 */
[----:B-1----:R-:W-:-:S04]  /*0930*/  LEA R18, P5, R14, UR4, 0x1 ;  /* 0x000000040e127c11 */ /* 0x002fc8000f8a08ff */
[----:B------:R-:W-:-:S05]  /*0940*/  LEA.HI.X R19, R14, UR5, R0, 0x1, P5 ;  /* 0x000000050e137c11 */ /* 0x000fca000a8f0c00 */
[----:B------:R2:W-:Y:S04]  /*0950*/  @!P3 STG.E.128 desc[UR8][R18.64], RZ ;  /* 0x000000ff1200b986 */ /* 0x0005e8000c101d08 */
[----:B------:R2:W-:Y:S04]  /*0960*/  @!P2 STG.E.128 desc[UR8][R18.64+0x80], RZ ;  /* 0x000080ff1200a986 */ /* 0x0005e8000c101d08 */
[----:B------:R2:W-:Y:S02]  /*0970*/  @!P1 STG.E.128 desc[UR8][R18.64+0x100], RZ ;  /* 0x000100ff12009986 */ /* 0x0005e4000c101d08 */
.L_x_704:
[----:B------:R-:W-:Y:S05]  /*0980*/  BSYNC B0 ;  /* 0x0000000000007941 */ /* 0x000fea0003800000 */
.L_x_703:
[----:B------:R-:W-:Y:S01]  /*0990*/  BSSY B0, `(.L_x_705) ;  /* 0x0000016000007945 */ /* 0x000fe20003800000 */
[----:B------:R-:W-:Y:S02]  /*09a0*/  ISETP.GE.OR P3, PT, R13, R208, P6 ;  /* 0x000000d00d00720c */ /* 0x000fe40003766670 */
[----:B------:R-:W-:Y:S01]  /*09b0*/  IADD3 R13, R3, 0x30, RZ ;  /* 0x00000030030d7810 */ /* 0x000fe20007ffe0ff */
[----:B------:R-:W-:Y:S05]  /*09c0*/  @P0 BRA `(.L_x_706) ;  /* 0x0000000000480947 */ /* 0x000fea0003800000 */
        /* <DEDUP_REMOVED lines=13> */
[----:B-12---:R-:W-:-:S04]  /*0aa0*/  LEA R18, P5, R14, UR4, 0x1 ;  /* 0x000000040e127c11 */ /* 0x006fc8000f8a08ff */
[----:B------:R-:W-:-:S05]  /*0ab0*/  LEA.HI.X R19, R14, UR5, R7, 0x1, P5 ;  /* 0x000000050e137c11 */ /* 0x000fca000a8f0c07 */
[----:B------:R3:W-:Y:S04]  /*0ac0*/  @!P2 STG.E.128 desc[UR8][R18.64], RZ ;  /* 0x000000ff1200a986 */ /* 0x0007e8000c101d08 */
[----:B------:R3:W-:Y:S04]  /*0ad0*/  @!P1 STG.E.128 desc[UR8][R18.64+0x80], RZ ;  /* 0x000080ff12009986 */ /* 0x0007e8000c101d08 */
[----:B------:R3:W-:Y:S02]  /*0ae0*/  @!P0 STG.E.128 desc[UR8][R18.64+0x100], RZ ;  /* 0x000100ff12008986 */ /* 0x0007e4000c101d08 */
.L_x_706:
[----:B------:R-:W-:Y:S05]  /*0af0*/  BSYNC B0 ;  /* 0x0000000000007941 */ /* 0x000fea0003800000 */
.L_x_705:
[-C--:B------:R-:W-:Y:S01]  /*0b00*/  ISETP.GE.AND P0, PT, R13, R208.reuse, PT ;  /* 0x000000d00d00720c */ /* 0x080fe20003f06270 */
[----:B------:R-:W-:Y:S01]  /*0b10*/  BSSY B0, `(.L_x_707) ;  /* 0x0000015000007945 */ /* 0x000fe20003800000 */
[----:B------:R-:W-:Y:S02]  /*0b20*/  IADD3 R0, P2, R2, R3, RZ ;  /* 0x0000000302007210 */ /* 0x000fe40007f5e0ff */
[----:B------:R-:W-:-:S09]  /*0b30*/  ISETP.GE.OR P5, PT, R3, R208, P6 ;  /* 0x000000d00300720c */ /* 0x000fd200037a6670 */
[----:B------:R-:W-:Y:S05]  /*0b40*/  @P0 BRA `(.L_x_708) ;  /* 0x0000000000440947 */ /* 0x000fea0003800000 */
[----:B------:R-:W-:Y:S01]  /*0b50*/  IADD3 R3, P0, R3, 0x30, RZ ;  /* 0x0000003003037810 */ /* 0x000fe20007f1e0ff */
[----:B------:R-:W-:Y:S01]  /*0b60*/  IMAD.MOV.U32 R16, RZ, RZ, R28 ;  /* 0x000000ffff107224 */ /* 0x000fe200078e001c */
[----:B------:R-:W-:Y:S01]  /*0b70*/  ULDC UR6, c[0x0][0x2d0] ;  /* 0x0000b40000067ab9 */ /* 0x000fe20000000800 */
[----:B------:R-:W-:Y:S02]  /*0b80*/  ULDC.64 UR4, c[0x0][0x280] ;  /* 0x0000a00000047ab9 */ /* 0x000fe40000000a00 */
[----:B------:R-:W-:Y:S01]  /*0b90*/  IMAD.X R7, RZ, RZ, R9, P0 ;  /* 0x000000ffff077224 */ /* 0x000fe200000e0609 */
[----:B------:R-:W-:Y:S01]  /*0ba0*/  ISETP.GE.AND P0, PT, R10, UR6, PT ;  /* 0x000000060a007c0c */ /* 0x000fe2000bf06270 */
[----:B------:R-:W-:-:S04]  /*0bb0*/  IMAD.WIDE.U32 R16, R3, R4, R16 ;  /* 0x0000000403107225 */ /* 0x000fc800078e0010 */
[----:B------:R-:W-:Y:S01]  /*0bc0*/  IMAD R12, R7, R4, RZ ;  /* 0x00000004070c7224 */ /* 0x000fe200078e02ff */
[----:B------:R-:W-:-:S03]  /*0bd0*/  LEA R4, P1, R16, UR4, 0x1 ;  /* 0x0000000410047c11 */ /* 0x000fc6000f8208ff */
[----:B------:R-:W-:-:S04]  /*0be0*/  IMAD R3, R3, R5, R12 ;  /* 0x0000000503037224 */ /* 0x000fc800078e020c */
[----:B------:R-:W-:-:S05]  /*0bf0*/  IMAD.IADD R3, R17, 0x1, R3 ;  /* 0x0000000111037824 */ /* 0x000fca00078e0203 */
[----:B------:R-:W-:Y:S02]  /*0c00*/  LEA.HI.X R5, R16, UR5, R3, 0x1, P1 ;  /* 0x0000000510057c11 */ /* 0x000fe400088f0c03 */
[----:B------:R-:W-:-:S03]  /*0c10*/  ISETP.GE.AND P1, PT, R8, UR6, PT ;  /* 0x0000000608007c0c */ /* 0x000fc6000bf26270 */
[----:B------:R4:W-:Y:S01]  /*0c20*/  @!P0 STG.E.128 desc[UR8][R4.64], RZ ;  /* 0x000000ff04008986 */ /* 0x0009e2000c101d08 */
[----:B------:R-:W-:-:S09]  /*0c30*/  ISETP.GE.AND P0, PT, R6, UR6, PT ;  /* 0x0000000606007c0c */ /* 0x000fd2000bf06270 */
[----:B------:R4:W-:Y:S04]  /*0c40*/  @!P1 STG.E.128 desc[UR8][R4.64+0x80], RZ ;  /* 0x000080ff04009986 */ /* 0x0009e8000c101d08 */
[----:B------:R4:W-:Y:S02]  /*0c50*/  @!P0 STG.E.128 desc[UR8][R4.64+0x100], RZ ;  /* 0x000100ff04008986 */ /* 0x0009e4000c101d08 */
.L_x_708:
[----:B------:R-:W-:Y:S05]  /*0c60*/  BSYNC B0 ;  /* 0x0000000000007941 */ /* 0x000fea0003800000 */
.L_x_707:
[----:B------:R-:W-:Y:S01]  /*0c70*/  ULDC.64 UR4, c[0x0][0x2b0] ;  /* 0x0000ac0000047ab9 */ /* 0x000fe20000000a00 */
[----:B------:R-:W-:Y:S01]  /*0c80*/  ISETP.GE.OR P6, PT, R13, R208, P6 ;  /* 0x000000d00d00720c */ /* 0x000fe200037c6670 */
[----:B------:R-:W-:Y:S01]  /*0c90*/  @!P4 IMAD.MOV.U32 R7, RZ, RZ, 0x7f800000 ;  /* 0x7f800000ff07c424 */ /* 0x000fe200078e00ff */
[----:B------:R-:W-:Y:S01]  /*0ca0*/  LEA.HI.X.SX32 R9, R2, R9, 0x1, P2 ;  /* 0x0000000902097211 */ /* 0x000fe200010f0eff */
[----:B----4-:R-:W-:Y:S01]  /*0cb0*/  @!P3 IMAD.MOV.U32 R5, RZ, RZ, 0x7f800000 ;  /* 0x7f800000ff05b424 */ /* 0x010fe200078e00ff */
[----:B------:R-:W-:-:S04]  /*0cc0*/  LEA R2, P0, R0, UR4, 0x2 ;  /* 0x0000000400027c11 */ /* 0x000fc8000f8010ff */
[----:B------:R-:W-:Y:S01]  /*0cd0*/  LEA.HI.X R3, R0, UR5, R9, 0x2, P0 ;  /* 0x0000000500037c11 */ /* 0x000fe200080f1409 */
[----:B------:R-:W-:-:S04]  /*0ce0*/  @!P5 IMAD.MOV.U32 R9, RZ, RZ, 0x7f800000 ;  /* 0x7f800000ff09d424 */ /* 0x000fc800078e00ff */
[----:B------:R4:W-:Y:S04]  /*0cf0*/  @!P4 STG.E desc[UR8][R2.64+0x40], R7 ;  /* 0x000040070200c986 */ /* 0x0009e8000c101908 */
[----:B------:R4:W-:Y:S04]  /*0d00*/  @!P5 STG.E desc[UR8][R2.64], R9 ;  /* 0x000000090200d986 */ /* 0x0009e8000c101908 */
[----:B------:R4:W-:Y:S01]  /*0d10*/  @!P3 STG.E desc[UR8][R2.64+0x80], R5 ;  /* 0x000080050200b986 */ /* 0x0009e2000c101908 */
[----:B------:R-:W-:Y:S05]  /*0d20*/  @P6 EXIT ;  /* 0x000000000000694d */ /* 0x000fea0003800000 */
[----:B----4-:R-:W-:-:S05]  /*0d30*/  MOV R5, 0x7f800000 ;  /* 0x7f80000000057802 */ /* 0x010fca0000000f00 */
[----:B------:R-:W-:Y:S01]  /*0d40*/  STG.E desc[UR8][R2.64+0xc0], R5 ;  /* 0x0000c00502007986 */ /* 0x000fe2000c101908 */
[----:B------:R-:W-:Y:S05]  /*0d50*/  EXIT ;  /* 0x000000000000794d */ /* 0x000fea0003800000 */
.L_x_700:
[----:B------:R-:W1:Y:S01]  /*0d60*/  LDC.64 R2, c[0x0][0x368] ;  /* 0x0000da00ff027b82 */ /* 0x000e620000000a00 */
[----:B------:R-:W-:Y:S01]  /*0d70*/  ULDC.64 UR4, c[0x0][0x370] ;  /* 0x0000dc0000047ab9 */ /* 0x000fe20000000a00 */
[----:B------:R-:W-:Y:S01]  /*0d80*/  IMAD.MOV.U32 R0, RZ, RZ, R11 ;  /* 0x000000ffff007224 */ /* 0x000fe200078e000b */
[----:B-1----:R-:W-:-:S04]  /*0d90*/  ISETP.NE.U32.AND P0, PT, R2, RZ, PT ;  /* 0x000000ff0200720c */ /* 0x002fc80003f05070 */
[----:B------:R-:W-:Y:S02]  /*0da0*/  ISETP.NE.AND.EX P0, PT, R3, RZ, PT, P0 ;  /* 0x000000ff0300720c */ /* 0x000fe40003f05300 */
[----:B------:R-:W-:-:S11]  /*0db0*/  ISETP.NE.U32.AND P1, PT, RZ, UR4, PT ;  /* 0x00000004ff007c0c */ /* 0x000fd6000bf25070 */
[----:B------:R-:W1:Y:S01]  /*0dc0*/  @P0 LDC.64 R2, c[0x0][0x368] ;  /* 0x0000da00ff020b82 */ /* 0x000e620000000a00 */
[----:B------:R-:W-:Y:S02]  /*0dd0*/  ISETP.NE.AND.EX P1, PT, RZ, UR5, PT, P1 ;  /* 0x00000005ff007c0c */ /* 0x000fe4000bf25310 */
[----:B------:R-:W-:Y:S01]  /*0de0*/  CS2R R212, SRZ ;  /* 0x0000000000d47805 */ /* 0x000fe2000001ff00 */
[----:B-1----:R-:W-:-:S05]  /*0df0*/  @P0 IMAD.WIDE R2, R11, 0x4, R2 ;  /* 0x000000040b020825 */ /* 0x002fca00078e0202 */
[----:B------:R1:W5:Y:S01]  /*0e00*/  @P0 LDG.E R0, desc[UR8][R2.64] ;  /* 0x0000000802000981 */ /* 0x000362000c1e1900 */
[----:B------:R-:W-:-:S04]  /*0e10*/  PLOP3.LUT P0, PT, PT, PT, PT, 0x8, 0x0 ;  /* 0x000000000000781c */ /* 0x000fc80003f0e170 */
[----:B------:R-:W-:Y:S09]  /*0e20*/  @!P1 BRA `(.L_x_709) ;  /* 0x00000000002c9947 */ /* 0x000ff20003800000 */
[----:B-1----:R-:W1:Y:S01]  /*0e30*/  LDC.64 R2, c[0x0][0x378] ;  /* 0x0000de00ff027b82 */ /* 0x002e620000000a00 */
[----:B------:R-:W-:-:S05]  /*0e40*/  SHF.R.S32.HI R5, RZ, 0x1f, R11 ;  /* 0x0000001fff057819 */ /* 0x000fca000001140b */
[-C--:B-1----:R-:W-:Y:S02]  /*0e50*/  IMAD R4, R5, R2.reuse, RZ ;  /* 0x0000000205047224 */ /* 0x082fe400078e02ff */
[----:B------:R-:W-:-:S04]  /*0e60*/  IMAD.WIDE.U32 R8, R11, R2, RZ ;  /* 0x000000020b087225 */ /* 0x000fc800078e00ff */
[----:B------:R-:W-:Y:S01]  /*0e70*/  IMAD R3, R11, R3, R4 ;  /* 0x000000030b037224 */ /* 0x000fe200078e0204 */
[----:B------:R-:W-:-:S03]  /*0e80*/  LEA R212, P1, R8, UR4, 0x2 ;  /* 0x0000000408d47c11 */ /* 0x000fc6000f8210ff */
[----:B------:R-:W-:Y:S01]  /*0e90*/  IMAD.IADD R3, R9, 0x1, R3 ;  /* 0x0000000109037824 */ /* 0x000fe200078e0203 */
[----:B------:R-:W-:-:S04]  /*0ea0*/  ISETP.NE.U32.AND P0, PT, R212, RZ, PT ;  /* 0x000000ffd400720c */ /* 0x000fc80003f05070 */
[----:B------:R-:W-:-:S04]  /*0eb0*/  SHF.L.U64.HI R3, R8, 0x2, R3 ;  /* 0x0000000208037819 */ /* 0x000fc80000010203 */
[----:B------:R-:W-:-:S04]  /*0ec0*/  IADD3.X R213, R3, UR5, RZ, P1, !PT ;  /* 0x0000000503d57c10 */ /* 0x000fc80008ffe4ff */
[----:B------:R-:W-:-:S13]  /*0ed0*/  ISETP.NE.AND.EX P0, PT, R213, RZ, PT, P0 ;  /* 0x000000ffd500720c */ /* 0x000fda0003f05300 */
.L_x_709:
[----:B------:R-:W-:Y:S05]  /*0ee0*/  @!P0 BRA `(.L_x_710) ;  /* 0x0000000400448947 */ /* 0x000fea0003800000 */
[----:B------:R-:W1:Y:S01]  /*0ef0*/  LDC R15, c[0x0][0x380] ;  /* 0x0000e000ff0f7b82 */ /* 0x000e620000000800 */
[----:B------:R-:W-:Y:S01]  /*0f00*/  LEA R16, R133, 0xffffffc0, 0x6 ;  /* 0xffffffc085107811 */ /* 0x000fe200078e30ff */
[----:B------:R-:W-:-:S03]  /*0f10*/  ULDC.64 UR4, c[0x0][0x230] ;  /* 0x00008c0000047ab9 */ /* 0x000fc60000000a00 */
[----:B-----5:R-:W-:-:S03]  /*0f20*/  IABS R0, R16 ;  /* 0x0000001000007213 */ /* 0x020fc60000000000 */
[----:B------:R-:W2:Y:S01]  /*0f30*/  LDC.64 R80, c[0x0][0x248] ;  /* 0x00009200ff507b82 */ /* 0x000ea20000000a00 */
[----:B-1----:R-:W-:-:S04]  /*0f40*/  IABS R3, R15 ;  /* 0x0000000f00037213 */ /* 0x002fc80000000000 */
[----:B------:R-:W1:Y:S08]  /*0f50*/  I2F.RP R7, R3 ;  /* 0x0000000300077306 */ /* 0x000e700000209400 */
[----:B-1----:R-:W1:Y:S02]  /*0f60*/  MUFU.RCP R4, R7 ;  /* 0x0000000700047308 */ /* 0x002e640000001000 */
[----:B-1----:R-:W-:Y:S01]  /*0f70*/  IADD3 R4, R4, 0xffffffe, RZ ;  /* 0x0ffffffe04047810 */ /* 0x002fe20007ffe0ff */
[----:B------:R-:W1:Y:S05]  /*0f80*/  LDC R7, c[0x0][0x278] ;  /* 0x00009e00ff077b82 */ /* 0x000e6a0000000800 */
[----:B------:R-:W3:Y:S02]  /*0f90*/  F2I.FTZ.U32.TRUNC.NTZ R5, R4 ;  /* 0x0000000400057305 */ /* 0x000ee4000021f000 */
[----:B---3--:R-:W-:Y:S01]  /*0fa0*/  IMAD.MOV R2, RZ, RZ, -R5 ;  /* 0x000000ffff027224 */ /* 0x008fe200078e0a05 */
[----:B------:R-:W-:-:S03]  /*0fb0*/  MOV R4, RZ ;  /* 0x000000ff00047202 */ /* 0x000fc60000000f00 */
[----:B------:R-:W-:-:S04]  /*0fc0*/  IMAD R2, R2, R3, RZ ;  /* 0x0000000302027224 */ /* 0x000fc800078e02ff */
[----:B------:R-:W-:-:S04]  /*0fd0*/  IMAD.HI.U32 R5, R5, R2, R4 ;  /* 0x0000000205057227 */ /* 0x000fc800078e0004 */
[----:B------:R-:W-:-:S04]  /*0fe0*/  IMAD.MOV.U32 R2, RZ, RZ, R0 ;  /* 0x000000ffff027224 */ /* 0x000fc800078e0000 */
[----:B------:R-:W-:-:S05]  /*0ff0*/  IMAD.HI.U32 R9, R5, R2, RZ ;  /* 0x0000000205097227 */ /* 0x000fca00078e00ff */
[----:B------:R-:W-:-:S05]  /*1000*/  IADD3 R0, -R9, RZ, RZ ;  /* 0x000000ff09007210 */ /* 0x000fca0007ffe1ff */
[----:B------:R-:W-:-:S05]  /*1010*/  IMAD R0, R3, R0, R2 ;  /* 0x0000000003007224 */ /* 0x000fca00078e0202 */
[----:B------:R-:W-:-:S13]  /*1020*/  ISETP.GT.U32.AND P2, PT, R3, R0, PT ;  /* 0x000000000300720c */ /* 0x000fda0003f44070 */
[----:B------:R-:W-:Y:S01]  /*1030*/  @!P2 IMAD.IADD R0, R0, 0x1, -R3 ;  /* 0x000000010000a824 */ /* 0x000fe200078e0a03 */
[----:B------:R-:W-:Y:S02]  /*1040*/  @!P2 IADD3 R9, R9, 0x1, RZ ;  /* 0x000000010909a810 */ /* 0x000fe40007ffe0ff */
[----:B------:R-:W-:Y:S02]  /*1050*/  ISETP.NE.AND P2, PT, R15, RZ, PT ;  /* 0x000000ff0f00720c */ /* 0x000fe40003f45270 */
[----:B------:R-:W-:Y:S02]  /*1060*/  ISETP.GE.U32.AND P3, PT, R0, R3, PT ;  /* 0x000000030000720c */ /* 0x000fe40003f66070 */
[----:B------:R-:W-:-:S04]  /*1070*/  LOP3.LUT R0, R16, R15, RZ, 0x3c, !PT ;  /* 0x0000000f10007212 */ /* 0x000fc800078e3cff */
[----:B------:R-:W-:-:S07]  /*1080*/  ISETP.GE.AND P1, PT, R0, RZ, PT ;  /* 0x000000ff0000720c */ /* 0x000fce0003f26270 */
[----:B------:R-:W-:-:S06]  /*1090*/  @P3 VIADD R9, R9, 0x1 ;  /* 0x0000000109093836 */ /* 0x000fcc0000000000 */
[----:B------:R-:W-:Y:S02]  /*10a0*/  @!P1 IADD3 R9, -R9, RZ, RZ ;  /* 0x000000ff09099210 */ /* 0x000fe40007ffe1ff */
[----:B------:R-:W-:-:S05]  /*10b0*/  @!P2 LOP3.LUT R9, RZ, R15, RZ, 0x33, !PT ;  /* 0x0000000fff09a212 */ /* 0x000fca00078e33ff */
[----:B------:R-:W-:-:S05]  /*10c0*/  IMAD.WIDE R18, R9, 0x4, R212 ;  /* 0x0000000409127825 */ /* 0x000fca00078e02d4 */
[----:B------:R3:W4:Y:S01]  /*10d0*/  LDG.E R0, desc[UR8][R18.64] ;  /* 0x0000000812007981 */ /* 0x000722000c1e1900 */
[----:B-1----:R-:W-:Y:S02]  /*10e0*/  IABS R2, R7 ;  /* 0x0000000700027213 */ /* 0x002fe40000000000 */
[----:B------:R-:W-:Y:S02]  /*10f0*/  IADD3 R9, -R9, RZ, RZ ;  /* 0x000000ff09097210 */ /* 0x000fe40007ffe1ff */
[----:B------:R-:W1:Y:S03]  /*1100*/  I2F.RP R5, R2 ;  /* 0x0000000200057306 */ /* 0x000e660000209400 */
[----:B------:R-:W-:-:S05]  /*1110*/  IMAD R16, R15, R9, R16 ;  /* 0x000000090f107224 */ /* 0x000fca00078e0210 */
[----:B------:R-:W-:Y:S01]  /*1120*/  SHF.R.S32.HI R15, RZ, 0x1f, R16 ;  /* 0x0000001fff0f7819 */ /* 0x000fe20000011410 */
[----:B-1----:R-:W1:Y:S02]  /*1130*/  MUFU.RCP R12, R5 ;  /* 0x00000005000c7308 */ /* 0x002e640000001000 */
[----:B-1----:R-:W-:-:S06]  /*1140*/  VIADD R12, R12, 0xffffffe ;  /* 0x0ffffffe0c0c7836 */ /* 0x002fcc0000000000 */
[----:B------:R-:W1:Y:S02]  /*1150*/  F2I.FTZ.U32.TRUNC.NTZ R13, R12 ;  /* 0x0000000c000d7305 */ /* 0x000e64000021f000 */
[----:B-1----:R-:W-:Y:S01]  /*1160*/  IADD3 R3, RZ, -R13, RZ ;  /* 0x8000000dff037210 */ /* 0x002fe20007ffe0ff */
[----:B------:R-:W-:-:S04]  /*1170*/  IMAD.MOV.U32 R12, RZ, RZ, RZ ;  /* 0x000000ffff0c7224 */ /* 0x000fc800078e00ff */
[----:B------:R-:W-:Y:S01]  /*1180*/  IMAD R4, R3, R2, RZ ;  /* 0x0000000203047224 */ /* 0x000fe200078e02ff */
[----:B------:R-:W-:-:S03]  /*1190*/  IABS R3, R28 ;  /* 0x0000001c00037213 */ /* 0x000fc60000000000 */
[----:B------:R-:W-:Y:S01]  /*11a0*/  IMAD.HI.U32 R13, R13, R4, R12 ;  /* 0x000000040d0d7227 */ /* 0x000fe200078e000c */
[----:B------:R-:W-:-:S05]  /*11b0*/  MOV R4, R3 ;  /* 0x0000000300047202 */ /* 0x000fca0000000f00 */
[----:B---3--:R-:W-:-:S04]  /*11c0*/  IMAD.HI.U32 R18, R13, R4, RZ ;  /* 0x000000040d127227 */ /* 0x008fc800078e00ff */
[----:B------:R-:W-:-:S04]  /*11d0*/  IMAD.MOV R3, RZ, RZ, -R18 ;  /* 0x000000ffff037224 */ /* 0x000fc800078e0a12 */
[----:B------:R-:W-:-:S05]  /*11e0*/  IMAD R3, R2, R3, R4 ;  /* 0x0000000302037224 */ /* 0x000fca00078e0204 */
[----:B------:R-:W-:-:S13]  /*11f0*/  ISETP.GT.U32.AND P2, PT, R2, R3, PT ;  /* 0x000000030200720c */ /* 0x000fda0003f44070 */
[-C--:B------:R-:W-:Y:S01]  /*1200*/  @!P2 IADD3 R3, R3, -R2.reuse, RZ ;  /* 0x800000020303a210 */ /* 0x080fe20007ffe0ff */
[----:B------:R-:W-:Y:S01]  /*1210*/  @!P2 VIADD R18, R18, 0x1 ;  /* 0x000000011212a836 */ /* 0x000fe20000000000 */
[----:B------:R-:W-:Y:S02]  /*1220*/  ISETP.NE.AND P2, PT, R7, RZ, PT ;  /* 0x000000ff0700720c */ /* 0x000fe40003f45270 */
[----:B------:R-:W-:Y:S02]  /*1230*/  ISETP.GE.U32.AND P3, PT, R3, R2, PT ;  /* 0x000000020300720c */ /* 0x000fe40003f66070 */
[----:B------:R-:W-:-:S04]  /*1240*/  LOP3.LUT R2, R28, R7, RZ, 0x3c, !PT ;  /* 0x000000071c027212 */ /* 0x000fc800078e3cff */
[----:B------:R-:W-:Y:S02]  /*1250*/  ISETP.GE.AND P1, PT, R2, RZ, PT ;  /* 0x000000ff0200720c */ /* 0x000fe40003f26270 */
[----:B------:R-:W1:Y:S05]  /*1260*/  LDC.64 R2, c[0x0][0x238] ;  /* 0x00008e00ff027b82 */ /* 0x000e6a0000000a00 */
[----:B------:R-:W-:-:S06]  /*1270*/  @P3 VIADD R18, R18, 0x1 ;  /* 0x0000000112123836 */ /* 0x000fcc0000000000 */
[----:B------:R-:W-:Y:S02]  /*1280*/  @!P1 IADD3 R18, -R18, RZ, RZ ;  /* 0x000000ff12129210 */ /* 0x000fe40007ffe1ff */
[----:B------:R-:W-:-:S04]  /*1290*/  @!P2 LOP3.LUT R18, RZ, R7, RZ, 0x33, !PT ;  /* 0x00000007ff12a212 */ /* 0x000fc800078e33ff */
[----:B------:R-:W-:Y:S02]  /*12a0*/  SHF.R.S32.HI R7, RZ, 0x1f, R18 ;  /* 0x0000001fff077819 */ /* 0x000fe40000011412 */
[----:B----4-:R-:W-:Y:S01]  /*12b0*/  SHF.R.S32.HI R5, RZ, 0x1f, R0 ;  /* 0x0000001fff057819 */ /* 0x010fe20000011400 */
[----:B------:R-:W-:-:S04]  /*12c0*/  IMAD.WIDE.U32 R8, R0, UR4, RZ ;  /* 0x0000000400087c25 */ /* 0x000fc8000f8e00ff */
[C---:B------:R-:W-:Y:S02]  /*12d0*/  IMAD R13, R5.reuse, UR4, RZ ;  /* 0x00000004050d7c24 */ /* 0x040fe4000f8e02ff */
[----:B-1----:R-:W-:Y:S02]  /*12e0*/  IMAD R5, R5, R2, RZ ;  /* 0x0000000205057224 */ /* 0x002fe400078e02ff */
[C---:B------:R-:W-:Y:S01]  /*12f0*/  IMAD R4, R0.reuse, UR5, R13 ;  /* 0x0000000500047c24 */ /* 0x040fe2000f8e020d */
[----:B------:R-:W-:Y:S01]  /*1300*/  ULDC.64 UR4, c[0x0][0x260] ;  /* 0x0000980000047ab9 */ /* 0x000fe20000000a00 */
[----:B------:R-:W-:Y:S02]  /*1310*/  IMAD R3, R0, R3, R5 ;  /* 0x0000000300037224 */ /* 0x000fe400078e0205 */
[----:B------:R-:W-:Y:S02]  /*1320*/  IMAD.IADD R9, R9, 0x1, R4 ;  /* 0x0000000109097824 */ /* 0x000fe400078e0204 */
[----:B--2---:R-:W-:-:S02]  /*1330*/  IMAD R4, R15, R80, RZ ;  /* 0x000000500f047224 */ /* 0x004fc400078e02ff */
[----:B------:R-:W-:-:S04]  /*1340*/  IMAD.WIDE.U32 R8, R16, R80, R8 ;  /* 0x0000005010087225 */ /* 0x000fc800078e0008 */
[----:B------:R-:W-:Y:S01]  /*1350*/  IMAD R4, R16, R81, R4 ;  /* 0x0000005110047224 */ /* 0x000fe200078e0204 */
[----:B------:R-:W-:-:S04]  /*1360*/  MOV R12, R8 ;  /* 0x00000008000c7202 */ /* 0x000fc80000000f00 */
[----:B------:R-:W-:Y:S01]  /*1370*/  IADD3 R13, R9, R4, RZ ;  /* 0x00000004090d7210 */ /* 0x000fe20007ffe0ff */
[----:B------:R-:W-:Y:S02]  /*1380*/  IMAD R9, R7, UR4, RZ ;  /* 0x0000000407097c24 */ /* 0x000fe4000f8e02ff */
[----:B------:R-:W-:-:S04]  /*1390*/  IMAD.WIDE.U32 R4, R0, R2, RZ ;  /* 0x0000000200047225 */ /* 0x000fc800078e00ff */
[C---:B------:R-:W-:Y:S01]  /*13a0*/  IMAD R9, R18.reuse, UR5, R9 ;  /* 0x0000000512097c24 */ /* 0x040fe2000f8e0209 */
[----:B------:R-:W-:Y:S01]  /*13b0*/  IADD3 R8, R5, R3, RZ ;  /* 0x0000000305087210 */ /* 0x000fe20007ffe0ff */
[----:B------:R-:W-:-:S04]  /*13c0*/  IMAD.WIDE.U32 R38, R18, UR4, R12 ;  /* 0x0000000412267c25 */ /* 0x000fc8000f8e000c */
[----:B------:R-:W-:Y:S01]  /*13d0*/  IMAD.MOV.U32 R10, RZ, RZ, R4 ;  /* 0x000000ffff0a7224 */ /* 0x000fe200078e0004 */
[----:B------:R-:W-:Y:S01]  /*13e0*/  IADD3 R36, R39, R9, RZ ;  /* 0x0000000927247210 */ /* 0x000fe20007ffe0ff */
[----:B------:R-:W-:Y:S06]  /*13f0*/  BRA `(.L_x_711) ;  /* 0x0000000400387947 */ /* 0x000fec0003800000 */
.L_x_710:
[----:B------:R-:W1:Y:S01]  /*1400*/  LDC R7, c[0x0][0x278] ;  /* 0x00009e00ff077b82 */ /* 0x000e620000000800 */
[----:B------:R-:W-:Y:S02]  /*1410*/  ISETP.NE.AND P4, PT, R13, -0x1, PT ;  /* 0xffffffff0d00780c */ /* 0x000fe40003f85270 */
[----:B------:R-:W-:-:S04]  /*1420*/  LEA R16, R133, 0xffffffc0, 0x6 ;  /* 0xffffffc085107811 */ /* 0x000fc800078e30ff */
[----:B------:R-:W-:-:S07]  /*1430*/  SHF.R.S32.HI R15, RZ, 0x1f, R16 ;  /* 0x0000001fff0f7819 */ /* 0x000fce0000011410 */
[----:B------:R-:W2:Y:S01]  /*1440*/  @P4 LDC.64 R80, c[0x0][0x248] ;  /* 0x00009200ff504b82 */ /* 0x000ea20000000a00 */
[----:B-1----:R-:W-:-:S04]  /*1450*/  IABS R3, R7 ;  /* 0x0000000700037213 */ /* 0x002fc80000000000 */
[----:B------:R-:W1:Y:S08]  /*1460*/  I2F.RP R5, R3 ;  /* 0x0000000300057306 */ /* 0x000e700000209400 */
[----:B-1----:R-:W1:Y:S02]  /*1470*/  MUFU.RCP R8, R5 ;  /* 0x0000000500087308 */ /* 0x002e640000001000 */
[----:B-1----:R-:W-:-:S06]  /*1480*/  VIADD R8, R8, 0xffffffe ;  /* 0x0ffffffe08087836 */ /* 0x002fcc0000000000 */
[----:B------:R-:W1:Y:S02]  /*1490*/  F2I.FTZ.U32.TRUNC.NTZ R9, R8 ;  /* 0x0000000800097305 */ /* 0x000e64000021f000 */
[----:B-1----:R-:W-:Y:S01]  /*14a0*/  IMAD.MOV R2, RZ, RZ, -R9 ;  /* 0x000000ffff027224 */ /* 0x002fe200078e0a09 */
[----:B------:R-:W-:-:S03]  /*14b0*/  MOV R8, RZ ;  /* 0x000000ff00087202 */ /* 0x000fc60000000f00 */
[----:B------:R-:W-:Y:S01]  /*14c0*/  IMAD R4, R2, R3, RZ ;  /* 0x0000000302047224 */ /* 0x000fe200078e02ff */
[----:B------:R-:W-:-:S03]  /*14d0*/  IABS R2, R28 ;  /* 0x0000001c00027213 */ /* 0x000fc60000000000 */
[----:B------:R-:W-:Y:S01]  /*14e0*/  IMAD.HI.U32 R9, R9, R4, R8 ;  /* 0x0000000409097227 */ /* 0x000fe200078e0008 */
[----:B------:R-:W-:-:S03]  /*14f0*/  LOP3.LUT R8, R28, R7, RZ, 0x3c, !PT ;  /* 0x000000071c087212 */ /* 0x000fc600078e3cff */
[----:B------:R-:W-:Y:S01]  /*1500*/  IMAD.MOV.U32 R4, RZ, RZ, R2 ;  /* 0x000000ffff047224 */ /* 0x000fe200078e0002 */
[----:B------:R-:W-:Y:S02]  /*1510*/  ISETP.GE.AND P2, PT, R8, RZ, PT ;  /* 0x000000ff0800720c */ /* 0x000fe40003f46270 */
[----:B------:R-:W-:Y:S01]  /*1520*/  @P4 IADD3 R8, R12, R13, RZ ;  /* 0x0000000d0c084210 */ /* 0x000fe20007ffe0ff */
[----:B------:R-:W-:-:S04]  /*1530*/  IMAD.HI.U32 R18, R9, R4, RZ ;  /* 0x0000000409127227 */ /* 0x000fc800078e00ff */
[----:B--2---:R-:W-:Y:S01]  /*1540*/  @P4 IMAD R17, R8, R81, RZ ;  /* 0x0000005108114224 */ /* 0x004fe200078e02ff */
[----:B------:R-:W-:Y:S01]  /*1550*/  IADD3 R2, -R18, RZ, RZ ;  /* 0x000000ff12027210 */ /* 0x000fe20007ffe1ff */
[----:B------:R-:W-:-:S04]  /*1560*/  @P4 IMAD.WIDE.U32 R8, R8, R80, RZ ;  /* 0x0000005008084225 */ /* 0x000fc800078e00ff */
[----:B------:R-:W-:Y:S02]  /*1570*/  IMAD R2, R3, R2, R4 ;  /* 0x0000000203027224 */ /* 0x000fe400078e0204 */
[----:B------:R-:W1:Y:S01]  /*1580*/  @P4 LDC.64 R4, c[0x0][0x250] ;  /* 0x00009400ff044b82 */ /* 0x000e620000000a00 */
[----:B------:R-:W-:Y:S02]  /*1590*/  @P4 IMAD.IADD R17, R9, 0x1, R17 ;  /* 0x0000000109114824 */ /* 0x000fe400078e0211 */
[----:B------:R-:W-:-:S13]  /*15a0*/  ISETP.GT.U32.AND P1, PT, R3, R2, PT ;  /* 0x000000020300720c */ /* 0x000fda0003f24070 */
[----:B------:R-:W-:Y:S02]  /*15b0*/  @!P1 IMAD.IADD R2, R2, 0x1, -R3 ;  /* 0x0000000102029824 */ /* 0x000fe400078e0a03 */
[----:B------:R-:W-:Y:S01]  /*15c0*/  @!P1 VIADD R18, R18, 0x1 ;  /* 0x0000000112129836 */ /* 0x000fe20000000000 */
[----:B------:R-:W-:Y:S02]  /*15d0*/  ISETP.NE.AND P1, PT, R7, RZ, PT ;  /* 0x000000ff0700720c */ /* 0x000fe40003f25270 */
[----:B------:R-:W-:Y:S02]  /*15e0*/  ISETP.GE.U32.AND P3, PT, R2, R3, PT ;  /* 0x000000030200720c */ /* 0x000fe40003f66070 */
[----:B------:R-:W2:Y:S11]  /*15f0*/  LDC.64 R2, c[0x0][0x260] ;  /* 0x00009800ff027b82 */ /* 0x000eb60000000a00 */
[----:B------:R-:W-:-:S04]  /*1600*/  @P3 IADD3 R18, R18, 0x1, RZ ;  /* 0x0000000112123810 */ /* 0x000fc80007ffe0ff */
[----:B------:R-:W-:Y:S01]  /*1610*/  @!P2 IADD3 R18, -R18, RZ, RZ ;  /* 0x000000ff1212a210 */ /* 0x000fe20007ffe1ff */
[----:B------:R-:W-:Y:S06]  /*1620*/  @P4 BRA `(.L_x_712) ;  /* 0x0000000000344947 */ /* 0x000fec0003800000 */
[----:B------:R-:W3:Y:S01]  /*1630*/  LDC.64 R80, c[0x0][0x248] ;  /* 0x00009200ff507b82 */ /* 0x000ee20000000a00 */
[----:B------:R-:W-:-:S07]  /*1640*/  SHF.R.S32.HI R17, RZ, 0x1f, R12 ;  /* 0x0000001fff117819 */ /* 0x000fce000001140c */
[----:B------:R-:W4:Y:S01]  /*1650*/  LDC.64 R8, c[0x0][0x230] ;  /* 0x00008c00ff087b82 */ /* 0x000f220000000a00 */
[-C--:B---3--:R-:W-:Y:S01]  /*1660*/  IMAD R14, R17, R80.reuse, RZ ;  /* 0x00000050110e7224 */ /* 0x088fe200078e02ff */
[----:B-----5:R-:W-:Y:S01]  /*1670*/  SHF.R.S32.HI R17, RZ, 0x1f, R0 ;  /* 0x0000001fff117819 */ /* 0x020fe20000011400 */
[----:B------:R-:W-:-:S04]  /*1680*/  IMAD.WIDE.U32 R20, R12, R80, RZ ;  /* 0x000000500c147225 */ /* 0x000fc800078e00ff */
[----:B------:R-:W-:Y:S02]  /*1690*/  IMAD R14, R12, R81, R14 ;  /* 0x000000510c0e7224 */ /* 0x000fe400078e020e */
[----:B----4-:R-:W-:-:S03]  /*16a0*/  IMAD R10, R17, R8, RZ ;  /* 0x00000008110a7224 */ /* 0x010fc600078e02ff */
[----:B------:R-:W-:Y:S01]  /*16b0*/  IADD3 R21, R21, R14, RZ ;  /* 0x0000000e15157210 */ /* 0x000fe20007ffe0ff */
[C---:B------:R-:W-:Y:S02]  /*16c0*/  IMAD R9, R0.reuse, R9, R10 ;  /* 0x0000000900097224 */ /* 0x040fe400078e020a */
[----:B------:R-:W-:-:S05]  /*16d0*/  IMAD.WIDE.U32 R20, R0, R8, R20 ;  /* 0x0000000800147225 */ /* 0x000fca00078e0014 */
[----:B------:R-:W-:Y:S02]  /*16e0*/  IADD3 R17, R21, R9, RZ ;  /* 0x0000000915117210 */ /* 0x000fe40007ffe0ff */
[----:B------:R-:W-:-:S07]  /*16f0*/  MOV R8, R20 ;  /* 0x0000001400087202 */ /* 0x000fce0000000f00 */
.L_x_712:
[----:B------:R-:W-:Y:S01]  /*1700*/  MOV R22, R8 ;  /* 0x0000000800167202 */ /* 0x000fe20000000f00 */
[----:B------:R-:W-:Y:S01]  /*1710*/  IMAD R9, R15, R80, RZ ;  /* 0x000000500f097224 */ /* 0x000fe200078e02ff */
[----:B------:R-:W-:Y:S02]  /*1720*/  MOV R23, R17 ;  /* 0x0000001100177202 */ /* 0x000fe40000000f00 */
[----:B------:R-:W-:Y:S01]  /*1730*/  @!P1 LOP3.LUT R18, RZ, R7, RZ, 0x33, !PT ;  /* 0x00000007ff129212 */ /* 0x000fe200078e33ff */
[-C--:B------:R-:W-:Y:S01]  /*1740*/  IMAD R9, R81, R16.reuse, R9 ;  /* 0x0000001051097224 */ /* 0x080fe200078e0209 */
[----:B------:R-:W-:Y:S01]  /*1750*/  @P4 IADD3 R8, R12, R13, RZ ;  /* 0x0000000d0c084210 */ /* 0x000fe20007ffe0ff */
[----:B------:R-:W-:Y:S01]  /*1760*/  IMAD.WIDE.U32 R22, R80, R16, R22 ;  /* 0x0000001050167225 */ /* 0x000fe200078e0016 */
[----:B------:R-:W-:-:S03]  /*1770*/  SHF.R.S32.HI R7, RZ, 0x1f, R18 ;  /* 0x0000001fff077819 */ /* 0x000fc60000011412 */
[----:B-1----:R-:W-:Y:S01]  /*1780*/  @P4 IMAD.WIDE.U32 R20, R8, R4, RZ ;  /* 0x0000000408144225 */ /* 0x002fe200078e00ff */
[----:B------:R-:W-:-:S03]  /*1790*/  IADD3 R23, R23, R9, RZ ;  /* 0x0000000917177210 */ /* 0x000fc60007ffe0ff */
[----:B--2---:R-:W-:Y:S01]  /*17a0*/  IMAD R9, R7, R2, RZ ;  /* 0x0000000207097224 */ /* 0x004fe200078e02ff */
[----:B------:R-:W-:Y:S01]  /*17b0*/  @P4 MOV R10, R20 ;  /* 0x00000014000a4202 */ /* 0x000fe20000000f00 */
[----:B------:R-:W-:-:S04]  /*17c0*/  IMAD.WIDE.U32 R38, R18, R2, R22 ;  /* 0x0000000212267225 */ /* 0x000fc800078e0016 */
[----:B------:R-:W-:Y:S02]  /*17d0*/  IMAD R3, R18, R3, R9 ;  /* 0x0000000312037224 */ /* 0x000fe400078e0209 */
[----:B------:R-:W-:-:S03]  /*17e0*/  @P4 IMAD R8, R8, R5, R21 ;  /* 0x0000000508084224 */ /* 0x000fc600078e0215 */
[----:B------:R-:W-:Y:S01]  /*17f0*/  IADD3 R36, R39, R3, RZ ;  /* 0x0000000327247210 */ /* 0x000fe20007ffe0ff */
[----:B------:R-:W-:Y:S06]  /*1800*/  @P4 BRA `(.L_x_711) ;  /* 0x0000000000344947 */ /* 0x000fec0003800000 */
[----:B------:R-:W1:Y:S01]  /*1810*/  LDC.64 R4, c[0x0][0x250] ;  /* 0x00009400ff047b82 */ /* 0x000e620000000a00 */
[----:B------:R-:W-:-:S07]  /*1820*/  SHF.R.S32.HI R9, RZ, 0x1f, R12 ;  /* 0x0000001fff097819 */ /* 0x000fce000001140c */
[----:B------:R-:W2:Y:S01]  /*1830*/  LDC.64 R2, c[0x0][0x238] ;  /* 0x00008e00ff027b82 */ /* 0x000ea20000000a00 */
[----:B-1----:R-:W-:Y:S01]  /*1840*/  IMAD R8, R9, R4, RZ ;  /* 0x0000000409087224 */ /* 0x002fe200078e02ff */
[----:B-----5:R-:W-:-:S03]  /*1850*/  SHF.R.S32.HI R9, RZ, 0x1f, R0 ;  /* 0x0000001fff097819 */ /* 0x020fc60000011400 */
[C---:B------:R-:W-:Y:S02]  /*1860*/  IMAD R5, R12.reuse, R5, R8 ;  /* 0x000000050c057224 */ /* 0x040fe400078e0208 */
[----:B------:R-:W-:-:S04]  /*1870*/  IMAD.WIDE.U32 R12, R12, R4, RZ ;  /* 0x000000040c0c7225 */ /* 0x000fc800078e00ff */
[----:B--2---:R-:W-:Y:S01]  /*1880*/  IMAD R9, R9, R2, RZ ;  /* 0x0000000209097224 */ /* 0x004fe200078e02ff */
[----:B------:R-:W-:-:S03]  /*1890*/  IADD3 R13, R13, R5, RZ ;  /* 0x000000050d0d7210 */ /* 0x000fc60007ffe0ff */
[C---:B------:R-:W-:Y:S02]  /*18a0*/  IMAD R3, R0.reuse, R3, R9 ;  /* 0x0000000300037224 */ /* 0x040fe400078e0209 */
[----:B------:R-:W-:-:S05]  /*18b0*/  IMAD.WIDE.U32 R12, R0, R2, R12 ;  /* 0x00000002000c7225 */ /* 0x000fca00078e000c */
[----:B------:R-:W-:Y:S02]  /*18c0*/  IADD3 R8, R13, R3, RZ ;  /* 0x000000030d087210 */ /* 0x000fe40007ffe0ff */
[----:B------:R-:W-:-:S07]  /*18d0*/  MOV R10, R12 ;  /* 0x0000000c000a7202 */ /* 0x000fce0000000f00 */
.L_x_711:
[----:B------:R-:W-:Y:S01]  /*18e0*/  ISETP.NE.AND P1, PT, R206, -0x1, PT ;  /* 0xffffffffce00780c */ /* 0x000fe20003f25270 */
[----:B------:R-:W1:Y:S01]  /*18f0*/  S2UR UR10, SR_CgaCtaId ;  /* 0x00000000000a79c3 */ /* 0x000e620000008800 */
[----:B------:R-:W-:Y:S01]  /*1900*/  SHF.R.S32.HI R13, RZ, 0x1f, R6 ;  /* 0x0000001fff0d7819 */ /* 0x000fe20000011406 */
[----:B------:R-:W-:Y:S01]  /*1910*/  ULDC.64 UR6, c[0x0][0x268] ;  /* 0x00009a0000067ab9 */ /* 0x000fe20000000a00 */
[----:B------:R-:W-:Y:S01]  /*1920*/  IMAD.IADD R199, R208, 0x1, -R199 ;  /* 0x00000001d0c77824 */ /* 0x000fe200078e0ac7 */
[----:B------:R-:W-:Y:S01]  /*1930*/  ULDC.64 UR4, c[0x0][0x258] ;  /* 0x0000960000047ab9 */ /* 0x000fe20000000a00 */
[----:B------:R-:W-:Y:S01]  /*1940*/  LEA.HI R24, R13, R6, RZ, 0x4 ;  /* 0x000000060d187211 */ /* 0x000fe200078f20ff */
[----:B------:R-:W-:Y:S01]  /*1950*/  IMAD R7, R7, UR6, RZ ;  /* 0x0000000607077c24 */ /* 0x000fe2000f8e02ff */
[----:B------:R-:W-:Y:S01]  /*1960*/  BSSY B0, `(.L_x_713) ;  /* 0x0000063000007945 */ /* 0x000fe20003800000 */
[----:B------:R-:W2:Y:S01]  /*1970*/  LDC.64 R134, c[0x0][0x250] ;  /* 0x00009400ff867b82 */ /* 0x000ea20000000a00 */
[----:B------:R-:W-:-:S03]  /*1980*/  LOP3.LUT R17, R24, 0xfffffff0, RZ, 0xc0, !PT ;  /* 0xfffffff018117812 */ /* 0x000fc600078ec0ff */
[----:B------:R-:W-:Y:S02]  /*1990*/  @!P1 SHF.R.S32.HI R9, RZ, 0x1f, R11 ;  /* 0x0000001fff099819 */ /* 0x000fe4000001140b */
[----:B------:R-:W-:Y:S02]  /*19a0*/  IMAD.IADD R17, R6, 0x1, -R17 ;  /* 0x0000000106117824 */ /* 0x000fe400078e0a11 */
[----:B------:R-:W3:Y:S08]  /*19b0*/  @!P1 LDC.64 R4, c[0x0][0x228] ;  /* 0x00008a00ff049b82 */ /* 0x000ef00000000a00 */
[----:B------:R-:W4:Y:S01]  /*19c0*/  @P1 LDC.64 R2, c[0x0][0x240] ;  /* 0x00009000ff021b82 */ /* 0x000f220000000a00 */
[----:B---3-5:R-:W-:Y:S01]  /*19d0*/  @!P1 IMAD R0, R9, R4, RZ ;  /* 0x0000000409009224 */ /* 0x028fe200078e02ff */
[----:B------:R-:W-:Y:S01]  /*19e0*/  LEA.HI R9, R13, R6, RZ, 0x3 ;  /* 0x000000060d097211 */ /* 0x000fe200078f18ff */
[----:B------:R-:W-:-:S03]  /*19f0*/  @!P1 IMAD.WIDE.U32 R20, R11, R4, RZ ;  /* 0x000000040b149225 */ /* 0x000fc600078e00ff */
[----:B------:R-:W-:Y:S01]  /*1a00*/  SHF.R.S32.HI R22, RZ, 0x3, R9 ;  /* 0x00000003ff167819 */ /* 0x000fe20000011409 */
[----:B------:R-:W-:Y:S01]  /*1a10*/  @!P1 IMAD R5, R11, R5, R0 ;  /* 0x000000050b059224 */ /* 0x000fe200078e0200 */
[----:B------:R-:W-:Y:S01]  /*1a20*/  LOP3.LUT R9, R9, 0xfffffff8, RZ, 0xc0, !PT ;  /* 0xfffffff809097812 */ /* 0x000fe200078ec0ff */
[----:B----4-:R-:W-:Y:S01]  /*1a30*/  @P1 IMAD.WIDE.U32 R26, R206, R2, RZ ;  /* 0x00000002ce1a1225 */ /* 0x010fe200078e00ff */
[----:B------:R-:W-:Y:S02]  /*1a40*/  SHF.R.S32.HI R0, RZ, 0x1f, R17 ;  /* 0x0000001fff007819 */ /* 0x000fe40000011411 */
[----:B------:R-:W-:Y:S01]  /*1a50*/  ISETP.GE.AND P5, PT, R22, R199, PT ;  /* 0x000000c71600720c */ /* 0x000fe20003fa6270 */
[----:B------:R-:W-:Y:S01]  /*1a60*/  IMAD.IADD R2, R6, 0x1, -R9 ;  /* 0x0000000106027824 */ /* 0x000fe200078e0a09 */
[----:B------:R-:W-:Y:S01]  /*1a70*/  LEA.HI R0, R0, R17, RZ, 0x3 ;  /* 0x0000001100007211 */ /* 0x000fe200078f18ff */
[----:B------:R-:W-:Y:S01]  /*1a80*/  IMAD.SHL.U32 R207, R22, 0x40, RZ ;  /* 0x0000004016cf7824 */ /* 0x000fe200078e00ff */
[----:B------:R-:W-:Y:S01]  /*1a90*/  SHF.R.S32.HI R23, RZ, 0x1f, R22 ;  /* 0x0000001fff177819 */ /* 0x000fe20000011416 */
[----:B------:R-:W-:Y:S01]  /*1aa0*/  IMAD.SHL.U32 R210, R2, 0x8, RZ ;  /* 0x0000000802d27824 */ /* 0x000fe200078e00ff */
[----:B------:R-:W-:Y:S01]  /*1ab0*/  LOP3.LUT R4, R0, 0xfffffff8, RZ, 0xc0, !PT ;  /* 0xfffffff800047812 */ /* 0x000fe200078ec0ff */
[----:B------:R-:W-:Y:S01]  /*1ac0*/  @P1 IMAD R12, R206, R3, R27 ;  /* 0x00000003ce0c1224 */ /* 0x000fe200078e021b */
[----:B------:R-:W-:Y:S01]  /*1ad0*/  LOP3.LUT R207, R207, 0x1c0, RZ, 0xc0, !PT ;  /* 0x000001c0cfcf7812 */ /* 0x000fe200078ec0ff */
[----:B------:R-:W-:Y:S01]  /*1ae0*/  @P1 IMAD.MOV.U32 R3, RZ, RZ, R26 ;  /* 0x000000ffff031224 */ /* 0x000fe200078e001a */
[----:B------:R-:W-:Y:S01]  /*1af0*/  IADD3 R26, P2, R210, R10, RZ ;  /* 0x0000000ad21a7210 */ /* 0x000fe20007f5e0ff */
[----:B------:R-:W-:Y:S01]  /*1b00*/  @!P1 IMAD.IADD R12, R21, 0x1, R5 ;  /* 0x00000001150c9824 */ /* 0x000fe200078e0205 */
[----:B------:R-:W-:Y:S01]  /*1b10*/  SHF.R.S32.HI R21, RZ, 0x1f, R210 ;  /* 0x0000001fff157819 */ /* 0x000fe200000114d2 */
[----:B------:R-:W-:Y:S01]  /*1b20*/  IMAD.IADD R17, R17, 0x1, -R4 ;  /* 0x0000000111117824 */ /* 0x000fe200078e0a04 */
[----:B------:R-:W-:Y:S01]  /*1b30*/  LOP3.LUT R14, R207, 0x38, R210, 0xf8, !PT ;  /* 0x00000038cf0e7812 */ /* 0x000fe200078ef8d2 */
[----:B------:R-:W-:Y:S01]  /*1b40*/  IMAD.WIDE R32, R33, 0x40, R22 ;  /* 0x0000004021207825 */ /* 0x000fe200078e0216 */
[----:B------:R-:W-:-:S02]  /*1b50*/  @!P1 MOV R3, R20 ;  /* 0x0000001400039202 */ /* 0x000fc40000000f00 */
[----:B------:R-:W-:Y:S01]  /*1b60*/  SHF.R.U32.HI R207, RZ, 0x3, R207 ;  /* 0x00000003ffcf7819 */ /* 0x000fe200000116cf */
[----:B------:R-:W-:Y:S01]  /*1b70*/  IMAD.X R27, R21, 0x1, R8, P2 ;  /* 0x00000001151b7824 */ /* 0x000fe200010e0608 */
[----:B------:R-:W-:Y:S01]  /*1b80*/  SHF.R.S32.HI R4, RZ, 0x1f, R28 ;  /* 0x0000001fff047819 */ /* 0x000fe2000001141c */
[----:B------:R-:W-:Y:S01]  /*1b90*/  VIADD R20, R22, 0x20 ;  /* 0x0000002016147836 */ /* 0x000fe20000000000 */
[C---:B------:R-:W-:Y:S01]  /*1ba0*/  IADD3 R34, P1, R210.reuse, R3, RZ ;  /* 0x00000003d2227210 */ /* 0x040fe20007f3e0ff */
[----:B------:R-:W-:Y:S01]  /*1bb0*/  VIADD R201, R210, 0x40 ;  /* 0x00000040d2c97836 */ /* 0x000fe20000000000 */
[----:B------:R-:W-:Y:S01]  /*1bc0*/  LOP3.LUT R207, R14, R207, RZ, 0x3c, !PT ;  /* 0x000000cf0ecf7212 */ /* 0x000fe200078e3cff */
[C---:B------:R-:W-:Y:S01]  /*1bd0*/  IMAD R14, R18.reuse, UR7, R7 ;  /* 0x00000007120e7c24 */ /* 0x040fe2000f8e0207 */
[----:B------:R-:W-:Y:S01]  /*1be0*/  LEA.HI R5, R13, R6, RZ, 0x6 ;  /* 0x000000060d057211 */ /* 0x000fe200078f30ff */
[----:B------:R-:W-:Y:S01]  /*1bf0*/  IMAD.WIDE.U32 R18, R18, UR6, R26 ;  /* 0x0000000612127c25 */ /* 0x000fe2000f8e001a */
[----:B------:R-:W-:-:S02]  /*1c00*/  ISETP.GE.AND P3, PT, R20, R199, PT ;  /* 0x000000c71400720c */ /* 0x000fc40003f66270 */
[----:B------:R-:W-:Y:S01]  /*1c10*/  MOV R7, 0x10 ;  /* 0x0000001000077802 */ /* 0x000fe20000000f00 */
[----:B------:R-:W-:Y:S02]  /*1c20*/  IMAD R31, R4, UR4, RZ ;  /* 0x00000004041f7c24 */ /* 0x000fe4000f8e02ff */
[C---:B------:R-:W-:Y:S02]  /*1c30*/  VIADD R26, R22.reuse, 0x10 ;  /* 0x00000010161a7836 */ /* 0x040fe40000000000 */
[----:B------:R-:W-:Y:S01]  /*1c40*/  IMAD.X R35, R21, 0x1, R12, P1 ;  /* 0x0000000115237824 */ /* 0x000fe200008e060c */
[----:B------:R-:W-:Y:S01]  /*1c50*/  IADD3 R12, R22, 0x30, RZ ;  /* 0x00000030160c7810 */ /* 0x000fe20007ffe0ff */
[----:B------:R-:W-:Y:S01]  /*1c60*/  IMAD R31, R28, UR5, R31 ;  /* 0x000000051c1f7c24 */ /* 0x000fe2000f8e021f */
[----:B------:R-:W-:Y:S01]  /*1c70*/  ISETP.GE.AND P4, PT, R26, R199, PT ;  /* 0x000000c71a00720c */ /* 0x000fe20003f86270 */
[----:B------:R-:W-:Y:S02]  /*1c80*/  IMAD.SHL.U32 R10, R5, 0x8, RZ ;  /* 0x00000008050a7824 */ /* 0x000fe400078e00ff */
[----:B------:R-:W-:Y:S01]  /*1c90*/  IMAD.WIDE.U32 R28, R28, UR4, R34 ;  /* 0x000000041c1c7c25 */ /* 0x000fe2000f8e0022 */
[----:B------:R-:W-:Y:S01]  /*1ca0*/  UMOV UR4, 0x400 ;  /* 0x0000040000047882 */ /* 0x000fe20000000000 */
[----:B------:R-:W-:Y:S01]  /*1cb0*/  R2P PR, R17, 0x6 ;  /* 0x0000000611007804 */ /* 0x000fe20000000000 */
[----:B-1----:R-:W-:Y:S01]  /*1cc0*/  ULEA UR4, UR10, UR4, 0x18 ;  /* 0x000000040a047291 */ /* 0x002fe2000f8ec03f */
[----:B------:R-:W-:Y:S01]  /*1cd0*/  IMAD.MOV.U32 R5, RZ, RZ, 0x20 ;  /* 0x00000020ff057424 */ /* 0x000fe200078e00ff */
[----:B------:R-:W-:Y:S01]  /*1ce0*/  LOP3.LUT R207, R207, 0xfffffe00, R10, 0xf8, !PT ;  /* 0xfffffe00cfcf7812 */ /* 0x000fe200078ef80a */
[----:B------:R-:W-:Y:S01]  /*1cf0*/  IMAD.SHL.U32 R4, R133, 0x40, RZ ;  /* 0x0000004085047824 */ /* 0x000fe200078e00ff */
[----:B------:R-:W-:Y:S01]  /*1d00*/  SEL R7, R7, 0xfffffff0, !P1 ;  /* 0xfffffff007077807 */ /* 0x000fe20004800000 */
[----:B------:R-:W-:Y:S01]  /*1d10*/  VIADD R200, R210, 0x80 ;  /* 0x00000080d2c87836 */ /* 0x000fe20000000000 */
[----:B------:R-:W-:Y:S01]  /*1d20*/  LEA R207, R207, UR4, 0x1 ;  /* 0x00000004cfcf7c11 */ /* 0x000fe2000f8e08ff */
[----:B------:R-:W-:Y:S01]  /*1d30*/  IMAD.IADD R31, R29, 0x1, R31 ;  /* 0x000000011d1f7824 */ /* 0x000fe200078e021f */
[----:B------:R-:W-:Y:S01]  /*1d40*/  SEL R5, R5, 0xffffffe0, !P2 ;  /* 0xffffffe005057807 */ /* 0x000fe20005000000 */
[----:B--2---:R-:W-:Y:S06]  /*1d50*/  @P5 BRA `(.L_x_714) ;  /* 0x00000000008c5947 */ /* 0x004fec0003800000 */
[----:B------:R-:W-:Y:S01]  /*1d60*/  ULDC UR5, c[0x0][0x2d0] ;  /* 0x0000b40000057ab9 */ /* 0x000fe20000000800 */
[----:B------:R-:W-:Y:S01]  /*1d70*/  ULDC.64 UR6, c[0x0][0x240] ;  /* 0x0000900000067ab9 */ /* 0x000fe20000000a00 */
[----:B------:R-:W-:Y:S01]  /*1d80*/  ISETP.GE.AND P6, PT, R210, UR5, PT ;  /* 0x00000005d2007c0c */ /* 0x000fe2000bfc6270 */
[----:B------:R-:W-:Y:S01]  /*1d90*/  IMAD R3, R33, UR6, RZ ;  /* 0x0000000621037c24 */ /* 0x000fe2000f8e02ff */
[----:B------:R-:W-:Y:S01]  /*1da0*/  ISETP.GE.AND P5, PT, R201, UR5, PT ;  /* 0x00000005c9007c0c */ /* 0x000fe2000bfa6270 */
[----:B------:R-:W-:Y:S01]  /*1db0*/  IMAD.MOV.U32 R30, RZ, RZ, R28 ;  /* 0x000000ffff1e7224 */ /* 0x000fe200078e001c */
[----:B------:R-:W-:Y:S01]  /*1dc0*/  ISETP.GE.AND P2, PT, R200, UR5, PT ;  /* 0x00000005c8007c0c */ /* 0x000fe2000bf46270 */
[C---:B------:R-:W-:Y:S02]  /*1dd0*/  IMAD R34, R32.reuse, UR7, R3 ;  /* 0x0000000720227c24 */ /* 0x040fe4000f8e0203 */
[----:B------:R-:W-:-:S04]  /*1de0*/  IMAD.WIDE.U32 R40, R32, UR6, R30 ;  /* 0x0000000620287c25 */ /* 0x000fc8000f8e001e */
[----:B------:R-:W-:Y:S02]  /*1df0*/  IMAD.IADD R34, R41, 0x1, R34 ;  /* 0x0000000129227824 */ /* 0x000fe400078e0222 */
[----:B------:R-:W1:Y:S01]  /*1e00*/  @!P6 LDC.64 R10, c[0x0][0x210] ;  /* 0x00008400ff0aeb82 */ /* 0x000e620000000a00 */
[----:B------:R2:W-:Y:S07]  /*1e10*/  @P6 STS.128 [R207], RZ ;  /* 0x000000ffcf006388 */ /* 0x0005ee0000000c00 */
[----:B------:R-:W3:Y:S01]  /*1e20*/  @!P5 LDC.64 R8, c[0x0][0x210] ;  /* 0x00008400ff08db82 */ /* 0x000ee20000000a00 */
[----:B-1----:R-:W-:-:S04]  /*1e30*/  @!P6 LEA R10, P1, R40, R10, 0x1 ;  /* 0x0000000a280ae211 */ /* 0x002fc800078208ff */
[C---:B------:R-:W-:Y:S02]  /*1e40*/  @!P6 LEA.HI.X R11, R40.reuse, R11, R34, 0x1, P1 ;  /* 0x0000000b280be211 */ /* 0x040fe400008f0c22 */
[----:B---3--:R-:W-:-:S03]  /*1e50*/  @!P5 LEA R8, P1, R40, R8, 0x1 ;  /* 0x000000082808d211 */ /* 0x008fc600078208ff */
[----:B------:R-:W-:Y:S01]  /*1e60*/  @!PT LDS RZ, [RZ] ;  /* 0x00000000fffff984 */ /* 0x000fe20000000800 */
[----:B------:R-:W-:Y:S01]  /*1e70*/  @!PT LDS RZ, [RZ] ;  /* 0x00000000fffff984 */ /* 0x000fe20000000800 */
[----:B------:R-:W-:Y:S01]  /*1e80*/  @!PT LDS RZ, [RZ] ;  /* 0x00000000fffff984 */ /* 0x000fe20000000800 */
[----:B------:R2:W-:Y:S01]  /*1e90*/  @!P6 LDGSTS.E.BYPASS.LTC128B.128 [R207], desc[UR8][R10.64] ;  /* 0x000000000acfefae */ /* 0x0005e2000b901d48 */
[----:B------:R-:W-:-:S03]  /*1ea0*/  @!P5 LEA.HI.X R9, R40, R9, R34, 0x1, P1 ;  /* 0x000000092809d211 */ /* 0x000fc600008f0c22 */
[----:B------:R2:W-:Y:S04]  /*1eb0*/  @P5 STS.128 [R207+0x2000], RZ ;  /* 0x002000ffcf005388 */ /* 0x0005e80000000c00 */
[----:B------:R-:W-:Y:S01]  /*1ec0*/  @!PT LDS RZ, [RZ] ;  /* 0x00000000fffff984 */ /* 0x000fe20000000800 */
[----:B------:R-:W-:Y:S01]  /*1ed0*/  @!PT LDS RZ, [RZ] ;  /* 0x00000000fffff984 */ /* 0x000fe20000000800 */
[----:B------:R-:W-:Y:S01]  /*1ee0*/  @!PT LDS RZ, [RZ] ;  /* 0x00000000fffff984 */ /* 0x000fe20000000800 */
[----:B------:R2:W-:Y:S04]  /*1ef0*/  @!P5 LDGSTS.E.BYPASS.LTC128B.128 [R207+0x2000], desc[UR8][R8.64+0x80] ;  /* 0x0200008008cfdfae */ /* 0x0005e8000b901d48 */
[----:B------:R2:W-:Y:S01]  /*1f00*/  @P2 STS.128 [R207+0x4000], RZ ;  /* 0x004000ffcf002388 */ /* 0x0005e20000000c00 */
[----:B------:R-:W-:Y:S05]  /*1f10*/  @P2 BRA `(.L_x_714) ;  /* 0x00000000001c2947 */ /* 0x000fea0003800000 */
[----:B------:R-:W-:Y:S02]  /*1f20*/  ULDC.64 UR6, c[0x0][0x210] ;  /* 0x0000840000067ab9 */ /* 0x000fe40000000a00 */
[----:B--2---:R-:W-:-:S04]  /*1f30*/  LEA R8, P1, R40, UR6, 0x1 ;  /* 0x0000000628087c11 */ /* 0x004fc8000f8208ff */
[----:B------:R-:W-:-:S05]  /*1f40*/  LEA.HI.X R9, R40, UR7, R34, 0x1, P1 ;  /* 0x0000000728097c11 */ /* 0x000fca00088f0c22 */
[----:B------:R-:W-:Y:S01]  /*1f50*/  @!PT LDS RZ, [RZ] ;  /* 0x00000000fffff984 */ /* 0x000fe20000000800 */
[----:B------:R-:W-:Y:S01]  /*1f60*/  @!PT LDS RZ, [RZ] ;  /* 0x00000000fffff984 */ /* 0x000fe20000000800 */
[----:B------:R-:W-:Y:S01]  /*1f70*/  @!PT LDS RZ, [RZ] ;  /* 0x00000000fffff984 */ /* 0x000fe20000000800 */
[----:B------:R1:W-:Y:S04]  /*1f80*/  LDGSTS.E.BYPASS.LTC128B.128 [R207+0x4000], desc[UR8][R8.64+0x100] ;  /* 0x0400010008cf7fae */ /* 0x0003e8000b901d48 */
.L_x_714:
[----:B------:R-:W-:Y:S05]  /*1f90*/  BSYNC B0 ;  /* 0x0000000000007941 */ /* 0x000fea0003800000 */
.L_x_713:
[----:B------:R-:W-:Y:S01]  /*1fa0*/  IADD3 R34, P1, R210, R38, RZ ;  /* 0x00000026d2227210 */ /* 0x000fe20007f3e0ff */
[----:B------:R-:W-:Y:S01]  /*1fb0*/  VIADD R3, R4, 0xffffffc0 ;  /* 0xffffffc004037836 */ /* 0x000fe20000000000 */
[----:B------:R-:W-:Y:S01]  /*1fc0*/  BSSY B0, `(.L_x_715) ;  /* 0x000002b000007945 */ /* 0x000fe20003800000 */
[----:B------:R-:W-:Y:S02]  /*1fd0*/  ISETP.GE.AND P6, PT, R12, R199, PT ;  /* 0x000000c70c00720c */ /* 0x000fe40003fc6270 */
[----:B------:R-:W-:Y:S01]  /*1fe0*/  IADD3.X R35, R21, R36, RZ, P1, !PT ;  /* 0x0000002415237210 */ /* 0x000fe20000ffe4ff */
[----:B------:R-:W-:Y:S01]  /*1ff0*/  IMAD.IADD R21, R82, 0x1, -R3 ;  /* 0x0000000152157824 */ /* 0x000fe200078e0a03 */
[----:B------:R-:W-:Y:S09]  /*2000*/  @P4 BRA `(.L_x_716) ;  /* 0x0000000000984947 */ /* 0x000ff20003800000 */
[----:B------:R-:W-:Y:S01]  /*2010*/  ULDC UR5, c[0x0][0x2d0] ;  /* 0x0000b40000057ab9 */ /* 0x000fe20000000800 */
[----:B------:R-:W-:Y:S01]  /*2020*/  IADD3 R36, P1, R32, 0x10, RZ ;  /* 0x0000001020247810 */ /* 0x000fe20007f3e0ff */
[----:B------:R-:W-:Y:S01]  /*2030*/  ULDC.64 UR6, c[0x0][0x240] ;  /* 0x0000900000067ab9 */ /* 0x000fe20000000a00 */
[----:B------:R-:W-:Y:S01]  /*2040*/  ISETP.GE.AND P5, PT, R210, UR5, PT ;  /* 0x00000005d2007c0c */ /* 0x000fe2000bfa6270 */
[----:B------:R-:W-:Y:S01]  /*2050*/  IMAD.MOV.U32 R38, RZ, RZ, R28 ;  /* 0x000000ffff267224 */ /* 0x000fe200078e001c */
[----:B------:R-:W-:Y:S01]  /*2060*/  ISETP.GE.AND P4, PT, R201, UR5, PT ;  /* 0x00000005c9007c0c */ /* 0x000fe2000bf86270 */
[----:B------:R-:W-:Y:S01]  /*2070*/  IMAD.X R25, RZ, RZ, R33, P1 ;  /* 0x000000ffff197224 */ /* 0x000fe200008e0621 */
[----:B------:R-:W-:Y:S01]  /*2080*/  ISETP.GE.AND P1, PT, R200, UR5, PT ;  /* 0x00000005c8007c0c */ /* 0x000fe2000bf26270 */
[----:B------:R-:W-:Y:S02]  /*2090*/  IMAD.MOV.U32 R39, RZ, RZ, R31 ;  /* 0x000000ffff277224 */ /* 0x000fe400078e001f */
[----:B------:R-:W-:-:S02]  /*20a0*/  IMAD R25, R25, UR6, RZ ;  /* 0x0000000619197c24 */ /* 0x000fc4000f8e02ff */
[----:B------:R-:W-:-:S04]  /*20b0*/  IMAD.WIDE.U32 R38, R36, UR6, R38 ;  /* 0x0000000624267c25 */ /* 0x000fc8000f8e0026 */
[----:B--2---:R-:W2:Y:S01]  /*20c0*/  @!P5 LDC.64 R10, c[0x0][0x210] ;  /* 0x00008400ff0adb82 */ /* 0x004ea20000000a00 */
[----:B------:R-:W-:Y:S01]  /*20d0*/  IMAD R25, R36, UR7, R25 ;  /* 0x0000000724197c24 */ /* 0x000fe2000f8e0219 */
[----:B------:R3:W-:Y:S06]  /*20e0*/  @P5 STS.128 [R207+0x800], RZ ;  /* 0x000800ffcf005388 */ /* 0x0007ec0000000c00 */
[----:B-1----:R-:W1:Y:S01]  /*20f0*/  @!P4 LDC.64 R8, c[0x0][0x210] ;  /* 0x00008400ff08cb82 */ /* 0x002e620000000a00 */
[----:B--2---:R-:W-:Y:S01]  /*2100*/  @!P5 LEA R36, P2, R38, R10, 0x1 ;  /* 0x0000000a2624d211 */ /* 0x004fe200078408ff */
[----:B------:R-:W-:-:S05]  /*2110*/  IMAD.IADD R10, R39, 0x1, R25 ;  /* 0x00000001270a7824 */ /* 0x000fca00078e0219 */
[C---:B------:R-:W-:Y:S02]  /*2120*/  @!P5 LEA.HI.X R37, R38.reuse, R11, R10, 0x1, P2 ;  /* 0x0000000b2625d211 */ /* 0x040fe400010f0c0a */
[----:B-1----:R-:W-:-:S03]  /*2130*/  @!P4 LEA R8, P2, R38, R8, 0x1 ;  /* 0x000000082608c211 */ /* 0x002fc600078408ff */
[----:B------:R-:W-:Y:S01]  /*2140*/  @!PT LDS RZ, [RZ] ;  /* 0x00000000fffff984 */ /* 0x000fe20000000800 */
[----:B------:R-:W-:Y:S01]  /*2150*/  @!PT LDS RZ, [RZ] ;  /* 0x00000000fffff984 */ /* 0x000fe20000000800 */
[----:B------:R-:W-:Y:S01]  /*2160*/  @!PT LDS RZ, [RZ] ;  /* 0x00000000fffff984 */ /* 0x000fe20000000800 */
[----:B------:R3:W-:Y:S01]  /*2170*/  @!P5 LDGSTS.E.BYPASS.LTC128B.128 [R207+0x800], desc[UR8][R36.64] ;  /* 0x0080000024cfdfae */ /* 0x0007e2000b901d48 */
        /* <DEDUP_REMOVED lines=9> */
[----:B---3--:R-:W-:-:S04]  /*2210*/  LEA R8, P1, R38, UR6, 0x1 ;  /* 0x0000000626087c11 */ /* 0x008fc8000f8208ff */
[----:B------:R-:W-:-:S05]  /*2220*/  LEA.HI.X R9, R38, UR7, R10, 0x1, P1 ;  /* 0x0000000726097c11 */ /* 0x000fca00088f0c0a */
[----:B------:R-:W-:Y:S01]  /*2230*/  @!PT LDS RZ, [RZ] ;  /* 0x00000000fffff984 */ /* 0x000fe20000000800 */
[----:B------:R-:W-:Y:S01]  /*2240*/  @!PT LDS RZ, [RZ] ;  /* 0x00000000fffff984 */ /* 0x000fe20000000800 */
[----:B------:R-:W-:Y:S01]  /*2250*/  @!PT LDS RZ, [RZ] ;  /* 0x00000000fffff984 */ /* 0x000fe20000000800 */
[----:B------:R4:W-:Y:S04]  /*2260*/  LDGSTS.E.BYPASS.LTC128B.128 [R207+0x4800], desc[UR8][R8.64+0x100] ;  /* 0x0480010008cf7fae */ /* 0x0009e8000b901d48 */
.L_x_716:
[----:B------:R-:W-:Y:S05]  /*2270*/  BSYNC B0 ;  /* 0x0000000000007941 */ /* 0x000fea0003800000 */
.L_x_715:
[----:B------:R-:W-:Y:S04]  /*2280*/  BSSY B0, `(.L_x_717) ;  /* 0x0000028000007945 */ /* 0x000fe80003800000 */
[----:B------:R-:W-:Y:S05]  /*2290*/  @P3 BRA `(.L_x_718) ;  /* 0x0000000000983947 */ /* 0x000fea0003800000 */
[----:B------:R-:W-:Y:S01]  /*22a0*/  ULDC UR5, c[0x0][0x2d0] ;  /* 0x0000b40000057ab9 */ /* 0x000fe20000000800 */
[----:B---3--:R-:W-:Y:S01]  /*22b0*/  IADD3 R36, P1, R32, 0x20, RZ ;  /* 0x0000002020247810 */ /* 0x008fe20007f3e0ff */
        /* <DEDUP_REMOVED lines=12> */
[----:B-1--4-:R-:W1:Y:S01]  /*2380*/  @!P3 LDC.64 R8, c[0x0][0x210] ;  /* 0x00008400ff08bb82 */ /* 0x012e620000000a00 */
        /* <DEDUP_REMOVED lines=23> */
.L_x_718:
[----:B------:R-:W-:Y:S05]  /*2500*/  BSYNC B0 ;  /* 0x0000000000007941 */ /* 0x000fea0003800000 */
.L_x_717:
[----:B------:R-:W-:Y:S04]  /*2510*/  BSSY B0, `(.L_x_719) ;  /* 0x0000027000007945 */ /* 0x000fe80003800000 */
[----:B------:R-:W-:Y:S05]  /*2520*/  @P6 BRA `(.L_x_720) ;  /* 0x0000000000946947 */ /* 0x000fea0003800000 */
        /* <DEDUP_REMOVED lines=8> */
[----:B------:R-:W-:-:S04]  /*25b0*/  IMAD.WIDE.U32 R28, R25, UR6, R28 ;  /* 0x00000006191c7c25 */ /* 0x000fc8000f8e001c */
[----:B------:R-:W-:-:S04]  /*25c0*/  IMAD R30, R30, UR6, RZ ;  /* 0x000000061e1e7c24 */ /* 0x000fc8000f8e02ff */
[----:B--2---:R-:W2:Y:S01]  /*25d0*/  @!P4 LDC.64 R10, c[0x0][0x210] ;  /* 0x00008400ff0acb82 */ /* 0x004ea20000000a00 */
[----:B------:R-:W-:Y:S01]  /*25e0*/  IMAD R30, R25, UR7, R30 ;  /* 0x00000007191e7c24 */ /* 0x000fe2000f8e021e */
[----:B------:R2:W-:Y:S03]  /*25f0*/  @P4 STS.128 [R207+0x1800], RZ ;  /* 0x001800ffcf004388 */ /* 0x0005e60000000c00 */
[----:B------:R-:W-:-:S03]  /*2600*/  IMAD.IADD R30, R29, 0x1, R30 ;  /* 0x000000011d1e7824 */ /* 0x000fc600078e021e */
[----:B-1-34-:R-:W1:Y:S01]  /*2610*/  @!P3 LDC.64 R8, c[0x0][0x210] ;  /* 0x00008400ff08bb82 */ /* 0x01ae620000000a00 */
[----:B--2---:R-:W-:-:S04]  /*2620*/  @!P4 LEA R10, P5, R28, R10, 0x1 ;  /* 0x0000000a1c0ac211 */ /* 0x004fc800078a08ff */
        /* <DEDUP_REMOVED lines=15> */
[----:B-1----:R-:W-:-:S04]  /*2720*/  LEA R8, P1, R28, UR6, 0x1 ;  /* 0x000000061c087c11 */ /* 0x002fc8000f8208ff */
[----:B------:R-:W-:-:S05]  /*2730*/  LEA.HI.X R9, R28, UR7, R30, 0x1, P1 ;  /* 0x000000071c097c11 */ /* 0x000fca00088f0c1e */
[----:B------:R-:W-:Y:S01]  /*2740*/  @!PT LDS RZ, [RZ] ;  /* 0x00000000fffff984 */ /* 0x000fe20000000800 */
[----:B------:R-:W-:Y:S01]  /*2750*/  @!PT LDS RZ, [RZ] ;  /* 0x00000000fffff984 */ /* 0x000fe20000000800 */
[----:B------:R-:W-:Y:S01]  /*2760*/  @!PT LDS RZ, [RZ] ;  /* 0x00000000fffff984 */ /* 0x000fe20000000800 */
[----:B------:R1:W-:Y:S04]  /*2770*/  LDGSTS.E.BYPASS.LTC128B.128 [R207+0x5800], desc[UR8][R8.64+0x100] ;  /* 0x0580010008cf7fae */ /* 0x0003e8000b901d48 */
.L_x_720:
[----:B------:R-:W-:Y:S05]  /*2780*/  BSYNC B0 ;  /* 0x0000000000007941 */ /* 0x000fea0003800000 */
.L_x_719:
[CC--:B------:R-:W-:Y:S01]  /*2790*/  ISETP.GE.AND P2, PT, R22.reuse, R21.reuse, PT ;  /* 0x000000151600720c */ /* 0x0c0fe20003f46270 */
[-C--:B------:R-:W-:Y:S01]  /*27a0*/  IMAD R144, R23, R80.reuse, RZ ;  /* 0x0000005017907224 */ /* 0x080fe200078e02ff */
[----:B------:R-:W-:Y:S01]  /*27b0*/  BSSY B0, `(.L_x_721) ;  /* 0x0000027000007945 */ /* 0x000fe20003800000 */
[----:B------:R-:W-:Y:S01]  /*27c0*/  IMAD.WIDE.U32 R34, R22, R80, R34 ;  /* 0x0000005016227225 */ /* 0x000fe200078e0022 */
[-C--:B------:R-:W-:Y:S02]  /*27d0*/  ISETP.GE.AND P6, PT, R26, R21.reuse, PT ;  /* 0x000000151a00720c */ /* 0x080fe40003fc6270 */
[----:B------:R-:W-:Y:S01]  /*27e0*/  ISETP.GE.AND P1, PT, R20, R21, PT ;  /* 0x000000151400720c */ /* 0x000fe20003f26270 */
[----:B------:R-:W-:Y:S01]  /*27f0*/  IMAD R144, R22, R81, R144 ;  /* 0x0000005116907224 */ /* 0x000fe200078e0290 */
[C---:B------:R-:W-:Y:S01]  /*2800*/  SHF.L.U64.HI R204, R80.reuse, 0x4, R81 ;  /* 0x0000000450cc7819 */ /* 0x040fe20000010251 */
[----:B------:R-:W-:Y:S02]  /*2810*/  IMAD.SHL.U32 R205, R80, 0x10, RZ ;  /* 0x0000001050cd7824 */ /* 0x000fe400078e00ff */
[----:B------:R-:W-:Y:S01]  /*2820*/  IMAD.MOV.U32 R145, RZ, RZ, R34 ;  /* 0x000000ffff917224 */ /* 0x000fe200078e0022 */
[----:B------:R-:W-:Y:S01]  /*2830*/  IADD3 R144, R35, R144, RZ ;  /* 0x0000009023907210 */ /* 0x000fe20007ffe0ff */
[----:B------:R-:W-:Y:S06]  /*2840*/  @P2 BRA `(.L_x_722) ;  /* 0x0000000000742947 */ /* 0x000fec0003800000 */
[----:B------:R-:W-:Y:S02]  /*2850*/  ULDC UR5, c[0x0][0x2d0] ;  /* 0x0000b40000057ab9 */ /* 0x000fe40000000800 */
[----:B------:R-:W-:Y:S02]  /*2860*/  ISETP.GE.AND P5, PT, R210, UR5, PT ;  /* 0x00000005d2007c0c */ /* 0x000fe4000bfa6270 */
[----:B------:R-:W-:Y:S02]  /*2870*/  ISETP.GE.AND P4, PT, R201, UR5, PT ;  /* 0x00000005c9007c0c */ /* 0x000fe4000bf86270 */
[----:B------:R-:W-:-:S09]  /*2880*/  ISETP.GE.AND P2, PT, R200, UR5, PT ;  /* 0x00000005c8007c0c */ /* 0x000fd2000bf46270 */
[----:B-12---:R-:W1:Y:S01]  /*2890*/  @!P5 LDC.64 R10, c[0x0][0x218] ;  /* 0x00008600ff0adb82 */ /* 0x006e620000000a00 */
[----:B------:R2:W-:Y:S07]  /*28a0*/  @P5 STS.128 [R207+0x6000], RZ ;  /* 0x006000ffcf005388 */ /* 0x0005ee0000000c00 */
[----:B---34-:R-:W3:Y:S01]  /*28b0*/  @!P4 LDC.64 R8, c[0x0][0x218] ;  /* 0x00008600ff08cb82 */ /* 0x018ee20000000a00 */
[----:B-1----:R-:W-:-:S04]  /*28c0*/  @!P5 LEA R10, P3, R145, R10, 0x1 ;  /* 0x0000000a910ad211 */ /* 0x002fc800078608ff */
[C---:B------:R-:W-:Y:S02]  /*28d0*/  @!P5 LEA.HI.X R11, R145.reuse, R11, R144, 0x1, P3 ;  /* 0x0000000b910bd211 */ /* 0x040fe400018f0c90 */
[----:B---3--:R-:W-:-:S03]  /*28e0*/  @!P4 LEA R8, P3, R145, R8, 0x1 ;  /* 0x000000089108c211 */ /* 0x008fc600078608ff */
        /* <DEDUP_REMOVED lines=19> */
.L_x_722:
[----:B------:R-:W-:Y:S05]  /*2a20*/  BSYNC B0 ;  /* 0x0000000000007941 */ /* 0x000fea0003800000 */
.L_x_721:
[----:B------:R-:W-:Y:S04]  /*2a30*/  BSSY B0, `(.L_x_723) ;  /* 0x0000021000007945 */ /* 0x000fe80003800000 */
[----:B------:R-:W-:Y:S05]  /*2a40*/  @P6 BRA `(.L_x_724) ;  /* 0x00000000007c6947 */ /* 0x000fea0003800000 */
[----:B------:R-:W-:Y:S01]  /*2a50*/  ULDC UR5, c[0x0][0x2d0] ;  /* 0x0000b40000057ab9 */ /* 0x000fe20000000800 */
[----:B------:R-:W-:Y:S02]  /*2a60*/  IADD3 R25, P3, R205, R145, RZ ;  /* 0x00000091cd197210 */ /* 0x000fe40007f7e0ff */
[----:B------:R-:W-:Y:S02]  /*2a70*/  ISETP.GE.AND P5, PT, R210, UR5, PT ;  /* 0x00000005d2007c0c */ /* 0x000fe4000bfa6270 */
[----:B------:R-:W-:Y:S01]  /*2a80*/  ISETP.GE.AND P4, PT, R201, UR5, PT ;  /* 0x00000005c9007c0c */ /* 0x000fe2000bf86270 */
[----:B------:R-:W-:Y:S01]  /*2a90*/  IMAD.X R28, R204, 0x1, R144, P3 ;  /* 0x00000001cc1c7824 */ /* 0x000fe200018e0690 */
        /* <DEDUP_REMOVED lines=26> */
.L_x_724:
[----:B------:R-:W-:Y:S05]  /*2c40*/  BSYNC B0 ;  /* 0x0000000000007941 */ /* 0x000fea0003800000 */
.L_x_723:
[----:B------:R-:W-:Y:S01]  /*2c50*/  BSSY B0, `(.L_x_725) ;  /* 0x0000022000007945 */ /* 0x000fe20003800000 */
[----:B------:R-:W-:-:S03]  /*2c60*/  ISETP.GE.AND P6, PT, R26, R21, PT ;  /* 0x000000151a00720c */ /* 0x000fc60003fc6270 */
[----:B------:R-:W-:Y:S10]  /*2c70*/  @P1 BRA `(.L_x_726) ;  /* 0x00000000007c1947 */ /* 0x000ff40003800000 */
[----:B------:R-:W-:Y:S01]  /*2c80*/  ULDC UR5, c[0x0][0x2d0] ;  /* 0x0000b40000057ab9 */ /* 0x000fe20000000800 */
[----:B------:R-:W-:Y:S02]  /*2c90*/  LEA R25, P2, R80, R145, 0x5 ;  /* 0x0000009150197211 */ /* 0x000fe400078428ff */
[----:B------:R-:W-:Y:S02]  /*2ca0*/  ISETP.GE.AND P4, PT, R210, UR5, PT ;  /* 0x00000005d2007c0c */ /* 0x000fe4000bf86270 */
[----:B------:R-:W-:Y:S02]  /*2cb0*/  ISETP.GE.AND P3, PT, R201, UR5, PT ;  /* 0x00000005c9007c0c */ /* 0x000fe4000bf66270 */
[----:B------:R-:W-:Y:S02]  /*2cc0*/  ISETP.GE.AND P1, PT, R200, UR5, PT ;  /* 0x00000005c8007c0c */ /* 0x000fe4000bf26270 */
[----:B------:R-:W-:-:S07]  /*2cd0*/  LEA.HI.X R26, R80, R144, R81, 0x5, P2 ;  /* 0x00000090501a7211 */ /* 0x000fce00010f2c51 */
        /* <DEDUP_REMOVED lines=25> */
.L_x_726:
[----:B------:R-:W-:Y:S05]  /*2e70*/  BSYNC B0 ;  /* 0x0000000000007941 */ /* 0x000fea0003800000 */
.L_x_725:
[-C--:B------:R-:W-:Y:S01]  /*2e80*/  ISETP.GE.AND P1, PT, R12, R21.reuse, PT ;  /* 0x000000150c00720c */ /* 0x080fe20003f26270 */
[----:B------:R-:W-:Y:S01]  /*2e90*/  BSSY B0, `(.L_x_727) ;  /* 0x0000027000007945 */ /* 0x000fe20003800000 */
[----:B------:R-:W-:Y:S02]  /*2ea0*/  SHF.R.S32.HI R25, RZ, 0x4, R24 ;  /* 0x00000004ff197819 */ /* 0x000fe40000011418 */
[----:B------:R-:W-:Y:S02]  /*2eb0*/  ISETP.GE.AND P5, PT, R20, R21, PT ;  /* 0x000000151400720c */ /* 0x000fe40003fa6270 */
[----:B------:R-:W-:-:S07]  /*2ec0*/  LEA.HI R24, R24, R25, RZ, 0x1 ;  /* 0x0000001918187211 */ /* 0x000fce00078f08ff */
[----:B------:R-:W-:Y:S05]  /*2ed0*/  @P1 BRA `(.L_x_728) ;  /* 0x0000000000881947 */ /* 0x000fea0003800000 */
[----:B------:R-:W-:Y:S01]  /*2ee0*/  ULDC UR5, c[0x0][0x2d0] ;  /* 0x0000b40000057ab9 */ /* 0x000fe20000000800 */
[----:B------:R-:W-:Y:S01]  /*2ef0*/  IMAD.MOV.U32 R26, RZ, RZ, R145 ;  /* 0x000000ffff1a7224 */ /* 0x000fe200078e0091 */
[----:B------:R-:W-:Y:S01]  /*2f00*/  ISETP.GE.AND P4, PT, R210, UR5, PT ;  /* 0x00000005d2007c0c */ /* 0x000fe2000bf86270 */
[----:B------:R-:W-:Y:S01]  /*2f10*/  IMAD.MOV.U32 R27, RZ, RZ, R144 ;  /* 0x000000ffff1b7224 */ /* 0x000fe200078e0090 */
[----:B------:R-:W-:Y:S01]  /*2f20*/  ISETP.GE.AND P3, PT, R201, UR5, PT ;  /* 0x00000005c9007c0c */ /* 0x000fe2000bf66270 */
[----:B------:R-:W-:Y:S01]  /*2f30*/  IMAD R20, R81, 0x30, RZ ;  /* 0x0000003051147824 */ /* 0x000fe200078e02ff */
[----:B------:R-:W-:Y:S01]  /*2f40*/  ISETP.GE.AND P1, PT, R200, UR5, PT ;  /* 0x00000005c8007c0c */ /* 0x000fe2000bf26270 */
[----:B------:R-:W-:-:S04]  /*2f50*/  IMAD.WIDE.U32 R26, R80, 0x30, R26 ;  /* 0x00000030501a7825 */ /* 0x000fc800078e001a */
[----:B------:R-:W-:-:S04]  /*2f60*/  IMAD.IADD R20, R27, 0x1, R20 ;  /* 0x000000011b147824 */ /* 0x000fc800078e0214 */
        /* <DEDUP_REMOVED lines=25> */
.L_x_728:
[----:B------:R-:W-:Y:S05]  /*3100*/  BSYNC B0 ;  /* 0x0000000000007941 */ /* 0x000fea0003800000 */
.L_x_727:
[----:B------:R-:W0:Y:S01]  /*3110*/  LDGDEPBAR ;  /* 0x00000000000079af */ /* 0x000e220000000000 */
[----:B-1234-:R-:W-:Y:S01]  /*3120*/  IMAD.SHL.U32 R8, R2, 0x40, RZ ;  /* 0x0000004002087824 */ /* 0x01efe200078e00ff */
[----:B------:R-:W-:Y:S01]  /*3130*/  LOP3.LUT R24, R24, 0xfffffffe, RZ, 0xc0, !PT ;  /* 0xfffffffe18187812 */ /* 0x000fe200078ec0ff */
[C---:B------:R-:W-:Y:S01]  /*3140*/  IMAD.SHL.U32 R9, R22.reuse, 0x8, RZ ;  /* 0x0000000816097824 */ /* 0x040fe200078e00ff */
[----:B------:R-:W-:Y:S01]  /*3150*/  ISETP.GE.AND P2, PT, R22, R21, PT ;  /* 0x000000151600720c */ /* 0x000fe20003f46270 */
[----:B------:R-:W-:Y:S01]  /*3160*/  IMAD.SHL.U32 R17, R17, 0x40, RZ ;  /* 0x0000004011117824 */ /* 0x000fe200078e00ff */
[----:B------:R-:W-:Y:S01]  /*3170*/  LOP3.LUT R8, R8, 0x1c0, RZ, 0xc0, !PT ;  /* 0x000001c008087812 */ /* 0x000fe200078ec0ff */
[----:B------:R-:W-:Y:S01]  /*3180*/  IMAD.IADD R24, R25, 0x1, -R24 ;  /* 0x0000000119187824 */ /* 0x000fe200078e0a18 */
[----:B------:R-:W-:Y:S01]  /*3190*/  IADD3 R16, P1, R22, R16, RZ ;  /* 0x0000001016107210 */ /* 0x000fe20007f3e0ff */
[----:B------:R-:W-:Y:S01]  /*31a0*/  IMAD.IADD R19, R19, 0x1, R14 ;  /* 0x0000000113137824 */ /* 0x000fe200078e020e */
[----:B------:R-:W-:Y:S01]  /*31b0*/  LOP3.LUT R9, R8, 0x8, R9, 0xf8, !PT ;  /* 0x0000000808097812 */ /* 0x000fe200078ef809 */
[C---:B------:R-:W-:Y:S01]  /*31c0*/  IMAD.SHL.U32 R10, R24.reuse, 0x8, RZ ;  /* 0x00000008180a7824 */ /* 0x040fe200078e00ff */
[----:B------:R-:W-:Y:S01]  /*31d0*/  SHF.R.U32.HI R8, RZ, 0x3, R8 ;  /* 0x00000003ff087819 */ /* 0x000fe20000011608 */
[----:B------:R-:W-:Y:S01]  /*31e0*/  IMAD.X R15, R23, 0x1, R15, P1 ;  /* 0x00000001170f7824 */ /* 0x000fe200008e060f */
[----:B------:R-:W-:Y:S01]  /*31f0*/  LOP3.LUT R17, R17, 0x1c0, RZ, 0xc0, !PT ;  /* 0x000001c011117812 */ /* 0x000fe200078ec0ff */
[----:B------:R-:W-:Y:S01]  /*3200*/  ULDC.64 UR6, c[0x0][0x220] ;  /* 0x0000880000067ab9 */ /* 0x000fe20000000a00 */
[----:B------:R-:W-:Y:S01]  /*3210*/  LOP3.LUT R9, R9, R8, RZ, 0x3c, !PT ;  /* 0x0000000809097212 */ /* 0x000fe200078e3cff */
[----:B------:R-:W-:Y:S01]  /*3220*/  IMAD R15, R15, R134, RZ ;  /* 0x000000860f0f7224 */ /* 0x000fe200078e02ff */
[----:B------:R-:W-:Y:S01]  /*3230*/  LOP3.LUT R10, R17, 0x8, R10, 0xf8, !PT ;  /* 0x00000008110a7812 */ /* 0x000fe200078ef80a */
[----:B------:R-:W-:Y:S01]  /*3240*/  BSSY B0, `(.L_x_729) ;  /* 0x0000030000007945 */ /* 0x000fe20003800000 */
[----:B------:R-:W-:Y:S01]  /*3250*/  SHF.R.U32.HI R17, RZ, 0x3, R17 ;  /* 0x00000003ff117819 */ /* 0x000fe20000011611 */
[----:B------:R-:W-:Y:S01]  /*3260*/  IMAD R197, R24, 0x200, R9 ;  /* 0x0000020018c57824 */ /* 0x000fe200078e0209 */
[----:B------:R-:W-:Y:S01]  /*3270*/  LEA.HI R8, R13, R6, RZ, 0x5 ;  /* 0x000000060d087211 */ /* 0x000fe200078f28ff */
[----:B------:R-:W-:Y:S01]  /*3280*/  IMAD.SHL.U32 R9, R0, 0x40, RZ ;  /* 0x0000004000097824 */ /* 0x000fe200078e00ff */
[----:B------:R-:W-:-:S04]  /*3290*/  DEPBAR.LE SB0, 0x0 ;  /* 0x000080000000791a */ /* 0x000fc80000000000 */
[----:B------:R-:W-:Y:S01]  /*32a0*/  BAR.SYNC.DEFER_BLOCKING 0x0 ;  /* 0x0000000000007b1d */ /* 0x000fe20000010000 */
[----:B------:R-:W-:Y:S01]  /*32b0*/  LOP3.LUT R10, R10, R17, RZ, 0x3c, !PT ;  /* 0x000000110a0a7212 */ /* 0x000fe200078e3cff */
[----:B------:R-:W-:Y:S01]  /*32c0*/  IMAD R13, R16, R135, R15 ;  /* 0x00000087100d7224 */ /* 0x000fe200078e020f */
[----:B------:R-:W-:Y:S01]  /*32d0*/  ISETP.GE.AND P4, PT, R12, R21, PT ;  /* 0x000000150c00720c */ /* 0x000fe20003f86270 */
[----:B------:R-:W-:Y:S01]  /*32e0*/  IMAD.WIDE.U32 R16, R16, R134, R18 ;  /* 0x0000008610107225 */ /* 0x000fe200078e0012 */
[----:B------:R-:W-:Y:S02]  /*32f0*/  LOP3.LUT R0, R10, 0xfffffe00, R9, 0xf8, !PT ;  /* 0xfffffe000a007812 */ /* 0x000fe400078ef809 */
[----:B------:R-:W-:Y:S01]  /*3300*/  SHF.R.S32.HI R9, RZ, 0x5, R8 ;  /* 0x00000005ff097819 */ /* 0x000fe20000011408 */
[----:B------:R-:W-:Y:S01]  /*3310*/  IMAD.IADD R13, R17, 0x1, R13 ;  /* 0x00000001110d7824 */ /* 0x000fe200078e020d */
[----:B------:R-:W-:Y:S01]  /*3320*/  LEA R218, P1, R16, UR6, 0x1 ;  /* 0x0000000610da7c11 */ /* 0x000fe2000f8208ff */
[C---:B------:R-:W-:Y:S01]  /*3330*/  IMAD.SHL.U32 R203, R134.reuse, 0x10, RZ ;  /* 0x0000001086cb7824 */ /* 0x040fe200078e00ff */
[----:B------:R-:W-:Y:S01]  /*3340*/  SHF.L.U64.HI R202, R134, 0x4, R135 ;  /* 0x0000000486ca7819 */ /* 0x000fe20000010287 */
[----:B------:R-:W-:Y:S01]  /*3350*/  IMAD R198, R9, 0x400, R0 ;  /* 0x0000040009c67824 */ /* 0x000fe200078e0200 */
[----:B------:R-:W-:-:S02]  /*3360*/  LEA R197, R197, UR4, 0x1 ;  /* 0x00000004c5c57c11 */ /* 0x000fc4000f8e08ff */
[----:B------:R-:W-:Y:S02]  /*3370*/  LEA.HI.X R223, R16, UR7, R13, 0x1, P1 ;  /* 0x0000000710df7c11 */ /* 0x000fe400088f0c0d */
[----:B------:R-:W-:Y:S01]  /*3380*/  LEA R198, R198, UR4, 0x1 ;  /* 0x00000004c6c67c11 */ /* 0x000fe2000f8e08ff */
[----:B------:R1:W-:Y:S04]  /*3390*/  @P2 STS.128 [R207+0xc000], RZ ;  /* 0x00c000ffcf002388 */ /* 0x0003e80000000c00 */
[----:B------:R1:W-:Y:S04]  /*33a0*/  @P2 STS.128 [R207+0xe000], RZ ;  /* 0x00e000ffcf002388 */ /* 0x0003e80000000c00 */
[----:B------:R1:W-:Y:S01]  /*33b0*/  @P2 STS.128 [R207+0x10000], RZ ;  /* 0x010000ffcf002388 */ /* 0x0003e20000000c00 */
[----:B------:R-:W-:Y:S05]  /*33c0*/  @P2 BRA `(.L_x_730) ;  /* 0x00000000005c2947 */ /* 0x000fea0003800000 */
[----:B------:R-:W-:Y:S02]  /*33d0*/  ULDC UR5, c[0x0][0x2d0] ;  /* 0x0000b40000057ab9 */ /* 0x000fe40000000800 */
[----:B------:R-:W-:Y:S02]  /*33e0*/  ISETP.GE.AND P3, PT, R210, UR5, PT ;  /* 0x00000005d2007c0c */ /* 0x000fe4000bf66270 */
[----:B------:R-:W-:Y:S02]  /*33f0*/  ISETP.GE.AND P2, PT, R201, UR5, PT ;  /* 0x00000005c9007c0c */ /* 0x000fe4000bf46270 */
[----:B------:R-:W-:-:S09]  /*3400*/  ISETP.GE.AND P1, PT, R200, UR5, PT ;  /* 0x00000005c8007c0c */ /* 0x000fd2000bf26270 */
[----:B------:R-:W-:Y:S01]  /*3410*/  @!P3 IMAD.MOV.U32 R222, RZ, RZ, R218 ;  /* 0x000000ffffdeb224 */ /* 0x000fe200078e00da */
[----:B------:R2:W-:Y:S01]  /*3420*/  @P3 STS.128 [R207+0xc000], RZ ;  /* 0x00c000ffcf003388 */ /* 0x0005e20000000c00 */
[----:B------:R-:W-:-:S03]  /*3430*/  @!P2 IMAD.MOV.U32 R219, RZ, RZ, R223 ;  /* 0x000000ffffdba224 */ /* 0x000fc600078e00df */
[----:B------:R-:W-:Y:S01]  /*3440*/  @!PT LDS RZ, [RZ] ;  /* 0x00000000fffff984 */ /* 0x000fe20000000800 */
[----:B------:R-:W-:Y:S01]  /*3450*/  @!PT LDS RZ, [RZ] ;  /* 0x00000000fffff984 */ /* 0x000fe20000000800 */
[----:B------:R-:W-:Y:S01]  /*3460*/  @!PT LDS RZ, [RZ] ;  /* 0x00000000fffff984 */ /* 0x000fe20000000800 */
[----:B------:R2:W-:Y:S04]  /*3470*/  @!P3 LDGSTS.E.BYPASS.LTC128B.128 [R207+0xc000], desc[UR8][R222.64] ;  /* 0x0c000000decfbfae */ /* 0x0005e8000b901d48 */
[----:B------:R2:W-:Y:S04]  /*3480*/  @P2 STS.128 [R207+0xe000], RZ ;  /* 0x00e000ffcf002388 */ /* 0x0005e80000000c00 */
[----:B------:R-:W-:Y:S01]  /*3490*/  @!PT LDS RZ, [RZ] ;  /* 0x00000000fffff984 */ /* 0x000fe20000000800 */
[----:B------:R-:W-:Y:S01]  /*34a0*/  @!PT LDS RZ, [RZ] ;  /* 0x00000000fffff984 */ /* 0x000fe20000000800 */
[----:B------:R-:W-:Y:S01]  /*34b0*/  @!PT LDS RZ, [RZ] ;  /* 0x00000000fffff984 */ /* 0x000fe20000000800 */
[----:B------:R2:W-:Y:S04]  /*34c0*/  @!P2 LDGSTS.E.BYPASS.LTC128B.128 [R207+0xe000], desc[UR8][R218.64+0x80] ;  /* 0x0e000080dacfafae */ /* 0x0005e8000b901d48 */
[----:B------:R2:W-:Y:S01]  /*34d0*/  @P1 STS.128 [R207+0x10000], RZ ;  /* 0x010000ffcf001388 */ /* 0x0005e20000000c00 */
[----:B------:R-:W-:Y:S05]  /*34e0*/  @P1 BRA `(.L_x_730) ;  /* 0x0000000000141947 */ /* 0x000fea0003800000 */
[----:B--2---:R-:W-:-:S05]  /*34f0*/  MOV R219, R223 ;  /* 0x000000df00db7202 */ /* 0x004fca0000000f00 */
[----:B------:R-:W-:Y:S01]  /*3500*/  @!PT LDS RZ, [RZ] ;  /* 0x00000000fffff984 */ /* 0x000fe20000000800 */
[----:B------:R-:W-:Y:S01]  /*3510*/  @!PT LDS RZ, [RZ] ;  /* 0x00000000fffff984 */ /* 0x000fe20000000800 */
[----:B------:R-:W-:Y:S01]  /*3520*/  @!PT LDS RZ, [RZ] ;  /* 0x00000000fffff984 */ /* 0x000fe20000000800 */
[----:B------:R3:W-:Y:S02]  /*3530*/  LDGSTS.E.BYPASS.LTC128B.128 [R207+0x10000], desc[UR8][R218.64+0x100] ;  /* 0x10000100dacf7fae */ /* 0x0007e4000b901d48 */
.L_x_730:
[----:B------:R-:W-:Y:S05]  /*3540*/  BSYNC B0 ;  /* 0x0000000000007941 */ /* 0x000fea0003800000 */
.L_x_729:
[----:B------:R4:W-:Y:S01]  /*3550*/  @P6 STS.128 [R207+0xc800], RZ ;  /* 0x00c800ffcf006388 */ /* 0x0009e20000000c00 */
[----:B------:R-:W-:Y:S03]  /*3560*/  BSSY B0, `(.L_x_731) ;  /* 0x0000020000007945 */ /* 0x000fe60003800000 */
[----:B------:R4:W-:Y:S04]  /*3570*/  @P6 STS.128 [R207+0xe800], RZ ;  /* 0x00e800ffcf006388 */ /* 0x0009e80000000c00 */
[----:B------:R4:W-:Y:S01]  /*3580*/  @P6 STS.128 [R207+0x10800], RZ ;  /* 0x010800ffcf006388 */ /* 0x0009e20000000c00 */
[----:B------:R-:W-:Y:S05]  /*3590*/  @P6 BRA `(.L_x_732) ;  /* 0x0000000000706947 */ /* 0x000fea0003800000 */
[----:B------:R-:W-:Y:S01]  /*35a0*/  ULDC UR5, c[0x0][0x2d0] ;  /* 0x0000b40000057ab9 */ /* 0x000fe20000000800 */
[----:B------:R-:W-:Y:S02]  /*35b0*/  IADD3 R9, P6, R203, R16, RZ ;  /* 0x00000010cb097210 */ /* 0x000fe40007fde0ff */
[----:B------:R-:W-:Y:S02]  /*35c0*/  ISETP.GE.AND P3, PT, R210, UR5, PT ;  /* 0x00000005d2007c0c */ /* 0x000fe4000bf66270 */
[----:B------:R-:W-:Y:S01]  /*35d0*/  ISETP.GE.AND P2, PT, R201, UR5, PT ;  /* 0x00000005c9007c0c */ /* 0x000fe2000bf46270 */
[----:B------:R-:W-:-:S10]  /*35e0*/  IMAD.X R8, R202, 0x1, R13, P6 ;  /* 0x00000001ca087824 */ /* 0x000fd400030e060d */
[----:B------:R-:W-:Y:S01]  /*35f0*/  @!P3 LEA R14, P1, R203, R218, 0x1 ;  /* 0x000000dacb0eb211 */ /* 0x000fe200078208ff */
[----:B------:R1:W-:Y:S01]  /*3600*/  @P3 STS.128 [R207+0xc800], RZ ;  /* 0x00c800ffcf003388 */ /* 0x0003e20000000c00 */
[----:B------:R-:W-:Y:S02]  /*3610*/  @!P2 LEA R10, P6, R9, UR6, 0x1 ;  /* 0x00000006090aac11 */ /* 0x000fe4000f8c08ff */
[----:B------:R-:W-:Y:S02]  /*3620*/  @!P3 LEA.HI.X R15, R203, R223, R202, 0x1, P1 ;  /* 0x000000dfcb0fb211 */ /* 0x000fe400008f0cca */
[----:B------:R-:W-:Y:S02]  /*3630*/  ISETP.GE.AND P1, PT, R200, UR5, PT ;  /* 0x00000005c8007c0c */ /* 0x000fe4000bf26270 */
[----:B------:R-:W-:Y:S01]  /*3640*/  @!P2 LEA.HI.X R11, R9, UR7, R8, 0x1, P6 ;  /* 0x00000007090bac11 */ /* 0x000fe2000b0f0c08 */
        /* <DEDUP_REMOVED lines=11> */
[----:B-1----:R-:W-:-:S04]  /*3700*/  LEA R10, P1, R9, UR6, 0x1 ;  /* 0x00000006090a7c11 */ /* 0x002fc8000f8208ff */
[----:B------:R-:W-:-:S05]  /*3710*/  LEA.HI.X R11, R9, UR7, R8, 0x1, P1 ;  /* 0x00000007090b7c11 */ /* 0x000fca00088f0c08 */
[----:B------:R-:W-:Y:S01]  /*3720*/  @!PT LDS RZ, [RZ] ;  /* 0x00000000fffff984 */ /* 0x000fe20000000800 */
[----:B------:R-:W-:Y:S01]  /*3730*/  @!PT LDS RZ, [RZ] ;  /* 0x00000000fffff984 */ /* 0x000fe20000000800 */
[----:B------:R-:W-:Y:S01]  /*3740*/  @!PT LDS RZ, [RZ] ;  /* 0x00000000fffff984 */ /* 0x000fe20000000800 */
[----:B------:R1:W-:Y:S04]  /*3750*/  LDGSTS.E.BYPASS.LTC128B.128 [R207+0x10800], desc[UR8][R10.64+0x100] ;  /* 0x108001000acf7fae */ /* 0x0003e8000b901d48 */
.L_x_732:
[----:B------:R-:W-:Y:S05]  /*3760*/  BSYNC B0 ;  /* 0x0000000000007941 */ /* 0x000fea0003800000 */
.L_x_731:
[----:B------:R1:W-:Y:S01]  /*3770*/  @P5 STS.128 [R207+0xd000], RZ ;  /* 0x00d000ffcf005388 */ /* 0x0003e20000000c00 */
[----:B------:R-:W-:Y:S03]  /*3780*/  BSSY B0, `(.L_x_733) ;  /* 0x0000022000007945 */ /* 0x000fe60003800000 */
[----:B------:R1:W-:Y:S04]  /*3790*/  @P5 STS.128 [R207+0xf000], RZ ;  /* 0x00f000ffcf005388 */ /* 0x0003e80000000c00 */
[----:B------:R1:W-:Y:S01]  /*37a0*/  @P5 STS.128 [R207+0x11000], RZ ;  /* 0x011000ffcf005388 */ /* 0x0003e20000000c00 */
[----:B------:R-:W-:Y:S05]  /*37b0*/  @P5 BRA `(.L_x_734) ;  /* 0x0000000000785947 */ /* 0x000fea0003800000 */
[----:B------:R-:W-:Y:S01]  /*37c0*/  ULDC UR5, c[0x0][0x2d0] ;  /* 0x0000b40000057ab9 */ /* 0x000fe20000000800 */
[----:B------:R-:W-:Y:S01]  /*37d0*/  IMAD.SHL.U32 R9, R134, 0x20, RZ ;  /* 0x0000002086097824 */ /* 0x000fe200078e00ff */
[----:B------:R-:W-:Y:S02]  /*37e0*/  ISETP.GE.AND P3, PT, R210, UR5, PT ;  /* 0x00000005d2007c0c */ /* 0x000fe4000bf66270 */
[----:B------:R-:W-:Y:S02]  /*37f0*/  ISETP.GE.AND P2, PT, R201, UR5, PT ;  /* 0x00000005c9007c0c */ /* 0x000fe4000bf46270 */
[----:B-1----:R-:W-:Y:S02]  /*3800*/  SHF.L.U64.HI R10, R134, 0x5, R135 ;  /* 0x00000005860a7819 */ /* 0x002fe40000010287 */
[----:B------:R-:W-:Y:S02]  /*3810*/  IADD3 R8, P5, R9, R16, RZ ;  /* 0x0000001009087210 */ /* 0x000fe40007fbe0ff */
[----:B------:R-:W-:-:S05]  /*3820*/  ISETP.GE.AND P1, PT, R200, UR5, PT ;  /* 0x00000005c8007c0c */ /* 0x000fca000bf26270 */
[C---:B------:R-:W-:Y:S01]  /*3830*/  @!P3 LEA R14, P6, R9.reuse, R218, 0x1 ;  /* 0x000000da090eb211 */ /* 0x040fe200078c08ff */
[----:B------:R1:W-:Y:S03]  /*3840*/  @P3 STS.128 [R207+0xd000], RZ ;  /* 0x00d000ffcf003388 */ /* 0x0003e60000000c00 */
[----:B------:R-:W-:Y:S01]  /*3850*/  @!P3 LEA.HI.X R15, R9, R223, R10, 0x1, P6 ;  /* 0x000000df090fb211 */ /* 0x000fe200030f0c0a */
[----:B------:R-:W-:Y:S01]  /*3860*/  IMAD.X R9, R10, 0x1, R13, P5 ;  /* 0x000000010a097824 */ /* 0x000fe200028e060d */
[----:B------:R-:W-:-:S03]  /*3870*/  @!P2 LEA R10, P5, R8, UR6, 0x1 ;  /* 0x00000006080aac11 */ /* 0x000fc6000f8a08ff */
[----:B------:R-:W-:Y:S01]  /*3880*/  @!PT LDS RZ, [RZ] ;  /* 0x00000000fffff984 */ /* 0x000fe20000000800 */
[----:B------:R-:W-:Y:S01]  /*3890*/  @!PT LDS RZ, [RZ] ;  /* 0x00000000fffff984 */ /* 0x000fe20000000800 */
[----:B------:R-:W-:Y:S01]  /*38a0*/  @!PT LDS RZ, [RZ] ;  /* 0x00000000fffff984 */ /* 0x000fe20000000800 */
[----:B------:R1:W-:Y:S01]  /*38b0*/  @!P3 LDGSTS.E.BYPASS.LTC128B.128 [R207+0xd000], desc[UR8][R14.64] ;  /* 0x0d0000000ecfbfae */ /* 0x0003e2000b901d48 */
[----:B------:R-:W-:-:S03]  /*38c0*/  @!P2 LEA.HI.X R11, R8, UR7, R9, 0x1, P5 ;  /* 0x00000007080bac11 */ /* 0x000fc6000a8f0c09 */
        /* <DEDUP_REMOVED lines=13> */
.L_x_734:
[----:B------:R-:W-:Y:S05]  /*39a0*/  BSYNC B0 ;  /* 0x0000000000007941 */ /* 0x000fea0003800000 */
.L_x_733:
[----:B------:R1:W-:Y:S01]  /*39b0*/  @P4 STS.128 [R207+0xd800], RZ ;  /* 0x00d800ffcf004388 */ /* 0x0003e20000000c00 */
[----:B------:R-:W-:Y:S03]  /*39c0*/  BSSY B0, `(.L_x_735) ;  /* 0x0000024000007945 */ /* 0x000fe60003800000 */
[----:B------:R1:W-:Y:S04]  /*39d0*/  @P4 STS.128 [R207+0xf800], RZ ;  /* 0x00f800ffcf004388 */ /* 0x0003e80000000c00 */
[----:B------:R1:W-:Y:S01]  /*39e0*/  @P4 STS.128 [R207+0x11800], RZ ;  /* 0x011800ffcf004388 */ /* 0x0003e20000000c00 */
[----:B------:R-:W-:Y:S05]  /*39f0*/  @P4 BRA `(.L_x_736) ;  /* 0x0000000000804947 */ /* 0x000fea0003800000 */
[----:B------:R-:W-:Y:S01]  /*3a00*/  ULDC UR5, c[0x0][0x2d0] ;  /* 0x0000b40000057ab9 */ /* 0x000fe20000000800 */
[----:B------:R-:W-:Y:S01]  /*3a10*/  IMAD.MOV.U32 R12, RZ, RZ, R16 ;  /* 0x000000ffff0c7224 */ /* 0x000fe200078e0010 */
[----:B------:R-:W-:Y:S01]  /*3a20*/  ISETP.GE.AND P3, PT, R210, UR5, PT ;  /* 0x00000005d2007c0c */ /* 0x000fe2000bf66270 */
[----:B------:R-:W-:Y:S01]  /*3a30*/  IMAD R8, R135, 0x30, RZ ;  /* 0x0000003087087824 */ /* 0x000fe200078e02ff */
[----:B------:R-:W-:Y:S01]  /*3a40*/  ISETP.GE.AND P2, PT, R201, UR5, PT ;  /* 0x00000005c9007c0c */ /* 0x000fe2000bf46270 */
[----:B------:R-:W-:Y:S01]  /*3a50*/  IMAD.WIDE.U32 R12, R134, 0x30, R12 ;  /* 0x00000030860c7825 */ /* 0x000fe200078e000c */
[----:B------:R-:W-:-:S04]  /*3a60*/  ISETP.GE.AND P1, PT, R200, UR5, PT ;  /* 0x00000005c8007c0c */ /* 0x000fc8000bf26270 */
[----:B------:R-:W-:-:S05]  /*3a70*/  IADD3 R8, R13, R8, RZ ;  /* 0x000000080d087210 */ /* 0x000fca0007ffe0ff */
[----:B--23--:R-:W-:Y:S01]  /*3a80*/  @!P3 IMAD.MOV.U32 R219, RZ, RZ, R223 ;  /* 0x000000ffffdbb224 */ /* 0x00cfe200078e00df */
[----:B------:R2:W-:Y:S01]  /*3a90*/  @P3 STS.128 [R207+0xd800], RZ ;  /* 0x00d800ffcf003388 */ /* 0x0005e20000000c00 */
[----:B------:R-:W-:Y:S01]  /*3aa0*/  @!P3 IMAD R135, R135, 0x60, RZ ;  /* 0x000000608787b824 */ /* 0x000fe200078e02ff */
[----:B-1----:R-:W-:Y:S01]  /*3ab0*/  @!P2 LEA R14, P4, R12, UR6, 0x1 ;  /* 0x000000060c0eac11 */ /* 0x002fe2000f8808ff */
[----:B------:R-:W-:-:S03]  /*3ac0*/  @!P3 IMAD.WIDE.U32 R10, R134, 0x60, R218 ;  /* 0x00000060860ab825 */ /* 0x000fc600078e00da */
[----:B------:R-:W-:Y:S02]  /*3ad0*/  @!P2 LEA.HI.X R15, R12, UR7, R8, 0x1, P4 ;  /* 0x000000070c0fac11 */ /* 0x000fe4000a0f0c08 */
[----:B------:R-:W-:-:S05]  /*3ae0*/  @!P3 IADD3 R11, R11, R135, RZ ;  /* 0x000000870b0bb210 */ /* 0x000fca0007ffe0ff */
        /* <DEDUP_REMOVED lines=11> */
[----:B--2---:R-:W-:-:S04]  /*3ba0*/  LEA R10, P1, R12, UR6, 0x1 ;  /* 0x000000060c0a7c11 */ /* 0x004fc8000f8208ff */
[----:B------:R-:W-:-:S05]  /*3bb0*/  LEA.HI.X R11, R12, UR7, R8, 0x1, P1 ;  /* 0x000000070c0b7c11 */ /* 0x000fca00088f0c08 */
[----:B------:R-:W-:Y:S01]  /*3bc0*/  @!PT LDS RZ, [RZ] ;  /* 0x00000000fffff984 */ /* 0x000fe20000000800 */
[----:B------:R-:W-:Y:S01]  /*3bd0*/  @!PT LDS RZ, [RZ] ;  /* 0x00000000fffff984 */ /* 0x000fe20000000800 */
[----:B------:R-:W-:Y:S01]  /*3be0*/  @!PT LDS RZ, [RZ] ;  /* 0x00000000fffff984 */ /* 0x000fe20000000800 */
[----:B------:R1:W-:Y:S04]  /*3bf0*/  LDGSTS.E.BYPASS.LTC128B.128 [R207+0x11800], desc[UR8][R10.64+0x100] ;  /* 0x118001000acf7fae */ /* 0x0003e8000b901d48 */
.L_x_736:
[----:B------:R-:W-:Y:S05]  /*3c00*/  BSYNC B0 ;  /* 0x0000000000007941 */ /* 0x000fea0003800000 */
.L_x_735:
[----:B-12---:R-:W-:Y:S01]  /*3c10*/  LDSM.16.M88.4 R8, [R198] ;  /* 0x00000000c608783b */ /* 0x006fe20000000200 */
[----:B------:R-:W-:Y:S01]  /*3c20*/  R2P PR, R2, 0x6 ;  /* 0x0000000602007804 */ /* 0x000fe20000000000 */
[C---:B------:R-:W-:Y:S02]  /*3c30*/  VIADD R2, R197.reuse, 0x6000 ;  /* 0x00006000c5027836 */ /* 0x040fe40000000000 */
[----:B------:R-:W1:Y:S01]  /*3c40*/  LDSM.16.M88.4 R16, [R197+0x6800] ;  /* 0x00680000c510783b */ /* 0x000e620000000200 */
[----:B------:R-:W-:Y:S02]  /*3c50*/  VIADD R195, R197, 0x6020 ;  /* 0x00006020c5c37836 */ /* 0x000fe40000000000 */
[--C-:B------:R-:W-:Y:S01]  /*3c60*/  IMAD R196, R7, 0x2, R198.reuse ;  /* 0x0000000207c47824 */ /* 0x100fe200078e02c6 */
[----:B------:R-:W2:Y:S01]  /*3c70*/  LDSM.16.M88.4 R24, [R197+0x6000] ;  /* 0x00600000c518783b */ /* 0x000ea20000000200 */
[C---:B------:R-:W-:Y:S02]  /*3c80*/  IMAD R194, R5.reuse, 0x2, R198 ;  /* 0x0000000205c27824 */ /* 0x040fe400078e02c6 */
[----:B------:R-:W-:Y:S01]  /*3c90*/  IMAD R193, R5, 0x2, R196 ;  /* 0x0000000205c17824 */ /* 0x000fe200078e02c4 */
[----:B------:R-:W5:Y:S02]  /*3ca0*/  LDSM.16.M88.4 R60, [R197+0x7000] ;  /* 0x00700000c53c783b */ /* 0x000f640000000200 */
[----:B------:R-:W-:-:S02]  /*3cb0*/  @P1 VIADD R195, R2, 0xffffffe0 ;  /* 0xffffffe002c31836 */ /* 0x000fc40000000000 */
[----:B------:R-:W3:Y:S01]  /*3cc0*/  LDSM.16.M88.4 R36, [R197+0x7800] ;  /* 0x00780000c524783b */ /* 0x000ee20000000200 */
[----:B------:R-:W-:Y:S02]  /*3cd0*/  IMAD.MOV.U32 R2, RZ, RZ, 0x40 ;  /* 0x00000040ff027424 */ /* 0x000fe400078e00ff */
[C---:B------:R-:W-:Y:S01]  /*3ce0*/  VIADD R187, R195.reuse, 0x800 ;  /* 0x00000800c3bb7836 */ /* 0x040fe20000000000 */
[----:B------:R-:W-:Y:S01]  /*3cf0*/  LDSM.16.M88.4 R72, [R196] ;  /* 0x00000000c448783b */ /* 0x000fe20000000200 */
[C---:B------:R-:W-:Y:S01]  /*3d00*/  VIADD R186, R195.reuse, 0x1000 ;  /* 0x00001000c3ba7836 */ /* 0x040fe20000000000 */
[----:B------:R-:W-:Y:S01]  /*3d10*/  SEL R2, R2, 0xffffffc0, !P2 ;  /* 0xffffffc002027807 */ /* 0x000fe20005000000 */
[C---:B------:R-:W-:Y:S01]  /*3d20*/  VIADD R185, R195.reuse, 0x1800 ;  /* 0x00001800c3b97836 */ /* 0x040fe20000000000 */
[----:B------:R-:W4:Y:S01]  /*3d30*/  LDSM.16.M88.4 R12, [R195+0x800] ;  /* 0x00080000c30c783b */ /* 0x000f220000000200 */
[----:B------:R-:W-:Y:S02]  /*3d40*/  VIADD R183, R195, 0x2000 ;  /* 0x00002000c3b77836 */ /* 0x000fe40000000000 */
[----:B------:R-:W-:Y:S01]  /*3d50*/  IMAD.IADD R191, R197, 0x1, R2 ;  /* 0x00000001c5bf7824 */ /* 0x000fe200078e0202 */
[----:B------:R-:W4:Y:S01]  /*3d60*/  LDSM.16.M88.4 R32, [R195] ;  /* 0x00000000c320783b */ /* 0x000f220000000200 */
[----:B------:R-:W-:-:S02]  /*3d70*/  IMAD.IADD R184, R2, 0x1, R195 ;  /* 0x0000000102b87824 */ /* 0x000fc400078e02c3 */
[C---:B------:R-:W-:Y:S01]  /*3d80*/  VIADD R182, R195.reuse, 0x2800 ;  /* 0x00002800c3b67836 */ /* 0x040fe20000000000 */
[----:B------:R-:W4:Y:S01]  /*3d90*/  LDSM.16.M88.4 R44, [R195+0x1000] ;  /* 0x00100000c32c783b */ /* 0x000f220000000200 */
[C---:B------:R-:W-:Y:S02]  /*3da0*/  VIADD R181, R195.reuse, 0x3000 ;  /* 0x00003000c3b57836 */ /* 0x040fe40000000000 */
[C---:B------:R-:W-:Y:S01]  /*3db0*/  VIADD R180, R195.reuse, 0x3800 ;  /* 0x00003800c3b47836 */ /* 0x040fe20000000000 */
[----:B------:R-:W4:Y:S01]  /*3dc0*/  LDSM.16.M88.4 R76, [R195+0x1800] ;  /* 0x00180000c34c783b */ /* 0x000f220000000200 */
[C---:B------:R-:W-:Y:S02]  /*3dd0*/  VIADD R179, R195.reuse, 0x4000 ;  /* 0x00004000c3b37836 */ /* 0x040fe40000000000 */
[C---:B------:R-:W-:Y:S01]  /*3de0*/  VIADD R178, R195.reuse, 0x4800 ;  /* 0x00004800c3b27836 */ /* 0x040fe20000000000 */
[----:B------:R-:W-:Y:S01]  /*3df0*/  LDSM.16.M88.4 R52, [R194] ;  /* 0x00000000c234783b */ /* 0x000fe20000000200 */
[----:B------:R-:W-:-:S02]  /*3e00*/  VIADD R177, R195, 0x5000 ;  /* 0x00005000c3b17836 */ /* 0x000fc40000000000 */
[----:B------:R-:W-:Y:S01]  /*3e10*/  VIADD R176, R195, 0x5800 ;  /* 0x00005800c3b07836 */ /* 0x000fe20000000000 */
[C---:B-1----:R-:W-:Y:S01]  /*3e20*/  HMMA.16816.F32.BF16 R20, R8.reuse, R16, RZ ;  /* 0x000000100814723c */ /* 0x042fe200000418ff */
[----:B------:R-:W1:Y:S04]  /*3e30*/  LDSM.16.M88.4 R40, [R191+0x6000] ;  /* 0x00600000bf28783b */ /* 0x000e680000000200 */
[----:B------:R-:W1:Y:S01]  /*3e40*/  LDSM.16.M88.4 R68, [R191+0x6800] ;  /* 0x00680000bf44783b */ /* 0x000e620000000200 */
[C---:B------:R-:W-:Y:S03]  /*3e50*/  HMMA.16816.F32.BF16 R16, R8.reuse, R18, RZ ;  /* 0x000000120810723c */ /* 0x040fe600000418ff */
[----:B------:R-:W-:Y:S03]  /*3e60*/  LDSM.16.M88.4 R48, [R184] ;  /* 0x00000000b830783b */ /* 0x000fe60000000200 */
[C---:B--2---:R-:W-:Y:S01]  /*3e70*/  HMMA.16816.F32.BF16 R28, R8.reuse, R24, RZ ;  /* 0x00000018081c723c */ /* 0x044fe200000418ff */
[----:B------:R-:W0:Y:S05]  /*3e80*/  LDGDEPBAR ;  /* 0x00000000000079af */ /* 0x000e2a0000000000 */
[C---:B------:R-:W-:Y:S06]  /*3e90*/  HMMA.16816.F32.BF16 R24, R8.reuse, R26, RZ ;  /* 0x0000001a0818723c */ /* 0x040fec00000418ff */
[C---:B-----5:R-:W-:Y:S06]  /*3ea0*/  HMMA.16816.F32.BF16 R64, R8.reuse, R60, RZ ;  /* 0x0000003c0840723c */ /* 0x060fec00000418ff */
[C---:B------:R-:W-:Y:S06]  /*3eb0*/  HMMA.16816.F32.BF16 R60, R8.reuse, R62, RZ ;  /* 0x0000003e083c723c */ /* 0x040fec00000418ff */
[C---:B---3--:R-:W-:Y:S06]  /*3ec0*/  HMMA.16816.F32.BF16 R56, R8.reuse, R36, RZ ;  /* 0x000000240838723c */ /* 0x048fec00000418ff */
[----:B------:R-:W-:Y:S01]  /*3ed0*/  HMMA.16816.F32.BF16 R8, R8, R38, RZ ;  /* 0x000000260808723c */ /* 0x000fe200000418ff */
[----:B------:R-:W2:Y:S05]  /*3ee0*/  LDSM.16.M88.4 R36, [R191+0x7000] ;  /* 0x00700000bf24783b */ /* 0x000eaa0000000200 */
[C---:B----4-:R-:W-:Y:S06]  /*3ef0*/  HMMA.16816.F32.BF16 R20, R72.reuse, R12, R20 ;  /* 0x0000000c4814723c */ /* 0x050fec0000041814 */
[C---:B------:R-:W-:Y:S01]  /*3f00*/  HMMA.16816.F32.BF16 R16, R72.reuse, R14, R16 ;  /* 0x0000000e4810723c */ /* 0x040fe20000041810 */
[----:B------:R-:W3:Y:S05]  /*3f10*/  LDSM.16.M88.4 R12, [R191+0x7800] ;  /* 0x00780000bf0c783b */ /* 0x000eea0000000200 */
[C---:B------:R-:W-:Y:S06]  /*3f20*/  HMMA.16816.F32.BF16 R28, R72.reuse, R32, R28 ;  /* 0x00000020481c723c */ /* 0x040fec000004181c */
[C---:B------:R-:W-:Y:S01]  /*3f30*/  HMMA.16816.F32.BF16 R24, R72.reuse, R34, R24 ;  /* 0x000000224818723c */ /* 0x040fe20000041818 */
[----:B------:R-:W4:Y:S05]  /*3f40*/  LDSM.16.M88.4 R32, [R193] ;  /* 0x00000000c120783b */ /* 0x000f2a0000000200 */
[C---:B------:R-:W-:Y:S06]  /*3f50*/  HMMA.16816.F32.BF16 R64, R72.reuse, R44, R64 ;  /* 0x0000002c4840723c */ /* 0x040fec0000041840 */
[C---:B------:R-:W-:Y:S01]  /*3f60*/  HMMA.16816.F32.BF16 R60, R72.reuse, R46, R60 ;  /* 0x0000002e483c723c */ /* 0x040fe2000004183c */
[----:B------:R-:W5:Y:S05]  /*3f70*/  LDSM.16.M88.4 R44, [R184+0x800] ;  /* 0x00080000b82c783b */ /* 0x000f6a0000000200 */
[C---:B------:R-:W-:Y:S06]  /*3f80*/  HMMA.16816.F32.BF16 R56, R72.reuse, R76, R56 ;  /* 0x0000004c4838723c */ /* 0x040fec0000041838 */
[----:B------:R-:W-:Y:S01]  /*3f90*/  HMMA.16816.F32.BF16 R8, R72, R78, R8 ;  /* 0x0000004e4808723c */ /* 0x000fe20000041808 */
[----:B------:R-:W-:Y:S04]  /*3fa0*/  LDSM.16.M88.4 R76, [R198+0x2000] ;  /* 0x00200000c64c783b */ /* 0x000fe80000000200 */
[----:B------:R-:W-:Y:S01]  /*3fb0*/  LDSM.16.M88.4 R72, [R197+0x9000] ;  /* 0x00900000c548783b */ /* 0x000fe20000000200 */
[C---:B-1----:R-:W-:Y:S06]  /*3fc0*/  HMMA.16816.F32.BF16 R28, R52.reuse, R40, R28 ;  /* 0x00000028341c723c */ /* 0x042fec000004181c */
[C---:B------:R-:W-:Y:S01]  /*3fd0*/  HMMA.16816.F32.BF16 R24, R52.reuse, R42, R24 ;  /* 0x0000002a3418723c */ /* 0x040fe20000041818 */
[----:B------:R-:W1:Y:S05]  /*3fe0*/  LDSM.16.M88.4 R40, [R184+0x1000] ;  /* 0x00100000b828783b */ /* 0x000e6a0000000200 */
[C---:B------:R-:W-:Y:S06]  /*3ff0*/  HMMA.16816.F32.BF16 R20, R52.reuse, R68, R20 ;  /* 0x000000443414723c */ /* 0x040fec0000041814 */
[C---:B------:R-:W-:Y:S01]  /*4000*/  HMMA.16816.F32.BF16 R16, R52.reuse, R70, R16 ;  /* 0x000000463410723c */ /* 0x040fe20000041810 */
[----:B------:R-:W-:Y:S05]  /*4010*/  LDSM.16.M88.4 R68, [R197+0x9800] ;  /* 0x00980000c544783b */ /* 0x000fea0000000200 */
[C---:B--2---:R-:W-:Y:S06]  /*4020*/  HMMA.16816.F32.BF16 R64, R52.reuse, R36, R64 ;  /* 0x000000243440723c */ /* 0x044fec0000041840 */
[C---:B------:R-:W-:Y:S01]  /*4030*/  HMMA.16816.F32.BF16 R60, R52.reuse, R38, R60 ;  /* 0x00000026343c723c */ /* 0x040fe2000004183c */
[----:B------:R-:W2:Y:S05]  /*4040*/  LDSM.16.M88.4 R36, [R184+0x1800] ;  /* 0x00180000b824783b */ /* 0x000eaa0000000200 */
[C---:B---3--:R-:W-:Y:S06]  /*4050*/  HMMA.16816.F32.BF16 R56, R52.reuse, R12, R56 ;  /* 0x0000000c3438723c */ /* 0x048fec0000041838 */
[----:B------:R-:W-:Y:S01]  /*4060*/  HMMA.16816.F32.BF16 R52, R52, R14, R8 ;  /* 0x0000000e3434723c */ /* 0x000fe20000041808 */
[----:B------:R-:W3:Y:S04]  /*4070*/  LDSM.16.M88.4 R12, [R197+0x8000] ;  /* 0x00800000c50c783b */ /* 0x000ee80000000200 */
[----:B------:R-:W3:Y:S01]  /*4080*/  LDSM.16.M88.4 R8, [R197+0x8800] ;  /* 0x00880000c508783b */ /* 0x000ee20000000200 */
[C---:B----4-:R-:W-:Y:S06]  /*4090*/  HMMA.16816.F32.BF16 R28, R32.reuse, R48, R28 ;  /* 0x00000030201c723c */ /* 0x050fec000004181c */
[C---:B------:R-:W-:Y:S01]  /*40a0*/  HMMA.16816.F32.BF16 R24, R32.reuse, R50, R24 ;  /* 0x000000322018723c */ /* 0x040fe20000041818 */
[----:B------:R-:W-:Y:S05]  /*40b0*/  LDSM.16.M88.4 R48, [R196+0x2000] ;  /* 0x00200000c430783b */ /* 0x000fea0000000200 */
[C---:B-----5:R-:W-:Y:S06]  /*40c0*/  HMMA.16816.F32.BF16 R20, R32.reuse, R44, R20 ;  /* 0x0000002c2014723c */ /* 0x060fec0000041814 */
[C---:B------:R-:W-:Y:S01]  /*40d0*/  HMMA.16816.F32.BF16 R16, R32.reuse, R46, R16 ;  /* 0x0000002e2010723c */ /* 0x040fe20000041810 */
[----:B------:R-:W4:Y:S05]  /*40e0*/  LDSM.16.M88.4 R44, [R195+0x2000] ;  /* 0x00200000c32c783b */ /* 0x000f2a0000000200 */
[C---:B-1----:R-:W-:Y:S06]  /*40f0*/  HMMA.16816.F32.BF16 R64, R32.reuse, R40, R64 ;  /* 0x000000282040723c */ /* 0x042fec0000041840 */
[C---:B------:R-:W-:Y:S01]  /*4100*/  HMMA.16816.F32.BF16 R60, R32.reuse, R42, R60 ;  /* 0x0000002a203c723c */ /* 0x040fe2000004183c */
[----:B------:R-:W1:Y:S05]  /*4110*/  LDSM.16.M88.4 R40, [R195+0x2800] ;  /* 0x00280000c328783b */ /* 0x000e6a0000000200 */
[C---:B--2---:R-:W-:Y:S06]  /*4120*/  HMMA.16816.F32.BF16 R56, R32.reuse, R36, R56 ;  /* 0x000000242038723c */ /* 0x044fec0000041838 */
[----:B------:R-:W-:Y:S01]  /*4130*/  HMMA.16816.F32.BF16 R52, R32, R38, R52 ;  /* 0x000000262034723c */ /* 0x000fe20000041834 */
[----:B------:R-:W2:Y:S04]  /*4140*/  LDSM.16.M88.4 R36, [R195+0x3000] ;  /* 0x00300000c324783b */ /* 0x000ea80000000200 */
[----:B------:R-:W5:Y:S01]  /*4150*/  LDSM.16.M88.4 R32, [R195+0x3800] ;  /* 0x00380000c320783b */ /* 0x000f620000000200 */
[C---:B---3--:R-:W-:Y:S06]  /*4160*/  HMMA.16816.F32.BF16 R28, R76.reuse, R12, R28 ;  /* 0x0000000c4c1c723c */ /* 0x048fec000004181c */
[C---:B------:R-:W-:Y:S01]  /*4170*/  HMMA.16816.F32.BF16 R24, R76.reuse, R14, R24 ;  /* 0x0000000e4c18723c */ /* 0x040fe20000041818 */
[----:B------:R-:W-:Y:S05]  /*4180*/  LDSM.16.M88.4 R12, [R194+0x2000] ;  /* 0x00200000c20c783b */ /* 0x000fea0000000200 */
[C---:B------:R-:W-:Y:S06]  /*4190*/  HMMA.16816.F32.BF16 R20, R76.reuse, R8, R20 ;  /* 0x000000084c14723c */ /* 0x040fec0000041814 */
[C---:B------:R-:W-:Y:S01]  /*41a0*/  HMMA.16816.F32.BF16 R16, R76.reuse, R10, R16 ;  /* 0x0000000a4c10723c */ /* 0x040fe20000041810 */
[----:B------:R-:W3:Y:S05]  /*41b0*/  LDSM.16.M88.4 R8, [R191+0x8000] ;  /* 0x00800000bf08783b */ /* 0x000eea0000000200 */
[C---:B------:R-:W-:Y:S06]  /*41c0*/  HMMA.16816.F32.BF16 R64, R76.reuse, R72, R64 ;  /* 0x000000484c40723c */ /* 0x040fec0000041840 */
[C---:B------:R-:W-:Y:S01]  /*41d0*/  HMMA.16816.F32.BF16 R60, R76.reuse, R74, R60 ;  /* 0x0000004a4c3c723c */ /* 0x040fe2000004183c */
[----:B------:R-:W-:Y:S05]  /*41e0*/  LDSM.16.M88.4 R72, [R191+0x9000] ;  /* 0x00900000bf48783b */ /* 0x000fea0000000200 */
[C---:B------:R-:W-:Y:S06]  /*41f0*/  HMMA.16816.F32.BF16 R56, R76.reuse, R68, R56 ;  /* 0x000000444c38723c */ /* 0x040fec0000041838 */
[----:B------:R-:W-:Y:S01]  /*4200*/  HMMA.16816.F32.BF16 R68, R76, R70, R52 ;  /* 0x000000464c44723c */ /* 0x000fe20000041834 */
[----:B------:R-:W3:Y:S04]  /*4210*/  LDSM.16.M88.4 R52, [R191+0x8800] ;  /* 0x00880000bf34783b */ /* 0x000ee80000000200 */
[----:B------:R-:W3:Y:S01]  /*4220*/  LDSM.16.M88.4 R76, [R191+0x9800] ;  /* 0x00980000bf4c783b */ /* 0x000ee20000000200 */
[C---:B----4-:R-:W-:Y:S06]  /*4230*/  HMMA.16816.F32.BF16 R28, R48.reuse, R44, R28 ;  /* 0x0000002c301c723c */ /* 0x050fec000004181c */
[C---:B------:R-:W-:Y:S01]  /*4240*/  HMMA.16816.F32.BF16 R24, R48.reuse, R46, R24 ;  /* 0x0000002e3018723c */ /* 0x040fe20000041818 */
[----:B------:R-:W-:Y:S05]  /*4250*/  LDSM.16.M88.4 R44, [R193+0x2000] ;  /* 0x00200000c12c783b */ /* 0x000fea0000000200 */
[C---:B-1----:R-:W-:Y:S06]  /*4260*/  HMMA.16816.F32.BF16 R20, R48.reuse, R40, R20 ;  /* 0x000000283014723c */ /* 0x042fec0000041814 */
[C---:B------:R-:W-:Y:S01]  /*4270*/  HMMA.16816.F32.BF16 R16, R48.reuse, R42, R16 ;  /* 0x0000002a3010723c */ /* 0x040fe20000041810 */
[----:B------:R-:W1:Y:S05]  /*4280*/  LDSM.16.M88.4 R40, [R184+0x2000] ;  /* 0x00200000b828783b */ /* 0x000e6a0000000200 */
[C---:B--2---:R-:W-:Y:S06]  /*4290*/  HMMA.16816.F32.BF16 R64, R48.reuse, R36, R64 ;  /* 0x000000243040723c */ /* 0x044fec0000041840 */
[C---:B------:R-:W-:Y:S01]  /*42a0*/  HMMA.16816.F32.BF16 R60, R48.reuse, R38, R60 ;  /* 0x00000026303c723c */ /* 0x040fe2000004183c */
[----:B------:R-:W-:Y:S05]  /*42b0*/  LDSM.16.M88.4 R36, [R184+0x3000] ;  /* 0x00300000b824783b */ /* 0x000fea0000000200 */
[C---:B-----5:R-:W-:Y:S06]  /*42c0*/  HMMA.16816.F32.BF16 R56, R48.reuse, R32, R56 ;  /* 0x000000203038723c */ /* 0x060fec0000041838 */
[----:B------:R-:W-:Y:S01]  /*42d0*/  HMMA.16816.F32.BF16 R68, R48, R34, R68 ;  /* 0x000000223044723c */ /* 0x000fe20000041844 */
[----:B------:R-:W2:Y:S04]  /*42e0*/  LDSM.16.M88.4 R32, [R184+0x2800] ;  /* 0x00280000b820783b */ /* 0x000ea80000000200 */
[----:B------:R-:W-:Y:S01]  /*42f0*/  LDSM.16.M88.4 R48, [R197+0xa000] ;  /* 0x00a00000c530783b */ /* 0x000fe20000000200 */
[C---:B---3--:R-:W-:Y:S06]  /*4300*/  HMMA.16816.F32.BF16 R28, R12.reuse, R8, R28 ;  /* 0x000000080c1c723c */ /* 0x048fec000004181c */
[C---:B------:R-:W-:Y:S01]  /*4310*/  HMMA.16816.F32.BF16 R24, R12.reuse, R10, R24 ;  /* 0x0000000a0c18723c */ /* 0x040fe20000041818 */
[----:B------:R-:W3:Y:S05]  /*4320*/  LDSM.16.M88.4 R8, [R184+0x3800] ;  /* 0x00380000b808783b */ /* 0x000eea0000000200 */
[C---:B------:R-:W-:Y:S06]  /*4330*/  HMMA.16816.F32.BF16 R20, R12.reuse, R52, R20 ;  /* 0x000000340c14723c */ /* 0x040fec0000041814 */
[C---:B------:R-:W-:Y:S01]  /*4340*/  HMMA.16816.F32.BF16 R16, R12.reuse, R54, R16 ;  /* 0x000000360c10723c */ /* 0x040fe20000041810 */
[----:B------:R-:W4:Y:S05]  /*4350*/  LDSM.16.M88.4 R52, [R198+0x4000] ;  /* 0x00400000c634783b */ /* 0x000f2a0000000200 */
[C---:B------:R-:W-:Y:S06]  /*4360*/  HMMA.16816.F32.BF16 R64, R12.reuse, R72, R64 ;  /* 0x000000480c40723c */ /* 0x040fec0000041840 */
[C---:B------:R-:W-:Y:S01]  /*4370*/  HMMA.16816.F32.BF16 R60, R12.reuse, R74, R60 ;  /* 0x0000004a0c3c723c */ /* 0x040fe2000004183c */
[----:B------:R-:W-:Y:S05]  /*4380*/  LDSM.16.M88.4 R72, [R196+0x4000] ;  /* 0x00400000c448783b */ /* 0x000fea0000000200 */
[C---:B------:R-:W-:Y:S06]  /*4390*/  HMMA.16816.F32.BF16 R56, R12.reuse, R76, R56 ;  /* 0x0000004c0c38723c */ /* 0x040fec0000041838 */
[----:B------:R-:W-:Y:S01]  /*43a0*/  HMMA.16816.F32.BF16 R68, R12, R78, R68 ;  /* 0x0000004e0c44723c */ /* 0x000fe20000041844 */
[----:B------:R-:W5:Y:S05]  /*43b0*/  LDSM.16.M88.4 R12, [R197+0xa800] ;  /* 0x00a80000c50c783b */ /* 0x000f6a0000000200 */
[C---:B-1----:R-:W-:Y:S06]  /*43c0*/  HMMA.16816.F32.BF16 R28, R44.reuse, R40, R28 ;  /* 0x000000282c1c723c */ /* 0x042fec000004181c */
[C---:B------:R-:W-:Y:S01]  /*43d0*/  HMMA.16816.F32.BF16 R24, R44.reuse, R42, R24 ;  /* 0x0000002a2c18723c */ /* 0x040fe20000041818 */
[----:B------:R-:W1:Y:S05]  /*43e0*/  LDSM.16.M88.4 R40, [R197+0xb000] ;  /* 0x00b00000c528783b */ /* 0x000e6a0000000200 */
[C---:B--2---:R-:W-:Y:S06]  /*43f0*/  HMMA.16816.F32.BF16 R20, R44.reuse, R32, R20 ;  /* 0x000000202c14723c */ /* 0x044fec0000041814 */
[C---:B------:R-:W-:Y:S01]  /*4400*/  HMMA.16816.F32.BF16 R16, R44.reuse, R34, R16 ;  /* 0x000000222c10723c */ /* 0x040fe20000041810 */
[----:B------:R-:W-:Y:S05]  /*4410*/  LDSM.16.M88.4 R32, [R197+0xb800] ;  /* 0x00b80000c520783b */ /* 0x000fea0000000200 */
[C---:B------:R-:W-:Y:S01]  /*4420*/  HMMA.16816.F32.BF16 R76, R44.reuse, R36, R64 ;  /* 0x000000242c4c723c */ /* 0x040fe20000041840 */
[----:B------:R-:W2:Y:S05]  /*4430*/  LDSM.16.M88.4 R64, [R195+0x4000] ;  /* 0x00400000c340783b */ /* 0x000eaa0000000200 */
[C---:B------:R-:W-:Y:S01]  /*4440*/  HMMA.16816.F32.BF16 R60, R44.reuse, R38, R60 ;  /* 0x000000262c3c723c */ /* 0x040fe2000004183c */
[----:B------:R-:W2:Y:S05]  /*4450*/  LDSM.16.M88.4 R36, [R195+0x4800] ;  /* 0x00480000c324783b */ /* 0x000eaa0000000200 */
[C---:B---3--:R-:W-:Y:S06]  /*4460*/  HMMA.16816.F32.BF16 R56, R44.reuse, R8, R56 ;  /* 0x000000082c38723c */ /* 0x048fec0000041838 */
[----:B------:R-:W-:Y:S01]  /*4470*/  HMMA.16816.F32.BF16 R68, R44, R10, R68 ;  /* 0x0000000a2c44723c */ /* 0x000fe20000041844 */
[----:B------:R-:W3:Y:S04]  /*4480*/  LDSM.16.M88.4 R8, [R195+0x5000] ;  /* 0x00500000c308783b */ /* 0x000ee80000000200 */
[----:B------:R-:W-:Y:S01]  /*4490*/  LDSM.16.M88.4 R44, [R195+0x5800] ;  /* 0x00580000c32c783b */ /* 0x000fe20000000200 */
[C---:B----4-:R-:W-:Y:S06]  /*44a0*/  HMMA.16816.F32.BF16 R28, R52.reuse, R48, R28 ;  /* 0x00000030341c723c */ /* 0x050fec000004181c */
[C---:B------:R-:W-:Y:S01]  /*44b0*/  HMMA.16816.F32.BF16 R24, R52.reuse, R50, R24 ;  /* 0x000000323418723c */ /* 0x040fe20000041818 */
[----:B------:R-:W-:Y:S05]  /*44c0*/  LDSM.16.M88.4 R48, [R191+0xa800] ;  /* 0x00a80000bf30783b */ /* 0x000fea0000000200 */
[C---:B-----5:R-:W-:Y:S06]  /*44d0*/  HMMA.16816.F32.BF16 R20, R52.reuse, R12, R20 ;  /* 0x0000000c3414723c */ /* 0x060fec0000041814 */
[C---:B------:R-:W-:Y:S01]  /*44e0*/  HMMA.16816.F32.BF16 R16, R52.reuse, R14, R16 ;  /* 0x0000000e3410723c */ /* 0x040fe20000041810 */
[----:B------:R-:W-:Y:S05]  /*44f0*/  LDSM.16.M88.4 R12, [R191+0xa000] ;  /* 0x00a00000bf0c783b */ /* 0x000fea0000000200 */
[C---:B-1----:R-:W-:Y:S06]  /*4500*/  HMMA.16816.F32.BF16 R76, R52.reuse, R40, R76 ;  /* 0x00000028344c723c */ /* 0x042fec000004184c */
[----:B------:R-:W-:Y:S01]  /*4510*/  HMMA.16816.F32.BF16 R60, R52, R42, R60 ;  /* 0x0000002a343c723c */ /* 0x000fe2000004183c */
[----:B------:R-:W1:Y:S05]  /*4520*/  LDSM.16.M88.4 R40, [R194+0x4000] ;  /* 0x00400000c228783b */ /* 0x000e6a0000000200 */
[C---:B--2---:R-:W-:Y:S06]  /*4530*/  HMMA.16816.F32.BF16 R28, R72.reuse, R64, R28 ;  /* 0x00000040481c723c */ /* 0x044fec000004181c */
[----:B------:R-:W-:Y:S06]  /*4540*/  HMMA.16816.F32.BF16 R24, R72, R66, R24 ;  /* 0x000000424818723c */ /* 0x000fec0000041818 */
[C---:B------:R-:W-:Y:S06]  /*4550*/  HMMA.16816.F32.BF16 R56, R52.reuse, R32, R56 ;  /* 0x000000203438723c */ /* 0x040fec0000041838 */
[----:B------:R-:W-:Y:S01]  /*4560*/  HMMA.16816.F32.BF16 R68, R52, R34, R68 ;  /* 0x000000223444723c */ /* 0x000fe20000041844 */
[----:B------:R-:W-:Y:S04]  /*4570*/  LDSM.16.M88.4 R32, [R191+0xb000] ;  /* 0x00b00000bf20783b */ /* 0x000fe80000000200 */
[----:B------:R-:W-:Y:S01]  /*4580*/  LDSM.16.M88.4 R52, [R191+0xb800] ;  /* 0x00b80000bf34783b */ /* 0x000fe20000000200 */
[C---:B------:R-:W-:Y:S06]  /*4590*/  HMMA.16816.F32.BF16 R20, R72.reuse, R36, R20 ;  /* 0x000000244814723c */ /* 0x040fec0000041814 */
[C---:B------:R-:W-:Y:S01]  /*45a0*/  HMMA.16816.F32.BF16 R16, R72.reuse, R38, R16 ;  /* 0x000000264810723c */ /* 0x040fe20000041810 */
[----:B------:R-:W-:Y:S05]  /*45b0*/  LDSM.16.M88.4 R36, [R193+0x4000] ;  /* 0x00400000c124783b */ /* 0x000fea0000000200 */
[C---:B---3--:R-:W-:Y:S06]  /*45c0*/  HMMA.16816.F32.BF16 R76, R72.reuse, R8, R76 ;  /* 0x00000008484c723c */ /* 0x048fec000004184c */
[----:B------:R-:W-:Y:S01]  /*45d0*/  HMMA.16816.F32.BF16 R60, R72, R10, R60 ;  /* 0x0000000a483c723c */ /* 0x000fe2000004183c */
[----:B------:R-:W2:Y:S05]  /*45e0*/  LDSM.16.M88.4 R8, [R184+0x4000] ;  /* 0x00400000b808783b */ /* 0x000eaa0000000200 */
[C---:B-1----:R-:W-:Y:S06]  /*45f0*/  HMMA.16816.F32.BF16 R28, R40.reuse, R12, R28 ;  /* 0x0000000c281c723c */ /* 0x042fec000004181c */
[----:B------:R-:W-:Y:S01]  /*4600*/  HMMA.16816.F32.BF16 R24, R40, R14, R24 ;  /* 0x0000000e2818723c */ /* 0x000fe20000041818 */
[----:B------:R-:W-:Y:S05]  /*4610*/  LDSM.16.M88.4 R12, [R184+0x5000] ;  /* 0x00500000b80c783b */ /* 0x000fea0000000200 */
[C---:B------:R-:W-:Y:S06]  /*4620*/  HMMA.16816.F32.BF16 R56, R72.reuse, R44, R56 ;  /* 0x0000002c4838723c */ /* 0x040fec0000041838 */
[----:B------:R-:W-:Y:S01]  /*4630*/  HMMA.16816.F32.BF16 R68, R72, R46, R68 ;  /* 0x0000002e4844723c */ /* 0x000fe20000041844 */
[----:B------:R-:W1:Y:S05]  /*4640*/  LDSM.16.M88.4 R44, [R184+0x4800] ;  /* 0x00480000b82c783b */ /* 0x000e6a0000000200 */
[C---:B------:R-:W-:Y:S06]  /*4650*/  HMMA.16816.F32.BF16 R20, R40.reuse, R48, R20 ;  /* 0x000000302814723c */ /* 0x040fec0000041814 */
[----:B------:R-:W-:Y:S06]  /*4660*/  HMMA.16816.F32.BF16 R16, R40, R50, R16 ;  /* 0x000000322810723c */ /* 0x000fec0000041810 */
[C---:B--2---:R-:W-:Y:S06]  /*4670*/  HMMA.16816.F32.BF16 R28, R36.reuse, R8, R28 ;  /* 0x00000008241c723c */ /* 0x044fec000004181c */
[----:B------:R-:W-:Y:S01]  /*4680*/  HMMA.16816.F32.BF16 R24, R36, R10, R24 ;  /* 0x0000000a2418723c */ /* 0x000fe20000041818 */
[----:B------:R-:W2:Y:S01]  /*4690*/  LDSM.16.M88.4 R8, [R184+0x5800] ;  /* 0x00580000b808783b */ /* 0x000ea20000000200 */
[----:B------:R-:W-:-:S04]  /*46a0*/  DEPBAR.LE SB0, 0x0 ;  /* 0x000080000000791a */ /* 0x000fc80000000000 */
[C---:B------:R-:W-:Y:S06]  /*46b0*/  HMMA.16816.F32.BF16 R60, R40.reuse, R34, R60 ;  /* 0x00000022283c723c */ /* 0x040fec000004183c */
[----:B------:R-:W-:Y:S01]  /*46c0*/  HMMA.16816.F32.BF16 R76, R40, R32, R76 ;  /* 0x00000020284c723c */ /* 0x000fe2000004184c */
[----:B------:R-:W-:-:S05]  /*46d0*/  IMAD.SHL.U32 R34, R6, 0x2, RZ ;  /* 0x0000000206227824 */ /* 0x000fca00078e00ff */
[----:B------:R-:W-:Y:S01]  /*46e0*/  HMMA.16816.F32.BF16 R56, R40, R52, R56 ;  /* 0x000000342838723c */ /* 0x000fe20000041838 */
[----:B------:R-:W-:-:S05]  /*46f0*/  LOP3.LUT R34, R34, 0x6, RZ, 0xc0, !PT ;  /* 0x0000000622227812 */ /* 0x000fca00078ec0ff */
[----:B------:R-:W-:Y:S01]  /*4700*/  HMMA.16816.F32.BF16 R68, R40, R54, R68 ;  /* 0x000000362844723c */ /* 0x000fe20000041844 */
[----:B------:R-:W-:-:S04]  /*4710*/  IMAD R34, R133, 0x40, R34 ;  /* 0x0000004085227824 */ /* 0x000fc800078e0222 */
[C---:B------:R-:W-:Y:S01]  /*4720*/  VIADD R33, R34.reuse, 0xffffffc1 ;  /* 0xffffffc122217836 */ /* 0x040fe20000000000 */
[C---:B-1----:R-:W-:Y:S01]  /*4730*/  HMMA.16816.F32.BF16 R20, R36.reuse, R44, R20 ;  /* 0x0000002c2414723c */ /* 0x042fe20000041814 */
[C---:B------:R-:W-:Y:S02]  /*4740*/  VIADD R35, R34.reuse, 0xffffffc0 ;  /* 0xffffffc022237836 */ /* 0x040fe40000000000 */
[C---:B------:R-:W-:Y:S01]  /*4750*/  VIADD R41, R34.reuse, 0xffffffc9 ;  /* 0xffffffc922297836 */ /* 0x040fe20000000000 */
[-C--:B------:R-:W-:Y:S01]  /*4760*/  ISETP.GE.AND P3, PT, R33, R82.reuse, PT ;  /* 0x000000522100720c */ /* 0x080fe20003f66270 */
[C---:B------:R-:W-:Y:S01]  /*4770*/  VIADD R33, R34.reuse, 0xffffffd1 ;  /* 0xffffffd122217836 */ /* 0x040fe20000000000 */
[C---:B------:R-:W-:Y:S01]  /*4780*/  HMMA.16816.F32.BF16 R16, R36.reuse, R46, R16 ;  /* 0x0000002e2410723c */ /* 0x040fe20000041810 */
[-C--:B------:R-:W-:Y:S01]  /*4790*/  ISETP.GE.AND P4, PT, R35, R82.reuse, PT ;  /* 0x000000522300720c */ /* 0x080fe20003f86270 */
[C---:B------:R-:W-:Y:S01]  /*47a0*/  VIADD R35, R34.reuse, 0xffffffd0 ;  /* 0xffffffd022237836 */ /* 0x040fe20000000000 */
[-C--:B------:R-:W-:Y:S01]  /*47b0*/  ISETP.GE.AND P1, PT, R41, R82.reuse, PT ;  /* 0x000000522900720c */ /* 0x080fe20003f26270 */
[----:B------:R-:W-:Y:S01]  /*47c0*/  VIADD R41, R34, 0xffffffd8 ;  /* 0xffffffd822297836 */ /* 0x000fe20000000000 */
[----:B------:R-:W-:Y:S01]  /*47d0*/  ISETP.GE.AND P5, PT, R33, R82, PT ;  /* 0x000000522100720c */ /* 0x000fe20003fa6270 */
[----:B------:R-:W-:Y:S01]  /*47e0*/  HMMA.16816.F32.BF16 R60, R36, R14, R60 ;  /* 0x0000000e243c723c */ /* 0x000fe2000004183c */
[----:B------:R-:W-:Y:S01]  /*47f0*/  FSEL R32, R30, -INF , !P4 ;  /* 0xff8000001e207808 */ /* 0x000fe20006000000 */
[----:B------:R-:W-:Y:S01]  /*4800*/  VIADD R43, R34, 0xffffffc8 ;  /* 0xffffffc8222b7836 */ /* 0x000fe20000000000 */
[----:B------:R-:W-:-:S02]  /*4810*/  FSEL R33, R28, -INF , !P4 ;  /* 0xff8000001c217808 */ /* 0x000fc40006000000 */
[-C--:B------:R-:W-:Y:S01]  /*4820*/  ISETP.GE.AND P6, PT, R35, R82.reuse, PT ;  /* 0x000000522300720c */ /* 0x080fe20003fc6270 */
[C---:B------:R-:W-:Y:S01]  /*4830*/  HMMA.16816.F32.BF16 R76, R36.reuse, R12, R76 ;  /* 0x0000000c244c723c */ /* 0x040fe2000004184c */
[C---:B------:R-:W-:Y:S01]  /*4840*/  VIADD R15, R34.reuse, 0xffffffe9 ;  /* 0xffffffe9220f7836 */ /* 0x040fe20000000000 */
[----:B------:R-:W-:Y:S01]  /*4850*/  ISETP.GE.AND P4, PT, R41, R82, PT ;  /* 0x000000522900720c */ /* 0x000fe20003f86270 */
[C---:B------:R-:W-:Y:S01]  /*4860*/  VIADD R35, R34.reuse, 0xffffffd9 ;  /* 0xffffffd922237836 */ /* 0x040fe20000000000 */
[----:B------:R-:W-:Y:S02]  /*4870*/  FSEL R30, R31, -INF , !P3 ;  /* 0xff8000001f1e7808 */ /* 0x000fe40005800000 */
[----:B--2---:R-:W-:Y:S01]  /*4880*/  HMMA.16816.F32.BF16 R56, R36, R8, R56 ;  /* 0x000000082438723c */ /* 0x004fe20000041838 */
[----:B------:R-:W-:Y:S01]  /*4890*/  FSEL R6, R23, -INF , !P5 ;  /* 0xff80000017067808 */ /* 0x000fe20006800000 */
[----:B------:R-:W-:Y:S01]  /*48a0*/  VIADD R13, R34, 0xffffffe1 ;  /* 0xffffffe1220d7836 */ /* 0x000fe20000000000 */
[----:B------:R-:W-:-:S02]  /*48b0*/  FSEL R21, R21, -INF , !P5 ;  /* 0xff80000015157808 */ /* 0x000fc40006800000 */
[-C--:B------:R-:W-:Y:S01]  /*48c0*/  ISETP.GE.AND P5, PT, R15, R82.reuse, PT ;  /* 0x000000520f00720c */ /* 0x080fe20003fa6270 */
[----:B------:R-:W-:Y:S01]  /*48d0*/  HMMA.16816.F32.BF16 R68, R36, R10, R68 ;  /* 0x0000000a2444723c */ /* 0x000fe20000041844 */
[----:B------:R-:W-:Y:S01]  /*48e0*/  VIADD R15, R34, 0xfffffff0 ;  /* 0xfffffff0220f7836 */ /* 0x000fe20000000000 */
[----:B------:R-:W-:Y:S02]  /*48f0*/  FSEL R18, R18, -INF , !P4 ;  /* 0xff80000012127808 */ /* 0x000fe40006000000 */
[----:B------:R-:W-:Y:S02]  /*4900*/  FSEL R9, R16, -INF , !P4 ;  /* 0xff80000010097808 */ /* 0x000fe40006000000 */
[----:B------:R-:W-:Y:S01]  /*4910*/  FSEL R31, R29, -INF , !P3 ;  /* 0xff8000001d1f7808 */ /* 0x000fe20005800000 */
[C---:B------:R-:W-:Y:S01]  /*4920*/  VIADD R29, R34.reuse, 0xffffffe0 ;  /* 0xffffffe0221d7836 */ /* 0x040fe20000000000 */
[-C--:B------:R-:W-:Y:S01]  /*4930*/  ISETP.GE.AND P4, PT, R15, R82.reuse, PT ;  /* 0x000000520f00720c */ /* 0x080fe20003f86270 */
[C---:B------:R-:W-:Y:S01]  /*4940*/  VIADD R15, R34.reuse, 0xfffffff1 ;  /* 0xfffffff1220f7836 */ /* 0x040fe20000000000 */
[----:B------:R-:W-:Y:S01]  /*4950*/  FSEL R214, R63, -INF , !P5 ;  /* 0xff8000003fd67808 */ /* 0x000fe20006800000 */
[----:B------:R-:W-:Y:S01]  /*4960*/  VIADD R11, R34, 0xfffffff9 ;  /* 0xfffffff9220b7836 */ /* 0x000fe20000000000 */
[----:B------:R-:W-:Y:S01]  /*4970*/  FSEL R163, R61, -INF , !P5 ;  /* 0xff8000003da37808 */ /* 0x000fe20006800000 */
[----:B------:R-:W-:Y:S01]  /*4980*/  BAR.SYNC.DEFER_BLOCKING 0x0 ;  /* 0x0000000000007b1d */ /* 0x000fe20000010000 */
[----:B------:R-:W-:-:S02]  /*4990*/  ISETP.GE.AND P3, PT, R35, R82, PT ;  /* 0x000000522300720c */ /* 0x000fc40003f66270 */
[----:B------:R-:W-:Y:S02]  /*49a0*/  ISETP.GE.AND P5, PT, R133, 0x2, PT ;  /* 0x000000028500780c */ /* 0x000fe40003fa6270 */
[----:B------:R-:W-:Y:S02]  /*49b0*/  ISETP.GE.AND P2, PT, R43, R82, PT ;  /* 0x000000522b00720c */ /* 0x000fe40003f46270 */
[----:B------:R-:W-:Y:S02]  /*49c0*/  FSEL R12, R27, -INF , !P1 ;  /* 0xff8000001b0c7808 */ /* 0x000fe40004800000 */
[----:B------:R-:W-:Y:S02]  /*49d0*/  FSEL R2, R19, -INF , !P3 ;  /* 0xff80000013027808 */ /* 0x000fe40005800000 */
[----:B------:R-:W-:Y:S02]  /*49e0*/  FSEL R17, R17, -INF , !P3 ;  /* 0xff80000011117808 */ /* 0x000fe40005800000 */
[----:B------:R-:W-:-:S02]  /*49f0*/  FSEL R26, R26, -INF , !P2 ;  /* 0xff8000001a1a7808 */ /* 0x000fc40005000000 */
[----:B------:R-:W-:Y:S02]  /*4a00*/  FSEL R35, R24, -INF , !P2 ;  /* 0xff80000018237808 */ /* 0x000fe40005000000 */
[----:B------:R-:W-:Y:S01]  /*4a10*/  FSEL R27, R25, -INF , !P1 ;  /* 0xff800000191b7808 */ /* 0x000fe20004800000 */
[C---:B------:R-:W-:Y:S01]  /*4a20*/  VIADD R25, R34.reuse, 0xffffffe8 ;  /* 0xffffffe822197836 */ /* 0x040fe20000000000 */
[-C--:B------:R-:W-:Y:S01]  /*4a30*/  ISETP.GE.AND P3, PT, R15, R82.reuse, PT ;  /* 0x000000520f00720c */ /* 0x080fe20003f66270 */
[----:B------:R-:W-:Y:S01]  /*4a40*/  VIADD R15, R34, 0xfffffff8 ;  /* 0xfffffff8220f7836 */ /* 0x000fe20000000000 */
[-C--:B------:R-:W-:Y:S02]  /*4a50*/  ISETP.GE.AND P2, PT, R29, R82.reuse, PT ;  /* 0x000000521d00720c */ /* 0x080fe40003f46270 */
[----:B------:R-:W-:Y:S02]  /*4a60*/  ISETP.GE.AND P1, PT, R13, R82, PT ;  /* 0x000000520d00720c */ /* 0x000fe40003f26270 */
[----:B------:R-:W-:-:S02]  /*4a70*/  FSEL R22, R22, -INF , !P6 ;  /* 0xff80000016167808 */ /* 0x000fc40007000000 */
[----:B------:R-:W-:Y:S02]  /*4a80*/  FSEL R13, R20, -INF , !P6 ;  /* 0xff800000140d7808 */ /* 0x000fe40007000000 */
[----:B------:R-:W-:Y:S02]  /*4a90*/  FSEL R162, R78, -INF , !P2 ;  /* 0xff8000004ea27808 */ /* 0x000fe40005000000 */
[----:B------:R-:W-:Y:S02]  /*4aa0*/  FSEL R169, R76, -INF , !P2 ;  /* 0xff8000004ca97808 */ /* 0x000fe40005000000 */
[----:B------:R-:W-:Y:S02]  /*4ab0*/  FSEL R216, R79, -INF , !P1 ;  /* 0xff8000004fd87808 */ /* 0x000fe40004800000 */
[----:B------:R-:W-:Y:S02]  /*4ac0*/  FSEL R161, R77, -INF , !P1 ;  /* 0xff8000004da17808 */ /* 0x000fe40004800000 */
[----:B------:R-:W-:-:S02]  /*4ad0*/  ISETP.GE.AND P6, PT, R25, R82, PT ;  /* 0x000000521900720c */ /* 0x000fc40003fc6270 */
[-C--:B------:R-:W-:Y:S02]  /*4ae0*/  ISETP.GE.AND P2, PT, R15, R82.reuse, PT ;  /* 0x000000520f00720c */ /* 0x080fe40003f46270 */
[----:B------:R-:W-:Y:S02]  /*4af0*/  ISETP.GE.AND P1, PT, R11, R82, PT ;  /* 0x000000520b00720c */ /* 0x000fe40003f26270 */
[----:B------:R-:W-:Y:S02]  /*4b00*/  FSEL R166, R62, -INF , !P6 ;  /* 0xff8000003ea67808 */ /* 0x000fe40007000000 */
[----:B------:R-:W-:Y:S02]  /*4b10*/  FSEL R165, R60, -INF , !P6 ;  /* 0xff8000003ca57808 */ /* 0x000fe40007000000 */
[----:B------:R-:W-:Y:S02]  /*4b20*/  FSEL R172, R58, -INF , !P4 ;  /* 0xff8000003aac7808 */ /* 0x000fe40006000000 */
[----:B------:R-:W-:-:S02]  /*4b30*/  FSEL R209, R56, -INF , !P4 ;  /* 0xff80000038d17808 */ /* 0x000fc40006000000 */
[----:B------:R-:W-:Y:S02]  /*4b40*/  FSEL R170, R59, -INF , !P3 ;  /* 0xff8000003baa7808 */ /* 0x000fe40005800000 */
[----:B------:R-:W-:Y:S02]  /*4b50*/  FSEL R175, R57, -INF , !P3 ;  /* 0xff80000039af7808 */ /* 0x000fe40005800000 */
[----:B------:R-:W-:Y:S02]  /*4b60*/  FSEL R168, R70, -INF , !P2 ;  /* 0xff80000046a87808 */ /* 0x000fe40005000000 */
[----:B------:R-:W-:Y:S02]  /*4b70*/  FSEL R173, R68, -INF , !P2 ;  /* 0xff80000044ad7808 */ /* 0x000fe40005000000 */
[----:B------:R-:W-:Y:S02]  /*4b80*/  FSEL R164, R71, -INF , !P1 ;  /* 0xff80000047a47808 */ /* 0x000fe40004800000 */
[----:B------:R-:W-:Y:S01]  /*4b90*/  FSEL R171, R69, -INF , !P1 ;  /* 0xff80000045ab7808 */ /* 0x000fe20004800000 */
[----:B------:R-:W-:Y:S06]  /*4ba0*/  @!P5 BRA `(.L_x_737) ;  /* 0x0000000c0014d947 */ /* 0x000fec0003800000 */
[----:B------:R-:W-:Y:S05]  /*4bb0*/  @!P0 BRA `(.L_x_738) ;  /* 0x0000000000e88947 */ /* 0x000fea0003800000 */
[----:B------:R-:W1:Y:S01]  /*4bc0*/  LDC R10, c[0x0][0x380] ;  /* 0x0000e000ff0a7b82 */ /* 0x000e620000000800 */
[----:B------:R-:W-:Y:S01]  /*4bd0*/  IADD3 R19, R4, -0x80, RZ ;  /* 0xffffff8004137810 */ /* 0x000fe20007ffe0ff */
[----:B------:R-:W-:Y:S01]  /*4be0*/  ULDC.64 UR6, c[0x0][0x230] ;  /* 0x00008c0000067ab9 */ /* 0x000fe20000000a00 */
[----:B------:R-:W-:Y:S02]  /*4bf0*/  IABS R14, R3 ;  /* 0x00000003000e7213 */ /* 0x000fe40000000000 */
[----:B------:R-:W-:Y:S02]  /*4c00*/  IABS R4, R19 ;  /* 0x0000001300047213 */ /* 0x000fe40000000000 */
[-C--:B-1----:R-:W-:Y:S02]  /*4c10*/  IABS R8, R10.reuse ;  /* 0x0000000a00087213 */ /* 0x082fe40000000000 */
[-C--:B------:R-:W-:Y:S02]  /*4c20*/  LOP3.LUT R3, R3, R10.reuse, RZ, 0x3c, !PT ;  /* 0x0000000a03037212 */ /* 0x080fe400078e3cff */
[----:B------:R-:W1:Y:S01]  /*4c30*/  I2F.RP R15, R8 ;  /* 0x00000008000f7306 */ /* 0x000e620000209400 */
[----:B------:R-:W-:-:S02]  /*4c40*/  LOP3.LUT R19, R19, R10, RZ, 0x3c, !PT ;  /* 0x0000000a13137212 */ /* 0x000fc400078e3cff */
[----:B------:R-:W-:-:S05]  /*4c50*/  ISETP.GE.AND P3, PT, R3, RZ, PT ;  /* 0x000000ff0300720c */ /* 0x000fca0003f66270 */
[----:B-1----:R-:W1:Y:S02]  /*4c60*/  MUFU.RCP R24, R15 ;  /* 0x0000000f00187308 */ /* 0x002e640000001000 */
[----:B-1----:R-:W-:-:S06]  /*4c70*/  VIADD R24, R24, 0xffffffe ;  /* 0x0ffffffe18187836 */ /* 0x002fcc0000000000 */
[----:B------:R-:W1:Y:S02]  /*4c80*/  F2I.FTZ.U32.TRUNC.NTZ R25, R24 ;  /* 0x0000001800197305 */ /* 0x000e64000021f000 */
[----:B-1----:R-:W-:Y:S02]  /*4c90*/  IMAD.MOV R11, RZ, RZ, -R25 ;  /* 0x000000ffff0b7224 */ /* 0x002fe400078e0a19 */
[----:B------:R-:W-:Y:S02]  /*4ca0*/  IMAD.MOV.U32 R24, RZ, RZ, RZ ;  /* 0x000000ffff187224 */ /* 0x000fe400078e00ff */
[----:B------:R-:W-:-:S04]  /*4cb0*/  IMAD R11, R11, R8, RZ ;  /* 0x000000080b0b7224 */ /* 0x000fc800078e02ff */
[----:B------:R-:W-:-:S06]  /*4cc0*/  IMAD.HI.U32 R11, R25, R11, R24 ;  /* 0x0000000b190b7227 */ /* 0x000fcc00078e0018 */
[----:B------:R-:W-:-:S04]  /*4cd0*/  IMAD.HI.U32 R20, R11, R14, RZ ;  /* 0x0000000e0b147227 */ /* 0x000fc800078e00ff */
[----:B------:R-:W-:Y:S01]  /*4ce0*/  IMAD.HI.U32 R16, R11, R4, RZ ;  /* 0x000000040b107227 */ /* 0x000fe200078e00ff */
[----:B------:R-:W-:-:S03]  /*4cf0*/  IADD3 R15, -R20, RZ, RZ ;  /* 0x000000ff140f7210 */ /* 0x000fc60007ffe1ff */
[----:B------:R-:W-:Y:S02]  /*4d00*/  IMAD.MOV R11, RZ, RZ, -R16 ;  /* 0x000000ffff0b7224 */ /* 0x000fe400078e0a10 */
[C---:B------:R-:W-:Y:S02]  /*4d10*/  IMAD R15, R8.reuse, R15, R14 ;  /* 0x0000000f080f7224 */ /* 0x040fe400078e020e */
[----:B------:R-:W-:-:S03]  /*4d20*/  IMAD R11, R8, R11, R4 ;  /* 0x0000000b080b7224 */ /* 0x000fc600078e0204 */
[C---:B------:R-:W-:Y:S02]  /*4d30*/  ISETP.GT.U32.AND P1, PT, R8.reuse, R15, PT ;  /* 0x0000000f0800720c */ /* 0x040fe40003f24070 */
[----:B------:R-:W-:-:S11]  /*4d40*/  ISETP.GT.U32.AND P2, PT, R8, R11, PT ;  /* 0x0000000b0800720c */ /* 0x000fd60003f44070 */
[-C--:B------:R-:W-:Y:S02]  /*4d50*/  @!P1 IADD3 R15, R15, -R8.reuse, RZ ;  /* 0x800000080f0f9210 */ /* 0x080fe40007ffe0ff */
[----:B------:R-:W-:Y:S01]  /*4d60*/  @!P2 IMAD.IADD R11, R11, 0x1, -R8 ;  /* 0x000000010b0ba824 */ /* 0x000fe200078e0a08 */
[----:B------:R-:W-:Y:S01]  /*4d70*/  @!P1 IADD3 R20, R20, 0x1, RZ ;  /* 0x0000000114149810 */ /* 0x000fe20007ffe0ff */
[----:B------:R-:W-:Y:S01]  /*4d80*/  @!P2 VIADD R16, R16, 0x1 ;  /* 0x000000011010a836 */ /* 0x000fe20000000000 */
[-C--:B------:R-:W-:Y:S02]  /*4d90*/  ISETP.GE.U32.AND P6, PT, R15, R8.reuse, PT ;  /* 0x000000080f00720c */ /* 0x080fe40003fc6070 */
[----:B------:R-:W-:Y:S02]  /*4da0*/  ISETP.GE.U32.AND P4, PT, R11, R8, PT ;  /* 0x000000080b00720c */ /* 0x000fe40003f86070 */
[----:B------:R-:W-:Y:S02]  /*4db0*/  ISETP.GE.AND P1, PT, R19, RZ, PT ;  /* 0x000000ff1300720c */ /* 0x000fe40003f26270 */
[----:B------:R-:W-:-:S02]  /*4dc0*/  ISETP.NE.AND P2, PT, R10, RZ, PT ;  /* 0x000000ff0a00720c */ /* 0x000fc40003f45270 */
[----:B------:R-:W-:-:S05]  /*4dd0*/  LOP3.LUT R8, RZ, R10, RZ, 0x33, !PT ;  /* 0x0000000aff087212 */ /* 0x000fca00078e33ff */
[----:B------:R-:W-:Y:S02]  /*4de0*/  @P6 IADD3 R20, R20, 0x1, RZ ;  /* 0x0000000114146810 */ /* 0x000fe40007ffe0ff */
[----:B------:R-:W-:Y:S02]  /*4df0*/  @P4 VIADD R16, R16, 0x1 ;  /* 0x0000000110104836 */ /* 0x000fe40000000000 */
[----:B------:R-:W-:Y:S02]  /*4e00*/  @!P3 IADD3 R20, -R20, RZ, RZ ;  /* 0x000000ff1414b210 */ /* 0x000fe40007ffe1ff */
[----:B------:R-:W-:Y:S02]  /*4e10*/  @!P1 IMAD.MOV R16, RZ, RZ, -R16 ;  /* 0x000000ffff109224 */ /* 0x000fe400078e0a10 */
[----:B------:R-:W-:-:S03]  /*4e20*/  SEL R3, R8, R20, !P2 ;  /* 0x0000001408037207 */ /* 0x000fc60005000000 */
[----:B------:R-:W-:Y:S02]  /*4e30*/  SEL R8, R8, R16, !P2 ;  /* 0x0000001008087207 */ /* 0x000fe40005000000 */
[----:B------:R-:W-:-:S04]  /*4e40*/  IMAD.WIDE R28, R3, 0x4, R212 ;  /* 0x00000004031c7825 */ /* 0x000fc800078e02d4 */
[----:B------:R-:W-:Y:S01]  /*4e50*/  IMAD.WIDE R24, R8, 0x4, R212 ;  /* 0x0000000408187825 */ /* 0x000fe200078e02d4 */
[----:B------:R-:W2:Y:S04]  /*4e60*/  LDG.E R11, desc[UR8][R28.64] ;  /* 0x000000081c0b7981 */ /* 0x000ea8000c1e1900 */
[----:B------:R-:W2:Y:S01]  /*4e70*/  LDG.E R4, desc[UR8][R24.64] ;  /* 0x0000000818047981 */ /* 0x000ea2000c1e1900 */
[----:B------:R-:W-:-:S05]  /*4e80*/  IADD3 R3, R3, -R8, RZ ;  /* 0x8000000803037210 */ /* 0x000fca0007ffe0ff */
[----:B------:R-:W-:-:S04]  /*4e90*/  IMAD R10, R3, R10, -0x40 ;  /* 0xffffffc0030a7424 */ /* 0x000fc800078e020a */
[----:B------:R-:W-:Y:S01]  /*4ea0*/  IMAD.WIDE.U32 R14, R10, R80, RZ ;  /* 0x000000500a0e7225 */ /* 0x000fe200078e00ff */
[----:B------:R-:W-:-:S05]  /*4eb0*/  SHF.R.S32.HI R3, RZ, 0x1f, R10 ;  /* 0x0000001fff037819 */ /* 0x000fca000001140a */
[----:B------:R-:W-:-:S04]  /*4ec0*/  IMAD R3, R3, R80, RZ ;  /* 0x0000005003037224 */ /* 0x000fc800078e02ff */
[----:B------:R-:W-:-:S05]  /*4ed0*/  IMAD R3, R10, R81, R3 ;  /* 0x000000510a037224 */ /* 0x000fca00078e0203 */
[----:B------:R-:W-:Y:S01]  /*4ee0*/  IADD3 R15, R15, R3, RZ ;  /* 0x000000030f0f7210 */ /* 0x000fe20007ffe0ff */
[----:B--2---:R-:W-:-:S04]  /*4ef0*/  IMAD.IADD R4, R4, 0x1, -R11 ;  /* 0x0000000104047824 */ /* 0x004fc800078e0a0b */
[----:B------:R-:W-:Y:S01]  /*4f00*/  IMAD.WIDE.U32 R80, R4, UR6, R14 ;  /* 0x0000000604507c25 */ /* 0x000fe2000f8e000e */
[----:B------:R-:W-:-:S05]  /*4f10*/  SHF.R.S32.HI R8, RZ, 0x1f, R4 ;  /* 0x0000001fff087819 */ /* 0x000fca0000011404 */
[----:B------:R-:W-:-:S04]  /*4f20*/  IMAD R11, R8, UR6, RZ ;  /* 0x00000006080b7c24 */ /* 0x000fc8000f8e02ff */
[----:B------:R-:W-:-:S04]  /*4f30*/  IMAD R11, R4, UR7, R11 ;  /* 0x00000007040b7c24 */ /* 0x000fc8000f8e020b */
[----:B------:R-:W-:Y:S01]  /*4f40*/  IMAD.IADD R3, R81, 0x1, R11 ;  /* 0x0000000151037824 */ /* 0x000fe200078e020b */
[----:B------:R-:W-:Y:S06]  /*4f50*/  BRA `(.L_x_739) ;  /* 0x0000000000087947 */ /* 0x000fec0003800000 */
.L_x_738:
[----:B------:R-:W-:-:S04]  /*4f60*/  LEA R80, -R80, RZ, 0x6 ;  /* 0x000000ff50507211 */ /* 0x000fc800078e31ff */
[----:B------:R-:W-:-:S07]  /*4f70*/  SHF.R.S32.HI R3, RZ, 0x1f, R80 ;  /* 0x0000001fff037819 */ /* 0x000fce0000011450 */
.L_x_739:
[----:B------:R-:W-:Y:S01]  /*4f80*/  ULDC UR5, c[0x0][0x2d0] ;  /* 0x0000b40000057ab9 */ /* 0x000fe20000000800 */
[----:B------:R-:W-:Y:S01]  /*4f90*/  BSSY B0, `(.L_x_740) ;  /* 0x0000083000007945 */ /* 0x000fe20003800000 */
[----:B------:R-:W-:Y:S02]  /*4fa0*/  ISETP.GE.AND P4, PT, R210, UR5, PT ;  /* 0x00000005d2007c0c */ /* 0x000fe4000bf86270 */
[----:B------:R-:W-:Y:S02]  /*4fb0*/  ISETP.GE.AND P3, PT, R201, UR5, PT ;  /* 0x00000005c9007c0c */ /* 0x000fe4000bf66270 */
[----:B------:R-:W-:-:S09]  /*4fc0*/  ISETP.GE.AND P2, PT, R200, UR5, PT ;  /* 0x00000005c8007c0c */ /* 0x000fd2000bf46270 */
[----:B------:R-:W1:Y:S01]  /*4fd0*/  @!P4 LDC.64 R24, c[0x0][0x218] ;  /* 0x00008600ff18cb82 */ /* 0x000e620000000a00 */
[CC--:B------:R-:W-:Y:S01]  /*4fe0*/  @!P4 IADD3 R19, P1, R80.reuse, R145.reuse, RZ ;  /* 0x000000915013c210 */ /* 0x0c0fe20007f3e0ff */
[----:B------:R2:W-:Y:S04]  /*4ff0*/  @P4 STS.128 [R207+0x6000], RZ ;  /* 0x006000ffcf004388 */ /* 0x0005e80000000c00 */
[C-C-:B------:R-:W-:Y:S01]  /*5000*/  @!P4 IMAD.X R8, R3.reuse, 0x1, R144.reuse, P1 ;  /* 0x000000010308c824 */ /* 0x140fe200008e0690 */
[----:B------:R-:W-:Y:S01]  /*5010*/  @!P3 IADD3 R4, P1, R80, R145, RZ ;  /* 0x000000915004b210 */ /* 0x000fe20007f3e0ff */
[----:B------:R-:W3:Y:S04]  /*5020*/  @!P3 LDC.64 R14, c[0x0][0x218] ;  /* 0x00008600ff0ebb82 */ /* 0x000ee80000000a00 */
[----:B------:R-:W-:-:S04]  /*5030*/  @!P3 IMAD.X R16, R3, 0x1, R144, P1 ;  /* 0x000000010310b824 */ /* 0x000fc800008e0690 */
[----:B------:R-:W4:Y:S08]  /*5040*/  @!P2 LDC.64 R10, c[0x0][0x218] ;  /* 0x00008600ff0aab82 */ /* 0x000f300000000a00 */
[----:B------:R-:W5:Y:S01]  /*5050*/  @!P4 LDC.64 R28, c[0x0][0x218] ;  /* 0x00008600ff1ccb82 */ /* 0x000f620000000a00 */
[----:B-1----:R-:W-:-:S04]  /*5060*/  @!P4 LEA R38, P6, R19, R24, 0x1 ;  /* 0x000000181326c211 */ /* 0x002fc800078c08ff */
[----:B------:R-:W-:Y:S02]  /*5070*/  @!P4 LEA.HI.X R39, R19, R25, R8, 0x1, P6 ;  /* 0x000000191327c211 */ /* 0x000fe400030f0c08 */
[----:B------:R-:W-:Y:S01]  /*5080*/  @!P2 IADD3 R8, P1, R80, R145, RZ ;  /* 0x000000915008a210 */ /* 0x000fe20007f3e0ff */
[----:B------:R-:W1:Y:S01]  /*5090*/  @!P3 LDC.64 R24, c[0x0][0x218] ;  /* 0x00008600ff18bb82 */ /* 0x000e620000000a00 */
[C---:B---3--:R-:W-:Y:S01]  /*50a0*/  @!P3 LEA R40, P6, R4.reuse, R14, 0x1 ;  /* 0x0000000e0428b211 */ /* 0x048fe200078c08ff */
[----:B------:R-:W-:Y:S01]  /*50b0*/  @!PT LDS RZ, [RZ] ;  /* 0x00000000fffff984 */ /* 0x000fe20000000800 */
[----:B------:R-:W-:Y:S01]  /*50c0*/  @!PT LDS RZ, [RZ] ;  /* 0x00000000fffff984 */ /* 0x000fe20000000800 */
[----:B------:R-:W-:Y:S01]  /*50d0*/  @!PT LDS RZ, [RZ] ;  /* 0x00000000fffff984 */ /* 0x000fe20000000800 */
[----:B------:R2:W-:Y:S03]  /*50e0*/  @!P4 LDGSTS.E.BYPASS.LTC128B.128 [R207+0x6000], desc[UR8][R38.64] ;  /* 0x0600000026cfcfae */ /* 0x0005e6000b901d48 */
[----:B------:R-:W-:Y:S01]  /*50f0*/  @!P3 LEA.HI.X R41, R4, R15, R16, 0x1, P6 ;  /* 0x0000000f0429b211 */ /* 0x000fe200030f0c10 */
[----:B------:R-:W-:Y:S01]  /*5100*/  @!P2 IMAD.X R16, R3, 0x1, R144, P1 ;  /* 0x000000010310a824 */ /* 0x000fe200008e0690 */
[----:B------:R-:W-:Y:S01]  /*5110*/  IADD3 R4, P6, R205, R80, RZ ;  /* 0x00000050cd047210 */ /* 0x000fe20007fde0ff */
[----:B------:R-:W3:Y:S01]  /*5120*/  @!P2 LDC.64 R14, c[0x0][0x218] ;  /* 0x00008600ff0eab82 */ /* 0x000ee20000000a00 */
[----:B----4-:R-:W-:Y:S01]  /*5130*/  @!P2 LEA R36, P1, R8, R10, 0x1 ;  /* 0x0000000a0824a211 */ /* 0x010fe200078208ff */
[----:B------:R2:W-:Y:S02]  /*5140*/  @P3 STS.128 [R207+0x8000], RZ ;  /* 0x008000ffcf003388 */ /* 0x0005e40000000c00 */
[----:B------:R-:W-:Y:S01]  /*5150*/  IMAD.X R19, R204, 0x1, R3, P6 ;  /* 0x00000001cc137824 */ /* 0x000fe200030e0603 */
[----:B------:R-:W-:Y:S01]  /*5160*/  @!P4 IADD3 R23, P6, R4, R145, RZ ;  /* 0x000000910417c210 */ /* 0x000fe20007fde0ff */
[----:B------:R-:W-:Y:S01]  /*5170*/  @!PT LDS RZ, [RZ] ;  /* 0x00000000fffff984 */ /* 0x000fe20000000800 */
[----:B------:R-:W-:Y:S01]  /*5180*/  @!PT LDS RZ, [RZ] ;  /* 0x00000000fffff984 */ /* 0x000fe20000000800 */
[----:B------:R-:W-:Y:S01]  /*5190*/  @!PT LDS RZ, [RZ] ;  /* 0x00000000fffff984 */ /* 0x000fe20000000800 */
[----:B------:R2:W-:Y:S01]  /*51a0*/  @!P3 LDGSTS.E.BYPASS.LTC128B.128 [R207+0x8000], desc[UR8][R40.64+0x80] ;  /* 0x0800008028cfbfae */ /* 0x0005e2000b901d48 */
[----:B------:R-:W-:-:S02]  /*51b0*/  @!P2 LEA.HI.X R37, R8, R11, R16, 0x1, P1 ;  /* 0x0000000b0825a211 */ /* 0x000fc400008f0c10 */
[----:B------:R-:W4:Y:S01]  /*51c0*/  @!P4 LDC.64 R10, c[0x0][0x218] ;  /* 0x00008600ff0acb82 */ /* 0x000f220000000a00 */
[----:B------:R-:W-:Y:S01]  /*51d0*/  @!P4 IMAD.X R8, R19, 0x1, R144, P6 ;  /* 0x000000011308c824 */ /* 0x000fe200030e0690 */
[----:B------:R-:W-:Y:S01]  /*51e0*/  @!P3 IADD3 R16, P1, R4, R145, RZ ;  /* 0x000000910410b210 */ /* 0x000fe20007f3e0ff */
[----:B------:R2:W-:Y:S01]  /*51f0*/  @P2 STS.128 [R207+0xa000], RZ ;  /* 0x00a000ffcf002388 */ /* 0x0005e20000000c00 */
[----:B-----5:R-:W-:-:S03]  /*5200*/  @!P4 LEA R42, P6, R23, R28, 0x1 ;  /* 0x0000001c172ac211 */ /* 0x020fc600078c08ff */
[----:B------:R-:W-:Y:S01]  /*5210*/  @!P3 IMAD.X R20, R19, 0x1, R144, P1 ;  /* 0x000000011314b824 */ /* 0x000fe200008e0690 */
[----:B------:R-:W-:Y:S01]  /*5220*/  @!P4 LEA.HI.X R43, R23, R29, R8, 0x1, P6 ;  /* 0x0000001d172bc211 */ /* 0x000fe200030f0c08 */
[----:B------:R-:W-:Y:S01]  /*5230*/  @!PT LDS RZ, [RZ] ;  /* 0x00000000fffff984 */ /* 0x000fe20000000800 */
[----:B------:R-:W-:Y:S01]  /*5240*/  @!PT LDS RZ, [RZ] ;  /* 0x00000000fffff984 */ /* 0x000fe20000000800 */
[----:B------:R-:W-:Y:S01]  /*5250*/  @!PT LDS RZ, [RZ] ;  /* 0x00000000fffff984 */ /* 0x000fe20000000800 */
[----:B------:R2:W-:Y:S01]  /*5260*/  @!P2 LDGSTS.E.BYPASS.LTC128B.128 [R207+0xa000], desc[UR8][R36.64+0x100] ;  /* 0x0a00010024cfafae */ /* 0x0005e2000b901d48 */
[----:B------:R-:W5:Y:S01]  /*5270*/  @!P3 LDC.64 R28, c[0x0][0x218] ;  /* 0x00008600ff1cbb82 */ /* 0x000f620000000a00 */
[----:B-1----:R-:W-:Y:S02]  /*5280*/  @!P3 LEA R44, P6, R16, R24, 0x1 ;  /* 0x00000018102cb211 */ /* 0x002fe400078c08ff */
[----:B------:R-:W-:Y:S01]  /*5290*/  @!P2 IADD3 R8, P1, R4, R145, RZ ;  /* 0x000000910408a210 */ /* 0x000fe20007f3e0ff */
[----:B------:R2:W-:Y:S01]  /*52a0*/  @P4 STS.128 [R207+0x6800], RZ ;  /* 0x006800ffcf004388 */ /* 0x0005e20000000c00 */
[----:B------:R-:W-:Y:S02]  /*52b0*/  @!P3 LEA.HI.X R45, R16, R25, R20, 0x1, P6 ;  /* 0x00000019102db211 */ /* 0x000fe400030f0c14 */
[----:B------:R-:W-:Y:S01]  /*52c0*/  IADD3 R4, P6, R205, R4, RZ ;  /* 0x00000004cd047210 */ /* 0x000fe20007fde0ff */
[----:B------:R-:W-:Y:S01]  /*52d0*/  @!P2 IMAD.X R16, R19, 0x1, R144, P1 ;  /* 0x000000011310a824 */ /* 0x000fe200008e0690 */
[----:B---3--:R-:W-:Y:S01]  /*52e0*/  @!P2 LEA R46, P1, R8, R14, 0x1 ;  /* 0x0000000e082ea211 */ /* 0x008fe200078208ff */
[----:B------:R-:W1:Y:S01]  /*52f0*/  @!P2 LDC.64 R24, c[0x0][0x218] ;  /* 0x00008600ff18ab82 */ /* 0x000e620000000a00 */
[----:B------:R-:W-:Y:S01]  /*5300*/  @!PT LDS RZ, [RZ] ;  /* 0x00000000fffff984 */ /* 0x000fe20000000800 */
[----:B------:R-:W-:Y:S01]  /*5310*/  @!PT LDS RZ, [RZ] ;  /* 0x00000000fffff984 */ /* 0x000fe20000000800 */
[----:B------:R-:W-:Y:S01]  /*5320*/  @!PT LDS RZ, [RZ] ;  /* 0x00000000fffff984 */ /* 0x000fe20000000800 */
[----:B------:R2:W-:Y:S01]  /*5330*/  @!P4 LDGSTS.E.BYPASS.LTC128B.128 [R207+0x6800], desc[UR8][R42.64] ;  /* 0x068000002acfcfae */ /* 0x0005e2000b901d48 */
[----:B------:R-:W-:Y:S01]  /*5340*/  IMAD.X R19, R204, 0x1, R19, P6 ;  /* 0x00000001cc137824 */ /* 0x000fe200030e0613 */
[----:B------:R-:W-:-:S02]  /*5350*/  @!P2 LEA.HI.X R47, R8, R15, R16, 0x1, P1 ;  /* 0x0000000f082fa211 */ /* 0x000fc400008f0c10 */
[CC--:B------:R-:W-:Y:S01]  /*5360*/  @!P4 IADD3 R8, P1, R4.reuse, R145.reuse, RZ ;  /* 0x000000910408c210 */ /* 0x0c0fe20007f3e0ff */
[----:B------:R2:W-:Y:S01]  /*5370*/  @P3 STS.128 [R207+0x8800], RZ ;  /* 0x008800ffcf003388 */ /* 0x0005e20000000c00 */
[----:B------:R-:W-:Y:S01]  /*5380*/  @!P3 IADD3 R20, P6, R4, R145, RZ ;  /* 0x000000910414b210 */ /* 0x000fe20007fde0ff */
[----:B------:R-:W3:Y:S02]  /*5390*/  @!P4 LDC.64 R14, c[0x0][0x218] ;  /* 0x00008600ff0ecb82 */ /* 0x000ee40000000a00 */
[C---:B------:R-:W-:Y:S01]  /*53a0*/  @!P4 IMAD.X R16, R19.reuse, 0x1, R144, P1 ;  /* 0x000000011310c824 */ /* 0x040fe200008e0690 */
[C---:B----4-:R-:W-:Y:S01]  /*53b0*/  @!P4 LEA R48, P1, R8.reuse, R10, 0x1 ;  /* 0x0000000a0830c211 */ /* 0x050fe200078208ff */
[----:B------:R-:W-:Y:S01]  /*53c0*/  @!PT LDS RZ, [RZ] ;  /* 0x00000000fffff984 */ /* 0x000fe20000000800 */
[----:B------:R-:W-:Y:S01]  /*53d0*/  @!PT LDS RZ, [RZ] ;  /* 0x00000000fffff984 */ /* 0x000fe20000000800 */
[----:B------:R-:W-:Y:S01]  /*53e0*/  @!PT LDS RZ, [RZ] ;  /* 0x00000000fffff984 */ /* 0x000fe20000000800 */
[----:B------:R2:W-:Y:S03]  /*53f0*/  @!P3 LDGSTS.E.BYPASS.LTC128B.128 [R207+0x8800], desc[UR8][R44.64+0x80] ;  /* 0x088000802ccfbfae */ /* 0x0005e6000b901d48 */
[----:B------:R-:W-:Y:S01]  /*5400*/  @!P4 LEA.HI.X R49, R8, R11, R16, 0x1, P1 ;  /* 0x0000000b0831c211 */ /* 0x000fe200008f0c10 */
[----:B------:R-:W-:Y:S01]  /*5410*/  @!P3 IMAD.X R16, R19, 0x1, R144, P6 ;  /* 0x000000011310b824 */ /* 0x000fe200030e0690 */
[----:B------:R-:W4:Y:S01]  /*5420*/  @!P3 LDC.64 R10, c[0x0][0x218] ;  /* 0x00008600ff0abb82 */ /* 0x000f220000000a00 */
[----:B-----5:R-:W-:Y:S01]  /*5430*/  @!P3 LEA R28, P6, R20, R28, 0x1 ;  /* 0x0000001c141cb211 */ /* 0x020fe200078c08ff */
[----:B------:R2:W-:Y:S01]  /*5440*/  @P2 STS.128 [R207+0xa800], RZ ;  /* 0x00a800ffcf002388 */ /* 0x0005e20000000c00 */
[----:B------:R-:W-:-:S02]  /*5450*/  @!P2 IADD3 R8, P1, R4, R145, RZ ;  /* 0x000000910408a210 */ /* 0x000fc40007f3e0ff */
[----:B------:R-:W-:Y:S01]  /*5460*/  @!P3 LEA.HI.X R29, R20, R29, R16, 0x1, P6 ;  /* 0x0000001d141db211 */ /* 0x000fe200030f0c10 */
[----:B------:R-:W-:Y:S01]  /*5470*/  @!PT LDS RZ, [RZ] ;  /* 0x00000000fffff984 */ /* 0x000fe20000000800 */
[----:B------:R-:W-:Y:S01]  /*5480*/  @!PT LDS RZ, [RZ] ;  /* 0x00000000fffff984 */ /* 0x000fe20000000800 */
[----:B------:R-:W-:Y:S01]  /*5490*/  @!PT LDS RZ, [RZ] ;  /* 0x00000000fffff984 */ /* 0x000fe20000000800 */
[----:B------:R2:W-:Y:S01]  /*54a0*/  @!P2 LDGSTS.E.BYPASS.LTC128B.128 [R207+0xa800], desc[UR8][R46.64+0x100] ;  /* 0x0a8001002ecfafae */ /* 0x0005e2000b901d48 */
[----:B------:R-:W-:Y:S01]  /*54b0*/  IADD3 R16, P6, R205, R4, RZ ;  /* 0x00000004cd107210 */ /* 0x000fe20007fde0ff */
[----:B------:R-:W-:Y:S01]  /*54c0*/  @!P2 IMAD.X R4, R19, 0x1, R144, P1 ;  /* 0x000000011304a824 */ /* 0x000fe200008e0690 */
[----:B-1----:R-:W-:Y:S01]  /*54d0*/  @!P2 LEA R24, P1, R8, R24, 0x1 ;  /* 0x000000180818a211 */ /* 0x002fe200078208ff */
[----:B------:R2:W-:Y:S02]  /*54e0*/  @P4 STS.128 [R207+0x7000], RZ ;  /* 0x007000ffcf004388 */ /* 0x0005e40000000c00 */
[----:B------:R-:W-:Y:S01]  /*54f0*/  IMAD.X R19, R204, 0x1, R19, P6 ;  /* 0x00000001cc137824 */ /* 0x000fe200030e0613 */
[----:B------:R-:W-:Y:S01]  /*5500*/  @!P2 LEA.HI.X R25, R8, R25, R4, 0x1, P1 ;  /* 0x000000190819a211 */ /* 0x000fe200008f0c04 */
[----:B------:R-:W-:Y:S01]  /*5510*/  @!PT LDS RZ, [RZ] ;  /* 0x00000000fffff984 */ /* 0x000fe20000000800 */
[----:B------:R-:W-:Y:S01]  /*5520*/  @!PT LDS RZ, [RZ] ;  /* 0x00000000fffff984 */ /* 0x000fe20000000800 */
[----:B------:R-:W-:Y:S01]  /*5530*/  @!PT LDS RZ, [RZ] ;  /* 0x00000000fffff984 */ /* 0x000fe20000000800 */
[----:B------:R2:W-:Y:S01]  /*5540*/  @!P4 LDGSTS.E.BYPASS.LTC128B.128 [R207+0x7000], desc[UR8][R48.64] ;  /* 0x0700000030cfcfae */ /* 0x0005e2000b901d48 */
[----:B------:R-:W-:-:S02]  /*5550*/  @!P4 IADD3 R4, P6, R16, R145, RZ ;  /* 0x000000911004c210 */ /* 0x000fc40007fde0ff */
[----:B------:R-:W-:Y:S01]  /*5560*/  @!P3 IADD3 R8, P1, R16, R145, RZ ;  /* 0x000000911008b210 */ /* 0x000fe20007f3e0ff */
[----:B------:R2:W-:Y:S02]  /*5570*/  @P3 STS.128 [R207+0x9000], RZ ;  /* 0x009000ffcf003388 */ /* 0x0005e40000000c00 */
[C---:B------:R-:W-:Y:S01]  /*5580*/  @!P4 IMAD.X R20, R19.reuse, 0x1, R144, P6 ;  /* 0x000000011314c824 */ /* 0x040fe200030e0690 */
[C---:B---3--:R-:W-:Y:S01]  /*5590*/  @!P4 LEA R14, P6, R4.reuse, R14, 0x1 ;  /* 0x0000000e040ec211 */ /* 0x048fe200078c08ff */
[----:B------:R-:W-:Y:S01]  /*55a0*/  @!PT LDS RZ, [RZ] ;  /* 0x00000000fffff984 */ /* 0x000fe20000000800 */
[----:B------:R-:W-:Y:S01]  /*55b0*/  @!PT LDS RZ, [RZ] ;  /* 0x00000000fffff984 */ /* 0x000fe20000000800 */
[----:B------:R-:W-:Y:S01]  /*55c0*/  @!PT LDS RZ, [RZ] ;  /* 0x00000000fffff984 */ /* 0x000fe20000000800 */
[----:B------:R2:W-:Y:S03]  /*55d0*/  @!P3 LDGSTS.E.BYPASS.LTC128B.128 [R207+0x9000], desc[UR8][R28.64+0x80] ;  /* 0x090000801ccfbfae */ /* 0x0005e6000b901d48 */
[----:B------:R-:W-:Y:S01]  /*55e0*/  @!P4 LEA.HI.X R15, R4, R15, R20, 0x1, P6 ;  /* 0x0000000f040fc211 */ /* 0x000fe200030f0c14 */
[----:B------:R-:W-:Y:S01]  /*55f0*/  @!P3 IMAD.X R4, R19, 0x1, R144, P1 ;  /* 0x000000011304b824 */ /* 0x000fe200008e0690 */
[C---:B----4-:R-:W-:Y:S01]  /*5600*/  @!P3 LEA R10, P1, R8.reuse, R10, 0x1 ;  /* 0x0000000a080ab211 */ /* 0x050fe200078208ff */
[----:B------:R2:W-:Y:S03]  /*5610*/  @P2 STS.128 [R207+0xb000], RZ ;  /* 0x00b000ffcf002388 */ /* 0x0005e60000000c00 */
[----:B------:R-:W-:Y:S01]  /*5620*/  @!P3 LEA.HI.X R11, R8, R11, R4, 0x1, P1 ;  /* 0x0000000b080bb211 */ /* 0x000fe200008f0c04 */
        /* <DEDUP_REMOVED lines=16> */
[----:B------:R-:W-:Y:S01]  /*5730*/  IADD3 R16, P1, R16, R145, RZ ;  /* 0x0000009110107210 */ /* 0x000fe20007f3e0ff */
[----:B------:R-:W-:-:S04]  /*5740*/  ULDC.64 UR6, c[0x0][0x218] ;  /* 0x0000860000067ab9 */ /* 0x000fc80000000a00 */
[----:B------:R-:W-:Y:S01]  /*5750*/  IMAD.X R19, R19, 0x1, R144, P1 ;  /* 0x0000000113137824 */ /* 0x000fe200008e0690 */
[----:B--2---:R-:W-:-:S04]  /*5760*/  LEA R10, P1, R16, UR6, 0x1 ;  /* 0x00000006100a7c11 */ /* 0x004fc8000f8208ff */
[----:B------:R-:W-:-:S05]  /*5770*/  LEA.HI.X R11, R16, UR7, R19, 0x1, P1 ;  /* 0x00000007100b7c11 */ /* 0x000fca00088f0c13 */
[----:B------:R-:W-:Y:S01]  /*5780*/  @!PT LDS RZ, [RZ] ;  /* 0x00000000fffff984 */ /* 0x000fe20000000800 */
[----:B------:R-:W-:Y:S01]  /*5790*/  @!PT LDS RZ, [RZ] ;  /* 0x00000000fffff984 */ /* 0x000fe20000000800 */
[----:B------:R-:W-:Y:S01]  /*57a0*/  @!PT LDS RZ, [RZ] ;  /* 0x00000000fffff984 */ /* 0x000fe20000000800 */
[----:B------:R1:W-:Y:S04]  /*57b0*/  LDGSTS.E.BYPASS.LTC128B.128 [R207+0xb800], desc[UR8][R10.64+0x100] ;  /* 0x0b8001000acf7fae */ /* 0x0003e8000b901d48 */
.L_x_741:
[----:B------:R-:W-:Y:S05]  /*57c0*/  BSYNC B0 ;  /* 0x0000000000007941 */ /* 0x000fea0003800000 */
.L_x_740:
[----:B------:R-:W0:Y:S01]  /*57d0*/  LDGDEPBAR ;  /* 0x00000000000079af */ /* 0x000e220000000000 */
[----:B------:R-:W-:-:S04]  /*57e0*/  IADD3 R145, P1, R80, R145, RZ ;  /* 0x0000009150917210 */ /* 0x000fc80007f3e0ff */
[----:B------:R-:W-:-:S09]  /*57f0*/  IADD3.X R144, R3, R144, RZ, P1, !PT ;  /* 0x0000009003907210 */ /* 0x000fd20000ffe4ff */
.L_x_737:
[----:B------:R-:W-:Y:S01]  /*5800*/  FMNMX.FTZ R8, R33, R31, !PT ;  /* 0x0000001f21087209 */ /* 0x000fe20007810000 */
[----:B------:R-:W-:Y:S01]  /*5810*/  ULDC UR5, c[0x0][0x2ec] ;  /* 0x0000bb0000057ab9 */ /* 0x000fe20000000800 */
[----:B--2---:R-:W-:Y:S02]  /*5820*/  FMNMX.FTZ R15, R32, R30, !PT ;  /* 0x0000001e200f7209 */ /* 0x004fe40007810000 */
[----:B------:R-:W-:Y:S02]  /*5830*/  FMNMX.FTZ R8, R35, R8, !PT ;  /* 0x0000000823087209 */ /* 0x000fe40007810000 */
[----:B------:R-:W-:Y:S02]  /*5840*/  FMNMX.FTZ R15, R26, R15, !PT ;  /* 0x0000000f1a0f7209 */ /* 0x000fe40007810000 */
[----:B------:R-:W-:Y:S02]  /*5850*/  FMNMX.FTZ R8, R27, R8, !PT ;  /* 0x000000081b087209 */ /* 0x000fe40007810000 */
[----:B------:R-:W-:-:S02]  /*5860*/  FMNMX.FTZ R15, R12, R15, !PT ;  /* 0x0000000f0c0f7209 */ /* 0x000fc40007810000 */
[----:B------:R-:W-:Y:S02]  /*5870*/  FMNMX.FTZ R8, R13, R8, !PT ;  /* 0x000000080d087209 */ /* 0x000fe40007810000 */
[----:B------:R-:W-:Y:S02]  /*5880*/  FMNMX.FTZ R15, R22, R15, !PT ;  /* 0x0000000f160f7209 */ /* 0x000fe40007810000 */
        /* <DEDUP_REMOVED lines=22> */
[----:B------:R-:W-:Y:S01]  /*59f0*/  LEA R192, R0, UR4, 0x1 ;  /* 0x0000000400c07c11 */ /* 0x000fe2000f8e08ff */
[----:B-1----:R-:W1:Y:S03]  /*5a00*/  SHFL.BFLY PT, R11, R8, 0x2, 0x1f ;  /* 0x0c401f00080b7f89 */ /* 0x002e6600000e0000 */
[-C--:B------:R-:W-:Y:S01]  /*5a10*/  LEA R190, R7, R192.reuse, 0x1 ;  /* 0x000000c007be7211 */ /* 0x080fe200078e08ff */
[----:B------:R-:W2:Y:S01]  /*5a20*/  SHFL.BFLY PT, R4, R15, 0x2, 0x1f ;  /* 0x0c401f000f047f89 */ /* 0x000ea200000e0000 */
[C---:B------:R-:W-:Y:S02]  /*5a30*/  LEA R189, R5.reuse, R192, 0x1 ;  /* 0x000000c005bd7211 */ /* 0x040fe400078e08ff */
[----:B------:R-:W-:Y:S01]  /*5a40*/  LEA R188, R5, R190, 0x1 ;  /* 0x000000be05bc7211 */ /* 0x000fe200078e08ff */
[----:B------:R-:W-:Y:S04]  /*5a50*/  LDSM.16.MT88.4 R44, [R190+0xc000] ;  /* 0x00c00000be2c783b */ /* 0x000fe80000004200 */
[----:B------:R-:W-:Y:S04]  /*5a60*/  LDSM.16.MT88.4 R68, [R192+0xe000] ;  /* 0x00e00000c044783b */ /* 0x000fe80000004200 */
[----:B------:R-:W-:Y:S04]  /*5a70*/  LDSM.16.MT88.4 R84, [R189+0xe000] ;  /* 0x00e00000bd54783b */ /* 0x000fe80000004200 */
[----:B------:R-:W-:Y:S01]  /*5a80*/  LDSM.16.MT88.4 R92, [R188+0xe000] ;  /* 0x00e00000bc5c783b */ /* 0x000fe20000004200 */
[----:B-1----:R-:W-:-:S03]  /*5a90*/  FMNMX.FTZ R11, R8, R11, !PT ;  /* 0x0000000b080b7209 */ /* 0x002fc60007810000 */
[----:B------:R-:W-:Y:S01]  /*5aa0*/  LDSM.16.MT88.4 R100, [R192+0x10000] ;  /* 0x01000000c064783b */ /* 0x000fe20000004200 */
[----:B--2---:R-:W-:-:S03]  /*5ab0*/  FMNMX.FTZ R4, R15, R4, !PT ;  /* 0x000000040f047209 */ /* 0x004fc60007810000 */
[----:B------:R-:W1:Y:S04]  /*5ac0*/  SHFL.BFLY PT, R132, R11, 0x1, 0x1f ;  /* 0x0c201f000b847f89 */ /* 0x000e6800000e0000 */
[----:B------:R-:W2:Y:S04]  /*5ad0*/  SHFL.BFLY PT, R3, R4, 0x1, 0x1f ;  /* 0x0c201f0004037f89 */ /* 0x000ea800000e0000 */
[----:B------:R-:W3:Y:S04]  /*5ae0*/  LDSM.16.MT88.4 R108, [R190+0x10000] ;  /* 0x01000000be6c783b */ /* 0x000ee80000004200 */
[----:B------:R-:W-:Y:S04]  /*5af0*/  LDSM.16.MT88.4 R52, [R189+0xc000] ;  /* 0x00c00000bd34783b */ /* 0x000fe80000004200 */
[----:B------:R-:W-:Y:S04]  /*5b00*/  LDSM.16.MT88.4 R36, [R192+0xc000] ;  /* 0x00c00000c024783b */ /* 0x000fe80000004200 */
[----:B------:R-:W-:Y:S01]  /*5b10*/  LDSM.16.MT88.4 R60, [R188+0xc000] ;  /* 0x00c00000bc3c783b */ /* 0x000fe20000004200 */
[----:B-1----:R-:W-:-:S03]  /*5b20*/  FMNMX.FTZ R132, R11, R132, !PT ;  /* 0x000000840b847209 */ /* 0x002fc60007810000 */
[----:B------:R-:W-:Y:S01]  /*5b30*/  LDSM.16.MT88.4 R76, [R190+0xe000] ;  /* 0x00e00000be4c783b */ /* 0x000fe20000004200 */
[----:B--2---:R-:W-:Y:S01]  /*5b40*/  FMNMX.FTZ R3, R4, R3, !PT ;  /* 0x0000000304037209 */ /* 0x004fe20007810000 */
[C---:B------:R-:W-:Y:S01]  /*5b50*/  FMUL.FTZ R174, R132.reuse, UR5 ;  /* 0x0000000584ae7c20 */ /* 0x040fe20008410000 */
[----:B------:R-:W-:Y:S01]  /*5b60*/  FSETP.NEU.FTZ.AND P1, PT, R132, -INF , PT ;  /* 0xff8000008400780b */ /* 0x000fe20003f3d000 */
[----:B------:R-:W-:Y:S02]  /*5b70*/  LDSM.16.MT88.4 R112, [R189+0x10000] ;  /* 0x01000000bd70783b */ /* 0x000fe40000004200 */
[C---:B------:R-:W-:Y:S01]  /*5b80*/  FMUL.FTZ R167, R3.reuse, UR5 ;  /* 0x0000000503a77c20 */ /* 0x040fe20008410000 */
[----:B------:R-:W-:Y:S01]  /*5b90*/  FSEL R174, R174, RZ, P1 ;  /* 0x000000ffaeae7208 */ /* 0x000fe20000800000 */
[----:B------:R-:W-:Y:S01]  /*5ba0*/  LDSM.16.MT88.4 R140, [R188+0x10000] ;  /* 0x01000000bc8c783b */ /* 0x000fe20000004200 */
[----:B------:R-:W-:-:S03]  /*5bb0*/  FSETP.NEU.FTZ.AND P1, PT, R3, -INF , PT ;  /* 0xff8000000300780b */ /* 0x000fc60003f3d000 */
[--C-:B------:R-:W-:Y:S01]  /*5bc0*/  FFMA.FTZ R157, R33, UR5, -R174.reuse ;  /* 0x00000005219d7c23 */ /* 0x100fe200080108ae */
[----:B------:R-:W-:Y:S01]  /*5bd0*/  FSEL R167, R167, RZ, P1 ;  /* 0x000000ffa7a77208 */ /* 0x000fe20000800000 */
[--C-:B------:R-:W-:Y:S01]  /*5be0*/  FFMA.FTZ R154, R31, UR5, -R174.reuse ;  /* 0x000000051f9a7c23 */ /* 0x100fe200080108ae */
[--C-:B------:R-:W-:Y:S01]  /*5bf0*/  FFMA.FTZ R153, R35, UR5, -R174.reuse ;  /* 0x0000000523997c23 */ /* 0x100fe200080108ae */
[--C-:B------:R-:W-:Y:S01]  /*5c00*/  FFMA.FTZ R150, R27, UR5, -R174.reuse ;  /* 0x000000051b967c23 */ /* 0x100fe200080108ae */
[--C-:B------:R-:W-:Y:S01]  /*5c10*/  FFMA.FTZ R151, R13, UR5, -R174.reuse ;  /* 0x000000050d977c23 */ /* 0x100fe200080108ae */
[--C-:B------:R-:W-:Y:S01]  /*5c20*/  FFMA.FTZ R156, R32, UR5, -R167.reuse ;  /* 0x00000005209c7c23 */ /* 0x100fe200080108a7 */
[--C-:B------:R-:W-:Y:S01]  /*5c30*/  FFMA.FTZ R159, R30, UR5, -R167.reuse ;  /* 0x000000051e9f7c23 */ /* 0x100fe200080108a7 */
[--C-:B------:R-:W-:Y:S01]  /*5c40*/  FFMA.FTZ R155, R26, UR5, -R167.reuse ;  /* 0x000000051a9b7c23 */ /* 0x100fe200080108a7 */
[--C-:B------:R-:W-:Y:S01]  /*5c50*/  FFMA.FTZ R152, R12, UR5, -R167.reuse ;  /* 0x000000050c987c23 */ /* 0x100fe200080108a7 */
[----:B------:R-:W-:Y:S01]  /*5c60*/  MUFU.EX2 R157, R157 ;  /* 0x0000009d009d7308 */ /* 0x000fe20000000800 */
[--C-:B------:R-:W-:Y:S01]  /*5c70*/  FFMA.FTZ R147, R9, UR5, -R174.reuse ;  /* 0x0000000509937c23 */ /* 0x100fe200080108ae */
[----:B------:R-:W1:Y:S01]  /*5c80*/  LDSM.16.MT88.4 R12, [R190+0xc800] ;  /* 0x00c80000be0c783b */ /* 0x000e620000004200 */
[--C-:B------:R-:W-:Y:S01]  /*5c90*/  FFMA.FTZ R148, R21, UR5, -R174.reuse ;  /* 0x0000000515947c23 */ /* 0x100fe200080108ae */
[--C-:B------:R-:W-:Y:S01]  /*5ca0*/  FFMA.FTZ R0, R17, UR5, -R174.reuse ;  /* 0x0000000511007c23 */ /* 0x100fe200080108ae */
[--C-:B------:R-:W-:Y:S01]  /*5cb0*/  FFMA.FTZ R149, R22, UR5, -R167.reuse ;  /* 0x0000000516957c23 */ /* 0x100fe200080108a7 */
[----:B------:R-:W2:Y:S01]  /*5cc0*/  LDSM.16.MT88.4 R8, [R192+0xe800] ;  /* 0x00e80000c008783b */ /* 0x000ea20000004200 */
[--C-:B------:R-:W-:Y:S01]  /*5cd0*/  FFMA.FTZ R146, R6, UR5, -R167.reuse ;  /* 0x0000000506927c23 */ /* 0x100fe200080108a7 */
[----:B------:R-:W4:Y:S01]  /*5ce0*/  MUFU.EX2 R154, R154 ;  /* 0x0000009a009a7308 */ /* 0x000f220000000800 */
[--C-:B------:R-:W-:Y:S01]  /*5cf0*/  FFMA.FTZ R135, R18, UR5, -R167.reuse ;  /* 0x0000000512877c23 */ /* 0x100fe200080108a7 */
[--C-:B------:R-:W-:Y:S01]  /*5d00*/  FFMA.FTZ R2, R2, UR5, -R167.reuse ;  /* 0x0000000502027c23 */ /* 0x100fe200080108a7 */
[----:B------:R-:W5:Y:S01]  /*5d10*/  LDSM.16.MT88.4 R20, [R189+0xe800] ;  /* 0x00e80000bd14783b */ /* 0x000f620000004200 */
[--C-:B------:R-:W-:Y:S01]  /*5d20*/  FFMA.FTZ R158, R169, UR5, -R174.reuse ;  /* 0x00000005a99e7c23 */ /* 0x100fe200080108ae */
[--C-:B------:R-:W-:Y:S01]  /*5d30*/  FFMA.FTZ R160, R165, UR5, -R174.reuse ;  /* 0x00000005a5a07c23 */ /* 0x100fe200080108ae */
[--C-:B------:R-:W-:Y:S01]  /*5d40*/  FFMA.FTZ R161, R161, UR5, -R174.reuse ;  /* 0x00000005a1a17c23 */ /* 0x100fe200080108ae */
[----:B------:R-:W5:Y:S01]  /*5d50*/  LDSM.16.MT88.4 R16, [R188+0xe800] ;  /* 0x00e80000bc10783b */ /* 0x000f620000004200 */
[----:B------:R-:W-:Y:S01]  /*5d60*/  MUFU.EX2 R153, R153 ;  /* 0x0000009900997308 */ /* 0x000fe20000000800 */
[--C-:B------:R-:W-:Y:S01]  /*5d70*/  FFMA.FTZ R163, R163, UR5, -R174.reuse ;  /* 0x00000005a3a37c23 */ /* 0x100fe200080108ae */
[--C-:B------:R-:W-:Y:S01]  /*5d80*/  FFMA.FTZ R162, R162, UR5, -R167.reuse ;  /* 0x00000005a2a27c23 */ /* 0x100fe200080108a7 */
[----:B------:R-:W-:Y:S01]  /*5d90*/  LDSM.16.MT88.4 R32, [R189+0xc800] ;  /* 0x00c80000bd20783b */ /* 0x000fe20000004200 */
[--C-:B------:R-:W-:Y:S01]  /*5da0*/  FFMA.FTZ R165, R216, UR5, -R167.reuse ;  /* 0x00000005d8a57c23 */ /* 0x100fe200080108a7 */
[--C-:B------:R-:W-:Y:S01]  /*5db0*/  FFMA.FTZ R166, R166, UR5, -R167.reuse ;  /* 0x00000005a6a67c23 */ /* 0x100fe200080108a7 */
[--C-:B------:R-:W-:Y:S01]  /*5dc0*/  FFMA.FTZ R169, R214, UR5, -R167.reuse ;  /* 0x00000005d6a97c23 */ /* 0x100fe200080108a7 */
[----:B------:R-:W-:Y:S01]  /*5dd0*/  LDSM.16.MT88.4 R136, [R192+0xc800] ;  /* 0x00c80000c088783b */ /* 0x000fe20000004200 */
[----:B------:R-:W3:Y:S01]  /*5de0*/  MUFU.EX2 R150, R150 ;  /* 0x0000009600967308 */ /* 0x000ee20000000800 */
[----:B----4-:R-:W-:Y:S01]  /*5df0*/  F2FP.BF16.F32.PACK_AB R116, R154, R157 ;  /* 0x0000009d9a74723e */ /* 0x010fe200000010ff */
[--C-:B------:R-:W-:Y:S01]  /*5e00*/  FFMA.FTZ R209, R209, UR5, -R174.reuse ;  /* 0x00000005d1d17c23 */ /* 0x100fe200080108ae */
[----:B------:R-:W-:Y:S01]  /*5e10*/  LDSM.16.MT88.4 R28, [R188+0xc800] ;  /* 0x00c80000bc1c783b */ /* 0x000fe20000004200 */
[--C-:B------:R-:W-:Y:S01]  /*5e20*/  FFMA.FTZ R214, R175, UR5, -R174.reuse ;  /* 0x00000005afd67c23 */ /* 0x100fe200080108ae */
[--C-:B------:R-:W-:Y:S01]  /*5e30*/  FFMA.FTZ R173, R173, UR5, -R174.reuse ;  /* 0x00000005adad7c23 */ /* 0x100fe200080108ae */
[----:B------:R-:W-:Y:S01]  /*5e40*/  FFMA.FTZ R174, R171, UR5, -R174 ;  /* 0x00000005abae7c23 */ /* 0x000fe200080108ae */
[----:B------:R-:W-:Y:S01]  /*5e50*/  LDSM.16.MT88.4 R24, [R190+0xe800] ;  /* 0x00e80000be18783b */ /* 0x000fe20000004200 */
[----:B------:R-:W-:Y:S01]  /*5e60*/  MUFU.EX2 R156, R156 ;  /* 0x0000009c009c7308 */ /* 0x000fe20000000800 */
[--C-:B------:R-:W-:Y:S01]  /*5e70*/  FFMA.FTZ R171, R172, UR5, -R167.reuse ;  /* 0x00000005acab7c23 */ /* 0x100fe200080108a7 */
[--C-:B------:R-:W-:Y:S01]  /*5e80*/  FFMA.FTZ R170, R170, UR5, -R167.reuse ;  /* 0x00000005aaaa7c23 */ /* 0x100fe200080108a7 */
[--C-:B------:R-:W-:Y:S01]  /*5e90*/  FFMA.FTZ R168, R168, UR5, -R167.reuse ;  /* 0x00000005a8a87c23 */ /* 0x100fe200080108a7 */
[----:B------:R-:W-:Y:S01]  /*5ea0*/  FFMA.FTZ R219, R164, UR5, -R167 ;  /* 0x00000005a4db7c23 */ /* 0x000fe200080108a7 */
[----:B------:R-:W-:Y:S01]  /*5eb0*/  FADD.FTZ R154, R157, R154 ;  /* 0x0000009a9d9a7221 */ /* 0x000fe20000010000 */
[----:B------:R-:W-:-:S02]  /*5ec0*/  ULDC.64 UR4, c[0x0][0x218] ;  /* 0x0000860000047ab9 */ /* 0x000fc40000000a00 */
[----:B------:R-:W4:Y:S01]  /*5ed0*/  MUFU.EX2 R159, R159 ;  /* 0x0000009f009f7308 */ /* 0x000f220000000800 */
[----:B---3--:R-:W-:Y:S01]  /*5ee0*/  F2FP.BF16.F32.PACK_AB R118, R150, R153 ;  /* 0x000000999676723e */ /* 0x008fe200000010ff */
[----:B------:R-:W-:Y:S01]  /*5ef0*/  FADD.FTZ R153, R153, R154 ;  /* 0x0000009a99997221 */ /* 0x000fe20000010000 */
[----:B------:R-:W-:-:S03]  /*5f00*/  LEA R216, P1, R145, UR4, 0x1 ;  /* 0x0000000491d87c11 */ /* 0x000fc6000f8208ff */
[----:B------:R-:W-:Y:S01]  /*5f10*/  FADD.FTZ R150, R150, R153 ;  /* 0x0000009996967221 */ /* 0x000fe20000010000 */
[----:B------:R-:W-:Y:S01]  /*5f20*/  LEA.HI.X R215, R145, UR5, R144, 0x1, P1 ;  /* 0x0000000591d77c11 */ /* 0x000fe200088f0c90 */
[----:B------:R-:W-:Y:S08]  /*5f30*/  MUFU.EX2 R155, R155 ;  /* 0x0000009b009b7308 */ /* 0x000ff00000000800 */
[----:B------:R-:W3:Y:S01]  /*5f40*/  MUFU.EX2 R152, R152 ;  /* 0x0000009800987308 */ /* 0x000ee20000000800 */
[----:B----4-:R-:W-:Y:S01]  /*5f50*/  F2FP.BF16.F32.PACK_AB R117, R159, R156 ;  /* 0x0000009c9f75723e */ /* 0x010fe200000010ff */
[----:B------:R-:W-:-:S06]  /*5f60*/  FADD.FTZ R156, R156, R159 ;  /* 0x0000009f9c9c7221 */ /* 0x000fcc0000010000 */
[----:B------:R-:W-:Y:S08]  /*5f70*/  MUFU.EX2 R151, R151 ;  /* 0x0000009700977308 */ /* 0x000ff00000000800 */
[----:B------:R-:W4:Y:S01]  /*5f80*/  MUFU.EX2 R148, R148 ;  /* 0x0000009400947308 */ /* 0x000f220000000800 */
[----:B---3--:R-:W-:Y:S01]  /*5f90*/  F2FP.BF16.F32.PACK_AB R119, R152, R155 ;  /* 0x0000009b9877723e */ /* 0x008fe200000010ff */
[----:B------:R-:W-:-:S04]  /*5fa0*/  FADD.FTZ R155, R155, R156 ;  /* 0x0000009c9b9b7221 */ /* 0x000fc80000010000 */
[----:B------:R-:W-:Y:S02]  /*5fb0*/  FADD.FTZ R152, R152, R155 ;  /* 0x0000009b98987221 */ /* 0x000fe40000010000 */
[C---:B------:R-:W-:Y:S01]  /*5fc0*/  HMMA.16816.F32.BF16 R40, R116.reuse, R44, RZ ;  /* 0x0000002c7428723c */ /* 0x040fe200000418ff */
[----:B------:R-:W-:Y:S05]  /*5fd0*/  MUFU.EX2 R147, R147 ;  /* 0x0000009300937308 */ /* 0x000fea0000000800 */
[C---:B------:R-:W-:Y:S03]  /*5fe0*/  HMMA.16816.F32.BF16 R64, R116.reuse, R68, RZ ;  /* 0x000000447440723c */ /* 0x040fe600000418ff */
[----:B------:R-:W3:Y:S01]  /*5ff0*/  MUFU.EX2 R0, R0 ;  /* 0x0000000000007308 */ /* 0x000ee20000000800 */
[C---:B----4-:R-:W-:Y:S01]  /*6000*/  F2FP.BF16.F32.PACK_AB R4, R148.reuse, R151 ;  /* 0x000000979404723e */ /* 0x050fe200000010ff */
[----:B------:R-:W-:Y:S01]  /*6010*/  FADD.FTZ R151, R151, R150 ;  /* 0x0000009697977221 */ /* 0x000fe20000010000 */
[----:B------:R-:W-:Y:S03]  /*6020*/  HMMA.16816.F32.BF16 R44, R116, R46, RZ ;  /* 0x0000002e742c723c */ /* 0x000fe600000418ff */
[----:B------:R-:W-:-:S02]  /*6030*/  FADD.FTZ R148, R148, R151 ;  /* 0x0000009794947221 */ /* 0x000fc40000010000 */
[----:B------:R-:W-:Y:S01]  /*6040*/  MUFU.EX2 R149, R149 ;  /* 0x0000009500957308 */ /* 0x000fe20000000800 */
[C---:B------:R-:W-:Y:S06]  /*6050*/  HMMA.16816.F32.BF16 R68, R116.reuse, R70, RZ ;  /* 0x000000467444723c */ /* 0x040fec00000418ff */
[----:B------:R-:W-:Y:S01]  /*6060*/  HMMA.16816.F32.BF16 R80, R116, R84, RZ ;  /* 0x000000547450723c */ /* 0x000fe200000418ff */
[----:B------:R-:W4:Y:S01]  /*6070*/  MUFU.EX2 R146, R146 ;  /* 0x0000009200927308 */ /* 0x000f220000000800 */
[----:B---3--:R-:W-:Y:S01]  /*6080*/  F2FP.BF16.F32.PACK_AB R6, R0, R147 ;  /* 0x000000930006723e */ /* 0x008fe200000010ff */
[----:B------:R-:W-:-:S03]  /*6090*/  FADD.FTZ R147, R147, R148 ;  /* 0x0000009493937221 */ /* 0x000fc60000010000 */
[C---:B------:R-:W-:Y:S01]  /*60a0*/  HMMA.16816.F32.BF16 R88, R116.reuse, R92, RZ ;  /* 0x0000005c7458723c */ /* 0x040fe200000418ff */
[----:B------:R-:W-:Y:S02]  /*60b0*/  FADD.FTZ R147, R0, R147 ;  /* 0x0000009300937221 */ /* 0x000fe40000010000 */
[----:B------:R-:W-:Y:S03]  /*60c0*/  MUFU.EX2 R135, R135 ;  /* 0x0000008700877308 */ /* 0x000fe60000000800 */
[C---:B------:R-:W-:Y:S05]  /*60d0*/  HMMA.16816.F32.BF16 R84, R116.reuse, R86, RZ ;  /* 0x000000567454723c */ /* 0x040fea00000418ff */
[----:B------:R-:W3:Y:S01]  /*60e0*/  MUFU.EX2 R2, R2 ;  /* 0x0000000200027308 */ /* 0x000ee20000000800 */
[----:B----4-:R-:W-:Y:S01]  /*60f0*/  F2FP.BF16.F32.PACK_AB R5, R146, R149 ;  /* 0x000000959205723e */ /* 0x010fe200000010ff */
[----:B------:R-:W-:Y:S01]  /*6100*/  HMMA.16816.F32.BF16 R92, R116, R94, RZ ;  /* 0x0000005e745c723c */ /* 0x000fe200000418ff */
[----:B------:R-:W-:-:S04]  /*6110*/  FADD.FTZ R149, R149, R152 ;  /* 0x0000009895957221 */ /* 0x000fc80000010000 */
[----:B------:R-:W-:Y:S01]  /*6120*/  FADD.FTZ R146, R146, R149 ;  /* 0x0000009592927221 */ /* 0x000fe20000010000 */
[C---:B------:R-:W-:Y:S01]  /*6130*/  HMMA.16816.F32.BF16 R96, R116.reuse, R100, RZ ;  /* 0x000000647460723c */ /* 0x040fe200000418ff */
[----:B------:R-:W-:Y:S05]  /*6140*/  MUFU.EX2 R158, R158 ;  /* 0x0000009e009e7308 */ /* 0x000fea0000000800 */
[----:B------:R-:W-:Y:S01]  /*6150*/  HMMA.16816.F32.BF16 R104, R116, R108, RZ ;  /* 0x0000006c7468723c */ /* 0x000fe200000418ff */
[----:B---3--:R-:W-:Y:S02]  /*6160*/  F2FP.BF16.F32.PACK_AB R7, R2, R135 ;  /* 0x000000870207723e */ /* 0x008fe400000010ff */
[----:B------:R-:W3:Y:S01]  /*6170*/  MUFU.EX2 R161, R161 ;  /* 0x000000a100a17308 */ /* 0x000ee20000000800 */
[----:B------:R-:W-:-:S02]  /*6180*/  FADD.FTZ R135, R135, R146 ;  /* 0x0000009287877221 */ /* 0x000fc40000010000 */
[----:B------:R-:W-:Y:S02]  /*6190*/  HMMA.16816.F32.BF16 R100, R116, R102, RZ ;  /* 0x000000667464723c */ /* 0x000fe400000418ff */
[----:B------:R-:W-:-:S04]  /*61a0*/  FADD.FTZ R135, R2, R135 ;  /* 0x0000008702877221 */ /* 0x000fc80000010000 */
[C---:B-1----:R-:W-:Y:S01]  /*61b0*/  HMMA.16816.F32.BF16 R40, R4.reuse, R12, R40 ;  /* 0x0000000c0428723c */ /* 0x042fe20000041828 */
[----:B------:R-:W-:Y:S05]  /*61c0*/  MUFU.EX2 R160, R160 ;  /* 0x000000a000a07308 */ /* 0x000fea0000000800 */
[C---:B------:R-:W-:Y:S01]  /*61d0*/  HMMA.16816.F32.BF16 R44, R4.reuse, R14, R44 ;  /* 0x0000000e042c723c */ /* 0x040fe2000004182c */
[----:B------:R-:W1:Y:S02]  /*61e0*/  LDSM.16.MT88.4 R12, [R192+0x10800] ;  /* 0x01080000c00c783b */ /* 0x000e640000004200 */
[----:B------:R-:W-:Y:S03]  /*61f0*/  MUFU.EX2 R163, R163 ;  /* 0x000000a300a37308 */ /* 0x000fe60000000800 */
[C---:B--2---:R-:W-:Y:S05]  /*6200*/  HMMA.16816.F32.BF16 R64, R4.reuse, R8, R64 ;  /* 0x000000080440723c */ /* 0x044fea0000041840 */
[----:B------:R-:W-:Y:S01]  /*6210*/  MUFU.EX2 R162, R162 ;  /* 0x000000a200a27308 */ /* 0x000fe20000000800 */
[----:B------:R-:W-:Y:S01]  /*6220*/  HMMA.16816.F32.BF16 R68, R4, R10, R68 ;  /* 0x0000000a0444723c */ /* 0x000fe20000041844 */
[----:B------:R-:W2:Y:S05]  /*6230*/  LDSM.16.MT88.4 R8, [R190+0x10800] ;  /* 0x01080000be08783b */ /* 0x000eaa0000004200 */
[C---:B------:R-:W-:Y:S01]  /*6240*/  HMMA.16816.F32.BF16 R108, R116.reuse, R110, RZ ;  /* 0x0000006e746c723c */ /* 0x040fe200000418ff */
[----:B------:R-:W4:Y:S05]  /*6250*/  MUFU.EX2 R165, R165 ;  /* 0x000000a500a57308 */ /* 0x000f2a0000000800 */
[----:B------:R-:W-:Y:S03]  /*6260*/  HMMA.16816.F32.BF16 R48, R116, R52, RZ ;  /* 0x000000347430723c */ /* 0x000fe600000418ff */
[----:B------:R-:W-:Y:S03]  /*6270*/  MUFU.EX2 R166, R166 ;  /* 0x000000a600a67308 */ /* 0x000fe60000000800 */
[C---:B-----5:R-:W-:Y:S05]  /*6280*/  HMMA.16816.F32.BF16 R80, R4.reuse, R20, R80 ;  /* 0x000000140450723c */ /* 0x060fea0000041850 */
[----:B------:R-:W5:Y:S01]  /*6290*/  MUFU.EX2 R169, R169 ;  /* 0x000000a900a97308 */ /* 0x000f620000000800 */
[C---:B------:R-:W-:Y:S01]  /*62a0*/  HMMA.16816.F32.BF16 R84, R4.reuse, R22, R84 ;  /* 0x000000160454723c */ /* 0x040fe20000041854 */
[----:B------:R-:W3:Y:S05]  /*62b0*/  LDSM.16.MT88.4 R20, [R189+0x10800] ;  /* 0x01080000bd14783b */ /* 0x000eea0000004200 */
[C---:B------:R-:W-:Y:S01]  /*62c0*/  HMMA.16816.F32.BF16 R88, R4.reuse, R16, R88 ;  /* 0x000000100458723c */ /* 0x040fe20000041858 */
[----:B------:R-:W-:Y:S05]  /*62d0*/  MUFU.EX2 R209, R209 ;  /* 0x000000d100d17308 */ /* 0x000fea0000000800 */
[----:B------:R-:W-:Y:S01]  /*62e0*/  HMMA.16816.F32.BF16 R92, R4, R18, R92 ;  /* 0x00000012045c723c */ /* 0x000fe2000004185c */
[----:B------:R-:W4:Y:S02]  /*62f0*/  LDSM.16.MT88.4 R16, [R188+0x10800] ;  /* 0x01080000bc10783b */ /* 0x000f240000004200 */
[----:B------:R-:W5:Y:S03]  /*6300*/  MUFU.EX2 R214, R214 ;  /* 0x000000d600d67308 */ /* 0x000f660000000800 */
[----:B------:R-:W-:Y:S05]  /*6310*/  HMMA.16816.F32.BF16 R52, R116, R54, RZ ;  /* 0x000000367434723c */ /* 0x000fea00000418ff */
[----:B------:R-:W-:Y:S01]  /*6320*/  MUFU.EX2 R173, R173 ;  /* 0x000000ad00ad7308 */ /* 0x000fe20000000800 */
[C---:B-1----:R-:W-:Y:S06]  /*6330*/  HMMA.16816.F32.BF16 R96, R4.reuse, R12, R96 ;  /* 0x0000000c0460723c */ /* 0x042fec0000041860 */
[C---:B------:R-:W-:Y:S01]  /*6340*/  HMMA.16816.F32.BF16 R100, R4.reuse, R14, R100 ;  /* 0x0000000e0464723c */ /* 0x040fe20000041864 */
[----:B------:R-:W1:Y:S01]  /*6350*/  LDSM.16.MT88.4 R12, [R189+0xd000] ;  /* 0x00d00000bd0c783b */ /* 0x000e620000004200 */
[----:B------:R-:W-:Y:S04]  /*6360*/  MUFU.EX2 R174, R174 ;  /* 0x000000ae00ae7308 */ /* 0x000fe80000000800 */
[C---:B--2---:R-:W-:Y:S04]  /*6370*/  HMMA.16816.F32.BF16 R104, R4.reuse, R8, R104 ;  /* 0x000000080468723c */ /* 0x044fe80000041868 */
[----:B------:R-:W-:Y:S02]  /*6380*/  MUFU.EX2 R171, R171 ;  /* 0x000000ab00ab7308 */ /* 0x000fe40000000800 */
[----:B------:R-:W-:Y:S01]  /*6390*/  HMMA.16816.F32.BF16 R108, R4, R10, R108 ;  /* 0x0000000a046c723c */ /* 0x000fe2000004186c */
[----:B------:R-:W2:Y:S05]  /*63a0*/  LDSM.16.MT88.4 R8, [R189+0xf000] ;  /* 0x00f00000bd08783b */ /* 0x000eaa0000004200 */
[C---:B------:R-:W-:Y:S01]  /*63b0*/  HMMA.16816.F32.BF16 R128, R116.reuse, R36, RZ ;  /* 0x000000247480723c */ /* 0x040fe200000418ff */
[----:B------:R-:W2:Y:S05]  /*63c0*/  MUFU.EX2 R170, R170 ;  /* 0x000000aa00aa7308 */ /* 0x000eaa0000000800 */
[C---:B------:R-:W-:Y:S03]  /*63d0*/  HMMA.16816.F32.BF16 R56, R116.reuse, R60, RZ ;  /* 0x0000003c7438723c */ /* 0x040fe600000418ff */
[----:B------:R-:W-:Y:S03]  /*63e0*/  MUFU.EX2 R168, R168 ;  /* 0x000000a800a87308 */ /* 0x000fe60000000800 */
[C---:B------:R-:W-:Y:S05]  /*63f0*/  HMMA.16816.F32.BF16 R72, R116.reuse, R76, RZ ;  /* 0x0000004c7448723c */ /* 0x040fea00000418ff */
[----:B------:R-:W2:Y:S01]  /*6400*/  MUFU.EX2 R219, R219 ;  /* 0x000000db00db7308 */ /* 0x000ea20000000800 */
[C---:B------:R-:W-:Y:S06]  /*6410*/  HMMA.16816.F32.BF16 R124, R116.reuse, R112, RZ ;  /* 0x00000070747c723c */ /* 0x040fec00000418ff */
[C---:B------:R-:W-:Y:S06]  /*6420*/  HMMA.16816.F32.BF16 R36, R116.reuse, R38, RZ ;  /* 0x000000267424723c */ /* 0x040fec00000418ff */
[C---:B------:R-:W-:Y:S06]  /*6430*/  HMMA.16816.F32.BF16 R60, R116.reuse, R62, RZ ;  /* 0x0000003e743c723c */ /* 0x040fec00000418ff */
[C---:B------:R-:W-:Y:S06]  /*6440*/  HMMA.16816.F32.BF16 R76, R116.reuse, R78, RZ ;  /* 0x0000004e744c723c */ /* 0x040fec00000418ff */
[C---:B------:R-:W-:Y:S06]  /*6450*/  HMMA.16816.F32.BF16 R112, R116.reuse, R114, RZ ;  /* 0x000000727470723c */ /* 0x040fec00000418ff */
[C---:B------:R-:W-:Y:S06]  /*6460*/  HMMA.16816.F32.BF16 R120, R116.reuse, R140, RZ ;  /* 0x0000008c7478723c */ /* 0x040fec00000418ff */
[----:B------:R-:W-:Y:S01]  /*6470*/  HMMA.16816.F32.BF16 R116, R116, R142, RZ ;  /* 0x0000008e7474723c */ /* 0x000fe200000418ff */
[----:B------:R-:W-:Y:S05]  /*6480*/  LDSM.16.MT88.4 R140, [R192+0xd000] ;  /* 0x00d00000c08c783b */ /* 0x000fea0000004200 */
[C---:B------:R-:W-:Y:S06]  /*6490*/  HMMA.16816.F32.BF16 R48, R4.reuse, R32, R48 ;  /* 0x000000200430723c */ /* 0x040fec0000041830 */
[C---:B------:R-:W-:Y:S01]  /*64a0*/  HMMA.16816.F32.BF16 R52, R4.reuse, R34, R52 ;  /* 0x000000220434723c */ /* 0x040fe20000041834 */
        /* <DEDUP_REMOVED lines=10> */
[C---:B---3--:R-:W-:Y:S06]  /*6550*/  HMMA.16816.F32.BF16 R124, R4.reuse, R20, R124 ;  /* 0x00000014047c723c */ /* 0x048fec000004187c */
[C---:B------:R-:W-:Y:S01]  /*6560*/  HMMA.16816.F32.BF16 R112, R4.reuse, R22, R112 ;  /* 0x000000160470723c */ /* 0x040fe20000041870 */
[----:B------:R-:W3:Y:S05]  /*6570*/  LDSM.16.MT88.4 R20, [R188+0xf000] ;  /* 0x00f00000bc14783b */ /* 0x000eea0000004200 */
[C---:B----4-:R-:W-:Y:S06]  /*6580*/  HMMA.16816.F32.BF16 R120, R4.reuse, R16, R120 ;  /* 0x000000100478723c */ /* 0x050fec0000041878 */
[----:B------:R-:W-:Y:S01]  /*6590*/  HMMA.16816.F32.BF16 R116, R4, R18, R116 ;  /* 0x000000120474723c */ /* 0x000fe20000041874 */
[----:B------:R-:W4:Y:S06]  /*65a0*/  LDSM.16.MT88.4 R16, [R192+0x11000] ;  /* 0x01100000c010783b */ /* 0x000f2c0000004200 */
[----:B------:R-:W-:Y:S01]  /*65b0*/  F2FP.BF16.F32.PACK_AB R4, R161, R158 ;  /* 0x0000009ea104723e */ /* 0x000fe200000010ff */
[----:B------:R-:W-:Y:S01]  /*65c0*/  FADD.FTZ R158, R158, R147 ;  /* 0x000000939e9e7221 */ /* 0x000fe20000010000 */
[----:B------:R-:W-:Y:S01]  /*65d0*/  F2FP.BF16.F32.PACK_AB R5, R165, R162 ;  /* 0x000000a2a505723e */ /* 0x000fe200000010ff */
[----:B------:R-:W-:Y:S01]  /*65e0*/  FADD.FTZ R162, R162, R135 ;  /* 0x00000087a2a27221 */ /* 0x000fe20000010000 */
[----:B------:R-:W-:Y:S01]  /*65f0*/  F2FP.BF16.F32.PACK_AB R6, R163, R160 ;  /* 0x000000a0a306723e */ /* 0x000fe200000010ff */
[----:B------:R-:W-:Y:S01]  /*6600*/  FADD.FTZ R161, R161, R158 ;  /* 0x0000009ea1a17221 */ /* 0x000fe20000010000 */
[----:B-----5:R-:W-:Y:S01]  /*6610*/  F2FP.BF16.F32.PACK_AB R7, R169, R166 ;  /* 0x000000a6a907723e */ /* 0x020fe200000010ff */
[----:B------:R-:W-:-:S02]  /*6620*/  FADD.FTZ R165, R165, R162 ;  /* 0x000000a2a5a57221 */ /* 0x000fc40000010000 */
[----:B------:R-:W-:Y:S02]  /*6630*/  FADD.FTZ R160, R160, R161 ;  /* 0x000000a1a0a07221 */ /* 0x000fe40000010000 */
[----:B------:R-:W-:Y:S02]  /*6640*/  FADD.FTZ R166, R166, R165 ;  /* 0x000000a5a6a67221 */ /* 0x000fe40000010000 */
[----:B-1----:R-:W-:Y:S01]  /*6650*/  HMMA.16816.F32.BF16 R48, R4, R12, R48 ;  /* 0x0000000c0430723c */ /* 0x002fe20000041830 */
[----:B------:R-:W-:Y:S01]  /*6660*/  FADD.FTZ R160, R163, R160 ;  /* 0x000000a0a3a07221 */ /* 0x000fe20000010000 */
[----:B------:R-:W-:-:S04]  /*6670*/  FADD.FTZ R166, R169, R166 ;  /* 0x000000a6a9a67221 */ /* 0x000fc80000010000 */
[C---:B------:R-:W-:Y:S01]  /*6680*/  HMMA.16816.F32.BF16 R52, R4.reuse, R14, R52 ;  /* 0x0000000e0434723c */ /* 0x040fe20000041834 */
[----:B------:R-:W1:Y:S05]  /*6690*/  LDSM.16.MT88.4 R12, [R190+0x11000] ;  /* 0x01100000be0c783b */ /* 0x000e6a0000004200 */
[C---:B--2---:R-:W-:Y:S06]  /*66a0*/  HMMA.16816.F32.BF16 R80, R4.reuse, R8, R80 ;  /* 0x000000080450723c */ /* 0x044fec0000041850 */
[C---:B------:R-:W-:Y:S01]  /*66b0*/  HMMA.16816.F32.BF16 R84, R4.reuse, R10, R84 ;  /* 0x0000000a0454723c */ /* 0x040fe20000041854 */
[----:B------:R-:W2:Y:S05]  /*66c0*/  LDSM.16.MT88.4 R8, [R189+0x11000] ;  /* 0x01100000bd08783b */ /* 0x000eaa0000004200 */
[C---:B---3--:R-:W-:Y:S06]  /*66d0*/  HMMA.16816.F32.BF16 R88, R4.reuse, R20, R88 ;  /* 0x000000140458723c */ /* 0x048fec0000041858 */
[C---:B------:R-:W-:Y:S01]  /*66e0*/  HMMA.16816.F32.BF16 R92, R4.reuse, R22, R92 ;  /* 0x00000016045c723c */ /* 0x040fe2000004185c */
[----:B------:R-:W3:Y:S05]  /*66f0*/  LDSM.16.MT88.4 R20, [R188+0x11000] ;  /* 0x01100000bc14783b */ /* 0x000eea0000004200 */
[C---:B----4-:R-:W-:Y:S06]  /*6700*/  HMMA.16816.F32.BF16 R96, R4.reuse, R16, R96 ;  /* 0x000000100460723c */ /* 0x050fec0000041860 */
[C---:B------:R-:W-:Y:S01]  /*6710*/  HMMA.16816.F32.BF16 R100, R4.reuse, R18, R100 ;  /* 0x000000120464723c */ /* 0x040fe20000041864 */
[----:B------:R-:W4:Y:S05]  /*6720*/  LDSM.16.MT88.4 R16, [R192+0xd800] ;  /* 0x00d80000c010783b */ /* 0x000f2a0000004200 */
[C---:B-1----:R-:W-:Y:S06]  /*6730*/  HMMA.16816.F32.BF16 R104, R4.reuse, R12, R104 ;  /* 0x0000000c0468723c */ /* 0x042fec0000041868 */
[C---:B------:R-:W-:Y:S01]  /*6740*/  HMMA.16816.F32.BF16 R108, R4.reuse, R14, R108 ;  /* 0x0000000e046c723c */ /* 0x040fe2000004186c */
[----:B------:R-:W1:Y:S05]  /*6750*/  LDSM.16.MT88.4 R12, [R190+0xd800] ;  /* 0x00d80000be0c783b */ /* 0x000e6a0000004200 */
[C---:B--2---:R-:W-:Y:S06]  /*6760*/  HMMA.16816.F32.BF16 R124, R4.reuse, R8, R124 ;  /* 0x00000008047c723c */ /* 0x044fec000004187c */
[C---:B------:R-:W-:Y:S01]  /*6770*/  HMMA.16816.F32.BF16 R112, R4.reuse, R10, R112 ;  /* 0x0000000a0470723c */ /* 0x040fe20000041870 */
[----:B------:R-:W2:Y:S05]  /*6780*/  LDSM.16.MT88.4 R8, [R189+0xf800] ;  /* 0x00f80000bd08783b */ /* 0x000eaa0000004200 */
[C---:B------:R-:W-:Y:S06]  /*6790*/  HMMA.16816.F32.BF16 R128, R4.reuse, R140, R128 ;  /* 0x0000008c0480723c */ /* 0x040fec0000041880 */
[C---:B------:R-:W-:Y:S01]  /*67a0*/  HMMA.16816.F32.BF16 R36, R4.reuse, R142, R36 ;  /* 0x0000008e0424723c */ /* 0x040fe20000041824 */
[----:B------:R-:W5:Y:S05]  /*67b0*/  LDSM.16.MT88.4 R140, [R189+0xd800] ;  /* 0x00d80000bd8c783b */ /* 0x000f6a0000004200 */
        /* <DEDUP_REMOVED lines=12> */
[C---:B---3--:R-:W-:Y:S06]  /*6880*/  HMMA.16816.F32.BF16 R120, R4.reuse, R20, R120 ;  /* 0x000000140478723c */ /* 0x048fec0000041878 */
[----:B------:R-:W-:Y:S01]  /*6890*/  HMMA.16816.F32.BF16 R116, R4, R22, R116 ;  /* 0x000000160474723c */ /* 0x000fe20000041874 */
[----:B------:R-:W3:Y:S06]  /*68a0*/  LDSM.16.MT88.4 R20, [R192+0x11800] ;  /* 0x01180000c014783b */ /* 0x000eec0000004200 */
[----:B------:R-:W-:Y:S01]  /*68b0*/  F2FP.BF16.F32.PACK_AB R4, R214, R209 ;  /* 0x000000d1d604723e */ /* 0x000fe200000010ff */
[----:B------:R-:W-:Y:S01]  /*68c0*/  FADD.FTZ R209, R209, R160 ;  /* 0x000000a0d1d17221 */ /* 0x000fe20000010000 */
[----:B------:R-:W-:Y:S01]  /*68d0*/  F2FP.BF16.F32.PACK_AB R5, R170, R171 ;  /* 0x000000abaa05723e */ /* 0x000fe200000010ff */
[----:B------:R-:W-:Y:S01]  /*68e0*/  FADD.FTZ R171, R171, R166 ;  /* 0x000000a6abab7221 */ /* 0x000fe20000010000 */
[----:B------:R-:W-:Y:S01]  /*68f0*/  F2FP.BF16.F32.PACK_AB R6, R174, R173 ;  /* 0x000000adae06723e */ /* 0x000fe200000010ff */
[----:B------:R-:W-:Y:S01]  /*6900*/  FADD.FTZ R214, R214, R209 ;  /* 0x000000d1d6d67221 */ /* 0x000fe20000010000 */
[----:B------:R-:W-:Y:S01]  /*6910*/  F2FP.BF16.F32.PACK_AB R7, R219, R168 ;  /* 0x000000a8db07723e */ /* 0x000fe200000010ff */
[----:B------:R-:W-:-:S02]  /*6920*/  FADD.FTZ R171, R170, R171 ;  /* 0x000000abaaab7221 */ /* 0x000fc40000010000 */
[----:B------:R-:W-:Y:S02]  /*6930*/  FADD.FTZ R173, R173, R214 ;  /* 0x000000d6adad7221 */ /* 0x000fe40000010000 */
[----:B------:R-:W-:Y:S02]  /*6940*/  FADD.FTZ R168, R168, R171 ;  /* 0x000000aba8a87221 */ /* 0x000fe40000010000 */
[----:B----4-:R-:W-:Y:S01]  /*6950*/  HMMA.16816.F32.BF16 R128, R4, R16, R128 ;  /* 0x000000100480723c */ /* 0x010fe20000041880 */
[----:B------:R-:W-:Y:S01]  /*6960*/  FADD.FTZ R221, R174, R173 ;  /* 0x000000adaedd7221 */ /* 0x000fe20000010000 */
[----:B------:R-:W-:-:S04]  /*6970*/  FADD.FTZ R219, R219, R168 ;  /* 0x000000a8dbdb7221 */ /* 0x000fc80000010000 */
        /* <DEDUP_REMOVED lines=8> */
[C---:B-----5:R-:W-:Y:S06]  /*6a00*/  HMMA.16816.F32.BF16 R48, R4.reuse, R140, R48 ;  /* 0x0000008c0430723c */ /* 0x060fec0000041830 */
[C---:B------:R-:W-:Y:S06]  /*6a10*/  HMMA.16816.F32.BF16 R52, R4.reuse, R142, R52 ;  /* 0x0000008e0434723c */ /* 0x040fec0000041834 */
        /* <DEDUP_REMOVED lines=8> */
[C---:B---3--:R-:W-:Y:S06]  /*6aa0*/  HMMA.16816.F32.BF16 R96, R4.reuse, R20, R96 ;  /* 0x000000140460723c */ /* 0x048fec0000041860 */
[C---:B------:R-:W-:Y:S06]  /*6ab0*/  HMMA.16816.F32.BF16 R100, R4.reuse, R22, R100 ;  /* 0x000000160464723c */ /* 0x040fec0000041864 */
[C---:B----4-:R-:W-:Y:S06]  /*6ac0*/  HMMA.16816.F32.BF16 R104, R4.reuse, R16, R104 ;  /* 0x000000100468723c */ /* 0x050fec0000041868 */
[C---:B------:R-:W-:Y:S06]  /*6ad0*/  HMMA.16816.F32.BF16 R108, R4.reuse, R18, R108 ;  /* 0x00000012046c723c */ /* 0x040fec000004186c */
[C---:B-1----:R-:W-:Y:S06]  /*6ae0*/  HMMA.16816.F32.BF16 R124, R4.reuse, R12, R124 ;  /* 0x0000000c047c723c */ /* 0x042fec000004187c */
[C---:B------:R-:W-:Y:S06]  /*6af0*/  HMMA.16816.F32.BF16 R112, R4.reuse, R14, R112 ;  /* 0x0000000e0470723c */ /* 0x040fec0000041870 */
[C---:B--2---:R-:W-:Y:S06]  /*6b00*/  HMMA.16816.F32.BF16 R120, R4.reuse, R8, R120 ;  /* 0x000000080478723c */ /* 0x044fec0000041878 */
[----:B------:R-:W-:Y:S01]  /*6b10*/  HMMA.16816.F32.BF16 R116, R4, R10, R116 ;  /* 0x0000000a0474723c */ /* 0x000fe20000041874 */
[----:B------:R-:W-:-:S08]  /*6b20*/  NOP ;  /* 0x0000000000007918 */ /* 0x000fd00000000000 */
[----:B------:R-:W-:-:S15]  /*6b30*/  @!P5 BRA `(.L_x_742) ;  /* 0x000000380004d947 */ /* 0x000fde0003800000 */
[----:B------:R-:W-:Y:S01]  /*6b40*/  IMAD.U32 R214, R134, -0x40, RZ ;  /* 0xffffffc086d67824 */ /* 0x000fe200078e00ff */
[----:B------:R-:W-:Y:S01]  /*6b50*/  MOV R0, R3 ;  /* 0x0000000300007202 */ /* 0x000fe20000000f00 */
[----:B------:R-:W-:Y:S01]  /*6b60*/  VIADD R217, R133, 0xfffffffe ;  /* 0xfffffffe85d97836 */ /* 0x000fe20000000000 */
[----:B------:R-:W-:Y:S01]  /*6b70*/  MOV R133, R132 ;  /* 0x0000008400857202 */ /* 0x000fe20000000f00 */
[----:B------:R-:W-:Y:S01]  /*6b80*/  ULDC UR10, c[0x0][0x2d0] ;  /* 0x0000b400000a7ab9 */ /* 0x000fe20000000800 */
[----:B------:R-:W-:Y:S01]  /*6b90*/  SHF.R.S32.HI R209, RZ, 0x1f, R214 ;  /* 0x0000001fffd17819 */ /* 0x000fe200000114d6 */
[----:B------:R-:W-:Y:S01]  /*6ba0*/  ULDC UR4, c[0x0][0x2ec] ;  /* 0x0000bb0000047ab9 */ /* 0x000fe20000000800 */
[----:B------:R-:W-:-:S05]  /*6bb0*/  ULDC UR7, c[0x0][0x248] ;  /* 0x0000920000077ab9 */ /* 0x000fca0000000800 */
.L_x_746:
[----:B------:R-:W-:Y:S04]  /*6bc0*/  DEPBAR.LE SB0, 0x0 ;  /* 0x000080000000791a */ /* 0x000fe80000000000 */
[----:B------:R-:W-:Y:S01]  /*6bd0*/  BAR.SYNC.DEFER_BLOCKING 0x0 ;  /* 0x0000000000007b1d */ /* 0x000fe20000010000 */
[----:B------:R-:W-:Y:S01]  /*6be0*/  ISETP.GE.AND P5, PT, R210, UR10, PT ;  /* 0x0000000ad2007c0c */ /* 0x000fe2000bfa6270 */
[----:B------:R-:W-:Y:S01]  /*6bf0*/  IMAD.MOV.U32 R132, RZ, RZ, R214 ;  /* 0x000000ffff847224 */ /* 0x000fe200078e00d6 */
[----:B------:R-:W-:Y:S01]  /*6c00*/  ISETP.GE.AND P4, PT, R201, UR10, PT ;  /* 0x0000000ac9007c0c */ /* 0x000fe2000bf86270 */
[----:B------:R-:W-:Y:S01]  /*6c10*/  IMAD.MOV.U32 R3, RZ, RZ, R209 ;  /* 0x000000ffff037224 */ /* 0x000fe200078e00d1 */
[----:B------:R-:W-:Y:S01]  /*6c20*/  ISETP.GE.AND P3, PT, R200, UR10, PT ;  /* 0x0000000ac8007c0c */ /* 0x000fe2000bf66270 */
[----:B------:R-:W-:Y:S01]  /*6c30*/  @!UPT UIADD3 URZ, URZ, URZ, URZ ;  /* 0x0000003f3f3ff290 */ /* 0x000fe2000fffe03f */
[----:B------:R-:W-:Y:S11]  /*6c40*/  @!P0 BRA `(.L_x_743) ;  /* 0x0000000000f88947 */ /* 0x000ff60003800000 */
[----:B------:R-:W-:Y:S01]  /*6c50*/  IMAD.MOV.U32 R8, RZ, RZ, RZ ;  /* 0x000000ffff087224 */ /* 0x000fe200078e00ff */
[----:B------:R-:W1:Y:S01]  /*6c60*/  LDC R6, c[0x0][0x380] ;  /* 0x0000e000ff067b82 */ /* 0x000e620000000800 */
[----:B------:R-:W-:Y:S04]  /*6c70*/  SHF.L.U32 R5, R217, 0x6, RZ ;  /* 0x00000006d9057819 */ /* 0x000fe800000006ff */
[----:B------:R-:W-:Y:S01]  /*6c80*/  IABS R7, R5 ;  /* 0x0000000500077213 */ /* 0x000fe20000000000 */
[C---:B------:R-:W-:Y:S01]  /*6c90*/  VIADD R11, R5.reuse, 0x40 ;  /* 0x00000040050b7836 */ /* 0x040fe20000000000 */
[-C--:B-1----:R-:W-:Y:S02]  /*6ca0*/  IABS R3, R6.reuse ;  /* 0x0000000600037213 */ /* 0x082fe40000000000 */
[----:B------:R-:W-:Y:S02]  /*6cb0*/  LOP3.LUT R5, R5, R6, RZ, 0x3c, !PT ;  /* 0x0000000605057212 */ /* 0x000fe400078e3cff */
[----:B------:R-:W1:Y:S10]  /*6cc0*/  I2F.RP R4, R3 ;  /* 0x0000000300047306 */ /* 0x000e740000209400 */
[----:B-1----:R-:W1:Y:S02]  /*6cd0*/  MUFU.RCP R2, R4 ;  /* 0x0000000400027308 */ /* 0x002e640000001000 */
[----:B-1----:R-:W-:Y:S08]  /*6ce0*/  VIADD R9, R2, 0xffffffe ;  /* 0x0ffffffe02097836 */ /* 0x002ff00000000000 */
[----:B------:R-:W1:Y:S02]  /*6cf0*/  F2I.FTZ.U32.TRUNC.NTZ R9, R9 ;  /* 0x0000000900097305 */ /* 0x000e64000021f000 */
[--C-:B-1----:R-:W-:Y:S04]  /*6d00*/  IMAD.MOV R2, RZ, RZ, -R9.reuse ;  /* 0x000000ffff027224 */ /* 0x102fe800078e0a09 */
[----:B------:R-:W-:Y:S04]  /*6d10*/  IMAD R2, R2, R3, RZ ;  /* 0x0000000302027224 */ /* 0x000fe800078e02ff */
[----:B------:R-:W-:Y:S01]  /*6d20*/  IMAD.HI.U32 R2, R9, R2, R8 ;  /* 0x0000000209027227 */ /* 0x000fe200078e0008 */
[----:B------:R-:W-:Y:S02]  /*6d30*/  IABS R8, R11 ;  /* 0x0000000b00087213 */ /* 0x000fe40000000000 */
[----:B------:R-:W-:Y:S03]  /*6d40*/  LOP3.LUT R11, R11, R6, RZ, 0x3c, !PT ;  /* 0x000000060b0b7212 */ /* 0x000fe600078e3cff */
[C---:B------:R-:W-:Y:S04]  /*6d50*/  IMAD.HI.U32 R9, R2.reuse, R7, RZ ;  /* 0x0000000702097227 */ /* 0x040fe800078e00ff */
[----:B------:R-:W-:Y:S01]  /*6d60*/  IMAD.HI.U32 R2, R2, R8, RZ ;  /* 0x0000000802027227 */ /* 0x000fe200078e00ff */
[----:B------:R-:W-:Y:S05]  /*6d70*/  IADD3 R4, -R9, RZ, RZ ;  /* 0x000000ff09047210 */ /* 0x000fea0007ffe1ff */
[C---:B------:R-:W-:Y:S02]  /*6d80*/  IMAD R7, R3.reuse, R4, R7 ;  /* 0x0000000403077224 */ /* 0x040fe400078e0207 */
[----:B------:R-:W-:Y:S03]  /*6d90*/  IMAD.MOV R4, RZ, RZ, -R2 ;  /* 0x000000ffff047224 */ /* 0x000fe600078e0a02 */
[C---:B------:R-:W-:Y:S01]  /*6da0*/  ISETP.GT.U32.AND P1, PT, R3.reuse, R7, PT ;  /* 0x000000070300720c */ /* 0x040fe20003f24070 */
[C---:B------:R-:W-:Y:S01]  /*6db0*/  IMAD R8, R3.reuse, R4, R8 ;  /* 0x0000000403087224 */ /* 0x040fe200078e0208 */
[----:B------:R-:W-:Y:S04]  /*6dc0*/  LOP3.LUT R4, RZ, R6, RZ, 0x33, !PT ;  /* 0x00000006ff047212 */ /* 0x000fe800078e33ff */
[----:B------:R-:W-:Y:S07]  /*6dd0*/  ISETP.GT.U32.AND P2, PT, R3, R8, PT ;  /* 0x000000080300720c */ /* 0x000fee0003f44070 */
[----:B------:R-:W-:Y:S02]  /*6de0*/  @!P1 IMAD.IADD R7, R7, 0x1, -R3 ;  /* 0x0000000107079824 */ /* 0x000fe400078e0a03 */
[----:B------:R-:W-:Y:S03]  /*6df0*/  @!P1 VIADD R9, R9, 0x1 ;  /* 0x0000000109099836 */ /* 0x000fe60000000000 */
[-C--:B------:R-:W-:Y:S01]  /*6e00*/  ISETP.GE.U32.AND P6, PT, R7, R3.reuse, PT ;  /* 0x000000030700720c */ /* 0x080fe20003fc6070 */
[----:B------:R-:W-:Y:S01]  /*6e10*/  @!P2 VIADD R2, R2, 0x1 ;  /* 0x000000010202a836 */ /* 0x000fe20000000000 */
[-C--:B------:R-:W-:Y:S02]  /*6e20*/  @!P2 IADD3 R8, R8, -R3.reuse, RZ ;  /* 0x800000030808a210 */ /* 0x080fe40007ffe0ff */
[----:B------:R-:W-:Y:S02]  /*6e30*/  ISETP.GE.AND P2, PT, R5, RZ, PT ;  /* 0x000000ff0500720c */ /* 0x000fe40003f46270 */
[----:B------:R-:W-:Y:S07]  /*6e40*/  ISETP.GE.U32.AND P1, PT, R8, R3, PT ;  /* 0x000000030800720c */ /* 0x000fee0003f26070 */
[----:B------:R-:W-:Y:S02]  /*6e50*/  @P6 IADD3 R9, R9, 0x1, RZ ;  /* 0x0000000109096810 */ /* 0x000fe40007ffe0ff */
[----:B------:R-:W-:Y:S03]  /*6e60*/  ISETP.GE.AND P6, PT, R11, RZ, PT ;  /* 0x000000ff0b00720c */ /* 0x000fe60003fc6270 */
[----:B------:R-:W-:Y:S02]  /*6e70*/  @!P2 IMAD.MOV R9, RZ, RZ, -R9 ;  /* 0x000000ffff09a224 */ /* 0x000fe400078e0a09 */
[----:B------:R-:W-:Y:S01]  /*6e80*/  @P1 VIADD R2, R2, 0x1 ;  /* 0x0000000102021836 */ /* 0x000fe20000000000 */
[----:B------:R-:W-:Y:S04]  /*6e90*/  ISETP.NE.AND P1, PT, R6, RZ, PT ;  /* 0x000000ff0600720c */ /* 0x000fe80003f25270 */
[----:B------:R-:W-:Y:S03]  /*6ea0*/  SEL R3, R4, R9, !P1 ;  /* 0x0000000904037207 */ /* 0x000fe60004800000 */
[----:B------:R-:W-:Y:S02]  /*6eb0*/  @!P6 IADD3 R2, -R2, RZ, RZ ;  /* 0x000000ff0202e210 */ /* 0x000fe40007ffe1ff */
[C---:B------:R-:W-:Y:S02]  /*6ec0*/  LEA R14, P2, R3.reuse, R212, 0x2 ;  /* 0x000000d4030e7211 */ /* 0x040fe400078410ff */
[----:B------:R-:W-:Y:S02]  /*6ed0*/  SEL R9, R4, R2, !P1 ;  /* 0x0000000204097207 */ /* 0x000fe40004800000 */
[-C--:B------:R-:W-:Y:S01]  /*6ee0*/  LEA.HI.X.SX32 R15, R3, R213.reuse, 0x2, P2 ;  /* 0x000000d5030f7211 */ /* 0x080fe200010f16ff */
[----:B------:R-:W1:Y:S01]  /*6ef0*/  LDC.64 R4, c[0x0][0x250] ;  /* 0x00009400ff047b82 */ /* 0x000e620000000a00 */
[C---:B------:R-:W-:Y:S03]  /*6f00*/  LEA R12, P1, R9.reuse, R212, 0x2 ;  /* 0x000000d4090c7211 */ /* 0x040fe600078210ff */
[----:B------:R-:W2:Y:S01]  /*6f10*/  LDG.E R7, desc[UR8][R14.64] ;  /* 0x000000080e077981 */ /* 0x000ea2000c1e1900 */
[C---:B------:R-:W-:Y:S01]  /*6f20*/  LEA.HI.X.SX32 R13, R9.reuse, R213, 0x2, P1 ;  /* 0x000000d5090d7211 */ /* 0x040fe200008f16ff */
[----:B------:R-:W-:Y:S02]  /*6f30*/  IMAD.IADD R9, R9, 0x1, -R3 ;  /* 0x0000000109097824 */ /* 0x000fe400078e0a03 */
[----:B------:R-:W3:Y:S02]  /*6f40*/  LDC.64 R2, c[0x0][0x238] ;  /* 0x00008e00ff027b82 */ /* 0x000ee40000000a00 */
[----:B------:R-:W-:Y:S01]  /*6f50*/  IMAD R9, R9, R6, -0x40 ;  /* 0xffffffc009097424 */ /* 0x000fe200078e0206 */
[----:B------:R-:W2:Y:S04]  /*6f60*/  LDG.E R8, desc[UR8][R12.64] ;  /* 0x000000080c087981 */ /* 0x000ea8000c1e1900 */
[----:B------:R-:W-:Y:S05]  /*6f70*/  SHF.R.S32.HI R11, RZ, 0x1f, R9 ;  /* 0x0000001fff0b7819 */ /* 0x000fea0000011409 */
[-C--:B-1----:R-:W-:Y:S02]  /*6f80*/  IMAD R6, R11, R4.reuse, RZ ;  /* 0x000000040b067224 */ /* 0x082fe400078e02ff */
[C---:B------:R-:W-:Y:S04]  /*6f90*/  IMAD.WIDE.U32 R10, R9.reuse, R4, RZ ;  /* 0x00000004090a7225 */ /* 0x040fe800078e00ff */
[----:B------:R-:W-:Y:S05]  /*6fa0*/  IMAD R6, R9, R5, R6 ;  /* 0x0000000509067224 */ /* 0x000fea00078e0206 */
[----:B------:R-:W-:Y:S01]  /*6fb0*/  IADD3 R11, R11, R6, RZ ;  /* 0x000000060b0b7210 */ /* 0x000fe20007ffe0ff */
[----:B--2---:R-:W-:Y:S04]  /*6fc0*/  IMAD.IADD R7, R7, 0x1, -R8 ;  /* 0x0000000107077824 */ /* 0x004fe800078e0a08 */
[----:B---3--:R-:W-:Y:S01]  /*6fd0*/  IMAD.WIDE.U32 R10, R7, R2, R10 ;  /* 0x00000002070a7225 */ /* 0x008fe200078e000a */
[----:B------:R-:W-:Y:S02]  /*6fe0*/  SHF.R.S32.HI R5, RZ, 0x1f, R7 ;  /* 0x0000001fff057819 */ /* 0x000fe40000011407 */
[----:B------:R-:W-:Y:S03]  /*6ff0*/  MOV R132, R10 ;  /* 0x0000000a00847202 */ /* 0x000fe60000000f00 */
[----:B------:R-:W-:Y:S04]  /*7000*/  IMAD R4, R5, R2, RZ ;  /* 0x0000000205047224 */ /* 0x000fe800078e02ff */
[----:B------:R-:W-:Y:S04]  /*7010*/  IMAD R4, R7, R3, R4 ;  /* 0x0000000307047224 */ /* 0x000fe800078e0204 */
[----:B------:R-:W-:Y:S07]  /*7020*/  IMAD.IADD R3, R11, 0x1, R4 ;  /* 0x000000010b037824 */ /* 0x000fee00078e0204 */
.L_x_743:
[C---:B------:R-:W-:Y:S01]  /*7030*/  IADD3 R225, P2, R132.reuse, R203, RZ ;  /* 0x000000cb84e17210 */ /* 0x040fe20007f5e0ff */
[----:B------:R-:W-:Y:S01]  /*7040*/  @P5 STS.128 [R207+0xc000], RZ ;  /* 0x00c000ffcf005388 */ /* 0x000fe20000000c00 */
[CC--:B------:R-:W-:Y:S02]  /*7050*/  LEA R2, P1, R132.reuse, R218.reuse, 0x1 ;  /* 0x000000da84027211 */ /* 0x0c0fe400078208ff */
[-C--:B------:R-:W-:Y:S01]  /*7060*/  @!P5 LEA R228, P6, R225, R218.reuse, 0x1 ;  /* 0x000000dae1e4d211 */ /* 0x080fe200078c08ff */
[----:B------:R-:W-:Y:S01]  /*7070*/  IMAD.X R134, R3, 0x1, R202, P2 ;  /* 0x0000000103867824 */ /* 0x000fe200010e06ca */
[-C--:B------:R-:W-:Y:S02]  /*7080*/  LEA.HI.X R3, R132, R223.reuse, R3, 0x1, P1 ;  /* 0x000000df84037211 */ /* 0x080fe400008f0c03 */
[CC--:B------:R-:W-:Y:S02]  /*7090*/  @!P4 LEA R226, P2, R225.reuse, R218.reuse, 0x1 ;  /* 0x000000dae1e2c211 */ /* 0x0c0fe400078408ff */
[CCC-:B------:R-:W-:Y:S01]  /*70a0*/  @!P5 LEA.HI.X R229, R225.reuse, R223.reuse, R134.reuse, 0x1, P6 ;  /* 0x000000dfe1e5d211 */ /* 0x1c0fe200030f0c86 */
[----:B------:R-:W-:Y:S01]  /*70b0*/  @!PT LDS RZ, [RZ] ;  /* 0x00000000fffff984 */ /* 0x000fe20000000800 */
[----:B------:R-:W-:Y:S01]  /*70c0*/  @!PT LDS RZ, [RZ] ;  /* 0x00000000fffff984 */ /* 0x000fe20000000800 */
[----:B------:R-:W-:Y:S01]  /*70d0*/  @!PT LDS RZ, [RZ] ;  /* 0x00000000fffff984 */ /* 0x000fe20000000800 */
[----:B------:R-:W-:Y:S01]  /*70e0*/  @!P5 LDGSTS.E.BYPASS.LTC128B.128 [R207+0xc000], desc[UR8][R2.64] ;  /* 0x0c00000002cfdfae */ /* 0x000fe2000b901d48 */
[C-C-:B------:R-:W-:Y:S02]  /*70f0*/  @!P4 LEA.HI.X R227, R225.reuse, R223, R134.reuse, 0x1, P2 ;  /* 0x000000dfe1e3c211 */ /* 0x140fe400010f0c86 */
[CC--:B------:R-:W-:Y:S01]  /*7100*/  @!P3 LEA R224, P1, R225.reuse, R218.reuse, 0x1 ;  /* 0x000000dae1e0b211 */ /* 0x0c0fe200078208ff */
[----:B------:R-:W-:Y:S01]  /*7110*/  @P4 STS.128 [R207+0xe000], RZ ;  /* 0x00e000ffcf004388 */ /* 0x000fe20000000c00 */
[C---:B------:R-:W-:Y:S02]  /*7120*/  IADD3 R135, P6, R225.reuse, R203, RZ ;  /* 0x000000cbe1877210 */ /* 0x040fe40007fde0ff */
[-C--:B------:R-:W-:Y:S01]  /*7130*/  @!P3 LEA.HI.X R225, R225, R223.reuse, R134, 0x1, P1 ;  /* 0x000000dfe1e1b211 */ /* 0x080fe200008f0c86 */
[----:B------:R-:W-:Y:S01]  /*7140*/  @!PT LDS RZ, [RZ] ;  /* 0x00000000fffff984 */ /* 0x000fe20000000800 */
[----:B------:R-:W-:Y:S01]  /*7150*/  @!PT LDS RZ, [RZ] ;  /* 0x00000000fffff984 */ /* 0x000fe20000000800 */
[----:B------:R-:W-:Y:S01]  /*7160*/  @!PT LDS RZ, [RZ] ;  /* 0x00000000fffff984 */ /* 0x000fe20000000800 */
[----:B------:R-:W-:Y:S01]  /*7170*/  @!P4 LDGSTS.E.BYPASS.LTC128B.128 [R207+0xe000], desc[UR8][R2.64+0x80] ;  /* 0x0e00008002cfcfae */ /* 0x000fe2000b901d48 */
[CC--:B------:R-:W-:Y:S01]  /*7180*/  @!P4 LEA R232, P2, R135.reuse, R218.reuse, 0x1 ;  /* 0x000000da87e8c211 */ /* 0x0c0fe200078408ff */
[----:B------:R-:W-:Y:S01]  /*7190*/  IMAD.X R134, R134, 0x1, R202, P6 ;  /* 0x0000000186867824 */ /* 0x000fe200030e06ca */
[CC--:B------:R-:W-:Y:S01]  /*71a0*/  @!P5 LEA R234, P6, R135.reuse, R218.reuse, 0x1 ;  /* 0x000000da87ead211 */ /* 0x0c0fe200078c08ff */
[----:B------:R-:W-:Y:S01]  /*71b0*/  @P3 STS.128 [R207+0x10000], RZ ;  /* 0x010000ffcf003388 */ /* 0x000fe20000000c00 */
[CC--:B------:R-:W-:Y:S02]  /*71c0*/  @!P3 LEA R230, P1, R135.reuse, R218.reuse, 0x1 ;  /* 0x000000da87e6b211 */ /* 0x0c0fe400078208ff */
[CCC-:B------:R-:W-:Y:S01]  /*71d0*/  @!P5 LEA.HI.X R235, R135.reuse, R223.reuse, R134.reuse, 0x1, P6 ;  /* 0x000000df87ebd211 */ /* 0x1c0fe200030f0c86 */
[----:B------:R-:W-:Y:S01]  /*71e0*/  @!PT LDS RZ, [RZ] ;  /* 0x00000000fffff984 */ /* 0x000fe20000000800 */
[----:B------:R-:W-:Y:S01]  /*71f0*/  @!PT LDS RZ, [RZ] ;  /* 0x00000000fffff984 */ /* 0x000fe20000000800 */
[----:B------:R-:W-:Y:S01]  /*7200*/  @!PT LDS RZ, [RZ] ;  /* 0x00000000fffff984 */ /* 0x000fe20000000800 */
[----:B------:R-:W-:Y:S01]  /*7210*/  @!P3 LDGSTS.E.BYPASS.LTC128B.128 [R207+0x10000], desc[UR8][R2.64+0x100] ;  /* 0x1000010002cfbfae */ /* 0x000fe2000b901d48 */
[C-C-:B------:R-:W-:Y:S02]  /*7220*/  @!P4 LEA.HI.X R233, R135.reuse, R223, R134.reuse, 0x1, P2 ;  /* 0x000000df87e9c211 */ /* 0x140fe400010f0c86 */
[C---:B------:R-:W-:Y:S01]  /*7230*/  IADD3 R132, P6, R135.reuse, R203, RZ ;  /* 0x000000cb87847210 */ /* 0x040fe20007fde0ff */
[----:B------:R-:W-:Y:S01]  /*7240*/  @P5 STS.128 [R207+0xc800], RZ ;  /* 0x00c800ffcf005388 */ /* 0x000fe20000000c00 */
[-C--:B------:R-:W-:Y:S02]  /*7250*/  @!P3 LEA.HI.X R231, R135, R223.reuse, R134, 0x1, P1 ;  /* 0x000000df87e7b211 */ /* 0x080fe400008f0c86 */
[-C--:B------:R-:W-:Y:S01]  /*7260*/  @!P4 LEA R236, P2, R132, R218.reuse, 0x1 ;  /* 0x000000da84ecc211 */ /* 0x080fe200078408ff */
[----:B------:R-:W-:Y:S01]  /*7270*/  @!PT LDS RZ, [RZ] ;  /* 0x00000000fffff984 */ /* 0x000fe20000000800 */
[----:B------:R-:W-:Y:S01]  /*7280*/  @!PT LDS RZ, [RZ] ;  /* 0x00000000fffff984 */ /* 0x000fe20000000800 */
[----:B------:R-:W-:Y:S01]  /*7290*/  @!PT LDS RZ, [RZ] ;  /* 0x00000000fffff984 */ /* 0x000fe20000000800 */
[----:B------:R-:W-:Y:S01]  /*72a0*/  @!P5 LDGSTS.E.BYPASS.LTC128B.128 [R207+0xc800], desc[UR8][R228.64] ;  /* 0x0c800000e4cfdfae */ /* 0x000fe2000b901d48 */
[----:B------:R-:W-:Y:S01]  /*72b0*/  IMAD.X R134, R134, 0x1, R202, P6 ;  /* 0x0000000186867824 */ /* 0x000fe200030e06ca */
[CC--:B------:R-:W-:Y:S02]  /*72c0*/  @!P5 LEA R238, P6, R132.reuse, R218.reuse, 0x1 ;  /* 0x000000da84eed211 */ /* 0x0c0fe400078c08ff */
[----:B------:R-:W-:Y:S01]  /*72d0*/  @P4 STS.128 [R207+0xe800], RZ ;  /* 0x00e800ffcf004388 */ /* 0x000fe20000000c00 */
[C---:B------:R-:W-:Y:S01]  /*72e0*/  @!P3 LEA R222, P1, R132.reuse, R218, 0x1 ;  /* 0x000000da84deb211 */ /* 0x040fe200078208ff */
[----:B------:R-:W-:Y:S01]  /*72f0*/  IMAD.MOV.U32 R218, RZ, RZ, R2 ;  /* 0x000000ffffda7224 */ /* 0x000fe200078e0002 */
[CCC-:B------:R-:W-:Y:S01]  /*7300*/  @!P5 LEA.HI.X R239, R132.reuse, R223.reuse, R134.reuse, 0x1, P6 ;  /* 0x000000df84efd211 */ /* 0x1c0fe200030f0c86 */
[----:B------:R-:W-:Y:S01]  /*7310*/  @!PT LDS RZ, [RZ] ;  /* 0x00000000fffff984 */ /* 0x000fe20000000800 */
[----:B------:R-:W-:Y:S01]  /*7320*/  @!PT LDS RZ, [RZ] ;  /* 0x00000000fffff984 */ /* 0x000fe20000000800 */
[----:B------:R-:W-:Y:S01]  /*7330*/  @!PT LDS RZ, [RZ] ;  /* 0x00000000fffff984 */ /* 0x000fe20000000800 */
[----:B------:R-:W-:Y:S01]  /*7340*/  @!P4 LDGSTS.E.BYPASS.LTC128B.128 [R207+0xe800], desc[UR8][R226.64+0x80] ;  /* 0x0e800080e2cfcfae */ /* 0x000fe2000b901d48 */
[CCC-:B------:R-:W-:Y:S02]  /*7350*/  @!P4 LEA.HI.X R237, R132.reuse, R223.reuse, R134.reuse, 0x1, P2 ;  /* 0x000000df84edc211 */ /* 0x1c0fe400010f0c86 */
[----:B------:R-:W-:Y:S01]  /*7360*/  @!P3 LEA.HI.X R223, R132, R223, R134, 0x1, P1 ;  /* 0x000000df84dfb211 */ /* 0x000fe200008f0c86 */
[----:B------:R-:W-:Y:S01]  /*7370*/  @P3 STS.128 [R207+0x10800], RZ ;  /* 0x010800ffcf003388 */ /* 0x000fe20000000c00 */
[----:B------:R-:W-:Y:S03]  /*7380*/  ISETP.GE.AND P1, PT, R217, 0x1, PT ;  /* 0x00000001d900780c */ /* 0x000fe60003f26270 */
[----:B------:R-:W-:Y:S01]  /*7390*/  @!PT LDS RZ, [RZ] ;  /* 0x00000000fffff984 */ /* 0x000fe20000000800 */
[----:B------:R-:W-:Y:S01]  /*73a0*/  @!PT LDS RZ, [RZ] ;  /* 0x00000000fffff984 */ /* 0x000fe20000000800 */
[----:B------:R-:W-:Y:S01]  /*73b0*/  @!PT LDS RZ, [RZ] ;  /* 0x00000000fffff984 */ /* 0x000fe20000000800 */
[----:B------:R-:W-:Y:S04]  /*73c0*/  @!P3 LDGSTS.E.BYPASS.LTC128B.128 [R207+0x10800], desc[UR8][R224.64+0x100] ;  /* 0x10800100e0cfbfae */ /* 0x000fe8000b901d48 */
[----:B------:R-:W-:Y:S04]  /*73d0*/  @P5 STS.128 [R207+0xd000], RZ ;  /* 0x00d000ffcf005388 */ /* 0x000fe80000000c00 */
        /* <DEDUP_REMOVED lines=28> */
[----:B------:R1:W-:Y:S04]  /*75a0*/  @!P3 LDGSTS.E.BYPASS.LTC128B.128 [R207+0x11800], desc[UR8][R222.64+0x100] ;  /* 0x11800100decfbfae */ /* 0x0003e8000b901d48 */
[----:B------:R-:W-:Y:S04]  /*75b0*/  LDSM.16.M88.4 R136, [R198] ;  /* 0x00000000c688783b */ /* 0x000fe80000000200 */
[----:B------:R-:W2:Y:S04]  /*75c0*/  LDSM.16.M88.4 R140, [R197+0x6000] ;  /* 0x00600000c58c783b */ /* 0x000ea80000000200 */
[----:B------:R-:W3:Y:S04]  /*75d0*/  LDSM.16.M88.4 R144, [R197+0x6800] ;  /* 0x00680000c590783b */ /* 0x000ee80000000200 */
[----:B------:R-:W4:Y:S04]  /*75e0*/  LDSM.16.M88.4 R148, [R197+0x7000] ;  /* 0x00700000c594783b */ /* 0x000f280000000200 */
[----:B------:R-:W5:Y:S04]  /*75f0*/  LDSM.16.M88.4 R152, [R197+0x7800] ;  /* 0x00780000c598783b */ /* 0x000f680000000200 */
[----:B------:R-:W0:Y:S01]  /*7600*/  LDGDEPBAR ;  /* 0x00000000000079af */ /* 0x000e220000000000 */
[----:B-1----:R-:W-:Y:S03]  /*7610*/  IMAD.MOV.U32 R223, RZ, RZ, R3 ;  /* 0x000000ffffdf7224 */ /* 0x002fe600078e0003 */
[----:B------:R-:W-:Y:S04]  /*7620*/  LDSM.16.M88.4 R156, [R196] ;  /* 0x00000000c49c783b */ /* 0x000fe80000000200 */
[----:B------:R-:W1:Y:S04]  /*7630*/  LDSM.16.M88.4 R160, [R195] ;  /* 0x00000000c3a0783b */ /* 0x000e680000000200 */
[----:B------:R-:W1:Y:S04]  /*7640*/  LDSM.16.M88.4 R164, [R187] ;  /* 0x00000000bba4783b */ /* 0x000e680000000200 */
[----:B------:R-:W1:Y:S04]  /*7650*/  LDSM.16.M88.4 R168, [R186] ;  /* 0x00000000baa8783b */ /* 0x000e680000000200 */
[----:B------:R-:W1:Y:S01]  /*7660*/  LDSM.16.M88.4 R172, [R185] ;  /* 0x00000000b9ac783b */ /* 0x000e620000000200 */
[C---:B--2---:R-:W-:Y:S06]  /*7670*/  HMMA.16816.F32.BF16 R4, R136.reuse, R140, RZ ;  /* 0x0000008c8804723c */ /* 0x044fec00000418ff */
[C---:B------:R-:W-:Y:S01]  /*7680*/  HMMA.16816.F32.BF16 R8, R136.reuse, R142, RZ ;  /* 0x0000008e8808723c */ /* 0x040fe200000418ff */
[----:B------:R-:W-:Y:S05]  /*7690*/  LDSM.16.M88.4 R140, [R194] ;  /* 0x00000000c28c783b */ /* 0x000fea0000000200 */
[C---:B---3--:R-:W-:Y:S06]  /*76a0*/  HMMA.16816.F32.BF16 R12, R136.reuse, R144, RZ ;  /* 0x00000090880c723c */ /* 0x048fec00000418ff */
[C---:B------:R-:W-:Y:S01]  /*76b0*/  HMMA.16816.F32.BF16 R16, R136.reuse, R146, RZ ;  /* 0x000000928810723c */ /* 0x040fe200000418ff */
[----:B------:R-:W2:Y:S05]  /*76c0*/  LDSM.16.M88.4 R144, [R191+0x6000] ;  /* 0x00600000bf90783b */ /* 0x000eaa0000000200 */
[C---:B----4-:R-:W-:Y:S06]  /*76d0*/  HMMA.16816.F32.BF16 R20, R136.reuse, R148, RZ ;  /* 0x000000948814723c */ /* 0x050fec00000418ff */
[C---:B------:R-:W-:Y:S01]  /*76e0*/  HMMA.16816.F32.BF16 R24, R136.reuse, R150, RZ ;  /* 0x000000968818723c */ /* 0x040fe200000418ff */
[----:B------:R-:W3:Y:S05]  /*76f0*/  LDSM.16.M88.4 R148, [R191+0x6800] ;  /* 0x00680000bf94783b */ /* 0x000eea0000000200 */
[C---:B-----5:R-:W-:Y:S06]  /*7700*/  HMMA.16816.F32.BF16 R28, R136.reuse, R152, RZ ;  /* 0x00000098881c723c */ /* 0x060fec00000418ff */
[----:B------:R-:W-:Y:S01]  /*7710*/  HMMA.16816.F32.BF16 R32, R136, R154, RZ ;  /* 0x0000009a8820723c */ /* 0x000fe200000418ff */
[----:B------:R-:W4:Y:S04]  /*7720*/  LDSM.16.M88.4 R136, [R191+0x7000] ;  /* 0x00700000bf88783b */ /* 0x000f280000000200 */
[----:B------:R-:W5:Y:S01]  /*7730*/  LDSM.16.M88.4 R152, [R191+0x7800] ;  /* 0x00780000bf98783b */ /* 0x000f620000000200 */
[C---:B-1----:R-:W-:Y:S06]  /*7740*/  HMMA.16816.F32.BF16 R4, R156.reuse, R160, R4 ;  /* 0x000000a09c04723c */ /* 0x042fec0000041804 */
[C---:B------:R-:W-:Y:S01]  /*7750*/  HMMA.16816.F32.BF16 R8, R156.reuse, R162, R8 ;  /* 0x000000a29c08723c */ /* 0x040fe20000041808 */
[----:B------:R-:W-:Y:S05]  /*7760*/  LDSM.16.M88.4 R160, [R193] ;  /* 0x00000000c1a0783b */ /* 0x000fea0000000200 */
[C---:B------:R-:W-:Y:S06]  /*7770*/  HMMA.16816.F32.BF16 R12, R156.reuse, R164, R12 ;  /* 0x000000a49c0c723c */ /* 0x040fec000004180c */
[C---:B------:R-:W-:Y:S01]  /*7780*/  HMMA.16816.F32.BF16 R16, R156.reuse, R166, R16 ;  /* 0x000000a69c10723c */ /* 0x040fe20000041810 */
[----:B------:R-:W1:Y:S05]  /*7790*/  LDSM.16.M88.4 R164, [R184] ;  /* 0x00000000b8a4783b */ /* 0x000e6a0000000200 */
[C---:B------:R-:W-:Y:S06]  /*77a0*/  HMMA.16816.F32.BF16 R20, R156.reuse, R168, R20 ;  /* 0x000000a89c14723c */ /* 0x040fec0000041814 */
[C---:B------:R-:W-:Y:S01]  /*77b0*/  HMMA.16816.F32.BF16 R24, R156.reuse, R170, R24 ;  /* 0x000000aa9c18723c */ /* 0x040fe20000041818 */
[----:B------:R-:W1:Y:S05]  /*77c0*/  LDSM.16.M88.4 R168, [R184+0x800] ;  /* 0x00080000b8a8783b */ /* 0x000e6a0000000200 */
[C---:B------:R-:W-:Y:S06]  /*77d0*/  HMMA.16816.F32.BF16 R28, R156.reuse, R172, R28 ;  /* 0x000000ac9c1c723c */ /* 0x040fec000004181c */
[----:B------:R-:W-:Y:S01]  /*77e0*/  HMMA.16816.F32.BF16 R32, R156, R174, R32 ;  /* 0x000000ae9c20723c */ /* 0x000fe20000041820 */
[----:B------:R-:W1:Y:S04]  /*77f0*/  LDSM.16.M88.4 R156, [R184+0x1000] ;  /* 0x00100000b89c783b */ /* 0x000e680000000200 */
[----:B------:R-:W1:Y:S01]  /*7800*/  LDSM.16.M88.4 R172, [R184+0x1800] ;  /* 0x00180000b8ac783b */ /* 0x000e620000000200 */
[C---:B--2---:R-:W-:Y:S06]  /*7810*/  HMMA.16816.F32.BF16 R4, R140.reuse, R144, R4 ;  /* 0x000000908c04723c */ /* 0x044fec0000041804 */
[C---:B------:R-:W-:Y:S01]  /*7820*/  HMMA.16816.F32.BF16 R8, R140.reuse, R146, R8 ;  /* 0x000000928c08723c */ /* 0x040fe20000041808 */
[----:B------:R-:W-:Y:S05]  /*7830*/  LDSM.16.M88.4 R144, [R197+0x8000] ;  /* 0x00800000c590783b */ /* 0x000fea0000000200 */
[C---:B---3--:R-:W-:Y:S06]  /*7840*/  HMMA.16816.F32.BF16 R12, R140.reuse, R148, R12 ;  /* 0x000000948c0c723c */ /* 0x048fec000004180c */
[C---:B------:R-:W-:Y:S01]  /*7850*/  HMMA.16816.F32.BF16 R16, R140.reuse, R150, R16 ;  /* 0x000000968c10723c */ /* 0x040fe20000041810 */
[----:B------:R-:W-:Y:S05]  /*7860*/  LDSM.16.M88.4 R148, [R197+0x8800] ;  /* 0x00880000c594783b */ /* 0x000fea0000000200 */
[C---:B----4-:R-:W-:Y:S06]  /*7870*/  HMMA.16816.F32.BF16 R20, R140.reuse, R136, R20 ;  /* 0x000000888c14723c */ /* 0x050fec0000041814 */
[C---:B------:R-:W-:Y:S01]  /*7880*/  HMMA.16816.F32.BF16 R24, R140.reuse, R138, R24 ;  /* 0x0000008a8c18723c */ /* 0x040fe20000041818 */
[----:B------:R-:W2:Y:S05]  /*7890*/  LDSM.16.M88.4 R136, [R198+0x2000] ;  /* 0x00200000c688783b */ /* 0x000eaa0000000200 */
[C---:B-----5:R-:W-:Y:S06]  /*78a0*/  HMMA.16816.F32.BF16 R28, R140.reuse, R152, R28 ;  /* 0x000000988c1c723c */ /* 0x060fec000004181c */
[----:B------:R-:W-:Y:S01]  /*78b0*/  HMMA.16816.F32.BF16 R32, R140, R154, R32 ;  /* 0x0000009a8c20723c */ /* 0x000fe20000041820 */
[----:B------:R-:W3:Y:S04]  /*78c0*/  LDSM.16.M88.4 R140, [R197+0x9000] ;  /* 0x00900000c58c783b */ /* 0x000ee80000000200 */
[----:B------:R-:W4:Y:S01]  /*78d0*/  LDSM.16.M88.4 R152, [R197+0x9800] ;  /* 0x00980000c598783b */ /* 0x000f220000000200 */
[C---:B-1----:R-:W-:Y:S06]  /*78e0*/  HMMA.16816.F32.BF16 R4, R160.reuse, R164, R4 ;  /* 0x000000a4a004723c */ /* 0x042fec0000041804 */
[C---:B------:R-:W-:Y:S01]  /*78f0*/  HMMA.16816.F32.BF16 R8, R160.reuse, R166, R8 ;  /* 0x000000a6a008723c */ /* 0x040fe20000041808 */
[----:B------:R-:W-:Y:S05]  /*7900*/  LDSM.16.M88.4 R164, [R183] ;  /* 0x00000000b7a4783b */ /* 0x000fea0000000200 */
[C---:B------:R-:W-:Y:S06]  /*7910*/  HMMA.16816.F32.BF16 R12, R160.reuse, R168, R12 ;  /* 0x000000a8a00c723c */ /* 0x040fec000004180c */
[C---:B------:R-:W-:Y:S01]  /*7920*/  HMMA.16816.F32.BF16 R16, R160.reuse, R170, R16 ;  /* 0x000000aaa010723c */ /* 0x040fe20000041810 */
[----:B------:R-:W-:Y:S05]  /*7930*/  LDSM.16.M88.4 R168, [R182] ;  /* 0x00000000b6a8783b */ /* 0x000fea0000000200 */
[C---:B------:R-:W-:Y:S06]  /*7940*/  HMMA.16816.F32.BF16 R20, R160.reuse, R156, R20 ;  /* 0x0000009ca014723c */ /* 0x040fec0000041814 */
[C---:B------:R-:W-:Y:S01]  /*7950*/  HMMA.16816.F32.BF16 R24, R160.reuse, R158, R24 ;  /* 0x0000009ea018723c */ /* 0x040fe20000041818 */
[----:B------:R-:W1:Y:S05]  /*7960*/  LDSM.16.M88.4 R156, [R196+0x2000] ;  /* 0x00200000c49c783b */ /* 0x000e6a0000000200 */
[C---:B------:R-:W-:Y:S06]  /*7970*/  HMMA.16816.F32.BF16 R28, R160.reuse, R172, R28 ;  /* 0x000000aca01c723c */ /* 0x040fec000004181c */
[----:B------:R-:W-:Y:S01]  /*7980*/  HMMA.16816.F32.BF16 R32, R160, R174, R32 ;  /* 0x000000aea020723c */ /* 0x000fe20000041820 */
[----:B------:R-:W5:Y:S04]  /*7990*/  LDSM.16.M88.4 R160, [R181] ;  /* 0x00000000b5a0783b */ /* 0x000f680000000200 */
[----:B------:R-:W5:Y:S01]  /*79a0*/  LDSM.16.M88.4 R172, [R180] ;  /* 0x00000000b4ac783b */ /* 0x000f620000000200 */
[C---:B--2---:R-:W-:Y:S06]  /*79b0*/  HMMA.16816.F32.BF16 R4, R136.reuse, R144, R4 ;  /* 0x000000908804723c */ /* 0x044fec0000041804 */
[C---:B------:R-:W-:Y:S01]  /*79c0*/  HMMA.16816.F32.BF16 R8, R136.reuse, R146, R8 ;  /* 0x000000928808723c */ /* 0x040fe20000041808 */
[----:B------:R-:W-:Y:S05]  /*79d0*/  LDSM.16.M88.4 R144, [R191+0x8000] ;  /* 0x00800000bf90783b */ /* 0x000fea0000000200 */
[C---:B------:R-:W-:Y:S06]  /*79e0*/  HMMA.16816.F32.BF16 R12, R136.reuse, R148, R12 ;  /* 0x00000094880c723c */ /* 0x040fec000004180c */
[C---:B------:R-:W-:Y:S01]  /*79f0*/  HMMA.16816.F32.BF16 R16, R136.reuse, R150, R16 ;  /* 0x000000968810723c */ /* 0x040fe20000041810 */
[----:B------:R-:W-:Y:S05]  /*7a00*/  LDSM.16.M88.4 R148, [R191+0x8800] ;  /* 0x00880000bf94783b */ /* 0x000fea0000000200 */
[C---:B---3--:R-:W-:Y:S06]  /*7a10*/  HMMA.16816.F32.BF16 R20, R136.reuse, R140, R20 ;  /* 0x0000008c8814723c */ /* 0x048fec0000041814 */
[C---:B------:R-:W-:Y:S01]  /*7a20*/  HMMA.16816.F32.BF16 R24, R136.reuse, R142, R24 ;  /* 0x0000008e8818723c */ /* 0x040fe20000041818 */
[----:B------:R-:W2:Y:S05]  /*7a30*/  LDSM.16.M88.4 R140, [R194+0x2000] ;  /* 0x00200000c28c783b */ /* 0x000eaa0000000200 */
[C---:B----4-:R-:W-:Y:S06]  /*7a40*/  HMMA.16816.F32.BF16 R28, R136.reuse, R152, R28 ;  /* 0x00000098881c723c */ /* 0x050fec000004181c */
[----:B------:R-:W-:Y:S01]  /*7a50*/  HMMA.16816.F32.BF16 R32, R136, R154, R32 ;  /* 0x0000009a8820723c */ /* 0x000fe20000041820 */
[----:B------:R-:W3:Y:S04]  /*7a60*/  LDSM.16.M88.4 R136, [R191+0x9000] ;  /* 0x00900000bf88783b */ /* 0x000ee80000000200 */
[----:B------:R-:W4:Y:S01]  /*7a70*/  LDSM.16.M88.4 R152, [R191+0x9800] ;  /* 0x00980000bf98783b */ /* 0x000f220000000200 */
[C---:B-1----:R-:W-:Y:S06]  /*7a80*/  HMMA.16816.F32.BF16 R4, R156.reuse, R164, R4 ;  /* 0x000000a49c04723c */ /* 0x042fec0000041804 */
[C---:B------:R-:W-:Y:S01]  /*7a90*/  HMMA.16816.F32.BF16 R8, R156.reuse, R166, R8 ;  /* 0x000000a69c08723c */ /* 0x040fe20000041808 */
[----:B------:R-:W-:Y:S05]  /*7aa0*/  LDSM.16.M88.4 R164, [R184+0x2000] ;  /* 0x00200000b8a4783b */ /* 0x000fea0000000200 */
[C---:B------:R-:W-:Y:S06]  /*7ab0*/  HMMA.16816.F32.BF16 R12, R156.reuse, R168, R12 ;  /* 0x000000a89c0c723c */ /* 0x040fec000004180c */
[C---:B------:R-:W-:Y:S01]  /*7ac0*/  HMMA.16816.F32.BF16 R16, R156.reuse, R170, R16 ;  /* 0x000000aa9c10723c */ /* 0x040fe20000041810 */
[----:B------:R-:W-:Y:S05]  /*7ad0*/  LDSM.16.M88.4 R168, [R184+0x2800] ;  /* 0x00280000b8a8783b */ /* 0x000fea0000000200 */
[C---:B-----5:R-:W-:Y:S06]  /*7ae0*/  HMMA.16816.F32.BF16 R20, R156.reuse, R160, R20 ;  /* 0x000000a09c14723c */ /* 0x060fec0000041814 */
[C---:B------:R-:W-:Y:S01]  /*7af0*/  HMMA.16816.F32.BF16 R24, R156.reuse, R162, R24 ;  /* 0x000000a29c18723c */ /* 0x040fe20000041818 */
[----:B------:R-:W1:Y:S05]  /*7b00*/  LDSM.16.M88.4 R160, [R193+0x2000] ;  /* 0x00200000c1a0783b */ /* 0x000e6a0000000200 */
[C---:B------:R-:W-:Y:S06]  /*7b10*/  HMMA.16816.F32.BF16 R28, R156.reuse, R172, R28 ;  /* 0x000000ac9c1c723c */ /* 0x040fec000004181c */
[----:B------:R-:W-:Y:S01]  /*7b20*/  HMMA.16816.F32.BF16 R32, R156, R174, R32 ;  /* 0x000000ae9c20723c */ /* 0x000fe20000041820 */
[----:B------:R-:W5:Y:S04]  /*7b30*/  LDSM.16.M88.4 R156, [R184+0x3000] ;  /* 0x00300000b89c783b */ /* 0x000f680000000200 */
[----:B------:R-:W5:Y:S01]  /*7b40*/  LDSM.16.M88.4 R172, [R184+0x3800] ;  /* 0x00380000b8ac783b */ /* 0x000f620000000200 */
        /* <DEDUP_REMOVED lines=19> */
[C---:B-----5:R-:W-:Y:S06]  /*7c80*/  HMMA.16816.F32.BF16 R20, R160.reuse, R156, R20 ;  /* 0x0000009ca014723c */ /* 0x060fec0000041814 */
        /* <DEDUP_REMOVED lines=32> */
[C---:B--2---:R-:W-:Y:S01]  /*7e90*/  HMMA.16816.F32.BF16 R4, R140.reuse, R144, R4 ;  /* 0x000000908c04723c */ /* 0x044fe20000041804 */
[----:B------:R-:W-:Y:S04]  /*7ea0*/  DEPBAR.LE SB0, 0x0 ;  /* 0x000080000000791a */ /* 0x000fe80000000000 */
[----:B------:R-:W-:Y:S01]  /*7eb0*/  BAR.SYNC.DEFER_BLOCKING 0x0 ;  /* 0x0000000000007b1d */ /* 0x000fe20000010000 */
[C---:B------:R-:W-:Y:S06]  /*7ec0*/  HMMA.16816.F32.BF16 R8, R140.reuse, R146, R8 ;  /* 0x000000928c08723c */ /* 0x040fec0000041808 */
[C---:B------:R-:W-:Y:S06]  /*7ed0*/  HMMA.16816.F32.BF16 R12, R140.reuse, R148, R12 ;  /* 0x000000948c0c723c */ /* 0x040fec000004180c */
[C---:B------:R-:W-:Y:S06]  /*7ee0*/  HMMA.16816.F32.BF16 R16, R140.reuse, R150, R16 ;  /* 0x000000968c10723c */ /* 0x040fec0000041810 */
[C---:B---3--:R-:W-:Y:S06]  /*7ef0*/  HMMA.16816.F32.BF16 R20, R140.reuse, R136, R20 ;  /* 0x000000888c14723c */ /* 0x048fec0000041814 */
[C---:B------:R-:W-:Y:S06]  /*7f00*/  HMMA.16816.F32.BF16 R24, R140.reuse, R138, R24 ;  /* 0x0000008a8c18723c */ /* 0x040fec0000041818 */
[C---:B----4-:R-:W-:Y:S06]  /*7f10*/  HMMA.16816.F32.BF16 R28, R140.reuse, R152, R28 ;  /* 0x000000988c1c723c */ /* 0x050fec000004181c */
[----:B------:R-:W-:Y:S06]  /*7f20*/  HMMA.16816.F32.BF16 R32, R140, R154, R32 ;  /* 0x0000009a8c20723c */ /* 0x000fec0000041820 */
[C---:B-1----:R-:W-:Y:S06]  /*7f30*/  HMMA.16816.F32.BF16 R4, R160.reuse, R164, R4 ;  /* 0x000000a4a004723c */ /* 0x042fec0000041804 */
[C---:B------:R-:W-:Y:S06]  /*7f40*/  HMMA.16816.F32.BF16 R8, R160.reuse, R166, R8 ;  /* 0x000000a6a008723c */ /* 0x040fec0000041808 */
[C---:B------:R-:W-:Y:S06]  /*7f50*/  HMMA.16816.F32.BF16 R12, R160.reuse, R168, R12 ;  /* 0x000000a8a00c723c */ /* 0x040fec000004180c */
[C---:B------:R-:W-:Y:S06]  /*7f60*/  HMMA.16816.F32.BF16 R16, R160.reuse, R170, R16 ;  /* 0x000000aaa010723c */ /* 0x040fec0000041810 */
[C---:B-----5:R-:W-:Y:S06]  /*7f70*/  HMMA.16816.F32.BF16 R20, R160.reuse, R156, R20 ;  /* 0x0000009ca014723c */ /* 0x060fec0000041814 */
[C---:B------:R-:W-:Y:S06]  /*7f80*/  HMMA.16816.F32.BF16 R24, R160.reuse, R158, R24 ;  /* 0x0000009ea018723c */ /* 0x040fec0000041818 */
[C---:B------:R-:W-:Y:S06]  /*7f90*/  HMMA.16816.F32.BF16 R28, R160.reuse, R172, R28 ;  /* 0x000000aca01c723c */ /* 0x040fec000004181c */
[----:B------:R-:W-:Y:S01]  /*7fa0*/  HMMA.16816.F32.BF16 R32, R160, R174, R32 ;  /* 0x000000aea020723c */ /* 0x000fe20000041820 */
[----:B------:R-:W-:Y:S11]  /*7fb0*/  @!UPT UIADD3 URZ, URZ, URZ, URZ ;  /* 0x0000003f3f3ff290 */ /* 0x000ff6000fffe03f */
[----:B------:R-:W-:Y:S01]  /*7fc0*/  @!UPT UIADD3 URZ, URZ, URZ, URZ ;  /* 0x0000003f3f3ff290 */ /* 0x000fe2000fffe03f */
[----:B------:R-:W-:Y:S11]  /*7fd0*/  @!P1 BRA `(.L_x_744) ;  /* 0x00000008006c9947 */ /* 0x000ff60003800000 */
[----:B------:R-:W-:Y:S04]  /*7fe0*/  ULEA UR6, -UR7, URZ, 0x6 ;  /* 0x0000003f07067291 */ /* 0x000fe8000f8e313f */
[----:B------:R-:W-:Y:S02]  /*7ff0*/  USHF.R.S32.HI UR5, URZ, 0x1f, UR6 ;  /* 0x0000001f3f057899 */ /* 0x000fe40008011406 */
[----:B------:R-:W-:Y:S04]  /*8000*/  MOV R134, UR6 ;  /* 0x0000000600867c02 */ /* 0x000fe80008000f00 */
[----:B------:R-:W-:Y:S01]  /*8010*/  MOV R2, UR5 ;  /* 0x0000000500027c02 */ /* 0x000fe20008000f00 */
[----:B------:R-:W-:Y:S06]  /*8020*/  @!P0 BRA `(.L_x_745) ;  /* 0x0000000000f48947 */ /* 0x000fec0003800000 */
[----:B------:R-:W1:Y:S01]  /*8030*/  LDC R132, c[0x0][0x380] ;  /* 0x0000e000ff847b82 */ /* 0x000e620000000800 */
[----:B------:R-:W-:Y:S04]  /*8040*/  SHF.L.U32 R135, R217, 0x6, RZ ;  /* 0x00000006d9877819 */ /* 0x000fe800000006ff */
[----:B------:R-:W-:Y:S01]  /*8050*/  IABS R136, R135 ;  /* 0x0000008700887213 */ /* 0x000fe20000000000 */
[----:B------:R-:W-:Y:S05]  /*8060*/  VIADD R139, R135, 0xffffffc0 ;  /* 0xffffffc0878b7836 */ /* 0x000fea0000000000 */
[----:B------:R-:W-:Y:S02]  /*8070*/  IABS R137, R139 ;  /* 0x0000008b00897213 */ /* 0x000fe40000000000 */
[-C--:B-1----:R-:W-:Y:S02]  /*8080*/  IABS R3, R132.reuse ;  /* 0x0000008400037213 */ /* 0x082fe40000000000 */
[-C--:B------:R-:W-:Y:S02]  /*8090*/  LOP3.LUT R139, R139, R132.reuse, RZ, 0x3c, !PT ;  /* 0x000000848b8b7212 */ /* 0x080fe400078e3cff */
[----:B------:R-:W1:Y:S01]  /*80a0*/  I2F.RP R134, R3 ;  /* 0x0000000300867306 */ /* 0x000e620000209400 */
[----:B------:R-:W-:Y:S09]  /*80b0*/  LOP3.LUT R135, R135, R132, RZ, 0x3c, !PT ;  /* 0x0000008487877212 */ /* 0x000ff200078e3cff */
[----:B-1----:R-:W1:Y:S02]  /*80c0*/  MUFU.RCP R2, R134 ;  /* 0x0000008600027308 */ /* 0x002e640000001000 */
[----:B-1----:R-:W-:Y:S08]  /*80d0*/  VIADD R140, R2, 0xffffffe ;  /* 0x0ffffffe028c7836 */ /* 0x002ff00000000000 */
[----:B------:R-:W1:Y:S02]  /*80e0*/  F2I.FTZ.U32.TRUNC.NTZ R141, R140 ;  /* 0x0000008c008d7305 */ /* 0x000e64000021f000 */
[--C-:B-1----:R-:W-:Y:S02]  /*80f0*/  IMAD.MOV R2, RZ, RZ, -R141.reuse ;  /* 0x000000ffff027224 */ /* 0x102fe400078e0a8d */
[----:B------:R-:W-:Y:S02]  /*8100*/  IMAD.MOV.U32 R140, RZ, RZ, RZ ;  /* 0x000000ffff8c7224 */ /* 0x000fe400078e00ff */
[----:B------:R-:W-:Y:S04]  /*8110*/  IMAD R2, R2, R3, RZ ;  /* 0x0000000302027224 */ /* 0x000fe800078e02ff */
[----:B------:R-:W-:Y:S06]  /*8120*/  IMAD.HI.U32 R2, R141, R2, R140 ;  /* 0x000000028d027227 */ /* 0x000fec00078e008c */
[C---:B------:R-:W-:Y:S04]  /*8130*/  IMAD.HI.U32 R138, R2.reuse, R137, RZ ;  /* 0x00000089028a7227 */ /* 0x040fe800078e00ff */
[----:B------:R-:W-:Y:S01]  /*8140*/  IMAD.HI.U32 R2, R2, R136, RZ ;  /* 0x0000008802027227 */ /* 0x000fe200078e00ff */
[C---:B------:R-:W-:Y:S05]  /*8150*/  IADD3 R134, -R138.reuse, RZ, RZ ;  /* 0x000000ff8a867210 */ /* 0x040fea0007ffe1ff */
[C---:B------:R-:W-:Y:S02]  /*8160*/  IMAD R137, R3.reuse, R134, R137 ;  /* 0x0000008603897224 */ /* 0x040fe400078e0289 */
[----:B------:R-:W-:Y:S03]  /*8170*/  IMAD.MOV R134, RZ, RZ, -R2 ;  /* 0x000000ffff867224 */ /* 0x000fe600078e0a02 */
[C---:B------:R-:W-:Y:S01]  /*8180*/  ISETP.GT.U32.AND P1, PT, R3.reuse, R137, PT ;  /* 0x000000890300720c */ /* 0x040fe20003f24070 */
[C---:B------:R-:W-:Y:S02]  /*8190*/  IMAD R136, R3.reuse, R134, R136 ;  /* 0x0000008603887224 */ /* 0x040fe400078e0288 */
[----:B------:R-:W1:Y:S03]  /*81a0*/  LDC R134, c[0x0][0x24c] ;  /* 0x00009300ff867b82 */ /* 0x000e660000000800 */
[----:B------:R-:W-:Y:S07]  /*81b0*/  ISETP.GT.U32.AND P2, PT, R3, R136, PT ;  /* 0x000000880300720c */ /* 0x000fee0003f44070 */
[----:B------:R-:W-:Y:S02]  /*81c0*/  @!P1 IMAD.IADD R137, R137, 0x1, -R3 ;  /* 0x0000000189899824 */ /* 0x000fe400078e0a03 */
[----:B------:R-:W-:Y:S03]  /*81d0*/  @!P1 VIADD R138, R138, 0x1 ;  /* 0x000000018a8a9836 */ /* 0x000fe60000000000 */
[-C--:B------:R-:W-:Y:S01]  /*81e0*/  ISETP.GE.U32.AND P6, PT, R137, R3.reuse, PT ;  /* 0x000000038900720c */ /* 0x080fe20003fc6070 */
[----:B------:R-:W-:Y:S01]  /*81f0*/  @!P2 VIADD R2, R2, 0x1 ;  /* 0x000000010202a836 */ /* 0x000fe20000000000 */
[-C--:B------:R-:W-:Y:S02]  /*8200*/  @!P2 IADD3 R136, R136, -R3.reuse, RZ ;  /* 0x800000038888a210 */ /* 0x080fe40007ffe0ff */
[----:B------:R-:W-:Y:S02]  /*8210*/  ISETP.GE.AND P2, PT, R139, RZ, PT ;  /* 0x000000ff8b00720c */ /* 0x000fe40003f46270 */
[----:B------:R-:W-:Y:S02]  /*8220*/  ISETP.GE.U32.AND P1, PT, R136, R3, PT ;  /* 0x000000038800720c */ /* 0x000fe40003f26070 */
[----:B------:R-:W-:Y:S05]  /*8230*/  LOP3.LUT R137, RZ, R132, RZ, 0x33, !PT ;  /* 0x00000084ff897212 */ /* 0x000fea00078e33ff */
[----:B------:R-:W-:Y:S02]  /*8240*/  @P6 IADD3 R138, R138, 0x1, RZ ;  /* 0x000000018a8a6810 */ /* 0x000fe40007ffe0ff */
[----:B------:R-:W-:Y:S03]  /*8250*/  ISETP.GE.AND P6, PT, R135, RZ, PT ;  /* 0x000000ff8700720c */ /* 0x000fe60003fc6270 */
[----:B------:R-:W-:Y:S02]  /*8260*/  @!P2 IMAD.MOV R138, RZ, RZ, -R138 ;  /* 0x000000ffff8aa224 */ /* 0x000fe400078e0a8a */
[----:B------:R-:W-:Y:S01]  /*8270*/  @P1 VIADD R2, R2, 0x1 ;  /* 0x0000000102021836 */ /* 0x000fe20000000000 */
[----:B------:R-:W-:Y:S04]  /*8280*/  ISETP.NE.AND P1, PT, R132, RZ, PT ;  /* 0x000000ff8400720c */ /* 0x000fe80003f25270 */
[----:B------:R-:W-:Y:S03]  /*8290*/  SEL R3, R137, R138, !P1 ;  /* 0x0000008a89037207 */ /* 0x000fe60004800000 */
[----:B------:R-:W-:Y:S02]  /*82a0*/  @!P6 IADD3 R2, -R2, RZ, RZ ;  /* 0x000000ff0202e210 */ /* 0x000fe40007ffe1ff */
[----:B------:R-:W-:Y:S02]  /*82b0*/  LEA R140, P2, R3, R212, 0x2 ;  /* 0x000000d4038c7211 */ /* 0x000fe400078410ff */
[----:B------:R-:W-:Y:S02]  /*82c0*/  SEL R137, R137, R2, !P1 ;  /* 0x0000000289897207 */ /* 0x000fe40004800000 */
[-C--:B------:R-:W-:Y:S02]  /*82d0*/  LEA.HI.X.SX32 R141, R3, R213.reuse, 0x2, P2 ;  /* 0x000000d5038d7211 */ /* 0x080fe400010f16ff */
        /* <DEDUP_REMOVED lines=8> */
[----:B------:R-:W-:Y:S04]  /*8360*/  IMAD R137, R137, UR7, RZ ;  /* 0x0000000789897c24 */ /* 0x000fe8000f8e02ff */
[----:B-1----:R-:W-:Y:S01]  /*8370*/  IMAD R137, R132, R134, R137 ;  /* 0x0000008684897224 */ /* 0x002fe200078e0289 */
[----:B--2---:R-:W-:Y:S01]  /*8380*/  IADD3 R139, -R136, R135, RZ ;  /* 0x00000087888b7210 */ /* 0x004fe20007ffe1ff */
[----:B------:R-:W-:Y:S03]  /*8390*/  IMAD.WIDE.U32 R134, R132, UR7, RZ ;  /* 0x0000000784867c25 */ /* 0x000fe6000f8e00ff */
[----:B------:R-:W-:Y:S01]  /*83a0*/  SHF.R.S32.HI R141, RZ, 0x1f, R139 ;  /* 0x0000001fff8d7819 */ /* 0x000fe2000001148b */
[----:B------:R-:W-:Y:S04]  /*83b0*/  IMAD.IADD R135, R135, 0x1, R137 ;  /* 0x0000000187877824 */ /* 0x000fe800078e0289 */
[-C--:B---3--:R-:W-:Y:S02]  /*83c0*/  IMAD R132, R141, R2.reuse, RZ ;  /* 0x000000028d847224 */ /* 0x088fe400078e02ff */
[C---:B------:R-:W-:Y:S04]  /*83d0*/  IMAD.WIDE.U32 R134, R139.reuse, R2, R134 ;  /* 0x000000028b867225 */ /* 0x040fe800078e0086 */
[----:B------:R-:W-:Y:S05]  /*83e0*/  IMAD R132, R139, R3, R132 ;  /* 0x000000038b847224 */ /* 0x000fea00078e0284 */
[----:B------:R-:W-:Y:S07]  /*83f0*/  IADD3 R2, R135, R132, RZ ;  /* 0x0000008487027210 */ /* 0x000fee0007ffe0ff */
.L_x_745:
[----:B------:R1:W-:Y:S01]  /*8400*/  @P5 STS.128 [R207+0x6000], RZ ;  /* 0x006000ffcf005388 */ /* 0x0003e20000000c00 */
[C---:B------:R-:W-:Y:S02]  /*8410*/  LEA R140, P1, R134.reuse, R216, 0x1 ;  /* 0x000000d8868c7211 */ /* 0x040fe400078208ff */
[----:B------:R-:W-:Y:S02]  /*8420*/  IADD3 R135, P2, R205, R134, RZ ;  /* 0x00000086cd877210 */ /* 0x000fe40007f5e0ff */
[-CC-:B------:R-:W-:Y:S02]  /*8430*/  LEA.HI.X R141, R134, R215.reuse, R2.reuse, 0x1, P1 ;  /* 0x000000d7868d7211 */ /* 0x180fe400008f0c02 */
[CC--:B------:R-:W-:Y:S01]  /*8440*/  @!P5 LEA R138, P6, R135.reuse, R216.reuse, 0x1 ;  /* 0x000000d8878ad211 */ /* 0x0c0fe200078c08ff */
[C---:B------:R-:W-:Y:S01]  /*8450*/  IMAD.X R132, R204.reuse, 0x1, R2, P2 ;  /* 0x00000001cc847824 */ /* 0x040fe200010e0602 */
[CC--:B------:R-:W-:Y:S01]  /*8460*/  @!P4 LEA R136, P2, R135.reuse, R216.reuse, 0x1 ;  /* 0x000000d88788c211 */ /* 0x0c0fe200078408ff */
[----:B------:R-:W-:Y:S01]  /*8470*/  @!PT LDS RZ, [RZ] ;  /* 0x00000000fffff984 */ /* 0x000fe20000000800 */
[----:B------:R-:W-:Y:S01]  /*8480*/  @!PT LDS RZ, [RZ] ;  /* 0x00000000fffff984 */ /* 0x000fe20000000800 */
[----:B------:R-:W-:Y:S01]  /*8490*/  @!PT LDS RZ, [RZ] ;  /* 0x00000000fffff984 */ /* 0x000fe20000000800 */
[----:B------:R1:W-:Y:S01]  /*84a0*/  @!P5 LDGSTS.E.BYPASS.LTC128B.128 [R207+0x6000], desc[UR8][R140.64] ;  /* 0x060000008ccfdfae */ /* 0x0003e2000b901d48 */
[CC--:B------:R-:W-:Y:S02]  /*84b0*/  @!P3 LEA R134, P1, R135.reuse, R216.reuse, 0x1 ;  /* 0x000000d88786b211 */ /* 0x0c0fe400078208ff */
[CCC-:B------:R-:W-:Y:S01]  /*84c0*/  @!P5 LEA.HI.X R139, R135.reuse, R215.reuse, R132.reuse, 0x1, P6 ;  /* 0x000000d7878bd211 */ /* 0x1c0fe200030f0c84 */
[----:B------:R1:W-:Y:S01]  /*84d0*/  @P4 STS.128 [R207+0x8000], RZ ;  /* 0x008000ffcf004388 */ /* 0x0003e20000000c00 */
[--C-:B------:R-:W-:Y:S02]  /*84e0*/  @!P4 LEA.HI.X R137, R135, R215, R132.reuse, 0x1, P2 ;  /* 0x000000d78789c211 */ /* 0x100fe400010f0c84 */
[----:B------:R-:W-:Y:S01]  /*84f0*/  IADD3 R3, P6, R205, R135, RZ ;  /* 0x00000087cd037210 */ /* 0x000fe20007fde0ff */
[----:B------:R-:W-:Y:S01]  /*8500*/  @!PT LDS RZ, [RZ] ;  /* 0x00000000fffff984 */ /* 0x000fe20000000800 */
[----:B------:R-:W-:Y:S01]  /*8510*/  @!PT LDS RZ, [RZ] ;  /* 0x00000000fffff984 */ /* 0x000fe20000000800 */
[----:B------:R-:W-:Y:S01]  /*8520*/  @!PT LDS RZ, [RZ] ;  /* 0x00000000fffff984 */ /* 0x000fe20000000800 */
[----:B------:R1:W-:Y:S01]  /*8530*/  @!P4 LDGSTS.E.BYPASS.LTC128B.128 [R207+0x8000], desc[UR8][R140.64+0x80] ;  /* 0x080000808ccfcfae */ /* 0x0003e2000b901d48 */
[-CC-:B------:R-:W-:Y:S02]  /*8540*/  @!P3 LEA.HI.X R135, R135, R215.reuse, R132.reuse, 0x1, P1 ;  /* 0x000000d78787b211 */ /* 0x180fe400008f0c84 */
[CC--:B------:R-:W-:Y:S01]  /*8550*/  @!P4 LEA R144, P2, R3.reuse, R216.reuse, 0x1 ;  /* 0x000000d80390c211 */ /* 0x0c0fe200078408ff */
[----:B------:R1:W-:Y:S01]  /*8560*/  @P3 STS.128 [R207+0xa000], RZ ;  /* 0x00a000ffcf003388 */ /* 0x0003e20000000c00 */
[CC--:B------:R-:W-:Y:S01]  /*8570*/  @!P3 LEA R142, P1, R3.reuse, R216.reuse, 0x1 ;  /* 0x000000d8038eb211 */ /* 0x0c0fe200078208ff */
[----:B------:R-:W-:Y:S01]  /*8580*/  IMAD.X R132, R204, 0x1, R132, P6 ;  /* 0x00000001cc847824 */ /* 0x000fe200030e0684 */
[CC--:B------:R-:W-:Y:S01]  /*8590*/  @!P5 LEA R146, P6, R3.reuse, R216.reuse, 0x1 ;  /* 0x000000d80392d211 */ /* 0x0c0fe200078c08ff */
[----:B------:R-:W-:Y:S01]  /*85a0*/  @!PT LDS RZ, [RZ] ;  /* 0x00000000fffff984 */ /* 0x000fe20000000800 */
[----:B------:R-:W-:Y:S01]  /*85b0*/  @!PT LDS RZ, [RZ] ;  /* 0x00000000fffff984 */ /* 0x000fe20000000800 */
[----:B------:R-:W-:Y:S01]  /*85c0*/  @!PT LDS RZ, [RZ] ;  /* 0x00000000fffff984 */ /* 0x000fe20000000800 */
[----:B------:R1:W-:Y:S03]  /*85d0*/  @!P3 LDGSTS.E.BYPASS.LTC128B.128 [R207+0xa000], desc[UR8][R140.64+0x100] ;  /* 0x0a0001008ccfbfae */ /* 0x0003e6000b901d48 */
[CCC-:B------:R-:W-:Y:S01]  /*85e0*/  @!P5 LEA.HI.X R147, R3.reuse, R215.reuse, R132.reuse, 0x1, P6 ;  /* 0x000000d70393d211 */ /* 0x1c0fe200030f0c84 */
[----:B------:R1:W-:Y:S01]  /*85f0*/  @P5 STS.128 [R207+0x6800], RZ ;  /* 0x006800ffcf005388 */ /* 0x0003e20000000c00 */
[CCC-:B------:R-:W-:Y:S02]  /*8600*/  @!P4 LEA.HI.X R145, R3.reuse, R215.reuse, R132.reuse, 0x1, P2 ;  /* 0x000000d70391c211 */ /* 0x1c0fe400010f0c84 */
[--C-:B------:R-:W-:Y:S01]  /*8610*/  @!P3 LEA.HI.X R143, R3, R215, R132.reuse, 0x1, P1 ;  /* 0x000000d7038fb211 */ /* 0x100fe200008f0c84 */
[----:B------:R-:W-:Y:S01]  /*8620*/  @!PT LDS RZ, [RZ] ;  /* 0x00000000fffff984 */ /* 0x000fe20000000800 */
[----:B------:R-:W-:Y:S01]  /*8630*/  @!PT LDS RZ, [RZ] ;  /* 0x00000000fffff984 */ /* 0x000fe20000000800 */
[----:B------:R-:W-:Y:S01]  /*8640*/  @!PT LDS RZ, [RZ] ;  /* 0x00000000fffff984 */ /* 0x000fe20000000800 */
[----:B------:R1:W-:Y:S01]  /*8650*/  @!P5 LDGSTS.E.BYPASS.LTC128B.128 [R207+0x6800], desc[UR8][R138.64] ;  /* 0x068000008acfdfae */ /* 0x0003e2000b901d48 */
[----:B------:R-:W-:Y:S03]  /*8660*/  IADD3 R2, P6, R205, R3, RZ ;  /* 0x00000003cd027210 */ /* 0x000fe60007fde0ff */
[----:B------:R1:W-:Y:S01]  /*8670*/  @P4 STS.128 [R207+0x8800], RZ ;  /* 0x008800ffcf004388 */ /* 0x0003e20000000c00 */
[-C--:B------:R-:W-:Y:S01]  /*8680*/  @!P4 LEA R148, P2, R2, R216.reuse, 0x1 ;  /* 0x000000d80294c211 */ /* 0x080fe200078408ff */
[----:B------:R-:W-:Y:S01]  /*8690*/  IMAD.X R132, R204, 0x1, R132, P6 ;  /* 0x00000001cc847824 */ /* 0x000fe200030e0684 */
[CC--:B------:R-:W-:Y:S01]  /*86a0*/  @!P5 LEA R150, P6, R2.reuse, R216.reuse, 0x1 ;  /* 0x000000d80296d211 */ /* 0x0c0fe200078c08ff */
[----:B------:R-:W-:Y:S01]  /*86b0*/  @!PT LDS RZ, [RZ] ;  /* 0x00000000fffff984 */ /* 0x000fe20000000800 */
[----:B------:R-:W-:Y:S01]  /*86c0*/  @!PT LDS RZ, [RZ] ;  /* 0x00000000fffff984 */ /* 0x000fe20000000800 */
[----:B------:R-:W-:Y:S01]  /*86d0*/  @!PT LDS RZ, [RZ] ;  /* 0x00000000fffff984 */ /* 0x000fe20000000800 */
[----:B------:R1:W-:Y:S01]  /*86e0*/  @!P4 LDGSTS.E.BYPASS.LTC128B.128 [R207+0x8800], desc[UR8][R136.64+0x80] ;  /* 0x0880008088cfcfae */ /* 0x0003e2000b901d48 */
[C---:B------:R-:W-:Y:S01]  /*86f0*/  @!P3 LEA R152, P1, R2.reuse, R216, 0x1 ;  /* 0x000000d80298b211 */ /* 0x040fe200078208ff */
[----:B------:R-:W-:Y:S01]  /*8700*/  IMAD.MOV.U32 R216, RZ, RZ, R140 ;  /* 0x000000ffffd87224 */ /* 0x000fe200078e008c */
[CCC-:B------:R-:W-:Y:S01]  /*8710*/  @!P5 LEA.HI.X R151, R2.reuse, R215.reuse, R132.reuse, 0x1, P6 ;  /* 0x000000d70297d211 */ /* 0x1c0fe200030f0c84 */
[----:B------:R1:W-:Y:S01]  /*8720*/  @P3 STS.128 [R207+0xa800], RZ ;  /* 0x00a800ffcf003388 */ /* 0x0003e20000000c00 */
[CCC-:B------:R-:W-:Y:S02]  /*8730*/  @!P4 LEA.HI.X R149, R2.reuse, R215.reuse, R132.reuse, 0x1, P2 ;  /* 0x000000d70295c211 */ /* 0x1c0fe400010f0c84 */
[----:B------:R-:W-:Y:S01]  /*8740*/  @!P3 LEA.HI.X R153, R2, R215, R132, 0x1, P1 ;  /* 0x000000d70299b211 */ /* 0x000fe200008f0c84 */
[----:B------:R-:W-:Y:S01]  /*8750*/  @!PT LDS RZ, [RZ] ;  /* 0x00000000fffff984 */ /* 0x000fe20000000800 */
[----:B------:R-:W-:Y:S01]  /*8760*/  @!PT LDS RZ, [RZ] ;  /* 0x00000000fffff984 */ /* 0x000fe20000000800 */
[----:B------:R-:W-:Y:S01]  /*8770*/  @!PT LDS RZ, [RZ] ;  /* 0x00000000fffff984 */ /* 0x000fe20000000800 */
[----:B------:R1:W-:Y:S01]  /*8780*/  @!P3 LDGSTS.E.BYPASS.LTC128B.128 [R207+0xa800], desc[UR8][R134.64+0x100] ;  /* 0x0a80010086cfbfae */ /* 0x0003e2000b901d48 */
[----:B------:R-:W-:Y:S03]  /*8790*/  IMAD.MOV.U32 R215, RZ, RZ, R141 ;  /* 0x000000ffffd77224 */ /* 0x000fe600078e008d */
        /* <DEDUP_REMOVED lines=30> */
[----:B------:R-:W0:Y:S02]  /*8980*/  LDGDEPBAR ;  /* 0x00000000000079af */ /* 0x000e240000000000 */
.L_x_744:
[----:B------:R-:W-:Y:S01]  /*8990*/  FMNMX.FTZ R2, R4, R133, !PT ;  /* 0x0000008504027209 */ /* 0x000fe20007810000 */
[----:B-1----:R-:W-:Y:S01]  /*89a0*/  LDSM.16.MT88.4 R140, [R190+0xc000] ;  /* 0x00c00000be8c783b */ /* 0x002fe20000004200 */
[----:B------:R-:W-:Y:S02]  /*89b0*/  FMNMX.FTZ R132, R6, R0, !PT ;  /* 0x0000000006847209 */ /* 0x000fe40007810000 */
[----:B------:R-:W-:Y:S02]  /*89c0*/  FMNMX.FTZ R3, R5, R2, !PT ;  /* 0x0000000205037209 */ /* 0x000fe40007810000 */
[----:B------:R-:W-:Y:S02]  /*89d0*/  FMNMX.FTZ R135, R7, R132, !PT ;  /* 0x0000008407877209 */ /* 0x000fe40007810000 */
[----:B------:R-:W-:Y:S01]  /*89e0*/  FMNMX.FTZ R2, R8, R3, !PT ;  /* 0x0000000308027209 */ /* 0x000fe20007810000 */
[----:B------:R-:W-:Y:S01]  /*89f0*/  LDSM.16.MT88.4 R144, [R189+0xc000] ;  /* 0x00c00000bd90783b */ /* 0x000fe20000004200 */
        /* <DEDUP_REMOVED lines=23> */
[----:B------:R-:W-:Y:S02]  /*8b70*/  FMNMX.FTZ R2, R28, R3, !PT ;  /* 0x000000031c027209 */ /* 0x000fe40007810000 */
[----:B------:R-:W-:Y:S02]  /*8b80*/  FMNMX.FTZ R132, R30, R137, !PT ;  /* 0x000000891e847209 */ /* 0x000fe40007810000 */
[----:B------:R-:W-:Y:S04]  /*8b90*/  FMNMX.FTZ R3, R29, R2, !PT ;  /* 0x000000021d037209 */ /* 0x000fe80007810000 */
[----:B------:R-:W-:Y:S02]  /*8ba0*/  FMNMX.FTZ R2, R32, R3, !PT ;  /* 0x0000000320027209 */ /* 0x000fe40007810000 */
[----:B------:R-:W-:Y:S02]  /*8bb0*/  FMNMX.FTZ R3, R31, R132, !PT ;  /* 0x000000841f037209 */ /* 0x000fe40007810000 */
[----:B------:R-:W-:Y:S02]  /*8bc0*/  FMNMX.FTZ R136, R33, R2, !PT ;  /* 0x0000000221887209 */ /* 0x000fe40007810000 */
[----:B------:R-:W-:Y:S03]  /*8bd0*/  FMNMX.FTZ R2, R34, R3, !PT ;  /* 0x0000000322027209 */ /* 0x000fe60007810000 */
[----:B------:R-:W-:Y:S01]  /*8be0*/  SHFL.BFLY PT, R3, R136, 0x2, 0x1f ;  /* 0x0c401f0088037f89 */ /* 0x000fe200000e0000 */
[----:B------:R-:W-:Y:S07]  /*8bf0*/  FMNMX.FTZ R135, R35, R2, !PT ;  /* 0x0000000223877209 */ /* 0x000fee0007810000 */
[----:B------:R-:W1:Y:S02]  /*8c00*/  SHFL.BFLY PT, R2, R135, 0x2, 0x1f ;  /* 0x0c401f0087027f89 */ /* 0x000e6400000e0000 */
[----:B-1----:R-:W-:Y:S02]  /*8c10*/  FMNMX.FTZ R134, R135, R2, !PT ;  /* 0x0000000287867209 */ /* 0x002fe40007810000 */
[----:B------:R-:W-:Y:S04]  /*8c20*/  FMNMX.FTZ R137, R136, R3, !PT ;  /* 0x0000000388897209 */ /* 0x000fe80007810000 */
[----:B------:R-:W1:Y:S08]  /*8c30*/  SHFL.BFLY PT, R3, R134, 0x1, 0x1f ;  /* 0x0c201f0086037f89 */ /* 0x000e7000000e0000 */
[----:B------:R-:W2:Y:S01]  /*8c40*/  SHFL.BFLY PT, R132, R137, 0x1, 0x1f ;  /* 0x0c201f0089847f89 */ /* 0x000ea200000e0000 */
[----:B-1----:R-:W-:Y:S02]  /*8c50*/  FMNMX.FTZ R3, R134, R3, !PT ;  /* 0x0000000386037209 */ /* 0x002fe40007810000 */
[----:B--2---:R-:W-:Y:S03]  /*8c60*/  FMNMX.FTZ R132, R137, R132, !PT ;  /* 0x0000008489847209 */ /* 0x004fe60007810000 */
[C---:B------:R-:W-:Y:S01]  /*8c70*/  FADD.FTZ R0, -R3.reuse, R0 ;  /* 0x0000000003007221 */ /* 0x040fe20000010100 */
[C---:B------:R-:W-:Y:S01]  /*8c80*/  FMUL.FTZ R166, R3.reuse, UR4 ;  /* 0x0000000403a67c20 */ /* 0x040fe20008410000 */
[----:B------:R-:W1:Y:S01]  /*8c90*/  LDSM.16.MT88.4 R136, [R192+0xc000] ;  /* 0x00c00000c088783b */ /* 0x000e620000004200 */
[----:B------:R-:W-:Y:S01]  /*8ca0*/  FSETP.NEU.FTZ.AND P1, PT, R132, -INF , PT ;  /* 0xff8000008400780b */ /* 0x000fe20003f3d000 */
[----:B------:R-:W-:Y:S01]  /*8cb0*/  FMUL.FTZ R135, R0, UR4 ;  /* 0x0000000400877c20 */ /* 0x000fe20008410000 */
[C---:B------:R-:W-:Y:S01]  /*8cc0*/  FMUL.FTZ R168, R132.reuse, UR4 ;  /* 0x0000000484a87c20 */ /* 0x040fe20008410000 */
[----:B------:R-:W-:Y:S02]  /*8cd0*/  FADD.FTZ R2, -R132, R133 ;  /* 0x0000008584027221 */ /* 0x000fe40000010100 */
[----:B------:R2:W3:Y:S02]  /*8ce0*/  MUFU.EX2 R0, R135 ;  /* 0x0000008700007308 */ /* 0x0004e40000000800 */
[----:B------:R-:W-:Y:S01]  /*8cf0*/  FSEL R168, R168, RZ, P1 ;  /* 0x000000ffa8a87208 */ /* 0x000fe20000800000 */
[----:B------:R-:W-:Y:S01]  /*8d00*/  FMUL.FTZ R133, R2, UR4 ;  /* 0x0000000402857c20 */ /* 0x000fe20008410000 */
[----:B------:R-:W-:Y:S03]  /*8d10*/  FSETP.NEU.FTZ.AND P1, PT, R3, -INF , PT ;  /* 0xff8000000300780b */ /* 0x000fe60003f3d000 */
[--C-:B------:R-:W-:Y:S01]  /*8d20*/  FFMA.FTZ R165, R4, UR4, -R168.reuse ;  /* 0x0000000404a57c23 */ /* 0x100fe200080108a8 */
[----:B------:R-:W-:Y:S01]  /*8d30*/  FSEL R166, R166, RZ, P1 ;  /* 0x000000ffa6a67208 */ /* 0x000fe20000800000 */
[--C-:B------:R-:W-:Y:S01]  /*8d40*/  FFMA.FTZ R5, R5, UR4, -R168.reuse ;  /* 0x0000000405057c23 */ /* 0x100fe200080108a8 */
[--C-:B------:R-:W-:Y:S01]  /*8d50*/  FFMA.FTZ R134, R9, UR4, -R168.reuse ;  /* 0x0000000409867c23 */ /* 0x100fe200080108a8 */
[----:B------:R-:W4:Y:S01]  /*8d60*/  MUFU.EX2 R2, R133 ;  /* 0x0000008500027308 */ /* 0x000f220000000800 */
[----:B------:R-:W-:Y:S01]  /*8d70*/  FFMA.FTZ R222, R28, UR4, -R168 ;  /* 0x000000041cde7c23 */ /* 0x000fe200080108a8 */
[--C-:B------:R-:W-:Y:S01]  /*8d80*/  FFMA.FTZ R167, R6, UR4, -R166.reuse ;  /* 0x0000000406a77c23 */ /* 0x100fe200080108a6 */
[----:B------:R-:W-:Y:S01]  /*8d90*/  FFMA.FTZ R6, R7, UR4, -R166 ;  /* 0x0000000407067c23 */ /* 0x000fe200080108a6 */
[----:B------:R-:W-:Y:S01]  /*8da0*/  FFMA.FTZ R7, R8, UR4, -R168 ;  /* 0x0000000408077c23 */ /* 0x000fe200080108a8 */
[--C-:B------:R-:W-:Y:S01]  /*8db0*/  FFMA.FTZ R164, R11, UR4, -R166.reuse ;  /* 0x000000040ba47c23 */ /* 0x100fe200080108a6 */
[----:B--2---:R-:W-:Y:S01]  /*8dc0*/  FFMA.FTZ R135, R10, UR4, -R166 ;  /* 0x000000040a877c23 */ /* 0x004fe200080108a6 */
[C---:B---3--:R-:W-:Y:S03]  /*8dd0*/  FMUL.FTZ R10, R0.reuse, R130 ;  /* 0x00000082000a7220 */ /* 0x048fe60000410000 */
[----:B------:R-:W-:Y:S01]  /*8de0*/  MUFU.EX2 R165, R165 ;  /* 0x000000a500a57308 */ /* 0x000fe20000000800 */
[C---:B------:R-:W-:Y:S01]  /*8df0*/  FMUL.FTZ R11, R0.reuse, R131 ;  /* 0x00000083000b7220 */ /* 0x040fe20000410000 */
[C---:B------:R-:W-:Y:S01]  /*8e00*/  FMUL.FTZ R38, R0.reuse, R38 ;  /* 0x0000002600267220 */ /* 0x040fe20000410000 */
[C---:B------:R-:W-:Y:S01]  /*8e10*/  FMUL.FTZ R39, R0.reuse, R39 ;  /* 0x0000002700277220 */ /* 0x040fe20000410000 */
[C---:B------:R-:W-:Y:S01]  /*8e20*/  FMUL.FTZ R42, R0.reuse, R42 ;  /* 0x0000002a002a7220 */ /* 0x040fe20000410000 */
[C---:B------:R-:W-:Y:S01]  /*8e30*/  FMUL.FTZ R43, R0.reuse, R43 ;  /* 0x0000002b002b7220 */ /* 0x040fe20000410000 */
[C---:B------:R-:W-:Y:S01]  /*8e40*/  FMUL.FTZ R46, R0.reuse, R46 ;  /* 0x0000002e002e7220 */ /* 0x040fe20000410000 */
[----:B------:R-:W-:Y:S03]  /*8e50*/  FMUL.FTZ R47, R0, R47 ;  /* 0x0000002f002f7220 */ /* 0x000fe60000410000 */
[----:B------:R-:W2:Y:S01]  /*8e60*/  MUFU.EX2 R5, R5 ;  /* 0x0000000500057308 */ /* 0x000ea20000000800 */
[C---:B----4-:R-:W-:Y:S01]  /*8e70*/  FMUL.FTZ R8, R2.reuse, R128 ;  /* 0x0000008002087220 */ /* 0x050fe20000410000 */
[C---:B------:R-:W-:Y:S01]  /*8e80*/  FMUL.FTZ R9, R2.reuse, R129 ;  /* 0x0000008102097220 */ /* 0x040fe20000410000 */
[C---:B------:R-:W-:Y:S01]  /*8e90*/  FMUL.FTZ R36, R2.reuse, R36 ;  /* 0x0000002402247220 */ /* 0x040fe20000410000 */
[C---:B------:R-:W-:Y:S01]  /*8ea0*/  FMUL.FTZ R37, R2.reuse, R37 ;  /* 0x0000002502257220 */ /* 0x040fe20000410000 */
[C---:B------:R-:W-:Y:S01]  /*8eb0*/  FMUL.FTZ R40, R2.reuse, R40 ;  /* 0x0000002802287220 */ /* 0x040fe20000410000 */
[C---:B------:R-:W-:Y:S01]  /*8ec0*/  FMUL.FTZ R41, R2.reuse, R41 ;  /* 0x0000002902297220 */ /* 0x040fe20000410000 */
[C---:B------:R-:W-:Y:S03]  /*8ed0*/  FMUL.FTZ R44, R2.reuse, R44 ;  /* 0x0000002c022c7220 */ /* 0x040fe60000410000 */
[----:B------:R-:W-:Y:S01]  /*8ee0*/  MUFU.EX2 R167, R167 ;  /* 0x000000a700a77308 */ /* 0x000fe20000000800 */
[----:B------:R-:W-:Y:S01]  /*8ef0*/  FMUL.FTZ R45, R2, R45 ;  /* 0x0000002d022d7220 */ /* 0x000fe20000410000 */
[----:B------:R-:W-:Y:S01]  /*8f00*/  FFMA.FTZ R225, R29, UR4, -R168 ;  /* 0x000000041de17c23 */ /* 0x000fe200080108a8 */
[--C-:B------:R-:W-:Y:S01]  /*8f10*/  FFMA.FTZ R224, R30, UR4, -R166.reuse ;  /* 0x000000041ee07c23 */ /* 0x100fe200080108a6 */
[----:B------:R-:W-:Y:S01]  /*8f20*/  FFMA.FTZ R227, R31, UR4, -R166 ;  /* 0x000000041fe37c23 */ /* 0x000fe200080108a6 */
[----:B------:R-:W-:Y:S01]  /*8f30*/  FFMA.FTZ R226, R32, UR4, -R168 ;  /* 0x0000000420e27c23 */ /* 0x000fe200080108a8 */
[----:B------:R-:W-:Y:S01]  /*8f40*/  LDSM.16.MT88.4 R28, [R192+0xd800] ;  /* 0x00d80000c01c783b */ /* 0x000fe20000004200 */
[----:B------:R-:W-:Y:S03]  /*8f50*/  FFMA.FTZ R228, R34, UR4, -R166 ;  /* 0x0000000422e47c23 */ /* 0x000fe600080108a6 */
[----:B------:R-:W3:Y:S01]  /*8f60*/  MUFU.EX2 R6, R6 ;  /* 0x0000000600067308 */ /* 0x000ee20000000800 */
[----:B--2---:R-:W-:Y:S01]  /*8f70*/  F2FP.BF16.F32.PACK_AB R128, R5, R165 ;  /* 0x000000a50580723e */ /* 0x004fe200000010ff */
[C---:B------:R-:W-:Y:S01]  /*8f80*/  FMUL.FTZ R48, R2.reuse, R48 ;  /* 0x0000003002307220 */ /* 0x040fe20000410000 */
[----:B------:R-:W-:Y:S01]  /*8f90*/  FMUL.FTZ R49, R2, R49 ;  /* 0x0000003102317220 */ /* 0x000fe20000410000 */
[C---:B------:R-:W-:Y:S01]  /*8fa0*/  FMUL.FTZ R50, R0.reuse, R50 ;  /* 0x0000003200327220 */ /* 0x040fe20000410000 */
[----:B------:R-:W-:Y:S01]  /*8fb0*/  FMUL.FTZ R51, R0, R51 ;  /* 0x0000003300337220 */ /* 0x000fe20000410000 */
[C---:B------:R-:W-:Y:S01]  /*8fc0*/  FMUL.FTZ R52, R2.reuse, R52 ;  /* 0x0000003402347220 */ /* 0x040fe20000410000 */
[----:B------:R-:W-:Y:S03]  /*8fd0*/  FMUL.FTZ R53, R2, R53 ;  /* 0x0000003502357220 */ /* 0x000fe60000410000 */
[----:B------:R-:W-:Y:S01]  /*8fe0*/  MUFU.EX2 R7, R7 ;  /* 0x0000000700077308 */ /* 0x000fe20000000800 */
[C---:B------:R-:W-:Y:S01]  /*8ff0*/  FMUL.FTZ R54, R0.reuse, R54 ;  /* 0x0000003600367220 */ /* 0x040fe20000410000 */
[----:B------:R-:W-:Y:S01]  /*9000*/  FMUL.FTZ R55, R0, R55 ;  /* 0x0000003700377220 */ /* 0x000fe20000410000 */
[C---:B------:R-:W-:Y:S01]  /*9010*/  FMUL.FTZ R56, R2.reuse, R56 ;  /* 0x0000003802387220 */ /* 0x040fe20000410000 */
[----:B------:R-:W-:Y:S01]  /*9020*/  FMUL.FTZ R57, R2, R57 ;  /* 0x0000003902397220 */ /* 0x000fe20000410000 */
[C---:B------:R-:W-:Y:S01]  /*9030*/  FMUL.FTZ R58, R0.reuse, R58 ;  /* 0x0000003a003a7220 */ /* 0x040fe20000410000 */
[----:B------:R-:W-:Y:S01]  /*9040*/  FMUL.FTZ R59, R0, R59 ;  /* 0x0000003b003b7220 */ /* 0x000fe20000410000 */
[----:B------:R-:W-:Y:S03]  /*9050*/  FMUL.FTZ R60, R2, R60 ;  /* 0x0000003c023c7220 */ /* 0x000fe60000410000 */
[----:B------:R-:W2:Y:S01]  /*9060*/  MUFU.EX2 R134, R134 ;  /* 0x0000008600867308 */ /* 0x000ea20000000800 */
[----:B---3--:R-:W-:Y:S01]  /*9070*/  F2FP.BF16.F32.PACK_AB R129, R6, R167 ;  /* 0x000000a70681723e */ /* 0x008fe200000010ff */
[----:B------:R-:W-:Y:S01]  /*9080*/  FMUL.FTZ R61, R2, R61 ;  /* 0x0000003d023d7220 */ /* 0x000fe20000410000 */
[C---:B------:R-:W-:Y:S01]  /*9090*/  FMUL.FTZ R62, R0.reuse, R62 ;  /* 0x0000003e003e7220 */ /* 0x040fe20000410000 */
[----:B------:R-:W-:Y:S01]  /*90a0*/  FMUL.FTZ R63, R0, R63 ;  /* 0x0000003f003f7220 */ /* 0x000fe20000410000 */
[C---:B------:R-:W-:Y:S01]  /*90b0*/  FMUL.FTZ R64, R2.reuse, R64 ;  /* 0x0000004002407220 */ /* 0x040fe20000410000 */
[----:B------:R-:W-:Y:S01]  /*90c0*/  FMUL.FTZ R65, R2, R65 ;  /* 0x0000004102417220 */ /* 0x000fe20000410000 */
[C---:B------:R-:W-:Y:S03]  /*90d0*/  FMUL.FTZ R66, R0.reuse, R66 ;  /* 0x0000004200427220 */ /* 0x040fe60000410000 */
[----:B------:R-:W-:Y:S01]  /*90e0*/  MUFU.EX2 R135, R135 ;  /* 0x0000008700877308 */ /* 0x000fe20000000800 */
[----:B------:R-:W-:Y:S01]  /*90f0*/  FMUL.FTZ R67, R0, R67 ;  /* 0x0000004300437220 */ /* 0x000fe20000410000 */
[C---:B------:R-:W-:Y:S01]  /*9100*/  FMUL.FTZ R68, R2.reuse, R68 ;  /* 0x0000004402447220 */ /* 0x040fe20000410000 */
[----:B------:R-:W-:Y:S01]  /*9110*/  FMUL.FTZ R69, R2, R69 ;  /* 0x0000004502457220 */ /* 0x000fe20000410000 */
[C---:B------:R-:W-:Y:S01]  /*9120*/  FMUL.FTZ R70, R0.reuse, R70 ;  /* 0x0000004600467220 */ /* 0x040fe20000410000 */
[----:B------:R-:W-:Y:S01]  /*9130*/  FMUL.FTZ R71, R0, R71 ;  /* 0x0000004700477220 */ /* 0x000fe20000410000 */
[C---:B------:R-:W-:Y:S01]  /*9140*/  FMUL.FTZ R72, R2.reuse, R72 ;  /* 0x0000004802487220 */ /* 0x040fe20000410000 */
[----:B------:R-:W-:Y:S03]  /*9150*/  FMUL.FTZ R73, R2, R73 ;  /* 0x0000004902497220 */ /* 0x000fe60000410000 */
[----:B------:R-:W3:Y:S01]  /*9160*/  MUFU.EX2 R164, R164 ;  /* 0x000000a400a47308 */ /* 0x000ee20000000800 */
[----:B--2---:R-:W-:Y:S01]  /*9170*/  F2FP.BF16.F32.PACK_AB R130, R134, R7 ;  /* 0x000000078682723e */ /* 0x004fe200000010ff */
[C---:B------:R-:W-:Y:S01]  /*9180*/  FMUL.FTZ R74, R0.reuse, R74 ;  /* 0x0000004a004a7220 */ /* 0x040fe20000410000 */
[----:B------:R-:W-:Y:S01]  /*9190*/  FMUL.FTZ R75, R0, R75 ;  /* 0x0000004b004b7220 */ /* 0x000fe20000410000 */
        /* <DEDUP_REMOVED lines=12> */
[----:B------:R-:W-:Y:S01]  /*9260*/  FMUL.FTZ R88, R2, R88 ;  /* 0x0000005802587220 */ /* 0x000fe20000410000 */
[----:B---3--:R-:W-:Y:S01]  /*9270*/  F2FP.BF16.F32.PACK_AB R131, R164, R135 ;  /* 0x00000087a483723e */ /* 0x008fe200000010ff */
[----:B------:R-:W-:Y:S01]  /*9280*/  FMUL.FTZ R89, R2, R89 ;  /* 0x0000005902597220 */ /* 0x000fe20000410000 */
[C---:B------:R-:W-:Y:S01]  /*9290*/  FMUL.FTZ R90, R0.reuse, R90 ;  /* 0x0000005a005a7220 */ /* 0x040fe20000410000 */
[----:B------:R-:W-:Y:S01]  /*92a0*/  FMUL.FTZ R91, R0, R91 ;  /* 0x0000005b005b7220 */ /* 0x000fe20000410000 */
[C---:B------:R-:W-:Y:S01]  /*92b0*/  FMUL.FTZ R92, R2.reuse, R92 ;  /* 0x0000005c025c7220 */ /* 0x040fe20000410000 */
[----:B------:R-:W-:Y:S01]  /*92c0*/  FMUL.FTZ R93, R2, R93 ;  /* 0x0000005d025d7220 */ /* 0x000fe20000410000 */
[C---:B------:R-:W-:Y:S01]  /*92d0*/  FMUL.FTZ R94, R0.reuse, R94 ;  /* 0x0000005e005e7220 */ /* 0x040fe20000410000 */
[C---:B-1----:R-:W-:Y:S01]  /*92e0*/  HMMA.16816.F32.BF16 R8, R128.reuse, R136, R8 ;  /* 0x000000888008723c */ /* 0x042fe20000041808 */
[----:B------:R-:W-:Y:S04]  /*92f0*/  MUFU.EX2 R222, R222 ;  /* 0x000000de00de7308 */ /* 0x000fe80000000800 */
[----:B------:R-:W-:Y:S01]  /*9300*/  FMUL.FTZ R95, R0, R95 ;  /* 0x0000005f005f7220 */ /* 0x000fe20000410000 */
[C---:B------:R-:W-:Y:S01]  /*9310*/  HMMA.16816.F32.BF16 R36, R128.reuse, R138, R36 ;  /* 0x0000008a8024723c */ /* 0x040fe20000041824 */
[----:B------:R-:W1:Y:S04]  /*9320*/  LDSM.16.MT88.4 R136, [R192+0xe000] ;  /* 0x00e00000c088783b */ /* 0x000e680000004200 */
[----:B------:R-:W-:Y:S01]  /*9330*/  MUFU.EX2 R225, R225 ;  /* 0x000000e100e17308 */ /* 0x000fe20000000800 */
[----:B------:R-:W-:Y:S01]  /*9340*/  ISETP.GT.AND P1, PT, R217, RZ, PT ;  /* 0x000000ffd900720c */ /* 0x000fe20003f24270 */
[C---:B------:R-:W-:Y:S01]  /*9350*/  FMUL.FTZ R96, R2.reuse, R96 ;  /* 0x0000006002607220 */ /* 0x040fe20000410000 */
[C---:B------:R-:W-:Y:S03]  /*9360*/  HMMA.16816.F32.BF16 R40, R128.reuse, R140, R40 ;  /* 0x0000008c8028723c */ /* 0x040fe60000041828 */
[----:B------:R-:W-:Y:S03]  /*9370*/  FMUL.FTZ R97, R2, R97 ;  /* 0x0000006102617220 */ /* 0x000fe60000410000 */
[C---:B------:R-:W-:Y:S01]  /*9380*/  HMMA.16816.F32.BF16 R44, R128.reuse, R142, R44 ;  /* 0x0000008e802c723c */ /* 0x040fe2000004182c */
[----:B------:R-:W2:Y:S01]  /*9390*/  LDSM.16.MT88.4 R140, [R190+0xe000] ;  /* 0x00e00000be8c783b */ /* 0x000ea20000004200 */
[----:B------:R-:W-:Y:S03]  /*93a0*/  MUFU.EX2 R224, R224 ;  /* 0x000000e000e07308 */ /* 0x000fe60000000800 */
[C---:B------:R-:W-:Y:S01]  /*93b0*/  FMUL.FTZ R98, R0.reuse, R98 ;  /* 0x0000006200627220 */ /* 0x040fe20000410000 */
[C---:B------:R-:W-:Y:S06]  /*93c0*/  HMMA.16816.F32.BF16 R48, R128.reuse, R144, R48 ;  /* 0x000000908030723c */ /* 0x040fec0000041830 */
[----:B------:R-:W-:Y:S01]  /*93d0*/  MUFU.EX2 R227, R227 ;  /* 0x000000e300e37308 */ /* 0x000fe20000000800 */
[----:B------:R-:W-:Y:S01]  /*93e0*/  FMUL.FTZ R99, R0, R99 ;  /* 0x0000006300637220 */ /* 0x000fe20000410000 */
[C---:B------:R-:W-:Y:S01]  /*93f0*/  HMMA.16816.F32.BF16 R52, R128.reuse, R146, R52 ;  /* 0x000000928034723c */ /* 0x040fe20000041834 */
[----:B------:R-:W3:Y:S02]  /*9400*/  LDSM.16.MT88.4 R144, [R189+0xe000] ;  /* 0x00e00000bd90783b */ /* 0x000ee40000004200 */
[--C-:B------:R-:W-:Y:S03]  /*9410*/  FFMA.FTZ R169, R12, UR4, -R168.reuse ;  /* 0x000000040ca97c23 */ /* 0x100fe600080108a8 */
[C---:B------:R-:W-:Y:S02]  /*9420*/  HMMA.16816.F32.BF16 R56, R128.reuse, R148, R56 ;  /* 0x000000948038723c */ /* 0x040fe40000041838 */
[----:B------:R-:W-:Y:S03]  /*9430*/  MUFU.EX2 R226, R226 ;  /* 0x000000e200e27308 */ /* 0x000fe60000000800 */
[C---:B------:R-:W-:Y:S01]  /*9440*/  FMUL.FTZ R12, R2.reuse, R124 ;  /* 0x0000007c020c7220 */ /* 0x040fe20000410000 */
[C---:B------:R-:W-:Y:S01]  /*9450*/  HMMA.16816.F32.BF16 R60, R128.reuse, R150, R60 ;  /* 0x00000096803c723c */ /* 0x040fe2000004183c */
[----:B------:R-:W4:Y:S05]  /*9460*/  LDSM.16.MT88.4 R148, [R188+0xe000] ;  /* 0x00e00000bc94783b */ /* 0x000f2a0000004200 */
[----:B------:R-:W-:Y:S01]  /*9470*/  MUFU.EX2 R169, R169 ;  /* 0x000000a900a97308 */ /* 0x000fe20000000800 */
[----:B------:R-:W-:Y:S01]  /*9480*/  FFMA.FTZ R170, R13, UR4, -R168 ;  /* 0x000000040daa7c23 */ /* 0x000fe200080108a8 */
[C---:B-1----:R-:W-:Y:S03]  /*9490*/  HMMA.16816.F32.BF16 R64, R128.reuse, R136, R64 ;  /* 0x000000888040723c */ /* 0x042fe60000041840 */
[----:B------:R-:W-:Y:S03]  /*94a0*/  FMUL.FTZ R13, R2, R125 ;  /* 0x0000007d020d7220 */ /* 0x000fe60000410000 */
[C---:B------:R-:W-:Y:S01]  /*94b0*/  HMMA.16816.F32.BF16 R68, R128.reuse, R138, R68 ;  /* 0x0000008a8044723c */ /* 0x040fe20000041844 */
[----:B------:R-:W1:Y:S01]  /*94c0*/  LDSM.16.MT88.4 R136, [R192+0x10000] ;  /* 0x01000000c088783b */ /* 0x000e620000004200 */
[----:B------:R-:W5:Y:S03]  /*94d0*/  MUFU.EX2 R170, R170 ;  /* 0x000000aa00aa7308 */ /* 0x000f660000000800 */
[--C-:B------:R-:W-:Y:S01]  /*94e0*/  FFMA.FTZ R171, R14, UR4, -R166.reuse ;  /* 0x000000040eab7c23 */ /* 0x100fe200080108a6 */
[C---:B--2---:R-:W-:Y:S06]  /*94f0*/  HMMA.16816.F32.BF16 R72, R128.reuse, R140, R72 ;  /* 0x0000008c8048723c */ /* 0x044fec0000041848 */
[----:B------:R-:W-:Y:S01]  /*9500*/  MUFU.EX2 R228, R228 ;  /* 0x000000e400e47308 */ /* 0x000fe20000000800 */
[C---:B------:R-:W-:Y:S01]  /*9510*/  FMUL.FTZ R14, R0.reuse, R126 ;  /* 0x0000007e000e7220 */ /* 0x040fe20000410000 */
[C---:B------:R-:W-:Y:S01]  /*9520*/  HMMA.16816.F32.BF16 R76, R128.reuse, R142, R76 ;  /* 0x0000008e804c723c */ /* 0x040fe2000004184c */
[----:B------:R-:W2:Y:S02]  /*9530*/  LDSM.16.MT88.4 R140, [R190+0x10000] ;  /* 0x01000000be8c783b */ /* 0x000ea40000004200 */
[----:B------:R-:W-:Y:S03]  /*9540*/  FFMA.FTZ R172, R15, UR4, -R166 ;  /* 0x000000040fac7c23 */ /* 0x000fe600080108a6 */
[C---:B---3--:R-:W-:Y:S02]  /*9550*/  HMMA.16816.F32.BF16 R80, R128.reuse, R144, R80 ;  /* 0x000000908050723c */ /* 0x048fe40000041850 */
[----:B------:R-:W-:Y:S03]  /*9560*/  MUFU.EX2 R171, R171 ;  /* 0x000000ab00ab7308 */ /* 0x000fe60000000800 */
[----:B------:R-:W-:Y:S01]  /*9570*/  FMUL.FTZ R15, R0, R127 ;  /* 0x0000007f000f7220 */ /* 0x000fe20000410000 */
[C---:B------:R-:W-:Y:S01]  /*9580*/  HMMA.16816.F32.BF16 R84, R128.reuse, R146, R84 ;  /* 0x000000928054723c */ /* 0x040fe20000041854 */
[----:B------:R-:W3:Y:S05]  /*9590*/  LDSM.16.MT88.4 R144, [R189+0x10000] ;  /* 0x01000000bd90783b */ /* 0x000eea0000004200 */
[----:B------:R-:W5:Y:S01]  /*95a0*/  MUFU.EX2 R172, R172 ;  /* 0x000000ac00ac7308 */ /* 0x000f620000000800 */
[C---:B------:R-:W-:Y:S01]  /*95b0*/  FMUL.FTZ R100, R2.reuse, R100 ;  /* 0x0000006402647220 */ /* 0x040fe20000410000 */
[C---:B----4-:R-:W-:Y:S01]  /*95c0*/  HMMA.16816.F32.BF16 R88, R128.reuse, R148, R88 ;  /* 0x000000948058723c */ /* 0x050fe20000041858 */
[----:B------:R-:W4:Y:S02]  /*95d0*/  LDSM.16.MT88.4 R124, [R188+0x10000] ;  /* 0x01000000bc7c783b */ /* 0x000f240000004200 */
[----:B------:R-:W-:Y:S03]  /*95e0*/  FMUL.FTZ R101, R2, R101 ;  /* 0x0000006502657220 */ /* 0x000fe60000410000 */
[C---:B------:R-:W-:Y:S05]  /*95f0*/  HMMA.16816.F32.BF16 R92, R128.reuse, R150, R92 ;  /* 0x00000096805c723c */ /* 0x040fea000004185c */
[C---:B------:R-:W-:Y:S01]  /*9600*/  FMUL.FTZ R102, R0.reuse, R102 ;  /* 0x0000006600667220 */ /* 0x040fe20000410000 */
[C---:B-1----:R-:W-:Y:S01]  /*9610*/  HMMA.16816.F32.BF16 R96, R128.reuse, R136, R96 ;  /* 0x000000888060723c */ /* 0x042fe20000041860 */
[----:B------:R-:W-:Y:S04]  /*9620*/  LDSM.16.MT88.4 R148, [R189+0xc800] ;  /* 0x00c80000bd94783b */ /* 0x000fe80000004200 */
[----:B------:R-:W-:Y:S01]  /*9630*/  FMUL.FTZ R103, R0, R103 ;  /* 0x0000006700677220 */ /* 0x000fe20000410000 */
[C---:B------:R-:W-:Y:S01]  /*9640*/  FMUL.FTZ R104, R2.reuse, R104 ;  /* 0x0000006802687220 */ /* 0x040fe20000410000 */
[----:B------:R-:W-:Y:S01]  /*9650*/  FMUL.FTZ R105, R2, R105 ;  /* 0x0000006902697220 */ /* 0x000fe20000410000 */
[C---:B------:R-:W-:Y:S03]  /*9660*/  FMUL.FTZ R106, R0.reuse, R106 ;  /* 0x0000006a006a7220 */ /* 0x040fe60000410000 */
[----:B------:R-:W-:Y:S01]  /*9670*/  FMUL.FTZ R107, R0, R107 ;  /* 0x0000006b006b7220 */ /* 0x000fe20000410000 */
[C---:B------:R-:W-:Y:S01]  /*9680*/  HMMA.16816.F32.BF16 R100, R128.reuse, R138, R100 ;  /* 0x0000008a8064723c */ /* 0x040fe20000041864 */
[----:B------:R-:W1:Y:S02]  /*9690*/  LDSM.16.MT88.4 R136, [R192+0xc800] ;  /* 0x00c80000c088783b */ /* 0x000e640000004200 */
[C---:B------:R-:W-:Y:S01]  /*96a0*/  FMUL.FTZ R108, R2.reuse, R108 ;  /* 0x0000006c026c7220 */ /* 0x040fe20000410000 */
[----:B------:R-:W-:Y:S01]  /*96b0*/  FMUL.FTZ R109, R2, R109 ;  /* 0x0000006d026d7220 */ /* 0x000fe20000410000 */
[C---:B------:R-:W-:Y:S01]  /*96c0*/  FMUL.FTZ R110, R0.reuse, R110 ;  /* 0x0000006e006e7220 */ /* 0x040fe20000410000 */
[C---:B--2---:R-:W-:Y:S05]  /*96d0*/  HMMA.16816.F32.BF16 R104, R128.reuse, R140, R104 ;  /* 0x0000008c8068723c */ /* 0x044fea0000041868 */
[----:B------:R-:W-:Y:S01]  /*96e0*/  FMUL.FTZ R111, R0, R111 ;  /* 0x0000006f006f7220 */ /* 0x000fe20000410000 */
[--C-:B------:R-:W-:Y:S01]  /*96f0*/  FFMA.FTZ R173, R16, UR4, -R168.reuse ;  /* 0x0000000410ad7c23 */ /* 0x100fe200080108a8 */
[----:B------:R-:W-:Y:S01]  /*9700*/  FFMA.FTZ R174, R17, UR4, -R168 ;  /* 0x0000000411ae7c23 */ /* 0x000fe200080108a8 */
[--C-:B------:R-:W-:Y:S03]  /*9710*/  FFMA.FTZ R175, R18, UR4, -R166.reuse ;  /* 0x0000000412af7c23 */ /* 0x100fe600080108a6 */
[----:B------:R-:W-:Y:S01]  /*9720*/  FFMA.FTZ R220, R19, UR4, -R166 ;  /* 0x0000000413dc7c23 */ /* 0x000fe200080108a6 */
[C---:B------:R-:W-:Y:S01]  /*9730*/  HMMA.16816.F32.BF16 R108, R128.reuse, R142, R108 ;  /* 0x0000008e806c723c */ /* 0x040fe2000004186c */
[----:B------:R-:W2:Y:S01]  /*9740*/  LDSM.16.MT88.4 R140, [R190+0xc800] ;  /* 0x00c80000be8c783b */ /* 0x000ea20000004200 */
[----:B------:R-:W-:Y:S01]  /*9750*/  MUFU.EX2 R173, R173 ;  /* 0x000000ad00ad7308 */ /* 0x000fe20000000800 */
[C---:B------:R-:W-:Y:S01]  /*9760*/  FMUL.FTZ R112, R2.reuse, R112 ;  /* 0x0000007002707220 */ /* 0x040fe20000410000 */
[----:B------:R-:W-:Y:S01]  /*9770*/  FMUL.FTZ R113, R2, R113 ;  /* 0x0000007102717220 */ /* 0x000fe20000410000 */
[C---:B------:R-:W-:Y:S01]  /*9780*/  FMUL.FTZ R114, R0.reuse, R114 ;  /* 0x0000007200727220 */ /* 0x040fe20000410000 */
[C---:B---3--:R-:W-:Y:S06]  /*9790*/  HMMA.16816.F32.BF16 R12, R128.reuse, R144, R12 ;  /* 0x00000090800c723c */ /* 0x048fec000004180c */
[----:B------:R-:W3:Y:S01]  /*97a0*/  MUFU.EX2 R174, R174 ;  /* 0x000000ae00ae7308 */ /* 0x000ee20000000800 */
[----:B------:R-:W-:Y:S01]  /*97b0*/  FMUL.FTZ R115, R0, R115 ;  /* 0x0000007300737220 */ /* 0x000fe20000410000 */
[C---:B------:R-:W-:Y:S03]  /*97c0*/  FMUL.FTZ R16, R2.reuse, R120 ;  /* 0x0000007802107220 */ /* 0x040fe60000410000 */
[----:B------:R-:W-:Y:S01]  /*97d0*/  FMUL.FTZ R17, R2, R121 ;  /* 0x0000007902117220 */ /* 0x000fe20000410000 */
[C---:B------:R-:W-:Y:S01]  /*97e0*/  FMUL.FTZ R18, R0.reuse, R122 ;  /* 0x0000007a00127220 */ /* 0x040fe20000410000 */
[----:B------:R-:W-:Y:S01]  /*97f0*/  FMUL.FTZ R19, R0, R123 ;  /* 0x0000007b00137220 */ /* 0x000fe20000410000 */
[C---:B------:R-:W-:Y:S02]  /*9800*/  HMMA.16816.F32.BF16 R112, R128.reuse, R146, R112 ;  /* 0x000000928070723c */ /* 0x040fe40000041870 */
[----:B------:R-:W-:Y:S01]  /*9810*/  MUFU.EX2 R175, R175 ;  /* 0x000000af00af7308 */ /* 0x000fe20000000800 */
[----:B------:R-:W2:Y:S01]  /*9820*/  LDSM.16.MT88.4 R144, [R188+0xc800] ;  /* 0x00c80000bc90783b */ /* 0x000ea20000004200 */
[C---:B------:R-:W-:Y:S01]  /*9830*/  FMUL.FTZ R116, R2.reuse, R116 ;  /* 0x0000007402747220 */ /* 0x040fe20000410000 */
[----:B------:R-:W-:Y:S01]  /*9840*/  FMUL.FTZ R117, R2, R117 ;  /* 0x0000007502757220 */ /* 0x000fe20000410000 */
[C---:B------:R-:W-:Y:S01]  /*9850*/  FMUL.FTZ R118, R0.reuse, R118 ;  /* 0x0000007600767220 */ /* 0x040fe20000410000 */
[C---:B----4-:R-:W-:Y:S05]  /*9860*/  HMMA.16816.F32.BF16 R16, R128.reuse, R124, R16 ;  /* 0x0000007c8010723c */ /* 0x050fea0000041810 */
[----:B------:R-:W4:Y:S01]  /*9870*/  MUFU.EX2 R220, R220 ;  /* 0x000000dc00dc7308 */ /* 0x000f220000000800 */
[----:B------:R-:W-:Y:S01]  /*9880*/  FMUL.FTZ R119, R0, R119 ;  /* 0x0000007700777220 */ /* 0x000fe20000410000 */
[----:B-----5:R-:W-:Y:S01]  /*9890*/  F2FP.BF16.F32.PACK_AB R120, R170, R169 ;  /* 0x000000a9aa78723e */ /* 0x020fe200000010ff */
[----:B------:R-:W-:Y:S03]  /*98a0*/  FFMA.FTZ R165, R2, R221, R165 ;  /* 0x000000dd02a57223 */ /* 0x000fe600000100a5 */
[----:B------:R-:W-:Y:S02]  /*98b0*/  F2FP.BF16.F32.PACK_AB R121, R172, R171 ;  /* 0x000000abac79723e */ /* 0x000fe400000010ff */
[----:B---3--:R-:W-:Y:S01]  /*98c0*/  F2FP.BF16.F32.PACK_AB R122, R174, R173 ;  /* 0x000000adae7a723e */ /* 0x008fe200000010ff */
[----:B------:R-:W-:Y:S01]  /*98d0*/  HMMA.16816.F32.BF16 R116, R128, R126, R116 ;  /* 0x0000007e8074723c */ /* 0x000fe20000041874 */
[----:B------:R-:W3:Y:S02]  /*98e0*/  LDSM.16.MT88.4 R124, [R188+0xe800] ;  /* 0x00e80000bc7c783b */ /* 0x000ee40000004200 */
[----:B------:R-:W-:Y:S01]  /*98f0*/  MOV R133, R132 ;  /* 0x0000008400857202 */ /* 0x000fe20000000f00 */
[----:B------:R-:W-:Y:S01]  /*9900*/  FFMA.FTZ R167, R0, R219, R167 ;  /* 0x000000db00a77223 */ /* 0x000fe200000100a7 */
[----:B------:R-:W-:Y:S01]  /*9910*/  FADD.FTZ R0, R5, R165 ;  /* 0x000000a505007221 */ /* 0x000fe20000010000 */
[----:B----4-:R-:W-:Y:S03]  /*9920*/  F2FP.BF16.F32.PACK_AB R123, R220, R175 ;  /* 0x000000afdc7b723e */ /* 0x010fe600000010ff */
[----:B------:R-:W4:Y:S02]  /*9930*/  LDSM.16.MT88.4 R128, [R192+0x10800] ;  /* 0x01080000c080783b */ /* 0x000f240000004200 */
[----:B------:R-:W-:Y:S01]  /*9940*/  FADD.FTZ R6, R6, R167 ;  /* 0x000000a706067221 */ /* 0x000fe20000010000 */
[----:B------:R-:W-:Y:S01]  /*9950*/  FADD.FTZ R7, R7, R0 ;  /* 0x0000000007077221 */ /* 0x000fe20000010000 */
[----:B------:R-:W-:Y:S01]  /*9960*/  IADD3 R0, R217, -0x1, RZ ;  /* 0xffffffffd9007810 */ /* 0x000fe20007ffe0ff */
[C---:B-1----:R-:W-:Y:S05]  /*9970*/  HMMA.16816.F32.BF16 R8, R120.reuse, R136, R8 ;  /* 0x000000887808723c */ /* 0x042fea0000041808 */
[----:B------:R-:W-:Y:S01]  /*9980*/  FADD.FTZ R135, R135, R6 ;  /* 0x0000000687877221 */ /* 0x000fe20000010000 */
[C---:B------:R-:W-:Y:S01]  /*9990*/  HMMA.16816.F32.BF16 R36, R120.reuse, R138, R36 ;  /* 0x0000008a7824723c */ /* 0x040fe20000041824 */
[----:B------:R-:W1:Y:S04]  /*99a0*/  LDSM.16.MT88.4 R136, [R190+0x10800] ;  /* 0x01080000be88783b */ /* 0x000e680000004200 */
[----:B------:R-:W-:Y:S01]  /*99b0*/  FADD.FTZ R134, R134, R7 ;  /* 0x0000000786867221 */ /* 0x000fe20000010000 */
[C---:B--2---:R-:W-:Y:S05]  /*99c0*/  HMMA.16816.F32.BF16 R40, R120.reuse, R140, R40 ;  /* 0x0000008c7828723c */ /* 0x044fea0000041828 */
[----:B------:R-:W-:Y:S01]  /*99d0*/  FADD.FTZ R164, R164, R135 ;  /* 0x00000087a4a47221 */ /* 0x000fe20000010000 */
[C---:B------:R-:W-:Y:S01]  /*99e0*/  HMMA.16816.F32.BF16 R44, R120.reuse, R142, R44 ;  /* 0x0000008e782c723c */ /* 0x040fe2000004182c */
[----:B------:R-:W2:Y:S04]  /*99f0*/  LDSM.16.MT88.4 R140, [R189+0x10800] ;  /* 0x01080000bd8c783b */ /* 0x000ea80000004200 */
[----:B------:R-:W-:Y:S01]  /*9a00*/  FADD.FTZ R169, R169, R134 ;  /* 0x00000086a9a97221 */ /* 0x000fe20000010000 */
[C---:B------:R-:W-:Y:S05]  /*9a10*/  HMMA.16816.F32.BF16 R48, R120.reuse, R148, R48 ;  /* 0x000000947830723c */ /* 0x040fea0000041830 */
[----:B------:R-:W-:Y:S01]  /*9a20*/  FADD.FTZ R171, R171, R164 ;  /* 0x000000a4abab7221 */ /* 0x000fe20000010000 */
[C---:B------:R-:W-:Y:S01]  /*9a30*/  HMMA.16816.F32.BF16 R52, R120.reuse, R150, R52 ;  /* 0x000000967834723c */ /* 0x040fe20000041834 */
[----:B------:R-:W-:Y:S04]  /*9a40*/  LDSM.16.MT88.4 R148, [R192+0xf000] ;  /* 0x00f00000c094783b */ /* 0x000fe80000004200 */
        /* <DEDUP_REMOVED lines=13> */
[C---:B------:R-:W-:Y:S05]  /*9b20*/  HMMA.16816.F32.BF16 R76, R120.reuse, R158, R76 ;  /* 0x0000009e784c723c */ /* 0x040fea000004184c */
[--C-:B------:R-:W-:Y:S01]  /*9b30*/  FFMA.FTZ R156, R20, UR4, -R168.reuse ;  /* 0x00000004149c7c23 */ /* 0x100fe200080108a8 */
[C---:B------:R-:W-:Y:S05]  /*9b40*/  HMMA.16816.F32.BF16 R80, R120.reuse, R160, R80 ;  /* 0x000000a07850723c */ /* 0x040fea0000041850 */
[----:B------:R-:W-:Y:S01]  /*9b50*/  FFMA.FTZ R157, R21, UR4, -R168 ;  /* 0x00000004159d7c23 */ /* 0x000fe200080108a8 */
[C---:B------:R-:W-:Y:S01]  /*9b60*/  HMMA.16816.F32.BF16 R84, R120.reuse, R162, R84 ;  /* 0x000000a27854723c */ /* 0x040fe20000041854 */
[----:B------:R-:W-:Y:S04]  /*9b70*/  MUFU.EX2 R156, R156 ;  /* 0x0000009c009c7308 */ /* 0x000fe80000000800 */
[--C-:B------:R-:W-:Y:S01]  /*9b80*/  FFMA.FTZ R158, R22, UR4, -R166.reuse ;  /* 0x00000004169e7c23 */ /* 0x100fe200080108a6 */
[C---:B---3--:R-:W-:Y:S05]  /*9b90*/  HMMA.16816.F32.BF16 R88, R120.reuse, R124, R88 ;  /* 0x0000007c7858723c */ /* 0x048fea0000041858 */
[----:B------:R-:W3:Y:S01]  /*9ba0*/  MUFU.EX2 R157, R157 ;  /* 0x0000009d009d7308 */ /* 0x000ee20000000800 */
[----:B------:R-:W-:Y:S01]  /*9bb0*/  FFMA.FTZ R159, R23, UR4, -R166 ;  /* 0x00000004179f7c23 */ /* 0x000fe200080108a6 */
[C---:B------:R-:W-:Y:S01]  /*9bc0*/  HMMA.16816.F32.BF16 R92, R120.reuse, R126, R92 ;  /* 0x0000007e785c723c */ /* 0x040fe2000004185c */
[----:B------:R-:W5:Y:S03]  /*9bd0*/  LDSM.16.MT88.4 R20, [R188+0x10800] ;  /* 0x01080000bc14783b */ /* 0x000f660000004200 */
[--C-:B------:R-:W-:Y:S02]  /*9be0*/  FFMA.FTZ R160, R24, UR4, -R168.reuse ;  /* 0x0000000418a07c23 */ /* 0x100fe400080108a8 */
[C---:B----4-:R-:W-:Y:S02]  /*9bf0*/  HMMA.16816.F32.BF16 R96, R120.reuse, R128, R96 ;  /* 0x000000807860723c */ /* 0x050fe40000041860 */
[----:B------:R-:W-:Y:S01]  /*9c00*/  MUFU.EX2 R158, R158 ;  /* 0x0000009e009e7308 */ /* 0x000fe20000000800 */
[----:B------:R-:W4:Y:S02]  /*9c10*/  LDSM.16.MT88.4 R124, [R192+0xd000] ;  /* 0x00d00000c07c783b */ /* 0x000f240000004200 */
[----:B------:R-:W-:Y:S01]  /*9c20*/  FFMA.FTZ R161, R25, UR4, -R168 ;  /* 0x0000000419a17c23 */ /* 0x000fe200080108a8 */
[C---:B------:R-:W-:Y:S06]  /*9c30*/  HMMA.16816.F32.BF16 R100, R120.reuse, R130, R100 ;  /* 0x000000827864723c */ /* 0x040fec0000041864 */
[----:B------:R-:W5:Y:S01]  /*9c40*/  MUFU.EX2 R159, R159 ;  /* 0x0000009f009f7308 */ /* 0x000f620000000800 */
[----:B------:R-:W4:Y:S01]  /*9c50*/  LDSM.16.MT88.4 R128, [R190+0xd000] ;  /* 0x00d00000be80783b */ /* 0x000f220000004200 */
[C---:B-1----:R-:W-:Y:S03]  /*9c60*/  HMMA.16816.F32.BF16 R104, R120.reuse, R136, R104 ;  /* 0x000000887868723c */ /* 0x042fe60000041868 */
[----:B---3--:R-:W-:Y:S03]  /*9c70*/  F2FP.BF16.F32.PACK_AB R24, R157, R156 ;  /* 0x0000009c9d18723e */ /* 0x008fe600000010ff */
[C---:B------:R-:W-:Y:S01]  /*9c80*/  HMMA.16816.F32.BF16 R108, R120.reuse, R138, R108 ;  /* 0x0000008a786c723c */ /* 0x040fe2000004186c */
[----:B------:R-:W1:Y:S01]  /*9c90*/  LDSM.16.MT88.4 R136, [R189+0xd000] ;  /* 0x00d00000bd88783b */ /* 0x000e620000004200 */
[----:B------:R-:W-:Y:S03]  /*9ca0*/  MUFU.EX2 R160, R160 ;  /* 0x000000a000a07308 */ /* 0x000fe60000000800 */
[--C-:B------:R-:W-:Y:S01]  /*9cb0*/  FFMA.FTZ R162, R26, UR4, -R166.reuse ;  /* 0x000000041aa27c23 */ /* 0x100fe200080108a6 */
[C---:B--2---:R-:W-:Y:S06]  /*9cc0*/  HMMA.16816.F32.BF16 R12, R120.reuse, R140, R12 ;  /* 0x0000008c780c723c */ /* 0x044fec000004180c */
[----:B------:R-:W2:Y:S01]  /*9cd0*/  MUFU.EX2 R161, R161 ;  /* 0x000000a100a17308 */ /* 0x000ea20000000800 */
[----:B------:R-:W-:Y:S01]  /*9ce0*/  FFMA.FTZ R163, R27, UR4, -R166 ;  /* 0x000000041ba37c23 */ /* 0x000fe200080108a6 */
[C---:B------:R-:W-:Y:S01]  /*9cf0*/  HMMA.16816.F32.BF16 R112, R120.reuse, R142, R112 ;  /* 0x0000008e7870723c */ /* 0x040fe20000041870 */
[----:B------:R-:W3:Y:S02]  /*9d00*/  LDSM.16.MT88.4 R140, [R190+0xf000] ;  /* 0x00f00000be8c783b */ /* 0x000ee40000004200 */
[----:B-----5:R-:W-:Y:S03]  /*9d10*/  F2FP.BF16.F32.PACK_AB R25, R159, R158 ;  /* 0x0000009e9f19723e */ /* 0x020fe600000010ff */
[C---:B------:R-:W-:Y:S02]  /*9d20*/  HMMA.16816.F32.BF16 R16, R120.reuse, R20, R16 ;  /* 0x000000147810723c */ /* 0x040fe40000041810 */
[----:B------:R-:W-:Y:S03]  /*9d30*/  MUFU.EX2 R162, R162 ;  /* 0x000000a200a27308 */ /* 0x000fe60000000800 */
[----:B------:R-:W-:Y:S01]  /*9d40*/  FFMA.FTZ R168, R33, UR4, -R168 ;  /* 0x0000000421a87c23 */ /* 0x000fe200080108a8 */
[----:B------:R-:W-:Y:S01]  /*9d50*/  HMMA.16816.F32.BF16 R116, R120, R22, R116 ;  /* 0x000000167874723c */ /* 0x000fe20000041874 */
[----:B------:R-:W5:Y:S05]  /*9d60*/  LDSM.16.MT88.4 R20, [R188+0xf000] ;  /* 0x00f00000bc14783b */ /* 0x000f6a0000004200 */
[----:B------:R-:W4:Y:S01]  /*9d70*/  MUFU.EX2 R163, R163 ;  /* 0x000000a300a37308 */ /* 0x000f220000000800 */
[----:B--2---:R-:W-:Y:S01]  /*9d80*/  F2FP.BF16.F32.PACK_AB R26, R161, R160 ;  /* 0x000000a0a11a723e */ /* 0x004fe200000010ff */
[----:B------:R-:W-:Y:S03]  /*9d90*/  FFMA.FTZ R166, R35, UR4, -R166 ;  /* 0x0000000423a67c23 */ /* 0x000fe600080108a6 */
[----:B------:R-:W-:Y:S01]  /*9da0*/  FADD.FTZ R156, R156, R173 ;  /* 0x000000ad9c9c7221 */ /* 0x000fe20000010000 */
[----:B------:R-:W-:Y:S01]  /*9db0*/  MOV R217, R0 ;  /* 0x0000000000d97202 */ /* 0x000fe20000000f00 */
[----:B------:R-:W2:Y:S03]  /*9dc0*/  LDSM.16.MT88.4 R120, [R192+0x11000] ;  /* 0x01100000c078783b */ /* 0x000ea60000004200 */
[----:B------:R-:W2:Y:S01]  /*9dd0*/  MUFU.EX2 R229, R168 ;  /* 0x000000a800e57308 */ /* 0x000ea20000000800 */
[----:B------:R-:W-:Y:S01]  /*9de0*/  FADD.FTZ R158, R158, R5 ;  /* 0x000000059e9e7221 */ /* 0x000fe20000010000 */
[----:B------:R-:W-:Y:S01]  /*9df0*/  FADD.FTZ R157, R157, R156 ;  /* 0x0000009c9d9d7221 */ /* 0x000fe20000010000 */
[----:B------:R-:W-:Y:S02]  /*9e00*/  MOV R0, R3 ;  /* 0x0000000300007202 */ /* 0x000fe40000000f00 */
[----:B------:R-:W-:Y:S01]  /*9e10*/  FADD.FTZ R159, R159, R158 ;  /* 0x0000009e9f9f7221 */ /* 0x000fe20000010000 */
[----:B------:R-:W-:Y:S01]  /*9e20*/  LDSM.16.MT88.4 R32, [R188+0xd800] ;  /* 0x00d80000bc20783b */ /* 0x000fe20000004200 */
[----:B------:R-:W-:Y:S03]  /*9e30*/  FADD.FTZ R160, R160, R157 ;  /* 0x0000009da0a07221 */ /* 0x000fe60000010000 */
[----:B------:R-:W2:Y:S01]  /*9e40*/  MUFU.EX2 R231, R166 ;  /* 0x000000a600e77308 */ /* 0x000ea20000000800 */
[----:B----4-:R-:W-:Y:S01]  /*9e50*/  F2FP.BF16.F32.PACK_AB R27, R163, R162 ;  /* 0x000000a2a31b723e */ /* 0x010fe200000010ff */
[----:B------:R-:W-:Y:S01]  /*9e60*/  FADD.FTZ R162, R162, R159 ;  /* 0x0000009fa2a27221 */ /* 0x000fe20000010000 */
[----:B------:R-:W-:Y:S03]  /*9e70*/  FADD.FTZ R161, R161, R160 ;  /* 0x000000a0a1a17221 */ /* 0x000fe60000010000 */
[----:B------:R-:W-:Y:S02]  /*9e80*/  FADD.FTZ R163, R163, R162 ;  /* 0x000000a2a3a37221 */ /* 0x000fe40000010000 */
[C---:B------:R-:W-:Y:S06]  /*9e90*/  HMMA.16816.F32.BF16 R8, R24.reuse, R124, R8 ;  /* 0x0000007c1808723c */ /* 0x040fec0000041808 */
[C---:B------:R-:W-:Y:S01]  /*9ea0*/  HMMA.16816.F32.BF16 R36, R24.reuse, R126, R36 ;  /* 0x0000007e1824723c */ /* 0x040fe20000041824 */
[----:B------:R-:W4:Y:S05]  /*9eb0*/  LDSM.16.MT88.4 R124, [R190+0x11000] ;  /* 0x01100000be7c783b */ /* 0x000f2a0000004200 */
[C---:B------:R-:W-:Y:S06]  /*9ec0*/  HMMA.16816.F32.BF16 R40, R24.reuse, R128, R40 ;  /* 0x000000801828723c */ /* 0x040fec0000041828 */
[C---:B------:R-:W-:Y:S01]  /*9ed0*/  HMMA.16816.F32.BF16 R44, R24.reuse, R130, R44 ;  /* 0x00000082182c723c */ /* 0x040fe2000004182c */
[----:B------:R-:W4:Y:S05]  /*9ee0*/  LDSM.16.MT88.4 R128, [R189+0x11000] ;  /* 0x01100000bd80783b */ /* 0x000f2a0000004200 */
[C---:B-1----:R-:W-:Y:S06]  /*9ef0*/  HMMA.16816.F32.BF16 R48, R24.reuse, R136, R48 ;  /* 0x000000881830723c */ /* 0x042fec0000041830 */
[C---:B------:R-:W-:Y:S01]  /*9f00*/  HMMA.16816.F32.BF16 R52, R24.reuse, R138, R52 ;  /* 0x0000008a1834723c */ /* 0x040fe20000041834 */
[----:B------:R-:W1:Y:S05]  /*9f10*/  LDSM.16.MT88.4 R136, [R188+0x11000] ;  /* 0x01100000bc88783b */ /* 0x000e6a0000004200 */
        /* <DEDUP_REMOVED lines=8> */
[----:B------:R-:W-:Y:S05]  /*9fa0*/  LDSM.16.MT88.4 R140, [R189+0xd800] ;  /* 0x00d80000bd8c783b */ /* 0x000fea0000004200 */
[C---:B------:R-:W-:Y:S06]  /*9fb0*/  HMMA.16816.F32.BF16 R80, R24.reuse, R152, R80 ;  /* 0x000000981850723c */ /* 0x040fec0000041850 */
[C---:B------:R-:W-:Y:S01]  /*9fc0*/  HMMA.16816.F32.BF16 R84, R24.reuse, R154, R84 ;  /* 0x0000009a1854723c */ /* 0x040fe20000041854 */
[----:B------:R-:W-:Y:S05]  /*9fd0*/  LDSM.16.MT88.4 R152, [R188+0xf800] ;  /* 0x00f80000bc98783b */ /* 0x000fea0000004200 */
[C---:B-----5:R-:W-:Y:S06]  /*9fe0*/  HMMA.16816.F32.BF16 R88, R24.reuse, R20, R88 ;  /* 0x000000141858723c */ /* 0x060fec0000041858 */
[C---:B------:R-:W-:Y:S05]  /*9ff0*/  HMMA.16816.F32.BF16 R92, R24.reuse, R22, R92 ;  /* 0x00000016185c723c */ /* 0x040fea000004185c */
[----:B------:R-:W-:Y:S01]  /*a000*/  F2FP.BF16.F32.PACK_AB R20, R225, R222 ;  /* 0x000000dee114723e */ /* 0x000fe200000010ff */
[C---:B--2---:R-:W-:Y:S05]  /*a010*/  HMMA.16816.F32.BF16 R96, R24.reuse, R120, R96 ;  /* 0x000000781860723c */ /* 0x044fea0000041860 */
[----:B------:R-:W-:Y:S01]  /*a020*/  F2FP.BF16.F32.PACK_AB R21, R227, R224 ;  /* 0x000000e0e315723e */ /* 0x000fe200000010ff */
[C---:B------:R-:W-:Y:S01]  /*a030*/  HMMA.16816.F32.BF16 R100, R24.reuse, R122, R100 ;  /* 0x0000007a1864723c */ /* 0x040fe20000041864 */
[----:B------:R-:W2:Y:S04]  /*a040*/  LDSM.16.MT88.4 R120, [R190+0xd800] ;  /* 0x00d80000be78783b */ /* 0x000ea80000004200 */
[----:B------:R-:W-:Y:S01]  /*a050*/  F2FP.BF16.F32.PACK_AB R22, R229, R226 ;  /* 0x000000e2e516723e */ /* 0x000fe200000010ff */
[C---:B----4-:R-:W-:Y:S05]  /*a060*/  HMMA.16816.F32.BF16 R104, R24.reuse, R124, R104 ;  /* 0x0000007c1868723c */ /* 0x050fea0000041868 */
[----:B------:R-:W-:Y:S01]  /*a070*/  F2FP.BF16.F32.PACK_AB R23, R231, R228 ;  /* 0x000000e4e717723e */ /* 0x000fe200000010ff */
[C---:B------:R-:W-:Y:S01]  /*a080*/  HMMA.16816.F32.BF16 R108, R24.reuse, R126, R108 ;  /* 0x0000007e186c723c */ /* 0x040fe2000004186c */
[----:B------:R-:W3:Y:S04]  /*a090*/  LDSM.16.MT88.4 R124, [R192+0xf800] ;  /* 0x00f80000c07c783b */ /* 0x000ee80000004200 */
[----:B------:R-:W-:Y:S01]  /*a0a0*/  FADD.FTZ R222, R222, R161 ;  /* 0x000000a1dede7221 */ /* 0x000fe20000010000 */
[C---:B------:R-:W-:Y:S05]  /*a0b0*/  HMMA.16816.F32.BF16 R12, R24.reuse, R128, R12 ;  /* 0x00000080180c723c */ /* 0x040fea000004180c */
[----:B------:R-:W-:Y:S01]  /*a0c0*/  FADD.FTZ R224, R224, R163 ;  /* 0x000000a3e0e07221 */ /* 0x000fe20000010000 */
[C---:B------:R-:W-:Y:S05]  /*a0d0*/  HMMA.16816.F32.BF16 R112, R24.reuse, R130, R112 ;  /* 0x000000821870723c */ /* 0x040fea0000041870 */
[----:B------:R-:W-:Y:S01]  /*a0e0*/  FADD.FTZ R225, R225, R222 ;  /* 0x000000dee1e17221 */ /* 0x000fe20000010000 */
[C---:B-1----:R-:W-:Y:S05]  /*a0f0*/  HMMA.16816.F32.BF16 R16, R24.reuse, R136, R16 ;  /* 0x000000881810723c */ /* 0x042fea0000041810 */
[----:B------:R-:W-:Y:S01]  /*a100*/  FADD.FTZ R227, R227, R224 ;  /* 0x000000e0e3e37221 */ /* 0x000fe20000010000 */
[----:B------:R-:W-:Y:S01]  /*a110*/  HMMA.16816.F32.BF16 R116, R24, R138, R116 ;  /* 0x0000008a1874723c */ /* 0x000fe20000041874 */
[----:B------:R-:W1:Y:S04]  /*a120*/  LDSM.16.MT88.4 R24, [R192+0x11800] ;  /* 0x01180000c018783b */ /* 0x000e680000004200 */
[----:B------:R-:W-:Y:S01]  /*a130*/  FADD.FTZ R226, R226, R225 ;  /* 0x000000e1e2e27221 */ /* 0x000fe20000010000 */
[C---:B------:R-:W-:Y:S03]  /*a140*/  HMMA.16816.F32.BF16 R128, R20.reuse, R28, R8 ;  /* 0x0000001c1480723c */ /* 0x040fe60000041808 */
[----:B------:R-:W4:Y:S02]  /*a150*/  LDSM.16.MT88.4 R8, [R190+0x11800] ;  /* 0x01180000be08783b */ /* 0x000f240000004200 */
[----:B------:R-:W-:Y:S01]  /*a160*/  FADD.FTZ R228, R228, R227 ;  /* 0x000000e3e4e47221 */ /* 0x000fe20000010000 */
[C---:B------:R-:W-:Y:S05]  /*a170*/  HMMA.16816.F32.BF16 R36, R20.reuse, R30, R36 ;  /* 0x0000001e1424723c */ /* 0x040fea0000041824 */
[----:B------:R-:W5:Y:S01]  /*a180*/  LDSM.16.MT88.4 R28, [R189+0x11800] ;  /* 0x01180000bd1c783b */ /* 0x000f620000004200 */
[C---:B--2---:R-:W-:Y:S05]  /*a190*/  HMMA.16816.F32.BF16 R40, R20.reuse, R120, R40 ;  /* 0x000000781428723c */ /* 0x044fea0000041828 */
[----:B------:R-:W-:Y:S01]  /*a1a0*/  FADD.FTZ R221, R229, R226 ;  /* 0x000000e2e5dd7221 */ /* 0x000fe20000010000 */
[C---:B------:R-:W-:Y:S05]  /*a1b0*/  HMMA.16816.F32.BF16 R44, R20.reuse, R122, R44 ;  /* 0x0000007a142c723c */ /* 0x040fea000004182c */
[----:B------:R-:W-:Y:S01]  /*a1c0*/  FADD.FTZ R219, R231, R228 ;  /* 0x000000e4e7db7221 */ /* 0x000fe20000010000 */
[C---:B------:R-:W-:Y:S06]  /*a1d0*/  HMMA.16816.F32.BF16 R48, R20.reuse, R140, R48 ;  /* 0x0000008c1430723c */ /* 0x040fec0000041830 */
[C---:B------:R-:W-:Y:S06]  /*a1e0*/  HMMA.16816.F32.BF16 R52, R20.reuse, R142, R52 ;  /* 0x0000008e1434723c */ /* 0x040fec0000041834 */
[C---:B------:R-:W-:Y:S06]  /*a1f0*/  HMMA.16816.F32.BF16 R56, R20.reuse, R32, R56 ;  /* 0x000000201438723c */ /* 0x040fec0000041838 */
[C---:B------:R-:W-:Y:S01]  /*a200*/  HMMA.16816.F32.BF16 R60, R20.reuse, R34, R60 ;  /* 0x00000022143c723c */ /* 0x040fe2000004183c */
[----:B------:R-:W2:Y:S05]  /*a210*/  LDSM.16.MT88.4 R32, [R188+0x11800] ;  /* 0x01180000bc20783b */ /* 0x000eaa0000004200 */
[C---:B---3--:R-:W-:Y:S06]  /*a220*/  HMMA.16816.F32.BF16 R64, R20.reuse, R124, R64 ;  /* 0x0000007c1440723c */ /* 0x048fec0000041840 */
[C---:B------:R-:W-:Y:S06]  /*a230*/  HMMA.16816.F32.BF16 R68, R20.reuse, R126, R68 ;  /* 0x0000007e1444723c */ /* 0x040fec0000041844 */
[C---:B------:R-:W-:Y:S06]  /*a240*/  HMMA.16816.F32.BF16 R72, R20.reuse, R144, R72 ;  /* 0x000000901448723c */ /* 0x040fec0000041848 */
[C---:B------:R-:W-:Y:S06]  /*a250*/  HMMA.16816.F32.BF16 R76, R20.reuse, R146, R76 ;  /* 0x00000092144c723c */ /* 0x040fec000004184c */
[C---:B------:R-:W-:Y:S06]  /*a260*/  HMMA.16816.F32.BF16 R80, R20.reuse, R148, R80 ;  /* 0x000000941450723c */ /* 0x040fec0000041850 */
[C---:B------:R-:W-:Y:S06]  /*a270*/  HMMA.16816.F32.BF16 R84, R20.reuse, R150, R84 ;  /* 0x000000961454723c */ /* 0x040fec0000041854 */
[C---:B------:R-:W-:Y:S06]  /*a280*/  HMMA.16816.F32.BF16 R88, R20.reuse, R152, R88 ;  /* 0x000000981458723c */ /* 0x040fec0000041858 */
[C---:B------:R-:W-:Y:S06]  /*a290*/  HMMA.16816.F32.BF16 R92, R20.reuse, R154, R92 ;  /* 0x0000009a145c723c */ /* 0x040fec000004185c */
[C---:B-1----:R-:W-:Y:S06]  /*a2a0*/  HMMA.16816.F32.BF16 R96, R20.reuse, R24, R96 ;  /* 0x000000181460723c */ /* 0x042fec0000041860 */
[C---:B------:R-:W-:Y:S06]  /*a2b0*/  HMMA.16816.F32.BF16 R100, R20.reuse, R26, R100 ;  /* 0x0000001a1464723c */ /* 0x040fec0000041864 */
[C---:B----4-:R-:W-:Y:S06]  /*a2c0*/  HMMA.16816.F32.BF16 R104, R20.reuse, R8, R104 ;  /* 0x000000081468723c */ /* 0x050fec0000041868 */
[C---:B------:R-:W-:Y:S06]  /*a2d0*/  HMMA.16816.F32.BF16 R108, R20.reuse, R10, R108 ;  /* 0x0000000a146c723c */ /* 0x040fec000004186c */
[C---:B-----5:R-:W-:Y:S06]  /*a2e0*/  HMMA.16816.F32.BF16 R124, R20.reuse, R28, R12 ;  /* 0x0000001c147c723c */ /* 0x060fec000004180c */
[C---:B------:R-:W-:Y:S06]  /*a2f0*/  HMMA.16816.F32.BF16 R112, R20.reuse, R30, R112 ;  /* 0x0000001e1470723c */ /* 0x040fec0000041870 */
[C---:B--2---:R-:W-:Y:S06]  /*a300*/  HMMA.16816.F32.BF16 R120, R20.reuse, R32, R16 ;  /* 0x000000201478723c */ /* 0x044fec0000041810 */
[----:B------:R-:W-:Y:S01]  /*a310*/  HMMA.16816.F32.BF16 R116, R20, R34, R116 ;  /* 0x000000221474723c */ /* 0x000fe20000041874 */
[----:B------:R-:W-:Y:S11]  /*a320*/  @!UPT UIADD3 URZ, URZ, URZ, URZ ;  /* 0x0000003f3f3ff290 */ /* 0x000ff6000fffe03f */
[----:B------:R-:W-:Y:S01]  /*a330*/  @!UPT UIADD3 URZ, URZ, URZ, URZ ;  /* 0x0000003f3f3ff290 */ /* 0x000fe2000fffe03f */
[----:B------:R-:W-:Y:S11]  /*a340*/  @P1 BRA `(.L_x_746) ;  /* 0xffffffc8001c1947 */ /* 0x000ff6000383ffff */
.L_x_742:
[----:B------:R-:W1:Y:S01]  /*a350*/  SHFL.BFLY PT, R0, R219, 0x2, 0x1f ;  /* 0x0c401f00db007f89 */ /* 0x000e6200000e0000 */
[----:B------:R-:W2:Y:S01]  /*a360*/  S2UR UR4, SR_CgaCtaId ;  /* 0x00000000000479c3 */ /* 0x000ea20000008800 */
[----:B------:R-:W-:Y:S01]  /*a370*/  MOV R5, 0x3f800000 ;  /* 0x3f80000000057802 */ /* 0x000fe20000000f00 */
[----:B------:R-:W-:Y:S01]  /*a380*/  UMOV UR5, 0x400 ;  /* 0x0000040000057882 */ /* 0x000fe20000000000 */
[----:B------:R-:W3:Y:S01]  /*a390*/  SHFL.BFLY PT, R2, R221, 0x2, 0x1f ;  /* 0x0c401f00dd027f89 */ /* 0x000ee200000e0000 */
[----:B------:R-:W-:Y:S01]  /*a3a0*/  MOV R6, 0x3f800000 ;  /* 0x3f80000000067802 */ /* 0x000fe20000000f00 */
[----:B-1----:R-:W-:Y:S01]  /*a3b0*/  FADD.FTZ R7, R0, R219 ;  /* 0x000000db00077221 */ /* 0x002fe20000010000 */
[----:B--2---:R-:W-:Y:S01]  /*a3c0*/  ULEA UR4, UR4, UR5, 0x18 ;  /* 0x0000000504047291 */ /* 0x004fe2000f8ec03f */
[----:B------:R-:W1:Y:S01]  /*a3d0*/  S2R R0, SR_TID.X ;  /* 0x0000000000007919 */ /* 0x000e620000002100 */
[----:B---3--:R-:W-:Y:S02]  /*a3e0*/  FADD.FTZ R9, R2, R221 ;  /* 0x000000dd02097221 */ /* 0x008fe40000010000 */
[----:B------:R-:W2:Y:S04]  /*a3f0*/  SHFL.BFLY PT, R2, R7, 0x1, 0x1f ;  /* 0x0c201f0007027f89 */ /* 0x000ea800000e0000 */
[----:B------:R-:W3:Y:S01]  /*a400*/  SHFL.BFLY PT, R4, R9, 0x1, 0x1f ;  /* 0x0c201f0009047f89 */ /* 0x000ee200000e0000 */
[----:B--2---:R-:W-:Y:S01]  /*a410*/  FADD.FTZ R2, R7, R2 ;  /* 0x0000000207027221 */ /* 0x004fe20000010000 */
[----:B-1----:R-:W-:Y:S01]  /*a420*/  SHF.R.S32.HI R7, RZ, 0x1f, R0 ;  /* 0x0000001fff077819 */ /* 0x002fe20000011400 */
[----:B---3--:R-:W-:-:S03]  /*a430*/  FADD.FTZ R4, R9, R4 ;  /* 0x0000000409047221 */ /* 0x008fc60000010000 */
[----:B------:R-:W-:Y:S02]  /*a440*/  FSETP.NE.FTZ.AND P3, PT, R2, RZ, PT ;  /* 0x000000ff0200720b */ /* 0x000fe40003f75000 */
[----:B------:R-:W-:Y:S02]  /*a450*/  LEA.HI R8, R7, R0, RZ, 0x2 ;  /* 0x0000000007087211 */ /* 0x000fe400078f10ff */
[----:B------:R-:W-:Y:S02]  /*a460*/  FSETP.NE.FTZ.AND P4, PT, R4, RZ, PT ;  /* 0x000000ff0400720b */ /* 0x000fe40003f95000 */
[--C-:B------:R-:W-:Y:S02]  /*a470*/  SHF.R.S32.HI R10, RZ, 0x2, R8.reuse ;  /* 0x00000002ff0a7819 */ /* 0x100fe40000011408 */
[----:B------:R-:W-:Y:S02]  /*a480*/  SHF.R.S32.HI R9, RZ, 0x1f, R8 ;  /* 0x0000001fff097819 */ /* 0x000fe40000011408 */
[----:B------:R-:W-:-:S02]  /*a490*/  LOP3.LUT R11, R8, 0x3ffffffc, RZ, 0xc0, !PT ;  /* 0x3ffffffc080b7812 */ /* 0x000fc400078ec0ff */
[----:B------:R-:W-:Y:S01]  /*a4a0*/  LEA.HI R9, R9, R10, RZ, 0x3 ;  /* 0x0000000a09097211 */ /* 0x000fe200078f18ff */
[----:B------:R-:W1:Y:S01]  /*a4b0*/  @P3 MUFU.RCP R6, R2 ;  /* 0x0000000200063308 */ /* 0x000e620000001000 */
[----:B------:R-:W-:Y:S02]  /*a4c0*/  IADD3 R11, -R11, R0, RZ ;  /* 0x000000000b0b7210 */ /* 0x000fe40007ffe1ff */
[----:B------:R-:W-:-:S04]  /*a4d0*/  LOP3.LUT R9, R9, 0xfffffff8, RZ, 0xc0, !PT ;  /* 0xfffffff809097812 */ /* 0x000fc800078ec0ff */
[----:B------:R-:W-:Y:S01]  /*a4e0*/  IADD3 R9, R10, -R9, RZ ;  /* 0x800000090a097210 */ /* 0x000fe20007ffe0ff */
[----:B------:R-:W2:Y:S01]  /*a4f0*/  @P4 MUFU.RCP R5, R4 ;  /* 0x0000000400054308 */ /* 0x000ea20000001000 */
[----:B------:R-:W-:Y:S02]  /*a500*/  LEA.HI R10, R7, R0, RZ, 0x5 ;  /* 0x00000000070a7211 */ /* 0x000fe400078f28ff */
[C---:B------:R-:W-:Y:S02]  /*a510*/  SHF.L.U32 R12, R9.reuse, 0x6, RZ ;  /* 0x00000006090c7819 */ /* 0x040fe400000006ff */
[----:B------:R-:W-:Y:S02]  /*a520*/  SHF.R.S32.HI R8, RZ, 0x5, R10 ;  /* 0x00000005ff087819 */ /* 0x000fe4000001140a */
[----:B------:R-:W-:Y:S01]  /*a530*/  LOP3.LUT R12, R12, 0x1c0, RZ, 0xc0, !PT ;  /* 0x000001c00c0c7812 */ /* 0x000fe200078ec0ff */
[----:B------:R-:W-:Y:S01]  /*a540*/  @P4 MUFU.LG2 R4, R4 ;  /* 0x0000000400044308 */ /* 0x000fe20000000c00 */
[----:B------:R-:W-:Y:S01]  /*a550*/  LOP3.LUT R13, R9, 0x1, RZ, 0xc0, !PT ;  /* 0x00000001090d7812 */ /* 0x000fe200078ec0ff */
[----:B-1----:R-:W-:Y:S01]  /*a560*/  FMUL.FTZ R131, R6, R131 ;  /* 0x0000008306837220 */ /* 0x002fe20000410000 */
[----:B------:R-:W-:Y:S01]  /*a570*/  LEA R11, R8, R11, 0x9 ;  /* 0x0000000b080b7211 */ /* 0x000fe200078e48ff */
[----:B------:R-:W-:Y:S01]  /*a580*/  FMUL.FTZ R130, R6, R130 ;  /* 0x0000008206827220 */ /* 0x000fe20000410000 */
[----:B------:R-:W-:Y:S01]  /*a590*/  LEA.HI R12, R12, R12, RZ, 0x1d ;  /* 0x0000000c0c0c7211 */ /* 0x000fe200078fe8ff */
[C---:B------:R-:W-:Y:S01]  /*a5a0*/  FMUL.FTZ R39, R6.reuse, R39 ;  /* 0x0000002706277220 */ /* 0x040fe20000410000 */
[----:B------:R-:W-:Y:S01]  /*a5b0*/  ISETP.NE.U32.AND P0, PT, R13, 0x1, PT ;  /* 0x000000010d00780c */ /* 0x000fe20003f05070 */
[C---:B------:R-:W-:Y:S01]  /*a5c0*/  FMUL.FTZ R38, R6.reuse, R38 ;  /* 0x0000002606267220 */ /* 0x040fe20000410000 */
[----:B------:R-:W-:Y:S01]  /*a5d0*/  LEA R11, R11, R12, 0x1 ;  /* 0x0000000c0b0b7211 */ /* 0x000fe200078e08ff */
[----:B--2---:R-:W-:Y:S01]  /*a5e0*/  FMUL.FTZ R128, R5, R128 ;  /* 0x0000008005807220 */ /* 0x004fe20000410000 */
[----:B------:R-:W-:Y:S01]  /*a5f0*/  R2P PR, R9, 0x6 ;  /* 0x0000000609007804 */ /* 0x000fe20000000000 */
[C---:B------:R-:W-:Y:S01]  /*a600*/  FMUL.FTZ R129, R5.reuse, R129 ;  /* 0x0000008105817220 */ /* 0x040fe20000410000 */
[----:B------:R-:W-:Y:S01]  /*a610*/  MOV R9, 0x20 ;  /* 0x0000002000097802 */ /* 0x000fe20000000f00 */
[----:B------:R-:W-:Y:S01]  /*a620*/  FMUL.FTZ R36, R5, R36 ;  /* 0x0000002405247220 */ /* 0x000fe20000410000 */
[----:B------:R-:W-:Y:S01]  /*a630*/  LEA R11, R11, UR4, 0x1 ;  /* 0x000000040b0b7c11 */ /* 0x000fe2000f8e08ff */
[----:B------:R-:W-:Y:S01]  /*a640*/  FMUL.FTZ R37, R5, R37 ;  /* 0x0000002505257220 */ /* 0x000fe20000410000 */
[----:B------:R-:W-:Y:S01]  /*a650*/  SEL R12, R9, 0xffffffe0, !P1 ;  /* 0xffffffe0090c7807 */ /* 0x000fe20004800000 */
[C---:B------:R-:W-:Y:S01]  /*a660*/  FMUL.FTZ R40, R5.reuse, R40 ;  /* 0x0000002805287220 */ /* 0x040fe20000410000 */
[----:B------:R-:W-:Y:S01]  /*a670*/  MOV R9, 0x40 ;  /* 0x0000004000097802 */ /* 0x000fe20000000f00 */
[C---:B------:R-:W-:Y:S01]  /*a680*/  FMUL.FTZ R41, R5.reuse, R41 ;  /* 0x0000002905297220 */ /* 0x040fe20000410000 */
[C---:B------:R-:W-:Y:S01]  /*a690*/  FMUL.FTZ R43, R6.reuse, R43 ;  /* 0x0000002b062b7220 */ /* 0x040fe20000410000 */
[C---:B------:R-:W-:Y:S01]  /*a6a0*/  FMUL.FTZ R42, R6.reuse, R42 ;  /* 0x0000002a062a7220 */ /* 0x040fe20000410000 */
[C---:B------:R-:W-:Y:S01]  /*a6b0*/  FMUL.FTZ R44, R5.reuse, R44 ;  /* 0x0000002c052c7220 */ /* 0x040fe20000410000 */
[----:B------:R-:W-:Y:S01]  /*a6c0*/  FMUL.FTZ R45, R5, R45 ;  /* 0x0000002d052d7220 */ /* 0x000fe20000410000 */
[C---:B------:R-:W-:Y:S01]  /*a6d0*/  FMUL.FTZ R47, R6.reuse, R47 ;  /* 0x0000002f062f7220 */ /* 0x040fe20000410000 */
[C---:B------:R-:W-:Y:S01]  /*a6e0*/  FMUL.FTZ R46, R6.reuse, R46 ;  /* 0x0000002e062e7220 */ /* 0x040fe20000410000 */
[----:B------:R-:W-:Y:S01]  /*a6f0*/  IADD3 R13, R11, -0x10, RZ ;  /* 0xfffffff00b0d7810 */ /* 0x000fe20007ffe0ff */
[C---:B------:R-:W-:Y:S01]  /*a700*/  FMUL.FTZ R48, R5.reuse, R48 ;  /* 0x0000003005307220 */ /* 0x040fe20000410000 */
[----:B------:R-:W-:Y:S01]  /*a710*/  FMUL.FTZ R49, R5, R49 ;  /* 0x0000003105317220 */ /* 0x000fe20000410000 */
[C---:B------:R-:W-:Y:S01]  /*a720*/  FMUL.FTZ R51, R6.reuse, R51 ;  /* 0x0000003306337220 */ /* 0x040fe20000410000 */
[C---:B------:R-:W-:Y:S01]  /*a730*/  FMUL.FTZ R50, R6.reuse, R50 ;  /* 0x0000003206327220 */ /* 0x040fe20000410000 */
[----:B------:R-:W-:Y:S01]  /*a740*/  @P0 IADD3 R13, R11, 0x10, RZ ;  /* 0x000000100b0d0810 */ /* 0x000fe20007ffe0ff */
[C---:B------:R-:W-:Y:S01]  /*a750*/  FMUL.FTZ R52, R5.reuse, R52 ;  /* 0x0000003405347220 */ /* 0x040fe20000410000 */
[----:B------:R-:W-:Y:S01]  /*a760*/  FMUL.FTZ R53, R5, R53 ;  /* 0x0000003505357220 */ /* 0x000fe20000410000 */
[C---:B------:R-:W-:Y:S01]  /*a770*/  FMUL.FTZ R55, R6.reuse, R55 ;  /* 0x0000003706377220 */ /* 0x040fe20000410000 */
[C---:B------:R-:W-:Y:S01]  /*a780*/  FMUL.FTZ R54, R6.reuse, R54 ;  /* 0x0000003606367220 */ /* 0x040fe20000410000 */
[----:B------:R-:W-:Y:S01]  /*a790*/  F2FP.BF16.F32.PACK_AB R128, R129, R128 ;  /* 0x000000808180723e */ /* 0x000fe200000010ff */
[----:B------:R-:W-:Y:S01]  /*a7a0*/  FMUL.FTZ R56, R5, R56 ;  /* 0x0000003805387220 */ /* 0x000fe20000410000 */
[----:B------:R-:W-:Y:S01]  /*a7b0*/  F2FP.BF16.F32.PACK_AB R130, R131, R130 ;  /* 0x000000828382723e */ /* 0x000fe200000010ff */
[----:B------:R-:W-:Y:S01]  /*a7c0*/  FMUL.FTZ R57, R5, R57 ;  /* 0x0000003905397220 */ /* 0x000fe20000410000 */
[----:B------:R-:W-:Y:S01]  /*a7d0*/  SEL R14, R9, 0xffffffc0, !P2 ;  /* 0xffffffc0090e7807 */ /* 0x000fe20005000000 */
[C---:B------:R-:W-:Y:S01]  /*a7e0*/  FMUL.FTZ R59, R6.reuse, R59 ;  /* 0x0000003b063b7220 */ /* 0x040fe20000410000 */
[C---:B------:R-:W-:Y:S01]  /*a7f0*/  FMUL.FTZ R58, R6.reuse, R58 ;  /* 0x0000003a063a7220 */ /* 0x040fe20000410000 */
[----:B------:R-:W-:Y:S01]  /*a800*/  F2FP.BF16.F32.PACK_AB R36, R37, R36 ;  /* 0x000000242524723e */ /* 0x000fe200000010ff */
[----:B------:R-:W-:Y:S01]  /*a810*/  FMUL.FTZ R60, R5, R60 ;  /* 0x0000003c053c7220 */ /* 0x000fe20000410000 */
[----:B------:R-:W-:Y:S01]  /*a820*/  F2FP.BF16.F32.PACK_AB R38, R39, R38 ;  /* 0x000000262726723e */ /* 0x000fe200000010ff */
[----:B------:R-:W-:Y:S01]  /*a830*/  FMUL.FTZ R61, R5, R61 ;  /* 0x0000003d053d7220 */ /* 0x000fe20000410000 */
[C---:B------:R-:W-:Y:S01]  /*a840*/  FMUL.FTZ R63, R6.reuse, R63 ;  /* 0x0000003f063f7220 */ /* 0x040fe20000410000 */
[C---:B------:R-:W-:Y:S01]  /*a850*/  FMUL.FTZ R62, R6.reuse, R62 ;  /* 0x0000003e063e7220 */ /* 0x040fe20000410000 */
[----:B------:R-:W-:Y:S01]  /*a860*/  F2FP.BF16.F32.PACK_AB R40, R41, R40 ;  /* 0x000000282928723e */ /* 0x000fe200000010ff */
[----:B------:R-:W-:Y:S01]  /*a870*/  FMUL.FTZ R64, R5, R64 ;  /* 0x0000004005407220 */ /* 0x000fe20000410000 */
[----:B------:R-:W-:Y:S01]  /*a880*/  F2FP.BF16.F32.PACK_AB R42, R43, R42 ;  /* 0x0000002a2b2a723e */ /* 0x000fe200000010ff */
[----:B------:R-:W-:Y:S01]  /*a890*/  FMUL.FTZ R65, R5, R65 ;  /* 0x0000004105417220 */ /* 0x000fe20000410000 */
[----:B------:R-:W-:Y:S01]  /*a8a0*/  IADD3 R15, R11, R12, RZ ;  /* 0x0000000c0b0f7210 */ /* 0x000fe20007ffe0ff */
[C---:B------:R-:W-:Y:S01]  /*a8b0*/  FMUL.FTZ R67, R6.reuse, R67 ;  /* 0x0000004306437220 */ /* 0x040fe20000410000 */
[----:B------:R-:W-:Y:S01]  /*a8c0*/  FMUL.FTZ R66, R6, R66 ;  /* 0x0000004206427220 */ /* 0x000fe20000410000 */
[----:B------:R-:W-:Y:S01]  /*a8d0*/  F2FP.BF16.F32.PACK_AB R44, R45, R44 ;  /* 0x0000002c2d2c723e */ /* 0x000fe200000010ff */
[----:B------:R-:W-:Y:S01]  /*a8e0*/  FMUL.FTZ R68, R5, R68 ;  /* 0x0000004405447220 */ /* 0x000fe20000410000 */
[----:B------:R-:W-:Y:S01]  /*a8f0*/  F2FP.BF16.F32.PACK_AB R46, R47, R46 ;  /* 0x0000002e2f2e723e */ /* 0x000fe200000010ff */
[----:B------:R-:W-:Y:S01]  /*a900*/  FMUL.FTZ R69, R5, R69 ;  /* 0x0000004505457220 */ /* 0x000fe20000410000 */
[----:B------:R-:W-:Y:S01]  /*a910*/  IADD3 R9, R12, R13, RZ ;  /* 0x0000000d0c097210 */ /* 0x000fe20007ffe0ff */
        /* <DEDUP_REMOVED lines=10> */
[----:B------:R-:W-:Y:S01]  /*a9c0*/  STS [R11], R128 ;  /* 0x000000800b007388 */ /* 0x000fe20000000800 */
[----:B------:R-:W-:Y:S01]  /*a9d0*/  F2FP.BF16.F32.PACK_AB R54, R55, R54 ;  /* 0x000000363736723e */ /* 0x000fe200000010ff */
[C---:B------:R-:W-:Y:S01]  /*a9e0*/  FMUL.FTZ R76, R5.reuse, R76 ;  /* 0x0000004c054c7220 */ /* 0x040fe20000410000 */
[----:B------:R-:W-:Y:S01]  /*a9f0*/  IADD3 R21, R14, R13, RZ ;  /* 0x0000000d0e157210 */ /* 0x000fe20007ffe0ff */
[----:B------:R-:W-:Y:S01]  /*aa00*/  STS [R11+0x400], R130 ;  /* 0x000400820b007388 */ /* 0x000fe20000000800 */
[----:B------:R-:W-:Y:S01]  /*aa10*/  FMUL.FTZ R77, R5, R77 ;  /* 0x0000004d054d7220 */ /* 0x000fe20000410000 */
[C---:B------:R-:W-:Y:S01]  /*aa20*/  FMUL.FTZ R79, R6.reuse, R79 ;  /* 0x0000004f064f7220 */ /* 0x040fe20000410000 */
[----:B------:R-:W-:Y:S01]  /*aa30*/  FMUL.FTZ R78, R6, R78 ;  /* 0x0000004e064e7220 */ /* 0x000fe20000410000 */
[----:B------:R-:W-:Y:S01]  /*aa40*/  F2FP.BF16.F32.PACK_AB R56, R57, R56 ;  /* 0x000000383938723e */ /* 0x000fe200000010ff */
[----:B------:R-:W-:Y:S01]  /*aa50*/  STS [R13], R36 ;  /* 0x000000240d007388 */ /* 0x000fe20000000800 */
[----:B------:R-:W-:Y:S01]  /*aa60*/  F2FP.BF16.F32.PACK_AB R58, R59, R58 ;  /* 0x0000003a3b3a723e */ /* 0x000fe200000010ff */
[----:B------:R-:W-:Y:S01]  /*aa70*/  FMUL.FTZ R80, R5, R80 ;  /* 0x0000005005507220 */ /* 0x000fe20000410000 */
[----:B------:R-:W-:Y:S01]  /*aa80*/  IADD3 R23, R15, R14, RZ ;  /* 0x0000000e0f177210 */ /* 0x000fe20007ffe0ff */
[----:B------:R-:W-:Y:S01]  /*aa90*/  STS [R13+0x400], R38 ;  /* 0x000400260d007388 */ /* 0x000fe20000000800 */
[----:B------:R-:W-:Y:S01]  /*aaa0*/  ISETP.NE.AND P0, PT, R206, -0x1, PT ;  /* 0xffffffffce00780c */ /* 0x000fe20003f05270 */
[----:B------:R-:W-:Y:S01]  /*aab0*/  FMUL.FTZ R81, R5, R81 ;  /* 0x0000005105517220 */ /* 0x000fe20000410000 */
[C---:B------:R-:W-:Y:S01]  /*aac0*/  FMUL.FTZ R83, R6.reuse, R83 ;  /* 0x0000005306537220 */ /* 0x040fe20000410000 */
[C---:B------:R-:W-:Y:S01]  /*aad0*/  FMUL.FTZ R82, R6.reuse, R82 ;  /* 0x0000005206527220 */ /* 0x040fe20000410000 */
[----:B------:R-:W-:Y:S01]  /*aae0*/  F2FP.BF16.F32.PACK_AB R60, R61, R60 ;  /* 0x0000003c3d3c723e */ /* 0x000fe200000010ff */
[----:B------:R-:W-:Y:S01]  /*aaf0*/  STS [R15], R40 ;  /* 0x000000280f007388 */ /* 0x000fe20000000800 */
[----:B------:R-:W-:Y:S01]  /*ab00*/  F2FP.BF16.F32.PACK_AB R62, R63, R62 ;  /* 0x0000003e3f3e723e */ /* 0x000fe200000010ff */
[----:B------:R-:W-:Y:S01]  /*ab10*/  FMUL.FTZ R84, R5, R84 ;  /* 0x0000005405547220 */ /* 0x000fe20000410000 */
[----:B------:R-:W-:Y:S01]  /*ab20*/  IADD3 R25, R9, R14, RZ ;  /* 0x0000000e09197210 */ /* 0x000fe20007ffe0ff */
[----:B------:R-:W-:Y:S01]  /*ab30*/  STS [R15+0x400], R42 ;  /* 0x0004002a0f007388 */ /* 0x000fe20000000800 */
[----:B------:R-:W-:Y:S01]  /*ab40*/  FMUL.FTZ R85, R5, R85 ;  /* 0x0000005505557220 */ /* 0x000fe20000410000 */
[C---:B------:R-:W-:Y:S01]  /*ab50*/  FMUL.FTZ R87, R6.reuse, R87 ;  /* 0x0000005706577220 */ /* 0x040fe20000410000 */
[C---:B------:R-:W-:Y:S01]  /*ab60*/  FMUL.FTZ R86, R6.reuse, R86 ;  /* 0x0000005606567220 */ /* 0x040fe20000410000 */
[----:B------:R-:W-:Y:S01]  /*ab70*/  F2FP.BF16.F32.PACK_AB R64, R65, R64 ;  /* 0x000000404140723e */ /* 0x000fe200000010ff */
[----:B------:R-:W-:Y:S01]  /*ab80*/  STS [R9], R44 ;  /* 0x0000002c09007388 */ /* 0x000fe20000000800 */
[----:B------:R-:W-:Y:S01]  /*ab90*/  F2FP.BF16.F32.PACK_AB R66, R67, R66 ;  /* 0x000000424342723e */ /* 0x000fe200000010ff */
[C---:B------:R-:W-:Y:S01]  /*aba0*/  FMUL.FTZ R88, R5.reuse, R88 ;  /* 0x0000005805587220 */ /* 0x040fe20000410000 */
[----:B------:R-:W-:Y:S01]  /*abb0*/  FMUL.FTZ R89, R5, R89 ;  /* 0x0000005905597220 */ /* 0x000fe20000410000 */
[----:B------:R-:W-:Y:S01]  /*abc0*/  STS [R9+0x400], R46 ;  /* 0x0004002e09007388 */ /* 0x000fe20000000800 */
        /* <DEDUP_REMOVED lines=35> */
[----:B------:R-:W-:Y:S01]  /*ae00*/  STS [R11+0x2000], R64 ;  /* 0x002000400b007388 */ /* 0x000fe20000000800 */
        /* <DEDUP_REMOVED lines=26> */
[C---:B------:R-:W-:Y:S01]  /*afb0*/  FMUL.FTZ R121, R5.reuse, R121 ;  /* 0x0000007905797220 */ /* 0x040fe20000410000 */
[----:B------:R-:W-:Y:S01]  /*afc0*/  STS [R9+0x2400], R78 ;  /* 0x0024004e09007388 */ /* 0x000fe20000000800 */
[----:B------:R-:W-:Y:S01]  /*afd0*/  FMUL.FTZ R116, R5, R116 ;  /* 0x0000007405747220 */ /* 0x000fe20000410000 */
[C---:B------:R-:W-:Y:S01]  /*afe0*/  FMUL.FTZ R123, R6.reuse, R123 ;  /* 0x0000007b067b7220 */ /* 0x040fe20000410000 */
[C---:B------:R-:W-:Y:S01]  /*aff0*/  FMUL.FTZ R122, R6.reuse, R122 ;  /* 0x0000007a067a7220 */ /* 0x040fe20000410000 */
[----:B------:R-:W-:Y:S01]  /*b000*/  F2FP.BF16.F32.PACK_AB R100, R101, R100 ;  /* 0x000000646564723e */ /* 0x000fe200000010ff */
[----:B------:R-:W-:Y:S01]  /*b010*/  STS [R17+0x2000], R80 ;  /* 0x0020005011007388 */ /* 0x000fe20000000800 */
[----:B------:R-:W-:Y:S01]  /*b020*/  F2FP.BF16.F32.PACK_AB R102, R103, R102 ;  /* 0x000000666766723e */ /* 0x000fe200000010ff */
[----:B------:R-:W-:Y:S01]  /*b030*/  FMUL.FTZ R5, R5, R117 ;  /* 0x0000007505057220 */ /* 0x000fe20000410000 */
[----:B------:R-:W-:Y:S01]  /*b040*/  F2FP.BF16.F32.PACK_AB R104, R105, R104 ;  /* 0x000000686968723e */ /* 0x000fe200000010ff */
[----:B------:R-:W-:Y:S01]  /*b050*/  STS [R17+0x2400], R82 ;  /* 0x0024005211007388 */ /* 0x000fe20000000800 */
[----:B------:R-:W-:Y:S01]  /*b060*/  F2FP.BF16.F32.PACK_AB R106, R107, R106 ;  /* 0x0000006a6b6a723e */ /* 0x000fe200000010ff */
[----:B------:R-:W1:Y:S01]  /*b070*/  @P0 LDC.64 R18, c[0x0][0x298] ;  /* 0x0000a600ff120b82 */ /* 0x000e620000000a00 */
[----:B------:R-:W-:Y:S01]  /*b080*/  F2FP.BF16.F32.PACK_AB R108, R109, R108 ;  /* 0x0000006c6d6c723e */ /* 0x000fe200000010ff */
[----:B------:R-:W-:Y:S01]  /*b090*/  STS [R21+0x2000], R84 ;  /* 0x0020005415007388 */ /* 0x000fe20000000800 */
[----:B------:R-:W-:Y:S01]  /*b0a0*/  F2FP.BF16.F32.PACK_AB R110, R111, R110 ;  /* 0x0000006e6f6e723e */ /* 0x000fe200000010ff */
[----:B------:R-:W2:Y:S01]  /*b0b0*/  @P3 MUFU.LG2 R14, R2 ;  /* 0x00000002000e3308 */ /* 0x000ea20000000c00 */
[----:B------:R-:W-:Y:S01]  /*b0c0*/  F2FP.BF16.F32.PACK_AB R124, R125, R124 ;  /* 0x0000007c7d7c723e */ /* 0x000fe200000010ff */
[----:B------:R-:W-:Y:S01]  /*b0d0*/  STS [R21+0x2400], R86 ;  /* 0x0024005615007388 */ /* 0x000fe20000000800 */
[----:B------:R-:W-:Y:S01]  /*b0e0*/  F2FP.BF16.F32.PACK_AB R126, R127, R126 ;  /* 0x0000007e7f7e723e */ /* 0x000fe200000010ff */
[----:B------:R-:W3:Y:S01]  /*b0f0*/  @P3 LDC R12, c[0x0][0x2e8] ;  /* 0x0000ba00ff0c3b82 */ /* 0x000ee20000000800 */
[----:B------:R-:W-:Y:S01]  /*b100*/  F2FP.BF16.F32.PACK_AB R112, R113, R112 ;  /* 0x000000707170723e */ /* 0x000fe200000010ff */
[----:B------:R-:W-:Y:S01]  /*b110*/  STS [R23+0x2000], R88 ;  /* 0x0020005817007388 */ /* 0x000fe20000000800 */
[----:B------:R-:W-:Y:S01]  /*b120*/  F2FP.BF16.F32.PACK_AB R114, R115, R114 ;  /* 0x000000727372723e */ /* 0x000fe200000010ff */
[C---:B------:R-:W-:Y:S01]  /*b130*/  FMUL.FTZ R119, R6.reuse, R119 ;  /* 0x0000007706777220 */ /* 0x040fe20000410000 */
[----:B------:R-:W-:Y:S01]  /*b140*/  F2FP.BF16.F32.PACK_AB R120, R121, R120 ;  /* 0x000000787978723e */ /* 0x000fe200000010ff */
[----:B------:R-:W-:Y:S01]  /*b150*/  STS [R23+0x2400], R90 ;  /* 0x0024005a17007388 */ /* 0x000fe20000000800 */
[----:B------:R-:W-:Y:S01]  /*b160*/  F2FP.BF16.F32.PACK_AB R122, R123, R122 ;  /* 0x0000007a7b7a723e */ /* 0x000fe200000010ff */
[----:B------:R-:W-:Y:S01]  /*b170*/  FMUL.FTZ R6, R6, R118 ;  /* 0x0000007606067220 */ /* 0x000fe20000410000 */
[----:B------:R-:W-:Y:S01]  /*b180*/  F2FP.BF16.F32.PACK_AB R5, R5, R116 ;  /* 0x000000740505723e */ /* 0x000fe200000010ff */
[----:B------:R-:W-:Y:S01]  /*b190*/  STS [R25+0x2000], R92 ;  /* 0x0020005c19007388 */ /* 0x000fe20000000800 */
[----:B------:R-:W-:-:S02]  /*b1a0*/  ULDC.U8 UR4, c[0x0][0x3d8] ;  /* 0x0000f60000047ab9 */ /* 0x000fc40000000000 */
[----:B------:R-:W-:Y:S01]  /*b1b0*/  F2FP.BF16.F32.PACK_AB R6, R119, R6 ;  /* 0x000000067706723e */ /* 0x000fe200000010ff */
[----:B------:R-:W-:Y:S01]  /*b1c0*/  STS [R25+0x2400], R94 ;  /* 0x0024005e19007388 */ /* 0x000fe20000000800 */
[----:B------:R-:W-:Y:S01]  /*b1d0*/  ISETP.NE.AND P1, PT, RZ, UR4, PT ;  /* 0x00000004ff007c0c */ /* 0x000fe2000bf25270 */
[----:B--2---:R-:W-:Y:S02]  /*b1e0*/  @P3 FMUL.FTZ R14, R14, 0.69314718246459960938 ;  /* 0x3f3172180e0e3820 */ /* 0x004fe40000410000 */
[----:B------:R-:W-:Y:S04]  /*b1f0*/  STS [R11+0x4000], R96 ;  /* 0x004000600b007388 */ /* 0x000fe80000000800 */
[----:B------:R2:W-:Y:S04]  /*b200*/  STS [R11+0x4400], R98 ;  /* 0x004400620b007388 */ /* 0x0005e80000000800 */
[----:B------:R-:W-:Y:S04]  /*b210*/  STS [R13+0x4000], R100 ;  /* 0x004000640d007388 */ /* 0x000fe80000000800 */
[----:B------:R4:W-:Y:S04]  /*b220*/  STS [R13+0x4400], R102 ;  /* 0x004400660d007388 */ /* 0x0009e80000000800 */
[----:B------:R-:W-:Y:S04]  /*b230*/  STS [R15+0x4000], R104 ;  /* 0x004000680f007388 */ /* 0x000fe80000000800 */
[----:B------:R5:W-:Y:S04]  /*b240*/  STS [R15+0x4400], R106 ;  /* 0x0044006a0f007388 */ /* 0x000be80000000800 */
[----:B------:R-:W-:Y:S04]  /*b250*/  STS [R9+0x4000], R108 ;  /* 0x0040006c09007388 */ /* 0x000fe80000000800 */
[----:B------:R1:W-:Y:S01]  /*b260*/  STS [R9+0x4400], R110 ;  /* 0x0044006e09007388 */ /* 0x0003e20000000800 */
[----:B--2---:R-:W-:-:S03]  /*b270*/  MOV R11, 0x7f800000 ;  /* 0x7f800000000b7802 */ /* 0x004fc60000000f00 */
[----:B------:R-:W-:Y:S04]  /*b280*/  STS [R17+0x4000], R124 ;  /* 0x0040007c11007388 */ /* 0x000fe80000000800 */
[----:B------:R2:W-:Y:S01]  /*b290*/  STS [R17+0x4400], R126 ;  /* 0x0044007e11007388 */ /* 0x0005e20000000800 */
[----:B----4-:R-:W-:-:S03]  /*b2a0*/  MOV R13, 0x7f800000 ;  /* 0x7f800000000d7802 */ /* 0x010fc60000000f00 */
[----:B------:R-:W-:Y:S04]  /*b2b0*/  STS [R21+0x4000], R112 ;  /* 0x0040007015007388 */ /* 0x000fe80000000800 */
[----:B------:R-:W-:Y:S01]  /*b2c0*/  STS [R21+0x4400], R114 ;  /* 0x0044007215007388 */ /* 0x000fe20000000800 */
[----:B-----5:R-:W-:-:S03]  /*b2d0*/  @P4 FMUL.FTZ R15, R4, 0.69314718246459960938 ;  /* 0x3f317218040f4820 */ /* 0x020fc60000410000 */
[----:B------:R-:W-:Y:S04]  /*b2e0*/  STS [R23+0x4000], R120 ;  /* 0x0040007817007388 */ /* 0x000fe80000000800 */
[----:B------:R-:W-:Y:S01]  /*b2f0*/  STS [R23+0x4400], R122 ;  /* 0x0044007a17007388 */ /* 0x000fe20000000800 */
[----:B-1----:R-:W1:Y:S03]  /*b300*/  @P4 LDC R9, c[0x0][0x2e8] ;  /* 0x0000ba00ff094b82 */ /* 0x002e660000000800 */
[----:B------:R-:W-:Y:S04]  /*b310*/  STS [R25+0x4000], R5 ;  /* 0x0040000519007388 */ /* 0x000fe80000000800 */
[----:B------:R4:W-:Y:S01]  /*b320*/  STS [R25+0x4400], R6 ;  /* 0x0044000619007388 */ /* 0x0009e20000000800 */
[----:B--2---:R-:W-:-:S04]  /*b330*/  @P0 IMAD.WIDE.U32 R16, R206, R18, RZ ;  /* 0x00000012ce100225 */ /* 0x004fc800078e00ff */
[----:B------:R-:W-:Y:S01]  /*b340*/  @P0 IMAD R19, R206, R19, R17 ;  /* 0x00000013ce130224 */ /* 0x000fe200078e0211 */
[----:B----4-:R-:W-:Y:S01]  /*b350*/  @P0 MOV R6, R16 ;  /* 0x0000001000060202 */ /* 0x010fe20000000f00 */
[----:B---3--:R-:W-:Y:S06]  /*b360*/  @P0 BRA `(.L_x_747) ;  /* 0x0000000000200947 */ /* 0x008fec0003800000 */
[----:B------:R-:W2:Y:S01]  /*b370*/  S2R R17, SR_CTAID.Y ;  /* 0x0000000000117919 */ /* 0x000ea20000002600 */
[----:B------:R-:W3:Y:S01]  /*b380*/  LDC.64 R4, c[0x0][0x290] ;  /* 0x0000a400ff047b82 */ /* 0x000ee20000000a00 */
[----:B--2---:R-:W-:-:S05]  /*b390*/  SHF.R.S32.HI R19, RZ, 0x1f, R17 ;  /* 0x0000001fff137819 */ /* 0x004fca0000011411 */
[-C--:B---3--:R-:W-:Y:S02]  /*b3a0*/  IMAD R2, R19, R4.reuse, RZ ;  /* 0x0000000413027224 */ /* 0x088fe400078e02ff */
[----:B------:R-:W-:-:S04]  /*b3b0*/  IMAD.WIDE.U32 R18, R17, R4, RZ ;  /* 0x0000000411127225 */ /* 0x000fc800078e00ff */
[----:B------:R-:W-:Y:S01]  /*b3c0*/  IMAD R5, R17, R5, R2 ;  /* 0x0000000511057224 */ /* 0x000fe200078e0202 */
[----:B------:R-:W-:-:S04]  /*b3d0*/  MOV R6, R18 ;  /* 0x0000001200067202 */ /* 0x000fc80000000f00 */
[----:B------:R-:W-:Y:S02]  /*b3e0*/  IADD3 R19, R19, R5, RZ ;  /* 0x0000000513137210 */ /* 0x000fe40007ffe0ff */
.L_x_747:
[----:B-1----:R-:W-:Y:S01]  /*b3f0*/  @P4 FFMA.FTZ R11, R132, R9, R15 ;  /* 0x00000009840b4223 */ /* 0x002fe2000001000f */
[----:B------:R-:W-:Y:S01]  /*b400*/  @P3 FFMA.FTZ R13, R3, R12, R14 ;  /* 0x0000000c030d3223 */ /* 0x000fe2000001000e */
[----:B------:R-:W-:Y:S06]  /*b410*/  @!P1 BRA `(.L_x_748) ;  /* 0x00000000001c9947 */ /* 0x000fec0003800000 */
[----:B------:R-:W1:Y:S01]  /*b420*/  S2R R3, SR_CTAID.Y ;  /* 0x0000000000037919 */ /* 0x000e620000002600 */
[----:B------:R-:W1:Y:S08]  /*b430*/  LDC R2, c[0x0][0x2c4] ;  /* 0x0000b100ff027b82 */ /* 0x000e700000000800 */
[----:B------:R-:W2:Y:S08]  /*b440*/  S2UR UR6, SR_CTAID.Z ;  /* 0x00000000000679c3 */ /* 0x000eb00000002700 */
[----:B------:R-:W2:Y:S01]  /*b450*/  LDC R5, c[0x0][0x2e4] ;  /* 0x0000b900ff057b82 */ /* 0x000ea20000000800 */
[----:B-1----:R-:W-:-:S04]  /*b460*/  @!P0 IMAD R206, R3, R2, RZ ;  /* 0x0000000203ce8224 */ /* 0x002fc800078e02ff */
[----:B--2---:R-:W-:Y:S01]  /*b470*/  IMAD R2, R5, UR6, R206 ;  /* 0x0000000605027c24 */ /* 0x004fe2000f8e02ce */
[----:B------:R-:W-:Y:S06]  /*b480*/  BRA `(.L_x_749) ;  /* 0x0000000000187947 */ /* 0x000fec0003800000 */
.L_x_748:
[----:B------:R-:W1:Y:S01]  /*b490*/  S2R R4, SR_CTAID.Y ;  /* 0x0000000000047919 */ /* 0x000e620000002600 */
[----:B------:R-:W1:Y:S08]  /*b4a0*/  S2UR UR6, SR_CTAID.Z ;  /* 0x00000000000679c3 */ /* 0x000e700000002700 */
[----:B------:R-:W1:Y:S08]  /*b4b0*/  LDC R3, c[0x0][0x270] ;  /* 0x00009c00ff037b82 */ /* 0x000e700000000800 */
[----:B------:R-:W2:Y:S01]  /*b4c0*/  LDC R2, c[0x0][0x2c4] ;  /* 0x0000b100ff027b82 */ /* 0x000ea20000000800 */
[----:B-1----:R-:W-:-:S04]  /*b4d0*/  IMAD R3, R4, R3, UR6 ;  /* 0x0000000604037e24 */ /* 0x002fc8000f8e0203 */
[----:B--2---:R-:W-:-:S07]  /*b4e0*/  IMAD R2, R3, R2, RZ ;  /* 0x0000000203027224 */ /* 0x004fce00078e02ff */
.L_x_749:
[----:B------:R-:W-:Y:S01]  /*b4f0*/  LOP3.LUT R3, R10, 0xffffffe0, RZ, 0xc0, !PT ;  /* 0xffffffe00a037812 */ /* 0x000fe200078ec0ff */
[----:B------:R-:W-:Y:S01]  /*b500*/  BAR.SYNC.DEFER_BLOCKING 0x0 ;  /* 0x0000000000007b1d */ /* 0x000fe20000010000 */
[----:B------:R-:W-:-:S03]  /*b510*/  SHF.R.S32.HI R5, RZ, 0x1f, R8 ;  /* 0x0000001fff057819 */ /* 0x000fc60000011408 */
[----:B------:R-:W-:Y:S01]  /*b520*/  IMAD.IADD R4, R0, 0x1, -R3 ;  /* 0x0000000100047824 */ /* 0x000fe200078e0a03 */
[----:B------:R-:W-:Y:S01]  /*b530*/  LEA.HI R5, R5, R8, RZ, 0x2 ;  /* 0x0000000805057211 */ /* 0x000fe200078f10ff */
[----:B------:R-:W-:Y:S03]  /*b540*/  BSSY B0, `(.L_x_750) ;  /* 0x0000016000007945 */ /* 0x000fe60003800000 */
[----:B------:R-:W-:Y:S02]  /*b550*/  LOP3.LUT P0, RZ, R4, 0x3, RZ, 0xc0, !PT ;  /* 0x0000000304ff7812 */ /* 0x000fe4000780c0ff */
[----:B------:R-:W-:Y:S02]  /*b560*/  SHF.R.S32.HI R3, RZ, 0x1f, R4 ;  /* 0x0000001fff037819 */ /* 0x000fe40000011404 */
[----:B------:R-:W-:Y:S02]  /*b570*/  LOP3.LUT R5, R5, 0xffffffc, RZ, 0xc0, !PT ;  /* 0x0ffffffc05057812 */ /* 0x000fe400078ec0ff */
[----:B------:R-:W-:-:S03]  /*b580*/  LEA.HI R3, R3, R4, RZ, 0x2 ;  /* 0x0000000403037211 */ /* 0x000fc600078f10ff */
[----:B------:R-:W-:Y:S01]  /*b590*/  IMAD.IADD R4, R8, 0x1, -R5 ;  /* 0x0000000108047824 */ /* 0x000fe200078e0a05 */
[----:B------:R-:W-:-:S05]  /*b5a0*/  SHF.R.S32.HI R3, RZ, 0x2, R3 ;  /* 0x00000002ff037819 */ /* 0x000fca0000011403 */
[----:B------:R-:W-:Y:S01]  /*b5b0*/  IMAD R4, R4, 0x10, R3 ;  /* 0x0000001004047824 */ /* 0x000fe200078e0203 */
[----:B------:R-:W-:Y:S06]  /*b5c0*/  @P0 BRA `(.L_x_751) ;  /* 0x0000000000340947 */ /* 0x000fec0003800000 */
[----:B------:R-:W1:Y:S01]  /*b5d0*/  S2R R5, SR_CTAID.X ;  /* 0x0000000000057919 */ /* 0x000e620000002500 */
[C---:B------:R-:W-:Y:S01]  /*b5e0*/  VIADD R8, R4.reuse, 0x8 ;  /* 0x0000000804087836 */ /* 0x040fe20000000000 */
[----:B------:R-:W-:Y:S01]  /*b5f0*/  ISETP.GE.AND P2, PT, R4, R199, PT ;  /* 0x000000c70400720c */ /* 0x000fe20003f46270 */
[----:B------:R-:W-:-:S03]  /*b600*/  ULDC.64 UR4, c[0x0][0x2b0] ;  /* 0x0000ac0000047ab9 */ /* 0x000fc60000000a00 */
[----:B------:R-:W-:Y:S01]  /*b610*/  ISETP.GE.AND P1, PT, R8, R199, PT ;  /* 0x000000c70800720c */ /* 0x000fe20003f26270 */
[----:B-1----:R-:W-:-:S05]  /*b620*/  IMAD R5, R5, 0x40, R2 ;  /* 0x0000004005057824 */ /* 0x002fca00078e0202 */
[----:B------:R-:W-:Y:S02]  /*b630*/  SHF.R.S32.HI R3, RZ, 0x1f, R5 ;  /* 0x0000001fff037819 */ /* 0x000fe40000011405 */
[----:B------:R-:W-:-:S04]  /*b640*/  IADD3 R2, P0, R4, R5, RZ ;  /* 0x0000000504027210 */ /* 0x000fc80007f1e0ff */
[----:B------:R-:W-:Y:S02]  /*b650*/  LEA.HI.X.SX32 R3, R4, R3, 0x1, P0 ;  /* 0x0000000304037211 */ /* 0x000fe400000f0eff */
[----:B------:R-:W-:-:S04]  /*b660*/  LEA R4, P0, R2, UR4, 0x2 ;  /* 0x0000000402047c11 */ /* 0x000fc8000f8010ff */
[----:B------:R-:W-:-:S05]  /*b670*/  LEA.HI.X R5, R2, UR5, R3, 0x2, P0 ;  /* 0x0000000502057c11 */ /* 0x000fca00080f1403 */
[----:B------:R1:W-:Y:S04]  /*b680*/  @!P2 STG.E desc[UR8][R4.64], R11 ;  /* 0x0000000b0400a986 */ /* 0x0003e8000c101908 */
[----:B------:R1:W-:Y:S02]  /*b690*/  @!P1 STG.E desc[UR8][R4.64+0x20], R13 ;  /* 0x0000200d04009986 */ /* 0x0003e4000c101908 */
.L_x_751:
[----:B------:R-:W-:Y:S05]  /*b6a0*/  BSYNC B0 ;  /* 0x0000000000007941 */ /* 0x000fea0003800000 */
.L_x_750:
[----:B------:R-:W2:Y:S01]  /*b6b0*/  S2UR UR5, SR_CTAID.X ;  /* 0x00000000000579c3 */ /* 0x000ea20000002500 */
[----:B------:R-:W3:Y:S01]  /*b6c0*/  S2R R16, SR_TID.X ;  /* 0x0000000000107919 */ /* 0x000ee20000002100 */
[----:B------:R-:W-:Y:S01]  /*b6d0*/  LEA.HI R0, R7, R0, RZ, 0x3 ;  /* 0x0000000007007211 */ /* 0x000fe200078f18ff */
[----:B------:R-:W-:Y:S01]  /*b6e0*/  BSSY B0, `(.L_x_752) ;  /* 0x0000032000007945 */ /* 0x000fe20003800000 */
[----:B------:R-:W-:Y:S01]  /*b6f0*/  SHF.R.S32.HI R211, RZ, 0x1f, R210 ;  /* 0x0000001fffd37819 */ /* 0x000fe200000114d2 */
[----:B-1----:R1:W4:Y:S01]  /*b700*/  LDS.128 R12, [R207+0x1800] ;  /* 0x00180000cf0c7984 */ /* 0x0023220000000c00 */
[----:B------:R-:W-:Y:S02]  /*b710*/  SHF.R.S32.HI R0, RZ, 0x3, R0 ;  /* 0x00000003ff007819 */ /* 0x000fe40000011400 */
[----:B------:R-:W5:Y:S01]  /*b720*/  LDC.64 R4, c[0x0][0x298] ;  /* 0x0000a600ff047b82 */ /* 0x000f620000000a00 */
[----:B------:R1:W1:Y:S02]  /*b730*/  LDS.128 R8, [R207+0x3800] ;  /* 0x00380000cf087984 */ /* 0x0002640000000c00 */
[----:B------:R-:W-:-:S02]  /*b740*/  VIADD R18, R0, 0x10 ;  /* 0x0000001000127836 */ /* 0x000fc40000000000 */
[----:B------:R1:W1:Y:S03]  /*b750*/  LDS.128 R24, [R207] ;  /* 0x00000000cf187984 */ /* 0x0002660000000c00 */
[----:B------:R-:W4:Y:S01]  /*b760*/  LDC.64 R2, c[0x0][0x2a0] ;  /* 0x0000a800ff027b82 */ /* 0x000f220000000a00 */
[----:B------:R-:W-:Y:S01]  /*b770*/  ISETP.GE.AND P2, PT, R18, R199, PT ;  /* 0x000000c71200720c */ /* 0x000fe20003f46270 */
[----:B------:R-:W-:-:S05]  /*b780*/  VIADD R18, R0, 0x20 ;  /* 0x0000002000127836 */ /* 0x000fca0000000000 */
[----:B------:R-:W-:Y:S01]  /*b790*/  ISETP.GE.AND P1, PT, R18, R199, PT ;  /* 0x000000c71200720c */ /* 0x000fe20003f26270 */
[----:B--2---:R-:W-:-:S04]  /*b7a0*/  USHF.L.U32 UR5, UR5, 0x6, URZ ;  /* 0x0000000605057899 */ /* 0x004fc8000800063f */
[----:B------:R-:W-:Y:S02]  /*b7b0*/  USHF.R.S32.HI UR4, URZ, 0x1f, UR5 ;  /* 0x0000001f3f047899 */ /* 0x000fe40008011405 */
[----:B-----5:R-:W-:Y:S01]  /*b7c0*/  IMAD.WIDE.U32 R22, R4, UR5, R210 ;  /* 0x0000000504167c25 */ /* 0x020fe2000f8e00d2 */
[----:B---3--:R-:W-:-:S03]  /*b7d0*/  SHF.R.S32.HI R7, RZ, 0x1f, R16 ;  /* 0x0000001fff077819 */ /* 0x008fc60000011410 */
[----:B------:R-:W-:Y:S01]  /*b7e0*/  IMAD R20, R4, UR4, RZ ;  /* 0x0000000404147c24 */ /* 0x000fe2000f8e02ff */
[----:B------:R-:W-:Y:S01]  /*b7f0*/  USHF.R.S32.HI UR4, URZ, 0x1f, UR6 ;  /* 0x0000001f3f047899 */ /* 0x000fe20008011406 */
[----:B------:R-:W-:Y:S02]  /*b800*/  IADD3 R28, P0, R6, R22, RZ ;  /* 0x00000016061c7210 */ /* 0x000fe40007f1e0ff */
[----:B------:R-:W-:Y:S01]  /*b810*/  IMAD R20, R5, UR5, R20 ;  /* 0x0000000505147c24 */ /* 0x000fe2000f8e0214 */
[----:B------:R-:W-:Y:S01]  /*b820*/  LEA.HI R6, R7, R16, RZ, 0x3 ;  /* 0x0000001007067211 */ /* 0x000fe200078f18ff */
[----:B------:R-:W-:Y:S02]  /*b830*/  VIADD R16, R0, 0x30 ;  /* 0x0000003000107836 */ /* 0x000fe40000000000 */
[----:B------:R-:W-:Y:S01]  /*b840*/  VIADD R7, R208, -UR5 ;  /* 0x80000005d0077c36 */ /* 0x000fe20008000000 */
[----:B------:R-:W-:Y:S01]  /*b850*/  IADD3.X R29, R19, R23, R20, P0, !PT ;  /* 0x00000017131d7210 */ /* 0x000fe200007fe414 */
[----:B----4-:R-:W-:Y:S01]  /*b860*/  IMAD R20, R2, UR4, RZ ;  /* 0x0000000402147c24 */ /* 0x010fe2000f8e02ff */
[----:B------:R-:W-:-:S02]  /*b870*/  ISETP.GE.AND P0, PT, R16, R199, PT ;  /* 0x000000c71000720c */ /* 0x000fc40003f06270 */
[----:B------:R2:W3:Y:S01]  /*b880*/  LDS.128 R16, [R207+0x4000] ;  /* 0x00400000cf107984 */ /* 0x0004e20000000c00 */
[----:B------:R-:W-:Y:S01]  /*b890*/  IMAD R33, R3, UR6, R20 ;  /* 0x0000000603217c24 */ /* 0x000fe2000f8e0214 */
[----:B------:R-:W-:Y:S01]  /*b8a0*/  ISETP.GE.AND P3, PT, R0, R7, PT ;  /* 0x000000070000720c */ /* 0x000fe20003f66270 */
[----:B------:R-:W-:Y:S01]  /*b8b0*/  IMAD.WIDE.U32 R28, R2, UR6, R28 ;  /* 0x00000006021c7c25 */ /* 0x000fe2000f8e001c */
[----:B------:R2:W4:Y:S01]  /*b8c0*/  LDS.128 R20, [R207+0x2000] ;  /* 0x00200000cf147984 */ /* 0x0005220000000c00 */
[----:B------:R-:W-:Y:S02]  /*b8d0*/  SHF.R.S32.HI R3, RZ, 0x3, R6 ;  /* 0x00000003ff037819 */ /* 0x000fe40000011406 */
[----:B------:R-:W-:Y:S02]  /*b8e0*/  IMAD.IADD R33, R33, 0x1, R29 ;  /* 0x0000000121217824 */ /* 0x000fe400078e021d */
[----:B------:R-:W-:-:S06]  /*b8f0*/  SHF.R.S32.HI R3, RZ, 0x1f, R3 ;  /* 0x0000001fff037819 */ /* 0x000fcc0000011403 */
[----:B-1----:R-:W-:Y:S05]  /*b900*/  @P3 BRA `(.L_x_753) ;  /* 0x00000000003c3947 */ /* 0x002fea0003800000 */
        /* <DEDUP_REMOVED lines=12> */
[----:B------:R1:W-:Y:S04]  /*b9d0*/  @!P5 STG.E.128 desc[UR8][R30.64], R24 ;  /* 0x000000181e00d986 */ /* 0x0003e8000c101d08 */
[----:B----4-:R1:W-:Y:S04]  /*b9e0*/  @!P4 STG.E.128 desc[UR8][R30.64+0x80], R20 ;  /* 0x000080141e00c986 */ /* 0x0103e8000c101d08 */
[----:B---3--:R1:W-:Y:S02]  /*b9f0*/  @!P3 STG.E.128 desc[UR8][R30.64+0x100], R16 ;  /* 0x000100101e00b986 */ /* 0x0083e4000c101d08 */
.L_x_753:
[----:B------:R-:W-:Y:S05]  /*ba00*/  BSYNC B0 ;  /* 0x0000000000007941 */ /* 0x000fea0003800000 */
.L_x_752:
[----:B-1----:R1:W1:Y:S01]  /*ba10*/  LDS.128 R24, [R207+0x800] ;  /* 0x00080000cf187984 */ /* 0x0022620000000c00 */
[----:B------:R-:W-:Y:S03]  /*ba20*/  BSSY B0, `(.L_x_754) ;  /* 0x0000016000007945 */ /* 0x000fe60003800000 */
[----:B----4-:R4:W1:Y:S04]  /*ba30*/  LDS.128 R20, [R207+0x2800] ;  /* 0x00280000cf147984 */ /* 0x0108680000000c00 */
[----:B---3--:R4:W3:Y:S01]  /*ba40*/  LDS.128 R16, [R207+0x4800] ;  /* 0x00480000cf107984 */ /* 0x0088e20000000c00 */
        /* <DEDUP_REMOVED lines=14> */
[----:B------:R-:W-:-:S04]  /*bb30*/  LEA R6, P5, R30, UR4, 0x1 ;  /* 0x000000041e067c11 */ /* 0x000fc8000f8a08ff */
[----:B------:R-:W-:-:S05]  /*bb40*/  LEA.HI.X R7, R30, UR5, R2, 0x1, P5 ;  /* 0x000000051e077c11 */ /* 0x000fca000a8f0c02 */
[----:B-1----:R1:W-:Y:S04]  /*bb50*/  @!P4 STG.E.128 desc[UR8][R6.64], R24 ;  /* 0x000000180600c986 */ /* 0x0023e8000c101d08 */
[----:B------:R1:W-:Y:S04]  /*bb60*/  @!P3 STG.E.128 desc[UR8][R6.64+0x80], R20 ;  /* 0x000080140600b986 */ /* 0x0003e8000c101d08 */
[----:B---3--:R1:W-:Y:S02]  /*bb70*/  @!P2 STG.E.128 desc[UR8][R6.64+0x100], R16 ;  /* 0x000100100600a986 */ /* 0x0083e4000c101d08 */
.L_x_755:
[----:B------:R-:W-:Y:S05]  /*bb80*/  BSYNC B0 ;  /* 0x0000000000007941 */ /* 0x000fea0003800000 */
.L_x_754:
[----:B-1----:R1:W1:Y:S01]  /*bb90*/  LDS.128 R24, [R207+0x1000] ;  /* 0x00100000cf187984 */ /* 0x0022620000000c00 */
[----:B------:R-:W-:Y:S03]  /*bba0*/  BSSY B0, `(.L_x_756) ;  /* 0x0000016000007945 */ /* 0x000fe60003800000 */
[----:B------:R1:W1:Y:S04]  /*bbb0*/  LDS.128 R20, [R207+0x3000] ;  /* 0x00300000cf147984 */ /* 0x0002680000000c00 */
[----:B---3--:R3:W1:Y:S01]  /*bbc0*/  LDS.128 R16, [R207+0x5000] ;  /* 0x00500000cf107984 */ /* 0x0086620000000c00 */
        /* <DEDUP_REMOVED lines=18> */
[----:B------:R1:W-:Y:S02]  /*bcf0*/  @!P1 STG.E.128 desc[UR8][R6.64+0x100], R16 ;  /* 0x0001001006009986 */ /* 0x0003e4000c101d08 */
.L_x_757:
[----:B------:R-:W-:Y:S05]  /*bd00*/  BSYNC B0 ;  /* 0x0000000000007941 */ /* 0x000fea0003800000 */
.L_x_756:
[----:B-1----:R1:W1:Y:S01]  /*bd10*/  LDS.128 R16, [R207+0x5800] ;  /* 0x00580000cf107984 */ /* 0x0022620000000c00 */
[----:B------:R-:W-:Y:S05]  /*bd20*/  @P0 EXIT ;  /* 0x000000000000094d */ /* 0x000fea0003800000 */
[----:B------:R-:W-:Y:S01]  /*bd30*/  IADD3 R0, P0, R0, 0x30, RZ ;  /* 0x0000003000007810 */ /* 0x000fe20007f1e0ff */
[----:B------:R-:W-:Y:S01]  /*bd40*/  IMAD.MOV.U32 R6, RZ, RZ, R28 ;  /* 0x000000ffff067224 */ /* 0x000fe200078e001c */
[----:B------:R-:W-:Y:S01]  /*bd50*/  MOV R7, R33 ;  /* 0x0000002100077202 */ /* 0x000fe20000000f00 */
[----:B------:R-:W-:Y:S01]  /*bd60*/  ULDC UR6, c[0x0][0x2d0] ;  /* 0x0000b40000067ab9 */ /* 0x000fe20000000800 */
[----:B------:R-:W-:Y:S01]  /*bd70*/  ULDC.64 UR4, c[0x0][0x280] ;  /* 0x0000a00000047ab9 */ /* 0x000fe20000000a00 */
[----:B------:R-:W-:Y:S01]  /*bd80*/  IMAD.X R3, RZ, RZ, R3, P0 ;  /* 0x000000ffff037224 */ /* 0x000fe200000e0603 */
[----:B------:R-:W-:Y:S01]  /*bd90*/  ISETP.GE.AND P2, PT, R210, UR6, PT ;  /* 0x00000006d2007c0c */ /* 0x000fe2000bf46270 */
[-C--:B------:R-:W-:Y:S01]  /*bda0*/  IMAD.WIDE.U32 R6, R0, R4.reuse, R6 ;  /* 0x0000000400067225 */ /* 0x080fe200078e0006 */
[----:B------:R-:W-:Y:S02]  /*bdb0*/  ISETP.GE.AND P1, PT, R201, UR6, PT ;  /* 0x00000006c9007c0c */ /* 0x000fe4000bf26270 */
[----:B------:R-:W-:Y:S01]  /*bdc0*/  ISETP.GE.AND P0, PT, R200, UR6, PT ;  /* 0x00000006c8007c0c */ /* 0x000fe2000bf06270 */
[----:B------:R-:W-:Y:S01]  /*bdd0*/  IMAD R2, R3, R4, RZ ;  /* 0x0000000403027224 */ /* 0x000fe200078e02ff */
[----:B------:R-:W-:-:S03]  /*bde0*/  LEA R4, P3, R6, UR4, 0x1 ;  /* 0x0000000406047c11 */ /* 0x000fc6000f8608ff */
[----:B------:R-:W-:-:S04]  /*bdf0*/  IMAD R2, R0, R5, R2 ;  /* 0x0000000500027224 */ /* 0x000fc800078e0202 */
[----:B------:R-:W-:-:S05]  /*be00*/  IMAD.IADD R2, R2, 0x1, R7 ;  /* 0x0000000102027824 */ /* 0x000fca00078e0207 */
[----:B------:R-:W-:-:S05]  /*be10*/  LEA.HI.X R5, R6, UR5, R2, 0x1, P3 ;  /* 0x0000000506057c11 */ /* 0x000fca00098f0c02 */
[----:B------:R1:W-:Y:S04]  /*be20*/  @!P2 STG.E.128 desc[UR8][R4.64], R12 ;  /* 0x0000000c0400a986 */ /* 0x0003e8000c101d08 */
[----:B------:R1:W-:Y:S01]  /*be30*/  @!P1 STG.E.128 desc[UR8][R4.64+0x80], R8 ;  /* 0x0000800804009986 */ /* 0x0003e2000c101d08 */
[----:B------:R-:W-:Y:S05]  /*be40*/  @P0 EXIT ;  /* 0x000000000000094d */ /* 0x000fea0003800000 */
[----:B-1----:R-:W-:Y:S01]  /*be50*/  STG.E.128 desc[UR8][R4.64+0x100], R16 ;  /* 0x0001001004007986 */ /* 0x002fe2000c101d08 */
[----:B------:R-:W-:Y:S05]  /*be60*/  EXIT ;  /* 0x000000000000794d */ /* 0x000fea0003800000 */
.L_x_758:
        /* <DEDUP_REMOVED lines=9> */
.L_x_7932:


//--------------------- .text._ZN5flash24flash_fwd_splitkv_kernelI23Flash_fwd_kernel_traitsILi192ELi64ELi64ELi4ELb0ELb0EN7cutlass10bfloat16_tE19Flash_kernel_traitsILi192ELi64ELi64ELi4ES3_EELb0ELb0ELb0ELb0ELb0ELb1ELb0ELb0EEEvNS_16Flash_fwd_paramsE --------------------------
	.section	.text._ZN5flash24flash_fwd_splitkv_kernelI23Flash_fwd_kernel_traitsILi192ELi64ELi64ELi4ELb0ELb0EN7cutlass10bfloat16_tE19Flash_kernel_traitsILi192ELi64ELi64ELi4ES3_EELb0ELb0ELb0ELb0ELb0ELb1ELb0ELb0EEEvNS_16Flash_fwd_paramsE,"ax",@progbits
	.align	128
        .global         _ZN5flash24flash_fwd_splitkv_kernelI23Flash_fwd_kernel_traitsILi192ELi64ELi64ELi4ELb0ELb0EN7cutlass10bfloat16_tE19Flash_kernel_traitsILi192ELi64ELi64ELi4ES3_EELb0ELb0ELb0ELb0ELb0ELb1ELb0ELb0EEEvNS_16Flash_fwd_paramsE
        .type           _ZN5flash24flash_fwd_splitkv_kernelI23Flash_fwd_kernel_traitsILi192ELi64ELi64ELi4ELb0ELb0EN7cutlass10bfloat16_tE19Flash_kernel_traitsILi192ELi64ELi64ELi4ES3_EELb0ELb0ELb0ELb0ELb0ELb1ELb0ELb0EEEvNS_16Flash_fwd_paramsE,@function
        .size           _ZN5flash24flash_fwd_splitkv_kernelI23Flash_fwd_kernel_traitsILi192ELi64ELi64ELi4ELb0ELb0EN7cutlass10bfloat16_tE19Flash_kernel_traitsILi192ELi64ELi64ELi4ES3_EELb0ELb0ELb0ELb0ELb0ELb1ELb0ELb0EEEvNS_16Flash_fwd_paramsE,(.L_x_7933 - _ZN5flash24flash_fwd_splitkv_kernelI23Flash_fwd_kernel_traitsILi192ELi64ELi64ELi4ELb0ELb0EN7cutlass10bfloat16_tE19Flash_kernel_traitsILi192ELi64ELi64ELi4ES3_EELb0ELb0ELb0ELb0ELb0ELb1ELb0ELb0EEEvNS_16Flash_fwd_paramsE)
        .other          _ZN5flash24flash_fwd_splitkv_kernelI23Flash_fwd_kernel_traitsILi192ELi64ELi64ELi4ELb0ELb0EN7cutlass10bfloat16_tE19Flash_kernel_traitsILi192ELi64ELi64ELi4ES3_EELb0ELb0ELb0ELb0ELb0ELb1ELb0ELb0EEEvNS_16Flash_fwd_paramsE,@"STO_CUDA_ENTRY STV_DEFAULT"
_ZN5flash24flash_fwd_splitkv_kernelI23Flash_fwd_kernel_traitsILi192ELi64ELi64ELi4ELb0ELb0EN7cutlass10bfloat16_tE19Flash_kernel_traitsILi192ELi64ELi64ELi4ES3_EELb0ELb0ELb0ELb0ELb0ELb1ELb0ELb0EEEvNS_16Flash_fwd_paramsE:
.text._ZN5flash24flash_fwd_splitkv_kernelI23Flash_fwd_kernel_traitsILi192ELi64ELi64ELi4ELb0ELb0EN7cutlass10bfloat16_tE19Flash_kernel_traitsILi192ELi64ELi64ELi4ES3_EELb0ELb0ELb0ELb0ELb0ELb1ELb0ELb0EEEvNS_16Flash_fwd_paramsE:
        /* <DEDUP_REMOVED lines=39> */
.L_x_759:
[----:B------:R-:W1:Y:S02]  /*0270*/  LDC R5, c[0x0][0x2c8] ;  /* 0x0000b200ff057b82 */ /* 0x000e640000000800 */
.L_x_760:
        /* <DEDUP_REMOVED lines=90> */
.L_x_763:
[----:B------:R-:W-:Y:S05]  /*0820*/  BSYNC B0 ;  /* 0x0000000000007941 */ /* 0x000fea0003800000 */
.L_x_762:
        /* <DEDUP_REMOVED lines=21> */
.L_x_765:
[----:B------:R-:W-:Y:S05]  /*0980*/  BSYNC B0 ;  /* 0x0000000000007941 */ /* 0x000fea0003800000 */
.L_x_764:
        /* <DEDUP_REMOVED lines=22> */
.L_x_767:
[----:B------:R-:W-:Y:S05]  /*0af0*/  BSYNC B0 ;  /* 0x0000000000007941 */ /* 0x000fea0003800000 */
.L_x_766:
        /* <DEDUP_REMOVED lines=22> */
.L_x_769:
[----:B------:R-:W-:Y:S05]  /*0c60*/  BSYNC B0 ;  /* 0x0000000000007941 */ /* 0x000fea0003800000 */
.L_x_768:
        /* <DEDUP_REMOVED lines=15> */
.L_x_761:
        /* <DEDUP_REMOVED lines=24> */
.L_x_770:
        /* <DEDUP_REMOVED lines=82> */
.L_x_771:
        /* <DEDUP_REMOVED lines=48> */
.L_x_773:
        /* <DEDUP_REMOVED lines=30> */
.L_x_772:
        /* <DEDUP_REMOVED lines=107> */
.L_x_775:
[----:B------:R-:W-:Y:S05]  /*1f90*/  BSYNC B0 ;  /* 0x0000000000007941 */ /* 0x000fea0003800000 */
.L_x_774:
        /* <DEDUP_REMOVED lines=45> */
.L_x_777:
[----:B------:R-:W-:Y:S05]  /*2270*/  BSYNC B0 ;  /* 0x0000000000007941 */ /* 0x000fea0003800000 */
.L_x_776:
        /* <DEDUP_REMOVED lines=40> */
.L_x_779:
[----:B------:R-:W-:Y:S05]  /*2500*/  BSYNC B0 ;  /* 0x0000000000007941 */ /* 0x000fea0003800000 */
.L_x_778:
        /* <DEDUP_REMOVED lines=39> */
.L_x_781:
[----:B------:R-:W-:Y:S05]  /*2780*/  BSYNC B0 ;  /* 0x0000000000007941 */ /* 0x000fea0003800000 */
.L_x_780:
        /* <DEDUP_REMOVED lines=41> */
.L_x_783:
[----:B------:R-:W-:Y:S05]  /*2a20*/  BSYNC B0 ;  /* 0x0000000000007941 */ /* 0x000fea0003800000 */
.L_x_782:
        /* <DEDUP_REMOVED lines=33> */
.L_x_785:
[----:B------:R-:W-:Y:S05]  /*2c40*/  BSYNC B0 ;  /* 0x0000000000007941 */ /* 0x000fea0003800000 */
.L_x_784:
        /* <DEDUP_REMOVED lines=34> */
.L_x_787:
[----:B------:R-:W-:Y:S05]  /*2e70*/  BSYNC B0 ;  /* 0x0000000000007941 */ /* 0x000fea0003800000 */
.L_x_786:
        /* <DEDUP_REMOVED lines=40> */
.L_x_789:
[----:B------:R-:W-:Y:S05]  /*3100*/  BSYNC B0 ;  /* 0x0000000000007941 */ /* 0x000fea0003800000 */
.L_x_788:
        /* <DEDUP_REMOVED lines=67> */
.L_x_791:
[----:B------:R-:W-:Y:S05]  /*3540*/  BSYNC B0 ;  /* 0x0000000000007941 */ /* 0x000fea0003800000 */
.L_x_790:
        /* <DEDUP_REMOVED lines=33> */
.L_x_793:
[----:B------:R-:W-:Y:S05]  /*3760*/  BSYNC B0 ;  /* 0x0000000000007941 */ /* 0x000fea0003800000 */
.L_x_792:
        /* <DEDUP_REMOVED lines=35> */
.L_x_795:
[----:B------:R-:W-:Y:S05]  /*39a0*/  BSYNC B0 ;  /* 0x0000000000007941 */ /* 0x000fea0003800000 */
.L_x_794:
        /* <DEDUP_REMOVED lines=37> */
.L_x_797:
[----:B------:R-:W-:Y:S05]  /*3c00*/  BSYNC B0 ;  /* 0x0000000000007941 */ /* 0x000fea0003800000 */
.L_x_796:
[----:B-12---:R-:W-:Y:S01]  /*3c10*/  LDSM.16.M88.4 R12, [R206] ;  /* 0x00000000ce0c783b */ /* 0x006fe20000000200 */
[----:B------:R-:W-:Y:S01]  /*3c20*/  R2P PR, R2, 0x6 ;  /* 0x0000000602007804 */ /* 0x000fe20000000000 */
[C---:B------:R-:W-:Y:S01]  /*3c30*/  VIADD R2, R205.reuse, 0x6000 ;  /* 0x00006000cd027836 */ /* 0x040fe20000000000 */
[----:B------:R-:W-:Y:S01]  /*3c40*/  ULDC UR5, c[0x0][0x39c] ;  /* 0x0000e70000057ab9 */ /* 0x000fe20000000800 */
[----:B------:R-:W1:Y:S01]  /*3c50*/  LDSM.16.M88.4 R28, [R205+0x6000] ;  /* 0x00600000cd1c783b */ /* 0x000e620000000200 */
[----:B------:R-:W-:Y:S02]  /*3c60*/  VIADD R203, R205, 0x6020 ;  /* 0x00006020cdcb7836 */ /* 0x000fe40000000000 */
[--C-:B------:R-:W-:Y:S01]  /*3c70*/  IMAD R204, R7, 0x2, R206.reuse ;  /* 0x0000000207cc7824 */ /* 0x100fe200078e02ce */
[----:B------:R-:W2:Y:S01]  /*3c80*/  LDSM.16.M88.4 R60, [R205+0x6800] ;  /* 0x00680000cd3c783b */ /* 0x000ea20000000200 */
[----:B------:R-:W-:-:S03]  /*3c90*/  IMAD R202, R5, 0x2, R206 ;  /* 0x0000000205ca7824 */ /* 0x000fc600078e02ce */
[----:B------:R-:W-:Y:S01]  /*3ca0*/  LDSM.16.M88.4 R68, [R204] ;  /* 0x00000000cc44783b */ /* 0x000fe20000000200 */
[----:B------:R-:W-:Y:S02]  /*3cb0*/  LEA R201, R5, R204, 0x1 ;  /* 0x000000cc05c97211 */ /* 0x000fe400078e08ff */
[----:B------:R-:W-:Y:S01]  /*3cc0*/  @P1 IADD3 R203, R2, -0x20, RZ ;  /* 0xffffffe002cb1810 */ /* 0x000fe20007ffe0ff */
[----:B------:R-:W5:Y:S01]  /*3cd0*/  LDSM.16.M88.4 R52, [R205+0x7000] ;  /* 0x00700000cd34783b */ /* 0x000f620000000200 */
[----:B------:R-:W-:Y:S02]  /*3ce0*/  IMAD.MOV.U32 R2, RZ, RZ, 0x40 ;  /* 0x00000040ff027424 */ /* 0x000fe400078e00ff */
[C---:B------:R-:W-:Y:S01]  /*3cf0*/  IADD3 R195, R203.reuse, 0x800, RZ ;  /* 0x00000800cbc37810 */ /* 0x040fe20007ffe0ff */
[----:B------:R-:W3:Y:S01]  /*3d00*/  LDSM.16.M88.4 R64, [R203] ;  /* 0x00000000cb40783b */ /* 0x000ee20000000200 */
[C---:B------:R-:W-:Y:S01]  /*3d10*/  VIADD R194, R203.reuse, 0x1000 ;  /* 0x00001000cbc27836 */ /* 0x040fe20000000000 */
[----:B------:R-:W-:Y:S01]  /*3d20*/  SEL R2, R2, 0xffffffc0, !P2 ;  /* 0xffffffc002027807 */ /* 0x000fe20005000000 */
[C---:B------:R-:W-:Y:S01]  /*3d30*/  VIADD R193, R203.reuse, 0x1800 ;  /* 0x00001800cbc17836 */ /* 0x040fe20000000000 */
[----:B------:R-:W4:Y:S01]  /*3d40*/  LDSM.16.M88.4 R36, [R205+0x7800] ;  /* 0x00780000cd24783b */ /* 0x000f220000000200 */
[C---:B------:R-:W-:Y:S01]  /*3d50*/  IADD3 R191, R203.reuse, 0x2000, RZ ;  /* 0x00002000cbbf7810 */ /* 0x040fe20007ffe0ff */
[C---:B------:R-:W-:Y:S01]  /*3d60*/  VIADD R190, R203.reuse, 0x2800 ;  /* 0x00002800cbbe7836 */ /* 0x040fe20000000000 */
[----:B------:R-:W-:Y:S01]  /*3d70*/  IADD3 R188, R203, 0x3800, RZ ;  /* 0x00003800cbbc7810 */ /* 0x000fe20007ffe0ff */
[----:B------:R-:W-:Y:S01]  /*3d80*/  IMAD.IADD R199, R205, 0x1, R2 ;  /* 0x00000001cdc77824 */ /* 0x000fe200078e0202 */
[----:B------:R-:W-:Y:S01]  /*3d90*/  LDSM.16.M88.4 R76, [R202] ;  /* 0x00000000ca4c783b */ /* 0x000fe20000000200 */
[----:B------:R-:W-:Y:S01]  /*3da0*/  IMAD.IADD R192, R2, 0x1, R203 ;  /* 0x0000000102c07824 */ /* 0x000fe200078e02cb */
[C---:B------:R-:W-:Y:S01]  /*3db0*/  IADD3 R185, R203.reuse, 0x5000, RZ ;  /* 0x00005000cbb97810 */ /* 0x040fe20007ffe0ff */
[C---:B------:R-:W-:Y:S01]  /*3dc0*/  VIADD R189, R203.reuse, 0x3000 ;  /* 0x00003000cbbd7836 */ /* 0x040fe20000000000 */
[----:B------:R-:W4:Y:S01]  /*3dd0*/  LDSM.16.M88.4 R88, [R199+0x6000] ;  /* 0x00600000c758783b */ /* 0x000f220000000200 */
[----:B------:R-:W-:-:S02]  /*3de0*/  VIADD R187, R203, 0x4000 ;  /* 0x00004000cbbb7836 */ /* 0x000fc40000000000 */
[C---:B------:R-:W-:Y:S01]  /*3df0*/  VIADD R186, R203.reuse, 0x4800 ;  /* 0x00004800cbba7836 */ /* 0x040fe20000000000 */
[----:B------:R-:W4:Y:S01]  /*3e00*/  LDSM.16.M88.4 R24, [R203+0x800] ;  /* 0x00080000cb18783b */ /* 0x000f220000000200 */
[----:B------:R-:W-:-:S03]  /*3e10*/  VIADD R184, R203, 0x5800 ;  /* 0x00005800cbb87836 */ /* 0x000fc60000000000 */
[----:B------:R-:W4:Y:S01]  /*3e20*/  LDSM.16.M88.4 R32, [R203+0x1000] ;  /* 0x00100000cb20783b */ /* 0x000f220000000200 */
[C---:B-1----:R-:W-:Y:S03]  /*3e30*/  HMMA.16816.F32.BF16 R16, R12.reuse, R28, RZ ;  /* 0x0000001c0c10723c */ /* 0x042fe600000418ff */
[----:B------:R-:W1:Y:S04]  /*3e40*/  LDSM.16.M88.4 R48, [R203+0x1800] ;  /* 0x00180000cb30783b */ /* 0x000e680000000200 */
[----:B------:R-:W-:Y:S01]  /*3e50*/  LDSM.16.M88.4 R20, [R201] ;  /* 0x00000000c914783b */ /* 0x000fe20000000200 */
[C---:B------:R-:W-:Y:S03]  /*3e60*/  HMMA.16816.F32.BF16 R28, R12.reuse, R30, RZ ;  /* 0x0000001e0c1c723c */ /* 0x040fe600000418ff */
[----:B------:R-:W1:Y:S03]  /*3e70*/  LDSM.16.M88.4 R84, [R192] ;  /* 0x00000000c054783b */ /* 0x000e660000000200 */
[C---:B--2---:R-:W-:Y:S01]  /*3e80*/  HMMA.16816.F32.BF16 R40, R12.reuse, R60, RZ ;  /* 0x0000003c0c28723c */ /* 0x044fe200000418ff */
[----:B------:R-:W2:Y:S04]  /*3e90*/  LDSM.16.M88.4 R8, [R199+0x6800] ;  /* 0x00680000c708783b */ /* 0x000ea80000000200 */
[----:B------:R-:W2:Y:S01]  /*3ea0*/  LDSM.16.M88.4 R44, [R199+0x7000] ;  /* 0x00700000c72c783b */ /* 0x000ea20000000200 */
[----:B-----5:R-:W-:Y:S03]  /*3eb0*/  HMMA.16816.F32.BF16 R56, R12, R52, RZ ;  /* 0x000000340c38723c */ /* 0x020fe600000418ff */
[----:B------:R-:W5:Y:S03]  /*3ec0*/  LDSM.16.M88.4 R72, [R199+0x7800] ;  /* 0x00780000c748783b */ /* 0x000f660000000200 */
[C---:B---3--:R-:W-:Y:S01]  /*3ed0*/  HMMA.16816.F32.BF16 R16, R68.reuse, R64, R16 ;  /* 0x000000404410723c */ /* 0x048fe20000041810 */
[----:B------:R-:W-:Y:S04]  /*3ee0*/  LDSM.16.M88.4 R96, [R199+0x8800] ;  /* 0x00880000c760783b */ /* 0x000fe80000000200 */
[----:B------:R-:W-:Y:S01]  /*3ef0*/  LDSM.16.M88.4 R92, [R205+0xa000] ;  /* 0x00a00000cd5c783b */ /* 0x000fe20000000200 */
[----:B------:R-:W-:Y:S03]  /*3f00*/  HMMA.16816.F32.BF16 R28, R68, R66, R28 ;  /* 0x00000042441c723c */ /* 0x000fe6000004181c */
[----:B------:R-:W-:Y:S03]  /*3f10*/  LDSM.16.M88.4 R64, [R205+0x8000] ;  /* 0x00800000cd40783b */ /* 0x000fe60000000200 */
[C---:B------:R-:W-:Y:S01]  /*3f20*/  HMMA.16816.F32.BF16 R60, R12.reuse, R62, RZ ;  /* 0x0000003e0c3c723c */ /* 0x040fe200000418ff */
[----:B------:R-:W0:Y:S05]  /*3f30*/  LDGDEPBAR ;  /* 0x00000000000079af */ /* 0x000e2a0000000000 */
[C---:B------:R-:W-:Y:S06]  /*3f40*/  HMMA.16816.F32.BF16 R52, R12.reuse, R54, RZ ;  /* 0x000000360c34723c */ /* 0x040fec00000418ff */
[C---:B----4-:R-:W-:Y:S06]  /*3f50*/  HMMA.16816.F32.BF16 R80, R12.reuse, R36, RZ ;  /* 0x000000240c50723c */ /* 0x050fec00000418ff */
[----:B------:R-:W-:Y:S01]  /*3f60*/  HMMA.16816.F32.BF16 R12, R12, R38, RZ ;  /* 0x000000260c0c723c */ /* 0x000fe200000418ff */
[----:B------:R-:W-:Y:S05]  /*3f70*/  LDSM.16.M88.4 R36, [R192+0x800] ;  /* 0x00080000c024783b */ /* 0x000fea0000000200 */
[C---:B------:R-:W-:Y:S06]  /*3f80*/  HMMA.16816.F32.BF16 R16, R76.reuse, R88, R16 ;  /* 0x000000584c10723c */ /* 0x040fec0000041810 */
[----:B------:R-:W-:Y:S01]  /*3f90*/  HMMA.16816.F32.BF16 R28, R76, R90, R28 ;  /* 0x0000005a4c1c723c */ /* 0x000fe2000004181c */
[----:B------:R-:W-:Y:S05]  /*3fa0*/  LDSM.16.M88.4 R88, [R204+0x2000] ;  /* 0x00200000cc58783b */ /* 0x000fea0000000200 */
[C---:B------:R-:W-:Y:S06]  /*3fb0*/  HMMA.16816.F32.BF16 R40, R68.reuse, R24, R40 ;  /* 0x000000184428723c */ /* 0x040fec0000041828 */
[C---:B------:R-:W-:Y:S01]  /*3fc0*/  HMMA.16816.F32.BF16 R60, R68.reuse, R26, R60 ;  /* 0x0000001a443c723c */ /* 0x040fe2000004183c */
[----:B------:R-:W-:Y:S05]  /*3fd0*/  LDSM.16.M88.4 R24, [R192+0x1000] ;  /* 0x00100000c018783b */ /* 0x000fea0000000200 */
[C---:B------:R-:W-:Y:S06]  /*3fe0*/  HMMA.16816.F32.BF16 R56, R68.reuse, R32, R56 ;  /* 0x000000204438723c */ /* 0x040fec0000041838 */
[C---:B------:R-:W-:Y:S01]  /*3ff0*/  HMMA.16816.F32.BF16 R52, R68.reuse, R34, R52 ;  /* 0x000000224434723c */ /* 0x040fe20000041834 */
[----:B------:R-:W3:Y:S05]  /*4000*/  LDSM.16.M88.4 R32, [R206+0x2000] ;  /* 0x00200000ce20783b */ /* 0x000eea0000000200 */
[C---:B-1----:R-:W-:Y:S06]  /*4010*/  HMMA.16816.F32.BF16 R80, R68.reuse, R48, R80 ;  /* 0x000000304450723c */ /* 0x042fec0000041850 */
[----:B------:R-:W-:Y:S01]  /*4020*/  HMMA.16816.F32.BF16 R68, R68, R50, R12 ;  /* 0x000000324444723c */ /* 0x000fe2000004180c */
[----:B------:R-:W1:Y:S04]  /*4030*/  LDSM.16.M88.4 R48, [R192+0x1800] ;  /* 0x00180000c030783b */ /* 0x000e680000000200 */
[----:B------:R-:W-:Y:S01]  /*4040*/  LDSM.16.M88.4 R12, [R205+0x8800] ;  /* 0x00880000cd0c783b */ /* 0x000fe20000000200 */
[C---:B------:R-:W-:Y:S06]  /*4050*/  HMMA.16816.F32.BF16 R16, R20.reuse, R84, R16 ;  /* 0x000000541410723c */ /* 0x040fec0000041810 */
[----:B------:R-:W-:Y:S01]  /*4060*/  HMMA.16816.F32.BF16 R28, R20, R86, R28 ;  /* 0x00000056141c723c */ /* 0x000fe2000004181c */
[----:B------:R-:W-:Y:S05]  /*4070*/  LDSM.16.M88.4 R84, [R203+0x3800] ;  /* 0x00380000cb54783b */ /* 0x000fea0000000200 */
[C---:B--2---:R-:W-:Y:S06]  /*4080*/  HMMA.16816.F32.BF16 R40, R76.reuse, R8, R40 ;  /* 0x000000084c28723c */ /* 0x044fec0000041828 */
[C---:B------:R-:W-:Y:S01]  /*4090*/  HMMA.16816.F32.BF16 R60, R76.reuse, R10, R60 ;  /* 0x0000000a4c3c723c */ /* 0x040fe2000004183c */
[----:B------:R-:W-:Y:S05]  /*40a0*/  LDSM.16.M88.4 R8, [R205+0x9000] ;  /* 0x00900000cd08783b */ /* 0x000fea0000000200 */
[C---:B------:R-:W-:Y:S06]  /*40b0*/  HMMA.16816.F32.BF16 R56, R76.reuse, R44, R56 ;  /* 0x0000002c4c38723c */ /* 0x040fec0000041838 */
[C---:B------:R-:W-:Y:S01]  /*40c0*/  HMMA.16816.F32.BF16 R52, R76.reuse, R46, R52 ;  /* 0x0000002e4c34723c */ /* 0x040fe20000041834 */
[----:B------:R-:W2:Y:S05]  /*40d0*/  LDSM.16.M88.4 R44, [R203+0x2000] ;  /* 0x00200000cb2c783b */ /* 0x000eaa0000000200 */
[C---:B-----5:R-:W-:Y:S06]  /*40e0*/  HMMA.16816.F32.BF16 R80, R76.reuse, R72, R80 ;  /* 0x000000484c50723c */ /* 0x060fec0000041850 */
[----:B------:R-:W-:Y:S01]  /*40f0*/  HMMA.16816.F32.BF16 R76, R76, R74, R68 ;  /* 0x0000004a4c4c723c */ /* 0x000fe20000041844 */
[----:B------:R-:W-:Y:S04]  /*4100*/  LDSM.16.M88.4 R72, [R202+0x2000] ;  /* 0x00200000ca48783b */ /* 0x000fe80000000200 */
[----:B------:R-:W-:Y:S01]  /*4110*/  LDSM.16.M88.4 R68, [R199+0x9000] ;  /* 0x00900000c744783b */ /* 0x000fe20000000200 */
[C---:B---3--:R-:W-:Y:S06]  /*4120*/  HMMA.16816.F32.BF16 R16, R32.reuse, R64, R16 ;  /* 0x000000402010723c */ /* 0x048fec0000041810 */
        /* <DEDUP_REMOVED lines=12> */
[C---:B--2---:R-:W-:Y:S06]  /*41f0*/  HMMA.16816.F32.BF16 R16, R88.reuse, R44, R16 ;  /* 0x0000002c5810723c */ /* 0x044fec0000041810 */
[----:B------:R-:W-:Y:S01]  /*4200*/  HMMA.16816.F32.BF16 R28, R88, R46, R28 ;  /* 0x0000002e581c723c */ /* 0x000fe2000004181c */
[----:B------:R-:W-:Y:S05]  /*4210*/  LDSM.16.M88.4 R44, [R192+0x2800] ;  /* 0x00280000c02c783b */ /* 0x000fea0000000200 */
[C---:B------:R-:W-:Y:S06]  /*4220*/  HMMA.16816.F32.BF16 R40, R32.reuse, R12, R40 ;  /* 0x0000000c2028723c */ /* 0x040fec0000041828 */
[C---:B------:R-:W-:Y:S01]  /*4230*/  HMMA.16816.F32.BF16 R60, R32.reuse, R14, R60 ;  /* 0x0000000e203c723c */ /* 0x040fe2000004183c */
[----:B------:R-:W2:Y:S05]  /*4240*/  LDSM.16.M88.4 R12, [R192+0x2000] ;  /* 0x00200000c00c783b */ /* 0x000eaa0000000200 */
[C---:B------:R-:W-:Y:S06]  /*4250*/  HMMA.16816.F32.BF16 R56, R32.reuse, R8, R56 ;  /* 0x000000082038723c */ /* 0x040fec0000041838 */
[----:B------:R-:W-:Y:S01]  /*4260*/  HMMA.16816.F32.BF16 R52, R32, R10, R52 ;  /* 0x0000000a2034723c */ /* 0x000fe20000041834 */
[----:B------:R-:W4:Y:S05]  /*4270*/  LDSM.16.M88.4 R8, [R203+0x3000] ;  /* 0x00300000cb08783b */ /* 0x000f2a0000000200 */
[C---:B---3--:R-:W-:Y:S06]  /*4280*/  HMMA.16816.F32.BF16 R16, R72.reuse, R24, R16 ;  /* 0x000000184810723c */ /* 0x048fec0000041810 */
[----:B------:R-:W-:Y:S01]  /*4290*/  HMMA.16816.F32.BF16 R28, R72, R26, R28 ;  /* 0x0000001a481c723c */ /* 0x000fe2000004181c */
[----:B------:R-:W-:Y:S05]  /*42a0*/  LDSM.16.M88.4 R24, [R204+0x4000] ;  /* 0x00400000cc18783b */ /* 0x000fea0000000200 */
[C---:B------:R-:W-:Y:S06]  /*42b0*/  HMMA.16816.F32.BF16 R80, R32.reuse, R36, R80 ;  /* 0x000000242050723c */ /* 0x040fec0000041850 */
[----:B------:R-:W-:Y:S01]  /*42c0*/  HMMA.16816.F32.BF16 R76, R32, R38, R76 ;  /* 0x00000026204c723c */ /* 0x000fe2000004184c */
[----:B------:R-:W3:Y:S04]  /*42d0*/  LDSM.16.M88.4 R36, [R206+0x4000] ;  /* 0x00400000ce24783b */ /* 0x000ee80000000200 */
[----:B------:R-:W-:Y:S01]  /*42e0*/  LDSM.16.M88.4 R32, [R205+0xa800] ;  /* 0x00a80000cd20783b */ /* 0x000fe20000000200 */
[----:B-1----:R-:W-:Y:S06]  /*42f0*/  HMMA.16816.F32.BF16 R40, R88, R20, R40 ;  /* 0x000000145828723c */ /* 0x002fec0000041828 */
[C---:B--2---:R-:W-:Y:S06]  /*4300*/  HMMA.16816.F32.BF16 R16, R48.reuse, R12, R16 ;  /* 0x0000000c3010723c */ /* 0x044fec0000041810 */
[----:B------:R-:W-:Y:S01]  /*4310*/  HMMA.16816.F32.BF16 R28, R48, R14, R28 ;  /* 0x0000000e301c723c */ /* 0x000fe2000004181c */
[----:B------:R-:W-:Y:S05]  /*4320*/  LDSM.16.M88.4 R12, [R202+0x4000] ;  /* 0x00400000ca0c783b */ /* 0x000fea0000000200 */
[C---:B------:R-:W-:Y:S01]  /*4330*/  HMMA.16816.F32.BF16 R60, R88.reuse, R22, R60 ;  /* 0x00000016583c723c */ /* 0x040fe2000004183c */
[----:B------:R-:W1:Y:S05]  /*4340*/  LDSM.16.M88.4 R20, [R203+0x4000] ;  /* 0x00400000cb14783b */ /* 0x000e6a0000000200 */
[----:B----4-:R-:W-:Y:S06]  /*4350*/  HMMA.16816.F32.BF16 R56, R88, R8, R56 ;  /* 0x000000085838723c */ /* 0x010fec0000041838 */
[----:B------:R-:W-:Y:S06]  /*4360*/  HMMA.16816.F32.BF16 R40, R72, R96, R40 ;  /* 0x000000604828723c */ /* 0x000fec0000041828 */
[----:B------:R-:W-:Y:S01]  /*4370*/  HMMA.16816.F32.BF16 R52, R88, R10, R52 ;  /* 0x0000000a5834723c */ /* 0x000fe20000041834 */
[----:B------:R-:W-:Y:S05]  /*4380*/  LDSM.16.M88.4 R8, [R199+0xa000] ;  /* 0x00a00000c708783b */ /* 0x000fea0000000200 */
[----:B---3--:R-:W-:Y:S06]  /*4390*/  HMMA.16816.F32.BF16 R16, R36, R92, R16 ;  /* 0x0000005c2410723c */ /* 0x008fec0000041810 */
[C---:B------:R-:W-:Y:S06]  /*43a0*/  HMMA.16816.F32.BF16 R80, R88.reuse, R84, R80 ;  /* 0x000000545850723c */ /* 0x040fec0000041850 */
[----:B------:R-:W-:Y:S01]  /*43b0*/  HMMA.16816.F32.BF16 R76, R88, R86, R76 ;  /* 0x00000056584c723c */ /* 0x000fe2000004184c */
[----:B------:R-:W2:Y:S04]  /*43c0*/  LDSM.16.M88.4 R84, [R192+0x3000] ;  /* 0x00300000c054783b */ /* 0x000ea80000000200 */
[----:B------:R-:W3:Y:S01]  /*43d0*/  LDSM.16.M88.4 R88, [R203+0x4800] ;  /* 0x00480000cb58783b */ /* 0x000ee20000000200 */
[----:B------:R-:W-:Y:S03]  /*43e0*/  HMMA.16816.F32.BF16 R28, R36, R94, R28 ;  /* 0x0000005e241c723c */ /* 0x000fe6000004181c */
[----:B------:R-:W-:Y:S03]  /*43f0*/  LDSM.16.M88.4 R92, [R201+0x4000] ;  /* 0x00400000c95c783b */ /* 0x000fe60000000200 */
[----:B------:R-:W-:Y:S06]  /*4400*/  HMMA.16816.F32.BF16 R60, R72, R98, R60 ;  /* 0x00000062483c723c */ /* 0x000fec000004183c */
[----:B------:R-:W-:Y:S06]  /*4410*/  HMMA.16816.F32.BF16 R40, R48, R44, R40 ;  /* 0x0000002c3028723c */ /* 0x000fec0000041828 */
[C---:B------:R-:W-:Y:S01]  /*4420*/  HMMA.16816.F32.BF16 R96, R72.reuse, R68, R56 ;  /* 0x000000444860723c */ /* 0x040fe20000041838 */
[----:B------:R-:W-:Y:S05]  /*4430*/  LDSM.16.M88.4 R56, [R192+0x4000] ;  /* 0x00400000c038783b */ /* 0x000fea0000000200 */
[----:B------:R-:W-:Y:S06]  /*4440*/  HMMA.16816.F32.BF16 R52, R72, R70, R52 ;  /* 0x000000464834723c */ /* 0x000fec0000041834 */
[C---:B-1----:R-:W-:Y:S06]  /*4450*/  HMMA.16816.F32.BF16 R16, R24.reuse, R20, R16 ;  /* 0x000000141810723c */ /* 0x042fec0000041810 */
[----:B------:R-:W-:Y:S01]  /*4460*/  HMMA.16816.F32.BF16 R28, R24, R22, R28 ;  /* 0x00000016181c723c */ /* 0x000fe2000004181c */
[----:B------:R-:W1:Y:S05]  /*4470*/  LDSM.16.M88.4 R20, [R205+0xb000] ;  /* 0x00b00000cd14783b */ /* 0x000e6a0000000200 */
[----:B------:R-:W-:Y:S01]  /*4480*/  HMMA.16816.F32.BF16 R60, R48, R46, R60 ;  /* 0x0000002e303c723c */ /* 0x000fe2000004183c */
[----:B------:R-:W-:Y:S05]  /*4490*/  LDSM.16.M88.4 R44, [R199+0xa800] ;  /* 0x00a80000c72c783b */ /* 0x000fea0000000200 */
[----:B------:R-:W-:Y:S06]  /*44a0*/  HMMA.16816.F32.BF16 R40, R36, R32, R40 ;  /* 0x000000202428723c */ /* 0x000fec0000041828 */
[----:B--2---:R-:W-:Y:S06]  /*44b0*/  HMMA.16816.F32.BF16 R96, R48, R84, R96 ;  /* 0x000000543060723c */ /* 0x004fec0000041860 */
[C---:B------:R-:W-:Y:S06]  /*44c0*/  HMMA.16816.F32.BF16 R80, R72.reuse, R64, R80 ;  /* 0x000000404850723c */ /* 0x040fec0000041850 */
[----:B------:R-:W-:Y:S01]  /*44d0*/  HMMA.16816.F32.BF16 R76, R72, R66, R76 ;  /* 0x00000042484c723c */ /* 0x000fe2000004184c */
[----:B------:R-:W2:Y:S05]  /*44e0*/  LDSM.16.M88.4 R64, [R192+0x3800] ;  /* 0x00380000c040783b */ /* 0x000eaa0000000200 */
[----:B------:R-:W-:Y:S06]  /*44f0*/  HMMA.16816.F32.BF16 R52, R48, R86, R52 ;  /* 0x000000563034723c */ /* 0x000fec0000041834 */
[C---:B------:R-:W-:Y:S06]  /*4500*/  HMMA.16816.F32.BF16 R16, R12.reuse, R8, R16 ;  /* 0x000000080c10723c */ /* 0x040fec0000041810 */
[----:B------:R-:W-:Y:S01]  /*4510*/  HMMA.16816.F32.BF16 R28, R12, R10, R28 ;  /* 0x0000000a0c1c723c */ /* 0x000fe2000004181c */
[----:B------:R-:W4:Y:S05]  /*4520*/  LDSM.16.M88.4 R8, [R203+0x5000] ;  /* 0x00500000cb08783b */ /* 0x000f2a0000000200 */
[----:B------:R-:W-:Y:S01]  /*4530*/  HMMA.16816.F32.BF16 R60, R36, R34, R60 ;  /* 0x00000022243c723c */ /* 0x000fe2000004183c */
[----:B------:R-:W-:Y:S05]  /*4540*/  LDSM.16.M88.4 R32, [R192+0x4800] ;  /* 0x00480000c020783b */ /* 0x000fea0000000200 */
[----:B---3--:R-:W-:Y:S06]  /*4550*/  HMMA.16816.F32.BF16 R40, R24, R88, R40 ;  /* 0x000000581828723c */ /* 0x008fec0000041828 */
[C---:B-1----:R-:W-:Y:S06]  /*4560*/  HMMA.16816.F32.BF16 R96, R36.reuse, R20, R96 ;  /* 0x000000142460723c */ /* 0x042fec0000041860 */
[----:B------:R-:W-:Y:S01]  /*4570*/  HMMA.16816.F32.BF16 R52, R36, R22, R52 ;  /* 0x000000162434723c */ /* 0x000fe20000041834 */
[----:B------:R-:W1:Y:S05]  /*4580*/  LDSM.16.M88.4 R20, [R205+0xb800] ;  /* 0x00b80000cd14783b */ /* 0x000e6a0000000200 */
[C---:B------:R-:W-:Y:S06]  /*4590*/  HMMA.16816.F32.BF16 R16, R92.reuse, R56, R16 ;  /* 0x000000385c10723c */ /* 0x040fec0000041810 */
[----:B------:R-:W-:Y:S01]  /*45a0*/  HMMA.16816.F32.BF16 R28, R92, R58, R28 ;  /* 0x0000003a5c1c723c */ /* 0x000fe2000004181c */
[----:B------:R-:W3:Y:S05]  /*45b0*/  LDSM.16.M88.4 R56, [R199+0xb000] ;  /* 0x00b00000c738783b */ /* 0x000eea0000000200 */
[----:B------:R-:W-:Y:S06]  /*45c0*/  HMMA.16816.F32.BF16 R60, R24, R90, R60 ;  /* 0x0000005a183c723c */ /* 0x000fec000004183c */
[C---:B--2---:R-:W-:Y:S06]  /*45d0*/  HMMA.16816.F32.BF16 R80, R48.reuse, R64, R80 ;  /* 0x000000403050723c */ /* 0x044fec0000041850 */
[----:B------:R-:W-:Y:S01]  /*45e0*/  HMMA.16816.F32.BF16 R76, R48, R66, R76 ;  /* 0x00000042304c723c */ /* 0x000fe2000004184c */
[----:B------:R-:W-:Y:S01]  /*45f0*/  FMUL.FTZ R17, R17, UR5 ;  /* 0x0000000511117c20 */ /* 0x000fe20008410000 */
[----:B------:R-:W-:-:S04]  /*4600*/  FMUL.FTZ R2, R16, UR5 ;  /* 0x0000000510027c20 */ /* 0x000fc80008410000 */
[----:B------:R-:W-:Y:S01]  /*4610*/  HMMA.16816.F32.BF16 R40, R12, R44, R40 ;  /* 0x0000002c0c28723c */ /* 0x000fe20000041828 */
[----:B------:R2:W-:Y:S01]  /*4620*/  MUFU.TANH R44, R17 ;  /* 0x00000011002c7308 */ /* 0x0005e20000002400 */
[----:B------:R-:W-:Y:S01]  /*4630*/  FMUL.FTZ R28, R28, UR5 ;  /* 0x000000051c1c7c20 */ /* 0x000fe20008410000 */
[----:B------:R-:W-:Y:S01]  /*4640*/  FMUL.FTZ R29, R29, UR5 ;  /* 0x000000051d1d7c20 */ /* 0x000fe20008410000 */
[----:B------:R-:W-:Y:S02]  /*4650*/  FMUL.FTZ R30, R30, UR5 ;  /* 0x000000051e1e7c20 */ /* 0x000fe40008410000 */
[C---:B----4-:R-:W-:Y:S01]  /*4660*/  HMMA.16816.F32.BF16 R96, R24.reuse, R8, R96 ;  /* 0x000000081860723c */ /* 0x050fe20000041860 */
[----:B------:R-:W-:Y:S02]  /*4670*/  FMUL.FTZ R45, R18, UR5 ;  /* 0x00000005122d7c20 */ /* 0x000fe40008410000 */
[----:B------:R-:W4:Y:S03]  /*4680*/  MUFU.TANH R2, R2 ;  /* 0x0000000200027308 */ /* 0x000f260000002400 */
[----:B------:R-:W-:Y:S01]  /*4690*/  HMMA.16816.F32.BF16 R52, R24, R10, R52 ;  /* 0x0000000a1834723c */ /* 0x000fe20000041834 */
[----:B------:R-:W5:Y:S04]  /*46a0*/  LDSM.16.M88.4 R8, [R203+0x5800] ;  /* 0x00580000cb08783b */ /* 0x000f680000000200 */
[----:B------:R-:W4:Y:S01]  /*46b0*/  MUFU.TANH R45, R45 ;  /* 0x0000002d002d7308 */ /* 0x000f220000002400 */
[----:B------:R-:W-:Y:S06]  /*46c0*/  HMMA.16816.F32.BF16 R60, R12, R46, R60 ;  /* 0x0000002e0c3c723c */ /* 0x000fec000004183c */
[C---:B-1----:R-:W-:Y:S01]  /*46d0*/  HMMA.16816.F32.BF16 R80, R36.reuse, R20, R80 ;  /* 0x000000142450723c */ /* 0x042fe20000041850 */
[----:B------:R-:W-:Y:S01]  /*46e0*/  FMUL.FTZ R46, R19, UR5 ;  /* 0x00000005132e7c20 */ /* 0x000fe20008410000 */
[----:B------:R-:W-:Y:S01]  /*46f0*/  MUFU.TANH R47, R30 ;  /* 0x0000001e002f7308 */ /* 0x000fe20000002400 */
[----:B--2---:R-:W1:Y:S03]  /*4700*/  LDSM.16.M88.4 R16, [R192+0x5000] ;  /* 0x00500000c010783b */ /* 0x004e660000000200 */
[----:B------:R-:W-:Y:S01]  /*4710*/  HMMA.16816.F32.BF16 R76, R36, R22, R76 ;  /* 0x00000016244c723c */ /* 0x000fe2000004184c */
[----:B------:R-:W-:Y:S03]  /*4720*/  LDSM.16.M88.4 R20, [R192+0x5800] ;  /* 0x00580000c014783b */ /* 0x000fe60000000200 */
[----:B------:R-:W2:Y:S02]  /*4730*/  MUFU.TANH R46, R46 ;  /* 0x0000002e002e7308 */ /* 0x000ea40000002400 */
[----:B------:R-:W-:Y:S06]  /*4740*/  HMMA.16816.F32.BF16 R40, R92, R32, R40 ;  /* 0x000000205c28723c */ /* 0x000fec0000041828 */
[C---:B---3--:R-:W-:Y:S01]  /*4750*/  HMMA.16816.F32.BF16 R96, R12.reuse, R56, R96 ;  /* 0x000000380c60723c */ /* 0x048fe20000041860 */
[----:B------:R-:W3:Y:S05]  /*4760*/  MUFU.TANH R32, R28 ;  /* 0x0000001c00207308 */ /* 0x000eea0000002400 */
[----:B------:R-:W-:Y:S01]  /*4770*/  HMMA.16816.F32.BF16 R52, R12, R58, R52 ;  /* 0x0000003a0c34723c */ /* 0x000fe20000041834 */
[----:B------:R-:W-:-:S02]  /*4780*/  FMUL.FTZ R56, R31, UR5 ;  /* 0x000000051f387c20 */ /* 0x000fc40008410000 */
[----:B------:R4:W-:Y:S03]  /*4790*/  MUFU.TANH R33, R29 ;  /* 0x0000001d00217308 */ /* 0x0009e60000002400 */
[C---:B-----5:R-:W-:Y:S05]  /*47a0*/  HMMA.16816.F32.BF16 R80, R24.reuse, R8, R80 ;  /* 0x000000081850723c */ /* 0x060fea0000041850 */
[----:B------:R-:W5:Y:S01]  /*47b0*/  MUFU.TANH R56, R56 ;  /* 0x0000003800387308 */ /* 0x000f620000002400 */
[----:B------:R-:W-:Y:S06]  /*47c0*/  HMMA.16816.F32.BF16 R76, R24, R10, R76 ;  /* 0x0000000a184c723c */ /* 0x000fec000004184c */
[----:B------:R-:W-:Y:S01]  /*47d0*/  HMMA.16816.F32.BF16 R60, R92, R34, R60 ;  /* 0x000000225c3c723c */ /* 0x000fe2000004183c */
[----:B----4-:R-:W4:Y:S01]  /*47e0*/  LDSM.16.M88.4 R28, [R199+0xb800] ;  /* 0x00b80000c71c783b */ /* 0x010f220000000200 */
[----:B------:R-:W-:-:S04]  /*47f0*/  DEPBAR.LE SB0, 0x0 ;  /* 0x000080000000791a */ /* 0x000fc80000000000 */
[C---:B-1----:R-:W-:Y:S01]  /*4800*/  HMMA.16816.F32.BF16 R52, R92.reuse, R18, R52 ;  /* 0x000000125c34723c */ /* 0x042fe20000041834 */
[----:B------:R-:W-:Y:S01]  /*4810*/  FMUL.FTZ R34, R40, UR5 ;  /* 0x0000000528227c20 */ /* 0x000fe20008410000 */
[----:B------:R-:W-:Y:S01]  /*4820*/  FMUL.FTZ R40, R42, UR5 ;  /* 0x000000052a287c20 */ /* 0x000fe20008410000 */
[----:B------:R-:W-:Y:S01]  /*4830*/  FMUL.FTZ R35, R41, UR5 ;  /* 0x0000000529237c20 */ /* 0x000fe20008410000 */
[----:B------:R-:W-:Y:S02]  /*4840*/  FMUL.FTZ R41, R43, UR5 ;  /* 0x000000052b297c20 */ /* 0x000fe40008410000 */
[----:B------:R-:W-:Y:S01]  /*4850*/  HMMA.16816.F32.BF16 R96, R92, R16, R96 ;  /* 0x000000105c60723c */ /* 0x000fe20000041860 */
[----:B------:R-:W-:Y:S01]  /*4860*/  IMAD.SHL.U32 R18, R6, 0x2, RZ ;  /* 0x0000000206127824 */ /* 0x000fe200078e00ff */
[----:B------:R-:W-:Y:S04]  /*4870*/  MUFU.TANH R34, R34 ;  /* 0x0000002200227308 */ /* 0x000fe80000002400 */
[----:B------:R-:W-:-:S04]  /*4880*/  LOP3.LUT R18, R18, 0x6, RZ, 0xc0, !PT ;  /* 0x0000000612127812 */ /* 0x000fc800078ec0ff */
[----:B------:R-:W1:Y:S01]  /*4890*/  MUFU.TANH R40, R40 ;  /* 0x0000002800287308 */ /* 0x000e620000002400 */
[----:B------:R-:W-:Y:S02]  /*48a0*/  IMAD R18, R133, 0x40, R18 ;  /* 0x0000004085127824 */ /* 0x000fe400078e0212 */
[----:B------:R-:W-:Y:S01]  /*48b0*/  FMUL.FTZ R17, R63, UR5 ;  /* 0x000000053f117c20 */ /* 0x000fe20008410000 */
[----:B------:R-:W-:Y:S01]  /*48c0*/  FMUL.FTZ R16, R60, UR5 ;  /* 0x000000053c107c20 */ /* 0x000fe20008410000 */
[----:B------:R-:W-:Y:S01]  /*48d0*/  FMUL.FTZ R36, R62, UR5 ;  /* 0x000000053e247c20 */ /* 0x000fe20008410000 */
[----:B------:R-:W-:Y:S01]  /*48e0*/  FMUL.FTZ R9, R61, UR5 ;  /* 0x000000053d097c20 */ /* 0x000fe20008410000 */
[----:B------:R-:W-:Y:S01]  /*48f0*/  IADD3 R11, R18, -0x40, RZ ;  /* 0xffffffc0120b7810 */ /* 0x000fe20007ffe0ff */
[----:B------:R-:W-:Y:S01]  /*4900*/  FMUL.FTZ R52, R52, UR5 ;  /* 0x0000000534347c20 */ /* 0x000fe20008410000 */
[----:B------:R-:W-:Y:S02]  /*4910*/  FMUL.FTZ R54, R54, UR5 ;  /* 0x0000000536367c20 */ /* 0x000fe40008410000 */
[-C--:B------:R-:W-:Y:S01]  /*4920*/  ISETP.GE.AND P4, PT, R11, R102.reuse, PT ;  /* 0x000000660b00720c */ /* 0x080fe20003f86270 */
[----:B------:R-:W-:Y:S01]  /*4930*/  VIADD R11, R18, 0xffffffd1 ;  /* 0xffffffd1120b7836 */ /* 0x000fe20000000000 */
[----:B------:R-:W1:Y:S01]  /*4940*/  MUFU.TANH R17, R17 ;  /* 0x0000001100117308 */ /* 0x000e620000002400 */
[----:B------:R-:W-:Y:S01]  /*4950*/  FMUL.FTZ R53, R53, UR5 ;  /* 0x0000000535357c20 */ /* 0x000fe20008410000 */
[----:B------:R-:W-:Y:S01]  /*4960*/  FSEL R25, R2, -INF , !P4 ;  /* 0xff80000002197808 */ /* 0x000fe20006000000 */
[----:B------:R-:W-:Y:S01]  /*4970*/  FMUL.FTZ R96, R96, UR5 ;  /* 0x0000000560607c20 */ /* 0x000fe20008410000 */
[----:B------:R-:W-:Y:S01]  /*4980*/  ISETP.GE.AND P6, PT, R11, R102, PT ;  /* 0x000000660b00720c */ /* 0x000fe20003fc6270 */
[----:B------:R-:W-:-:S02]  /*4990*/  VIADD R11, R18, 0xffffffd8 ;  /* 0xffffffd8120b7836 */ /* 0x000fc40000000000 */
[----:B------:R-:W-:Y:S01]  /*49a0*/  FMUL.FTZ R98, R98, UR5 ;  /* 0x0000000562627c20 */ /* 0x000fe20008410000 */
[C---:B----4-:R-:W-:Y:S01]  /*49b0*/  HMMA.16816.F32.BF16 R80, R12.reuse, R28, R80 ;  /* 0x0000001c0c50723c */ /* 0x050fe20000041850 */
[----:B------:R-:W-:Y:S01]  /*49c0*/  MUFU.TANH R165, R52 ;  /* 0x0000003400a57308 */ /* 0x000fe20000002400 */
[----:B------:R-:W-:Y:S01]  /*49d0*/  FMUL.FTZ R97, R97, UR5 ;  /* 0x0000000561617c20 */ /* 0x000fe20008410000 */
[----:B------:R-:W-:Y:S01]  /*49e0*/  FMUL.FTZ R99, R99, UR5 ;  /* 0x0000000563637c20 */ /* 0x000fe20008410000 */
[----:B------:R-:W-:Y:S01]  /*49f0*/  FMUL.FTZ R55, R55, UR5 ;  /* 0x0000000537377c20 */ /* 0x000fe20008410000 */
[C---:B------:R-:W-:Y:S01]  /*4a00*/  IADD3 R19, R18.reuse, -0x10, RZ ;  /* 0xfffffff012137810 */ /* 0x040fe20007ffe0ff */
[----:B------:R-:W-:Y:S03]  /*4a10*/  HMMA.16816.F32.BF16 R76, R12, R30, R76 ;  /* 0x0000001e0c4c723c */ /* 0x000fe6000004184c */
[----:B------:R-:W4:Y:S04]  /*4a20*/  MUFU.TANH R166, R54 ;  /* 0x0000003600a67308 */ /* 0x000f280000002400 */
[C---:B------:R-:W-:Y:S01]  /*4a30*/  VIADD R15, R18.reuse, 0xffffffc1 ;  /* 0xffffffc1120f7836 */ /* 0x040fe20000000000 */
[----:B------:R-:W-:Y:S01]  /*4a40*/  FSEL R14, R45, -INF , !P4 ;  /* 0xff8000002d0e7808 */ /* 0x000fe20006000000 */
[C---:B------:R-:W-:Y:S01]  /*4a50*/  VIADD R13, R18.reuse, 0xffffffc8 ;  /* 0xffffffc8120d7836 */ /* 0x040fe20000000000 */
[-C--:B------:R-:W-:Y:S01]  /*4a60*/  ISETP.GE.AND P4, PT, R11, R102.reuse, PT ;  /* 0x000000660b00720c */ /* 0x080fe20003f86270 */
[C---:B------:R-:W-:Y:S01]  /*4a70*/  VIADD R11, R18.reuse, 0xffffffd9 ;  /* 0xffffffd9120b7836 */ /* 0x040fe20000000000 */
[-C--:B------:R-:W-:Y:S01]  /*4a80*/  ISETP.GE.AND P3, PT, R15, R102.reuse, PT ;  /* 0x000000660f00720c */ /* 0x080fe20003f66270 */
[----:B------:R-:W-:Y:S01]  /*4a90*/  VIADD R15, R18, 0xffffffc9 ;  /* 0xffffffc9120f7836 */ /* 0x000fe20000000000 */
[----:B------:R-:W-:Y:S01]  /*4aa0*/  ISETP.GE.AND P2, PT, R13, R102, PT ;  /* 0x000000660d00720c */ /* 0x000fe20003f46270 */
[----:B------:R-:W-:Y:S01]  /*4ab0*/  MUFU.TANH R35, R35 ;  /* 0x0000002300237308 */ /* 0x000fe20000002400 */
[----:B--2---:R-:W-:-:S02]  /*4ac0*/  FSEL R46, R46, -INF , !P3 ;  /* 0xff8000002e2e7808 */ /* 0x004fc40005800000 */
[C---:B------:R-:W-:Y:S01]  /*4ad0*/  HMMA.16816.F32.BF16 R80, R92.reuse, R20, R80 ;  /* 0x000000145c50723c */ /* 0x040fe20000041850 */
[----:B------:R-:W-:Y:S02]  /*4ae0*/  FSEL R27, R44, -INF , !P3 ;  /* 0xff8000002c1b7808 */ /* 0x000fe40005800000 */
[-C--:B------:R-:W-:Y:S02]  /*4af0*/  ISETP.GE.AND P3, PT, R11, R102.reuse, PT ;  /* 0x000000660b00720c */ /* 0x080fe40003f66270 */
[----:B------:R-:W-:Y:S01]  /*4b00*/  IADD3 R11, R18, -0x20, RZ ;  /* 0xffffffe0120b7810 */ /* 0x000fe20007ffe0ff */
[----:B------:R-:W-:Y:S01]  /*4b10*/  HMMA.16816.F32.BF16 R76, R92, R22, R76 ;  /* 0x000000165c4c723c */ /* 0x000fe2000004184c */
[----:B------:R-:W-:Y:S01]  /*4b20*/  FSEL R12, R47, -INF , !P2 ;  /* 0xff8000002f0c7808 */ /* 0x000fe20005000000 */
[----:B------:R-:W2:Y:S01]  /*4b30*/  MUFU.TANH R41, R41 ;  /* 0x0000002900297308 */ /* 0x000ea20000002400 */
[----:B---3--:R-:W-:Y:S02]  /*4b40*/  FSEL R29, R32, -INF , !P2 ;  /* 0xff800000201d7808 */ /* 0x008fe40005000000 */
[-C--:B------:R-:W-:Y:S01]  /*4b50*/  ISETP.GE.AND P2, PT, R11, R102.reuse, PT ;  /* 0x000000660b00720c */ /* 0x080fe20003f46270 */
[----:B------:R-:W-:Y:S01]  /*4b60*/  VIADD R11, R18, 0xffffffe1 ;  /* 0xffffffe1120b7836 */ /* 0x000fe20000000000 */
[----:B------:R-:W-:-:S02]  /*4b70*/  ISETP.GE.AND P1, PT, R15, R102, PT ;  /* 0x000000660f00720c */ /* 0x000fc40003f26270 */
[----:B------:R-:W-:Y:S01]  /*4b80*/  IADD3 R13, R18, -0x30, RZ ;  /* 0xffffffd0120d7810 */ /* 0x000fe20007ffe0ff */
[----:B------:R-:W-:Y:S01]  /*4b90*/  MUFU.TANH R16, R16 ;  /* 0x0000001000107308 */ /* 0x000fe20000002400 */
[----:B-----5:R-:W-:Y:S02]  /*4ba0*/  FSEL R56, R56, -INF , !P1 ;  /* 0xff80000038387808 */ /* 0x020fe40004800000 */
[----:B------:R-:W-:Y:S02]  /*4bb0*/  FSEL R33, R33, -INF , !P1 ;  /* 0xff80000021217808 */ /* 0x000fe40004800000 */
[-C--:B------:R-:W-:Y:S01]  /*4bc0*/  ISETP.GE.AND P1, PT, R11, R102.reuse, PT ;  /* 0x000000660b00720c */ /* 0x080fe20003f26270 */
[----:B------:R-:W-:Y:S01]  /*4bd0*/  VIADD R11, R18, 0xffffffe8 ;  /* 0xffffffe8120b7836 */ /* 0x000fe20000000000 */
[-C--:B------:R-:W-:Y:S01]  /*4be0*/  ISETP.GE.AND P5, PT, R13, R102.reuse, PT ;  /* 0x000000660d00720c */ /* 0x080fe20003fa6270 */
[----:B------:R-:W3:Y:S01]  /*4bf0*/  MUFU.TANH R36, R36 ;  /* 0x0000002400247308 */ /* 0x000ee20000002400 */
[----:B------:R-:W-:Y:S01]  /*4c00*/  FMUL.FTZ R80, R80, UR5 ;  /* 0x0000000550507c20 */ /* 0x000fe20008410000 */
[----:B------:R-:W-:Y:S01]  /*4c10*/  FMUL.FTZ R81, R81, UR5 ;  /* 0x0000000551517c20 */ /* 0x000fe20008410000 */
[----:B------:R-:W-:Y:S01]  /*4c20*/  FMUL.FTZ R82, R82, UR5 ;  /* 0x0000000552527c20 */ /* 0x000fe20008410000 */
[----:B-1----:R-:W-:Y:S01]  /*4c30*/  FSEL R10, R40, -INF , !P5 ;  /* 0xff800000280a7808 */ /* 0x002fe20006800000 */
[----:B------:R-:W-:Y:S01]  /*4c40*/  FMUL.FTZ R83, R83, UR5 ;  /* 0x0000000553537c20 */ /* 0x000fe20008410000 */
[----:B------:R-:W-:Y:S01]  /*4c50*/  FSEL R15, R34, -INF , !P5 ;  /* 0xff800000220f7808 */ /* 0x000fe20006800000 */
[----:B------:R-:W-:Y:S01]  /*4c60*/  FMUL.FTZ R76, R76, UR5 ;  /* 0x000000054c4c7c20 */ /* 0x000fe20008410000 */
[----:B------:R-:W-:Y:S01]  /*4c70*/  MUFU.TANH R169, R96 ;  /* 0x0000006000a97308 */ /* 0x000fe20000002400 */
[----:B------:R-:W-:Y:S01]  /*4c80*/  FMUL.FTZ R78, R78, UR5 ;  /* 0x000000054e4e7c20 */ /* 0x000fe20008410000 */
[----:B------:R-:W-:Y:S01]  /*4c90*/  FMUL.FTZ R77, R77, UR5 ;  /* 0x000000054d4d7c20 */ /* 0x000fe20008410000 */
[----:B------:R-:W-:Y:S01]  /*4ca0*/  FMUL.FTZ R79, R79, UR5 ;  /* 0x000000054f4f7c20 */ /* 0x000fe20008410000 */
[----:B------:R-:W-:Y:S01]  /*4cb0*/  ISETP.GE.AND P5, PT, R11, R102, PT ;  /* 0x000000660b00720c */ /* 0x000fe20003fa6270 */
[C---:B------:R-:W-:Y:S01]  /*4cc0*/  VIADD R11, R18.reuse, 0xffffffe9 ;  /* 0xffffffe9120b7836 */ /* 0x040fe20000000000 */
[----:B------:R-:W-:Y:S01]  /*4cd0*/  FSEL R2, R17, -INF , !P3 ;  /* 0xff80000011027808 */ /* 0x000fe20005800000 */
[----:B------:R-:W-:Y:S01]  /*4ce0*/  VIADD R17, R18, 0xfffffff8 ;  /* 0xfffffff812117836 */ /* 0x000fe20000000000 */
[----:B------:R-:W1:Y:S01]  /*4cf0*/  MUFU.TANH R162, R98 ;  /* 0x0000006200a27308 */ /* 0x000e620000002400 */
[----:B----4-:R-:W-:-:S02]  /*4d00*/  FSEL R166, R166, -INF , !P5 ;  /* 0xff800000a6a67808 */ /* 0x010fc40006800000 */
[----:B------:R-:W-:Y:S02]  /*4d10*/  FSEL R165, R165, -INF , !P5 ;  /* 0xff800000a5a57808 */ /* 0x000fe40006800000 */
[----:B------:R-:W-:Y:S02]  /*4d20*/  ISETP.GE.AND P5, PT, R133, 0x2, PT ;  /* 0x000000028500780c */ /* 0x000fe40003fa6270 */
[----:B--2---:R-:W-:Y:S01]  /*4d30*/  FSEL R8, R41, -INF , !P6 ;  /* 0xff80000029087808 */ /* 0x004fe20007000000 */
[----:B------:R-:W2:Y:S01]  /*4d40*/  MUFU.TANH R9, R9 ;  /* 0x0000000900097308 */ /* 0x000ea20000002400 */
[----:B------:R-:W-:Y:S02]  /*4d50*/  FSEL R13, R35, -INF , !P6 ;  /* 0xff800000230d7808 */ /* 0x000fe40007000000 */
[----:B------:R-:W-:Y:S02]  /*4d60*/  ISETP.GE.AND P6, PT, R11, R102, PT ;  /* 0x000000660b00720c */ /* 0x000fe40003fc6270 */
[----:B---3--:R-:W-:-:S02]  /*4d70*/  FSEL R6, R36, -INF , !P4 ;  /* 0xff80000024067808 */ /* 0x008fc40006000000 */
[----:B------:R-:W-:Y:S01]  /*4d80*/  FSEL R11, R16, -INF , !P4 ;  /* 0xff800000100b7808 */ /* 0x000fe20006000000 */
[----:B------:R-:W3:Y:S01]  /*4d90*/  MUFU.TANH R161, R97 ;  /* 0x0000006100a17308 */ /* 0x000ee20000002400 */
[----:B-1----:R-:W-:Y:S02]  /*4da0*/  FSEL R162, R162, -INF , !P2 ;  /* 0xff800000a2a27808 */ /* 0x002fe40005000000 */
[----:B------:R-:W-:Y:S02]  /*4db0*/  FSEL R169, R169, -INF , !P2 ;  /* 0xff800000a9a97808 */ /* 0x000fe40005000000 */
[-C--:B------:R-:W-:Y:S01]  /*4dc0*/  ISETP.GE.AND P4, PT, R19, R102.reuse, PT ;  /* 0x000000661300720c */ /* 0x080fe20003f86270 */
[C---:B------:R-:W-:Y:S01]  /*4dd0*/  VIADD R19, R18.reuse, 0xfffffff1 ;  /* 0xfffffff112137836 */ /* 0x040fe20000000000 */
[----:B------:R-:W-:Y:S01]  /*4de0*/  ISETP.GE.AND P2, PT, R17, R102, PT ;  /* 0x000000661100720c */ /* 0x000fe20003f46270 */
[----:B------:R-:W1:Y:S01]  /*4df0*/  MUFU.TANH R178, R99 ;  /* 0x0000006300b27308 */ /* 0x000e620000002400 */
[----:B------:R-:W-:Y:S01]  /*4e00*/  VIADD R17, R18, 0xfffffff9 ;  /* 0xfffffff912117836 */ /* 0x000fe20000000000 */
[----:B--2---:R-:W-:-:S02]  /*4e10*/  FSEL R9, R9, -INF , !P3 ;  /* 0xff80000009097808 */ /* 0x004fc40005800000 */
[----:B------:R-:W-:-:S04]  /*4e20*/  ISETP.GE.AND P3, PT, R19, R102, PT ;  /* 0x000000661300720c */ /* 0x000fc80003f66270 */
[----:B------:R-:W2:Y:S01]  /*4e30*/  MUFU.TANH R163, R53 ;  /* 0x0000003500a37308 */ /* 0x000ea20000002400 */
[----:B---3--:R-:W-:-:S07]  /*4e40*/  FSEL R161, R161, -INF , !P1 ;  /* 0xff800000a1a17808 */ /* 0x008fce0004800000 */
[----:B------:R-:W3:Y:S01]  /*4e50*/  MUFU.TANH R176, R55 ;  /* 0x0000003700b07308 */ /* 0x000ee20000002400 */
[----:B-1----:R-:W-:Y:S02]  /*4e60*/  FSEL R178, R178, -INF , !P1 ;  /* 0xff800000b2b27808 */ /* 0x002fe40004800000 */
[----:B------:R-:W-:-:S05]  /*4e70*/  ISETP.GE.AND P1, PT, R17, R102, PT ;  /* 0x000000661100720c */ /* 0x000fca0003f26270 */
[----:B------:R-:W1:Y:S01]  /*4e80*/  MUFU.TANH R177, R80 ;  /* 0x0000005000b17308 */ /* 0x000e620000002400 */
[----:B--2---:R-:W-:-:S07]  /*4e90*/  FSEL R163, R163, -INF , !P6 ;  /* 0xff800000a3a37808 */ /* 0x004fce0007000000 */
[----:B------:R-:W2:Y:S01]  /*4ea0*/  MUFU.TANH R175, R81 ;  /* 0x0000005100af7308 */ /* 0x000ea20000002400 */
[----:B---3--:R-:W-:-:S07]  /*4eb0*/  FSEL R176, R176, -INF , !P6 ;  /* 0xff800000b0b07808 */ /* 0x008fce0007000000 */
[----:B------:R-:W3:Y:S01]  /*4ec0*/  MUFU.TANH R172, R82 ;  /* 0x0000005200ac7308 */ /* 0x000ee20000002400 */
[----:B-1----:R-:W-:-:S07]  /*4ed0*/  FSEL R177, R177, -INF , !P4 ;  /* 0xff800000b1b17808 */ /* 0x002fce0006000000 */
        /* <DEDUP_REMOVED lines=9> */
[----:B---3--:R-:W-:Y:S02]  /*4f70*/  FSEL R168, R168, -INF , !P2 ;  /* 0xff800000a8a87808 */ /* 0x008fe40005000000 */
[----:B-1----:R-:W-:Y:S02]  /*4f80*/  FSEL R164, R164, -INF , !P1 ;  /* 0xff800000a4a47808 */ /* 0x002fe40004800000 */
[----:B--2---:R-:W-:Y:S01]  /*4f90*/  FSEL R171, R171, -INF , !P1 ;  /* 0xff800000abab7808 */ /* 0x004fe20004800000 */
[----:B------:R-:W-:Y:S06]  /*4fa0*/  BAR.SYNC.DEFER_BLOCKING 0x0 ;  /* 0x0000000000007b1d */ /* 0x000fec0000010000 */
[----:B------:R-:W-:Y:S05]  /*4fb0*/  @!P5 BRA `(.L_x_798) ;  /* 0x0000000c0014d947 */ /* 0x000fea0003800000 */
        /* <DEDUP_REMOVED lines=59> */
.L_x_799:
[----:B------:R-:W-:-:S04]  /*5370*/  LEA R100, -R100, RZ, 0x6 ;  /* 0x000000ff64647211 */ /* 0x000fc800078e31ff */
[----:B------:R-:W-:-:S07]  /*5380*/  SHF.R.S32.HI R3, RZ, 0x1f, R100 ;  /* 0x0000001fff037819 */ /* 0x000fce0000011464 */
.L_x_800:
        /* <DEDUP_REMOVED lines=12> */
[----:B------:R-:W4:Y:S01]  /*5450*/  @!P2 LDC.64 R16, c[0x0][0x218] ;  /* 0x00008600ff10ab82 */ /* 0x000f220000000a00 */
[----:B-1----:R-:W-:-:S07]  /*5460*/  @!P4 LEA R34, P6, R31, R20, 0x1 ;  /* 0x000000141f22c211 */ /* 0x002fce00078c08ff */
[----:B------:R-:W1:Y:S01]  /*5470*/  @!P4 LDC.64 R22, c[0x0][0x218] ;  /* 0x00008600ff16cb82 */ /* 0x000e620000000a00 */
[----:B------:R-:W-:Y:S02]  /*5480*/  @!P4 LEA.HI.X R35, R31, R21, R24, 0x1, P6 ;  /* 0x000000151f23c211 */ /* 0x000fe400030f0c18 */
[----:B------:R-:W-:Y:S02]  /*5490*/  @!P2 IADD3 R24, P1, R100, R145, RZ ;  /* 0x000000916418a210 */ /* 0x000fe40007f3e0ff */
[----:B---3--:R-:W-:-:S03]  /*54a0*/  @!P3 LEA R38, P6, R4, R18, 0x1 ;  /* 0x000000120426b211 */ /* 0x008fc600078c08ff */
[----:B------:R-:W3:Y:S01]  /*54b0*/  @!P3 LDC.64 R20, c[0x0][0x218] ;  /* 0x00008600ff14bb82 */ /* 0x000ee20000000a00 */
[----:B------:R-:W-:Y:S01]  /*54c0*/  @!PT LDS RZ, [RZ] ;  /* 0x00000000fffff984 */ /* 0x000fe20000000800 */
[----:B------:R-:W-:Y:S01]  /*54d0*/  @!PT LDS RZ, [RZ] ;  /* 0x00000000fffff984 */ /* 0x000fe20000000800 */
[----:B------:R-:W-:Y:S01]  /*54e0*/  @!PT LDS RZ, [RZ] ;  /* 0x00000000fffff984 */ /* 0x000fe20000000800 */
[----:B------:R5:W-:Y:S01]  /*54f0*/  @!P4 LDGSTS.E.BYPASS.LTC128B.128 [R215+0x6000], desc[UR8][R34.64] ;  /* 0x0600000022d7cfae */ /* 0x000be2000b901d48 */
[----:B------:R-:W-:Y:S01]  /*5500*/  @!P3 LEA.HI.X R39, R4, R19, R26, 0x1, P6 ;  /* 0x000000130427b211 */ /* 0x000fe200030f0c1a */
[----:B------:R-:W-:Y:S01]  /*5510*/  @!P2 IMAD.X R26, R3, 0x1, R144, P1 ;  /* 0x00000001031aa824 */ /* 0x000fe200008e0690 */
[----:B------:R-:W-:Y:S01]  /*5520*/  IADD3 R4, P6, R213, R100, RZ ;  /* 0x00000064d5047210 */ /* 0x000fe20007fde0ff */
[----:B------:R2:W-:Y:S01]  /*5530*/  @P3 STS.128 [R215+0x8000], RZ ;  /* 0x008000ffd7003388 */ /* 0x0005e20000000c00 */
[----:B----4-:R-:W-:Y:S02]  /*5540*/  @!P2 LEA R30, P1, R24, R16, 0x1 ;  /* 0x00000010181ea211 */ /* 0x010fe400078208ff */
[----:B------:R-:W4:Y:S01]  /*5550*/  @!P2 LDC.64 R18, c[0x0][0x218] ;  /* 0x00008600ff12ab82 */ /* 0x000f220000000a00 */
[----:B------:R-:W-:Y:S01]  /*5560*/  IMAD.X R37, R212, 0x1, R3, P6 ;  /* 0x00000001d4257824 */ /* 0x000fe200030e0603 */
[----:B------:R-:W-:Y:S01]  /*5570*/  @!P4 IADD3 R41, P6, R4, R145, RZ ;  /* 0x000000910429c210 */ /* 0x000fe20007fde0ff */
[----:B------:R-:W-:Y:S01]  /*5580*/  @!PT LDS RZ, [RZ] ;  /* 0x00000000fffff984 */ /* 0x000fe20000000800 */
[----:B------:R-:W-:Y:S01]  /*5590*/  @!PT LDS RZ, [RZ] ;  /* 0x00000000fffff984 */ /* 0x000fe20000000800 */
[----:B------:R-:W-:Y:S01]  /*55a0*/  @!PT LDS RZ, [RZ] ;  /* 0x00000000fffff984 */ /* 0x000fe20000000800 */
[----:B------:R2:W-:Y:S01]  /*55b0*/  @!P3 LDGSTS.E.BYPASS.LTC128B.128 [R215+0x8000], desc[UR8][R38.64+0x80] ;  /* 0x0800008026d7bfae */ /* 0x0005e2000b901d48 */
[----:B------:R-:W-:-:S02]  /*55c0*/  @!P2 LEA.HI.X R31, R24, R17, R26, 0x1, P1 ;  /* 0x00000011181fa211 */ /* 0x000fc400008f0c1a */
[----:B------:R-:W-:Y:S01]  /*55d0*/  @!P3 IADD3 R24, P1, R4, R145, RZ ;  /* 0x000000910418b210 */ /* 0x000fe20007f3e0ff */
[--C-:B------:R-:W-:Y:S01]  /*55e0*/  @!P4 IMAD.X R26, R37, 0x1, R144.reuse, P6 ;  /* 0x00000001251ac824 */ /* 0x100fe200030e0690 */
[----:B-1----:R-:W-:Y:S01]  /*55f0*/  @!P4 LEA R40, P6, R41, R22, 0x1 ;  /* 0x000000162928c211 */ /* 0x002fe200078c08ff */
[----:B------:R-:W1:Y:S01]  /*5600*/  @!P4 LDC.64 R16, c[0x0][0x218] ;  /* 0x00008600ff10cb82 */ /* 0x000e620000000a00 */
[----:B------:R1:W-:Y:S01]  /*5610*/  @P2 STS.128 [R215+0xa000], RZ ;  /* 0x00a000ffd7002388 */ /* 0x0003e20000000c00 */
[----:B------:R-:W-:Y:S01]  /*5620*/  @!P3 IMAD.X R22, R37, 0x1, R144, P1 ;  /* 0x000000012516b824 */ /* 0x000fe200008e0690 */
[----:B------:R-:W-:Y:S02]  /*5630*/  @!P4 LEA.HI.X R41, R41, R23, R26, 0x1, P6 ;  /* 0x000000172929c211 */ /* 0x000fe400030f0c1a */
[----:B------:R-:W-:Y:S01]  /*5640*/  @!PT LDS RZ, [RZ] ;  /* 0x00000000fffff984 */ /* 0x000fe20000000800 */
[----:B------:R-:W-:Y:S01]  /*5650*/  @!PT LDS RZ, [RZ] ;  /* 0x00000000fffff984 */ /* 0x000fe20000000800 */
[----:B------:R-:W-:Y:S01]  /*5660*/  @!PT LDS RZ, [RZ] ;  /* 0x00000000fffff984 */ /* 0x000fe20000000800 */
[----:B------:R1:W-:Y:S01]  /*5670*/  @!P2 LDGSTS.E.BYPASS.LTC128B.128 [R215+0xa000], desc[UR8][R30.64+0x100] ;  /* 0x0a0001001ed7afae */ /* 0x0003e2000b901d48 */
[----:B---3--:R-:W-:Y:S02]  /*5680*/  @!P3 LEA R42, P6, R24, R20, 0x1 ;  /* 0x00000014182ab211 */ /* 0x008fe400078c08ff */
[----:B------:R-:W-:Y:S01]  /*5690*/  @!P2 IADD3 R20, P1, R4, R145, RZ ;  /* 0x000000910414a210 */ /* 0x000fe20007f3e0ff */
[----:B------:R3:W-:Y:S01]  /*56a0*/  @P4 STS.128 [R215+0x6800], RZ ;  /* 0x006800ffd7004388 */ /* 0x0007e20000000c00 */
[----:B------:R-:W-:-:S02]  /*56b0*/  @!P3 LEA.HI.X R43, R24, R21, R22, 0x1, P6 ;  /* 0x00000015182bb211 */ /* 0x000fc400030f0c16 */
[----:B------:R-:W5:Y:S01]  /*56c0*/  @!P3 LDC.64 R22, c[0x0][0x218] ;  /* 0x00008600ff16bb82 */ /* 0x000f620000000a00 */
[--C-:B------:R-:W-:Y:S01]  /*56d0*/  @!P2 IMAD.X R21, R37, 0x1, R144.reuse, P1 ;  /* 0x000000012515a824 */ /* 0x100fe200008e0690 */
[C---:B----4-:R-:W-:Y:S01]  /*56e0*/  @!P2 LEA R44, P1, R20.reuse, R18, 0x1 ;  /* 0x00000012142ca211 */ /* 0x050fe200078208ff */
[----:B------:R-:W-:Y:S01]  /*56f0*/  @!PT LDS RZ, [RZ] ;  /* 0x00000000fffff984 */ /* 0x000fe20000000800 */
[----:B------:R-:W-:Y:S01]  /*5700*/  @!PT LDS RZ, [RZ] ;  /* 0x00000000fffff984 */ /* 0x000fe20000000800 */
[----:B------:R-:W-:Y:S01]  /*5710*/  @!PT LDS RZ, [RZ] ;  /* 0x00000000fffff984 */ /* 0x000fe20000000800 */
[----:B------:R3:W-:Y:S01]  /*5720*/  @!P4 LDGSTS.E.BYPASS.LTC128B.128 [R215+0x6800], desc[UR8][R40.64] ;  /* 0x0680000028d7cfae */ /* 0x0007e2000b901d48 */
[----:B------:R-:W-:Y:S02]  /*5730*/  IADD3 R4, P6, R213, R4, RZ ;  /* 0x00000004d5047210 */ /* 0x000fe40007fde0ff */
[----:B------:R-:W-:Y:S01]  /*5740*/  @!P2 LEA.HI.X R45, R20, R19, R21, 0x1, P1 ;  /* 0x00000013142da211 */ /* 0x000fe200008f0c15 */
[----:B------:R3:W-:Y:S01]  /*5750*/  @P3 STS.128 [R215+0x8800], RZ ;  /* 0x008800ffd7003388 */ /* 0x0007e20000000c00 */
[----:B------:R-:W2:Y:S01]  /*5760*/  @!P2 LDC.64 R20, c[0x0][0x218] ;  /* 0x00008600ff14ab82 */ /* 0x000ea20000000a00 */
[-C--:B------:R-:W-:Y:S01]  /*5770*/  @!P4 IADD3 R24, P1, R4, R145.reuse, RZ ;  /* 0x000000910418c210 */ /* 0x080fe20007f3e0ff */
[----:B------:R-:W-:Y:S01]  /*5780*/  IMAD.X R37, R212, 0x1, R37, P6 ;  /* 0x00000001d4257824 */ /* 0x000fe200030e0625 */
[----:B------:R-:W-:Y:S01]  /*5790*/  @!P3 IADD3 R28, P6, R4, R145, RZ ;  /* 0x00000091041cb210 */ /* 0x000fe20007fde0ff */
[----:B------:R-:W-:Y:S01]  /*57a0*/  @!PT LDS RZ, [RZ] ;  /* 0x00000000fffff984 */ /* 0x000fe20000000800 */
[----:B------:R-:W-:Y:S01]  /*57b0*/  @!PT LDS RZ, [RZ] ;  /* 0x00000000fffff984 */ /* 0x000fe20000000800 */
[----:B------:R-:W-:Y:S01]  /*57c0*/  @!PT LDS RZ, [RZ] ;  /* 0x00000000fffff984 */ /* 0x000fe20000000800 */
[----:B------:R3:W-:Y:S02]  /*57d0*/  @!P3 LDGSTS.E.BYPASS.LTC128B.128 [R215+0x8800], desc[UR8][R42.64+0x80] ;  /* 0x088000802ad7bfae */ /* 0x0007e4000b901d48 */
[C---:B------:R-:W-:Y:S01]  /*57e0*/  @!P4 IMAD.X R26, R37.reuse, 0x1, R144, P1 ;  /* 0x00000001251ac824 */ /* 0x040fe200008e0690 */
[C---:B-1----:R-:W-:Y:S01]  /*57f0*/  @!P4 LEA R48, P1, R24.reuse, R16, 0x1 ;  /* 0x000000101830c211 */ /* 0x042fe200078208ff */
[----:B------:R-:W1:Y:S01]  /*5800*/  @!P4 LDC.64 R18, c[0x0][0x218] ;  /* 0x00008600ff12cb82 */ /* 0x000e620000000a00 */
[----:B------:R3:W-:Y:S02]  /*5810*/  @P2 STS.128 [R215+0xa800], RZ ;  /* 0x00a800ffd7002388 */ /* 0x0007e40000000c00 */
[----:B------:R-:W-:Y:S01]  /*5820*/  @!P4 LEA.HI.X R49, R24, R17, R26, 0x1, P1 ;  /* 0x000000111831c211 */ /* 0x000fe200008f0c1a */
[----:B------:R-:W-:Y:S01]  /*5830*/  @!P3 IMAD.X R26, R37, 0x1, R144, P6 ;  /* 0x00000001251ab824 */ /* 0x000fe200030e0690 */
[----:B------:R-:W-:Y:S01]  /*5840*/  @!P2 IADD3 R24, P1, R4, R145, RZ ;  /* 0x000000910418a210 */ /* 0x000fe20007f3e0ff */
[----:B------:R-:W-:Y:S01]  /*5850*/  @!PT LDS RZ, [RZ] ;  /* 0x00000000fffff984 */ /* 0x000fe20000000800 */
[----:B------:R-:W-:Y:S01]  /*5860*/  @!PT LDS RZ, [RZ] ;  /* 0x00000000fffff984 */ /* 0x000fe20000000800 */
[----:B------:R-:W-:Y:S01]  /*5870*/  @!PT LDS RZ, [RZ] ;  /* 0x00000000fffff984 */ /* 0x000fe20000000800 */
[----:B------:R3:W-:Y:S02]  /*5880*/  @!P2 LDGSTS.E.BYPASS.LTC128B.128 [R215+0xa800], desc[UR8][R44.64+0x100] ;  /* 0x0a8001002cd7afae */ /* 0x0007e4000b901d48 */
[----:B------:R-:W4:Y:S01]  /*5890*/  @!P3 LDC.64 R16, c[0x0][0x218] ;  /* 0x00008600ff10bb82 */ /* 0x000f220000000a00 */
[C---:B-----5:R-:W-:Y:S01]  /*58a0*/  @!P3 LEA R34, P6, R28.reuse, R22, 0x1 ;  /* 0x000000161c22b211 */ /* 0x060fe200078c08ff */
[----:B------:R3:W-:Y:S03]  /*58b0*/  @P4 STS.128 [R215+0x7000], RZ ;  /* 0x007000ffd7004388 */ /* 0x0007e60000000c00 */
[----:B------:R-:W-:Y:S01]  /*58c0*/  @!P3 LEA.HI.X R35, R28, R23, R26, 0x1, P6 ;  /* 0x000000171c23b211 */ /* 0x000fe200030f0c1a */
[----:B------:R-:W-:Y:S01]  /*58d0*/  @!PT LDS RZ, [RZ] ;  /* 0x00000000fffff984 */ /* 0x000fe20000000800 */
[----:B------:R-:W-:Y:S01]  /*58e0*/  @!PT LDS RZ, [RZ] ;  /* 0x00000000fffff984 */ /* 0x000fe20000000800 */
[----:B------:R-:W-:Y:S01]  /*58f0*/  @!PT LDS RZ, [RZ] ;  /* 0x00000000fffff984 */ /* 0x000fe20000000800 */
[----:B------:R3:W-:Y:S01]  /*5900*/  @!P4 LDGSTS.E.BYPASS.LTC128B.128 [R215+0x7000], desc[UR8][R48.64] ;  /* 0x0700000030d7cfae */ /* 0x0007e2000b901d48 */
[----:B------:R-:W-:Y:S01]  /*5910*/  IADD3 R22, P6, R213, R4, RZ ;  /* 0x00000004d5167210 */ /* 0x000fe20007fde0ff */
[----:B------:R-:W-:Y:S01]  /*5920*/  @!P2 IMAD.X R4, R37, 0x1, R144, P1 ;  /* 0x000000012504a824 */ /* 0x000fe200008e0690 */
[----:B--2---:R-:W-:Y:S01]  /*5930*/  @!P2 LEA R38, P1, R24, R20, 0x1 ;  /* 0x000000141826a211 */ /* 0x004fe200078208ff */
        /* <DEDUP_REMOVED lines=10> */
[C-C-:B------:R-:W-:Y:S01]  /*59e0*/  @!P4 IMAD.X R21, R37.reuse, 0x1, R144.reuse, P6 ;  /* 0x000000012515c824 */ /* 0x140fe200030e0690 */
[C---:B-1----:R-:W-:Y:S01]  /*59f0*/  @!P4 LEA R18, P6, R4.reuse, R18, 0x1 ;  /* 0x000000120412c211 */ /* 0x042fe200078c08ff */
        /* <DEDUP_REMOVED lines=23> */
[----:B---3--:R-:W-:-:S04]  /*5b70*/  LEA R16, P1, R22, UR6, 0x1 ;  /* 0x0000000616107c11 */ /* 0x008fc8000f8208ff */
[----:B------:R-:W-:-:S05]  /*5b80*/  LEA.HI.X R17, R22, UR7, R37, 0x1, P1 ;  /* 0x0000000716117c11 */ /* 0x000fca00088f0c25 */
[----:B------:R-:W-:Y:S01]  /*5b90*/  @!PT LDS RZ, [RZ] ;  /* 0x00000000fffff984 */ /* 0x000fe20000000800 */
[----:B------:R-:W-:Y:S01]  /*5ba0*/  @!PT LDS RZ, [RZ] ;  /* 0x00000000fffff984 */ /* 0x000fe20000000800 */
[----:B------:R-:W-:Y:S01]  /*5bb0*/  @!PT LDS RZ, [RZ] ;  /* 0x00000000fffff984 */ /* 0x000fe20000000800 */
[----:B------:R1:W-:Y:S04]  /*5bc0*/  LDGSTS.E.BYPASS.LTC128B.128 [R215+0xb800], desc[UR8][R16.64+0x100] ;  /* 0x0b80010010d77fae */ /* 0x0003e8000b901d48 */
.L_x_802:
[----:B------:R-:W-:Y:S05]  /*5bd0*/  BSYNC B0 ;  /* 0x0000000000007941 */ /* 0x000fea0003800000 */
.L_x_801:
[----:B------:R-:W0:Y:S01]  /*5be0*/  LDGDEPBAR ;  /* 0x00000000000079af */ /* 0x000e220000000000 */
[----:B------:R-:W-:-:S04]  /*5bf0*/  IADD3 R145, P1, R100, R145, RZ ;  /* 0x0000009164917210 */ /* 0x000fc80007f3e0ff */
[----:B------:R-:W-:-:S09]  /*5c00*/  IADD3.X R144, R3, R144, RZ, P1, !PT ;  /* 0x0000009003907210 */ /* 0x000fd20000ffe4ff */
.L_x_798:
[----:B-1-3--:R-:W-:Y:S01]  /*5c10*/  FMNMX.FTZ R16, R25, R27, !PT ;  /* 0x0000001b19107209 */ /* 0x00afe20007810000 */
[----:B------:R-:W-:Y:S01]  /*5c20*/  ULDC UR5, c[0x0][0x2ec] ;  /* 0x0000bb0000057ab9 */ /* 0x000fe20000000800 */
        /* <DEDUP_REMOVED lines=30> */
[----:B------:R-:W1:Y:S03]  /*5e10*/  SHFL.BFLY PT, R17, R16, 0x2, 0x1f ;  /* 0x0c401f0010117f89 */ /* 0x000e6600000e0000 */
        /* <DEDUP_REMOVED lines=13> */
[----:B------:R-:W-:Y:S04]  /*5ef0*/  LDSM.16.MT88.4 R108, [R197+0xc000] ;  /* 0x00c00000c56c783b */ /* 0x000fe80000004200 */
        /* <DEDUP_REMOVED lines=25> */
[--C-:B------:R-:W-:Y:S01]  /*6090*/  FFMA.FTZ R147, R11, UR5, -R174.reuse ;  /* 0x000000050b937c23 */ /* 0x100fe200080108ae */
[--C-:B------:R-:W-:Y:S01]  /*60a0*/  FFMA.FTZ R0, R9, UR5, -R174.reuse ;  /* 0x0000000509007c23 */ /* 0x100fe200080108ae */
[--C-:B------:R-:W-:Y:S01]  /*60b0*/  FFMA.FTZ R149, R10, UR5, -R167.reuse ;  /* 0x000000050a957c23 */ /* 0x100fe200080108a7 */
[--C-:B------:R-:W-:Y:S01]  /*60c0*/  FFMA.FTZ R146, R8, UR5, -R167.reuse ;  /* 0x0000000508927c23 */ /* 0x100fe200080108a7 */
[----:B------:R-:W-:Y:S01]  /*60d0*/  LDSM.16.MT88.4 R12, [R198+0xc800] ;  /* 0x00c80000c60c783b */ /* 0x000fe20000004200 */
[--C-:B------:R-:W-:Y:S01]  /*60e0*/  FFMA.FTZ R135, R6, UR5, -R167.reuse ;  /* 0x0000000506877c23 */ /* 0x100fe200080108a7 */
[----:B------:R-:W1:Y:S01]  /*60f0*/  MUFU.EX2 R154, R154 ;  /* 0x0000009a009a7308 */ /* 0x000e620000000800 */
[--C-:B------:R-:W-:Y:S01]  /*6100*/  FFMA.FTZ R2, R2, UR5, -R167.reuse ;  /* 0x0000000502027c23 */ /* 0x100fe200080108a7 */
[----:B------:R-:W-:Y:S01]  /*6110*/  LDSM.16.MT88.4 R8, [R200+0xe800] ;  /* 0x00e80000c808783b */ /* 0x000fe20000004200 */
[--C-:B------:R-:W-:Y:S01]  /*6120*/  FFMA.FTZ R158, R169, UR5, -R174.reuse ;  /* 0x00000005a99e7c23 */ /* 0x100fe200080108ae */
[--C-:B------:R-:W-:Y:S01]  /*6130*/  FFMA.FTZ R160, R165, UR5, -R174.reuse ;  /* 0x00000005a5a07c23 */ /* 0x100fe200080108ae */
[--C-:B------:R-:W-:Y:S01]  /*6140*/  FFMA.FTZ R161, R161, UR5, -R174.reuse ;  /* 0x00000005a1a17c23 */ /* 0x100fe200080108ae */
[----:B------:R-:W2:Y:S01]  /*6150*/  LDSM.16.MT88.4 R56, [R197+0xe000] ;  /* 0x00e00000c538783b */ /* 0x000ea20000004200 */
[--C-:B------:R-:W-:Y:S01]  /*6160*/  FFMA.FTZ R163, R163, UR5, -R174.reuse ;  /* 0x00000005a3a37c23 */ /* 0x100fe200080108ae */
[----:B------:R-:W-:Y:S01]  /*6170*/  MUFU.EX2 R153, R153 ;  /* 0x0000009900997308 */ /* 0x000fe20000000800 */
[--C-:B------:R-:W-:Y:S01]  /*6180*/  FFMA.FTZ R162, R162, UR5, -R167.reuse ;  /* 0x00000005a2a27c23 */ /* 0x100fe200080108a7 */
[----:B------:R-:W-:Y:S01]  /*6190*/  LDSM.16.MT88.4 R140, [R196+0x10000] ;  /* 0x01000000c48c783b */ /* 0x000fe20000004200 */
[--C-:B------:R-:W-:Y:S01]  /*61a0*/  FFMA.FTZ R165, R178, UR5, -R167.reuse ;  /* 0x00000005b2a57c23 */ /* 0x100fe200080108a7 */
[--C-:B------:R-:W-:Y:S01]  /*61b0*/  FFMA.FTZ R166, R166, UR5, -R167.reuse ;  /* 0x00000005a6a67c23 */ /* 0x100fe200080108a7 */
[--C-:B------:R-:W-:Y:S01]  /*61c0*/  FFMA.FTZ R169, R176, UR5, -R167.reuse ;  /* 0x00000005b0a97c23 */ /* 0x100fe200080108a7 */
[----:B------:R-:W-:Y:S01]  /*61d0*/  LDSM.16.MT88.4 R32, [R197+0xc800] ;  /* 0x00c80000c520783b */ /* 0x000fe20000004200 */
[--C-:B------:R-:W-:Y:S01]  /*61e0*/  FFMA.FTZ R176, R177, UR5, -R174.reuse ;  /* 0x00000005b1b07c23 */ /* 0x100fe200080108ae */
[----:B------:R-:W3:Y:S01]  /*61f0*/  MUFU.EX2 R150, R150 ;  /* 0x0000009600967308 */ /* 0x000ee20000000800 */
[----:B-1----:R-:W-:Y:S01]  /*6200*/  F2FP.BF16.F32.PACK_AB R96, R154, R157 ;  /* 0x0000009d9a60723e */ /* 0x002fe200000010ff */
[----:B------:R-:W-:Y:S01]  /*6210*/  LDSM.16.MT88.4 R136, [R200+0xc800] ;  /* 0x00c80000c888783b */ /* 0x000fe20000004200 */
[--C-:B------:R-:W-:Y:S01]  /*6220*/  FFMA.FTZ R175, R175, UR5, -R174.reuse ;  /* 0x00000005afaf7c23 */ /* 0x100fe200080108ae */
[--C-:B------:R-:W-:Y:S01]  /*6230*/  FFMA.FTZ R173, R173, UR5, -R174.reuse ;  /* 0x00000005adad7c23 */ /* 0x100fe200080108ae */
[----:B------:R-:W-:Y:S01]  /*6240*/  FFMA.FTZ R174, R171, UR5, -R174 ;  /* 0x00000005abae7c23 */ /* 0x000fe200080108ae */
[----:B------:R-:W-:Y:S01]  /*6250*/  LDSM.16.MT88.4 R28, [R196+0xc800] ;  /* 0x00c80000c41c783b */ /* 0x000fe20000004200 */
[--C-:B------:R-:W-:Y:S01]  /*6260*/  FFMA.FTZ R171, R172, UR5, -R167.reuse ;  /* 0x00000005acab7c23 */ /* 0x100fe200080108a7 */
[----:B------:R-:W-:Y:S01]  /*6270*/  MUFU.EX2 R156, R156 ;  /* 0x0000009c009c7308 */ /* 0x000fe20000000800 */
[--C-:B------:R-:W-:Y:S01]  /*6280*/  FFMA.FTZ R170, R170, UR5, -R167.reuse ;  /* 0x00000005aaaa7c23 */ /* 0x100fe200080108a7 */
[----:B------:R-:W-:Y:S01]  /*6290*/  LDSM.16.MT88.4 R24, [R198+0xe800] ;  /* 0x00e80000c618783b */ /* 0x000fe20000004200 */
[--C-:B------:R-:W-:Y:S01]  /*62a0*/  FFMA.FTZ R168, R168, UR5, -R167.reuse ;  /* 0x00000005a8a87c23 */ /* 0x100fe200080108a7 */
[----:B------:R-:W-:Y:S01]  /*62b0*/  FFMA.FTZ R227, R164, UR5, -R167 ;  /* 0x00000005a4e37c23 */ /* 0x000fe200080108a7 */
[----:B------:R-:W-:Y:S01]  /*62c0*/  FADD.FTZ R154, R157, R154 ;  /* 0x0000009a9d9a7221 */ /* 0x000fe20000010000 */
[----:B------:R-:W-:-:S02]  /*62d0*/  ULDC.64 UR4, c[0x0][0x218] ;  /* 0x0000860000047ab9 */ /* 0x000fc40000000a00 */
[----:B------:R-:W1:Y:S01]  /*62e0*/  MUFU.EX2 R159, R159 ;  /* 0x0000009f009f7308 */ /* 0x000e620000000800 */
[----:B---3--:R-:W-:Y:S01]  /*62f0*/  F2FP.BF16.F32.PACK_AB R98, R150, R153 ;  /* 0x000000999662723e */ /* 0x008fe200000010ff */
[----:B------:R-:W-:Y:S01]  /*6300*/  FADD.FTZ R153, R153, R154 ;  /* 0x0000009a99997221 */ /* 0x000fe20000010000 */
[----:B------:R-:W-:-:S03]  /*6310*/  LEA R224, P1, R145, UR4, 0x1 ;  /* 0x0000000491e07c11 */ /* 0x000fc6000f8208ff */
[----:B------:R-:W-:Y:S01]  /*6320*/  FADD.FTZ R150, R150, R153 ;  /* 0x0000009996967221 */ /* 0x000fe20000010000 */
[----:B------:R-:W-:Y:S01]  /*6330*/  LEA.HI.X R223, R145, UR5, R144, 0x1, P1 ;  /* 0x0000000591df7c11 */ /* 0x000fe200088f0c90 */
[----:B------:R-:W-:Y:S08]  /*6340*/  MUFU.EX2 R155, R155 ;  /* 0x0000009b009b7308 */ /* 0x000ff00000000800 */
[----:B------:R-:W3:Y:S01]  /*6350*/  MUFU.EX2 R152, R152 ;  /* 0x0000009800987308 */ /* 0x000ee20000000800 */
[----:B-1----:R-:W-:Y:S01]  /*6360*/  F2FP.BF16.F32.PACK_AB R97, R159, R156 ;  /* 0x0000009c9f61723e */ /* 0x002fe200000010ff */
[----:B------:R-:W-:-:S06]  /*6370*/  FADD.FTZ R156, R156, R159 ;  /* 0x0000009f9c9c7221 */ /* 0x000fcc0000010000 */
[----:B------:R-:W-:Y:S08]  /*6380*/  MUFU.EX2 R151, R151 ;  /* 0x0000009700977308 */ /* 0x000ff00000000800 */
[----:B------:R-:W1:Y:S01]  /*6390*/  MUFU.EX2 R148, R148 ;  /* 0x0000009400947308 */ /* 0x000e620000000800 */
[----:B---3--:R-:W-:Y:S01]  /*63a0*/  F2FP.BF16.F32.PACK_AB R99, R152, R155 ;  /* 0x0000009b9863723e */ /* 0x008fe200000010ff */
[----:B------:R-:W-:-:S04]  /*63b0*/  FADD.FTZ R155, R155, R156 ;  /* 0x0000009c9b9b7221 */ /* 0x000fc80000010000 */
[----:B------:R-:W-:Y:S02]  /*63c0*/  FADD.FTZ R152, R152, R155 ;  /* 0x0000009b98987221 */ /* 0x000fe40000010000 */
[C---:B------:R-:W-:Y:S01]  /*63d0*/  HMMA.16816.F32.BF16 R120, R96.reuse, R116, RZ ;  /* 0x000000746078723c */ /* 0x040fe200000418ff */
[----:B------:R-:W-:Y:S05]  /*63e0*/  MUFU.EX2 R147, R147 ;  /* 0x0000009300937308 */ /* 0x000fea0000000800 */
[C---:B------:R-:W-:Y:S03]  /*63f0*/  HMMA.16816.F32.BF16 R36, R96.reuse, R40, RZ ;  /* 0x000000286024723c */ /* 0x040fe600000418ff */
[----:B------:R-:W3:Y:S01]  /*6400*/  MUFU.EX2 R0, R0 ;  /* 0x0000000000007308 */ /* 0x000ee20000000800 */
[C---:B-1----:R-:W-:Y:S01]  /*6410*/  F2FP.BF16.F32.PACK_AB R4, R148.reuse, R151 ;  /* 0x000000979404723e */ /* 0x042fe200000010ff */
[----:B------:R-:W-:Y:S01]  /*6420*/  FADD.FTZ R151, R151, R150 ;  /* 0x0000009697977221 */ /* 0x000fe20000010000 */
[----:B------:R-:W-:Y:S03]  /*6430*/  HMMA.16816.F32.BF16 R116, R96, R118, RZ ;  /* 0x000000766074723c */ /* 0x000fe600000418ff */
[----:B------:R-:W-:-:S02]  /*6440*/  FADD.FTZ R148, R148, R151 ;  /* 0x0000009794947221 */ /* 0x000fc40000010000 */
[----:B------:R-:W-:Y:S01]  /*6450*/  MUFU.EX2 R149, R149 ;  /* 0x0000009500957308 */ /* 0x000fe20000000800 */
[C---:B------:R-:W-:Y:S06]  /*6460*/  HMMA.16816.F32.BF16 R40, R96.reuse, R42, RZ ;  /* 0x0000002a6028723c */ /* 0x040fec00000418ff */
[----:B--2---:R-:W-:Y:S01]  /*6470*/  HMMA.16816.F32.BF16 R52, R96, R56, RZ ;  /* 0x000000386034723c */ /* 0x004fe200000418ff */
[----:B------:R-:W1:Y:S01]  /*6480*/  MUFU.EX2 R146, R146 ;  /* 0x0000009200927308 */ /* 0x000e620000000800 */
[----:B---3--:R-:W-:Y:S01]  /*6490*/  F2FP.BF16.F32.PACK_AB R6, R0, R147 ;  /* 0x000000930006723e */ /* 0x008fe200000010ff */
[----:B------:R-:W-:-:S03]  /*64a0*/  FADD.FTZ R147, R147, R148 ;  /* 0x0000009493937221 */ /* 0x000fc60000010000 */
[C---:B------:R-:W-:Y:S01]  /*64b0*/  HMMA.16816.F32.BF16 R60, R96.reuse, R64, RZ ;  /* 0x00000040603c723c */ /* 0x040fe200000418ff */
[----:B------:R-:W-:Y:S02]  /*64c0*/  FADD.FTZ R147, R0, R147 ;  /* 0x0000009300937221 */ /* 0x000fe40000010000 */
[----:B------:R-:W-:Y:S03]  /*64d0*/  MUFU.EX2 R135, R135 ;  /* 0x0000008700877308 */ /* 0x000fe60000000800 */
[C---:B------:R-:W-:Y:S05]  /*64e0*/  HMMA.16816.F32.BF16 R56, R96.reuse, R58, RZ ;  /* 0x0000003a6038723c */ /* 0x040fea00000418ff */
[----:B------:R-:W2:Y:S01]  /*64f0*/  MUFU.EX2 R2, R2 ;  /* 0x0000000200027308 */ /* 0x000ea20000000800 */
[----:B-1----:R-:W-:Y:S01]  /*6500*/  F2FP.BF16.F32.PACK_AB R5, R146, R149 ;  /* 0x000000959205723e */ /* 0x002fe200000010ff */
[----:B------:R-:W-:Y:S01]  /*6510*/  HMMA.16816.F32.BF16 R64, R96, R66, RZ ;  /* 0x000000426040723c */ /* 0x000fe200000418ff */
[----:B------:R-:W-:-:S04]  /*6520*/  FADD.FTZ R149, R149, R152 ;  /* 0x0000009895957221 */ /* 0x000fc80000010000 */
[----:B------:R-:W-:Y:S01]  /*6530*/  FADD.FTZ R146, R146, R149 ;  /* 0x0000009592927221 */ /* 0x000fe20000010000 */
[C---:B------:R-:W-:Y:S01]  /*6540*/  HMMA.16816.F32.BF16 R68, R96.reuse, R72, RZ ;  /* 0x000000486044723c */ /* 0x040fe200000418ff */
[----:B------:R-:W-:Y:S05]  /*6550*/  MUFU.EX2 R158, R158 ;  /* 0x0000009e009e7308 */ /* 0x000fea0000000800 */
[----:B------:R-:W-:Y:S01]  /*6560*/  HMMA.16816.F32.BF16 R76, R96, R80, RZ ;  /* 0x00000050604c723c */ /* 0x000fe200000418ff */
[----:B--2---:R-:W-:Y:S02]  /*6570*/  F2FP.BF16.F32.PACK_AB R7, R2, R135 ;  /* 0x000000870207723e */ /* 0x004fe400000010ff */
[----:B------:R-:W1:Y:S01]  /*6580*/  MUFU.EX2 R161, R161 ;  /* 0x000000a100a17308 */ /* 0x000e620000000800 */
[----:B------:R-:W-:-:S02]  /*6590*/  FADD.FTZ R135, R135, R146 ;  /* 0x0000009287877221 */ /* 0x000fc40000010000 */
[----:B------:R-:W-:Y:S02]  /*65a0*/  HMMA.16816.F32.BF16 R72, R96, R74, RZ ;  /* 0x0000004a6048723c */ /* 0x000fe400000418ff */
[----:B------:R-:W-:-:S04]  /*65b0*/  FADD.FTZ R135, R2, R135 ;  /* 0x0000008702877221 */ /* 0x000fc80000010000 */
[C---:B------:R-:W-:Y:S01]  /*65c0*/  HMMA.16816.F32.BF16 R120, R4.reuse, R12, R120 ;  /* 0x0000000c0478723c */ /* 0x040fe20000041878 */
[----:B------:R-:W-:Y:S05]  /*65d0*/  MUFU.EX2 R160, R160 ;  /* 0x000000a000a07308 */ /* 0x000fea0000000800 */
[C---:B------:R-:W-:Y:S01]  /*65e0*/  HMMA.16816.F32.BF16 R116, R4.reuse, R14, R116 ;  /* 0x0000000e0474723c */ /* 0x040fe20000041874 */
[----:B------:R-:W2:Y:S02]  /*65f0*/  LDSM.16.MT88.4 R12, [R200+0x10800] ;  /* 0x01080000c80c783b */ /* 0x000ea40000004200 */
[----:B------:R-:W-:Y:S03]  /*6600*/  MUFU.EX2 R163, R163 ;  /* 0x000000a300a37308 */ /* 0x000fe60000000800 */
[C---:B------:R-:W-:Y:S05]  /*6610*/  HMMA.16816.F32.BF16 R36, R4.reuse, R8, R36 ;  /* 0x000000080424723c */ /* 0x040fea0000041824 */
[----:B------:R-:W-:Y:S01]  /*6620*/  MUFU.EX2 R162, R162 ;  /* 0x000000a200a27308 */ /* 0x000fe20000000800 */
[----:B------:R-:W-:Y:S01]  /*6630*/  HMMA.16816.F32.BF16 R40, R4, R10, R40 ;  /* 0x0000000a0428723c */ /* 0x000fe20000041828 */
[----:B------:R-:W3:Y:S05]  /*6640*/  LDSM.16.MT88.4 R8, [R198+0x10800] ;  /* 0x01080000c608783b */ /* 0x000eea0000004200 */
[C---:B------:R-:W-:Y:S01]  /*6650*/  HMMA.16816.F32.BF16 R80, R96.reuse, R82, RZ ;  /* 0x000000526050723c */ /* 0x040fe200000418ff */
[----:B------:R-:W4:Y:S05]  /*6660*/  MUFU.EX2 R165, R165 ;  /* 0x000000a500a57308 */ /* 0x000f2a0000000800 */
[----:B------:R-:W-:Y:S03]  /*6670*/  HMMA.16816.F32.BF16 R112, R96, R108, RZ ;  /* 0x0000006c6070723c */ /* 0x000fe600000418ff */
[----:B------:R-:W-:Y:S03]  /*6680*/  MUFU.EX2 R166, R166 ;  /* 0x000000a600a67308 */ /* 0x000fe60000000800 */
[C---:B------:R-:W-:Y:S05]  /*6690*/  HMMA.16816.F32.BF16 R52, R4.reuse, R20, R52 ;  /* 0x000000140434723c */ /* 0x040fea0000041834 */
[----:B------:R-:W5:Y:S01]  /*66a0*/  MUFU.EX2 R169, R169 ;  /* 0x000000a900a97308 */ /* 0x000f620000000800 */
[C---:B------:R-:W-:Y:S01]  /*66b0*/  HMMA.16816.F32.BF16 R56, R4.reuse, R22, R56 ;  /* 0x000000160438723c */ /* 0x040fe20000041838 */
[----:B------:R-:W1:Y:S05]  /*66c0*/  LDSM.16.MT88.4 R20, [R197+0x10800] ;  /* 0x01080000c514783b */ /* 0x000e6a0000004200 */
[C---:B------:R-:W-:Y:S01]  /*66d0*/  HMMA.16816.F32.BF16 R60, R4.reuse, R16, R60 ;  /* 0x00000010043c723c */ /* 0x040fe2000004183c */
[----:B------:R-:W-:Y:S05]  /*66e0*/  MUFU.EX2 R176, R176 ;  /* 0x000000b000b07308 */ /* 0x000fea0000000800 */
[----:B------:R-:W-:Y:S01]  /*66f0*/  HMMA.16816.F32.BF16 R64, R4, R18, R64 ;  /* 0x000000120440723c */ /* 0x000fe20000041840 */
[----:B------:R-:W4:Y:S02]  /*6700*/  LDSM.16.MT88.4 R16, [R196+0x10800] ;  /* 0x01080000c410783b */ /* 0x000f240000004200 */
[----:B------:R-:W5:Y:S03]  /*6710*/  MUFU.EX2 R175, R175 ;  /* 0x000000af00af7308 */ /* 0x000f660000000800 */
[----:B------:R-:W-:Y:S05]  /*6720*/  HMMA.16816.F32.BF16 R108, R96, R110, RZ ;  /* 0x0000006e606c723c */ /* 0x000fea00000418ff */
[----:B------:R-:W-:Y:S01]  /*6730*/  MUFU.EX2 R173, R173 ;  /* 0x000000ad00ad7308 */ /* 0x000fe20000000800 */
[C---:B--2---:R-:W-:Y:S06]  /*6740*/  HMMA.16816.F32.BF16 R68, R4.reuse, R12, R68 ;  /* 0x0000000c0444723c */ /* 0x044fec0000041844 */
[C---:B------:R-:W-:Y:S01]  /*6750*/  HMMA.16816.F32.BF16 R72, R4.reuse, R14, R72 ;  /* 0x0000000e0448723c */ /* 0x040fe20000041848 */
[----:B------:R-:W2:Y:S01]  /*6760*/  LDSM.16.MT88.4 R12, [R197+0xd000] ;  /* 0x00d00000c50c783b */ /* 0x000ea20000004200 */
[----:B------:R-:W-:Y:S04]  /*6770*/  MUFU.EX2 R174, R174 ;  /* 0x000000ae00ae7308 */ /* 0x000fe80000000800 */
[C---:B---3--:R-:W-:Y:S04]  /*6780*/  HMMA.16816.F32.BF16 R76, R4.reuse, R8, R76 ;  /* 0x00000008044c723c */ /* 0x048fe8000004184c */
[----:B------:R-:W-:Y:S02]  /*6790*/  MUFU.EX2 R171, R171 ;  /* 0x000000ab00ab7308 */ /* 0x000fe40000000800 */
[----:B------:R-:W-:Y:S01]  /*67a0*/  HMMA.16816.F32.BF16 R80, R4, R10, R80 ;  /* 0x0000000a0450723c */ /* 0x000fe20000041850 */
[----:B------:R-:W3:Y:S05]  /*67b0*/  LDSM.16.MT88.4 R8, [R197+0xf000] ;  /* 0x00f00000c508783b */ /* 0x000eea0000004200 */
[C---:B------:R-:W-:Y:S01]  /*67c0*/  HMMA.16816.F32.BF16 R128, R96.reuse, R124, RZ ;  /* 0x0000007c6080723c */ /* 0x040fe200000418ff */
[----:B------:R-:W3:Y:S05]  /*67d0*/  MUFU.EX2 R170, R170 ;  /* 0x000000aa00aa7308 */ /* 0x000eea0000000800 */
[C---:B------:R-:W-:Y:S03]  /*67e0*/  HMMA.16816.F32.BF16 R104, R96.reuse, R100, RZ ;  /* 0x000000646068723c */ /* 0x040fe600000418ff */
[----:B------:R-:W-:Y:S03]  /*67f0*/  MUFU.EX2 R168, R168 ;  /* 0x000000a800a87308 */ /* 0x000fe60000000800 */
[C---:B------:R-:W-:Y:S05]  /*6800*/  HMMA.16816.F32.BF16 R44, R96.reuse, R48, RZ ;  /* 0x00000030602c723c */ /* 0x040fea00000418ff */
[----:B------:R-:W3:Y:S01]  /*6810*/  MUFU.EX2 R227, R227 ;  /* 0x000000e300e37308 */ /* 0x000ee20000000800 */
        /* <DEDUP_REMOVED lines=20> */
[C---:B-1----:R-:W-:Y:S06]  /*6960*/  HMMA.16816.F32.BF16 R84, R4.reuse, R20, R84 ;  /* 0x000000140454723c */ /* 0x042fec0000041854 */
[C---:B------:R-:W-:Y:S01]  /*6970*/  HMMA.16816.F32.BF16 R88, R4.reuse, R22, R88 ;  /* 0x000000160458723c */ /* 0x040fe20000041858 */
[----:B------:R-:W1:Y:S05]  /*6980*/  LDSM.16.MT88.4 R20, [R196+0xf000] ;  /* 0x00f00000c414783b */ /* 0x000e6a0000004200 */
        /* <DEDUP_REMOVED lines=13> */
[----:B--2---:R-:W-:Y:S01]  /*6a60*/  HMMA.16816.F32.BF16 R112, R4, R12, R112 ;  /* 0x0000000c0470723c */ /* 0x004fe20000041870 */
[----:B------:R-:W-:Y:S01]  /*6a70*/  FADD.FTZ R163, R163, R160 ;  /* 0x000000a0a3a37221 */ /* 0x000fe20000010000 */
[----:B------:R-:W-:-:S04]  /*6a80*/  FADD.FTZ R166, R169, R166 ;  /* 0x000000a6a9a67221 */ /* 0x000fc80000010000 */
[C---:B------:R-:W-:Y:S01]  /*6a90*/  HMMA.16816.F32.BF16 R108, R4.reuse, R14, R108 ;  /* 0x0000000e046c723c */ /* 0x040fe2000004186c */
[----:B------:R-:W2:Y:S05]  /*6aa0*/  LDSM.16.MT88.4 R12, [R198+0x11000] ;  /* 0x01100000c60c783b */ /* 0x000eaa0000004200 */
[C---:B---3--:R-:W-:Y:S06]  /*6ab0*/  HMMA.16816.F32.BF16 R52, R4.reuse, R8, R52 ;  /* 0x000000080434723c */ /* 0x048fec0000041834 */
[C---:B------:R-:W-:Y:S01]  /*6ac0*/  HMMA.16816.F32.BF16 R56, R4.reuse, R10, R56 ;  /* 0x0000000a0438723c */ /* 0x040fe20000041838 */
[----:B------:R-:W3:Y:S05]  /*6ad0*/  LDSM.16.MT88.4 R8, [R197+0x11000] ;  /* 0x01100000c508783b */ /* 0x000eea0000004200 */
[C---:B-1----:R-:W-:Y:S06]  /*6ae0*/  HMMA.16816.F32.BF16 R60, R4.reuse, R20, R60 ;  /* 0x00000014043c723c */ /* 0x042fec000004183c */
[C---:B------:R-:W-:Y:S01]  /*6af0*/  HMMA.16816.F32.BF16 R64, R4.reuse, R22, R64 ;  /* 0x000000160440723c */ /* 0x040fe20000041840 */
[----:B------:R-:W1:Y:S05]  /*6b00*/  LDSM.16.MT88.4 R20, [R196+0x11000] ;  /* 0x01100000c414783b */ /* 0x000e6a0000004200 */
[C---:B----4-:R-:W-:Y:S06]  /*6b10*/  HMMA.16816.F32.BF16 R68, R4.reuse, R16, R68 ;  /* 0x000000100444723c */ /* 0x050fec0000041844 */
[C---:B------:R-:W-:Y:S01]  /*6b20*/  HMMA.16816.F32.BF16 R72, R4.reuse, R18, R72 ;  /* 0x000000120448723c */ /* 0x040fe20000041848 */
[----:B------:R-:W4:Y:S05]  /*6b30*/  LDSM.16.MT88.4 R16, [R200+0xd800] ;  /* 0x00d80000c810783b */ /* 0x000f2a0000004200 */
[C---:B--2---:R-:W-:Y:S06]  /*6b40*/  HMMA.16816.F32.BF16 R76, R4.reuse, R12, R76 ;  /* 0x0000000c044c723c */ /* 0x044fec000004184c */
[C---:B------:R-:W-:Y:S01]  /*6b50*/  HMMA.16816.F32.BF16 R80, R4.reuse, R14, R80 ;  /* 0x0000000e0450723c */ /* 0x040fe20000041850 */
[----:B------:R-:W2:Y:S05]  /*6b60*/  LDSM.16.MT88.4 R12, [R198+0xd800] ;  /* 0x00d80000c60c783b */ /* 0x000eaa0000004200 */
[C---:B---3--:R-:W-:Y:S06]  /*6b70*/  HMMA.16816.F32.BF16 R84, R4.reuse, R8, R84 ;  /* 0x000000080454723c */ /* 0x048fec0000041854 */
[C---:B------:R-:W-:Y:S01]  /*6b80*/  HMMA.16816.F32.BF16 R88, R4.reuse, R10, R88 ;  /* 0x0000000a0458723c */ /* 0x040fe20000041858 */
[----:B------:R-:W3:Y:S05]  /*6b90*/  LDSM.16.MT88.4 R8, [R197+0xf800] ;  /* 0x00f80000c508783b */ /* 0x000eea0000004200 */
        /* <DEDUP_REMOVED lines=15> */
[C---:B-1----:R-:W-:Y:S06]  /*6c90*/  HMMA.16816.F32.BF16 R92, R4.reuse, R20, R92 ;  /* 0x00000014045c723c */ /* 0x042fec000004185c */
[----:B------:R-:W-:Y:S01]  /*6ca0*/  HMMA.16816.F32.BF16 R96, R4, R22, R96 ;  /* 0x000000160460723c */ /* 0x000fe20000041860 */
[----:B------:R-:W1:Y:S06]  /*6cb0*/  LDSM.16.MT88.4 R20, [R200+0x11800] ;  /* 0x01180000c814783b */ /* 0x000e6c0000004200 */
        /* <DEDUP_REMOVED lines=35> */
[C---:B--2---:R-:W-:Y:S06]  /*6ef0*/  HMMA.16816.F32.BF16 R84, R4.reuse, R12, R84 ;  /* 0x0000000c0454723c */ /* 0x044fec0000041854 */
[C---:B------:R-:W-:Y:S06]  /*6f00*/  HMMA.16816.F32.BF16 R88, R4.reuse, R14, R88 ;  /* 0x0000000e0458723c */ /* 0x040fec0000041858 */
[C---:B---3--:R-:W-:Y:S06]  /*6f10*/  HMMA.16816.F32.BF16 R92, R4.reuse, R8, R92 ;  /* 0x00000008045c723c */ /* 0x048fec000004185c */
        /* <DEDUP_REMOVED lines=10> */
[----:B------:R-:W-:Y:S01]  /*6fc0*/  ULDC UR4, c[0x0][0x2ec] ;  /* 0x0000bb0000047ab9 */ /* 0x000fe20000000800 */
[----:B------:R-:W-:-:S05]  /*6fd0*/  ULDC UR7, c[0x0][0x248] ;  /* 0x0000920000077ab9 */ /* 0x000fca0000000800 */
.L_x_807:
        /* <DEDUP_REMOVED lines=62> */
[----:B------:R-:W-:Y:S04]  /*73c0*/  IMAD R6, R9, R5, R6 ;  /* 0x0000000509067224 */ /* 0x000fe800078e0206 */
[----:B------:R-:W-:Y:S01]  /*73d0*/  IMAD.IADD R133, R133, 0x1, R6 ;  /* 0x0000000185857824 */ /* 0x000fe200078e0206 */
[----:B--2---:R-:W-:Y:S04]  /*73e0*/  IADD3 R7, -R8, R7, RZ ;  /* 0x0000000708077210 */ /* 0x004fe80007ffe1ff */
[----:B------:R-:W-:Y:S01]  /*73f0*/  SHF.R.S32.HI R5, RZ, 0x1f, R7 ;  /* 0x0000001fff057819 */ /* 0x000fe20000011407 */
[-C--:B---3--:R-:W-:Y:S04]  /*7400*/  IMAD.WIDE.U32 R132, R7, R2.reuse, R132 ;  /* 0x0000000207847225 */ /* 0x088fe800078e0084 */
[----:B------:R-:W-:Y:S04]  /*7410*/  IMAD R4, R5, R2, RZ ;  /* 0x0000000205047224 */ /* 0x000fe800078e02ff */
[----:B------:R-:W-:Y:S05]  /*7420*/  IMAD R4, R7, R3, R4 ;  /* 0x0000000307047224 */ /* 0x000fea00078e0204 */
[----:B------:R-:W-:Y:S07]  /*7430*/  IADD3 R3, R133, R4, RZ ;  /* 0x0000000485037210 */ /* 0x000fee0007ffe0ff */
.L_x_804:
[C---:B------:R-:W-:Y:S01]  /*7440*/  IADD3 R233, P2, R132.reuse, R211, RZ ;  /* 0x000000d384e97210 */ /* 0x040fe20007f5e0ff */
[----:B------:R-:W-:Y:S01]  /*7450*/  @P5 STS.128 [R215+0xc000], RZ ;  /* 0x00c000ffd7005388 */ /* 0x000fe20000000c00 */
[C---:B------:R-:W-:Y:S02]  /*7460*/  LEA R2, P1, R132.reuse, R226, 0x1 ;  /* 0x000000e284027211 */ /* 0x040fe400078208ff */
[----:B------:R-:W-:Y:S02]  /*7470*/  IADD3.X R134, R3, R210, RZ, P2, !PT ;  /* 0x000000d203867210 */ /* 0x000fe400017fe4ff */
[-C--:B------:R-:W-:Y:S02]  /*7480*/  LEA.HI.X R3, R132, R231.reuse, R3, 0x1, P1 ;  /* 0x000000e784037211 */ /* 0x080fe400008f0c03 */
[CC--:B------:R-:W-:Y:S02]  /*7490*/  @!P5 LEA R236, P6, R233.reuse, R226.reuse, 0x1 ;  /* 0x000000e2e9ecd211 */ /* 0x0c0fe400078c08ff */
[CC--:B------:R-:W-:Y:S01]  /*74a0*/  @!P4 LEA R234, P2, R233.reuse, R226.reuse, 0x1 ;  /* 0x000000e2e9eac211 */ /* 0x0c0fe200078408ff */
[----:B------:R-:W-:Y:S01]  /*74b0*/  @!PT LDS RZ, [RZ] ;  /* 0x00000000fffff984 */ /* 0x000fe20000000800 */
[----:B------:R-:W-:Y:S01]  /*74c0*/  @!PT LDS RZ, [RZ] ;  /* 0x00000000fffff984 */ /* 0x000fe20000000800 */
[----:B------:R-:W-:Y:S01]  /*74d0*/  @!PT LDS RZ, [RZ] ;  /* 0x00000000fffff984 */ /* 0x000fe20000000800 */
[----:B------:R-:W-:Y:S01]  /*74e0*/  @!P5 LDGSTS.E.BYPASS.LTC128B.128 [R215+0xc000], desc[UR8][R2.64] ;  /* 0x0c00000002d7dfae */ /* 0x000fe2000b901d48 */
[CCC-:B------:R-:W-:Y:S02]  /*74f0*/  @!P5 LEA.HI.X R237, R233.reuse, R231.reuse, R134.reuse, 0x1, P6 ;  /* 0x000000e7e9edd211 */ /* 0x1c0fe400030f0c86 */
[C-C-:B------:R-:W-:Y:S01]  /*7500*/  @!P4 LEA.HI.X R235, R233.reuse, R231, R134.reuse, 0x1, P2 ;  /* 0x000000e7e9ebc211 */ /* 0x140fe200010f0c86 */
[----:B------:R-:W-:Y:S01]  /*7510*/  @P4 STS.128 [R215+0xe000], RZ ;  /* 0x00e000ffd7004388 */ /* 0x000fe20000000c00 */
[C---:B------:R-:W-:Y:S02]  /*7520*/  @!P3 LEA R232, P1, R233.reuse, R226, 0x1 ;  /* 0x000000e2e9e8b211 */ /* 0x040fe400078208ff */
[C---:B------:R-:W-:Y:S01]  /*7530*/  IADD3 R133, P6, R233.reuse, R211, RZ ;  /* 0x000000d3e9857210 */ /* 0x040fe20007fde0ff */
[----:B------:R-:W-:Y:S01]  /*7540*/  @!PT LDS RZ, [RZ] ;  /* 0x00000000fffff984 */ /* 0x000fe20000000800 */
[----:B------:R-:W-:Y:S01]  /*7550*/  @!PT LDS RZ, [RZ] ;  /* 0x00000000fffff984 */ /* 0x000fe20000000800 */
[----:B------:R-:W-:Y:S01]  /*7560*/  @!PT LDS RZ, [RZ] ;  /* 0x00000000fffff984 */ /* 0x000fe20000000800 */
[----:B------:R-:W-:Y:S01]  /*7570*/  @!P4 LDGSTS.E.BYPASS.LTC128B.128 [R215+0xe000], desc[UR8][R2.64+0x80] ;  /* 0x0e00008002d7cfae */ /* 0x000fe2000b901d48 */
[-C--:B------:R-:W-:Y:S02]  /*7580*/  @!P3 LEA.HI.X R233, R233, R231.reuse, R134, 0x1, P1 ;  /* 0x000000e7e9e9b211 */ /* 0x080fe400008f0c86 */
[----:B------:R-:W-:Y:S01]  /*7590*/  IADD3.X R134, R134, R210, RZ, P6, !PT ;  /* 0x000000d286867210 */ /* 0x000fe200037fe4ff */
[----:B------:R-:W-:Y:S01]  /*75a0*/  @P3 STS.128 [R215+0x10000], RZ ;  /* 0x010000ffd7003388 */ /* 0x000fe20000000c00 */
        /* <DEDUP_REMOVED lines=25> */
[CCC-:B------:R-:W-:Y:S01]  /*7740*/  @!P4 LEA.HI.X R245, R132.reuse, R231.reuse, R134.reuse, 0x1, P2 ;  /* 0x000000e784f5c211 */ /* 0x1c0fe200010f0c86 */
[----:B------:R-:W-:Y:S01]  /*7750*/  @P3 STS.128 [R215+0x10800], RZ ;  /* 0x010800ffd7003388 */ /* 0x000fe20000000c00 */
[C---:B------:R-:W-:Y:S03]  /*7760*/  @!P3 LEA R230, P1, R132.reuse, R226, 0x1 ;  /* 0x000000e284e6b211 */ /* 0x040fe600078208ff */
[----:B------:R-:W-:Y:S01]  /*7770*/  @!PT LDS RZ, [RZ] ;  /* 0x00000000fffff984 */ /* 0x000fe20000000800 */
[----:B------:R-:W-:Y:S01]  /*7780*/  @!PT LDS RZ, [RZ] ;  /* 0x00000000fffff984 */ /* 0x000fe20000000800 */
[----:B------:R-:W-:Y:S01]  /*7790*/  @!PT LDS RZ, [RZ] ;  /* 0x00000000fffff984 */ /* 0x000fe20000000800 */
[----:B------:R-:W-:Y:S01]  /*77a0*/  @!P3 LDGSTS.E.BYPASS.LTC128B.128 [R215+0x10800], desc[UR8][R232.64+0x100] ;  /* 0x10800100e8d7bfae */ /* 0x000fe2000b901d48 */
[----:B------:R-:W-:Y:S02]  /*77b0*/  @!P3 LEA.HI.X R231, R132, R231, R134, 0x1, P1 ;  /* 0x000000e784e7b211 */ /* 0x000fe400008f0c86 */
[----:B------:R-:W-:Y:S01]  /*77c0*/  ISETP.GE.AND P1, PT, R225, 0x1, PT ;  /* 0x00000001e100780c */ /* 0x000fe20003f26270 */
        /* <DEDUP_REMOVED lines=36> */
[----:B-1----:R-:W-:Y:S03]  /*7a10*/  MOV R231, R3 ;  /* 0x0000000300e77202 */ /* 0x002fe60000000f00 */
[----:B------:R-:W-:Y:S04]  /*7a20*/  LDSM.16.M88.4 R156, [R204] ;  /* 0x00000000cc9c783b */ /* 0x000fe80000000200 */
[----:B------:R-:W1:Y:S04]  /*7a30*/  LDSM.16.M88.4 R160, [R203] ;  /* 0x00000000cba0783b */ /* 0x000e680000000200 */
[----:B------:R-:W1:Y:S04]  /*7a40*/  LDSM.16.M88.4 R164, [R195] ;  /* 0x00000000c3a4783b */ /* 0x000e680000000200 */
[----:B------:R-:W1:Y:S04]  /*7a50*/  LDSM.16.M88.4 R168, [R194] ;  /* 0x00000000c2a8783b */ /* 0x000e680000000200 */
[----:B------:R-:W1:Y:S01]  /*7a60*/  LDSM.16.M88.4 R172, [R193] ;  /* 0x00000000c1ac783b */ /* 0x000e620000000200 */
[C---:B--2---:R-:W-:Y:S03]  /*7a70*/  HMMA.16816.F32.BF16 R4, R136.reuse, R140, RZ ;  /* 0x0000008c8804723c */ /* 0x044fe600000418ff */
[----:B------:R-:W-:Y:S04]  /*7a80*/  LDSM.16.M88.4 R176, [R202] ;  /* 0x00000000cab0783b */ /* 0x000fe80000000200 */
[----:B------:R-:W2:Y:S01]  /*7a90*/  LDSM.16.M88.4 R180, [R199+0x6000] ;  /* 0x00600000c7b4783b */ /* 0x000ea20000000200 */
[C---:B------:R-:W-:Y:S03]  /*7aa0*/  HMMA.16816.F32.BF16 R8, R136.reuse, R142, RZ ;  /* 0x0000008e8808723c */ /* 0x040fe600000418ff */
[----:B------:R-:W-:Y:S03]  /*7ab0*/  LDSM.16.M88.4 R140, [R199+0x7000] ;  /* 0x00700000c78c783b */ /* 0x000fe60000000200 */
[C---:B---3--:R-:W-:Y:S06]  /*7ac0*/  HMMA.16816.F32.BF16 R12, R136.reuse, R144, RZ ;  /* 0x00000090880c723c */ /* 0x048fec00000418ff */
[C---:B------:R-:W-:Y:S01]  /*7ad0*/  HMMA.16816.F32.BF16 R16, R136.reuse, R146, RZ ;  /* 0x000000928810723c */ /* 0x040fe200000418ff */
[----:B------:R-:W-:Y:S05]  /*7ae0*/  LDSM.16.M88.4 R144, [R199+0x7800] ;  /* 0x00780000c790783b */ /* 0x000fea0000000200 */
[C---:B----4-:R-:W-:Y:S06]  /*7af0*/  HMMA.16816.F32.BF16 R20, R136.reuse, R148, RZ ;  /* 0x000000948814723c */ /* 0x050fec00000418ff */
[C---:B------:R-:W-:Y:S01]  /*7b00*/  HMMA.16816.F32.BF16 R24, R136.reuse, R150, RZ ;  /* 0x000000968818723c */ /* 0x040fe200000418ff */
[----:B------:R-:W-:Y:S05]  /*7b10*/  LDSM.16.M88.4 R148, [R201] ;  /* 0x00000000c994783b */ /* 0x000fea0000000200 */
[C---:B-----5:R-:W-:Y:S06]  /*7b20*/  HMMA.16816.F32.BF16 R28, R136.reuse, R152, RZ ;  /* 0x00000098881c723c */ /* 0x060fec00000418ff */
[----:B------:R-:W-:Y:S01]  /*7b30*/  HMMA.16816.F32.BF16 R32, R136, R154, RZ ;  /* 0x0000009a8820723c */ /* 0x000fe200000418ff */
[----:B------:R-:W3:Y:S04]  /*7b40*/  LDSM.16.M88.4 R136, [R199+0x6800] ;  /* 0x00680000c788783b */ /* 0x000ee80000000200 */
[----:B------:R-:W4:Y:S01]  /*7b50*/  LDSM.16.M88.4 R152, [R192] ;  /* 0x00000000c098783b */ /* 0x000f220000000200 */
[C---:B-1----:R-:W-:Y:S06]  /*7b60*/  HMMA.16816.F32.BF16 R4, R156.reuse, R160, R4 ;  /* 0x000000a09c04723c */ /* 0x042fec0000041804 */
[C---:B------:R-:W-:Y:S01]  /*7b70*/  HMMA.16816.F32.BF16 R8, R156.reuse, R162, R8 ;  /* 0x000000a29c08723c */ /* 0x040fe20000041808 */
[----:B------:R-:W-:Y:S05]  /*7b80*/  LDSM.16.M88.4 R160, [R192+0x1000] ;  /* 0x00100000c0a0783b */ /* 0x000fea0000000200 */
[C---:B------:R-:W-:Y:S06]  /*7b90*/  HMMA.16816.F32.BF16 R12, R156.reuse, R164, R12 ;  /* 0x000000a49c0c723c */ /* 0x040fec000004180c */
[C---:B------:R-:W-:Y:S01]  /*7ba0*/  HMMA.16816.F32.BF16 R16, R156.reuse, R166, R16 ;  /* 0x000000a69c10723c */ /* 0x040fe20000041810 */
[----:B------:R-:W-:Y:S05]  /*7bb0*/  LDSM.16.M88.4 R164, [R192+0x1800] ;  /* 0x00180000c0a4783b */ /* 0x000fea0000000200 */
[C---:B------:R-:W-:Y:S06]  /*7bc0*/  HMMA.16816.F32.BF16 R20, R156.reuse, R168, R20 ;  /* 0x000000a89c14723c */ /* 0x040fec0000041814 */
[C---:B------:R-:W-:Y:S01]  /*7bd0*/  HMMA.16816.F32.BF16 R24, R156.reuse, R170, R24 ;  /* 0x000000aa9c18723c */ /* 0x040fe20000041818 */
[----:B------:R-:W-:Y:S05]  /*7be0*/  LDSM.16.M88.4 R168, [R206+0x2000] ;  /* 0x00200000cea8783b */ /* 0x000fea0000000200 */
[C---:B------:R-:W-:Y:S06]  /*7bf0*/  HMMA.16816.F32.BF16 R28, R156.reuse, R172, R28 ;  /* 0x000000ac9c1c723c */ /* 0x040fec000004181c */
[----:B------:R-:W-:Y:S01]  /*7c00*/  HMMA.16816.F32.BF16 R32, R156, R174, R32 ;  /* 0x000000ae9c20723c */ /* 0x000fe20000041820 */
[----:B------:R-:W1:Y:S04]  /*7c10*/  LDSM.16.M88.4 R156, [R192+0x800] ;  /* 0x00080000c09c783b */ /* 0x000e680000000200 */
[----:B------:R-:W5:Y:S01]  /*7c20*/  LDSM.16.M88.4 R172, [R205+0x8000] ;  /* 0x00800000cdac783b */ /* 0x000f620000000200 */
[C---:B--2---:R-:W-:Y:S06]  /*7c30*/  HMMA.16816.F32.BF16 R4, R176.reuse, R180, R4 ;  /* 0x000000b4b004723c */ /* 0x044fec0000041804 */
[C---:B------:R-:W-:Y:S01]  /*7c40*/  HMMA.16816.F32.BF16 R8, R176.reuse, R182, R8 ;  /* 0x000000b6b008723c */ /* 0x040fe20000041808 */
[----:B------:R-:W-:Y:S05]  /*7c50*/  LDSM.16.M88.4 R180, [R191] ;  /* 0x00000000bfb4783b */ /* 0x000fea0000000200 */
[C---:B---3--:R-:W-:Y:S06]  /*7c60*/  HMMA.16816.F32.BF16 R12, R176.reuse, R136, R12 ;  /* 0x00000088b00c723c */ /* 0x048fec000004180c */
[C---:B------:R-:W-:Y:S01]  /*7c70*/  HMMA.16816.F32.BF16 R16, R176.reuse, R138, R16 ;  /* 0x0000008ab010723c */ /* 0x040fe20000041810 */
[----:B------:R-:W2:Y:S05]  /*7c80*/  LDSM.16.M88.4 R136, [R205+0x8800] ;  /* 0x00880000cd88783b */ /* 0x000eaa0000000200 */
[C---:B------:R-:W-:Y:S06]  /*7c90*/  HMMA.16816.F32.BF16 R20, R176.reuse, R140, R20 ;  /* 0x0000008cb014723c */ /* 0x040fec0000041814 */
[C---:B------:R-:W-:Y:S01]  /*7ca0*/  HMMA.16816.F32.BF16 R24, R176.reuse, R142, R24 ;  /* 0x0000008eb018723c */ /* 0x040fe20000041818 */
[----:B------:R-:W3:Y:S05]  /*7cb0*/  LDSM.16.M88.4 R140, [R205+0x9000] ;  /* 0x00900000cd8c783b */ /* 0x000eea0000000200 */
[C---:B------:R-:W-:Y:S06]  /*7cc0*/  HMMA.16816.F32.BF16 R28, R176.reuse, R144, R28 ;  /* 0x00000090b01c723c */ /* 0x040fec000004181c */
[----:B------:R-:W-:Y:S01]  /*7cd0*/  HMMA.16816.F32.BF16 R32, R176, R146, R32 ;  /* 0x00000092b020723c */ /* 0x000fe20000041820 */
[----:B------:R-:W3:Y:S04]  /*7ce0*/  LDSM.16.M88.4 R144, [R205+0x9800] ;  /* 0x00980000cd90783b */ /* 0x000ee80000000200 */
[----:B------:R-:W3:Y:S01]  /*7cf0*/  LDSM.16.M88.4 R176, [R204+0x2000] ;  /* 0x00200000ccb0783b */ /* 0x000ee20000000200 */
[C---:B----4-:R-:W-:Y:S06]  /*7d00*/  HMMA.16816.F32.BF16 R4, R148.reuse, R152, R4 ;  /* 0x000000989404723c */ /* 0x050fec0000041804 */
[C---:B------:R-:W-:Y:S01]  /*7d10*/  HMMA.16816.F32.BF16 R8, R148.reuse, R154, R8 ;  /* 0x0000009a9408723c */ /* 0x040fe20000041808 */
[----:B------:R-:W-:Y:S05]  /*7d20*/  LDSM.16.M88.4 R152, [R189] ;  /* 0x00000000bd98783b */ /* 0x000fea0000000200 */
[C---:B-1----:R-:W-:Y:S06]  /*7d30*/  HMMA.16816.F32.BF16 R12, R148.reuse, R156, R12 ;  /* 0x0000009c940c723c */ /* 0x042fec000004180c */
[C---:B------:R-:W-:Y:S01]  /*7d40*/  HMMA.16816.F32.BF16 R16, R148.reuse, R158, R16 ;  /* 0x0000009e9410723c */ /* 0x040fe20000041810 */
[----:B------:R-:W-:Y:S05]  /*7d50*/  LDSM.16.M88.4 R156, [R188] ;  /* 0x00000000bc9c783b */ /* 0x000fea0000000200 */
[C---:B------:R-:W-:Y:S06]  /*7d60*/  HMMA.16816.F32.BF16 R20, R148.reuse, R160, R20 ;  /* 0x000000a09414723c */ /* 0x040fec0000041814 */
[C---:B------:R-:W-:Y:S01]  /*7d70*/  HMMA.16816.F32.BF16 R24, R148.reuse, R162, R24 ;  /* 0x000000a29418723c */ /* 0x040fe20000041818 */
[----:B------:R-:W-:Y:S05]  /*7d80*/  LDSM.16.M88.4 R160, [R202+0x2000] ;  /* 0x00200000caa0783b */ /* 0x000fea0000000200 */
[C---:B------:R-:W-:Y:S06]  /*7d90*/  HMMA.16816.F32.BF16 R28, R148.reuse, R164, R28 ;  /* 0x000000a4941c723c */ /* 0x040fec000004181c */
[----:B------:R-:W-:Y:S01]  /*7da0*/  HMMA.16816.F32.BF16 R32, R148, R166, R32 ;  /* 0x000000a69420723c */ /* 0x000fe20000041820 */
[----:B------:R-:W1:Y:S04]  /*7db0*/  LDSM.16.M88.4 R148, [R190] ;  /* 0x00000000be94783b */ /* 0x000e680000000200 */
[----:B------:R-:W4:Y:S01]  /*7dc0*/  LDSM.16.M88.4 R164, [R199+0x8000] ;  /* 0x00800000c7a4783b */ /* 0x000f220000000200 */
[C---:B-----5:R-:W-:Y:S06]  /*7dd0*/  HMMA.16816.F32.BF16 R4, R168.reuse, R172, R4 ;  /* 0x000000aca804723c */ /* 0x060fec0000041804 */
[C---:B------:R-:W-:Y:S01]  /*7de0*/  HMMA.16816.F32.BF16 R8, R168.reuse, R174, R8 ;  /* 0x000000aea808723c */ /* 0x040fe20000041808 */
[----:B------:R-:W-:Y:S05]  /*7df0*/  LDSM.16.M88.4 R172, [R192+0x2000] ;  /* 0x00200000c0ac783b */ /* 0x000fea0000000200 */
[C---:B--2---:R-:W-:Y:S06]  /*7e00*/  HMMA.16816.F32.BF16 R12, R168.reuse, R136, R12 ;  /* 0x00000088a80c723c */ /* 0x044fec000004180c */
[C---:B------:R-:W-:Y:S01]  /*7e10*/  HMMA.16816.F32.BF16 R16, R168.reuse, R138, R16 ;  /* 0x0000008aa810723c */ /* 0x040fe20000041810 */
[----:B------:R-:W2:Y:S05]  /*7e20*/  LDSM.16.M88.4 R136, [R199+0x8800] ;  /* 0x00880000c788783b */ /* 0x000eaa0000000200 */
[C---:B---3--:R-:W-:Y:S06]  /*7e30*/  HMMA.16816.F32.BF16 R20, R168.reuse, R140, R20 ;  /* 0x0000008ca814723c */ /* 0x048fec0000041814 */
[C---:B------:R-:W-:Y:S01]  /*7e40*/  HMMA.16816.F32.BF16 R24, R168.reuse, R142, R24 ;  /* 0x0000008ea818723c */ /* 0x040fe20000041818 */
[----:B------:R-:W3:Y:S05]  /*7e50*/  LDSM.16.M88.4 R140, [R199+0x9000] ;  /* 0x00900000c78c783b */ /* 0x000eea0000000200 */
[C---:B------:R-:W-:Y:S06]  /*7e60*/  HMMA.16816.F32.BF16 R28, R168.reuse, R144, R28 ;  /* 0x00000090a81c723c */ /* 0x040fec000004181c */
[----:B------:R-:W-:Y:S01]  /*7e70*/  HMMA.16816.F32.BF16 R32, R168, R146, R32 ;  /* 0x00000092a820723c */ /* 0x000fe20000041820 */
[----:B------:R-:W5:Y:S04]  /*7e80*/  LDSM.16.M88.4 R144, [R199+0x9800] ;  /* 0x00980000c790783b */ /* 0x000f680000000200 */
[----:B------:R-:W5:Y:S01]  /*7e90*/  LDSM.16.M88.4 R168, [R201+0x2000] ;  /* 0x00200000c9a8783b */ /* 0x000f620000000200 */
[C---:B------:R-:W-:Y:S06]  /*7ea0*/  HMMA.16816.F32.BF16 R4, R176.reuse, R180, R4 ;  /* 0x000000b4b004723c */ /* 0x040fec0000041804 */
[C---:B------:R-:W-:Y:S01]  /*7eb0*/  HMMA.16816.F32.BF16 R8, R176.reuse, R182, R8 ;  /* 0x000000b6b008723c */ /* 0x040fe20000041808 */
[----:B------:R-:W-:Y:S05]  /*7ec0*/  LDSM.16.M88.4 R180, [R205+0xa000] ;  /* 0x00a00000cdb4783b */ /* 0x000fea0000000200 */
[C---:B-1----:R-:W-:Y:S06]  /*7ed0*/  HMMA.16816.F32.BF16 R12, R176.reuse, R148, R12 ;  /* 0x00000094b00c723c */ /* 0x042fec000004180c */
[C---:B------:R-:W-:Y:S01]  /*7ee0*/  HMMA.16816.F32.BF16 R16, R176.reuse, R150, R16 ;  /* 0x00000096b010723c */ /* 0x040fe20000041810 */
[----:B------:R-:W1:Y:S05]  /*7ef0*/  LDSM.16.M88.4 R148, [R192+0x2800] ;  /* 0x00280000c094783b */ /* 0x000e6a0000000200 */
[C---:B------:R-:W-:Y:S06]  /*7f00*/  HMMA.16816.F32.BF16 R20, R176.reuse, R152, R20 ;  /* 0x00000098b014723c */ /* 0x040fec0000041814 */
[C---:B------:R-:W-:Y:S01]  /*7f10*/  HMMA.16816.F32.BF16 R24, R176.reuse, R154, R24 ;  /* 0x0000009ab018723c */ /* 0x040fe20000041818 */
[----:B------:R-:W1:Y:S05]  /*7f20*/  LDSM.16.M88.4 R152, [R192+0x3000] ;  /* 0x00300000c098783b */ /* 0x000e6a0000000200 */
[C---:B------:R-:W-:Y:S06]  /*7f30*/  HMMA.16816.F32.BF16 R28, R176.reuse, R156, R28 ;  /* 0x0000009cb01c723c */ /* 0x040fec000004181c */
[----:B------:R-:W-:Y:S01]  /*7f40*/  HMMA.16816.F32.BF16 R32, R176, R158, R32 ;  /* 0x0000009eb020723c */ /* 0x000fe20000041820 */
[----:B------:R-:W1:Y:S04]  /*7f50*/  LDSM.16.M88.4 R156, [R192+0x3800] ;  /* 0x00380000c09c783b */ /* 0x000e680000000200 */
[----:B------:R-:W1:Y:S01]  /*7f60*/  LDSM.16.M88.4 R176, [R206+0x4000] ;  /* 0x00400000ceb0783b */ /* 0x000e620000000200 */
[C---:B----4-:R-:W-:Y:S06]  /*7f70*/  HMMA.16816.F32.BF16 R4, R160.reuse, R164, R4 ;  /* 0x000000a4a004723c */ /* 0x050fec0000041804 */
[C---:B------:R-:W-:Y:S01]  /*7f80*/  HMMA.16816.F32.BF16 R8, R160.reuse, R166, R8 ;  /* 0x000000a6a008723c */ /* 0x040fe20000041808 */
[----:B------:R-:W-:Y:S05]  /*7f90*/  LDSM.16.M88.4 R164, [R187] ;  /* 0x00000000bba4783b */ /* 0x000fea0000000200 */
[C---:B--2---:R-:W-:Y:S06]  /*7fa0*/  HMMA.16816.F32.BF16 R12, R160.reuse, R136, R12 ;  /* 0x00000088a00c723c */ /* 0x044fec000004180c */
[C---:B------:R-:W-:Y:S01]  /*7fb0*/  HMMA.16816.F32.BF16 R16, R160.reuse, R138, R16 ;  /* 0x0000008aa010723c */ /* 0x040fe20000041810 */
[----:B------:R-:W2:Y:S05]  /*7fc0*/  LDSM.16.M88.4 R136, [R205+0xa800] ;  /* 0x00a80000cd88783b */ /* 0x000eaa0000000200 */
[C---:B---3--:R-:W-:Y:S06]  /*7fd0*/  HMMA.16816.F32.BF16 R20, R160.reuse, R140, R20 ;  /* 0x0000008ca014723c */ /* 0x048fec0000041814 */
[C---:B------:R-:W-:Y:S01]  /*7fe0*/  HMMA.16816.F32.BF16 R24, R160.reuse, R142, R24 ;  /* 0x0000008ea018723c */ /* 0x040fe20000041818 */
[----:B------:R-:W3:Y:S05]  /*7ff0*/  LDSM.16.M88.4 R140, [R205+0xb000] ;  /* 0x00b00000cd8c783b */ /* 0x000eea0000000200 */
[C---:B-----5:R-:W-:Y:S06]  /*8000*/  HMMA.16816.F32.BF16 R28, R160.reuse, R144, R28 ;  /* 0x00000090a01c723c */ /* 0x060fec000004181c */
[----:B------:R-:W-:Y:S01]  /*8010*/  HMMA.16816.F32.BF16 R32, R160, R146, R32 ;  /* 0x00000092a020723c */ /* 0x000fe20000041820 */
[----:B------:R-:W4:Y:S04]  /*8020*/  LDSM.16.M88.4 R144, [R205+0xb800] ;  /* 0x00b80000cd90783b */ /* 0x000f280000000200 */
[----:B------:R-:W5:Y:S01]  /*8030*/  LDSM.16.M88.4 R160, [R204+0x4000] ;  /* 0x00400000cca0783b */ /* 0x000f620000000200 */
[C---:B------:R-:W-:Y:S06]  /*8040*/  HMMA.16816.F32.BF16 R4, R168.reuse, R172, R4 ;  /* 0x000000aca804723c */ /* 0x040fec0000041804 */
[C---:B------:R-:W-:Y:S01]  /*8050*/  HMMA.16816.F32.BF16 R8, R168.reuse, R174, R8 ;  /* 0x000000aea808723c */ /* 0x040fe20000041808 */
[----:B------:R-:W-:Y:S05]  /*8060*/  LDSM.16.M88.4 R172, [R199+0xa000] ;  /* 0x00a00000c7ac783b */ /* 0x000fea0000000200 */
[C---:B-1----:R-:W-:Y:S06]  /*8070*/  HMMA.16816.F32.BF16 R12, R168.reuse, R148, R12 ;  /* 0x00000094a80c723c */ /* 0x042fec000004180c */
[C---:B------:R-:W-:Y:S01]  /*8080*/  HMMA.16816.F32.BF16 R16, R168.reuse, R150, R16 ;  /* 0x00000096a810723c */ /* 0x040fe20000041810 */
[----:B------:R-:W1:Y:S05]  /*8090*/  LDSM.16.M88.4 R148, [R186] ;  /* 0x00000000ba94783b */ /* 0x000e6a0000000200 */
[C---:B------:R-:W-:Y:S06]  /*80a0*/  HMMA.16816.F32.BF16 R20, R168.reuse, R152, R20 ;  /* 0x00000098a814723c */ /* 0x040fec0000041814 */
[C---:B------:R-:W-:Y:S01]  /*80b0*/  HMMA.16816.F32.BF16 R24, R168.reuse, R154, R24 ;  /* 0x0000009aa818723c */ /* 0x040fe20000041818 */
[----:B------:R-:W1:Y:S05]  /*80c0*/  LDSM.16.M88.4 R152, [R185] ;  /* 0x00000000b998783b */ /* 0x000e6a0000000200 */
[C---:B------:R-:W-:Y:S06]  /*80d0*/  HMMA.16816.F32.BF16 R28, R168.reuse, R156, R28 ;  /* 0x0000009ca81c723c */ /* 0x040fec000004181c */
[----:B------:R-:W-:Y:S01]  /*80e0*/  HMMA.16816.F32.BF16 R32, R168, R158, R32 ;  /* 0x0000009ea820723c */ /* 0x000fe20000041820 */
[----:B------:R-:W1:Y:S04]  /*80f0*/  LDSM.16.M88.4 R156, [R184] ;  /* 0x00000000b89c783b */ /* 0x000e680000000200 */
[----:B------:R-:W1:Y:S01]  /*8100*/  LDSM.16.M88.4 R168, [R202+0x4000] ;  /* 0x00400000caa8783b */ /* 0x000e620000000200 */
[C---:B------:R-:W-:Y:S06]  /*8110*/  HMMA.16816.F32.BF16 R4, R176.reuse, R180, R4 ;  /* 0x000000b4b004723c */ /* 0x040fec0000041804 */
        /* <DEDUP_REMOVED lines=8> */
[C---:B----4-:R-:W-:Y:S06]  /*81a0*/  HMMA.16816.F32.BF16 R28, R176.reuse, R144, R28 ;  /* 0x00000090b01c723c */ /* 0x050fec000004181c */
[----:B------:R-:W-:Y:S01]  /*81b0*/  HMMA.16816.F32.BF16 R32, R176, R146, R32 ;  /* 0x00000092b020723c */ /* 0x000fe20000041820 */
[----:B------:R-:W4:Y:S04]  /*81c0*/  LDSM.16.M88.4 R144, [R199+0xb800] ;  /* 0x00b80000c790783b */ /* 0x000f280000000200 */
[----:B------:R-:W4:Y:S01]  /*81d0*/  LDSM.16.M88.4 R176, [R201+0x4000] ;  /* 0x00400000c9b0783b */ /* 0x000f220000000200 */
[C---:B-----5:R-:W-:Y:S06]  /*81e0*/  HMMA.16816.F32.BF16 R4, R160.reuse, R164, R4 ;  /* 0x000000a4a004723c */ /* 0x060fec0000041804 */
[C---:B------:R-:W-:Y:S06]  /*81f0*/  HMMA.16816.F32.BF16 R8, R160.reuse, R166, R8 ;  /* 0x000000a6a008723c */ /* 0x040fec0000041808 */
[C---:B-1----:R-:W-:Y:S06]  /*8200*/  HMMA.16816.F32.BF16 R12, R160.reuse, R148, R12 ;  /* 0x00000094a00c723c */ /* 0x042fec000004180c */
[C---:B------:R-:W-:Y:S06]  /*8210*/  HMMA.16816.F32.BF16 R16, R160.reuse, R150, R16 ;  /* 0x00000096a010723c */ /* 0x040fec0000041810 */
[C---:B------:R-:W-:Y:S06]  /*8220*/  HMMA.16816.F32.BF16 R20, R160.reuse, R152, R20 ;  /* 0x00000098a014723c */ /* 0x040fec0000041814 */
[C---:B------:R-:W-:Y:S06]  /*8230*/  HMMA.16816.F32.BF16 R24, R160.reuse, R154, R24 ;  /* 0x0000009aa018723c */ /* 0x040fec0000041818 */
[C---:B------:R-:W-:Y:S06]  /*8240*/  HMMA.16816.F32.BF16 R28, R160.reuse, R156, R28 ;  /* 0x0000009ca01c723c */ /* 0x040fec000004181c */
[----:B------:R-:W-:Y:S06]  /*8250*/  HMMA.16816.F32.BF16 R32, R160, R158, R32 ;  /* 0x0000009ea020723c */ /* 0x000fec0000041820 */
[C---:B------:R-:W-:Y:S06]  /*8260*/  HMMA.16816.F32.BF16 R4, R168.reuse, R172, R4 ;  /* 0x000000aca804723c */ /* 0x040fec0000041804 */
[C---:B------:R-:W-:Y:S06]  /*8270*/  HMMA.16816.F32.BF16 R8, R168.reuse, R174, R8 ;  /* 0x000000aea808723c */ /* 0x040fec0000041808 */
[C---:B--2---:R-:W-:Y:S06]  /*8280*/  HMMA.16816.F32.BF16 R12, R168.reuse, R136, R12 ;  /* 0x00000088a80c723c */ /* 0x044fec000004180c */
[C---:B------:R-:W-:Y:S01]  /*8290*/  HMMA.16816.F32.BF16 R16, R168.reuse, R138, R16 ;  /* 0x0000008aa810723c */ /* 0x040fe20000041810 */
[----:B------:R-:W1:Y:S05]  /*82a0*/  LDSM.16.M88.4 R136, [R192+0x4800] ;  /* 0x00480000c088783b */ /* 0x000e6a0000000200 */
[C---:B---3--:R-:W-:Y:S06]  /*82b0*/  HMMA.16816.F32.BF16 R20, R168.reuse, R140, R20 ;  /* 0x0000008ca814723c */ /* 0x048fec0000041814 */
[C---:B------:R-:W-:Y:S01]  /*82c0*/  HMMA.16816.F32.BF16 R24, R168.reuse, R142, R24 ;  /* 0x0000008ea818723c */ /* 0x040fe20000041818 */
[----:B------:R-:W2:Y:S05]  /*82d0*/  LDSM.16.M88.4 R140, [R192+0x5000] ;  /* 0x00500000c08c783b */ /* 0x000eaa0000000200 */
[C---:B----4-:R-:W-:Y:S06]  /*82e0*/  HMMA.16816.F32.BF16 R28, R168.reuse, R144, R28 ;  /* 0x00000090a81c723c */ /* 0x050fec000004181c */
[----:B------:R-:W-:Y:S06]  /*82f0*/  HMMA.16816.F32.BF16 R32, R168, R146, R32 ;  /* 0x00000092a820723c */ /* 0x000fec0000041820 */
[C---:B------:R-:W-:Y:S06]  /*8300*/  HMMA.16816.F32.BF16 R4, R176.reuse, R180, R4 ;  /* 0x000000b4b004723c */ /* 0x040fec0000041804 */
[C---:B------:R-:W-:Y:S06]  /*8310*/  HMMA.16816.F32.BF16 R8, R176.reuse, R182, R8 ;  /* 0x000000b6b008723c */ /* 0x040fec0000041808 */
[C---:B-1----:R-:W-:Y:S06]  /*8320*/  HMMA.16816.F32.BF16 R12, R176.reuse, R136, R12 ;  /* 0x00000088b00c723c */ /* 0x042fec000004180c */
[C---:B------:R-:W-:Y:S01]  /*8330*/  HMMA.16816.F32.BF16 R16, R176.reuse, R138, R16 ;  /* 0x0000008ab010723c */ /* 0x040fe20000041810 */
[----:B------:R-:W1:Y:S01]  /*8340*/  LDSM.16.M88.4 R136, [R192+0x5800] ;  /* 0x00580000c088783b */ /* 0x000e620000000200 */
[----:B------:R-:W-:Y:S04]  /*8350*/  DEPBAR.LE SB0, 0x0 ;  /* 0x000080000000791a */ /* 0x000fe80000000000 */
[----:B------:R-:W-:Y:S01]  /*8360*/  BAR.SYNC.DEFER_BLOCKING 0x0 ;  /* 0x0000000000007b1d */ /* 0x000fe20000010000 */
[C---:B--2---:R-:W-:Y:S05]  /*8370*/  HMMA.16816.F32.BF16 R20, R176.reuse, R140, R20 ;  /* 0x0000008cb014723c */ /* 0x044fea0000041814 */
[----:B------:R-:W-:Y:S01]  /*8380*/  FMUL.FTZ R134, R4, UR10 ;  /* 0x0000000a04867c20 */ /* 0x000fe20008410000 */
[C---:B------:R-:W-:Y:S03]  /*8390*/  HMMA.16816.F32.BF16 R24, R176.reuse, R142, R24 ;  /* 0x0000008eb018723c */ /* 0x040fe60000041818 */
[----:B------:R2:W3:Y:S02]  /*83a0*/  MUFU.TANH R166, R134 ;  /* 0x0000008600a67308 */ /* 0x0004e40000002400 */
[----:B------:R-:W-:Y:S01]  /*83b0*/  FMUL.FTZ R228, R8, UR10 ;  /* 0x0000000a08e47c20 */ /* 0x000fe20008410000 */
[----:B------:R-:W-:Y:S01]  /*83c0*/  FMUL.FTZ R132, R6, UR10 ;  /* 0x0000000a06847c20 */ /* 0x000fe20008410000 */
[----:B------:R-:W-:Y:S01]  /*83d0*/  FMUL.FTZ R252, R5, UR10 ;  /* 0x0000000a05fc7c20 */ /* 0x000fe20008410000 */
[----:B------:R-:W-:Y:S05]  /*83e0*/  FMUL.FTZ R133, R7, UR10 ;  /* 0x0000000a07857c20 */ /* 0x000fea0008410000 */
[----:B------:R-:W4:Y:S01]  /*83f0*/  MUFU.TANH R174, R228 ;  /* 0x000000e400ae7308 */ /* 0x000f220000002400 */
[----:B------:R-:W-:Y:S01]  /*8400*/  FMUL.FTZ R250, R12, UR10 ;  /* 0x0000000a0cfa7c20 */ /* 0x000fe20008410000 */
[----:B------:R-:W-:Y:S01]  /*8410*/  FMUL.FTZ R248, R13, UR10 ;  /* 0x0000000a0df87c20 */ /* 0x000fe20008410000 */
[----:B------:R-:W-:Y:S01]  /*8420*/  FMUL.FTZ R251, R14, UR10 ;  /* 0x0000000a0efb7c20 */ /* 0x000fe20008410000 */
[----:B------:R-:W-:Y:S01]  /*8430*/  FMUL.FTZ R249, R15, UR10 ;  /* 0x0000000a0ff97c20 */ /* 0x000fe20008410000 */
[----:B------:R-:W-:Y:S01]  /*8440*/  FMUL.FTZ R246, R16, UR10 ;  /* 0x0000000a10f67c20 */ /* 0x000fe20008410000 */
[----:B------:R-:W-:Y:S01]  /*8450*/  FMUL.FTZ R244, R17, UR10 ;  /* 0x0000000a11f47c20 */ /* 0x000fe20008410000 */
[----:B------:R-:W-:Y:S03]  /*8460*/  FMUL.FTZ R247, R18, UR10 ;  /* 0x0000000a12f77c20 */ /* 0x000fe60008410000 */
[----:B------:R5:W3:Y:S01]  /*8470*/  MUFU.TANH R167, R132 ;  /* 0x0000008400a77308 */ /* 0x000ae20000002400 */
[----:B--2---:R-:W-:Y:S01]  /*8480*/  FMUL.FTZ R134, R10, UR10 ;  /* 0x0000000a0a867c20 */ /* 0x004fe20008410000 */
[----:B------:R-:W-:Y:S01]  /*8490*/  FMUL.FTZ R245, R19, UR10 ;  /* 0x0000000a13f57c20 */ /* 0x000fe20008410000 */
[----:B------:R-:W-:Y:S01]  /*84a0*/  FMUL.FTZ R242, R20, UR10 ;  /* 0x0000000a14f27c20 */ /* 0x000fe20008410000 */
[----:B------:R-:W-:Y:S01]  /*84b0*/  FMUL.FTZ R240, R21, UR10 ;  /* 0x0000000a15f07c20 */ /* 0x000fe20008410000 */
[----:B------:R-:W-:Y:S01]  /*84c0*/  FMUL.FTZ R243, R22, UR10 ;  /* 0x0000000a16f37c20 */ /* 0x000fe20008410000 */
[----:B------:R-:W-:Y:S01]  /*84d0*/  FMUL.FTZ R241, R23, UR10 ;  /* 0x0000000a17f17c20 */ /* 0x000fe20008410000 */
[----:B------:R-:W-:Y:S03]  /*84e0*/  FMUL.FTZ R238, R24, UR10 ;  /* 0x0000000a18ee7c20 */ /* 0x000fe60008410000 */
[----:B------:R2:W2:Y:S01]  /*84f0*/  MUFU.TANH R175, R134 ;  /* 0x0000008600af7308 */ /* 0x0004a20000002400 */
[C---:B-1----:R-:W-:Y:S03]  /*8500*/  HMMA.16816.F32.BF16 R28, R176.reuse, R136, R28 ;  /* 0x00000088b01c723c */ /* 0x042fe6000004181c */
[----:B------:R-:W-:Y:S01]  /*8510*/  FMUL.FTZ R236, R25, UR10 ;  /* 0x0000000a19ec7c20 */ /* 0x000fe20008410000 */
[----:B------:R-:W-:Y:S01]  /*8520*/  FMUL.FTZ R239, R26, UR10 ;  /* 0x0000000a1aef7c20 */ /* 0x000fe20008410000 */
[----:B------:R-:W-:Y:S01]  /*8530*/  FMUL.FTZ R237, R27, UR10 ;  /* 0x0000000a1bed7c20 */ /* 0x000fe20008410000 */
[----:B------:R-:W-:Y:S03]  /*8540*/  HMMA.16816.F32.BF16 R32, R176, R138, R32 ;  /* 0x0000008ab020723c */ /* 0x000fe60000041820 */
[----:B------:R-:W1:Y:S02]  /*8550*/  MUFU.TANH R181, R133 ;  /* 0x0000008500b57308 */ /* 0x000e640000002400 */
[----:B------:R-:W-:Y:S01]  /*8560*/  FMUL.FTZ R226, R9, UR10 ;  /* 0x0000000a09e27c20 */ /* 0x000fe20008410000 */
[----:B-----5:R-:W-:Y:S07]  /*8570*/  FMUL.FTZ R132, R11, UR10 ;  /* 0x0000000a0b847c20 */ /* 0x020fee0008410000 */
[----:B------:R-:W1:Y:S10]  /*8580*/  MUFU.TANH R252, R252 ;  /* 0x000000fc00fc7308 */ /* 0x000e740000002400 */
[----:B------:R5:W1:Y:S01]  /*8590*/  MUFU.TANH R170, R226 ;  /* 0x000000e200aa7308 */ /* 0x000a620000002400 */
[----:B------:R-:W-:Y:S01]  /*85a0*/  FMUL.FTZ R234, R28, UR10 ;  /* 0x0000000a1cea7c20 */ /* 0x000fe20008410000 */
[----:B------:R-:W-:Y:S01]  /*85b0*/  FMUL.FTZ R232, R29, UR10 ;  /* 0x0000000a1de87c20 */ /* 0x000fe20008410000 */
[----:B------:R-:W-:Y:S01]  /*85c0*/  FMUL.FTZ R235, R30, UR10 ;  /* 0x0000000a1eeb7c20 */ /* 0x000fe20008410000 */
[----:B------:R-:W-:Y:S01]  /*85d0*/  FMUL.FTZ R233, R31, UR10 ;  /* 0x0000000a1fe97c20 */ /* 0x000fe20008410000 */
[----:B------:R-:W-:Y:S05]  /*85e0*/  FMUL.FTZ R230, R32, UR10 ;  /* 0x0000000a20e67c20 */ /* 0x000fea0008410000 */
[----:B------:R1:W1:Y:S01]  /*85f0*/  MUFU.TANH R183, R132 ;  /* 0x0000008400b77308 */ /* 0x0002620000002400 */
[----:B------:R-:W-:Y:S01]  /*8600*/  FMUL.FTZ R228, R33, UR10 ;  /* 0x0000000a21e47c20 */ /* 0x000fe20008410000 */
[----:B--2---:R-:W-:Y:S01]  /*8610*/  FMUL.FTZ R134, R34, UR10 ;  /* 0x0000000a22867c20 */ /* 0x004fe20008410000 */
[----:B------:R-:W-:Y:S07]  /*8620*/  FMUL.FTZ R35, R35, UR10 ;  /* 0x0000000a23237c20 */ /* 0x000fee0008410000 */
[----:B------:R-:W2:Y:S01]  /*8630*/  MUFU.TANH R250, R250 ;  /* 0x000000fa00fa7308 */ /* 0x000ea20000002400 */
[----:B-----5:R-:W-:Y:S09]  /*8640*/  MOV R226, R2 ;  /* 0x0000000200e27202 */ /* 0x020ff20000000f00 */
[----:B------:R-:W1:Y:S10]  /*8650*/  MUFU.TANH R248, R248 ;  /* 0x000000f800f87308 */ /* 0x000e740000002400 */
        /* <DEDUP_REMOVED lines=21> */
[----:B------:R1:W1:Y:S01]  /*87b0*/  MUFU.TANH R133, R35 ;  /* 0x0000002300857308 */ /* 0x0002620000002400 */
[----:B--234-:R-:W-:Y:S05]  /*87c0*/  @!P1 BRA `(.L_x_805) ;  /* 0x00000008006c9947 */ /* 0x01cfea0003800000 */
[----:B------:R-:W-:Y:S04]  /*87d0*/  ULEA UR6, -UR7, URZ, 0x6 ;  /* 0x0000003f07067291 */ /* 0x000fe8000f8e313f */
[----:B------:R-:W-:Y:S02]  /*87e0*/  USHF.R.S32.HI UR5, URZ, 0x1f, UR6 ;  /* 0x0000001f3f057899 */ /* 0x000fe40008011406 */
[----:B------:R-:W-:Y:S04]  /*87f0*/  MOV R6, UR6 ;  /* 0x0000000600067c02 */ /* 0x000fe80008000f00 */
[----:B------:R-:W-:Y:S01]  /*8800*/  MOV R2, UR5 ;  /* 0x0000000500027c02 */ /* 0x000fe20008000f00 */
[----:B------:R-:W-:Y:S06]  /*8810*/  @!P0 BRA `(.L_x_806) ;  /* 0x0000000000f48947 */ /* 0x000fec0003800000 */
[----:B------:R-:W-:Y:S01]  /*8820*/  IMAD.MOV.U32 R8, RZ, RZ, RZ ;  /* 0x000000ffff087224 */ /* 0x000fe200078e00ff */
[----:B------:R-:W2:Y:S01]  /*8830*/  LDC R4, c[0x0][0x380] ;  /* 0x0000e000ff047b82 */ /* 0x000ea20000000800 */
[----:B------:R-:W-:Y:S05]  /*8840*/  SHF.L.U32 R5, R225, 0x6, RZ ;  /* 0x00000006e1057819 */ /* 0x000fea00000006ff */
[----:B------:R-:W-:Y:S05]  /*8850*/  VIADD R11, R5, 0xffffffc0 ;  /* 0xffffffc0050b7836 */ /* 0x000fea0000000000 */
[----:B------:R-:W-:Y:S02]  /*8860*/  IABS R7, R11 ;  /* 0x0000000b00077213 */ /* 0x000fe40000000000 */
[-C--:B--2---:R-:W-:Y:S02]  /*8870*/  IABS R3, R4.reuse ;  /* 0x0000000400037213 */ /* 0x084fe40000000000 */
[----:B------:R-:W-:Y:S02]  /*8880*/  LOP3.LUT R11, R11, R4, RZ, 0x3c, !PT ;  /* 0x000000040b0b7212 */ /* 0x000fe400078e3cff */
[----:B------:R-:W2:Y:S10]  /*8890*/  I2F.RP R6, R3 ;  /* 0x0000000300067306 */ /* 0x000eb40000209400 */
[----:B--2---:R-:W2:Y:S02]  /*88a0*/  MUFU.RCP R2, R6 ;  /* 0x0000000600027308 */ /* 0x004ea40000001000 */
[----:B--2---:R-:W-:Y:S08]  /*88b0*/  VIADD R9, R2, 0xffffffe ;  /* 0x0ffffffe02097836 */ /* 0x004ff00000000000 */
[----:B------:R-:W2:Y:S02]  /*88c0*/  F2I.FTZ.U32.TRUNC.NTZ R9, R9 ;  /* 0x0000000900097305 */ /* 0x000ea4000021f000 */
[--C-:B--2---:R-:W-:Y:S04]  /*88d0*/  IMAD.MOV R2, RZ, RZ, -R9.reuse ;  /* 0x000000ffff027224 */ /* 0x104fe800078e0a09 */
        /* <DEDUP_REMOVED lines=10> */
[C---:B------:R-:W-:Y:S05]  /*8980*/  IMAD R8, R3.reuse, R6, R8 ;  /* 0x0000000603087224 */ /* 0x040fea00078e0208 */
        /* <DEDUP_REMOVED lines=9> */
[----:B------:R-:W-:Y:S02]  /*8a20*/  ISETP.GE.AND P6, PT, R5, RZ, PT ;  /* 0x000000ff0500720c */ /* 0x000fe40003fc6270 */
[----:B------:R-:W-:Y:S01]  /*8a30*/  LOP3.LUT R5, RZ, R4, RZ, 0x33, !PT ;  /* 0x00000004ff057212 */ /* 0x000fe200078e33ff */
[----:B------:R-:W-:Y:S02]  /*8a40*/  @!P2 IMAD.MOV R9, RZ, RZ, -R9 ;  /* 0x000000ffff09a224 */ /* 0x000fe400078e0a09 */
[----:B------:R-:W-:Y:S01]  /*8a50*/  @P1 VIADD R2, R2, 0x1 ;  /* 0x0000000102021836 */ /* 0x000fe20000000000 */
[----:B------:R-:W-:Y:S04]  /*8a60*/  ISETP.NE.AND P1, PT, R4, RZ, PT ;  /* 0x000000ff0400720c */ /* 0x000fe80003f25270 */
[----:B------:R-:W-:Y:S03]  /*8a70*/  SEL R3, R5, R9, !P1 ;  /* 0x0000000905037207 */ /* 0x000fe60004800000 */
[----:B------:R-:W-:Y:S02]  /*8a80*/  @!P6 IADD3 R2, -R2, RZ, RZ ;  /* 0x000000ff0202e210 */ /* 0x000fe40007ffe1ff */
[----:B------:R-:W-:Y:S02]  /*8a90*/  LEA R12, P2, R3, R220, 0x2 ;  /* 0x000000dc030c7211 */ /* 0x000fe400078410ff */
[----:B------:R-:W-:Y:S02]  /*8aa0*/  SEL R9, R5, R2, !P1 ;  /* 0x0000000205097207 */ /* 0x000fe40004800000 */
[-C--:B------:R-:W-:Y:S01]  /*8ab0*/  LEA.HI.X.SX32 R13, R3, R221.reuse, 0x2, P2 ;  /* 0x000000dd030d7211 */ /* 0x080fe200010f16ff */
[----:B------:R-:W2:Y:S01]  /*8ac0*/  LDC R5, c[0x0][0x24c] ;  /* 0x00009300ff057b82 */ /* 0x000ea20000000800 */
[C---:B------:R-:W-:Y:S03]  /*8ad0*/  LEA R10, P1, R9.reuse, R220, 0x2 ;  /* 0x000000dc090a7211 */ /* 0x040fe600078210ff */
[----:B------:R-:W3:Y:S01]  /*8ae0*/  LDG.E R6, desc[UR8][R12.64] ;  /* 0x000000080c067981 */ /* 0x000ee2000c1e1900 */
[C---:B------:R-:W-:Y:S01]  /*8af0*/  LEA.HI.X.SX32 R11, R9.reuse, R221, 0x2, P1 ;  /* 0x000000dd090b7211 */ /* 0x040fe200008f16ff */
[----:B------:R-:W-:Y:S02]  /*8b00*/  IMAD.IADD R9, R9, 0x1, -R3 ;  /* 0x0000000109097824 */ /* 0x000fe400078e0a03 */
[----:B------:R-:W4:Y:S02]  /*8b10*/  LDC.64 R2, c[0x0][0x230] ;  /* 0x00008c00ff027b82 */ /* 0x000f240000000a00 */
[----:B------:R-:W-:Y:S01]  /*8b20*/  IMAD R8, R9, R4, -0x40 ;  /* 0xffffffc009087424 */ /* 0x000fe200078e0204 */
[----:B------:R-:W3:Y:S04]  /*8b30*/  LDG.E R7, desc[UR8][R10.64] ;  /* 0x000000080a077981 */ /* 0x000ee8000c1e1900 */
[----:B------:R-:W-:Y:S05]  /*8b40*/  SHF.R.S32.HI R4, RZ, 0x1f, R8 ;  /* 0x0000001fff047819 */ /* 0x000fea0000011408 */
[----:B------:R-:W-:Y:S04]  /*8b50*/  IMAD R4, R4, UR7, RZ ;  /* 0x0000000704047c24 */ /* 0x000fe8000f8e02ff */
[C---:B--2---:R-:W-:Y:S01]  /*8b60*/  IMAD R4, R8.reuse, R5, R4 ;  /* 0x0000000508047224 */ /* 0x044fe200078e0204 */
[----:B---3--:R-:W-:Y:S01]  /*8b70*/  IADD3 R9, -R7, R6, RZ ;  /* 0x0000000607097210 */ /* 0x008fe20007ffe1ff */
[----:B------:R-:W-:Y:S03]  /*8b80*/  IMAD.WIDE.U32 R6, R8, UR7, RZ ;  /* 0x0000000708067c25 */ /* 0x000fe6000f8e00ff */
[----:B------:R-:W-:Y:S01]  /*8b90*/  SHF.R.S32.HI R5, RZ, 0x1f, R9 ;  /* 0x0000001fff057819 */ /* 0x000fe20000011409 */
[----:B------:R-:W-:Y:S04]  /*8ba0*/  IMAD.IADD R7, R7, 0x1, R4 ;  /* 0x0000000107077824 */ /* 0x000fe800078e0204 */
[-C--:B----4-:R-:W-:Y:S02]  /*8bb0*/  IMAD R4, R5, R2.reuse, RZ ;  /* 0x0000000205047224 */ /* 0x090fe400078e02ff */
[C---:B------:R-:W-:Y:S04]  /*8bc0*/  IMAD.WIDE.U32 R6, R9.reuse, R2, R6 ;  /* 0x0000000209067225 */ /* 0x040fe800078e0006 */
[----:B------:R-:W-:Y:S05]  /*8bd0*/  IMAD R4, R9, R3, R4 ;  /* 0x0000000309047224 */ /* 0x000fea00078e0204 */
[----:B------:R-:W-:Y:S07]  /*8be0*/  IADD3 R2, R7, R4, RZ ;  /* 0x0000000407027210 */ /* 0x000fee0007ffe0ff */
.L_x_806:
        /* <DEDUP_REMOVED lines=22> */
[CC--:B------:R-:W-:Y:S01]  /*8d50*/  @!P4 LEA R16, P2, R3.reuse, R224.reuse, 0x1 ;  /* 0x000000e00310c211 */ /* 0x0c0fe200078408ff */
[----:B------:R-:W-:Y:S01]  /*8d60*/  IMAD.X R4, R212, 0x1, R4, P6 ;  /* 0x00000001d4047824 */ /* 0x000fe200030e0604 */
        /* <DEDUP_REMOVED lines=65> */
.L_x_805:
[----:B------:R-:W-:Y:S01]  /*9180*/  FMNMX.FTZ R5, R166, R135, !PT ;  /* 0x00000087a6057209 */ /* 0x000fe20007810000 */
[----:B--2---:R-:W-:Y:S01]  /*9190*/  LDSM.16.MT88.4 R16, [R200+0xc000] ;  /* 0x00c00000c810783b */ /* 0x004fe20000004200 */
[----:B------:R-:W-:Y:S02]  /*91a0*/  FMNMX.FTZ R2, R167, R0, !PT ;  /* 0x00000000a7027209 */ /* 0x000fe40007810000 */
[----:B-1----:R-:W-:Y:S02]  /*91b0*/  FMNMX.FTZ R5, R252, R5, !PT ;  /* 0x00000005fc057209 */ /* 0x002fe40007810000 */
        /* <DEDUP_REMOVED lines=35> */
[----:B------:R-:W-:Y:S03]  /*93f0*/  FMNMX.FTZ R7, R133, R2, !PT ;  /* 0x0000000285077209 */ /* 0x000fe60007810000 */
[----:B------:R-:W1:Y:S08]  /*9400*/  SHFL.BFLY PT, R3, R6, 0x2, 0x1f ;  /* 0x0c401f0006037f89 */ /* 0x000e7000000e0000 */
[----:B------:R-:W2:Y:S08]  /*9410*/  SHFL.BFLY PT, R2, R7, 0x2, 0x1f ;  /* 0x0c401f0007027f89 */ /* 0x000eb000000e0000 */
[----:B------:R-:W-:Y:S01]  /*9420*/  LDSM.16.MT88.4 R160, [R200+0x11800] ;  /* 0x01180000c8a0783b */ /* 0x000fe20000004200 */
[----:B-1----:R-:W-:Y:S02]  /*9430*/  FMNMX.FTZ R9, R6, R3, !PT ;  /* 0x0000000306097209 */ /* 0x002fe40007810000 */
[----:B--2---:R-:W-:Y:S05]  /*9440*/  FMNMX.FTZ R4, R7, R2, !PT ;  /* 0x0000000207047209 */ /* 0x004fea0007810000 */
[----:B------:R-:W1:Y:S08]  /*9450*/  SHFL.BFLY PT, R132, R9, 0x1, 0x1f ;  /* 0x0c201f0009847f89 */ /* 0x000e7000000e0000 */
[----:B------:R-:W2:Y:S01]  /*9460*/  SHFL.BFLY PT, R3, R4, 0x1, 0x1f ;  /* 0x0c201f0004037f89 */ /* 0x000ea200000e0000 */
[----:B-1----:R-:W-:Y:S02]  /*9470*/  FMNMX.FTZ R132, R9, R132, !PT ;  /* 0x0000008409847209 */ /* 0x002fe40007810000 */
[----:B--2---:R-:W-:Y:S03]  /*9480*/  FMNMX.FTZ R3, R4, R3, !PT ;  /* 0x0000000304037209 */ /* 0x004fe60007810000 */
[C---:B------:R-:W-:Y:S01]  /*9490*/  FMUL.FTZ R145, R132.reuse, UR4 ;  /* 0x0000000484917c20 */ /* 0x040fe20008410000 */
[C---:B------:R-:W-:Y:S01]  /*94a0*/  FSETP.NEU.FTZ.AND P1, PT, R132.reuse, -INF , PT ;  /* 0xff8000008400780b */ /* 0x040fe20003f3d000 */
[----:B------:R-:W-:Y:S01]  /*94b0*/  FADD.FTZ R2, -R132, R135 ;  /* 0x0000008784027221 */ /* 0x000fe20000010100 */
[----:B------:R-:W-:Y:S01]  /*94c0*/  MOV R135, R132 ;  /* 0x0000008400877202 */ /* 0x000fe20000000f00 */
[----:B------:R-:W-:Y:S01]  /*94d0*/  FMUL.FTZ R144, R3, UR4 ;  /* 0x0000000403907c20 */ /* 0x000fe20008410000 */
[----:B------:R-:W-:Y:S01]  /*94e0*/  FSEL R145, R145, RZ, P1 ;  /* 0x000000ff91917208 */ /* 0x000fe20000800000 */
[C---:B------:R-:W-:Y:S01]  /*94f0*/  FADD.FTZ R0, -R3.reuse, R0 ;  /* 0x0000000003007221 */ /* 0x040fe20000010100 */
[----:B------:R-:W-:Y:S01]  /*9500*/  FSETP.NEU.FTZ.AND P1, PT, R3, -INF , PT ;  /* 0xff8000000300780b */ /* 0x000fe20003f3d000 */
[----:B------:R-:W-:Y:S02]  /*9510*/  FMUL.FTZ R5, R2, UR4 ;  /* 0x0000000402057c20 */ /* 0x000fe40008410000 */
[--C-:B------:R-:W-:Y:S01]  /*9520*/  FFMA.FTZ R173, R166, UR4, -R145.reuse ;  /* 0x00000004a6ad7c23 */ /* 0x100fe20008010891 */
[----:B------:R-:W-:Y:S01]  /*9530*/  FSEL R144, R144, RZ, P1 ;  /* 0x000000ff90907208 */ /* 0x000fe20000800000 */
[--C-:B------:R-:W-:Y:S01]  /*9540*/  FFMA.FTZ R169, R252, UR4, -R145.reuse ;  /* 0x00000004fca97c23 */ /* 0x100fe20008010891 */
[--C-:B------:R-:W-:Y:S01]  /*9550*/  FFMA.FTZ R168, R174, UR4, -R145.reuse ;  /* 0x00000004aea87c23 */ /* 0x100fe20008010891 */
[----:B------:R-:W-:Y:S01]  /*9560*/  FMUL.FTZ R6, R0, UR4 ;  /* 0x0000000400067c20 */ /* 0x000fe20008410000 */
[----:B------:R-:W1:Y:S01]  /*9570*/  MUFU.EX2 R2, R5 ;  /* 0x0000000500027308 */ /* 0x000e620000000800 */
[--C-:B------:R-:W-:Y:S01]  /*9580*/  FFMA.FTZ R171, R167, UR4, -R144.reuse ;  /* 0x00000004a7ab7c23 */ /* 0x100fe20008010890 */
[--C-:B------:R-:W-:Y:S01]  /*9590*/  FFMA.FTZ R166, R181, UR4, -R144.reuse ;  /* 0x00000004b5a67c23 */ /* 0x100fe20008010890 */
[--C-:B------:R-:W-:Y:S01]  /*95a0*/  FFMA.FTZ R165, R175, UR4, -R144.reuse ;  /* 0x00000004afa57c23 */ /* 0x100fe20008010890 */
[--C-:B------:R-:W-:Y:S01]  /*95b0*/  FFMA.FTZ R164, R183, UR4, -R144.reuse ;  /* 0x00000004b7a47c23 */ /* 0x100fe20008010890 */
[--C-:B------:R-:W-:Y:S01]  /*95c0*/  FFMA.FTZ R167, R170, UR4, -R145.reuse ;  /* 0x00000004aaa77c23 */ /* 0x100fe20008010891 */
[--C-:B------:R-:W-:Y:S01]  /*95d0*/  FFMA.FTZ R172, R251, UR4, -R144.reuse ;  /* 0x00000004fbac7c23 */ /* 0x100fe20008010890 */
[--C-:B------:R-:W-:Y:S03]  /*95e0*/  FFMA.FTZ R177, R249, UR4, -R144.reuse ;  /* 0x00000004f9b17c23 */ /* 0x100fe60008010890 */
[----:B------:R-:W2:Y:S01]  /*95f0*/  MUFU.EX2 R0, R6 ;  /* 0x0000000600007308 */ /* 0x000ea20000000800 */
[--C-:B------:R-:W-:Y:S01]  /*9600*/  FFMA.FTZ R176, R247, UR4, -R144.reuse ;  /* 0x00000004f7b07c23 */ /* 0x100fe20008010890 */
[--C-:B------:R-:W-:Y:S01]  /*9610*/  FFMA.FTZ R181, R245, UR4, -R144.reuse ;  /* 0x00000004f5b57c23 */ /* 0x100fe20008010890 */
[--C-:B------:R-:W-:Y:S01]  /*9620*/  FFMA.FTZ R180, R243, UR4, -R144.reuse ;  /* 0x00000004f3b47c23 */ /* 0x100fe20008010890 */
[--C-:B------:R-:W-:Y:S01]  /*9630*/  FFMA.FTZ R241, R241, UR4, -R144.reuse ;  /* 0x00000004f1f17c23 */ /* 0x100fe20008010890 */
[--C-:B------:R-:W-:Y:S01]  /*9640*/  FFMA.FTZ R237, R237, UR4, -R144.reuse ;  /* 0x00000004eded7c23 */ /* 0x100fe20008010890 */
[--C-:B------:R-:W-:Y:S01]  /*9650*/  FFMA.FTZ R233, R233, UR4, -R144.reuse ;  /* 0x00000004e9e97c23 */ /* 0x100fe20008010890 */
[--C-:B------:R-:W-:Y:S03]  /*9660*/  FFMA.FTZ R134, R134, UR4, -R144.reuse ;  /* 0x0000000486867c23 */ /* 0x100fe60008010890 */
[----:B------:R-:W-:Y:S01]  /*9670*/  MUFU.EX2 R173, R173 ;  /* 0x000000ad00ad7308 */ /* 0x000fe20000000800 */
[C---:B-1----:R-:W-:Y:S01]  /*9680*/  FMUL.FTZ R4, R2.reuse, R128 ;  /* 0x0000008002047220 */ /* 0x042fe20000410000 */
[C---:B------:R-:W-:Y:S01]  /*9690*/  FMUL.FTZ R5, R2.reuse, R129 ;  /* 0x0000008102057220 */ /* 0x040fe20000410000 */
[C---:B------:R-:W-:Y:S01]  /*96a0*/  FMUL.FTZ R8, R2.reuse, R124 ;  /* 0x0000007c02087220 */ /* 0x040fe20000410000 */
[C---:B------:R-:W-:Y:S01]  /*96b0*/  FMUL.FTZ R9, R2.reuse, R125 ;  /* 0x0000007d02097220 */ /* 0x040fe20000410000 */
[C---:B------:R-:W-:Y:S01]  /*96c0*/  FMUL.FTZ R12, R2.reuse, R120 ;  /* 0x00000078020c7220 */ /* 0x040fe20000410000 */
[C---:B------:R-:W-:Y:S01]  /*96d0*/  FMUL.FTZ R13, R2.reuse, R121 ;  /* 0x00000079020d7220 */ /* 0x040fe20000410000 */
[----:B------:R-:W-:Y:S03]  /*96e0*/  FMUL.FTZ R20, R2, R112 ;  /* 0x0000007002147220 */ /* 0x000fe60000410000 */
[----:B------:R-:W1:Y:S01]  /*96f0*/  MUFU.EX2 R169, R169 ;  /* 0x000000a900a97308 */ /* 0x000e620000000800 */
[C---:B--2---:R-:W-:Y:S01]  /*9700*/  FMUL.FTZ R6, R0.reuse, R130 ;  /* 0x0000008200067220 */ /* 0x044fe20000410000 */
[C---:B------:R-:W-:Y:S01]  /*9710*/  FMUL.FTZ R7, R0.reuse, R131 ;  /* 0x0000008300077220 */ /* 0x040fe20000410000 */
[C---:B------:R-:W-:Y:S01]  /*9720*/  FMUL.FTZ R10, R0.reuse, R126 ;  /* 0x0000007e000a7220 */ /* 0x040fe20000410000 */
[C---:B------:R-:W-:Y:S01]  /*9730*/  FMUL.FTZ R11, R0.reuse, R127 ;  /* 0x0000007f000b7220 */ /* 0x040fe20000410000 */
[C---:B------:R-:W-:Y:S01]  /*9740*/  FMUL.FTZ R14, R0.reuse, R122 ;  /* 0x0000007a000e7220 */ /* 0x040fe20000410000 */
[----:B------:R-:W-:Y:S01]  /*9750*/  FMUL.FTZ R15, R0, R123 ;  /* 0x0000007b000f7220 */ /* 0x000fe20000410000 */
[----:B------:R-:W-:Y:S03]  /*9760*/  FMUL.FTZ R21, R2, R113 ;  /* 0x0000007102157220 */ /* 0x000fe60000410000 */
[----:B------:R-:W-:Y:S01]  /*9770*/  MUFU.EX2 R171, R171 ;  /* 0x000000ab00ab7308 */ /* 0x000fe20000000800 */
[----:B------:R-:W2:Y:S01]  /*9780*/  LDSM.16.MT88.4 R120, [R200+0xe000] ;  /* 0x00e00000c878783b */ /* 0x000ea20000004200 */
[C---:B------:R-:W-:Y:S01]  /*9790*/  FMUL.FTZ R22, R0.reuse, R114 ;  /* 0x0000007200167220 */ /* 0x040fe20000410000 */
[----:B------:R-:W-:Y:S01]  /*97a0*/  FMUL.FTZ R23, R0, R115 ;  /* 0x0000007300177220 */ /* 0x000fe20000410000 */
[C---:B------:R-:W-:Y:S01]  /*97b0*/  FMUL.FTZ R28, R2.reuse, R104 ;  /* 0x00000068021c7220 */ /* 0x040fe20000410000 */
[----:B------:R-:W-:Y:S01]  /*97c0*/  FMUL.FTZ R29, R2, R105 ;  /* 0x00000069021d7220 */ /* 0x000fe20000410000 */
[C---:B------:R-:W-:Y:S01]  /*97d0*/  FMUL.FTZ R30, R0.reuse, R106 ;  /* 0x0000006a001e7220 */ /* 0x040fe20000410000 */
[----:B------:R-:W-:Y:S03]  /*97e0*/  FMUL.FTZ R31, R0, R107 ;  /* 0x0000006b001f7220 */ /* 0x000fe60000410000 */
[----:B------:R-:W3:Y:S01]  /*97f0*/  MUFU.EX2 R166, R166 ;  /* 0x000000a600a67308 */ /* 0x000ee20000000800 */
[----:B-1----:R-:W-:Y:S01]  /*9800*/  F2FP.BF16.F32.PACK_AB R128, R169, R173 ;  /* 0x000000ada980723e */ /* 0x002fe200000010ff */
[----:B------:R-:W1:Y:S01]  /*9810*/  LDSM.16.MT88.4 R104, [R198+0xe000] ;  /* 0x00e00000c668783b */ /* 0x000e620000004200 */
[--C-:B------:R-:W-:Y:S01]  /*9820*/  FFMA.FTZ R133, R133, UR4, -R144.reuse ;  /* 0x0000000485857c23 */ /* 0x100fe20008010890 */
[C---:B------:R-:W-:Y:S01]  /*9830*/  FMUL.FTZ R36, R2.reuse, R36 ;  /* 0x0000002402247220 */ /* 0x040fe20000410000 */
[----:B------:R-:W-:Y:S01]  /*9840*/  FMUL.FTZ R37, R2, R37 ;  /* 0x0000002502257220 */ /* 0x000fe20000410000 */
[C---:B------:R-:W-:Y:S01]  /*9850*/  FMUL.FTZ R38, R0.reuse, R38 ;  /* 0x0000002600267220 */ /* 0x040fe20000410000 */
[----:B------:R-:W-:Y:S03]  /*9860*/  FMUL.FTZ R39, R0, R39 ;  /* 0x0000002700277220 */ /* 0x000fe60000410000 */
[----:B------:R-:W-:Y:S01]  /*9870*/  MUFU.EX2 R168, R168 ;  /* 0x000000a800a87308 */ /* 0x000fe20000000800 */
[C---:B------:R-:W-:Y:S01]  /*9880*/  FMUL.FTZ R40, R2.reuse, R40 ;  /* 0x0000002802287220 */ /* 0x040fe20000410000 */
[----:B------:R-:W-:Y:S01]  /*9890*/  LDSM.16.MT88.4 R112, [R200+0x10000] ;  /* 0x01000000c870783b */ /* 0x000fe20000004200 */
[----:B------:R-:W-:Y:S01]  /*98a0*/  FMUL.FTZ R41, R2, R41 ;  /* 0x0000002902297220 */ /* 0x000fe20000410000 */
[C---:B------:R-:W-:Y:S01]  /*98b0*/  FMUL.FTZ R42, R0.reuse, R42 ;  /* 0x0000002a002a7220 */ /* 0x040fe20000410000 */
[----:B------:R-:W-:Y:S01]  /*98c0*/  FMUL.FTZ R43, R0, R43 ;  /* 0x0000002b002b7220 */ /* 0x000fe20000410000 */
[C---:B------:R-:W-:Y:S01]  /*98d0*/  FMUL.FTZ R44, R2.reuse, R44 ;  /* 0x0000002c022c7220 */ /* 0x040fe20000410000 */
[----:B------:R-:W-:Y:S03]  /*98e0*/  FMUL.FTZ R45, R2, R45 ;  /* 0x0000002d022d7220 */ /* 0x000fe60000410000 */
[----:B------:R-:W4:Y:S01]  /*98f0*/  MUFU.EX2 R167, R167 ;  /* 0x000000a700a77308 */ /* 0x000f220000000800 */
[----:B---3--:R-:W-:Y:S01]  /*9900*/  F2FP.BF16.F32.PACK_AB R129, R166, R171 ;  /* 0x000000aba681723e */ /* 0x008fe200000010ff */
[----:B------:R-:W-:Y:S01]  /*9910*/  LDSM.16.MT88.4 R124, [R200+0xe800] ;  /* 0x00e80000c87c783b */ /* 0x000fe20000004200 */
        /* <DEDUP_REMOVED lines=14> */
[----:B----4-:R-:W-:Y:S01]  /*9a00*/  F2FP.BF16.F32.PACK_AB R130, R167, R168 ;  /* 0x000000a8a782723e */ /* 0x010fe200000010ff */
        /* <DEDUP_REMOVED lines=22> */
[C---:B------:R-:W-:Y:S01]  /*9b70*/  HMMA.16816.F32.BF16 R4, R128.reuse, R16, R4 ;  /* 0x000000108004723c */ /* 0x040fe20000041804 */
[----:B------:R-:W-:Y:S04]  /*9b80*/  MUFU.EX2 R172, R172 ;  /* 0x000000ac00ac7308 */ /* 0x000fe80000000800 */
[----:B------:R-:W-:Y:S01]  /*9b90*/  FMUL.FTZ R79, R0, R79 ;  /* 0x0000004f004f7220 */ /* 0x000fe20000410000 */
[C---:B------:R-:W-:Y:S05]  /*9ba0*/  HMMA.16816.F32.BF16 R8, R128.reuse, R18, R8 ;  /* 0x000000128008723c */ /* 0x040fea0000041808 */
[----:B------:R-:W-:Y:S01]  /*9bb0*/  MUFU.EX2 R177, R177 ;  /* 0x000000b100b17308 */ /* 0x000fe20000000800 */
[----:B------:R-:W-:Y:S01]  /*9bc0*/  ISETP.GT.AND P1, PT, R225, RZ, PT ;  /* 0x000000ffe100720c */ /* 0x000fe20003f24270 */
[C---:B------:R-:W-:Y:S01]  /*9bd0*/  FMUL.FTZ R16, R2.reuse, R116 ;  /* 0x0000007402107220 */ /* 0x040fe20000410000 */
[C---:B------:R-:W-:Y:S03]  /*9be0*/  HMMA.16816.F32.BF16 R12, R128.reuse, R24, R12 ;  /* 0x00000018800c723c */ /* 0x040fe6000004180c */
[----:B------:R-:W-:Y:S01]  /*9bf0*/  FMUL.FTZ R17, R2, R117 ;  /* 0x0000007502117220 */ /* 0x000fe20000410000 */
[C---:B------:R-:W-:Y:S01]  /*9c00*/  FMUL.FTZ R18, R0.reuse, R118 ;  /* 0x0000007600127220 */ /* 0x040fe20000410000 */
[----:B------:R-:W-:Y:S02]  /*9c10*/  FMUL.FTZ R19, R0, R119 ;  /* 0x0000007700137220 */ /* 0x000fe40000410000 */
[C---:B------:R-:W-:Y:S01]  /*9c20*/  FMUL.FTZ R24, R2.reuse, R108 ;  /* 0x0000006c02187220 */ /* 0x040fe20000410000 */
[----:B------:R-:W-:Y:S01]  /*9c30*/  LDSM.16.MT88.4 R116, [R197+0xc800] ;  /* 0x00c80000c574783b */ /* 0x000fe20000004200 */
[----:B------:R-:W-:Y:S02]  /*9c40*/  MUFU.EX2 R176, R176 ;  /* 0x000000b000b07308 */ /* 0x000fe40000000800 */
[C---:B------:R-:W-:Y:S01]  /*9c50*/  FMUL.FTZ R25, R2.reuse, R109 ;  /* 0x0000006d02197220 */ /* 0x040fe20000410000 */
[C---:B------:R-:W-:Y:S01]  /*9c60*/  FMUL.FTZ R80, R2.reuse, R80 ;  /* 0x0000005002507220 */ /* 0x040fe20000410000 */
[----:B------:R-:W-:Y:S01]  /*9c70*/  FMUL.FTZ R81, R2, R81 ;  /* 0x0000005102517220 */ /* 0x000fe20000410000 */
[C---:B------:R-:W-:Y:S03]  /*9c80*/  HMMA.16816.F32.BF16 R16, R128.reuse, R26, R16 ;  /* 0x0000001a8010723c */ /* 0x040fe60000041810 */
[C---:B------:R-:W-:Y:S01]  /*9c90*/  FMUL.FTZ R82, R0.reuse, R82 ;  /* 0x0000005200527220 */ /* 0x040fe20000410000 */
[----:B------:R-:W-:Y:S01]  /*9ca0*/  FMUL.FTZ R83, R0, R83 ;  /* 0x0000005300537220 */ /* 0x000fe20000410000 */
[----:B------:R-:W-:Y:S01]  /*9cb0*/  FMUL.FTZ R84, R2, R84 ;  /* 0x0000005402547220 */ /* 0x000fe20000410000 */
[C---:B------:R-:W-:Y:S01]  /*9cc0*/  HMMA.16816.F32.BF16 R20, R128.reuse, R32, R20 ;  /* 0x000000208014723c */ /* 0x040fe20000041814 */
[----:B------:R-:W-:Y:S04]  /*9cd0*/  MUFU.EX2 R181, R181 ;  /* 0x000000b500b57308 */ /* 0x000fe80000000800 */
[C---:B------:R-:W-:Y:S01]  /*9ce0*/  FMUL.FTZ R26, R0.reuse, R110 ;  /* 0x0000006e001a7220 */ /* 0x040fe20000410000 */
[----:B------:R-:W-:Y:S01]  /*9cf0*/  FMUL.FTZ R27, R0, R111 ;  /* 0x0000006f001b7220 */ /* 0x000fe20000410000 */
[C---:B------:R-:W-:Y:S01]  /*9d00*/  FMUL.FTZ R32, R2.reuse, R100 ;  /* 0x0000006402207220 */ /* 0x040fe20000410000 */
[----:B------:R-:W3:Y:S03]  /*9d10*/  LDSM.16.MT88.4 R108, [R197+0xe000] ;  /* 0x00e00000c56c783b */ /* 0x000ee60000004200 */
[----:B------:R-:W-:Y:S01]  /*9d20*/  MUFU.EX2 R180, R180 ;  /* 0x000000b400b47308 */ /* 0x000fe20000000800 */
[C---:B------:R-:W-:Y:S01]  /*9d30*/  FMUL.FTZ R33, R2.reuse, R101 ;  /* 0x0000006502217220 */ /* 0x040fe20000410000 */
[----:B------:R-:W-:Y:S01]  /*9d40*/  FMUL.FTZ R85, R2, R85 ;  /* 0x0000005502557220 */ /* 0x000fe20000410000 */
[C---:B------:R-:W-:Y:S03]  /*9d50*/  HMMA.16816.F32.BF16 R24, R128.reuse, R34, R24 ;  /* 0x000000228018723c */ /* 0x040fe60000041818 */
[C---:B------:R-:W-:Y:S01]  /*9d60*/  FMUL.FTZ R86, R0.reuse, R86 ;  /* 0x0000005600567220 */ /* 0x040fe20000410000 */
[----:B------:R-:W-:Y:S01]  /*9d70*/  FMUL.FTZ R87, R0, R87 ;  /* 0x0000005700577220 */ /* 0x000fe20000410000 */
[--C-:B------:R-:W-:Y:S01]  /*9d80*/  FFMA.FTZ R170, R250, UR4, -R145.reuse ;  /* 0x00000004faaa7c23 */ /* 0x100fe20008010891 */
[C---:B------:R-:W-:Y:S01]  /*9d90*/  HMMA.16816.F32.BF16 R28, R128.reuse, R136, R28 ;  /* 0x00000088801c723c */ /* 0x040fe2000004181c */
[----:B------:R-:W-:Y:S04]  /*9da0*/  MUFU.EX2 R241, R241 ;  /* 0x000000f100f17308 */ /* 0x000fe80000000800 */
[C---:B------:R-:W-:Y:S01]  /*9db0*/  FMUL.FTZ R34, R0.reuse, R102 ;  /* 0x0000006600227220 */ /* 0x040fe20000410000 */
[----:B------:R-:W-:Y:S01]  /*9dc0*/  FMUL.FTZ R35, R0, R103 ;  /* 0x0000006700237220 */ /* 0x000fe20000410000 */
[--C-:B------:R-:W-:Y:S01]  /*9dd0*/  FFMA.FTZ R175, R248, UR4, -R145.reuse ;  /* 0x00000004f8af7c23 */ /* 0x100fe20008010891 */
[----:B------:R-:W4:Y:S03]  /*9de0*/  LDSM.16.MT88.4 R100, [R196+0xe000] ;  /* 0x00e00000c464783b */ /* 0x000f260000004200 */
[----:B------:R-:W-:Y:S01]  /*9df0*/  MUFU.EX2 R170, R170 ;  /* 0x000000aa00aa7308 */ /* 0x000fe20000000800 */
[--C-:B------:R-:W-:Y:S01]  /*9e00*/  FFMA.FTZ R174, R246, UR4, -R145.reuse ;  /* 0x00000004f6ae7c23 */ /* 0x100fe20008010891 */
[--C-:B------:R-:W-:Y:S01]  /*9e10*/  FFMA.FTZ R179, R244, UR4, -R145.reuse ;  /* 0x00000004f4b37c23 */ /* 0x100fe20008010891 */
[C---:B------:R-:W-:Y:S02]  /*9e20*/  HMMA.16816.F32.BF16 R32, R128.reuse, R138, R32 ;  /* 0x0000008a8020723c */ /* 0x040fe40000041820 */
[----:B------:R-:W-:Y:S01]  /*9e30*/  LDSM.16.MT88.4 R136, [R198+0xe800] ;  /* 0x00e80000c688783b */ /* 0x000fe20000004200 */
[C---:B------:R-:W-:Y:S01]  /*9e40*/  FMUL.FTZ R88, R2.reuse, R88 ;  /* 0x0000005802587220 */ /* 0x040fe20000410000 */
[----:B------:R-:W-:Y:S02]  /*9e50*/  FMUL.FTZ R89, R2, R89 ;  /* 0x0000005902597220 */ /* 0x000fe40000410000 */
[C---:B--2---:R-:W-:Y:S01]  /*9e60*/  HMMA.16816.F32.BF16 R36, R128.reuse, R120, R36 ;  /* 0x000000788024723c */ /* 0x044fe20000041824 */
[----:B------:R-:W2:Y:S04]  /*9e70*/  MUFU.EX2 R175, R175 ;  /* 0x000000af00af7308 */ /* 0x000ea80000000800 */
[C---:B------:R-:W-:Y:S01]  /*9e80*/  FMUL.FTZ R90, R0.reuse, R90 ;  /* 0x0000005a005a7220 */ /* 0x040fe20000410000 */
[C---:B------:R-:W-:Y:S01]  /*9e90*/  HMMA.16816.F32.BF16 R40, R128.reuse, R122, R40 ;  /* 0x0000007a8028723c */ /* 0x040fe20000041828 */
[----:B------:R-:W-:Y:S04]  /*9ea0*/  LDSM.16.MT88.4 R120, [R196+0xc800] ;  /* 0x00c80000c478783b */ /* 0x000fe80000004200 */
[----:B------:R-:W-:Y:S01]  /*9eb0*/  MUFU.EX2 R174, R174 ;  /* 0x000000ae00ae7308 */ /* 0x000fe20000000800 */
[----:B------:R-:W-:Y:S01]  /*9ec0*/  FMUL.FTZ R91, R0, R91 ;  /* 0x0000005b005b7220 */ /* 0x000fe20000410000 */
[C---:B-1----:R-:W-:Y:S08]  /*9ed0*/  HMMA.16816.F32.BF16 R44, R128.reuse, R104, R44 ;  /* 0x00000068802c723c */ /* 0x042ff0000004182c */
[----:B------:R-:W1:Y:S01]  /*9ee0*/  MUFU.EX2 R179, R179 ;  /* 0x000000b300b37308 */ /* 0x000e620000000800 */
[C---:B------:R-:W-:Y:S01]  /*9ef0*/  HMMA.16816.F32.BF16 R48, R128.reuse, R106, R48 ;  /* 0x0000006a8030723c */ /* 0x040fe20000041830 */
[----:B------:R-:W5:Y:S02]  /*9f00*/  LDSM.16.MT88.4 R104, [R198+0x10000] ;  /* 0x01000000c668783b */ /* 0x000f640000004200 */
[C---:B------:R-:W-:Y:S03]  /*9f10*/  FMUL.FTZ R92, R2.reuse, R92 ;  /* 0x0000005c025c7220 */ /* 0x040fe60000410000 */
[C---:B---3--:R-:W-:Y:S03]  /*9f20*/  HMMA.16816.F32.BF16 R52, R128.reuse, R108, R52 ;  /* 0x0000006c8034723c */ /* 0x048fe60000041834 */
[----:B------:R-:W-:Y:S02]  /*9f30*/  MUFU.EX2 R237, R237 ;  /* 0x000000ed00ed7308 */ /* 0x000fe40000000800 */
[----:B------:R-:W-:Y:S01]  /*9f40*/  FMUL.FTZ R93, R2, R93 ;  /* 0x0000005d025d7220 */ /* 0x000fe20000410000 */
[C---:B------:R-:W-:Y:S01]  /*9f50*/  HMMA.16816.F32.BF16 R56, R128.reuse, R110, R56 ;  /* 0x0000006e8038723c */ /* 0x040fe20000041838 */
[----:B------:R-:W-:Y:S06]  /*9f60*/  LDSM.16.MT88.4 R108, [R200+0xc800] ;  /* 0x00c80000c86c783b */ /* 0x000fec0000004200 */
[----:B------:R-:W-:Y:S01]  /*9f70*/  MUFU.EX2 R233, R233 ;  /* 0x000000e900e97308 */ /* 0x000fe20000000800 */
[C---:B------:R-:W-:Y:S01]  /*9f80*/  FMUL.FTZ R94, R0.reuse, R94 ;  /* 0x0000005e005e7220 */ /* 0x040fe20000410000 */
[C---:B----4-:R-:W-:Y:S03]  /*9f90*/  HMMA.16816.F32.BF16 R60, R128.reuse, R100, R60 ;  /* 0x00000064803c723c */ /* 0x050fe6000004183c */
[----:B------:R-:W-:Y:S03]  /*9fa0*/  FMUL.FTZ R95, R0, R95 ;  /* 0x0000005f005f7220 */ /* 0x000fe60000410000 */
[C---:B------:R-:W-:Y:S01]  /*9fb0*/  HMMA.16816.F32.BF16 R64, R128.reuse, R102, R64 ;  /* 0x000000668040723c */ /* 0x040fe20000041840 */
[----:B------:R-:W3:Y:S01]  /*9fc0*/  LDSM.16.MT88.4 R100, [R197+0x10000] ;  /* 0x01000000c564783b */ /* 0x000ee20000004200 */
[----:B------:R-:W-:Y:S03]  /*9fd0*/  MUFU.EX2 R134, R134 ;  /* 0x0000008600867308 */ /* 0x000fe60000000800 */
[C---:B------:R-:W-:Y:S01]  /*9fe0*/  FMUL.FTZ R96, R2.reuse, R96 ;  /* 0x0000006002607220 */ /* 0x040fe20000410000 */
[C---:B------:R-:W-:Y:S06]  /*9ff0*/  HMMA.16816.F32.BF16 R68, R128.reuse, R112, R68 ;  /* 0x000000708044723c */ /* 0x040fec0000041844 */
[----:B------:R-:W-:Y:S01]  /*a000*/  MUFU.EX2 R133, R133 ;  /* 0x0000008500857308 */ /* 0x000fe20000000800 */
[----:B------:R-:W-:Y:S01]  /*a010*/  FMUL.FTZ R97, R2, R97 ;  /* 0x0000006102617220 */ /* 0x000fe20000410000 */
[C---:B------:R-:W-:Y:S01]  /*a020*/  HMMA.16816.F32.BF16 R72, R128.reuse, R114, R72 ;  /* 0x000000728048723c */ /* 0x040fe20000041848 */
[----:B------:R-:W-:Y:S02]  /*a030*/  LDSM.16.MT88.4 R112, [R198+0xc800] ;  /* 0x00c80000c670783b */ /* 0x000fe40000004200 */
[C---:B------:R-:W-:Y:S03]  /*a040*/  FMUL.FTZ R98, R0.reuse, R98 ;  /* 0x0000006200627220 */ /* 0x040fe60000410000 */
[C---:B-----5:R-:W-:Y:S05]  /*a050*/  HMMA.16816.F32.BF16 R76, R128.reuse, R104, R76 ;  /* 0x00000068804c723c */ /* 0x060fea000004184c */
[----:B------:R-:W-:Y:S01]  /*a060*/  FMUL.FTZ R99, R0, R99 ;  /* 0x0000006300637220 */ /* 0x000fe20000410000 */
[C---:B------:R-:W-:Y:S01]  /*a070*/  HMMA.16816.F32.BF16 R80, R128.reuse, R106, R80 ;  /* 0x0000006a8050723c */ /* 0x040fe20000041850 */
[----:B------:R-:W4:Y:S04]  /*a080*/  LDSM.16.MT88.4 R104, [R196+0x10000] ;  /* 0x01000000c468783b */ /* 0x000f280000004200 */
[--C-:B------:R-:W-:Y:S01]  /*a090*/  FFMA.FTZ R243, R236, UR4, -R145.reuse ;  /* 0x00000004ecf37c23 */ /* 0x100fe20008010891 */
[--C-:B------:R-:W-:Y:S01]  /*a0a0*/  FFMA.FTZ R236, R239, UR4, -R144.reuse ;  /* 0x00000004efec7c23 */ /* 0x100fe20008010890 */
[--C-:B------:R-:W-:Y:S01]  /*a0b0*/  FFMA.FTZ R178, R242, UR4, -R145.reuse ;  /* 0x00000004f2b27c23 */ /* 0x100fe20008010891 */
[--C-:B------:R-:W-:Y:S03]  /*a0c0*/  FFMA.FTZ R183, R240, UR4, -R145.reuse ;  /* 0x00000004f0b77c23 */ /* 0x100fe60008010891 */
[--C-:B------:R-:W-:Y:S01]  /*a0d0*/  FFMA.FTZ R182, R238, UR4, -R145.reuse ;  /* 0x00000004eeb67c23 */ /* 0x100fe20008010891 */
[--C-:B------:R-:W-:Y:S01]  /*a0e0*/  FFMA.FTZ R239, R232, UR4, -R145.reuse ;  /* 0x00000004e8ef7c23 */ /* 0x100fe20008010891 */
[----:B------:R-:W-:Y:S01]  /*a0f0*/  FFMA.FTZ R232, R235, UR4, -R144 ;  /* 0x00000004ebe87c23 */ /* 0x000fe20008010890 */
[--C-:B------:R-:W-:Y:S01]  /*a100*/  FFMA.FTZ R234, R234, UR4, -R145.reuse ;  /* 0x00000004eaea7c23 */ /* 0x100fe20008010891 */
[--C-:B------:R-:W-:Y:S01]  /*a110*/  FFMA.FTZ R230, R230, UR4, -R145.reuse ;  /* 0x00000004e6e67c23 */ /* 0x100fe20008010891 */
[----:B------:R-:W-:Y:S01]  /*a120*/  FFMA.FTZ R145, R228, UR4, -R145 ;  /* 0x00000004e4917c23 */ /* 0x000fe20008010891 */
[C---:B---3--:R-:W-:Y:S01]  /*a130*/  HMMA.16816.F32.BF16 R84, R128.reuse, R100, R84 ;  /* 0x000000648054723c */ /* 0x048fe20000041854 */
[----:B------:R-:W-:Y:S02]  /*a140*/  MUFU.EX2 R178, R178 ;  /* 0x000000b200b27308 */ /* 0x000fe40000000800 */
[----:B------:R-:W-:Y:S01]  /*a150*/  FFMA.FTZ R173, R2, R229, R173 ;  /* 0x000000e502ad7223 */ /* 0x000fe200000100ad */
[----:B------:R-:W-:Y:S01]  /*a160*/  FFMA.FTZ R171, R0, R227, R171 ;  /* 0x000000e300ab7223 */ /* 0x000fe200000100ab */
[----:B------:R-:W-:Y:S01]  /*a170*/  IADD3 R0, R225, -0x1, RZ ;  /* 0xffffffffe1007810 */ /* 0x000fe20007ffe0ff */
[C---:B------:R-:W-:Y:S05]  /*a180*/  HMMA.16816.F32.BF16 R88, R128.reuse, R102, R88 ;  /* 0x000000668058723c */ /* 0x040fea0000041858 */
[----:B------:R3:W-:Y:S01]  /*a190*/  MUFU.EX2 R235, R145 ;  /* 0x0000009100eb7308 */ /* 0x0007e20000000800 */
[----:B--2---:R-:W-:Y:S01]  /*a1a0*/  F2FP.BF16.F32.PACK_AB R100, R175, R170 ;  /* 0x000000aaaf64723e */ /* 0x004fe200000010ff */
[----:B------:R-:W-:Y:S01]  /*a1b0*/  FADD.FTZ R173, R169, R173 ;  /* 0x000000ada9ad7221 */ /* 0x000fe20000010000 */
[----:B------:R-:W-:Y:S03]  /*a1c0*/  F2FP.BF16.F32.PACK_AB R101, R177, R172 ;  /* 0x000000acb165723e */ /* 0x000fe600000010ff */
[----:B------:R-:W-:Y:S01]  /*a1d0*/  FADD.FTZ R166, R166, R171 ;  /* 0x000000aba6a67221 */ /* 0x000fe20000010000 */
[----:B-1----:R-:W-:Y:S03]  /*a1e0*/  F2FP.BF16.F32.PACK_AB R102, R179, R174 ;  /* 0x000000aeb366723e */ /* 0x002fe600000010ff */
[----:B------:R-:W1:Y:S01]  /*a1f0*/  MUFU.EX2 R183, R183 ;  /* 0x000000b700b77308 */ /* 0x000e620000000800 */
[----:B------:R-:W-:Y:S01]  /*a200*/  F2FP.BF16.F32.PACK_AB R103, R181, R176 ;  /* 0x000000b0b567723e */ /* 0x000fe200000010ff */
[----:B------:R-:W-:Y:S01]  /*a210*/  FADD.FTZ R168, R168, R173 ;  /* 0x000000ada8a87221 */ /* 0x000fe20000010000 */
[----:B------:R-:W-:Y:S01]  /*a220*/  MOV R225, R0 ;  /* 0x0000000000e17202 */ /* 0x000fe20000000f00 */
[----:B------:R-:W-:Y:S01]  /*a230*/  FADD.FTZ R165, R165, R166 ;  /* 0x000000a6a5a57221 */ /* 0x000fe20000010000 */
[----:B------:R-:W-:Y:S01]  /*a240*/  MOV R0, R3 ;  /* 0x0000000300007202 */ /* 0x000fe20000000f00 */
[C---:B----4-:R-:W-:Y:S01]  /*a250*/  HMMA.16816.F32.BF16 R92, R128.reuse, R104, R92 ;  /* 0x00000068805c723c */ /* 0x050fe2000004185c */
[----:B---3--:R-:W-:Y:S03]  /*a260*/  LDSM.16.MT88.4 R144, [R200+0xf800] ;  /* 0x00f80000c890783b */ /* 0x008fe60000004200 */
[----:B------:R-:W-:Y:S01]  /*a270*/  MUFU.EX2 R182, R182 ;  /* 0x000000b600b67308 */ /* 0x000fe20000000800 */
[----:B------:R-:W-:Y:S01]  /*a280*/  FADD.FTZ R167, R167, R168 ;  /* 0x000000a8a7a77221 */ /* 0x000fe20000010000 */
[----:B------:R-:W-:Y:S01]  /*a290*/  FADD.FTZ R165, R164, R165 ;  /* 0x000000a5a4a57221 */ /* 0x000fe20000010000 */
[----:B------:R-:W-:Y:S02]  /*a2a0*/  HMMA.16816.F32.BF16 R96, R128, R106, R96 ;  /* 0x0000006a8060723c */ /* 0x000fe40000041860 */
[----:B------:R-:W2:Y:S05]  /*a2b0*/  LDSM.16.MT88.4 R104, [R196+0xe800] ;  /* 0x00e80000c468783b */ /* 0x000eaa0000004200 */
[----:B------:R-:W3:Y:S01]  /*a2c0*/  MUFU.EX2 R243, R243 ;  /* 0x000000f300f37308 */ /* 0x000ee20000000800 */
[C---:B------:R-:W-:Y:S05]  /*a2d0*/  HMMA.16816.F32.BF16 R4, R100.reuse, R108, R4 ;  /* 0x0000006c6404723c */ /* 0x040fea0000041804 */
[----:B------:R-:W-:Y:S01]  /*a2e0*/  FADD.FTZ R170, R170, R167 ;  /* 0x000000a7aaaa7221 */ /* 0x000fe20000010000 */
[C---:B------:R-:W-:Y:S01]  /*a2f0*/  HMMA.16816.F32.BF16 R8, R100.reuse, R110, R8 ;  /* 0x0000006e6408723c */ /* 0x040fe20000041808 */
[----:B------:R-:W4:Y:S02]  /*a300*/  LDSM.16.MT88.4 R108, [R200+0x10800] ;  /* 0x01080000c86c783b */ /* 0x000f240000004200 */
[----:B------:R-:W5:Y:S02]  /*a310*/  MUFU.EX2 R236, R236 ;  /* 0x000000ec00ec7308 */ /* 0x000f640000000800 */
[----:B------:R-:W-:Y:S01]  /*a320*/  FADD.FTZ R172, R172, R165 ;  /* 0x000000a5acac7221 */ /* 0x000fe20000010000 */
[C---:B------:R-:W-:Y:S03]  /*a330*/  HMMA.16816.F32.BF16 R12, R100.reuse, R112, R12 ;  /* 0x00000070640c723c */ /* 0x040fe6000004180c */
[----:B------:R-:W-:Y:S04]  /*a340*/  LDSM.16.MT88.4 R128, [R196+0xd000] ;  /* 0x00d00000c480783b */ /* 0x000fe80000004200 */
[----:B------:R-:W-:Y:S01]  /*a350*/  MUFU.EX2 R234, R234 ;  /* 0x000000ea00ea7308 */ /* 0x000fe20000000800 */
[----:B------:R-:W-:Y:S01]  /*a360*/  FADD.FTZ R175, R175, R170 ;  /* 0x000000aaafaf7221 */ /* 0x000fe20000010000 */
[C---:B------:R-:W-:Y:S02]  /*a370*/  HMMA.16816.F32.BF16 R16, R100.reuse, R114, R16 ;  /* 0x000000726410723c */ /* 0x040fe40000041810 */
[----:B------:R-:W3:Y:S04]  /*a380*/  LDSM.16.MT88.4 R112, [R198+0x10800] ;  /* 0x01080000c670783b */ /* 0x000ee80000004200 */
[C---:B------:R-:W-:Y:S02]  /*a390*/  HMMA.16816.F32.BF16 R20, R100.reuse, R116, R20 ;  /* 0x000000746414723c */ /* 0x040fe40000041814 */
[----:B------:R-:W5:Y:S03]  /*a3a0*/  MUFU.EX2 R239, R239 ;  /* 0x000000ef00ef7308 */ /* 0x000f660000000800 */
[----:B------:R-:W-:Y:S01]  /*a3b0*/  FADD.FTZ R177, R177, R172 ;  /* 0x000000acb1b17221 */ /* 0x000fe20000010000 */
[C---:B------:R-:W-:Y:S01]  /*a3c0*/  HMMA.16816.F32.BF16 R24, R100.reuse, R118, R24 ;  /* 0x000000766418723c */ /* 0x040fe20000041818 */
[----:B------:R-:W5:Y:S05]  /*a3d0*/  LDSM.16.MT88.4 R116, [R197+0x10800] ;  /* 0x01080000c574783b */ /* 0x000f6a0000004200 */
[----:B------:R-:W5:Y:S01]  /*a3e0*/  MUFU.EX2 R232, R232 ;  /* 0x000000e800e87308 */ /* 0x000f620000000800 */
[----:B------:R-:W-:Y:S01]  /*a3f0*/  FADD.FTZ R174, R174, R175 ;  /* 0x000000afaeae7221 */ /* 0x000fe20000010000 */
[C---:B------:R-:W-:Y:S08]  /*a400*/  HMMA.16816.F32.BF16 R28, R100.reuse, R120, R28 ;  /* 0x00000078641c723c */ /* 0x040ff0000004181c */
[----:B------:R-:W5:Y:S01]  /*a410*/  MUFU.EX2 R230, R230 ;  /* 0x000000e600e67308 */ /* 0x000f620000000800 */
[C---:B------:R-:W-:Y:S01]  /*a420*/  HMMA.16816.F32.BF16 R32, R100.reuse, R122, R32 ;  /* 0x0000007a6420723c */ /* 0x040fe20000041820 */
[----:B------:R-:W-:Y:S02]  /*a430*/  LDSM.16.MT88.4 R120, [R200+0xd000] ;  /* 0x00d00000c878783b */ /* 0x000fe40000004200 */
[----:B------:R-:W-:Y:S03]  /*a440*/  FADD.FTZ R176, R176, R177 ;  /* 0x000000b1b0b07221 */ /* 0x000fe60000010000 */
[C---:B------:R-:W-:Y:S05]  /*a450*/  HMMA.16816.F32.BF16 R36, R100.reuse, R124, R36 ;  /* 0x0000007c6424723c */ /* 0x040fea0000041824 */
[----:B------:R-:W-:Y:S01]  /*a460*/  FADD.FTZ R179, R179, R174 ;  /* 0x000000aeb3b37221 */ /* 0x000fe20000010000 */
[C---:B------:R-:W-:Y:S01]  /*a470*/  HMMA.16816.F32.BF16 R40, R100.reuse, R126, R40 ;  /* 0x0000007e6428723c */ /* 0x040fe20000041828 */
[----:B------:R-:W-:Y:S04]  /*a480*/  LDSM.16.MT88.4 R124, [R198+0xd000] ;  /* 0x00d00000c67c783b */ /* 0x000fe80000004200 */
[----:B------:R-:W-:Y:S01]  /*a490*/  FADD.FTZ R181, R181, R176 ;  /* 0x000000b0b5b57221 */ /* 0x000fe20000010000 */
[C---:B------:R-:W-:Y:S06]  /*a4a0*/  HMMA.16816.F32.BF16 R44, R100.reuse, R136, R44 ;  /* 0x00000088642c723c */ /* 0x040fec000004182c */
[C---:B------:R-:W-:Y:S01]  /*a4b0*/  HMMA.16816.F32.BF16 R48, R100.reuse, R138, R48 ;  /* 0x0000008a6430723c */ /* 0x040fe20000041830 */
[----:B------:R-:W-:Y:S05]  /*a4c0*/  LDSM.16.MT88.4 R136, [R200+0xf000] ;  /* 0x00f00000c888783b */ /* 0x000fea0000004200 */
[C---:B------:R-:W-:Y:S06]  /*a4d0*/  HMMA.16816.F32.BF16 R52, R100.reuse, R140, R52 ;  /* 0x0000008c6434723c */ /* 0x040fec0000041834 */
[C---:B------:R-:W-:Y:S01]  /*a4e0*/  HMMA.16816.F32.BF16 R56, R100.reuse, R142, R56 ;  /* 0x0000008e6438723c */ /* 0x040fe20000041838 */
[----:B------:R-:W-:Y:S05]  /*a4f0*/  LDSM.16.MT88.4 R140, [R197+0xf000] ;  /* 0x00f00000c58c783b */ /* 0x000fea0000004200 */
[C---:B--2---:R-:W-:Y:S06]  /*a500*/  HMMA.16816.F32.BF16 R60, R100.reuse, R104, R60 ;  /* 0x00000068643c723c */ /* 0x044fec000004183c */
[C---:B------:R-:W-:Y:S01]  /*a510*/  HMMA.16816.F32.BF16 R64, R100.reuse, R106, R64 ;  /* 0x0000006a6440723c */ /* 0x040fe20000041840 */
[----:B------:R-:W2:Y:S05]  /*a520*/  LDSM.16.MT88.4 R104, [R196+0x10800] ;  /* 0x01080000c468783b */ /* 0x000eaa0000004200 */
[C---:B----4-:R-:W-:Y:S06]  /*a530*/  HMMA.16816.F32.BF16 R68, R100.reuse, R108, R68 ;  /* 0x0000006c6444723c */ /* 0x050fec0000041844 */
[C---:B------:R-:W-:Y:S05]  /*a540*/  HMMA.16816.F32.BF16 R72, R100.reuse, R110, R72 ;  /* 0x0000006e6448723c */ /* 0x040fea0000041848 */
[----:B-1----:R-:W-:Y:S01]  /*a550*/  F2FP.BF16.F32.PACK_AB R108, R183, R178 ;  /* 0x000000b2b76c723e */ /* 0x002fe200000010ff */
[C---:B---3--:R-:W-:Y:S05]  /*a560*/  HMMA.16816.F32.BF16 R76, R100.reuse, R112, R76 ;  /* 0x00000070644c723c */ /* 0x048fea000004184c */
[----:B------:R-:W-:Y:S01]  /*a570*/  F2FP.BF16.F32.PACK_AB R109, R241, R180 ;  /* 0x000000b4f16d723e */ /* 0x000fe200000010ff */
[C---:B------:R-:W-:Y:S01]  /*a580*/  HMMA.16816.F32.BF16 R80, R100.reuse, R114, R80 ;  /* 0x000000726450723c */ /* 0x040fe20000041850 */
[----:B------:R-:W1:Y:S04]  /*a590*/  LDSM.16.MT88.4 R112, [R197+0xd000] ;  /* 0x00d00000c570783b */ /* 0x000e680000004200 */
[----:B------:R-:W-:Y:S01]  /*a5a0*/  F2FP.BF16.F32.PACK_AB R110, R243, R182 ;  /* 0x000000b6f36e723e */ /* 0x000fe200000010ff */
[C---:B-----5:R-:W-:Y:S05]  /*a5b0*/  HMMA.16816.F32.BF16 R84, R100.reuse, R116, R84 ;  /* 0x000000746454723c */ /* 0x060fea0000041854 */
[----:B------:R-:W-:Y:S01]  /*a5c0*/  F2FP.BF16.F32.PACK_AB R111, R237, R236 ;  /* 0x000000eced6f723e */ /* 0x000fe200000010ff */
[C---:B------:R-:W-:Y:S01]  /*a5d0*/  HMMA.16816.F32.BF16 R88, R100.reuse, R118, R88 ;  /* 0x000000766458723c */ /* 0x040fe20000041858 */
[----:B------:R-:W3:Y:S04]  /*a5e0*/  LDSM.16.MT88.4 R116, [R198+0xf000] ;  /* 0x00f00000c674783b */ /* 0x000ee80000004200 */
[----:B------:R-:W-:Y:S01]  /*a5f0*/  FADD.FTZ R178, R178, R179 ;  /* 0x000000b3b2b27221 */ /* 0x000fe20000010000 */
[C---:B--2---:R-:W-:Y:S05]  /*a600*/  HMMA.16816.F32.BF16 R92, R100.reuse, R104, R92 ;  /* 0x00000068645c723c */ /* 0x044fea000004185c */
[----:B------:R-:W-:Y:S01]  /*a610*/  FADD.FTZ R180, R180, R181 ;  /* 0x000000b5b4b47221 */ /* 0x000fe20000010000 */
[----:B------:R-:W-:Y:S01]  /*a620*/  HMMA.16816.F32.BF16 R96, R100, R106, R96 ;  /* 0x0000006a6460723c */ /* 0x000fe20000041860 */
[----:B------:R-:W2:Y:S04]  /*a630*/  LDSM.16.MT88.4 R100, [R196+0xf000] ;  /* 0x00f00000c464783b */ /* 0x000ea80000004200 */
[----:B------:R-:W-:Y:S01]  /*a640*/  FADD.FTZ R183, R183, R178 ;  /* 0x000000b2b7b77221 */ /* 0x000fe20000010000 */
[C---:B------:R-:W-:Y:S03]  /*a650*/  HMMA.16816.F32.BF16 R4, R108.reuse, R120, R4 ;  /* 0x000000786c04723c */ /* 0x040fe60000041804 */
[----:B------:R-:W4:Y:S02]  /*a660*/  LDSM.16.MT88.4 R104, [R200+0x11000] ;  /* 0x01100000c868783b */ /* 0x000f240000004200 */
[----:B------:R-:W-:Y:S01]  /*a670*/  FADD.FTZ R241, R241, R180 ;  /* 0x000000b4f1f17221 */ /* 0x000fe20000010000 */
[C---:B------:R-:W-:Y:S05]  /*a680*/  HMMA.16816.F32.BF16 R8, R108.reuse, R122, R8 ;  /* 0x0000007a6c08723c */ /* 0x040fea0000041808 */
[----:B------:R-:W-:Y:S01]  /*a690*/  LDSM.16.MT88.4 R120, [R196+0x11000] ;  /* 0x01100000c478783b */ /* 0x000fe20000004200 */
[C---:B------:R-:W-:Y:S05]  /*a6a0*/  HMMA.16816.F32.BF16 R12, R108.reuse, R124, R12 ;  /* 0x0000007c6c0c723c */ /* 0x040fea000004180c */
[----:B------:R-:W-:Y:S01]  /*a6b0*/  FADD.FTZ R182, R182, R183 ;  /* 0x000000b7b6b67221 */ /* 0x000fe20000010000 */
[C---:B------:R-:W-:Y:S01]  /*a6c0*/  HMMA.16816.F32.BF16 R16, R108.reuse, R126, R16 ;  /* 0x0000007e6c10723c */ /* 0x040fe20000041810 */
[----:B------:R-:W-:Y:S04]  /*a6d0*/  LDSM.16.MT88.4 R124, [R200+0xd800] ;  /* 0x00d80000c87c783b */ /* 0x000fe80000004200 */
[----:B------:R-:W-:Y:S01]  /*a6e0*/  FADD.FTZ R236, R236, R241 ;  /* 0x000000f1ecec7221 */ /* 0x000fe20000010000 */
[C---:B-1----:R-:W-:Y:S05]  /*a6f0*/  HMMA.16816.F32.BF16 R20, R108.reuse, R112, R20 ;  /* 0x000000706c14723c */ /* 0x042fea0000041814 */
[----:B------:R-:W-:Y:S01]  /*a700*/  FADD.FTZ R243, R243, R182 ;  /* 0x000000b6f3f37221 */ /* 0x000fe20000010000 */
[C---:B------:R-:W-:Y:S01]  /*a710*/  HMMA.16816.F32.BF16 R24, R108.reuse, R114, R24 ;  /* 0x000000726c18723c */ /* 0x040fe20000041818 */
[----:B------:R-:W1:Y:S04]  /*a720*/  LDSM.16.MT88.4 R112, [R198+0x11000] ;  /* 0x01100000c670783b */ /* 0x000e680000004200 */
[----:B------:R-:W-:Y:S01]  /*a730*/  FADD.FTZ R237, R237, R236 ;  /* 0x000000eceded7221 */ /* 0x000fe20000010000 */
[C---:B------:R-:W-:Y:S06]  /*a740*/  HMMA.16816.F32.BF16 R28, R108.reuse, R128, R28 ;  /* 0x000000806c1c723c */ /* 0x040fec000004181c */
[C---:B------:R-:W-:Y:S06]  /*a750*/  HMMA.16816.F32.BF16 R32, R108.reuse, R130, R32 ;  /* 0x000000826c20723c */ /* 0x040fec0000041820 */
[C---:B------:R-:W-:Y:S06]  /*a760*/  HMMA.16816.F32.BF16 R36, R108.reuse, R136, R36 ;  /* 0x000000886c24723c */ /* 0x040fec0000041824 */
[C---:B------:R-:W-:Y:S05]  /*a770*/  HMMA.16816.F32.BF16 R40, R108.reuse, R138, R40 ;  /* 0x0000008a6c28723c */ /* 0x040fea0000041828 */
[----:B------:R-:W-:Y:S01]  /*a780*/  F2FP.BF16.F32.PACK_AB R136, R239, R234 ;  /* 0x000000eaef88723e */ /* 0x000fe200000010ff */
[C---:B---3--:R-:W-:Y:S05]  /*a790*/  HMMA.16816.F32.BF16 R44, R108.reuse, R116, R44 ;  /* 0x000000746c2c723c */ /* 0x048fea000004182c */
[----:B------:R-:W-:Y:S01]  /*a7a0*/  F2FP.BF16.F32.PACK_AB R137, R233, R232 ;  /* 0x000000e8e989723e */ /* 0x000fe200000010ff */
[C---:B------:R-:W-:Y:S01]  /*a7b0*/  HMMA.16816.F32.BF16 R48, R108.reuse, R118, R48 ;  /* 0x000000766c30723c */ /* 0x040fe20000041830 */
[----:B------:R-:W3:Y:S04]  /*a7c0*/  LDSM.16.MT88.4 R116, [R197+0x11000] ;  /* 0x01100000c574783b */ /* 0x000ee80000004200 */
[----:B------:R-:W-:Y:S01]  /*a7d0*/  F2FP.BF16.F32.PACK_AB R138, R235, R230 ;  /* 0x000000e6eb8a723e */ /* 0x000fe200000010ff */
[C---:B------:R-:W-:Y:S05]  /*a7e0*/  HMMA.16816.F32.BF16 R52, R108.reuse, R140, R52 ;  /* 0x0000008c6c34723c */ /* 0x040fea0000041834 */
[----:B------:R-:W-:Y:S01]  /*a7f0*/  F2FP.BF16.F32.PACK_AB R139, R133, R134 ;  /* 0x00000086858b723e */ /* 0x000fe200000010ff */
[C---:B------:R-:W-:Y:S01]  /*a800*/  HMMA.16816.F32.BF16 R56, R108.reuse, R142, R56 ;  /* 0x0000008e6c38723c */ /* 0x040fe20000041838 */
[----:B------:R-:W-:Y:S04]  /*a810*/  LDSM.16.MT88.4 R140, [R196+0xd800] ;  /* 0x00d80000c48c783b */ /* 0x000fe80000004200 */
[----:B------:R-:W-:Y:S01]  /*a820*/  FADD.FTZ R234, R234, R243 ;  /* 0x000000f3eaea7221 */ /* 0x000fe20000010000 */
[C---:B--2---:R-:W-:Y:S05]  /*a830*/  HMMA.16816.F32.BF16 R60, R108.reuse, R100, R60 ;  /* 0x000000646c3c723c */ /* 0x044fea000004183c */
[----:B------:R-:W-:Y:S01]  /*a840*/  FADD.FTZ R232, R232, R237 ;  /* 0x000000ede8e87221 */ /* 0x000fe20000010000 */
[C---:B------:R-:W-:Y:S01]  /*a850*/  HMMA.16816.F32.BF16 R64, R108.reuse, R102, R64 ;  /* 0x000000666c40723c */ /* 0x040fe20000041840 */
[----:B------:R-:W2:Y:S04]  /*a860*/  LDSM.16.MT88.4 R100, [R198+0xd800] ;  /* 0x00d80000c664783b */ /* 0x000ea80000004200 */
[----:B------:R-:W-:Y:S01]  /*a870*/  FADD.FTZ R239, R239, R234 ;  /* 0x000000eaefef7221 */ /* 0x000fe20000010000 */
[C---:B----4-:R-:W-:Y:S05]  /*a880*/  HMMA.16816.F32.BF16 R68, R108.reuse, R104, R68 ;  /* 0x000000686c44723c */ /* 0x050fea0000041844 */
[----:B------:R-:W-:Y:S01]  /*a890*/  FADD.FTZ R233, R233, R232 ;  /* 0x000000e8e9e97221 */ /* 0x000fe20000010000 */
[C---:B------:R-:W-:Y:S01]  /*a8a0*/  HMMA.16816.F32.BF16 R72, R108.reuse, R106, R72 ;  /* 0x0000006a6c48723c */ /* 0x040fe20000041848 */
[----:B------:R-:W4:Y:S04]  /*a8b0*/  LDSM.16.MT88.4 R104, [R197+0xd800] ;  /* 0x00d80000c568783b */ /* 0x000f280000004200 */
[----:B------:R-:W-:Y:S01]  /*a8c0*/  FADD.FTZ R230, R230, R239 ;  /* 0x000000efe6e67221 */ /* 0x000fe20000010000 */
[C---:B-1----:R-:W-:Y:S05]  /*a8d0*/  HMMA.16816.F32.BF16 R76, R108.reuse, R112, R76 ;  /* 0x000000706c4c723c */ /* 0x042fea000004184c */
[----:B------:R-:W-:Y:S01]  /*a8e0*/  FADD.FTZ R134, R134, R233 ;  /* 0x000000e986867221 */ /* 0x000fe20000010000 */
[C---:B------:R-:W-:Y:S05]  /*a8f0*/  HMMA.16816.F32.BF16 R80, R108.reuse, R114, R80 ;  /* 0x000000726c50723c */ /* 0x040fea0000041850 */
[----:B------:R-:W-:Y:S01]  /*a900*/  FADD.FTZ R229, R235, R230 ;  /* 0x000000e6ebe57221 */ /* 0x000fe20000010000 */
[C---:B---3--:R-:W-:Y:S05]  /*a910*/  HMMA.16816.F32.BF16 R84, R108.reuse, R116, R84 ;  /* 0x000000746c54723c */ /* 0x048fea0000041854 */
[----:B------:R-:W-:Y:S01]  /*a920*/  FADD.FTZ R227, R133, R134 ;  /* 0x0000008685e37221 */ /* 0x000fe20000010000 */
[C---:B------:R-:W-:Y:S06]  /*a930*/  HMMA.16816.F32.BF16 R88, R108.reuse, R118, R88 ;  /* 0x000000766c58723c */ /* 0x040fec0000041858 */
[C---:B------:R-:W-:Y:S06]  /*a940*/  HMMA.16816.F32.BF16 R92, R108.reuse, R120, R92 ;  /* 0x000000786c5c723c */ /* 0x040fec000004185c */
[----:B------:R-:W-:Y:S06]  /*a950*/  HMMA.16816.F32.BF16 R96, R108, R122, R96 ;  /* 0x0000007a6c60723c */ /* 0x000fec0000041860 */
[C---:B------:R-:W-:Y:S01]  /*a960*/  HMMA.16816.F32.BF16 R128, R136.reuse, R124, R4 ;  /* 0x0000007c8880723c */ /* 0x040fe20000041804 */
[----:B------:R-:W1:Y:S05]  /*a970*/  LDSM.16.MT88.4 R4, [R198+0x11800] ;  /* 0x01180000c604783b */ /* 0x000e6a0000004200 */
[C---:B------:R-:W-:Y:S03]  /*a980*/  HMMA.16816.F32.BF16 R124, R136.reuse, R126, R8 ;  /* 0x0000007e887c723c */ /* 0x040fe60000041808 */
[----:B------:R-:W3:Y:S03]  /*a990*/  LDSM.16.MT88.4 R8, [R197+0x11800] ;  /* 0x01180000c508783b */ /* 0x000ee60000004200 */
[C---:B--2---:R-:W-:Y:S05]  /*a9a0*/  HMMA.16816.F32.BF16 R120, R136.reuse, R100, R12 ;  /* 0x000000648878723c */ /* 0x044fea000004180c */
[----:B------:R-:W2:Y:S01]  /*a9b0*/  LDSM.16.MT88.4 R12, [R196+0x11800] ;  /* 0x01180000c40c783b */ /* 0x000ea20000004200 */
[C---:B------:R-:W-:Y:S06]  /*a9c0*/  HMMA.16816.F32.BF16 R116, R136.reuse, R102, R16 ;  /* 0x000000668874723c */ /* 0x040fec0000041810 */
[C---:B----4-:R-:W-:Y:S06]  /*a9d0*/  HMMA.16816.F32.BF16 R112, R136.reuse, R104, R20 ;  /* 0x000000688870723c */ /* 0x050fec0000041814 */
        /* <DEDUP_REMOVED lines=15> */
[C---:B---3--:R-:W-:Y:S06]  /*aad0*/  HMMA.16816.F32.BF16 R84, R136.reuse, R8, R84 ;  /* 0x000000088854723c */ /* 0x048fec0000041854 */
[C---:B------:R-:W-:Y:S06]  /*aae0*/  HMMA.16816.F32.BF16 R88, R136.reuse, R10, R88 ;  /* 0x0000000a8858723c */ /* 0x040fec0000041858 */
[C---:B--2---:R-:W-:Y:S06]  /*aaf0*/  HMMA.16816.F32.BF16 R92, R136.reuse, R12, R92 ;  /* 0x0000000c885c723c */ /* 0x044fec000004185c */
[----:B------:R-:W-:Y:S01]  /*ab00*/  HMMA.16816.F32.BF16 R96, R136, R14, R96 ;  /* 0x0000000e8860723c */ /* 0x000fe20000041860 */
[----:B------:R-:W-:Y:S11]  /*ab10*/  @!UPT UIADD3 URZ, URZ, URZ, URZ ;  /* 0x0000003f3f3ff290 */ /* 0x000ff6000fffe03f */
[----:B------:R-:W-:Y:S01]  /*ab20*/  @!UPT UIADD3 URZ, URZ, URZ, URZ ;  /* 0x0000003f3f3ff290 */ /* 0x000fe2000fffe03f */
[----:B------:R-:W-:Y:S11]  /*ab30*/  @P1 BRA `(.L_x_807) ;  /* 0xffffffc400281947 */ /* 0x000ff6000383ffff */
.L_x_803:
        /* <DEDUP_REMOVED lines=266> */
.L_x_808:
        /* <DEDUP_REMOVED lines=10> */
.L_x_809:
[----:B------:R-:W1:Y:S01]  /*bc80*/  S2R R4, SR_CTAID.Y ;  /* 0x0000000000047919 */ /* 0x000e620000002600 */
[----:B------:R-:W1:Y:S08]  /*bc90*/  S2UR UR6, SR_CTAID.Z ;  /* 0x00000000000679c3 */ /* 0x000e700000002700 */
[----:B------:R-:W1:Y:S08]  /*bca0*/  LDC R3, c[0x0][0x270] ;  /* 0x00009c00ff037b82 */ /* 0x000e700000000800 */
[----:B------:R-:W2:Y:S01]  /*bcb0*/  LDC R2, c[0x0][0x2c4] ;  /* 0x0000b100ff027b82 */ /* 0x000ea20000000800 */
[----:B-1----:R-:W-:-:S04]  /*bcc0*/  IMAD R3, R4, R3, UR6 ;  /* 0x0000000604037e24 */ /* 0x002fc8000f8e0203 */
[----:B--2---:R-:W-:-:S07]  /*bcd0*/  IMAD R2, R3, R2, RZ ;  /* 0x0000000203027224 */ /* 0x004fce00078e02ff */
.L_x_810:
        /* <DEDUP_REMOVED lines=27> */
.L_x_812:
[----:B------:R-:W-:Y:S05]  /*be90*/  BSYNC B0 ;  /* 0x0000000000007941 */ /* 0x000fea0003800000 */
.L_x_811:
        /* <DEDUP_REMOVED lines=53> */
.L_x_814:
[----:B------:R-:W-:Y:S05]  /*c1f0*/  BSYNC B0 ;  /* 0x0000000000007941 */ /* 0x000fea0003800000 */
.L_x_813:
        /* <DEDUP_REMOVED lines=23> */
.L_x_816:
[----:B------:R-:W-:Y:S05]  /*c370*/  BSYNC B0 ;  /* 0x0000000000007941 */ /* 0x000fea0003800000 */
.L_x_815:
        /* <DEDUP_REMOVED lines=23> */
.L_x_818:
[----:B------:R-:W-:Y:S05]  /*c4f0*/  BSYNC B0 ;  /* 0x0000000000007941 */ /* 0x000fea0003800000 */
.L_x_817:
        /* <DEDUP_REMOVED lines=22> */
.L_x_819:
        /* <DEDUP_REMOVED lines=10> */
.L_x_7933:


//--------------------- .text._ZN5flash24flash_fwd_splitkv_kernelI23Flash_fwd_kernel_traitsILi192ELi64ELi64ELi4ELb0ELb0EN7cutlass10bfloat16_tE19Flash_kernel_traitsILi192ELi64ELi64ELi4ES3_EELb0ELb0ELb0ELb0ELb0ELb0ELb0ELb1EEEvNS_16Flash_fwd_paramsE --------------------------
	.section	.text._ZN5flash24flash_fwd_splitkv_kernelI23Flash_fwd_kernel_traitsILi192ELi64ELi64ELi4ELb0ELb0EN7cutlass10bfloat16_tE19Flash_kernel_traitsILi192ELi64ELi64ELi4ES3_EELb0ELb0ELb0ELb0ELb0ELb0ELb0ELb1EEEvNS_16Flash_fwd_paramsE,"ax",@progbits
	.align	128
        .global         _ZN5flash24flash_fwd_splitkv_kernelI23Flash_fwd_kernel_traitsILi192ELi64ELi64ELi4ELb0ELb0EN7cutlass10bfloat16_tE19Flash_kernel_traitsILi192ELi64ELi64ELi4ES3_EELb0ELb0ELb0ELb0ELb0ELb0ELb0ELb1EEEvNS_16Flash_fwd_paramsE
        .type           _ZN5flash24flash_fwd_splitkv_kernelI23Flash_fwd_kernel_traitsILi192ELi64ELi64ELi4ELb0ELb0EN7cutlass10bfloat16_tE19Flash_kernel_traitsILi192ELi64ELi64ELi4ES3_EELb0ELb0ELb0ELb0ELb0ELb0ELb0ELb1EEEvNS_16Flash_fwd_paramsE,@function
        .size           _ZN5flash24flash_fwd_splitkv_kernelI23Flash_fwd_kernel_traitsILi192ELi64ELi64ELi4ELb0ELb0EN7cutlass10bfloat16_tE19Flash_kernel_traitsILi192ELi64ELi64ELi4ES3_EELb0ELb0ELb0ELb0ELb0ELb0ELb0ELb1EEEvNS_16Flash_fwd_paramsE,(.L_x_7898 - _ZN5flash24flash_fwd_splitkv_kernelI23Flash_fwd_kernel_traitsILi192ELi64ELi64ELi4ELb0ELb0EN7cutlass10bfloat16_tE19Flash_kernel_traitsILi192ELi64ELi64ELi4ES3_EELb0ELb0ELb0ELb0ELb0ELb0ELb0ELb1EEEvNS_16Flash_fwd_paramsE)
        .other          _ZN5flash24flash_fwd_splitkv_kernelI23Flash_fwd_kernel_traitsILi192ELi64ELi64ELi4ELb0ELb0EN7cutlass10bfloat16_tE19Flash_kernel_traitsILi192ELi64ELi64ELi4ES3_EELb0ELb0ELb0ELb0ELb0ELb0ELb0ELb1EEEvNS_16Flash_fwd_paramsE,@"STO_CUDA_ENTRY STV_DEFAULT"
_ZN5flash24flash_fwd_splitkv_kernelI23Flash_fwd_kernel_traitsILi192ELi64ELi64ELi4ELb0ELb0EN7cutlass10bfloat16_tE19Flash_kernel_traitsILi192ELi64ELi64ELi4ES3_EELb0ELb0ELb0ELb0ELb0ELb0ELb0ELb1EEEvNS_16Flash_fwd_paramsE:
.text._ZN5flash24flash_fwd_splitkv_kernelI23Flash_fwd_kernel_traitsILi192ELi64ELi64ELi4ELb0ELb0EN7cutlass10bfloat16_tE19Flash_kernel_traitsILi192ELi64ELi64ELi4ES3_EELb0ELb0ELb0ELb0ELb0ELb0ELb0ELb1EEEvNS_16Flash_fwd_paramsE:
[----:B------:R-:W-:Y:S01]  /*0000*/  LDC R1, c[0x0][0x28] ;  /* 0x00000a00ff017b82 */ /* 0x000fe20000000800 */
[----:B------:R-:W1:Y:S07]  /*0010*/  S2R R208, SR_CTAID.X ;  /* 0x0000000000d07919 */ /* 0x000e6e0000002500 */
[----:B------:R-:W2:Y:S01]  /*0020*/  LDC.64 R16, c[0x0][0x198] ;  /* 0x00006600ff107b82 */ /* 0x000ea20000000a00 */
[----:B------:R-:W-:Y:S01]  /*0030*/  BSSY B4, `(.L_x_820) ;  /* 0x0000005000047945 */ /* 0x000fe20003800000 */
[----:B------:R-:W-:Y:S01]  /*0040*/  MOV R206, 0x80 ;  /* 0x0000008000ce7802 */ /* 0x000fe20000000f00 */
[----:B------:R-:W3:Y:S01]  /*0050*/  S2R R207, SR_CTAID.Y ;  /* 0x0000000000cf7919 */ /* 0x000ee20000002600 */
[----:B------:R-:W4:Y:S05]  /*0060*/  S2R R205, SR_CTAID.Z ;  /* 0x0000000000cd7919 */ /* 0x000f2a0000002700 */
[----:B-1234-:R-:W-:Y:S05]  /*0070*/  CALL.REL.NOINC `($_ZN5flash24flash_fwd_splitkv_kernelI23Flash_fwd_kernel_traitsILi192ELi64ELi64ELi4ELb0ELb0EN7cutlass10bfloat16_tE19Flash_kernel_traitsILi192ELi64ELi64ELi4ES3_EELb0ELb0ELb0ELb0ELb0ELb0ELb0ELb1EEEvNS_16Flash_fwd_paramsE$_ZN5flash30compute_attn_1rowblock_splitkvI23Flash_fwd_kernel_traitsILi192ELi64ELi64ELi4ELb0ELb0EN7cutlass10bfloat16_tE19Flash_kernel_traitsILi192ELi64ELi64ELi4ES3_EELb0ELb0ELb0ELb0ELb0ELb0ELb0ELb1ENS_16Flash_fwd_paramsEEEvRKT8_iiiii) ;  /* 0x0000000000087944 */ /* 0x01efea0003c00000 */
[----:B------:R-:W-:Y:S05]  /*0080*/  BSYNC B4 ;  /* 0x0000000000047941 */ /* 0x000fea0003800000 */
.L_x_820:
[----:B------:R-:W-:Y:S05]  /*0090*/  EXIT ;  /* 0x000000000000794d */ /* 0x000fea0003800000 */
        .type           $_ZN5flash24flash_fwd_splitkv_kernelI23Flash_fwd_kernel_traitsILi192ELi64ELi64ELi4ELb0ELb0EN7cutlass10bfloat16_tE19Flash_kernel_traitsILi192ELi64ELi64ELi4ES3_EELb0ELb0ELb0ELb0ELb0ELb0ELb0ELb1EEEvNS_16Flash_fwd_paramsE$_ZN5flash30compute_attn_1rowblock_splitkvI23Flash_fwd_kernel_traitsILi192ELi64ELi64ELi4ELb0ELb0EN7cutlass10bfloat16_tE19Flash_kernel_traitsILi192ELi64ELi64ELi4ES3_EELb0ELb0ELb0ELb0ELb0ELb0ELb0ELb1ENS_16Flash_fwd_paramsEEEvRKT8_iiiii,@function
        .size           $_ZN5flash24flash_fwd_splitkv_kernelI23Flash_fwd_kernel_traitsILi192ELi64ELi64ELi4ELb0ELb0EN7cutlass10bfloat16_tE19Flash_kernel_traitsILi192ELi64ELi64ELi4ES3_EELb0ELb0ELb0ELb0ELb0ELb0ELb0ELb1EEEvNS_16Flash_fwd_paramsE$_ZN5flash30compute_attn_1rowblock_splitkvI23Flash_fwd_kernel_traitsILi192ELi64ELi64ELi4ELb0ELb0EN7cutlass10bfloat16_tE19Flash_kernel_traitsILi192ELi64ELi64ELi4ES3_EELb0ELb0ELb0ELb0ELb0ELb0ELb0ELb1ENS_16Flash_fwd_paramsEEEvRKT8_iiiii,(.L_x_7898 - $_ZN5flash24flash_fwd_splitkv_kernelI23Flash_fwd_kernel_traitsILi192ELi64ELi64ELi4ELb0ELb0EN7cutlass10bfloat16_tE19Flash_kernel_traitsILi192ELi64ELi64ELi4ES3_EELb0ELb0ELb0ELb0ELb0ELb0ELb0ELb1EEEvNS_16Flash_fwd_paramsE$_ZN5flash30compute_attn_1rowblock_splitkvI23Flash_fwd_kernel_traitsILi192ELi64ELi64ELi4ELb0ELb0EN7cutlass10bfloat16_tE19Flash_kernel_traitsILi192ELi64ELi64ELi4ES3_EELb0ELb0ELb0ELb0ELb0ELb0ELb0ELb1ENS_16Flash_fwd_paramsEEEvRKT8_iiiii)
$_ZN5flash24flash_fwd_splitkv_kernelI23Flash_fwd_kernel_traitsILi192ELi64ELi64ELi4ELb0ELb0EN7cutlass10bfloat16_tE19Flash_kernel_traitsILi192ELi64ELi64ELi4ES3_EELb0ELb0ELb0ELb0ELb0ELb0ELb0ELb1EEEvNS_16Flash_fwd_paramsE$_ZN5flash30compute_attn_1rowblock_splitkvI23Flash_fwd_kernel_traitsILi192ELi64ELi64ELi4ELb0ELb0EN7cutlass10bfloat16_tE19Flash_kernel_traitsILi192ELi64ELi64ELi4ES3_EELb0ELb0ELb0ELb0ELb0ELb0ELb0ELb1ENS_16Flash_fwd_paramsEEEvRKT8_iiiii:
[----:B------:R-:W-:Y:S02]  /*00a0*/  ULDC.64 UR6, c[0x0][0x208] ;  /* 0x0000820000067ab9 */ /* 0x000fe40000000a00 */
[----:B------:R-:W2:Y:S04]  /*00b0*/  LD.E.64 R2, desc[UR6][R16.64+0xe0] ;  /* 0x0000e00610027980 */ /* 0x000ea8000c101b00 */
[----:B------:R-:W3:Y:S01]  /*00c0*/  LD.E.64 R22, desc[UR6][R16.64+0xf0] ;  /* 0x0000f00610167980 */ /* 0x000ee2000c101b00 */
[----:B------:R-:W-:-:S03]  /*00d0*/  IMAD.MOV.U32 R210, RZ, RZ, -0x1 ;  /* 0xffffffffffd27424 */ /* 0x000fc600078e00ff */
[----:B------:R-:W4:Y:S01]  /*00e0*/  LD.E.64 R4, desc[UR6][R16.64+0xe8] ;  /* 0x0000e80610047980 */ /* 0x000f22000c101b00 */
[----:B------:R-:W-:Y:S01]  /*00f0*/  IMAD.MOV.U32 R11, RZ, RZ, RZ ;  /* 0x000000ffff0b7224 */ /* 0x000fe200078e00ff */
[----:B--2---:R-:W-:-:S04]  /*0100*/  ISETP.NE.U32.AND P0, PT, R2, RZ, PT ;  /* 0x000000ff0200720c */ /* 0x004fc80003f05070 */
[----:B------:R-:W-:Y:S01]  /*0110*/  ISETP.NE.AND.EX P0, PT, R3, RZ, PT, P0 ;  /* 0x000000ff0300720c */ /* 0x000fe20003f05300 */
[----:B------:R-:W-:-:S12]  /*0120*/  IMAD.WIDE R2, R207, 0x4, R2 ;  /* 0x00000004cf027825 */ /* 0x000fd800078e0202 */
[----:B------:R-:W2:Y:S04]  /*0130*/  @P0 LD.E R210, desc[UR6][R2.64] ;  /* 0x0000000602d20980 */ /* 0x000ea8000c101900 */
[----:B------:R-:W2:Y:S01]  /*0140*/  @P0 LD.E R209, desc[UR6][R2.64+0x4] ;  /* 0x0000040602d10980 */ /* 0x000ea2000c101900 */
[----:B---3--:R-:W-:-:S04]  /*0150*/  ISETP.NE.U32.AND P4, PT, R22, RZ, PT ;  /* 0x000000ff1600720c */ /* 0x008fc80003f85070 */
[----:B------:R-:W-:Y:S01]  /*0160*/  ISETP.NE.AND.EX P4, PT, R23, RZ, PT, P4 ;  /* 0x000000ff1700720c */ /* 0x000fe20003f85340 */
[----:B------:R-:W-:-:S12]  /*0170*/  IMAD.WIDE R22, R207, 0x4, R22 ;  /* 0x00000004cf167825 */ /* 0x000fd800078e0216 */
[----:B------:R1:W5:Y:S01]  /*0180*/  @P4 LD.E R11, desc[UR6][R22.64] ;  /* 0x00000006160b4980 */ /* 0x000362000c101900 */
[----:B------:R-:W3:Y:S01]  /*0190*/  S2R R56, SR_TID.X ;  /* 0x0000000000387919 */ /* 0x000ee20000002100 */
[----:B------:R-:W-:Y:S01]  /*01a0*/  BSSY B0, `(.L_x_821) ;  /* 0x000000c000007945 */ /* 0x000fe20003800000 */
[----:B------:R-:W-:Y:S01]  /*01b0*/  IMAD.MOV.U32 R12, RZ, RZ, -0x1 ;  /* 0xffffffffff0c7424 */ /* 0x000fe200078e00ff */
[----:B--2---:R-:W-:-:S06]  /*01c0*/  @P0 IADD3 R209, -R210, R209, RZ ;  /* 0x000000d1d2d10210 */ /* 0x004fcc0007ffe1ff */
[----:B------:R1:W5:Y:S01]  /*01d0*/  @!P0 LD.E R209, desc[UR6][R16.64+0xb4] ;  /* 0x0000b40610d18980 */ /* 0x000362000c101900 */
[----:B----4-:R-:W-:-:S04]  /*01e0*/  ISETP.NE.U32.AND P0, PT, R4, RZ, PT ;  /* 0x000000ff0400720c */ /* 0x010fc80003f05070 */
[----:B------:R-:W-:Y:S01]  /*01f0*/  ISETP.NE.AND.EX P0, PT, R5, RZ, PT, P0 ;  /* 0x000000ff0500720c */ /* 0x000fe20003f05300 */
[----:B------:R-:W-:-:S12]  /*0200*/  IMAD.WIDE R4, R207, 0x4, R4 ;  /* 0x00000004cf047825 */ /* 0x000fd800078e0204 */
[----:B---3--:R-:W-:Y:S05]  /*0210*/  @!P0 BRA `(.L_x_822) ;  /* 0x0000000000108947 */ /* 0x008fea0003800000 */
[----:B------:R-:W2:Y:S02]  /*0220*/  LD.E.U8 R0, desc[UR6][R16.64+0x1b2] ;  /* 0x0001b20610007980 */ /* 0x000ea4000c101100 */
[----:B--2---:R-:W-:-:S13]  /*0230*/  ISETP.NE.AND P1, PT, R0, RZ, PT ;  /* 0x000000ff0000720c */ /* 0x004fda0003f25270 */
[----:B------:R-:W-:Y:S05]  /*0240*/  @!P1 BRA `(.L_x_822) ;  /* 0x0000000000049947 */ /* 0x000fea0003800000 */
[----:B------:R2:W5:Y:S02]  /*0250*/  LD.E R12, desc[UR6][R4.64] ;  /* 0x00000006040c7980 */ /* 0x000564000c101900 */
.L_x_822:
[----:B------:R-:W-:Y:S05]  /*0260*/  BSYNC B0 ;  /* 0x0000000000007941 */ /* 0x000fea0003800000 */
.L_x_821:
[----:B------:R-:W-:Y:S04]  /*0270*/  BSSY B0, `(.L_x_823) ;  /* 0x0000009000007945 */ /* 0x000fe80003800000 */
[----:B------:R-:W-:Y:S05]  /*0280*/  @!P0 BRA `(.L_x_824) ;  /* 0x0000000000188947 */ /* 0x000fea0003800000 */
[----:B------:R-:W3:Y:S02]  /*0290*/  LD.E.U8 R0, desc[UR6][R16.64+0x1b2] ;  /* 0x0001b20610007980 */ /* 0x000ee4000c101100 */
[----:B---3--:R-:W-:-:S13]  /*02a0*/  ISETP.NE.AND P0, PT, R0, RZ, PT ;  /* 0x000000ff0000720c */ /* 0x008fda0003f05270 */
[----:B------:R-:W3:Y:S02]  /*02b0*/  @P0 LD.E R3, desc[UR6][R4.64+0x4] ;  /* 0x0000040604030980 */ /* 0x000ee4000c101900 */
[----:B---3-5:R-:W-:-:S06]  /*02c0*/  @P0 IADD3 R0, R3, -R12, RZ ;  /* 0x8000000c03000210 */ /* 0x028fcc0007ffe0ff */
[----:B------:R4:W5:Y:S01]  /*02d0*/  @!P0 LD.E R0, desc[UR6][R4.64] ;  /* 0x0000000604008980 */ /* 0x000962000c101900 */
[----:B------:R-:W-:Y:S05]  /*02e0*/  BRA `(.L_x_825) ;  /* 0x0000000000047947 */ /* 0x000fea0003800000 */
.L_x_824:
[----:B------:R3:W5:Y:S02]  /*02f0*/  LD.E R0, desc[UR6][R16.64+0xb8] ;  /* 0x0000b80610007980 */ /* 0x000764000c101900 */
.L_x_825:
[----:B------:R-:W-:Y:S05]  /*0300*/  BSYNC B0 ;  /* 0x0000000000007941 */ /* 0x000fea0003800000 */
.L_x_823:
[----:B------:R-:W2:Y:S01]  /*0310*/  LD.E.64 R2, desc[UR6][R16.64+0xf8] ;  /* 0x0000f80610027980 */ /* 0x000ea2000c101b00 */
[----:B------:R-:W-:Y:S01]  /*0320*/  BSSY B1, `(.L_x_826) ;  /* 0x0000012000017945 */ /* 0x000fe20003800000 */
[----:B-----5:R-:W-:Y:S01]  /*0330*/  IMAD.IADD R71, R0, 0x1, -R11 ;  /* 0x0000000100477824 */ /* 0x020fe200078e0a0b */
[----:B--2---:R-:W-:-:S04]  /*0340*/  ISETP.NE.U32.AND P0, PT, R2, RZ, PT ;  /* 0x000000ff0200720c */ /* 0x004fc80003f05070 */
[----:B------:R-:W-:-:S13]  /*0350*/  ISETP.NE.AND.EX P0, PT, R3, RZ, PT, P0 ;  /* 0x000000ff0300720c */ /* 0x000fda0003f05300 */
[----:B------:R-:W-:Y:S05]  /*0360*/  @!P0 BRA `(.L_x_827) ;  /* 0x0000000000108947 */ /* 0x000fea0003800000 */
[----:B------:R-:W-:-:S05]  /*0370*/  IMAD.WIDE R2, R207, 0x4, R2 ;  /* 0x00000004cf027825 */ /* 0x000fca00078e0202 */
[----:B------:R-:W2:Y:S02]  /*0380*/  LD.E R0, desc[UR6][R2.64] ;  /* 0x0000000602007980 */ /* 0x000ea4000c101900 */
[----:B--2---:R-:W-:Y:S01]  /*0390*/  IADD3 R69, R0, -R11, RZ ;  /* 0x8000000b00457210 */ /* 0x004fe20007ffe0ff */
[----:B------:R-:W-:Y:S05]  /*03a0*/  BRA `(.L_x_828) ;  /* 0x0000000000247947 */ /* 0x000fea0003800000 */
.L_x_827:
[----:B------:R-:W2:Y:S01]  /*03b0*/  LD.E.64 R2, desc[UR6][R16.64+0x108] ;  /* 0x0001080610027980 */ /* 0x000ea2000c101b00 */
[----:B------:R-:W-:Y:S01]  /*03c0*/  BSSY B0, `(.L_x_829) ;  /* 0x0000006000007945 */ /* 0x000fe20003800000 */
[----:B------:R-:W-:Y:S01]  /*03d0*/  IMAD.MOV.U32 R0, RZ, RZ, RZ ;  /* 0x000000ffff007224 */ /* 0x000fe200078e00ff */
[----:B--2---:R-:W-:-:S04]  /*03e0*/  ISETP.NE.U32.AND P0, PT, R2, RZ, PT ;  /* 0x000000ff0200720c */ /* 0x004fc80003f05070 */
[----:B------:R-:W-:-:S13]  /*03f0*/  ISETP.NE.AND.EX P0, PT, R3, RZ, PT, P0 ;  /* 0x000000ff0300720c */ /* 0x000fda0003f05300 */
[----:B------:R-:W-:Y:S05]  /*0400*/  @!P0 BRA `(.L_x_830) ;  /* 0x0000000000048947 */ /* 0x000fea0003800000 */
[----:B------:R2:W5:Y:S02]  /*0410*/  LD.E R0, desc[UR6][R16.64+0xbc] ;  /* 0x0000bc0610007980 */ /* 0x000564000c101900 */
.L_x_830:
[----:B------:R-:W-:Y:S05]  /*0420*/  BSYNC B0 ;  /* 0x0000000000007941 */ /* 0x000fea0003800000 */
.L_x_829:
[----:B-----5:R-:W-:Y:S02]  /*0430*/  IADD3 R69, R71, R0, RZ ;  /* 0x0000000047457210 */ /* 0x020fe40007ffe0ff */
.L_x_828:
[----:B------:R-:W-:Y:S05]  /*0440*/  BSYNC B1 ;  /* 0x0000000000017941 */ /* 0x000fea0003800000 */
.L_x_826:
[----:B------:R-:W-:Y:S01]  /*0450*/  IMAD.SHL.U32 R76, R208, 0x40, RZ ;  /* 0x00000040d04c7824 */ /* 0x000fe200078e00ff */
[----:B------:R-:W-:Y:S01]  /*0460*/  MOV R2, R206 ;  /* 0x000000ce00027202 */ /* 0x000fe20000000f00 */
[----:B------:R-:W-:-:S03]  /*0470*/  IMAD.MOV.U32 R3, RZ, RZ, 0x0 ;  /* 0x00000000ff037424 */ /* 0x000fc600078e00ff */
[----:B------:R-:W-:-:S13]  /*0480*/  ISETP.GT.AND P0, PT, R209, R76, PT ;  /* 0x0000004cd100720c */ /* 0x000fda0003f04270 */
[----:B-1234-:R-:W-:Y:S05]  /*0490*/  @!P0 RET.REL.NODEC R2 `(_ZN5flash24flash_fwd_splitkv_kernelI23Flash_fwd_kernel_traitsILi192ELi64ELi64ELi4ELb0ELb0EN7cutlass10bfloat16_tE19Flash_kernel_traitsILi192ELi64ELi64ELi4ES3_EELb0ELb0ELb0ELb0ELb0ELb0ELb0ELb1EEEvNS_16Flash_fwd_paramsE) ;  /* 0xfffffff802d88950 */ /* 0x01efea0003c3ffff */
[----:B------:R-:W2:Y:S01]  /*04a0*/  LD.E R5, desc[UR6][R16.64+0xb8] ;  /* 0x0000b80610057980 */ /* 0x000ea2000c101900 */
[----:B------:R-:W-:-:S05]  /*04b0*/  VIADD R3, R69, 0x3f ;  /* 0x0000003f45037836 */ /* 0x000fca0000000000 */
[----:B------:R-:W-:-:S04]  /*04c0*/  SHF.R.S32.HI R0, RZ, 0x1f, R3 ;  /* 0x0000001fff007819 */ /* 0x000fc80000011403 */
[----:B------:R-:W-:-:S04]  /*04d0*/  LEA.HI R0, R0, R3, RZ, 0x6 ;  /* 0x0000000300007211 */ /* 0x000fc800078f30ff */
[----:B------:R-:W-:Y:S01]  /*04e0*/  SHF.R.S32.HI R0, RZ, 0x6, R0 ;  /* 0x00000006ff007819 */ /* 0x000fe20000011400 */
[----:B--2---:R-:W-:-:S05]  /*04f0*/  VIADD R5, R5, 0x3f ;  /* 0x0000003f05057836 */ /* 0x004fca0000000000 */
[----:B------:R-:W-:-:S04]  /*0500*/  SHF.R.S32.HI R2, RZ, 0x1f, R5 ;  /* 0x0000001fff027819 */ /* 0x000fc80000011405 */
[----:B------:R-:W-:-:S04]  /*0510*/  LEA.HI R2, R2, R5, RZ, 0x6 ;  /* 0x0000000502027211 */ /* 0x000fc800078f30ff */
[----:B------:R-:W-:-:S04]  /*0520*/  SHF.R.S32.HI R133, RZ, 0x6, R2 ;  /* 0x00000006ff857819 */ /* 0x000fc80000011402 */
[----:B------:R-:W-:-:S04]  /*0530*/  VIMNMX R133, R133, R0, PT ;  /* 0x0000000085857248 */ /* 0x000fc80003fe0100 */
[----:B------:R-:W-:-:S13]  /*0540*/  ISETP.GT.AND P0, PT, R133, RZ, PT ;  /* 0x000000ff8500720c */ /* 0x000fda0003f04270 */
[----:B------:R-:W-:Y:S05]  /*0550*/  @P0 BRA `(.L_x_831) ;  /* 0x0000000800400947 */ /* 0x000fea0003800000 */
[----:B------:R-:W-:Y:S01]  /*0560*/  ISETP.NE.AND P0, PT, R210, -0x1, PT ;  /* 0xffffffffd200780c */ /* 0x000fe20003f05270 */
[----:B------:R-:W2:Y:S04]  /*0570*/  LD.E.64 R6, desc[UR6][R16.64+0x88] ;  /* 0x0000880610067980 */ /* 0x000ea8000c101b00 */
[----:B------:R-:W3:Y:S04]  /*0580*/  LD.E.64 R26, desc[UR6][R16.64+0x90] ;  /* 0x00009006101a7980 */ /* 0x000ee8000c101b00 */
[----:B------:R-:W5:Y:S04]  /*0590*/  LD.E R2, desc[UR6][R16.64+0x60] ;  /* 0x0000600610027980 */ /* 0x000f68000c101900 */
[----:B------:R-:W4:Y:S01]  /*05a0*/  @!P0 LD.E.64 R14, desc[UR6][R16.64+0x80] ;  /* 0x00008006100e8980 */ /* 0x000f22000c101b00 */
[----:B------:R-:W-:-:S03]  /*05b0*/  SHF.R.S32.HI R9, RZ, 0x1f, R56 ;  /* 0x0000001fff097819 */ /* 0x000fc60000011438 */
[----:B------:R-:W5:Y:S01]  /*05c0*/  LD.E R3, desc[UR6][R16.64+0xb4] ;  /* 0x0000b40610037980 */ /* 0x000f62000c101900 */
[----:B------:R-:W-:-:S03]  /*05d0*/  LEA.HI R9, R9, R56, RZ, 0x3 ;  /* 0x0000003809097211 */ /* 0x000fc600078f18ff */
[----:B------:R-:W5:Y:S01]  /*05e0*/  LD.E.64 R4, desc[UR6][R16.64+0xa0] ;  /* 0x0000a00610047980 */ /* 0x000f62000c101b00 */
[----:B------:R-:W-:-:S03]  /*05f0*/  LOP3.LUT R11, R9, 0xfffffff8, RZ, 0xc0, !PT ;  /* 0xfffffff8090b7812 */ /* 0x000fc600078ec0ff */
[----:B------:R-:W5:Y:S02]  /*0600*/  LD.E R0, desc[UR6][R16.64+0xc0] ;  /* 0x0000c00610007980 */ /* 0x000f64000c101900 */
[----:B------:R-:W-:Y:S02]  /*0610*/  IMAD.IADD R56, R56, 0x1, -R11 ;  /* 0x0000000138387824 */ /* 0x000fe400078e0a0b */
[----:B------:R1:W5:Y:S02]  /*0620*/  LD.E.64 R22, desc[UR6][R16.64+0x70] ;  /* 0x0000700610167980 */ /* 0x000364000c101b00 */
[----:B------:R-:W-:Y:S01]  /*0630*/  IMAD.SHL.U32 R24, R56, 0x8, RZ ;  /* 0x0000000838187824 */ /* 0x000fe200078e00ff */
[----:B------:R-:W-:-:S04]  /*0640*/  @!P0 SHF.R.S32.HI R12, RZ, 0x1f, R207 ;  /* 0x0000001fff0c8819 */ /* 0x000fc800000114cf */
[----:B------:R-:W-:Y:S02]  /*0650*/  SHF.R.S32.HI R25, RZ, 0x1f, R24 ;  /* 0x0000001fff197819 */ /* 0x000fe40000011418 */
[----:B------:R-:W-:Y:S02]  /*0660*/  SHF.R.S32.HI R10, RZ, 0x1f, R76 ;  /* 0x0000001fff0a7819 */ /* 0x000fe4000001144c */
[----:B------:R-:W-:Y:S01]  /*0670*/  SHF.R.S32.HI R9, RZ, 0x3, R9 ;  /* 0x00000003ff097819 */ /* 0x000fe20000011409 */
[----:B------:R-:W-:Y:S01]  /*0680*/  BSSY B0, `(.L_x_832) ;  /* 0x000002c000007945 */ /* 0x000fe20003800000 */
[----:B------:R-:W-:Y:S01]  /*0690*/  ISETP.NE.AND P3, PT, R56, RZ, PT ;  /* 0x000000ff3800720c */ /* 0x000fe20003f65270 */
[C---:B------:R-:W-:Y:S01]  /*06a0*/  VIADD R19, R24.reuse, 0x80 ;  /* 0x0000008018137836 */ /* 0x040fe20000000000 */
[----:B------:R-:W-:Y:S01]  /*06b0*/  IADD3 R21, R24, 0x40, RZ ;  /* 0x0000004018157810 */ /* 0x000fe20007ffe0ff */
[-C--:B--2---:R-:W-:Y:S02]  /*06c0*/  @P0 IMAD R11, R7, R210.reuse, RZ ;  /* 0x000000d2070b0224 */ /* 0x084fe400078e02ff */
[----:B------:R-:W-:-:S04]  /*06d0*/  @P0 IMAD.WIDE.U32 R210, R6, R210, RZ ;  /* 0x000000d206d20225 */ /* 0x000fc800078e00ff */
[----:B------:R-:W-:Y:S02]  /*06e0*/  @P0 IMAD.MOV.U32 R8, RZ, RZ, R210 ;  /* 0x000000ffff080224 */ /* 0x000fe400078e00d2 */
[-C--:B----4-:R-:W-:Y:S02]  /*06f0*/  @!P0 IMAD R13, R15, R207.reuse, RZ ;  /* 0x000000cf0f0d8224 */ /* 0x090fe400078e02ff */
[----:B-1----:R-:W-:-:S04]  /*0700*/  @!P0 IMAD.WIDE.U32 R16, R14, R207, RZ ;  /* 0x000000cf0e108225 */ /* 0x002fc800078e00ff */
[----:B------:R-:W-:Y:S02]  /*0710*/  @!P0 IMAD R12, R14, R12, R13 ;  /* 0x0000000c0e0c8224 */ /* 0x000fe400078e020d */
[----:B------:R-:W-:Y:S01]  /*0720*/  IMAD.WIDE.U32 R14, R76, R6, R24 ;  /* 0x000000064c0e7225 */ /* 0x000fe200078e0018 */
[----:B------:R-:W-:-:S03]  /*0730*/  @P0 IADD3 R11, R211, R11, RZ ;  /* 0x0000000bd30b0210 */ /* 0x000fc60007ffe0ff */
[----:B------:R-:W-:Y:S02]  /*0740*/  @!P0 IMAD.MOV.U32 R8, RZ, RZ, R16 ;  /* 0x000000ffff088224 */ /* 0x000fe400078e0010 */
[----:B------:R-:W-:Y:S01]  /*0750*/  IMAD R13, R7, R76, RZ ;  /* 0x0000004c070d7224 */ /* 0x000fe200078e02ff */
[----:B------:R-:W-:Y:S02]  /*0760*/  @!P0 IADD3 R11, R17, R12, RZ ;  /* 0x0000000c110b8210 */ /* 0x000fe40007ffe0ff */
[----:B------:R-:W-:Y:S01]  /*0770*/  IADD3 R14, P0, R8, R14, RZ ;  /* 0x0000000e080e7210 */ /* 0x000fe20007f1e0ff */
[----:B------:R-:W-:Y:S02]  /*0780*/  IMAD R10, R6, R10, R13 ;  /* 0x0000000a060a7224 */ /* 0x000fe400078e020d */
[----:B------:R-:W-:-:S03]  /*0790*/  IMAD.IADD R8, R209, 0x1, -R76 ;  /* 0x00000001d1087824 */ /* 0x000fc600078e0a4c */
[----:B------:R-:W-:Y:S02]  /*07a0*/  IADD3.X R15, R11, R15, R10, P0, !PT ;  /* 0x0000000f0b0f7210 */ /* 0x000fe400007fe40a */
[----:B------:R-:W-:Y:S01]  /*07b0*/  ISETP.GE.AND P0, PT, R9, R8, PT ;  /* 0x000000080900720c */ /* 0x000fe20003f06270 */
[----:B---3--:R-:W-:Y:S01]  /*07c0*/  IMAD R29, R27, R205, RZ ;  /* 0x000000cd1b1d7224 */ /* 0x008fe200078e02ff */
[----:B------:R-:W-:Y:S02]  /*07d0*/  SHF.R.S32.HI R10, RZ, 0x1f, R205 ;  /* 0x0000001fff0a7819 */ /* 0x000fe400000114cd */
[----:B------:R-:W-:-:S03]  /*07e0*/  IADD3 R13, R9, 0x10, RZ ;  /* 0x00000010090d7810 */ /* 0x000fc60007ffe0ff */
[----:B------:R-:W-:Y:S02]  /*07f0*/  IMAD R29, R26, R10, R29 ;  /* 0x0000000a1a1d7224 */ /* 0x000fe400078e021d */
[----:B------:R-:W-:Y:S01]  /*0800*/  IMAD.WIDE.U32 R26, R205, R26, R14 ;  /* 0x0000001acd1a7225 */ /* 0x000fe200078e000e */
[CC--:B------:R-:W-:Y:S02]  /*0810*/  ISETP.GE.AND P1, PT, R13.reuse, R8.reuse, PT ;  /* 0x000000080d00720c */ /* 0x0c0fe40003f26270 */
[----:B------:R-:W-:Y:S01]  /*0820*/  ISETP.GE.OR P5, PT, R13, R8, P3 ;  /* 0x000000080d00720c */ /* 0x000fe20001fa6670 */
[----:B------:R-:W-:Y:S01]  /*0830*/  VIADD R17, R9, 0x20 ;  /* 0x0000002009117836 */ /* 0x000fe20000000000 */
[----:B------:R-:W-:Y:S02]  /*0840*/  SHF.R.S32.HI R15, RZ, 0x1f, R9 ;  /* 0x0000001fff0f7819 */ /* 0x000fe40000011409 */
[----:B------:R-:W-:Y:S01]  /*0850*/  IADD3 R29, R27, R29, RZ ;  /* 0x0000001d1b1d7210 */ /* 0x000fe20007ffe0ff */
[----:B------:R-:W-:Y:S08]  /*0860*/  @P0 BRA `(.L_x_833) ;  /* 0x0000000000340947 */ /* 0x000ff00003800000 */
[----:B------:R-:W-:Y:S01]  /*0870*/  IMAD R10, R7, R9, RZ ;  /* 0x00000009070a7224 */ /* 0x000fe200078e02ff */
[-C--:B-----5:R-:W-:Y:S01]  /*0880*/  ISETP.GE.AND P6, PT, R24, R0.reuse, PT ;  /* 0x000000001800720c */ /* 0x0a0fe20003fc6270 */
[----:B------:R-:W-:Y:S01]  /*0890*/  IMAD.MOV.U32 R28, RZ, RZ, R26 ;  /* 0x000000ffff1c7224 */ /* 0x000fe200078e001a */
[-C--:B------:R-:W-:Y:S01]  /*08a0*/  ISETP.GE.AND P4, PT, R21, R0.reuse, PT ;  /* 0x000000001500720c */ /* 0x080fe20003f86270 */
[C---:B------:R-:W-:Y:S01]  /*08b0*/  IMAD R10, R6.reuse, R15, R10 ;  /* 0x0000000f060a7224 */ /* 0x040fe200078e020a */
[----:B------:R-:W-:Y:S01]  /*08c0*/  ISETP.GE.AND P2, PT, R19, R0, PT ;  /* 0x000000001300720c */ /* 0x000fe20003f46270 */
[----:B------:R-:W-:-:S04]  /*08d0*/  IMAD.WIDE.U32 R12, R6, R9, R28 ;  /* 0x00000009060c7225 */ /* 0x000fc800078e001c */
[----:B------:R-:W-:Y:S01]  /*08e0*/  IMAD.IADD R11, R13, 0x1, R10 ;  /* 0x000000010d0b7824 */ /* 0x000fe200078e020a */
[----:B------:R-:W-:-:S04]  /*08f0*/  LEA R10, P0, R12, R22, 0x1 ;  /* 0x000000160c0a7211 */ /* 0x000fc800078008ff */
[----:B------:R-:W-:-:S05]  /*0900*/  LEA.HI.X R11, R12, R23, R11, 0x1, P0 ;  /* 0x000000170c0b7211 */ /* 0x000fca00000f0c0b */
[----:B------:R1:W-:Y:S04]  /*0910*/  @!P6 ST.E.128 desc[UR6][R10.64], RZ ;  /* 0x000000ff0a00e985 */ /* 0x0003e8000c101d06 */
[----:B------:R1:W-:Y:S04]  /*0920*/  @!P4 ST.E.128 desc[UR6][R10.64+0x80], RZ ;  /* 0x000080ff0a00c985 */ /* 0x0003e8000c101d06 */
[----:B------:R1:W-:Y:S02]  /*0930*/  @!P2 ST.E.128 desc[UR6][R10.64+0x100], RZ ;  /* 0x000100ff0a00a985 */ /* 0x0003e4000c101d06 */
.L_x_833:
[----:B------:R-:W-:Y:S05]  /*0940*/  BSYNC B0 ;  /* 0x0000000000007941 */ /* 0x000fea0003800000 */
.L_x_832:
[----:B------:R-:W-:Y:S01]  /*0950*/  BSSY B0, `(.L_x_834) ;  /* 0x0000013000007945 */ /* 0x000fe20003800000 */
[----:B------:R-:W-:-:S03]  /*0960*/  ISETP.GE.AND P0, PT, R17, R8, PT ;  /* 0x000000081100720c */ /* 0x000fc60003f06270 */
[----:B------:R-:W-:Y:S10]  /*0970*/  @P1 BRA `(.L_x_835) ;  /* 0x0000000000401947 */ /* 0x000ff40003800000 */
[----:B------:R-:W-:Y:S01]  /*0980*/  IADD3 R13, P1, R9, 0x10, RZ ;  /* 0x00000010090d7810 */ /* 0x000fe20007f3e0ff */
[----:B------:R-:W-:Y:S01]  /*0990*/  IMAD.MOV.U32 R30, RZ, RZ, R26 ;  /* 0x000000ffff1e7224 */ /* 0x000fe200078e001a */
[----:B------:R-:W-:Y:S02]  /*09a0*/  MOV R31, R29 ;  /* 0x0000001d001f7202 */ /* 0x000fe40000000f00 */
[-C--:B-----5:R-:W-:Y:S01]  /*09b0*/  ISETP.GE.AND P4, PT, R24, R0.reuse, PT ;  /* 0x000000001800720c */ /* 0x0a0fe20003f86270 */
[----:B-1----:R-:W-:Y:S01]  /*09c0*/  IMAD.X R11, RZ, RZ, R15, P1 ;  /* 0x000000ffff0b7224 */ /* 0x002fe200008e060f */
[-C--:B------:R-:W-:Y:S01]  /*09d0*/  ISETP.GE.AND P2, PT, R21, R0.reuse, PT ;  /* 0x000000001500720c */ /* 0x080fe20003f46270 */
[----:B------:R-:W-:Y:S01]  /*09e0*/  IMAD.WIDE.U32 R30, R6, R13, R30 ;  /* 0x0000000d061e7225 */ /* 0x000fe200078e001e */
[----:B------:R-:W-:-:S03]  /*09f0*/  ISETP.GE.AND P1, PT, R19, R0, PT ;  /* 0x000000001300720c */ /* 0x000fc60003f26270 */
[----:B------:R-:W-:Y:S01]  /*0a00*/  IMAD R11, R11, R6, RZ ;  /* 0x000000060b0b7224 */ /* 0x000fe200078e02ff */
[----:B------:R-:W-:-:S03]  /*0a10*/  LEA R10, P6, R30, R22, 0x1 ;  /* 0x000000161e0a7211 */ /* 0x000fc600078c08ff */
[----:B------:R-:W-:-:S04]  /*0a20*/  IMAD R11, R7, R13, R11 ;  /* 0x0000000d070b7224 */ /* 0x000fc800078e020b */
[----:B------:R-:W-:-:S05]  /*0a30*/  IMAD.IADD R11, R31, 0x1, R11 ;  /* 0x000000011f0b7824 */ /* 0x000fca00078e020b */
[----:B------:R-:W-:-:S05]  /*0a40*/  LEA.HI.X R11, R30, R23, R11, 0x1, P6 ;  /* 0x000000171e0b7211 */ /* 0x000fca00030f0c0b */
[----:B------:R2:W-:Y:S04]  /*0a50*/  @!P4 ST.E.128 desc[UR6][R10.64], RZ ;  /* 0x000000ff0a00c985 */ /* 0x0005e8000c101d06 */
[----:B------:R2:W-:Y:S04]  /*0a60*/  @!P2 ST.E.128 desc[UR6][R10.64+0x80], RZ ;  /* 0x000080ff0a00a985 */ /* 0x0005e8000c101d06 */
[----:B------:R2:W-:Y:S02]  /*0a70*/  @!P1 ST.E.128 desc[UR6][R10.64+0x100], RZ ;  /* 0x000100ff0a009985 */ /* 0x0005e4000c101d06 */
.L_x_835:
[----:B------:R-:W-:Y:S05]  /*0a80*/  BSYNC B0 ;  /* 0x0000000000007941 */ /* 0x000fea0003800000 */
.L_x_834:
[----:B-----5:R-:W-:Y:S01]  /*0a90*/  IMAD R2, R207, R2, R205 ;  /* 0x00000002cf027224 */ /* 0x020fe200078e02cd */
[----:B------:R-:W-:Y:S01]  /*0aa0*/  BSSY B0, `(.L_x_836) ;  /* 0x0000014000007945 */ /* 0x000fe20003800000 */
[----:B------:R-:W-:Y:S02]  /*0ab0*/  ISETP.GE.OR P6, PT, R9, R8, P3 ;  /* 0x000000080900720c */ /* 0x000fe40001fc6670 */
[----:B------:R-:W-:Y:S01]  /*0ac0*/  IMAD R76, R3, R2, R76 ;  /* 0x00000002034c7224 */ /* 0x000fe200078e024c */
[----:B------:R-:W-:Y:S10]  /*0ad0*/  @P0 BRA `(.L_x_837) ;  /* 0x0000000000400947 */ /* 0x000ff40003800000 */
[----:B-12---:R-:W-:Y:S01]  /*0ae0*/  IADD3 R11, P0, R9, 0x20, RZ ;  /* 0x00000020090b7810 */ /* 0x006fe20007f1e0ff */
[----:B------:R-:W-:Y:S01]  /*0af0*/  IMAD.MOV.U32 R12, RZ, RZ, R26 ;  /* 0x000000ffff0c7224 */ /* 0x000fe200078e001a */
[----:B------:R-:W-:Y:S02]  /*0b00*/  MOV R13, R29 ;  /* 0x0000001d000d7202 */ /* 0x000fe40000000f00 */
[-C--:B------:R-:W-:Y:S01]  /*0b10*/  ISETP.GE.AND P2, PT, R24, R0.reuse, PT ;  /* 0x000000001800720c */ /* 0x080fe20003f46270 */
[----:B------:R-:W-:Y:S01]  /*0b20*/  IMAD.X R3, RZ, RZ, R15, P0 ;  /* 0x000000ffff037224 */ /* 0x000fe200000e060f */
        /* <DEDUP_REMOVED lines=11> */
.L_x_837:
[----:B------:R-:W-:Y:S05]  /*0be0*/  BSYNC B0 ;  /* 0x0000000000007941 */ /* 0x000fea0003800000 */
.L_x_836:
[----:B-12---:R-:W-:Y:S01]  /*0bf0*/  VIADD R11, R9, 0x30 ;  /* 0x00000030090b7836 */ /* 0x006fe20000000000 */
[-C--:B------:R-:W-:Y:S01]  /*0c00*/  ISETP.GE.OR P4, PT, R17, R8.reuse, P3 ;  /* 0x000000081100720c */ /* 0x080fe20001f86670 */
[----:B------:R-:W-:Y:S01]  /*0c10*/  BSSY B0, `(.L_x_838) ;  /* 0x000001b000007945 */ /* 0x000fe20003800000 */
[C---:B---3--:R-:W-:Y:S02]  /*0c20*/  IADD3 R3, P0, R76.reuse, R9, RZ ;  /* 0x000000094c037210 */ /* 0x048fe40007f1e0ff */
[----:B------:R-:W-:Y:S02]  /*0c30*/  ISETP.GE.AND P1, PT, R11, R8, PT ;  /* 0x000000080b00720c */ /* 0x000fe40003f26270 */
[----:B------:R-:W-:Y:S02]  /*0c40*/  LEA.HI.X.SX32 R76, R76, R15, 0x1, P0 ;  /* 0x0000000f4c4c7211 */ /* 0x000fe400000f0eff */
[----:B------:R-:W-:Y:S01]  /*0c50*/  LEA R10, P0, R3, R4, 0x2 ;  /* 0x00000004030a7211 */ /* 0x000fe200078010ff */
[----:B------:R-:W-:Y:S01]  /*0c60*/  @!P6 IMAD.MOV.U32 R4, RZ, RZ, 0x7f800000 ;  /* 0x7f800000ff04e424 */ /* 0x000fe200078e00ff */
[----:B------:R-:W-:-:S02]  /*0c70*/  ISETP.GE.OR P3, PT, R11, R8, P3 ;  /* 0x000000080b00720c */ /* 0x000fc40001f66670 */
[----:B------:R-:W-:Y:S01]  /*0c80*/  LEA.HI.X R11, R3, R5, R76, 0x2, P0 ;  /* 0x00000005030b7211 */ /* 0x000fe200000f144c */
[----:B------:R-:W-:Y:S02]  /*0c90*/  @!P5 IMAD.MOV.U32 R3, RZ, RZ, 0x7f800000 ;  /* 0x7f800000ff03d424 */ /* 0x000fe400078e00ff */
[----:B------:R-:W-:Y:S02]  /*0ca0*/  @!P4 IMAD.MOV.U32 R2, RZ, RZ, 0x7f800000 ;  /* 0x7f800000ff02c424 */ /* 0x000fe400078e00ff */
[----:B------:R-:W-:Y:S06]  /*0cb0*/  @P1 BRA `(.L_x_839) ;  /* 0x0000000000401947 */ /* 0x000fec0003800000 */
[----:B------:R-:W-:Y:S01]  /*0cc0*/  IADD3 R9, P0, R9, 0x30, RZ ;  /* 0x0000003009097810 */ /* 0x000fe20007f1e0ff */
[----:B------:R-:W-:Y:S01]  /*0cd0*/  IMAD.MOV.U32 R12, RZ, RZ, R26 ;  /* 0x000000ffff0c7224 */ /* 0x000fe200078e001a */
[----:B------:R-:W-:Y:S02]  /*0ce0*/  MOV R13, R29 ;  /* 0x0000001d000d7202 */ /* 0x000fe40000000f00 */
[-C--:B------:R-:W-:Y:S01]  /*0cf0*/  ISETP.GE.AND P2, PT, R24, R0.reuse, PT ;  /* 0x000000001800720c */ /* 0x080fe20003f46270 */
[----:B------:R-:W-:Y:S01]  /*0d00*/  IMAD.X R5, RZ, RZ, R15, P0 ;  /* 0x000000ffff057224 */ /* 0x000fe200000e060f */
[----:B------:R-:W-:Y:S01]  /*0d10*/  ISETP.GE.AND P1, PT, R21, R0, PT ;  /* 0x000000001500720c */ /* 0x000fe20003f26270 */
[----:B------:R-:W-:-:S04]  /*0d20*/  IMAD.WIDE.U32 R12, R6, R9, R12 ;  /* 0x00000009060c7225 */ /* 0x000fc800078e000c */
[----:B------:R-:W-:Y:S01]  /*0d30*/  IMAD R5, R5, R6, RZ ;  /* 0x0000000605057224 */ /* 0x000fe200078e02ff */
[----:B------:R-:W-:-:S03]  /*0d40*/  LEA R6, P0, R12, R22, 0x1 ;  /* 0x000000160c067211 */ /* 0x000fc600078008ff */
[----:B------:R-:W-:-:S04]  /*0d50*/  IMAD R5, R7, R9, R5 ;  /* 0x0000000907057224 */ /* 0x000fc800078e0205 */
[----:B------:R-:W-:-:S05]  /*0d60*/  IMAD.IADD R5, R13, 0x1, R5 ;  /* 0x000000010d057824 */ /* 0x000fca00078e0205 */
[----:B------:R-:W-:Y:S02]  /*0d70*/  LEA.HI.X R7, R12, R23, R5, 0x1, P0 ;  /* 0x000000170c077211 */ /* 0x000fe400000f0c05 */
[----:B------:R-:W-:-:S03]  /*0d80*/  ISETP.GE.AND P0, PT, R19, R0, PT ;  /* 0x000000001300720c */ /* 0x000fc60003f06270 */
[----:B------:R1:W-:Y:S04]  /*0d90*/  @!P2 ST.E.128 desc[UR6][R6.64], RZ ;  /* 0x000000ff0600a985 */ /* 0x0003e8000c101d06 */
[----:B------:R1:W-:Y:S06]  /*0da0*/  @!P1 ST.E.128 desc[UR6][R6.64+0x80], RZ ;  /* 0x000080ff06009985 */ /* 0x0003ec000c101d06 */
[----:B------:R1:W-:Y:S02]  /*0db0*/  @!P0 ST.E.128 desc[UR6][R6.64+0x100], RZ ;  /* 0x000100ff06008985 */ /* 0x0003e4000c101d06 */
.L_x_839:
[----:B------:R-:W-:Y:S05]  /*0dc0*/  BSYNC B0 ;  /* 0x0000000000007941 */ /* 0x000fea0003800000 */
.L_x_838:
[----:B------:R-:W-:Y:S01]  /*0dd0*/  MOV R207, 0x0 ;  /* 0x0000000000cf7802 */ /* 0x000fe20000000f00 */
[----:B------:R-:W-:Y:S04]  /*0de0*/  @!P6 ST.E desc[UR6][R10.64], R4 ;  /* 0x000000040a00e985 */ /* 0x000fe8000c101906 */
[----:B------:R-:W-:Y:S04]  /*0df0*/  @!P5 ST.E desc[UR6][R10.64+0x40], R3 ;  /* 0x000040030a00d985 */ /* 0x000fe8000c101906 */
[----:B------:R1:W-:Y:S02]  /*0e00*/  @!P4 ST.E desc[UR6][R10.64+0x80], R2 ;  /* 0x000080020a00c985 */ /* 0x0003e4000c101906 */
[----:B-1----:R-:W-:Y:S05]  /*0e10*/  @P3 RET.REL.NODEC R206 `(_ZN5flash24flash_fwd_splitkv_kernelI23Flash_fwd_kernel_traitsILi192ELi64ELi64ELi4ELb0ELb0EN7cutlass10bfloat16_tE19Flash_kernel_traitsILi192ELi64ELi64ELi4ES3_EELb0ELb0ELb0ELb0ELb0ELb0ELb0ELb1EEEvNS_16Flash_fwd_paramsE) ;  /* 0xfffffff0ce783950 */ /* 0x002fea0003c3ffff */
[----:B------:R-:W-:Y:S02]  /*0e20*/  MOV R3, 0x7f800000 ;  /* 0x7f80000000037802 */ /* 0x000fe40000000f00 */
[----:B------:R-:W-:-:S03]  /*0e30*/  MOV R207, 0x0 ;  /* 0x0000000000cf7802 */ /* 0x000fc60000000f00 */
[----:B------:R1:W-:Y:S02]  /*0e40*/  ST.E desc[UR6][R10.64+0xc0], R3 ;  /* 0x0000c0030a007985 */ /* 0x0003e4000c101906 */
[----:B-1----:R-:W-:Y:S05]  /*0e50*/  RET.REL.NODEC R206 `(_ZN5flash24flash_fwd_splitkv_kernelI23Flash_fwd_kernel_traitsILi192ELi64ELi64ELi4ELb0ELb0EN7cutlass10bfloat16_tE19Flash_kernel_traitsILi192ELi64ELi64ELi4ES3_EELb0ELb0ELb0ELb0ELb0ELb0ELb0ELb1EEEvNS_16Flash_fwd_paramsE) ;  /* 0xfffffff0ce687950 */ /* 0x002fea0003c3ffff */
.L_x_831:
[----:B------:R-:W2:Y:S04]  /*0e60*/  LD.E.64 R6, desc[UR6][R16.64+0x160] ;  /* 0x0001600610067980 */ /* 0x000ea8000c101b00 */
[----:B------:R-:W3:Y:S01]  /*0e70*/  LD.E.64 R8, desc[UR6][R16.64+0x158] ;  /* 0x0001580610087980 */ /* 0x000ee2000c101b00 */
[----:B--2---:R-:W-:-:S04]  /*0e80*/  ISETP.NE.U32.AND P1, PT, R6, RZ, PT ;  /* 0x000000ff0600720c */ /* 0x004fc80003f25070 */
[----:B------:R-:W-:-:S13]  /*0e90*/  ISETP.NE.AND.EX P1, PT, R7, RZ, PT, P1 ;  /* 0x000000ff0700720c */ /* 0x000fda0003f25310 */
[----:B------:R-:W2:Y:S01]  /*0ea0*/  @P1 LD.E.64 R4, desc[UR6][R16.64+0x168] ;  /* 0x0001680610041980 */ /* 0x000ea2000c101b00 */
[----:B---3--:R-:W-:Y:S01]  /*0eb0*/  ISETP.NE.U32.AND P0, PT, R8, RZ, PT ;  /* 0x000000ff0800720c */ /* 0x008fe20003f05070 */
[----:B------:R-:W-:-:S03]  /*0ec0*/  IMAD.MOV.U32 R10, RZ, RZ, R207 ;  /* 0x000000ffff0a7224 */ /* 0x000fc600078e00cf */
[----:B------:R-:W-:Y:S02]  /*0ed0*/  ISETP.NE.AND.EX P0, PT, R9, RZ, PT, P0 ;  /* 0x000000ff0900720c */ /* 0x000fe40003f05300 */
[----:B------:R-:W-:Y:S02]  /*0ee0*/  @P1 SHF.R.S32.HI R0, RZ, 0x1f, R207 ;  /* 0x0000001fff001819 */ /* 0x000fe400000114cf */
[----:B------:R-:W-:-:S09]  /*0ef0*/  CS2R R212, SRZ ;  /* 0x0000000000d47805 */ /* 0x000fd2000001ff00 */
[----:B------:R-:W-:-:S05]  /*0f00*/  @P0 IMAD.WIDE R8, R207, 0x4, R8 ;  /* 0x00000004cf080825 */ /* 0x000fca00078e0208 */
[----:B------:R1:W5:Y:S01]  /*0f10*/  @P0 LD.E R10, desc[UR6][R8.64] ;  /* 0x00000006080a0980 */ /* 0x000362000c101900 */
[----:B------:R-:W-:Y:S01]  /*0f20*/  BSSY B0, `(.L_x_840) ;  /* 0x00000b0000007945 */ /* 0x000fe20003800000 */
[-C--:B--2---:R-:W-:Y:S02]  /*0f30*/  @P1 IMAD R5, R5, R207.reuse, RZ ;  /* 0x000000cf05051224 */ /* 0x084fe400078e02ff */
[----:B------:R-:W-:-:S04]  /*0f40*/  @P1 IMAD.WIDE.U32 R2, R4, R207, RZ ;  /* 0x000000cf04021225 */ /* 0x000fc800078e00ff */
[----:B------:R-:W-:Y:S01]  /*0f50*/  @P1 IMAD R0, R4, R0, R5 ;  /* 0x0000000004001224 */ /* 0x000fe200078e0205 */
[----:B------:R-:W-:-:S03]  /*0f60*/  @P1 LEA R212, P0, R2, R6, 0x2 ;  /* 0x0000000602d41211 */ /* 0x000fc600078010ff */
[----:B------:R-:W-:-:S05]  /*0f70*/  @P1 IMAD.IADD R0, R3, 0x1, R0 ;  /* 0x0000000103001824 */ /* 0x000fca00078e0200 */
[----:B------:R-:W-:Y:S02]  /*0f80*/  @P1 LEA.HI.X R213, R2, R7, R0, 0x2, P0 ;  /* 0x0000000702d51211 */ /* 0x000fe400000f1400 */
[----:B------:R-:W-:-:S04]  /*0f90*/  ISETP.NE.U32.AND P0, PT, R212, RZ, PT ;  /* 0x000000ffd400720c */ /* 0x000fc80003f05070 */
[----:B------:R-:W-:-:S13]  /*0fa0*/  ISETP.NE.AND.EX P0, PT, R213, RZ, PT, P0 ;  /* 0x000000ffd500720c */ /* 0x000fda0003f05300 */
[----:B-1----:R-:W-:Y:S05]  /*0fb0*/  @!P0 BRA `(.L_x_841) ;  /* 0x0000000400508947 */ /* 0x002fea0003800000 */
[----:B------:R-:W2:Y:S04]  /*0fc0*/  LD.E R8, desc[UR6][R16.64+0x170] ;  /* 0x0001700610087980 */ /* 0x000ea8000c101900 */
[----:B------:R-:W3:Y:S01]  /*0fd0*/  LD.E R2, desc[UR6][R16.64+0x68] ;  /* 0x0000680610027980 */ /* 0x000ee2000c101900 */
[----:B------:R-:W-:-:S03]  /*0fe0*/  LEA R9, R133, 0xffffffc0, 0x6 ;  /* 0xffffffc085097811 */ /* 0x000fc600078e30ff */
[----:B------:R-:W4:Y:S04]  /*0ff0*/  LD.E.64 R18, desc[UR6][R16.64+0x20] ;  /* 0x0000200610127980 */ /* 0x000f28000c101b00 */
[----:B------:R-:W4:Y:S04]  /*1000*/  LD.E.64 R66, desc[UR6][R16.64+0x38] ;  /* 0x0000380610427980 */ /* 0x000f28000c101b00 */
[----:B------:R-:W4:Y:S04]  /*1010*/  LD.E.64 R14, desc[UR6][R16.64+0x50] ;  /* 0x00005006100e7980 */ /* 0x000f28000c101b00 */
[----:B------:R-:W4:Y:S04]  /*1020*/  LD.E.64 R12, desc[UR6][R16.64+0x28] ;  /* 0x00002806100c7980 */ /* 0x000f28000c101b00 */
[----:B------:R-:W5:Y:S04]  /*1030*/  LD.E.64 R28, desc[UR6][R16.64+0x58] ;  /* 0x00005806101c7980 */ /* 0x000f68000c101b00 */
[----:B------:R-:W5:Y:S01]  /*1040*/  LD.E.64 R64, desc[UR6][R16.64+0x40] ;  /* 0x0000400610407980 */ /* 0x000f62000c101b00 */
[----:B--2---:R-:W-:-:S04]  /*1050*/  IABS R4, R8 ;  /* 0x0000000800047213 */ /* 0x004fc80000000000 */
[----:B------:R-:W1:Y:S08]  /*1060*/  I2F.RP R5, R4 ;  /* 0x0000000400057306 */ /* 0x000e700000209400 */
[----:B-1---5:R-:W1:Y:S02]  /*1070*/  MUFU.RCP R10, R5 ;  /* 0x00000005000a7308 */ /* 0x022e640000001000 */
[----:B-1----:R-:W-:-:S06]  /*1080*/  VIADD R10, R10, 0xffffffe ;  /* 0x0ffffffe0a0a7836 */ /* 0x002fcc0000000000 */
[----:B------:R-:W1:Y:S01]  /*1090*/  F2I.FTZ.U32.TRUNC.NTZ R11, R10 ;  /* 0x0000000a000b7305 */ /* 0x000e62000021f000 */
[----:B------:R-:W-:Y:S01]  /*10a0*/  IABS R0, R8 ;  /* 0x0000000800007213 */ /* 0x000fe20000000000 */
[----:B-1----:R-:W-:Y:S01]  /*10b0*/  IMAD.MOV R3, RZ, RZ, -R11 ;  /* 0x000000ffff037224 */ /* 0x002fe200078e0a0b */
[----:B------:R-:W-:-:S03]  /*10c0*/  MOV R10, RZ ;  /* 0x000000ff000a7202 */ /* 0x000fc60000000f00 */
[----:B------:R-:W-:Y:S01]  /*10d0*/  IMAD R6, R3, R4, RZ ;  /* 0x0000000403067224 */ /* 0x000fe200078e02ff */
[----:B------:R-:W-:-:S03]  /*10e0*/  IABS R3, R9 ;  /* 0x0000000900037213 */ /* 0x000fc60000000000 */
[----:B------:R-:W-:-:S04]  /*10f0*/  IMAD.HI.U32 R6, R11, R6, R10 ;  /* 0x000000060b067227 */ /* 0x000fc800078e000a */
[----:B------:R-:W-:Y:S02]  /*1100*/  IMAD.MOV R0, RZ, RZ, -R0 ;  /* 0x000000ffff007224 */ /* 0x000fe400078e0a00 */
[----:B------:R-:W-:-:S04]  /*1110*/  IMAD.HI.U32 R7, R6, R3, RZ ;  /* 0x0000000306077227 */ /* 0x000fc800078e00ff */
[----:B------:R-:W-:-:S05]  /*1120*/  IMAD R3, R7, R0, R3 ;  /* 0x0000000007037224 */ /* 0x000fca00078e0203 */
[----:B------:R-:W-:Y:S02]  /*1130*/  ISETP.GT.U32.AND P1, PT, R4, R3, PT ;  /* 0x000000030400720c */ /* 0x000fe40003f24070 */
[----:B------:R-:W-:-:S11]  /*1140*/  LOP3.LUT R0, R9, R8, RZ, 0x3c, !PT ;  /* 0x0000000809007212 */ /* 0x000fd600078e3cff */
[----:B------:R-:W-:-:S04]  /*1150*/  @!P1 IADD3 R3, R3, -R4, RZ ;  /* 0x8000000403039210 */ /* 0x000fc80007ffe0ff */
[----:B------:R-:W-:Y:S01]  /*1160*/  ISETP.GE.U32.AND P2, PT, R3, R4, PT ;  /* 0x000000040300720c */ /* 0x000fe20003f46070 */
[----:B------:R-:W-:Y:S01]  /*1170*/  @!P1 VIADD R7, R7, 0x1 ;  /* 0x0000000107079836 */ /* 0x000fe20000000000 */
[----:B------:R-:W-:Y:S02]  /*1180*/  ISETP.GE.AND P0, PT, R0, RZ, PT ;  /* 0x000000ff0000720c */ /* 0x000fe40003f06270 */
[----:B------:R-:W-:-:S09]  /*1190*/  ISETP.NE.AND P1, PT, R8, RZ, PT ;  /* 0x000000ff0800720c */ /* 0x000fd20003f25270 */
[----:B------:R-:W-:-:S05]  /*11a0*/  @P2 IADD3 R7, R7, 0x1, RZ ;  /* 0x0000000107072810 */ /* 0x000fca0007ffe0ff */
[----:B------:R-:W-:Y:S01]  /*11b0*/  @!P0 IMAD.MOV R7, RZ, RZ, -R7 ;  /* 0x000000ffff078224 */ /* 0x000fe200078e0a07 */
[----:B------:R-:W-:-:S05]  /*11c0*/  @!P1 LOP3.LUT R7, RZ, R8, RZ, 0x33, !PT ;  /* 0x00000008ff079212 */ /* 0x000fca00078e33ff */
[----:B------:R-:W-:-:S05]  /*11d0*/  IMAD.WIDE R4, R7, 0x4, R212 ;  /* 0x0000000407047825 */ /* 0x000fca00078e02d4 */
[----:B------:R1:W2:Y:S01]  /*11e0*/  LD.E R0, desc[UR6][R4.64] ;  /* 0x0000000604007980 */ /* 0x0002a2000c101900 */
[----:B---3--:R-:W-:-:S04]  /*11f0*/  IABS R6, R2 ;  /* 0x0000000200067213 */ /* 0x008fc80000000000 */
[----:B------:R-:W3:Y:S08]  /*1200*/  I2F.RP R20, R6 ;  /* 0x0000000600147306 */ /* 0x000ef00000209400 */
[----:B---3--:R-:W3:Y:S02]  /*1210*/  MUFU.RCP R11, R20 ;  /* 0x00000014000b7308 */ /* 0x008ee40000001000 */
[----:B---3--:R-:W-:-:S06]  /*1220*/  IADD3 R11, R11, 0xffffffe, RZ ;  /* 0x0ffffffe0b0b7810 */ /* 0x008fcc0007ffe0ff */
[----:B------:R-:W3:Y:S01]  /*1230*/  F2I.FTZ.U32.TRUNC.NTZ R25, R11 ;  /* 0x0000000b00197305 */ /* 0x000ee2000021f000 */
[----:B------:R-:W-:Y:S02]  /*1240*/  MOV R24, RZ ;  /* 0x000000ff00187202 */ /* 0x000fe40000000f00 */
[----:B-1----:R-:W-:Y:S02]  /*1250*/  IABS R5, R205 ;  /* 0x000000cd00057213 */ /* 0x002fe40000000000 */
[----:B------:R-:W-:Y:S01]  /*1260*/  IABS R4, R2 ;  /* 0x0000000200047213 */ /* 0x000fe20000000000 */
[----:B---3--:R-:W-:-:S04]  /*1270*/  IMAD.MOV R3, RZ, RZ, -R25 ;  /* 0x000000ffff037224 */ /* 0x008fc800078e0a19 */
[----:B------:R-:W-:-:S04]  /*1280*/  IMAD R10, R3, R6, RZ ;  /* 0x00000006030a7224 */ /* 0x000fc800078e02ff */
[----:B------:R-:W-:-:S04]  /*1290*/  IMAD.HI.U32 R10, R25, R10, R24 ;  /* 0x0000000a190a7227 */ /* 0x000fc800078e0018 */
[----:B------:R-:W-:Y:S02]  /*12a0*/  IMAD.MOV R4, RZ, RZ, -R4 ;  /* 0x000000ffff047224 */ /* 0x000fe400078e0a04 */
[----:B------:R-:W-:-:S04]  /*12b0*/  IMAD.HI.U32 R3, R10, R5, RZ ;  /* 0x000000050a037227 */ /* 0x000fc800078e00ff */
[----:B------:R-:W-:-:S05]  /*12c0*/  IMAD R5, R3, R4, R5 ;  /* 0x0000000403057224 */ /* 0x000fca00078e0205 */
[----:B------:R-:W-:-:S13]  /*12d0*/  ISETP.GT.U32.AND P1, PT, R6, R5, PT ;  /* 0x000000050600720c */ /* 0x000fda0003f24070 */
[----:B------:R-:W-:-:S04]  /*12e0*/  @!P1 IADD3 R5, R5, -R6, RZ ;  /* 0x8000000605059210 */ /* 0x000fc80007ffe0ff */
[----:B------:R-:W-:Y:S01]  /*12f0*/  ISETP.GE.U32.AND P2, PT, R5, R6, PT ;  /* 0x000000060500720c */ /* 0x000fe20003f46070 */
[----:B------:R-:W-:Y:S01]  /*1300*/  IMAD.MOV R6, RZ, RZ, -R7 ;  /* 0x000000ffff067224 */ /* 0x000fe200078e0a07 */
[----:B------:R-:W-:Y:S02]  /*1310*/  LOP3.LUT R5, R205, R2, RZ, 0x3c, !PT ;  /* 0x00000002cd057212 */ /* 0x000fe400078e3cff */
[----:B------:R-:W-:Y:S02]  /*1320*/  @!P1 IADD3 R3, R3, 0x1, RZ ;  /* 0x0000000103039810 */ /* 0x000fe40007ffe0ff */
[----:B------:R-:W-:Y:S02]  /*1330*/  ISETP.GE.AND P0, PT, R5, RZ, PT ;  /* 0x000000ff0500720c */ /* 0x000fe40003f06270 */
[----:B------:R-:W-:Y:S01]  /*1340*/  ISETP.NE.AND P1, PT, R2, RZ, PT ;  /* 0x000000ff0200720c */ /* 0x000fe20003f25270 */
[----:B------:R-:W-:-:S04]  /*1350*/  IMAD R9, R8, R6, R9 ;  /* 0x0000000608097224 */ /* 0x000fc800078e0209 */
[----:B------:R-:W-:Y:S01]  /*1360*/  @P2 VIADD R3, R3, 0x1 ;  /* 0x0000000103032836 */ /* 0x000fe20000000000 */
[----:B------:R-:W-:Y:S02]  /*1370*/  SHF.R.S32.HI R21, RZ, 0x1f, R9 ;  /* 0x0000001fff157819 */ /* 0x000fe40000011409 */
[----:B--2---:R-:W-:Y:S01]  /*1380*/  SHF.R.S32.HI R7, RZ, 0x1f, R0 ;  /* 0x0000001fff077819 */ /* 0x004fe20000011400 */
[-C--:B----4-:R-:W-:Y:S02]  /*1390*/  IMAD R4, R19, R0.reuse, RZ ;  /* 0x0000000013047224 */ /* 0x090fe400078e02ff */
[----:B------:R-:W-:-:S04]  /*13a0*/  IMAD.WIDE.U32 R10, R18, R0, RZ ;  /* 0x00000000120a7225 */ /* 0x000fc800078e00ff */
[----:B------:R-:W-:-:S05]  /*13b0*/  IMAD R4, R18, R7, R4 ;  /* 0x0000000712047224 */ /* 0x000fca00078e0204 */
[----:B------:R-:W-:Y:S01]  /*13c0*/  IADD3 R11, R11, R4, RZ ;  /* 0x000000040b0b7210 */ /* 0x000fe20007ffe0ff */
[----:B------:R-:W-:Y:S02]  /*13d0*/  IMAD.MOV.U32 R4, RZ, RZ, R3 ;  /* 0x000000ffff047224 */ /* 0x000fe400078e0003 */
[----:B------:R-:W-:Y:S02]  /*13e0*/  IMAD R3, R67, R9, RZ ;  /* 0x0000000943037224 */ /* 0x000fe400078e02ff */
[----:B------:R-:W-:Y:S01]  /*13f0*/  IMAD.WIDE.U32 R10, R9, R66, R10 ;  /* 0x00000042090a7225 */ /* 0x000fe200078e000a */
[----:B------:R-:W-:Y:S02]  /*1400*/  @!P0 IADD3 R4, -R4, RZ, RZ ;  /* 0x000000ff04048210 */ /* 0x000fe40007ffe1ff */
[----:B------:R-:W-:Y:S01]  /*1410*/  @!P1 LOP3.LUT R4, RZ, R2, RZ, 0x33, !PT ;  /* 0x00000002ff049212 */ /* 0x000fe200078e33ff */
[----:B------:R-:W-:-:S03]  /*1420*/  IMAD R3, R66, R21, R3 ;  /* 0x0000001542037224 */ /* 0x000fc600078e0203 */
[----:B------:R-:W-:Y:S01]  /*1430*/  SHF.R.S32.HI R5, RZ, 0x1f, R4 ;  /* 0x0000001fff057819 */ /* 0x000fe20000011404 */
[----:B------:R-:W-:Y:S02]  /*1440*/  IMAD.IADD R11, R11, 0x1, R3 ;  /* 0x000000010b0b7824 */ /* 0x000fe400078e0203 */
[----:B------:R-:W-:Y:S02]  /*1450*/  IMAD R3, R15, R4, RZ ;  /* 0x000000040f037224 */ /* 0x000fe400078e02ff */
[-C--:B------:R-:W-:Y:S02]  /*1460*/  IMAD R2, R13, R0.reuse, RZ ;  /* 0x000000000d027224 */ /* 0x080fe400078e02ff */
[----:B------:R-:W-:Y:S02]  /*1470*/  IMAD R3, R14, R5, R3 ;  /* 0x000000050e037224 */ /* 0x000fe400078e0203 */
[----:B------:R-:W-:-:S04]  /*1480*/  IMAD.WIDE.U32 R18, R12, R0, RZ ;  /* 0x000000000c127225 */ /* 0x000fc800078e00ff */
[----:B------:R-:W-:-:S04]  /*1490*/  IMAD.WIDE.U32 R14, R4, R14, R10 ;  /* 0x0000000e040e7225 */ /* 0x000fc800078e000a */
[----:B------:R-:W-:Y:S01]  /*14a0*/  IMAD R7, R12, R7, R2 ;  /* 0x000000070c077224 */ /* 0x000fe200078e0202 */
[----:B------:R-:W-:Y:S02]  /*14b0*/  MOV R2, R18 ;  /* 0x0000001200027202 */ /* 0x000fe40000000f00 */
[----:B------:R-:W-:Y:S01]  /*14c0*/  IADD3 R3, R15, R3, RZ ;  /* 0x000000030f037210 */ /* 0x000fe20007ffe0ff */
[----:B------:R-:W-:Y:S01]  /*14d0*/  IMAD.IADD R11, R19, 0x1, R7 ;  /* 0x00000001130b7824 */ /* 0x000fe200078e0207 */
[----:B------:R-:W-:Y:S01]  /*14e0*/  MOV R0, R14 ;  /* 0x0000000e00007202 */ /* 0x000fe20000000f00 */
[----:B------:R-:W-:Y:S05]  /*14f0*/  BRA `(.L_x_842) ;  /* 0x0000000400487947 */ /* 0x000fea0003800000 */
.L_x_841:
[----:B------:R-:W2:Y:S01]  /*1500*/  LD.E R4, desc[UR6][R16.64+0x68] ;  /* 0x0000680610047980 */ /* 0x000ea2000c101900 */
[----:B------:R-:W-:-:S03]  /*1510*/  ISETP.NE.AND P3, PT, R12, -0x1, PT ;  /* 0xffffffff0c00780c */ /* 0x000fc60003f65270 */
[----:B------:R-:W3:Y:S04]  /*1520*/  LD.E.64 R66, desc[UR6][R16.64+0x38] ;  /* 0x0000380610427980 */ /* 0x000ee8000c101b00 */
[----:B------:R-:W4:Y:S04]  /*1530*/  LD.E.64 R64, desc[UR6][R16.64+0x40] ;  /* 0x0000400610407980 */ /* 0x000f28000c101b00 */
[----:B------:R-:W4:Y:S04]  /*1540*/  LD.E.64 R14, desc[UR6][R16.64+0x50] ;  /* 0x00005006100e7980 */ /* 0x000f28000c101b00 */
[----:B------:R-:W4:Y:S04]  /*1550*/  @!P3 LD.E.64 R20, desc[UR6][R16.64+0x20] ;  /* 0x000020061014b980 */ /* 0x000f28000c101b00 */
[----:B------:R-:W4:Y:S04]  /*1560*/  @!P3 LD.E.64 R18, desc[UR6][R16.64+0x28] ;  /* 0x000028061012b980 */ /* 0x000f28000c101b00 */
[----:B------:R1:W5:Y:S01]  /*1570*/  LD.E.64 R28, desc[UR6][R16.64+0x58] ;  /* 0x00005806101c7980 */ /* 0x000362000c101b00 */
[----:B------:R-:W-:-:S02]  /*1580*/  MOV R8, RZ ;  /* 0x000000ff00087202 */ /* 0x000fc40000000f00 */
[----:B--2---:R-:W-:-:S04]  /*1590*/  IABS R3, R4 ;  /* 0x0000000400037213 */ /* 0x004fc80000000000 */
[----:B------:R-:W2:Y:S08]  /*15a0*/  I2F.RP R6, R3 ;  /* 0x0000000300067306 */ /* 0x000eb00000209400 */
[----:B--2---:R-:W2:Y:S02]  /*15b0*/  MUFU.RCP R2, R6 ;  /* 0x0000000600027308 */ /* 0x004ea40000001000 */
[----:B--2---:R-:W-:-:S06]  /*15c0*/  IADD3 R2, R2, 0xffffffe, RZ ;  /* 0x0ffffffe02027810 */ /* 0x004fcc0007ffe0ff */
[----:B------:R-:W2:Y:S01]  /*15d0*/  F2I.FTZ.U32.TRUNC.NTZ R9, R2 ;  /* 0x0000000200097305 */ /* 0x000ea2000021f000 */
[----:B------:R-:W-:Y:S01]  /*15e0*/  IABS R7, R4 ;  /* 0x0000000400077213 */ /* 0x000fe20000000000 */
[----:B--2---:R-:W-:-:S04]  /*15f0*/  IMAD.MOV R0, RZ, RZ, -R9 ;  /* 0x000000ffff007224 */ /* 0x004fc800078e0a09 */
[----:B------:R-:W-:Y:S01]  /*1600*/  IMAD R5, R0, R3, RZ ;  /* 0x0000000300057224 */ /* 0x000fe200078e02ff */
[----:B------:R-:W-:-:S03]  /*1610*/  IABS R0, R205 ;  /* 0x000000cd00007213 */ /* 0x000fc60000000000 */
[----:B------:R-:W-:-:S04]  /*1620*/  IMAD.HI.U32 R5, R9, R5, R8 ;  /* 0x0000000509057227 */ /* 0x000fc800078e0008 */
[----:B------:R-:W-:Y:S02]  /*1630*/  IMAD.MOV R7, RZ, RZ, -R7 ;  /* 0x000000ffff077224 */ /* 0x000fe400078e0a07 */
[----:B------:R-:W-:-:S04]  /*1640*/  IMAD.HI.U32 R2, R5, R0, RZ ;  /* 0x0000000005027227 */ /* 0x000fc800078e00ff */
[----:B------:R-:W-:-:S05]  /*1650*/  IMAD R0, R2, R7, R0 ;  /* 0x0000000702007224 */ /* 0x000fca00078e0200 */
[----:B------:R-:W-:Y:S01]  /*1660*/  ISETP.GT.U32.AND P0, PT, R3, R0, PT ;  /* 0x000000000300720c */ /* 0x000fe20003f04070 */
[-C--:B---3--:R-:W-:Y:S01]  /*1670*/  @!P3 IMAD R5, R67, R11.reuse, RZ ;  /* 0x0000000b4305b224 */ /* 0x088fe200078e02ff */
[----:B------:R-:W-:Y:S01]  /*1680*/  @!P3 SHF.R.S32.HI R6, RZ, 0x1f, R11 ;  /* 0x0000001fff06b819 */ /* 0x000fe2000001140b */
[----:B------:R-:W-:Y:S01]  /*1690*/  @!P3 IMAD.WIDE.U32 R26, R66, R11, RZ ;  /* 0x0000000b421ab225 */ /* 0x000fe200078e00ff */
[----:B------:R-:W-:-:S03]  /*16a0*/  @P3 IADD3 R8, R11, R12, RZ ;  /* 0x0000000c0b083210 */ /* 0x000fc60007ffe0ff */
[----:B------:R-:W-:Y:S01]  /*16b0*/  @!P3 IMAD R5, R6, R66, R5 ;  /* 0x000000420605b224 */ /* 0x000fe200078e0205 */
[----:B-----5:R-:W-:Y:S01]  /*16c0*/  @!P3 SHF.R.S32.HI R6, RZ, 0x1f, R10 ;  /* 0x0000001fff06b819 */ /* 0x020fe2000001140a */
[----:B------:R-:W-:-:S04]  /*16d0*/  @P3 IMAD R7, R67, R8, RZ ;  /* 0x0000000843073224 */ /* 0x000fc800078e02ff */
[-C--:B------:R-:W-:Y:S01]  /*16e0*/  @!P0 IADD3 R0, R0, -R3.reuse, RZ ;  /* 0x8000000300008210 */ /* 0x080fe20007ffe0ff */
[----:B------:R-:W-:Y:S02]  /*16f0*/  @!P3 IMAD.IADD R9, R27, 0x1, R5 ;  /* 0x000000011b09b824 */ /* 0x000fe400078e0205 */
[----:B------:R-:W-:Y:S01]  /*1700*/  @P3 IMAD.WIDE.U32 R24, R66, R8, RZ ;  /* 0x0000000842183225 */ /* 0x000fe200078e00ff */
[----:B------:R-:W-:Y:S02]  /*1710*/  @!P3 MOV R8, R26 ;  /* 0x0000001a0008b202 */ /* 0x000fe40000000f00 */
[----:B------:R-:W-:Y:S01]  /*1720*/  ISETP.GE.U32.AND P2, PT, R0, R3, PT ;  /* 0x000000030000720c */ /* 0x000fe20003f46070 */
[----:B----4-:R-:W-:Y:S01]  /*1730*/  @!P3 IMAD R5, R21, R10, RZ ;  /* 0x0000000a1505b224 */ /* 0x010fe200078e02ff */
[----:B------:R-:W-:-:S03]  /*1740*/  LOP3.LUT R0, R205, R4, RZ, 0x3c, !PT ;  /* 0x00000004cd007212 */ /* 0x000fc600078e3cff */
[C---:B------:R-:W-:Y:S02]  /*1750*/  @!P3 IMAD R5, R20.reuse, R6, R5 ;  /* 0x000000061405b224 */ /* 0x040fe400078e0205 */
[----:B------:R-:W-:Y:S01]  /*1760*/  @!P3 IMAD.WIDE.U32 R20, R20, R10, R8 ;  /* 0x0000000a1414b225 */ /* 0x000fe200078e0008 */
[----:B------:R-:W-:Y:S02]  /*1770*/  ISETP.GE.AND P1, PT, R0, RZ, PT ;  /* 0x000000ff0000720c */ /* 0x000fe40003f26270 */
[----:B------:R-:W-:Y:S01]  /*1780*/  @P3 IADD3 R7, R25, R7, RZ ;  /* 0x0000000719073210 */ /* 0x000fe20007ffe0ff */
[----:B------:R-:W-:Y:S02]  /*1790*/  @P3 IMAD.MOV.U32 R8, RZ, RZ, R24 ;  /* 0x000000ffff083224 */ /* 0x000fe400078e0018 */
[----:B------:R-:W-:Y:S01]  /*17a0*/  @!P0 VIADD R2, R2, 0x1 ;  /* 0x0000000102028836 */ /* 0x000fe20000000000 */
[----:B------:R-:W-:Y:S01]  /*17b0*/  ISETP.NE.AND P0, PT, R4, RZ, PT ;  /* 0x000000ff0400720c */ /* 0x000fe20003f05270 */
[----:B------:R-:W-:Y:S01]  /*17c0*/  @!P3 IMAD.MOV.U32 R8, RZ, RZ, R20 ;  /* 0x000000ffff08b224 */ /* 0x000fe200078e0014 */
[----:B------:R-:W-:-:S02]  /*17d0*/  @!P3 IADD3 R7, R21, R5, RZ ;  /* 0x000000051507b210 */ /* 0x000fc40007ffe0ff */
[----:B------:R-:W-:Y:S01]  /*17e0*/  LEA R9, R133, 0xffffffc0, 0x6 ;  /* 0xffffffc085097811 */ /* 0x000fe200078e30ff */
[----:B------:R-:W-:Y:S01]  /*17f0*/  @!P3 IMAD R5, R65, R11, RZ ;  /* 0x0000000b4105b224 */ /* 0x000fe200078e02ff */
[----:B------:R-:W-:Y:S02]  /*1800*/  @!P3 SHF.R.S32.HI R3, RZ, 0x1f, R11 ;  /* 0x0000001fff03b819 */ /* 0x000fe4000001140b */
[----:B------:R-:W-:Y:S01]  /*1810*/  @P2 IADD3 R2, R2, 0x1, RZ ;  /* 0x0000000102022810 */ /* 0x000fe20007ffe0ff */
[----:B------:R-:W-:Y:S01]  /*1820*/  IMAD R6, R67, R9, RZ ;  /* 0x0000000943067224 */ /* 0x000fe200078e02ff */
[----:B------:R-:W-:Y:S02]  /*1830*/  SHF.R.S32.HI R21, RZ, 0x1f, R9 ;  /* 0x0000001fff157819 */ /* 0x000fe40000011409 */
[----:B------:R-:W-:Y:S02]  /*1840*/  MOV R26, R8 ;  /* 0x00000008001a7202 */ /* 0x000fe40000000f00 */
[----:B------:R-:W-:Y:S01]  /*1850*/  MOV R27, R7 ;  /* 0x00000007001b7202 */ /* 0x000fe20000000f00 */
[----:B------:R-:W-:Y:S01]  /*1860*/  @!P3 IMAD R3, R3, R64, R5 ;  /* 0x000000400303b224 */ /* 0x000fe200078e0205 */
[----:B------:R-:W-:Y:S01]  /*1870*/  MOV R7, R2 ;  /* 0x0000000200077202 */ /* 0x000fe20000000f00 */
[----:B------:R-:W-:Y:S01]  /*1880*/  @!P3 IMAD.WIDE.U32 R24, R64, R11, RZ ;  /* 0x0000000b4018b225 */ /* 0x000fe200078e00ff */
[----:B------:R-:W-:-:S03]  /*1890*/  @P3 IADD3 R0, R11, R12, RZ ;  /* 0x0000000c0b003210 */ /* 0x000fc60007ffe0ff */
[----:B------:R-:W-:Y:S02]  /*18a0*/  IMAD R6, R21, R66, R6 ;  /* 0x0000004215067224 */ /* 0x000fe400078e0206 */
[----:B------:R-:W-:Y:S01]  /*18b0*/  IMAD.WIDE.U32 R26, R66, R9, R26 ;  /* 0x00000009421a7225 */ /* 0x000fe200078e001a */
[----:B------:R-:W-:-:S03]  /*18c0*/  @!P1 IADD3 R7, -R7, RZ, RZ ;  /* 0x000000ff07079210 */ /* 0x000fc60007ffe1ff */
[----:B------:R-:W-:Y:S01]  /*18d0*/  @!P3 IMAD.IADD R25, R25, 0x1, R3 ;  /* 0x000000011919b824 */ /* 0x000fe200078e0203 */
[----:B------:R-:W-:Y:S01]  /*18e0*/  @!P3 SHF.R.S32.HI R3, RZ, 0x1f, R10 ;  /* 0x0000001fff03b819 */ /* 0x000fe2000001140a */
[----:B------:R-:W-:Y:S01]  /*18f0*/  @!P3 IMAD R2, R19, R10, RZ ;  /* 0x0000000a1302b224 */ /* 0x000fe200078e02ff */
[----:B------:R-:W-:Y:S01]  /*1900*/  @!P0 LOP3.LUT R7, RZ, R4, RZ, 0x33, !PT ;  /* 0x00000004ff078212 */ /* 0x000fe200078e33ff */
[----:B------:R-:W-:Y:S01]  /*1910*/  IMAD.MOV.U32 R12, RZ, RZ, R26 ;  /* 0x000000ffff0c7224 */ /* 0x000fe200078e001a */
[----:B------:R-:W-:Y:S01]  /*1920*/  IADD3 R13, R27, R6, RZ ;  /* 0x000000061b0d7210 */ /* 0x000fe20007ffe0ff */
[-C--:B------:R-:W-:Y:S01]  /*1930*/  @P3 IMAD R11, R65, R0.reuse, RZ ;  /* 0x00000000410b3224 */ /* 0x080fe200078e02ff */
[----:B------:R-:W-:Y:S01]  /*1940*/  SHF.R.S32.HI R5, RZ, 0x1f, R7 ;  /* 0x0000001fff057819 */ /* 0x000fe20000011407 */
[----:B------:R-:W-:-:S04]  /*1950*/  @P3 IMAD.WIDE.U32 R26, R64, R0, RZ ;  /* 0x00000000401a3225 */ /* 0x000fc800078e00ff */
[C---:B------:R-:W-:Y:S02]  /*1960*/  @!P3 IMAD R0, R18.reuse, R3, R2 ;  /* 0x000000031200b224 */ /* 0x040fe400078e0202 */
[----:B------:R-:W-:Y:S02]  /*1970*/  IMAD R3, R15, R7, RZ ;  /* 0x000000070f037224 */ /* 0x000fe400078e02ff */
[----:B------:R-:W-:Y:S01]  /*1980*/  @!P3 IMAD.WIDE.U32 R18, R18, R10, R24 ;  /* 0x0000000a1212b225 */ /* 0x000fe200078e0018 */
[----:B------:R-:W-:-:S03]  /*1990*/  @P3 IADD3 R11, R27, R11, RZ ;  /* 0x0000000b1b0b3210 */ /* 0x000fc60007ffe0ff */
[----:B------:R-:W-:-:S04]  /*19a0*/  IMAD.WIDE.U32 R12, R14, R7, R12 ;  /* 0x000000070e0c7225 */ /* 0x000fc800078e000c */
[----:B------:R-:W-:Y:S01]  /*19b0*/  IMAD R3, R14, R5, R3 ;  /* 0x000000050e037224 */ /* 0x000fe200078e0203 */
[----:B------:R-:W-:Y:S01]  /*19c0*/  @!P3 IADD3 R11, R19, R0, RZ ;  /* 0x00000000130bb210 */ /* 0x000fe20007ffe0ff */
[----:B------:R-:W-:Y:S01]  /*19d0*/  @P3 IMAD.MOV.U32 R2, RZ, RZ, R26 ;  /* 0x000000ffff023224 */ /* 0x000fe200078e001a */
[----:B------:R-:W-:Y:S01]  /*19e0*/  @!P3 MOV R2, R18 ;  /* 0x000000120002b202 */ /* 0x000fe20000000f00 */
[----:B------:R-:W-:Y:S01]  /*19f0*/  IMAD.MOV.U32 R0, RZ, RZ, R12 ;  /* 0x000000ffff007224 */ /* 0x000fe200078e000c */
[----:B------:R-:W-:Y:S02]  /*1a00*/  IADD3 R3, R13, R3, RZ ;  /* 0x000000030d037210 */ /* 0x000fe40007ffe0ff */
[----:B-1----:R-:W-:Y:S02]  /*1a10*/  MOV R4, R7 ;  /* 0x0000000700047202 */ /* 0x002fe40000000f00 */
.L_x_842:
[----:B------:R-:W-:Y:S05]  /*1a20*/  BSYNC B0 ;  /* 0x0000000000007941 */ /* 0x000fea0003800000 */
.L_x_840:
[----:B------:R-:W-:Y:S01]  /*1a30*/  ISETP.NE.AND P0, PT, R210, -0x1, PT ;  /* 0xffffffffd200780c */ /* 0x000fe20003f05270 */
[----:B------:R-:W2:Y:S04]  /*1a40*/  LD.E.64 R174, desc[UR6][R16.64+0x30] ;  /* 0x0000300610ae7980 */ /* 0x000ea8000c101b00 */
[----:B------:R-:W3:Y:S04]  /*1a50*/  LD.E.64 R24, desc[UR6][R16.64+0x48] ;  /* 0x0000480610187980 */ /* 0x000ee8000c101b00 */
[----:B------:R-:W4:Y:S04]  /*1a60*/  LD.E R75, desc[UR6][R16.64+0xc0] ;  /* 0x0000c006104b7980 */ /* 0x000f28000c101900 */
[----:B------:R-:W3:Y:S04]  /*1a70*/  @!P0 LD.E.64 R26, desc[UR6][R16.64+0x18] ;  /* 0x00001806101a8980 */ /* 0x000ee8000c101b00 */
[----:B------:R1:W5:Y:S04]  /*1a80*/  @P4 LD.E R18, desc[UR6][R22.64] ;  /* 0x0000000616124980 */ /* 0x000368000c101900 */
[----:B------:R-:W4:Y:S04]  /*1a90*/  LD.E.64 R158, desc[UR6][R16.64+0x8] ;  /* 0x00000806109e7980 */ /* 0x000f28000c101b00 */
[----:B------:R-:W4:Y:S04]  /*1aa0*/  LD.E.64 R166, desc[UR6][R16.64+0x10] ;  /* 0x0000100610a67980 */ /* 0x000f28000c101b00 */
[----:B------:R1:W5:Y:S01]  /*1ab0*/  LD.E.64 R176, desc[UR6][R16.64] ;  /* 0x0000000610b07980 */ /* 0x000362000c101b00 */
[----:B------:R-:W-:-:S04]  /*1ac0*/  SHF.R.S32.HI R7, RZ, 0x1f, R56 ;  /* 0x0000001fff077819 */ /* 0x000fc80000011438 */
[CC--:B------:R-:W-:Y:S02]  /*1ad0*/  LEA.HI R168, R7.reuse, R56.reuse, RZ, 0x3 ;  /* 0x0000003807a87211 */ /* 0x0c0fe400078f18ff */
[----:B------:R-:W-:Y:S02]  /*1ae0*/  LEA.HI R70, R7, R56, RZ, 0x4 ;  /* 0x0000003807467211 */ /* 0x000fe400078f20ff */
[----:B------:R-:W-:Y:S02]  /*1af0*/  LOP3.LUT R19, R168, 0xfffffff8, RZ, 0xc0, !PT ;  /* 0xfffffff8a8137812 */ /* 0x000fe400078ec0ff */
[----:B------:R-:W-:Y:S02]  /*1b00*/  LOP3.LUT R15, R70, 0xfffffff0, RZ, 0xc0, !PT ;  /* 0xfffffff0460f7812 */ /* 0x000fe400078ec0ff */
[----:B------:R-:W-:Y:S01]  /*1b10*/  SHF.R.S32.HI R13, RZ, 0x4, R70 ;  /* 0x00000004ff0d7819 */ /* 0x000fe20000011446 */
[C---:B------:R-:W-:Y:S02]  /*1b20*/  IMAD.IADD R68, R56.reuse, 0x1, -R19 ;  /* 0x0000000138447824 */ /* 0x040fe400078e0a13 */
[----:B------:R-:W-:Y:S01]  /*1b30*/  IMAD.IADD R15, R56, 0x1, -R15 ;  /* 0x00000001380f7824 */ /* 0x000fe200078e0a0f */
[----:B------:R-:W-:Y:S01]  /*1b40*/  LEA.HI R70, R70, R13, RZ, 0x1 ;  /* 0x0000000d46467211 */ /* 0x000fe200078f08ff */
[----:B------:R-:W-:Y:S01]  /*1b50*/  IMAD.SHL.U32 R12, R68, 0x8, RZ ;  /* 0x00000008440c7824 */ /* 0x000fe200078e00ff */
[----:B------:R-:W-:-:S02]  /*1b60*/  SHF.R.S32.HI R168, RZ, 0x3, R168 ;  /* 0x00000003ffa87819 */ /* 0x000fc400000114a8 */
[----:B------:R-:W-:Y:S02]  /*1b70*/  SHF.R.S32.HI R6, RZ, 0x1f, R15 ;  /* 0x0000001fff067819 */ /* 0x000fe4000001140f */
[----:B------:R-:W-:Y:S02]  /*1b80*/  LOP3.LUT R70, R70, 0xfffffffe, RZ, 0xc0, !PT ;  /* 0xfffffffe46467812 */ /* 0x000fe400078ec0ff */
[----:B------:R-:W-:Y:S01]  /*1b90*/  IADD3 R20, P1, R12, R2, RZ ;  /* 0x000000020c147210 */ /* 0x000fe20007f3e0ff */
[----:B-1----:R-:W-:Y:S01]  /*1ba0*/  IMAD.SHL.U32 R23, R168, 0x40, RZ ;  /* 0x00000040a8177824 */ /* 0x002fe200078e00ff */
[----:B------:R-:W-:Y:S01]  /*1bb0*/  LEA.HI R2, R6, R15, RZ, 0x3 ;  /* 0x0000000f06027211 */ /* 0x000fe200078f18ff */
[----:B------:R-:W-:Y:S01]  /*1bc0*/  IMAD.IADD R70, R13, 0x1, -R70 ;  /* 0x000000010d467824 */ /* 0x000fe200078e0a46 */
[----:B------:R-:W-:Y:S02]  /*1bd0*/  SHF.R.S32.HI R13, RZ, 0x1f, R12 ;  /* 0x0000001fff0d7819 */ /* 0x000fe4000001140c */
[----:B------:R-:W-:Y:S01]  /*1be0*/  LOP3.LUT R8, R2, 0xfffffff8, RZ, 0xc0, !PT ;  /* 0xfffffff802087812 */ /* 0x000fe200078ec0ff */
[----:B------:R-:W-:Y:S01]  /*1bf0*/  IMAD R6, R21, R64, RZ ;  /* 0x0000004015067224 */ /* 0x000fe200078e02ff */
[----:B------:R-:W-:Y:S01]  /*1c00*/  LOP3.LUT R23, R23, 0x1c0, RZ, 0xc0, !PT ;  /* 0x000001c017177812 */ /* 0x000fe200078ec0ff */
[----:B------:R-:W-:Y:S01]  /*1c10*/  IMAD.X R21, R13, 0x1, R11, P1 ;  /* 0x000000010d157824 */ /* 0x000fe200008e060b */
[----:B------:R-:W-:Y:S01]  /*1c20*/  LEA.HI R7, R7, R56, RZ, 0x6 ;  /* 0x0000003807077211 */ /* 0x000fe200078f30ff */
[----:B------:R-:W-:Y:S01]  /*1c30*/  IMAD.IADD R8, R15, 0x1, -R8 ;  /* 0x000000010f087824 */ /* 0x000fe200078e0a08 */
[----:B------:R-:W-:-:S02]  /*1c40*/  LOP3.LUT R19, R23, 0x38, R12, 0xf8, !PT ;  /* 0x0000003817137812 */ /* 0x000fc400078ef80c */
[----:B------:R-:W-:Y:S01]  /*1c50*/  SHF.R.U32.HI R10, RZ, 0x3, R23 ;  /* 0x00000003ff0a7819 */ /* 0x000fe20000011617 */
[C---:B------:R-:W-:Y:S02]  /*1c60*/  IMAD R6, R9.reuse, R65, R6 ;  /* 0x0000004109067224 */ /* 0x040fe400078e0206 */
[----:B------:R-:W-:Y:S01]  /*1c70*/  IMAD.WIDE.U32 R20, R9, R64, R20 ;  /* 0x0000004009147225 */ /* 0x000fe200078e0014 */
[----:B------:R-:W-:-:S03]  /*1c80*/  LOP3.LUT R10, R19, R10, RZ, 0x3c, !PT ;  /* 0x0000000a130a7212 */ /* 0x000fc600078e3cff */
[----:B------:R-:W-:Y:S02]  /*1c90*/  IMAD.SHL.U32 R14, R8, 0x40, RZ ;  /* 0x00000040080e7824 */ /* 0x000fe400078e00ff */
[----:B------:R-:W-:Y:S01]  /*1ca0*/  IMAD.SHL.U32 R9, R7, 0x8, RZ ;  /* 0x0000000807097824 */ /* 0x000fe200078e00ff */
[----:B------:R-:W-:Y:S01]  /*1cb0*/  SHF.R.S32.HI R72, RZ, 0x1f, R207 ;  /* 0x0000001fff487819 */ /* 0x000fe200000114cf */
[----:B------:R-:W-:Y:S01]  /*1cc0*/  IMAD.SHL.U32 R7, R70, 0x8, RZ ;  /* 0x0000000846077824 */ /* 0x000fe200078e00ff */
[----:B------:R-:W-:Y:S02]  /*1cd0*/  LOP3.LUT R14, R14, 0x1c0, RZ, 0xc0, !PT ;  /* 0x000001c00e0e7812 */ /* 0x000fe400078ec0ff */
[----:B------:R-:W-:Y:S01]  /*1ce0*/  LOP3.LUT R154, R10, 0xfffffe00, R9, 0xf8, !PT ;  /* 0xfffffe000a9a7812 */ /* 0x000fe200078ef809 */
[----:B------:R-:W-:Y:S01]  /*1cf0*/  IMAD.IADD R11, R21, 0x1, R6 ;  /* 0x00000001150b7824 */ /* 0x000fe200078e0206 */
[----:B------:R-:W-:Y:S02]  /*1d00*/  LOP3.LUT R7, R14, 0x8, R7, 0xf8, !PT ;  /* 0x000000080e077812 */ /* 0x000fe400078ef807 */
[----:B------:R-:W-:-:S02]  /*1d10*/  SHF.R.U32.HI R54, RZ, 0x3, R14 ;  /* 0x00000003ff367819 */ /* 0x000fc4000001160e */
[C---:B------:R-:W-:Y:S02]  /*1d20*/  LOP3.LUT P3, RZ, R8.reuse, 0x4, RZ, 0xc0, !PT ;  /* 0x0000000408ff7812 */ /* 0x040fe4000786c0ff */
[----:B------:R-:W-:Y:S02]  /*1d30*/  LOP3.LUT P2, RZ, R8, 0x2, RZ, 0xc0, !PT ;  /* 0x0000000208ff7812 */ /* 0x000fe4000784c0ff */
[----:B------:R-:W-:Y:S01]  /*1d40*/  LOP3.LUT R54, R7, R54, RZ, 0x3c, !PT ;  /* 0x0000003607367212 */ /* 0x000fe200078e3cff */
[----:B------:R-:W-:Y:S01]  /*1d50*/  IMAD R162, R29, R4, RZ ;  /* 0x000000041da27224 */ /* 0x000fe200078e02ff */
[----:B------:R-:W-:-:S03]  /*1d60*/  MOV R10, R20 ;  /* 0x00000014000a7202 */ /* 0x000fc60000000f00 */
[-C--:B------:R-:W-:Y:S02]  /*1d70*/  IMAD R162, R5, R28.reuse, R162 ;  /* 0x0000001c05a27224 */ /* 0x080fe400078e02a2 */
[----:B------:R-:W-:Y:S01]  /*1d80*/  IMAD.WIDE.U32 R28, R4, R28, R10 ;  /* 0x0000001c041c7225 */ /* 0x000fe200078e000a */
[----:B------:R-:W-:-:S03]  /*1d90*/  SHF.R.S32.HI R98, RZ, 0x1f, R71 ;  /* 0x0000001fff627819 */ /* 0x000fc60000011447 */
[----:B------:R-:W-:Y:S01]  /*1da0*/  VIADD R10, R12, 0x40 ;  /* 0x000000400c0a7836 */ /* 0x000fe20000000000 */
[----:B------:R-:W-:-:S04]  /*1db0*/  LEA.HI R98, R98, R71, RZ, 0x6 ;  /* 0x0000004762627211 */ /* 0x000fc800078f30ff */
[----:B------:R-:W-:Y:S02]  /*1dc0*/  SHF.R.S32.HI R98, RZ, 0x6, R98 ;  /* 0x00000006ff627819 */ /* 0x000fe40000011462 */
[----:B------:R-:W-:Y:S02]  /*1dd0*/  SHF.R.S32.HI R169, RZ, 0x1f, R168 ;  /* 0x0000001fffa97819 */ /* 0x000fe400000114a8 */
[----:B------:R-:W-:Y:S01]  /*1de0*/  VIMNMX R98, RZ, R98, !PT ;  /* 0x00000062ff627248 */ /* 0x000fe20007fe0100 */
[----:B------:R-:W-:Y:S02]  /*1df0*/  IMAD.IADD R163, R29, 0x1, R162 ;  /* 0x000000011da37824 */ /* 0x000fe400078e02a2 */
[----:B------:R-:W-:-:S04]  /*1e00*/  IMAD.WIDE R170, R208, 0x40, R168 ;  /* 0x00000040d0aa7825 */ /* 0x000fc800078e02a8 */
[----:B------:R-:W-:Y:S02]  /*1e10*/  IMAD.MOV.U32 R162, RZ, RZ, R28 ;  /* 0x000000ffffa27224 */ /* 0x000fe400078e001c */
[-C--:B------:R-:W-:Y:S02]  /*1e20*/  IMAD R155, R67, R168.reuse, RZ ;  /* 0x000000a8439b7224 */ /* 0x080fe400078e02ff */
[----:B------:R-:W-:Y:S02]  /*1e30*/  IMAD R165, R65, R168, RZ ;  /* 0x000000a841a57224 */ /* 0x000fe400078e02ff */
[C---:B------:R-:W-:Y:S02]  /*1e40*/  IMAD R155, R169.reuse, R66, R155 ;  /* 0x00000042a99b7224 */ /* 0x040fe400078e029b */
[-C--:B------:R-:W-:Y:S02]  /*1e50*/  IMAD R165, R169, R64.reuse, R165 ;  /* 0x00000040a9a57224 */ /* 0x080fe400078e02a5 */
[----:B------:R-:W-:-:S04]  /*1e60*/  IMAD.WIDE.U32 R162, R168, R64, R162 ;  /* 0x00000040a8a27225 */ /* 0x000fc800078e00a2 */
[----:B------:R-:W-:Y:S02]  /*1e70*/  IMAD.MOV.U32 R57, RZ, RZ, 0x10 ;  /* 0x00000010ff397424 */ /* 0x000fe400078e00ff */
[----:B------:R-:W-:Y:S02]  /*1e80*/  IMAD.MOV.U32 R55, RZ, RZ, 0x20 ;  /* 0x00000020ff377424 */ /* 0x000fe400078e00ff */
[----:B------:R-:W-:Y:S01]  /*1e90*/  IMAD.IADD R165, R163, 0x1, R165 ;  /* 0x00000001a3a57824 */ /* 0x000fe200078e02a5 */
[C---:B------:R-:W-:Y:S01]  /*1ea0*/  SHF.L.U64.HI R202, R66.reuse, 0x4, R67 ;  /* 0x0000000442ca7819 */ /* 0x040fe20000010243 */
[----:B------:R-:W-:Y:S01]  /*1eb0*/  IMAD.SHL.U32 R201, R66, 0x10, RZ ;  /* 0x0000001042c97824 */ /* 0x000fe200078e00ff */
[----:B------:R-:W-:Y:S01]  /*1ec0*/  SHF.L.U64.HI R200, R64, 0x4, R65 ;  /* 0x0000000440c87819 */ /* 0x000fe20000010241 */
[----:B------:R-:W-:Y:S01]  /*1ed0*/  IMAD.SHL.U32 R73, R68, 0x4, RZ ;  /* 0x0000000444497824 */ /* 0x000fe200078e00ff */
[----:B------:R-:W-:Y:S02]  /*1ee0*/  SHF.L.U32 R199, R64, 0x4, RZ ;  /* 0x0000000440c77819 */ /* 0x000fe400000006ff */
[----:B------:R-:W-:-:S02]  /*1ef0*/  SEL R57, R57, 0xfffffff0, !P2 ;  /* 0xfffffff039397807 */ /* 0x000fc40005000000 */
[----:B------:R-:W-:Y:S01]  /*1f00*/  SEL R55, R55, 0xffffffe0, !P3 ;  /* 0xffffffe037377807 */ /* 0x000fe20005800000 */
[----:B--2---:R-:W-:-:S04]  /*1f10*/  @P0 IMAD.WIDE.U32 R14, R174, R210, RZ ;  /* 0x000000d2ae0e0225 */ /* 0x004fc800078e00ff */
[----:B------:R-:W-:Y:S02]  /*1f20*/  @P0 IMAD R7, R175, R210, RZ ;  /* 0x000000d2af070224 */ /* 0x000fe400078e02ff */
[----:B---3--:R-:W-:-:S04]  /*1f30*/  @!P0 IMAD R9, R27, R207, RZ ;  /* 0x000000cf1b098224 */ /* 0x008fc800078e02ff */
[C---:B------:R-:W-:Y:S02]  /*1f40*/  @!P0 IMAD R6, R26.reuse, R72, R9 ;  /* 0x000000481a068224 */ /* 0x040fe400078e0209 */
[----:B------:R-:W-:-:S04]  /*1f50*/  @!P0 IMAD.WIDE.U32 R26, R26, R207, RZ ;  /* 0x000000cf1a1a8225 */ /* 0x000fc800078e00ff */
[----:B------:R-:W-:Y:S02]  /*1f60*/  @P0 IMAD.MOV.U32 R8, RZ, RZ, R14 ;  /* 0x000000ffff080224 */ /* 0x000fe400078e000e */
[----:B------:R-:W-:Y:S02]  /*1f70*/  IMAD.SHL.U32 R9, R2, 0x40, RZ ;  /* 0x0000004002097824 */ /* 0x000fe400078e00ff */
[----:B------:R-:W-:Y:S02]  /*1f80*/  @!P0 IMAD.MOV.U32 R8, RZ, RZ, R26 ;  /* 0x000000ffff088224 */ /* 0x000fe400078e001a */
[----:B------:R-:W-:Y:S01]  /*1f90*/  @P0 IMAD.IADD R7, R15, 0x1, R7 ;  /* 0x000000010f070824 */ /* 0x000fe200078e0207 */
[----:B------:R-:W-:Y:S01]  /*1fa0*/  LOP3.LUT R54, R54, 0xfffffe00, R9, 0xf8, !PT ;  /* 0xfffffe0036367812 */ /* 0x000fe200078ef809 */
[----:B------:R-:W-:Y:S01]  /*1fb0*/  @!P0 IMAD.IADD R7, R27, 0x1, R6 ;  /* 0x000000011b078824 */ /* 0x000fe200078e0206 */
[----:B------:R-:W-:Y:S01]  /*1fc0*/  IADD3 R6, P1, R12, R8, RZ ;  /* 0x000000080c067210 */ /* 0x000fe20007f3e0ff */
[----:B------:R-:W-:Y:S01]  /*1fd0*/  IMAD R2, R25, R205, RZ ;  /* 0x000000cd19027224 */ /* 0x000fe200078e02ff */
[----:B------:R-:W-:-:S02]  /*1fe0*/  SHF.R.S32.HI R9, RZ, 0x1f, R205 ;  /* 0x0000001fff097819 */ /* 0x000fc400000114cd */
[----:B----4-:R-:W-:Y:S01]  /*1ff0*/  ISETP.GE.AND P0, PT, R10, R75, PT ;  /* 0x0000004b0a00720c */ /* 0x010fe20003f06270 */
[----:B------:R-:W-:Y:S02]  /*2000*/  IMAD.X R7, R13, 0x1, R7, P1 ;  /* 0x000000010d077824 */ /* 0x000fe400008e0607 */
[----:B------:R-:W-:Y:S01]  /*2010*/  IMAD R2, R24, R9, R2 ;  /* 0x0000000918027224 */ /* 0x000fe200078e0202 */
[----:B------:R-:W-:Y:S01]  /*2020*/  IADD3 R9, R12, 0x80, RZ ;  /* 0x000000800c097810 */ /* 0x000fe20007ffe0ff */
[----:B------:R-:W-:Y:S01]  /*2030*/  IMAD.WIDE.U32 R24, R205, R24, R6 ;  /* 0x00000018cd187225 */ /* 0x000fe200078e0006 */
[----:B------:R-:W-:Y:S02]  /*2040*/  SEL R7, RZ, 0xffffffff, P0 ;  /* 0xffffffffff077807 */ /* 0x000fe40000000000 */
[----:B------:R-:W-:Y:S01]  /*2050*/  ISETP.GE.AND P0, PT, R9, R75, PT ;  /* 0x0000004b0900720c */ /* 0x000fe20003f06270 */
[----:B------:R-:W-:-:S03]  /*2060*/  @!P4 IMAD.MOV.U32 R18, RZ, RZ, RZ ;  /* 0x000000ffff12c224 */ /* 0x000fc600078e00ff */
[----:B------:R-:W-:Y:S02]  /*2070*/  SEL R74, RZ, 0x4, P0 ;  /* 0x00000004ff4a7807 */ /* 0x000fe40000000000 */
[C---:B------:R-:W-:Y:S02]  /*2080*/  IADD3 R156, P0, R12.reuse, R0, RZ ;  /* 0x000000000c9c7210 */ /* 0x040fe40007f1e0ff */
[----:B------:R-:W-:Y:S02]  /*2090*/  ISETP.GT.AND P4, PT, R133, R98, PT ;  /* 0x000000628500720c */ /* 0x000fe40003f84270 */
[----:B------:R-:W-:Y:S01]  /*20a0*/  ISETP.GE.AND P1, PT, R12, R75, PT ;  /* 0x0000004b0c00720c */ /* 0x000fe20003f26270 */
[----:B------:R-:W-:Y:S02]  /*20b0*/  IMAD.X R157, R13, 0x1, R3, P0 ;  /* 0x000000010d9d7824 */ /* 0x000fe400000e0603 */
[----:B------:R-:W-:Y:S01]  /*20c0*/  IMAD.SHL.U32 R7, R7, 0x2, RZ ;  /* 0x0000000207077824 */ /* 0x000fe200078e00ff */
[----:B------:R-:W-:Y:S01]  /*20d0*/  SEL R6, RZ, 0x1, P1 ;  /* 0x00000001ff067807 */ /* 0x000fe20000800000 */
[----:B------:R-:W-:-:S02]  /*20e0*/  IMAD R173, R171, R174, RZ ;  /* 0x000000aeabad7224 */ /* 0x000fc400078e02ff */
[----:B------:R-:W-:-:S04]  /*20f0*/  IMAD.WIDE.U32 R156, R168, R66, R156 ;  /* 0x00000042a89c7225 */ /* 0x000fc800078e009c */
[----:B------:R-:W-:Y:S01]  /*2100*/  IMAD.IADD R25, R25, 0x1, R2 ;  /* 0x0000000119197824 */ /* 0x000fe200078e0202 */
[----:B------:R-:W-:Y:S01]  /*2110*/  LOP3.LUT R7, R7, 0x2, R6, 0xe2, !PT ;  /* 0x0000000207077812 */ /* 0x000fe200078ee206 */
[----:B------:R-:W-:Y:S01]  /*2120*/  IMAD R173, R170, R175, R173 ;  /* 0x000000afaaad7224 */ /* 0x000fe200078e02ad */
[----:B------:R-:W-:Y:S01]  /*2130*/  LEA R204, P1, R156, R158, 0x1 ;  /* 0x0000009e9ccc7211 */ /* 0x000fe200078208ff */
[----:B------:R-:W-:Y:S01]  /*2140*/  IMAD.IADD R155, R157, 0x1, R155 ;  /* 0x000000019d9b7824 */ /* 0x000fe200078e029b */
[----:B------:R-:W-:Y:S01]  /*2150*/  LEA R160, P0, R162, R166, 0x1 ;  /* 0x000000a6a2a07211 */ /* 0x000fe200078008ff */
[----:B------:R-:W-:Y:S01]  /*2160*/  IMAD.WIDE.U32 R170, R170, R174, R24 ;  /* 0x000000aeaaaa7225 */ /* 0x000fe200078e0018 */
[----:B------:R-:W-:Y:S02]  /*2170*/  LOP3.LUT R74, R7, R74, RZ, 0xfc, !PT ;  /* 0x0000004a074a7212 */ /* 0x000fe400078efcff */
[----:B------:R-:W-:Y:S01]  /*2180*/  LEA.HI.X R203, R156, R159, R155, 0x1, P1 ;  /* 0x0000009f9ccb7211 */ /* 0x000fe200008f0c9b */
[----:B------:R-:W-:Y:S01]  /*2190*/  IMAD.IADD R173, R171, 0x1, R173 ;  /* 0x00000001abad7824 */ /* 0x000fe200078e02ad */
[----:B------:R-:W-:Y:S01]  /*21a0*/  LEA.HI.X R161, R162, R167, R165, 0x1, P0 ;  /* 0x000000a7a2a17211 */ /* 0x000fe200000f0ca5 */
[----:B------:R-:W-:Y:S06]  /*21b0*/  @!P4 BRA `(.L_x_843) ;  /* 0x0000008c0070c947 */ /* 0x000fec0003800000 */
[----:B------:R-:W2:Y:S04]  /*21c0*/  LD.E.64 R30, desc[UR6][R16.64+0x120] ;  /* 0x00012006101e7980 */ /* 0x000ea8000c101b00 */
[----:B------:R-:W3:Y:S04]  /*21d0*/  LD.E.64 R32, desc[UR6][R16.64+0x118] ;  /* 0x0001180610207980 */ /* 0x000ee8000c101b00 */
[----:B------:R-:W4:Y:S04]  /*21e0*/  LD.E.64 R182, desc[UR6][R16.64+0x128] ;  /* 0x0001280610b67980 */ /* 0x000f28000c101b00 */
[----:B------:R-:W4:Y:S04]  /*21f0*/  LD.E.64 R180, desc[UR6][R16.64+0x130] ;  /* 0x0001300610b47980 */ /* 0x000f28000c101b00 */
[----:B------:R-:W4:Y:S04]  /*2200*/  LD.E.64 R26, desc[UR6][R16.64+0x140] ;  /* 0x00014006101a7980 */ /* 0x000f28000c101b00 */
[----:B------:R-:W4:Y:S04]  /*2210*/  LD.E.64 R24, desc[UR6][R16.64+0x138] ;  /* 0x0001380610187980 */ /* 0x000f28000c101b00 */
[----:B------:R-:W4:Y:S04]  /*2220*/  LD.E R8, desc[UR6][R16.64+0xd0] ;  /* 0x0000d00610087980 */ /* 0x000f28000c101900 */
[----:B------:R-:W4:Y:S04]  /*2230*/  LD.E.64 R20, desc[UR6][R16.64+0x110] ;  /* 0x0001100610147980 */ /* 0x000f28000c101b00 */
[----:B------:R-:W4:Y:S04]  /*2240*/  LD.E.64 R22, desc[UR6][R16.64+0x108] ;  /* 0x0001080610167980 */ /* 0x000f28000c101b00 */
[----:B------:R-:W4:Y:S04]  /*2250*/  LD.E.64 R14, desc[UR6][R16.64+0x150] ;  /* 0x00015006100e7980 */ /* 0x000f28000c101b00 */
[----:B------:R-:W4:Y:S01]  /*2260*/  LD.E.64 R6, desc[UR6][R16.64+0x148] ;  /* 0x0001480610067980 */ /* 0x000f22000c101b00 */
[----:B------:R-:W-:-:S04]  /*2270*/  LEA R19, R133, 0xffffffc0, 0x6 ;  /* 0xffffffc085137811 */ /* 0x000fc800078e30ff */
[----:B------:R-:W-:Y:S01]  /*2280*/  SHF.R.S32.HI R2, RZ, 0x1f, R19 ;  /* 0x0000001fff027819 */ /* 0x000fe20000011413 */
[----:B-----5:R-:W-:Y:S02]  /*2290*/  IMAD.IADD R18, R19, 0x1, R18 ;  /* 0x0000000113127824 */ /* 0x020fe400078e0212 */
[----:B------:R-:W-:Y:S01]  /*22a0*/  IMAD.WIDE.U32 R178, R64, 0x60, RZ ;  /* 0x0000006040b27825 */ /* 0x000fe200078e00ff */
[----:B------:R-:W-:Y:S02]  /*22b0*/  LOP3.LUT R150, R74, 0xffff, RZ, 0xc0, !PT ;  /* 0x0000ffff4a967812 */ /* 0x000fe400078ec0ff */
[C---:B------:R-:W-:Y:S01]  /*22c0*/  SHF.L.U64.HI R82, R64.reuse, 0x5, R65 ;  /* 0x0000000540527819 */ /* 0x040fe20000010241 */
[----:B------:R-:W-:Y:S01]  /*22d0*/  IMAD.SHL.U32 R81, R64, 0x20, RZ ;  /* 0x0000002040517824 */ /* 0x000fe200078e00ff */
[----:B------:R-:W-:Y:S01]  /*22e0*/  LOP3.LUT R152, R150, 0x1, RZ, 0xc0, !PT ;  /* 0x0000000196987812 */ /* 0x000fe200078ec0ff */
[----:B------:R-:W-:Y:S01]  /*22f0*/  VIADD R78, R168, 0x20 ;  /* 0x00000020a84e7836 */ /* 0x000fe20000000000 */
[----:B------:R-:W-:Y:S01]  /*2300*/  LOP3.LUT R151, R150, 0x2, RZ, 0xc0, !PT ;  /* 0x0000000296977812 */ /* 0x000fe200078ec0ff */
[C---:B------:R-:W-:Y:S01]  /*2310*/  VIADD R77, R168.reuse, 0x30 ;  /* 0x00000030a84d7836 */ /* 0x040fe20000000000 */
[----:B------:R-:W-:Y:S01]  /*2320*/  SHF.L.U64.HI R82, R81, 0x1, R82 ;  /* 0x0000000151527819 */ /* 0x000fe20000010252 */
[----:B------:R-:W-:Y:S01]  /*2330*/  IMAD.MOV.U32 R128, RZ, RZ, R204 ;  /* 0x000000ffff807224 */ /* 0x000fe200078e00cc */
[----:B------:R-:W-:Y:S01]  /*2340*/  IADD3 R79, R168, 0x10, RZ ;  /* 0x00000010a84f7810 */ /* 0x000fe20007ffe0ff */
[----:B------:R-:W-:Y:S01]  /*2350*/  IMAD.MOV.U32 R130, RZ, RZ, R160 ;  /* 0x000000ffff827224 */ /* 0x000fe200078e00a0 */
[C---:B------:R-:W-:Y:S01]  /*2360*/  SHF.L.U64.HI R96, R66.reuse, 0x5, R67 ;  /* 0x0000000542607819 */ /* 0x040fe20000010243 */
[----:B------:R-:W-:Y:S01]  /*2370*/  IMAD.MOV.U32 R131, RZ, RZ, R161 ;  /* 0x000000ffff837224 */ /* 0x000fe200078e00a1 */
[----:B------:R-:W-:-:S02]  /*2380*/  SHF.L.U32 R95, R66, 0x5, RZ ;  /* 0x00000005425f7819 */ /* 0x000fc400000006ff */
[----:B------:R-:W-:Y:S02]  /*2390*/  MOV R129, R203 ;  /* 0x000000cb00817202 */ /* 0x000fe40000000f00 */
[----:B------:R-:W-:Y:S02]  /*23a0*/  LOP3.LUT R150, R150, 0x4, RZ, 0xc0, !PT ;  /* 0x0000000496967812 */ /* 0x000fe400078ec0ff */
[----:B------:R-:W-:Y:S01]  /*23b0*/  SHF.L.U32 R81, R81, 0x1, RZ ;  /* 0x0000000151517819 */ /* 0x000fe200000006ff */
[----:B--2---:R-:W-:-:S04]  /*23c0*/  IMAD R3, R31, R207, RZ ;  /* 0x000000cf1f037224 */ /* 0x004fc800078e02ff */
[----:B------:R-:W-:Y:S02]  /*23d0*/  IMAD R0, R30, R72, R3 ;  /* 0x000000481e007224 */ /* 0x000fe400078e0203 */
[----:B------:R-:W-:-:S04]  /*23e0*/  IMAD.WIDE.U32 R30, R207, R30, R12 ;  /* 0x0000001ecf1e7225 */ /* 0x000fc800078e000c */
[----:B---3--:R-:W-:Y:S02]  /*23f0*/  IMAD R3, R33, R207, RZ ;  /* 0x000000cf21037224 */ /* 0x008fe400078e02ff */
[----:B------:R-:W-:Y:S02]  /*2400*/  IMAD.IADD R31, R31, 0x1, R0 ;  /* 0x000000011f1f7824 */ /* 0x000fe400078e0200 */
[----:B------:R-:W-:-:S04]  /*2410*/  IMAD.WIDE.U32 R28, R207, R32, R12 ;  /* 0x00000020cf1c7225 */ /* 0x000fc800078e000c */
[----:B------:R-:W-:Y:S02]  /*2420*/  IMAD R0, R32, R72, R3 ;  /* 0x0000004820007224 */ /* 0x000fe400078e0203 */
[-C--:B----4-:R-:W-:Y:S02]  /*2430*/  IMAD R3, R183, R19.reuse, RZ ;  /* 0x00000013b7037224 */ /* 0x090fe400078e02ff */
[----:B------:R-:W-:Y:S02]  /*2440*/  IMAD.IADD R29, R29, 0x1, R0 ;  /* 0x000000011d1d7824 */ /* 0x000fe400078e0200 */
[-C--:B------:R-:W-:Y:S02]  /*2450*/  IMAD R11, R181, R19.reuse, RZ ;  /* 0x00000013b50b7224 */ /* 0x080fe400078e02ff */
[C---:B------:R-:W-:Y:S02]  /*2460*/  IMAD R3, R182.reuse, R2, R3 ;  /* 0x00000002b6037224 */ /* 0x040fe400078e0203 */
[----:B------:R-:W-:-:S04]  /*2470*/  IMAD.WIDE.U32 R28, R182, R19, R28 ;  /* 0x00000013b61c7225 */ /* 0x000fc800078e001c */
[----:B------:R-:W-:Y:S02]  /*2480*/  IMAD R11, R180, R2, R11 ;  /* 0x00000002b40b7224 */ /* 0x000fe400078e020b */
[----:B------:R-:W-:Y:S01]  /*2490*/  IMAD.WIDE.U32 R30, R19, R180, R30 ;  /* 0x000000b4131e7225 */ /* 0x000fe200078e001e */
[----:B------:R-:W-:Y:S02]  /*24a0*/  IADD3 R29, R29, R3, RZ ;  /* 0x000000031d1d7210 */ /* 0x000fe40007ffe0ff */
[----:B------:R-:W-:Y:S01]  /*24b0*/  IADD3 R3, P0, -R71, R168, RZ ;  /* 0x000000a847037210 */ /* 0x000fe20007f1e1ff */
[----:B------:R-:W-:Y:S01]  /*24c0*/  IMAD.IADD R31, R31, 0x1, R11 ;  /* 0x000000011f1f7824 */ /* 0x000fe200078e020b */
[----:B------:R-:W-:Y:S01]  /*24d0*/  SHF.R.S32.HI R11, RZ, 0x1f, R71 ;  /* 0x0000001fff0b7819 */ /* 0x000fe20000011447 */
[----:B------:R-:W-:Y:S01]  /*24e0*/  IMAD R2, R27, R4, RZ ;  /* 0x000000041b027224 */ /* 0x000fe200078e02ff */
[----:B------:R-:W-:Y:S01]  /*24f0*/  LEA.HI R147, R8, R8, RZ, 0x1 ;  /* 0x0000000808937211 */ /* 0x000fe200078f08ff */
[----:B------:R-:W-:-:S02]  /*2500*/  IMAD R0, R25, R4, RZ ;  /* 0x0000000419007224 */ /* 0x000fc400078e02ff */
[C---:B------:R-:W-:Y:S02]  /*2510*/  IMAD R2, R26.reuse, R5, R2 ;  /* 0x000000051a027224 */ /* 0x040fe400078e0202 */
[----:B------:R-:W-:Y:S01]  /*2520*/  IMAD.WIDE.U32 R26, R26, R4, R30 ;  /* 0x000000041a1a7225 */ /* 0x000fe200078e001e */
[----:B------:R-:W-:-:S03]  /*2530*/  SHF.R.S32.HI R147, RZ, 0x1, R147 ;  /* 0x00000001ff937819 */ /* 0x000fc60000011493 */
[----:B------:R-:W-:Y:S02]  /*2540*/  IMAD.X R11, R169, 0x1, ~R11, P0 ;  /* 0x00000001a90b7824 */ /* 0x000fe400000e0e0b */
[C---:B------:R-:W-:Y:S02]  /*2550*/  IMAD R0, R24.reuse, R5, R0 ;  /* 0x0000000518007224 */ /* 0x040fe400078e0200 */
[----:B------:R-:W-:-:S04]  /*2560*/  IMAD.WIDE.U32 R4, R24, R4, R28 ;  /* 0x0000000418047225 */ /* 0x000fc800078e001c */
[----:B------:R-:W-:Y:S02]  /*2570*/  IMAD.IADD R27, R27, 0x1, R2 ;  /* 0x000000011b1b7824 */ /* 0x000fe400078e0202 */
[----:B------:R-:W-:Y:S02]  /*2580*/  IMAD R119, R11, R180, RZ ;  /* 0x000000b40b777224 */ /* 0x000fe400078e02ff */
[----:B------:R-:W-:Y:S02]  /*2590*/  IMAD.MOV.U32 R24, RZ, RZ, R4 ;  /* 0x000000ffff187224 */ /* 0x000fe400078e0004 */
[----:B------:R-:W-:Y:S02]  /*25a0*/  IMAD R127, R147, R18, RZ ;  /* 0x00000012937f7224 */ /* 0x000fe400078e02ff */
[----:B------:R-:W-:Y:S02]  /*25b0*/  IMAD R119, R181, R3, R119 ;  /* 0x00000003b5777224 */ /* 0x000fe400078e0277 */
[----:B------:R-:W-:-:S02]  /*25c0*/  IMAD R4, R168, R147, R73 ;  /* 0x00000093a8047224 */ /* 0x000fc400078e0249 */
[----:B------:R-:W-:Y:S01]  /*25d0*/  IMAD.WIDE.U32 R18, R180, R3, R26 ;  /* 0x00000003b4127225 */ /* 0x000fe200078e001a */
[----:B------:R-:W-:-:S03]  /*25e0*/  IADD3 R25, R5, R0, RZ ;  /* 0x0000000005197210 */ /* 0x000fc60007ffe0ff */
[----:B------:R-:W-:Y:S01]  /*25f0*/  IMAD R123, R11, R182, RZ ;  /* 0x000000b60b7b7224 */ /* 0x000fe200078e02ff */
[----:B------:R-:W-:Y:S02]  /*2600*/  IADD3 R119, R19, R119, RZ ;  /* 0x0000007713777210 */ /* 0x000fe40007ffe0ff */
[----:B------:R-:W-:Y:S02]  /*2610*/  LEA R120, P1, R18, R20, 0x1 ;  /* 0x0000001412787211 */ /* 0x000fe400078208ff */
[----:B------:R-:W-:Y:S01]  /*2620*/  IADD3 R0, P3, R127, R4, RZ ;  /* 0x000000047f007210 */ /* 0x000fe20007f7e0ff */
[-C--:B------:R-:W-:Y:S01]  /*2630*/  IMAD R123, R183, R3.reuse, R123 ;  /* 0x00000003b77b7224 */ /* 0x080fe200078e027b */
[----:B------:R-:W-:Y:S01]  /*2640*/  SHF.R.S32.HI R2, RZ, 0x1f, R127 ;  /* 0x0000001fff027819 */ /* 0x000fe2000001147f */
[----:B------:R-:W-:Y:S01]  /*2650*/  IMAD.WIDE.U32 R24, R182, R3, R24 ;  /* 0x00000003b6187225 */ /* 0x000fe200078e0018 */
[----:B------:R-:W-:Y:S02]  /*2660*/  LEA.HI.X R119, R18, R21, R119, 0x1, P1 ;  /* 0x0000001512777211 */ /* 0x000fe400008f0c77 */
[----:B------:R-:W-:Y:S01]  /*2670*/  LEA.HI.X.SX32 R5, R4, R2, 0x1, P3 ;  /* 0x0000000204057211 */ /* 0x000fe200018f0eff */
[----:B------:R-:W-:Y:S01]  /*2680*/  IMAD.SHL.U32 R18, R0, 0x2, RZ ;  /* 0x0000000200127824 */ /* 0x000fe200078e00ff */
[----:B------:R-:W-:Y:S01]  /*2690*/  LEA R122, P0, R24, R22, 0x1 ;  /* 0x00000016187a7211 */ /* 0x000fe200078008ff */
[----:B------:R-:W-:-:S02]  /*26a0*/  IMAD.IADD R123, R25, 0x1, R123 ;  /* 0x00000001197b7824 */ /* 0x000fc400078e027b */
[----:B------:R-:W-:Y:S01]  /*26b0*/  IMAD.IADD R3, R73, 0x1, R4 ;  /* 0x0000000149037824 */ /* 0x000fe200078e0204 */
[----:B------:R-:W-:Y:S02]  /*26c0*/  SHF.L.U64.HI R0, R0, 0x1, R5 ;  /* 0x0000000100007819 */ /* 0x000fe40000010205 */
[-C--:B------:R-:W-:Y:S02]  /*26d0*/  IADD3 R58, P1, R14, R18.reuse, RZ ;  /* 0x000000120e3a7210 */ /* 0x080fe40007f3e0ff */
[----:B------:R-:W-:Y:S02]  /*26e0*/  LEA.HI.X R123, R24, R23, R123, 0x1, P0 ;  /* 0x00000017187b7211 */ /* 0x000fe400000f0c7b */
[----:B------:R-:W-:Y:S02]  /*26f0*/  IADD3 R127, P2, R127, R3, RZ ;  /* 0x000000037f7f7210 */ /* 0x000fe40007f5e0ff */
[----:B------:R-:W-:Y:S01]  /*2700*/  IADD3 R18, P0, R6, R18, RZ ;  /* 0x0000001206127210 */ /* 0x000fe20007f1e0ff */
[----:B------:R-:W-:Y:S01]  /*2710*/  IMAD.X R59, R15, 0x1, R0, P1 ;  /* 0x000000010f3b7824 */ /* 0x000fe200008e0600 */
[----:B------:R-:W-:-:S02]  /*2720*/  LEA.HI.X.SX32 R2, R3, R2, 0x1, P2 ;  /* 0x0000000203027211 */ /* 0x000fc400010f0eff */
[----:B------:R-:W-:Y:S02]  /*2730*/  SHF.L.U32 R126, R127, 0x1, RZ ;  /* 0x000000017f7e7819 */ /* 0x000fe400000006ff */
[----:B------:R-:W-:Y:S02]  /*2740*/  IADD3.X R19, R7, R0, RZ, P0, !PT ;  /* 0x0000000007137210 */ /* 0x000fe400007fe4ff */
[C---:B------:R-:W-:Y:S02]  /*2750*/  IADD3 R94, P1, R201.reuse, 0x40, RZ ;  /* 0x00000040c95e7810 */ /* 0x040fe40007f3e0ff */
[----:B------:R-:W-:Y:S01]  /*2760*/  IADD3 R90, P0, R201, 0x80, RZ ;  /* 0x00000080c95a7810 */ /* 0x000fe20007f1e0ff */
[----:B------:R-:W-:Y:S01]  /*2770*/  IMAD.SHL.U32 R153, R147, 0x10, RZ ;  /* 0x0000001093997824 */ /* 0x000fe200078e00ff */
[----:B------:R-:W-:Y:S01]  /*2780*/  SHF.L.U64.HI R127, R127, 0x1, R2 ;  /* 0x000000017f7f7819 */ /* 0x000fe20000010202 */
[----:B------:R-:W-:Y:S01]  /*2790*/  IMAD.X R93, RZ, RZ, R202, P1 ;  /* 0x000000ffff5d7224 */ /* 0x000fe200008e06ca */
[----:B------:R-:W-:-:S02]  /*27a0*/  IADD3 R124, P3, R14, R126, RZ ;  /* 0x0000007e0e7c7210 */ /* 0x000fc40007f7e0ff */
[----:B------:R-:W-:Y:S02]  /*27b0*/  IADD3 R126, P2, R6, R126, RZ ;  /* 0x0000007e067e7210 */ /* 0x000fe40007f5e0ff */
[-C--:B------:R-:W-:Y:S02]  /*27c0*/  IADD3.X R89, RZ, R202.reuse, RZ, P0, !PT ;  /* 0x000000caff597210 */ /* 0x080fe400007fe4ff */
[-C--:B------:R-:W-:Y:S02]  /*27d0*/  IADD3 R92, P1, R94, R201.reuse, RZ ;  /* 0x000000c95e5c7210 */ /* 0x080fe40007f3e0ff */
[-C--:B------:R-:W-:Y:S02]  /*27e0*/  IADD3 R88, P0, R90, R201.reuse, RZ ;  /* 0x000000c95a587210 */ /* 0x080fe40007f1e0ff */
[C---:B------:R-:W-:Y:S01]  /*27f0*/  SHF.L.U32 R100, R182.reuse, 0x4, RZ ;  /* 0x00000004b6647819 */ /* 0x040fe200000006ff */
[--C-:B------:R-:W-:Y:S01]  /*2800*/  IMAD.X R125, R15, 0x1, R127.reuse, P3 ;  /* 0x000000010f7d7824 */ /* 0x100fe200018e067f */
[C---:B------:R-:W-:Y:S01]  /*2810*/  IADD3 R146, R153.reuse, 0x80, RZ ;  /* 0x0000008099927810 */ /* 0x040fe20007ffe0ff */
[----:B------:R-:W-:Y:S01]  /*2820*/  VIADD R148, R153, 0x40 ;  /* 0x0000004099947836 */ /* 0x000fe20000000000 */
[----:B------:R-:W-:Y:S01]  /*2830*/  IADD3.X R87, R89, R202, RZ, P0, !PT ;  /* 0x000000ca59577210 */ /* 0x000fe200007fe4ff */
[----:B------:R-:W-:Y:S01]  /*2840*/  IMAD.X R127, R7, 0x1, R127, P2 ;  /* 0x00000001077f7824 */ /* 0x000fe200010e067f */
[----:B------:R-:W-:Y:S01]  /*2850*/  SHF.L.U64.HI R97, R182, 0x4, R183 ;  /* 0x00000004b6617819 */ /* 0x000fe200000102b7 */
[----:B------:R-:W-:Y:S01]  /*2860*/  IMAD R3, R65, 0x60, RZ ;  /* 0x0000006041037824 */ /* 0x000fe200078e02ff */
[-C--:B------:R-:W-:Y:S01]  /*2870*/  IADD3 R86, P2, R92, R201.reuse, RZ ;  /* 0x000000c95c567210 */ /* 0x080fe20007f5e0ff */
[----:B------:R-:W-:Y:S01]  /*2880*/  IMAD.X R91, R93, 0x1, R202, P1 ;  /* 0x000000015d5b7824 */ /* 0x000fe200008e06ca */
[----:B------:R-:W-:Y:S01]  /*2890*/  IADD3 R103, P0, R100, 0x80, RZ ;  /* 0x0000008064677810 */ /* 0x000fe20007f1e0ff */
[----:B------:R-:W-:Y:S01]  /*28a0*/  IMAD.SHL.U32 R110, R182, 0x20, RZ ;  /* 0x00000020b66e7824 */ /* 0x000fe200078e00ff */
[----:B------:R-:W-:Y:S01]  /*28b0*/  IADD3 R84, P1, R88, R201, RZ ;  /* 0x000000c958547210 */ /* 0x000fe20007f3e0ff */
[C---:B------:R-:W-:Y:S01]  /*28c0*/  IMAD.IADD R145, R153.reuse, 0x1, R148 ;  /* 0x0000000199917824 */ /* 0x040fe200078e0294 */
[----:B------:R-:W-:Y:S01]  /*28d0*/  IADD3 R99, P3, R100, 0x40, RZ ;  /* 0x0000004064637810 */ /* 0x000fe20007f7e0ff */
[----:B------:R-:W-:Y:S01]  /*28e0*/  IMAD.IADD R144, R153, 0x1, R146 ;  /* 0x0000000199907824 */ /* 0x000fe200078e0292 */
[C---:B------:R-:W-:Y:S01]  /*28f0*/  SHF.L.U64.HI R0, R180.reuse, 0x4, R181 ;  /* 0x00000004b4007819 */ /* 0x040fe200000102b5 */
[----:B------:R-:W-:Y:S01]  /*2900*/  IMAD.IADD R80, R179, 0x1, R3 ;  /* 0x00000001b3507824 */ /* 0x000fe200078e0203 */
[C---:B------:R-:W-:Y:S01]  /*2910*/  SHF.L.U64.HI R116, R180.reuse, 0x5, R181 ;  /* 0x00000005b4747819 */ /* 0x040fe200000102b5 */
[C---:B------:R-:W-:Y:S01]  /*2920*/  IMAD.SHL.U32 R115, R180.reuse, 0x10, RZ ;  /* 0x00000010b4737824 */ /* 0x040fe200078e00ff */
[----:B------:R-:W-:Y:S01]  /*2930*/  IADD3.X R102, RZ, R97, RZ, P3, !PT ;  /* 0x00000061ff667210 */ /* 0x000fe20001ffe4ff */
[----:B------:R-:W-:Y:S01]  /*2940*/  IMAD.SHL.U32 R117, R180, 0x20, RZ ;  /* 0x00000020b4757824 */ /* 0x000fe200078e00ff */
[----:B------:R-:W-:Y:S01]  /*2950*/  SHF.L.U32 R149, R147, 0x5, RZ ;  /* 0x0000000593957819 */ /* 0x000fe200000006ff */
[----:B------:R-:W-:Y:S01]  /*2960*/  IMAD R3, R181, 0x60, RZ ;  /* 0x00000060b5037824 */ /* 0x000fe200078e02ff */
[----:B------:R-:W-:Y:S01]  /*2970*/  SHF.L.U64.HI R107, R182, 0x5, R183 ;  /* 0x00000005b66b7819 */ /* 0x000fe200000102b7 */
[----:B------:R-:W-:Y:S01]  /*2980*/  IMAD.X R85, R91, 0x1, R202, P2 ;  /* 0x000000015b557824 */ /* 0x000fe200010e06ca */
[-C--:B------:R-:W-:Y:S01]  /*2990*/  IADD3 R104, P3, R99, R100.reuse, RZ ;  /* 0x0000006463687210 */ /* 0x080fe20007f7e0ff */
[----:B------:R-:W-:Y:S01]  /*29a0*/  IMAD.X R106, RZ, RZ, R97, P0 ;  /* 0x000000ffff6a7224 */ /* 0x000fe200000e0661 */
[----:B------:R-:W-:Y:S01]  /*29b0*/  IADD3 R108, P2, R103, R100, RZ ;  /* 0x00000064676c7210 */ /* 0x000fe20007f5e0ff */
[----:B------:R-:W-:Y:S01]  /*29c0*/  IMAD.WIDE.U32 R180, R180, 0x60, RZ ;  /* 0x00000060b4b47825 */ /* 0x000fe200078e00ff */
[----:B------:R-:W-:-:S02]  /*29d0*/  IADD3 R114, P0, R110, R103, RZ ;  /* 0x000000676e727210 */ /* 0x000fc40007f1e0ff */
[----:B------:R-:W-:Y:S01]  /*29e0*/  IADD3 R143, R153, R145, RZ ;  /* 0x00000091998f7210 */ /* 0x000fe20007ffe0ff */
[----:B------:R-:W-:Y:S01]  /*29f0*/  IMAD.X R83, R87, 0x1, R202, P1 ;  /* 0x0000000157537824 */ /* 0x000fe200008e06ca */
[----:B------:R-:W-:Y:S01]  /*2a00*/  IADD3 R112, P1, R110, R99, RZ ;  /* 0x000000636e707210 */ /* 0x000fe20007f3e0ff */
[----:B------:R-:W-:Y:S02]  /*2a10*/  IMAD R147, R147, 0x30, RZ ;  /* 0x0000003093937824 */ /* 0x000fe400078e02ff */
[----:B------:R-:W-:Y:S01]  /*2a20*/  IMAD.IADD R142, R153, 0x1, R144 ;  /* 0x00000001998e7824 */ /* 0x000fe200078e0290 */
[----:B------:R-:W-:Y:S01]  /*2a30*/  SHF.L.U64.HI R113, R115, 0x1, R0 ;  /* 0x0000000173717819 */ /* 0x000fe20000010200 */
[----:B------:R-:W-:Y:S01]  /*2a40*/  IMAD.MOV.U32 R11, RZ, RZ, R133 ;  /* 0x000000ffff0b7224 */ /* 0x000fe200078e0085 */
[----:B------:R-:W-:Y:S01]  /*2a50*/  SHF.L.U64.HI R116, R117, 0x1, R116 ;  /* 0x0000000175747819 */ /* 0x000fe20000010274 */
[----:B------:R-:W-:Y:S01]  /*2a60*/  IMAD.SHL.U32 R115, R115, 0x2, RZ ;  /* 0x0000000273737824 */ /* 0x000fe200078e00ff */
[----:B------:R-:W-:Y:S01]  /*2a70*/  IADD3 R118, R181, R3, RZ ;  /* 0x00000003b5767210 */ /* 0x000fe20007ffe0ff */
[----:B------:R-:W-:Y:S01]  /*2a80*/  IMAD.SHL.U32 R117, R117, 0x2, RZ ;  /* 0x0000000275757824 */ /* 0x000fe200078e00ff */
[C---:B------:R-:W-:Y:S01]  /*2a90*/  IADD3.X R109, R107.reuse, R102, RZ, P1, !PT ;  /* 0x000000666b6d7210 */ /* 0x040fe20000ffe4ff */
[----:B------:R-:W-:Y:S01]  /*2aa0*/  IMAD.X R101, R102, 0x1, R97, P3 ;  /* 0x0000000166657824 */ /* 0x000fe200018e0661 */
[----:B------:R-:W-:Y:S01]  /*2ab0*/  SHF.R.S32.HI R141, RZ, 0x1f, R153 ;  /* 0x0000001fff8d7819 */ /* 0x000fe20000011499 */
[----:B------:R-:W-:Y:S01]  /*2ac0*/  IMAD.X R105, R106, 0x1, R97, P2 ;  /* 0x000000016a697824 */ /* 0x000fe200010e0661 */
[----:B------:R-:W-:Y:S01]  /*2ad0*/  SHF.R.S32.HI R140, RZ, 0x1f, R149 ;  /* 0x0000001fff8c7819 */ /* 0x000fe20000011495 */
[----:B------:R-:W-:Y:S01]  /*2ae0*/  IMAD.X R111, R107, 0x1, R106, P0 ;  /* 0x000000016b6f7824 */ /* 0x000fe200000e066a */
[----:B------:R-:W-:-:S02]  /*2af0*/  SHF.R.S32.HI R138, RZ, 0x1f, R147 ;  /* 0x0000001fff8a7819 */ /* 0x000fc40000011493 */
[----:B------:R-:W-:Y:S02]  /*2b00*/  SHF.R.S32.HI R139, RZ, 0x1f, R148 ;  /* 0x0000001fff8b7819 */ /* 0x000fe40000011494 */
[----:B------:R-:W-:Y:S02]  /*2b10*/  SHF.R.S32.HI R137, RZ, 0x1f, R146 ;  /* 0x0000001fff897819 */ /* 0x000fe40000011492 */
[----:B------:R-:W-:Y:S02]  /*2b20*/  SHF.R.S32.HI R136, RZ, 0x1f, R145 ;  /* 0x0000001fff887819 */ /* 0x000fe40000011491 */
[----:B------:R-:W-:Y:S02]  /*2b30*/  SHF.R.S32.HI R135, RZ, 0x1f, R144 ;  /* 0x0000001fff877819 */ /* 0x000fe40000011490 */
[----:B------:R-:W-:Y:S02]  /*2b40*/  SHF.R.S32.HI R134, RZ, 0x1f, R143 ;  /* 0x0000001fff867819 */ /* 0x000fe4000001148f */
[----:B------:R-:W-:-:S07]  /*2b50*/  SHF.R.S32.HI R132, RZ, 0x1f, R142 ;  /* 0x0000001fff847819 */ /* 0x000fce000001148e */
.L_x_937:
[----:B------:R-:W-:Y:S01]  /*2b60*/  IMAD.SHL.U32 R15, R11, 0x40, RZ ;  /* 0x000000400b0f7824 */ /* 0x000fe200078e00ff */
[----:B------:R-:W-:Y:S01]  /*2b70*/  BSSY B0, `(.L_x_844) ;  /* 0x0000017000007945 */ /* 0x000fe20003800000 */
[----:B-----5:R-:W-:Y:S02]  /*2b80*/  IMAD.MOV.U32 R121, RZ, RZ, R119 ;  /* 0x000000ffff797224 */ /* 0x020fe400078e0077 */
[----:B------:R-:W-:Y:S04]  /*2b90*/  VIADD R14, R15, 0xffffffc0 ;  /* 0xffffffc00f0e7836 */ /* 0x000fe80000000000 */
[--C-:B------:R-:W-:Y:S02]  /*2ba0*/  IMAD.IADD R186, R69, 0x1, -R14.reuse ;  /* 0x0000000145ba7824 */ /* 0x100fe400078e0a0e */
[----:B------:R-:W-:Y:S03]  /*2bb0*/  IMAD.IADD R184, R71, 0x1, -R14 ;  /* 0x0000000147b87824 */ /* 0x000fe600078e0a0e */
[CC--:B------:R-:W-:Y:S02]  /*2bc0*/  ISETP.GE.AND P2, PT, R168.reuse, R186.reuse, PT ;  /* 0x000000baa800720c */ /* 0x0c0fe40003f46270 */
[----:B------:R-:W-:Y:S02]  /*2bd0*/  ISETP.GE.AND P0, PT, R79, R186, PT ;  /* 0x000000ba4f00720c */ /* 0x000fe40003f06270 */
[----:B------:R-:W-:Y:S02]  /*2be0*/  ISETP.GE.AND P2, PT, R168, R184, !P2 ;  /* 0x000000b8a800720c */ /* 0x000fe40005746270 */
[CC--:B------:R-:W-:Y:S02]  /*2bf0*/  ISETP.GE.AND P4, PT, R78.reuse, R186.reuse, PT ;  /* 0x000000ba4e00720c */ /* 0x0c0fe40003f86270 */
[----:B------:R-:W-:Y:S02]  /*2c00*/  ISETP.GE.AND P3, PT, R77, R186, PT ;  /* 0x000000ba4d00720c */ /* 0x000fe40003f66270 */
[-C--:B------:R-:W-:Y:S02]  /*2c10*/  ISETP.GE.AND P0, PT, R79, R184.reuse, !P0 ;  /* 0x000000b84f00720c */ /* 0x080fe40004706270 */
[-C--:B------:R-:W-:Y:S02]  /*2c20*/  ISETP.GE.AND P4, PT, R78, R184.reuse, !P4 ;  /* 0x000000b84e00720c */ /* 0x080fe40006786270 */
[----:B------:R-:W-:Y:S03]  /*2c30*/  ISETP.GE.AND P3, PT, R77, R184, !P3 ;  /* 0x000000b84d00720c */ /* 0x000fe60005f66270 */
[----:B---3--:R-:W-:Y:S10]  /*2c40*/  @!P2 BRA `(.L_x_845) ;  /* 0x000000000024a947 */ /* 0x008ff40003800000 */
[----:B------:R-:W-:Y:S02]  /*2c50*/  ISETP.NE.AND P1, PT, R152, RZ, PT ;  /* 0x000000ff9800720c */ /* 0x000fe40003f25270 */
[----:B------:R-:W-:Y:S11]  /*2c60*/  ISETP.NE.AND P5, PT, R151, RZ, PT ;  /* 0x000000ff9700720c */ /* 0x000ff60003fa5270 */
[----:B------:R-:W2:Y:S04]  /*2c70*/  @P1 LD.E.128 R24, desc[UR6][R120.64] ;  /* 0x0000000678181980 */ /* 0x000ea8000c101d00 */
[----:B--2---:R1:W-:Y:S01]  /*2c80*/  @P1 ST.E.128 desc[UR6][R130.64], R24 ;  /* 0x0000001882001985 */ /* 0x0043e2000c101d06 */
[----:B------:R-:W-:Y:S03]  /*2c90*/  ISETP.NE.AND P1, PT, R150, RZ, PT ;  /* 0x000000ff9600720c */ /* 0x000fe60003f25270 */
[----:B------:R-:W2:Y:S04]  /*2ca0*/  @P5 LD.E.128 R20, desc[UR6][R120.64+0x80] ;  /* 0x0000800678145980 */ /* 0x000ea8000c101d00 */
[----:B--2---:R1:W-:Y:S06]  /*2cb0*/  @P5 ST.E.128 desc[UR6][R130.64+0x80], R20 ;  /* 0x0000801482005985 */ /* 0x0043ec000c101d06 */
[----:B------:R-:W2:Y:S04]  /*2cc0*/  @P1 LD.E.128 R4, desc[UR6][R120.64+0x100] ;  /* 0x0001000678041980 */ /* 0x000ea8000c101d00 */
[----:B--2---:R1:W-:Y:S02]  /*2cd0*/  @P1 ST.E.128 desc[UR6][R130.64+0x100], R4 ;  /* 0x0001000482001985 */ /* 0x0043e4000c101d06 */
.L_x_845:
[----:B------:R-:W-:Y:S05]  /*2ce0*/  BSYNC B0 ;  /* 0x0000000000007941 */ /* 0x000fea0003800000 */
.L_x_844:
[----:B------:R-:W-:Y:S04]  /*2cf0*/  BSSY B0, `(.L_x_846) ;  /* 0x000000f000007945 */ /* 0x000fe80003800000 */
[----:B------:R-:W-:Y:S05]  /*2d00*/  @!P0 BRA `(.L_x_847) ;  /* 0x0000000000348947 */ /* 0x000fea0003800000 */
[----:B------:R-:W-:Y:S02]  /*2d10*/  ISETP.NE.AND P1, PT, R152, RZ, PT ;  /* 0x000000ff9800720c */ /* 0x000fe40003f25270 */
[----:B------:R-:W-:Y:S02]  /*2d20*/  IADD3 R28, P0, R120, R115, RZ ;  /* 0x00000073781c7210 */ /* 0x000fe40007f1e0ff */
[----:B------:R-:W-:Y:S03]  /*2d30*/  LEA R2, P5, R199, R130, 0x1 ;  /* 0x00000082c7027211 */ /* 0x000fe600078a08ff */
[----:B------:R-:W-:Y:S01]  /*2d40*/  IMAD.X R29, R121, 0x1, R113, P0 ;  /* 0x00000001791d7824 */ /* 0x000fe200000e0671 */
[----:B------:R-:W-:Y:S02]  /*2d50*/  ISETP.NE.AND P0, PT, R151, RZ, PT ;  /* 0x000000ff9700720c */ /* 0x000fe40003f05270 */
[----:B------:R-:W-:Y:S03]  /*2d60*/  LEA.HI.X R3, R199, R131, R200, 0x1, P5 ;  /* 0x00000083c7037211 */ /* 0x000fe600028f0cc8 */
[----:B-1----:R-:W2:Y:S04]  /*2d70*/  @P1 LD.E.128 R24, desc[UR6][R28.64] ;  /* 0x000000061c181980 */ /* 0x002ea8000c101d00 */
[----:B--2---:R2:W-:Y:S01]  /*2d80*/  @P1 ST.E.128 desc[UR6][R2.64], R24 ;  /* 0x0000001802001985 */ /* 0x0045e2000c101d06 */
[----:B------:R-:W-:Y:S03]  /*2d90*/  ISETP.NE.AND P1, PT, R150, RZ, PT ;  /* 0x000000ff9600720c */ /* 0x000fe60003f25270 */
[----:B------:R-:W3:Y:S04]  /*2da0*/  @P0 LD.E.128 R20, desc[UR6][R28.64+0x80] ;  /* 0x000080061c140980 */ /* 0x000ee8000c101d00 */
[----:B---3--:R2:W-:Y:S06]  /*2db0*/  @P0 ST.E.128 desc[UR6][R2.64+0x80], R20 ;  /* 0x0000801402000985 */ /* 0x0085ec000c101d06 */
[----:B------:R-:W3:Y:S04]  /*2dc0*/  @P1 LD.E.128 R4, desc[UR6][R28.64+0x100] ;  /* 0x000100061c041980 */ /* 0x000ee8000c101d00 */
[----:B---3--:R2:W-:Y:S02]  /*2dd0*/  @P1 ST.E.128 desc[UR6][R2.64+0x100], R4 ;  /* 0x0001000402001985 */ /* 0x0085e4000c101d06 */
.L_x_847:
[----:B------:R-:W-:Y:S05]  /*2de0*/  BSYNC B0 ;  /* 0x0000000000007941 */ /* 0x000fea0003800000 */
.L_x_846:
[----:B------:R-:W-:Y:S04]  /*2df0*/  BSSY B0, `(.L_x_848) ;  /* 0x000000f000007945 */ /* 0x000fe80003800000 */
[----:B------:R-:W-:Y:S05]  /*2e00*/  @!P4 BRA `(.L_x_849) ;  /* 0x000000000034c947 */ /* 0x000fea0003800000 */
[----:B------:R-:W-:Y:S02]  /*2e10*/  ISETP.NE.AND P1, PT, R152, RZ, PT ;  /* 0x000000ff9800720c */ /* 0x000fe40003f25270 */
[----:B------:R-:W-:Y:S02]  /*2e20*/  IADD3 R28, P0, R120, R117, RZ ;  /* 0x00000075781c7210 */ /* 0x000fe40007f1e0ff */
[----:B--2---:R-:W-:Y:S03]  /*2e30*/  IADD3 R2, P4, R130, R81, RZ ;  /* 0x0000005182027210 */ /* 0x004fe60007f9e0ff */
[----:B------:R-:W-:Y:S01]  /*2e40*/  IMAD.X R29, R121, 0x1, R116, P0 ;  /* 0x00000001791d7824 */ /* 0x000fe200000e0674 */
[----:B------:R-:W-:Y:S01]  /*2e50*/  ISETP.NE.AND P0, PT, R151, RZ, PT ;  /* 0x000000ff9700720c */ /* 0x000fe20003f05270 */
[----:B------:R-:W-:Y:S04]  /*2e60*/  IMAD.X R3, R131, 0x1, R82, P4 ;  /* 0x0000000183037824 */ /* 0x000fe800020e0652 */
[----:B-1----:R-:W2:Y:S04]  /*2e70*/  @P1 LD.E.128 R24, desc[UR6][R28.64] ;  /* 0x000000061c181980 */ /* 0x002ea8000c101d00 */
[----:B--2---:R3:W-:Y:S01]  /*2e80*/  @P1 ST.E.128 desc[UR6][R2.64], R24 ;  /* 0x0000001802001985 */ /* 0x0047e2000c101d06 */
[----:B------:R-:W-:Y:S03]  /*2e90*/  ISETP.NE.AND P1, PT, R150, RZ, PT ;  /* 0x000000ff9600720c */ /* 0x000fe60003f25270 */
[----:B------:R-:W2:Y:S04]  /*2ea0*/  @P0 LD.E.128 R20, desc[UR6][R28.64+0x80] ;  /* 0x000080061c140980 */ /* 0x000ea8000c101d00 */
[----:B--2---:R3:W-:Y:S06]  /*2eb0*/  @P0 ST.E.128 desc[UR6][R2.64+0x80], R20 ;  /* 0x0000801402000985 */ /* 0x0047ec000c101d06 */
[----:B------:R-:W2:Y:S04]  /*2ec0*/  @P1 LD.E.128 R4, desc[UR6][R28.64+0x100] ;  /* 0x000100061c041980 */ /* 0x000ea8000c101d00 */
[----:B--2---:R3:W-:Y:S02]  /*2ed0*/  @P1 ST.E.128 desc[UR6][R2.64+0x100], R4 ;  /* 0x0001000402001985 */ /* 0x0047e4000c101d06 */
.L_x_849:
[----:B------:R-:W-:Y:S05]  /*2ee0*/  BSYNC B0 ;  /* 0x0000000000007941 */ /* 0x000fea0003800000 */
.L_x_848:
[----:B------:R-:W-:Y:S04]  /*2ef0*/  BSSY B0, `(.L_x_850) ;  /* 0x000000f000007945 */ /* 0x000fe80003800000 */
[----:B------:R-:W-:Y:S05]  /*2f00*/  @!P3 BRA `(.L_x_851) ;  /* 0x000000000034b947 */ /* 0x000fea0003800000 */
[----:B------:R-:W-:Y:S02]  /*2f10*/  ISETP.NE.AND P1, PT, R152, RZ, PT ;  /* 0x000000ff9800720c */ /* 0x000fe40003f25270 */
[----:B------:R-:W-:Y:S02]  /*2f20*/  IADD3 R28, P0, R120, R180, RZ ;  /* 0x000000b4781c7210 */ /* 0x000fe40007f1e0ff */
[----:B--23--:R-:W-:Y:S03]  /*2f30*/  IADD3 R2, P3, R130, R178, RZ ;  /* 0x000000b282027210 */ /* 0x00cfe60007f7e0ff */
        /* <DEDUP_REMOVED lines=10> */
.L_x_851:
[----:B------:R-:W-:Y:S05]  /*2fe0*/  BSYNC B0 ;  /* 0x0000000000007941 */ /* 0x000fea0003800000 */
.L_x_850:
[----:B-1234-:R-:W2:Y:S01]  /*2ff0*/  LD.E R21, desc[UR6][R16.64+0xd0] ;  /* 0x0000d00610157980 */ /* 0x01eea2000c101900 */
[----:B------:R-:W-:Y:S03]  /*3000*/  BSSY B3, `(.L_x_852) ;  /* 0x0000791000037945 */ /* 0x000fe60003800000 */
[----:B------:R-:W3:Y:S01]  /*3010*/  LD.E R119, desc[UR6][R16.64+0x130] ;  /* 0x0001300610777980 */ /* 0x000ee2000c101900 */
[----:B--2---:R-:W-:Y:S01]  /*3020*/  ISETP.NE.AND P1, PT, R21, RZ, PT ;  /* 0x000000ff1500720c */ /* 0x004fe20003f25270 */
[----:B---3--:R-:W-:Y:S05]  /*3030*/  IMAD.U32 R119, R119, -0x40, RZ ;  /* 0xffffffc077777824 */ /* 0x008fea00078e00ff */
[C---:B------:R-:W-:Y:S04]  /*3040*/  LEA R120, P0, R119.reuse, R120, 0x1 ;  /* 0x0000007877787211 */ /* 0x040fe800078008ff */
[----:B------:R-:W-:Y:S03]  /*3050*/  LEA.HI.X.SX32 R119, R119, R121, 0x1, P0 ;  /* 0x0000007977777211 */ /* 0x000fe600000f0eff */
[----:B------:R-:W-:Y:S06]  /*3060*/  @!P1 BRA `(.L_x_853) ;  /* 0x0000007000b49947 */ /* 0x000fec0003800000 */
[----:B------:R-:W2:Y:S04]  /*3070*/  LD.E.U8 R0, desc[UR6][R16.64+0x1b3] ;  /* 0x0001b30610007980 */ /* 0x000ea8000c101100 */
[----:B------:R1:W5:Y:S01]  /*3080*/  LD.E R121, desc[UR6][R16.64+0xc0] ;  /* 0x0000c00610797980 */ /* 0x000362000c101900 */
[----:B--2---:R-:W-:Y:S11]  /*3090*/  ISETP.NE.AND P0, PT, R0, RZ, PT ;  /* 0x000000ff0000720c */ /* 0x004ff60003f05270 */
[----:B------:R-:W-:Y:S02]  /*30a0*/  @!UPT UIADD3 URZ, URZ, URZ, URZ ;  /* 0x0000003f3f3ff290 */ /* 0x000fe4000fffe03f */
[----:B-1----:R-:W-:Y:S05]  /*30b0*/  @!P0 BRA `(.L_x_854) ;  /* 0x00000028006c8947 */ /* 0x002fea0003800000 */
[----:B------:R-:W-:Y:S04]  /*30c0*/  BSSY B1, `(.L_x_855) ;  /* 0x0000096000017945 */ /* 0x000fe80003800000 */
[----:B------:R-:W-:Y:S05]  /*30d0*/  @!P2 BRA `(.L_x_856) ;  /* 0x000000080050a947 */ /* 0x000fea0003800000 */
[-C--:B-----5:R-:W-:Y:S01]  /*30e0*/  ISETP.GE.AND P0, PT, R12, R121.reuse, PT ;  /* 0x000000790c00720c */ /* 0x0a0fe20003f06270 */
[----:B------:R-:W-:Y:S01]  /*30f0*/  BSSY B0, `(.L_x_857) ;  /* 0x0000032000007945 */ /* 0x000fe20003800000 */
[-C--:B------:R-:W-:Y:S02]  /*3100*/  ISETP.GE.AND P2, PT, R10, R121.reuse, PT ;  /* 0x000000790a00720c */ /* 0x080fe40003f46270 */
[----:B------:R-:W-:Y:S09]  /*3110*/  ISETP.GE.AND P1, PT, R9, R121, PT ;  /* 0x000000790900720c */ /* 0x000ff20003f26270 */
[----:B------:R-:W-:Y:S05]  /*3120*/  @P0 BRA `(.L_x_858) ;  /* 0x0000000000b80947 */ /* 0x000fea0003800000 */
[----:B------:R-:W-:Y:S01]  /*3130*/  ISETP.GE.AND P0, PT, R12, R21, PT ;  /* 0x000000150c00720c */ /* 0x000fe20003f06270 */
[----:B------:R-:W2:Y:S11]  /*3140*/  LD.E.128 R24, desc[UR6][R122.64] ;  /* 0x000000067a187980 */ /* 0x000eb6000c101d00 */
[----:B------:R-:W-:Y:S01]  /*3150*/  @!UPT UIADD3 URZ, URZ, URZ, URZ ;  /* 0x0000003f3f3ff290 */ /* 0x000fe2000fffe03f */
[----:B------:R-:W3:Y:S06]  /*3160*/  @!P0 LD.E.64 R34, desc[UR6][R58.64] ;  /* 0x000000063a228980 */ /* 0x000eec000c101b00 */
[----:B------:R-:W4:Y:S01]  /*3170*/  @!P0 LD.E.64 R6, desc[UR6][R18.64] ;  /* 0x0000000612068980 */ /* 0x000f22000c101b00 */
[C---:B--2---:R-:W-:Y:S01]  /*3180*/  @!P0 LOP3.LUT R23, R24.reuse, 0xffff0000, RZ, 0xc0, !PT ;  /* 0xffff000018178812 */ /* 0x044fe200078ec0ff */
[----:B------:R-:W-:Y:S01]  /*3190*/  @!P0 IMAD.U32 R31, R24, 0x10000, RZ ;  /* 0x00010000181f8824 */ /* 0x000fe200078e00ff */
[C---:B------:R-:W-:Y:S01]  /*31a0*/  @!P0 LOP3.LUT R20, R26.reuse, 0xffff0000, RZ, 0xc0, !PT ;  /* 0xffff00001a148812 */ /* 0x040fe200078ec0ff */
[----:B------:R-:W-:Y:S01]  /*31b0*/  @!P0 IMAD.U32 R28, R26, 0x10000, RZ ;  /* 0x000100001a1c8824 */ /* 0x000fe200078e00ff */
[----:B------:R-:W-:Y:S02]  /*31c0*/  @!P0 SHF.L.U32 R30, R27, 0x10, RZ ;  /* 0x000000101b1e8819 */ /* 0x000fe400000006ff */
[C---:B---3--:R-:W-:Y:S01]  /*31d0*/  @!P0 LOP3.LUT R33, R34.reuse, 0xffff0000, RZ, 0xc0, !PT ;  /* 0xffff000022218812 */ /* 0x048fe200078ec0ff */
[----:B------:R-:W-:Y:S01]  /*31e0*/  @!P0 IMAD.U32 R29, R34, 0x10000, RZ ;  /* 0x00010000221d8824 */ /* 0x000fe200078e00ff */
[C---:B------:R-:W-:Y:S02]  /*31f0*/  @!P0 SHF.L.U32 R22, R35.reuse, 0x10, RZ ;  /* 0x0000001023168819 */ /* 0x040fe400000006ff */
[----:B------:R-:W-:Y:S01]  /*3200*/  @!P0 LOP3.LUT R35, R35, 0xffff0000, RZ, 0xc0, !PT ;  /* 0xffff000023238812 */ /* 0x000fe200078ec0ff */
[----:B------:R-:W-:Y:S01]  /*3210*/  @!P0 FMUL.FTZ R37, R23, R29 ;  /* 0x0000001d17258220 */ /* 0x000fe20000410000 */
[----:B----4-:R-:W-:Y:S01]  /*3220*/  @!P0 SHF.L.U32 R8, R6, 0x10, RZ ;  /* 0x0000001006088819 */ /* 0x010fe200000006ff */
[----:B------:R-:W-:Y:S01]  /*3230*/  @!P0 FMUL.FTZ R32, R20, R22 ;  /* 0x0000001614208220 */ /* 0x000fe20000410000 */
[----:B------:R-:W-:Y:S02]  /*3240*/  @!P0 LOP3.LUT R6, R6, 0xffff0000, RZ, 0xc0, !PT ;  /* 0xffff000006068812 */ /* 0x000fe400078ec0ff */
[----:B------:R-:W-:Y:S01]  /*3250*/  @!P0 SHF.L.U32 R5, R7, 0x10, RZ ;  /* 0x0000001007058819 */ /* 0x000fe200000006ff */
[-C--:B------:R-:W-:Y:S01]  /*3260*/  @!P0 FMUL.FTZ R0, R23, R8.reuse ;  /* 0x0000000817008220 */ /* 0x080fe20000410000 */
[----:B------:R-:W-:Y:S01]  /*3270*/  @!P0 LOP3.LUT R23, R25, 0xffff0000, RZ, 0xc0, !PT ;  /* 0xffff000019178812 */ /* 0x000fe200078ec0ff */
[----:B------:R-:W-:Y:S01]  /*3280*/  @!P0 FFMA.FTZ R37, R31, R8, -R37 ;  /* 0x000000081f258223 */ /* 0x000fe20000010825 */
[----:B------:R-:W-:Y:S01]  /*3290*/  @!P0 LOP3.LUT R7, R7, 0xffff0000, RZ, 0xc0, !PT ;  /* 0xffff000007078812 */ /* 0x000fe200078ec0ff */
[----:B------:R-:W-:Y:S01]  /*32a0*/  @!P0 FFMA.FTZ R0, R29, R31, R0 ;  /* 0x0000001f1d008223 */ /* 0x000fe20000010000 */
[----:B------:R-:W-:Y:S01]  /*32b0*/  @!P0 LOP3.LUT R8, R27, 0xffff0000, RZ, 0xc0, !PT ;  /* 0xffff00001b088812 */ /* 0x000fe200078ec0ff */
[----:B------:R-:W-:Y:S01]  /*32c0*/  @!P0 FFMA.FTZ R32, R28, R5, -R32 ;  /* 0x000000051c208223 */ /* 0x000fe20000010820 */
[----:B------:R-:W-:Y:S01]  /*32d0*/  @!P0 SHF.L.U32 R29, R25, 0x10, RZ ;  /* 0x00000010191d8819 */ /* 0x000fe200000006ff */
[CC--:B------:R-:W-:Y:S01]  /*32e0*/  @!P0 FMUL.FTZ R2, R23.reuse, R6.reuse ;  /* 0x0000000617028220 */ /* 0x0c0fe20000410000 */
[----:B------:R-:W-:Y:S01]  /*32f0*/  @!P0 F2FP.BF16.F32.PACK_AB R37, R0, R37 ;  /* 0x000000250025823e */ /* 0x000fe200000010ff */
[----:B------:R-:W-:Y:S01]  /*3300*/  @!P0 FMUL.FTZ R39, R23, R33 ;  /* 0x0000002117278220 */ /* 0x000fe20000410000 */
[----:B------:R-:W-:Y:S01]  /*3310*/  @!P0 FMUL.FTZ R3, R20, R5 ;  /* 0x0000000514038220 */ /* 0x000fe20000410000 */
[C---:B------:R-:W-:Y:S01]  /*3320*/  @!P0 FMUL.FTZ R41, R8.reuse, R35 ;  /* 0x0000002308298220 */ /* 0x040fe20000410000 */
[----:B------:R-:W-:Y:S01]  /*3330*/  @!P0 MOV R24, R37 ;  /* 0x0000002500188202 */ /* 0x000fe20000000f00 */
[----:B------:R-:W-:Y:S01]  /*3340*/  @!P0 FMUL.FTZ R4, R8, R7 ;  /* 0x0000000708048220 */ /* 0x000fe20000410000 */
[----:B------:R-:W-:Y:S01]  /*3350*/  @!P0 FFMA.FTZ R2, R33, R29, R2 ;  /* 0x0000001d21028223 */ /* 0x000fe20000010002 */
[----:B------:R-:W-:Y:S01]  /*3360*/  @!P0 FFMA.FTZ R39, R29, R6, -R39 ;  /* 0x000000061d278223 */ /* 0x000fe20000010827 */
[----:B------:R-:W-:Y:S01]  /*3370*/  @!P0 FFMA.FTZ R3, R22, R28, R3 ;  /* 0x0000001c16038223 */ /* 0x000fe20000010003 */
[----:B------:R-:W-:Y:S01]  /*3380*/  @!P0 FFMA.FTZ R41, R30, R7, -R41 ;  /* 0x000000071e298223 */ /* 0x000fe20000010829 */
[----:B------:R-:W-:Y:S02]  /*3390*/  @!P0 FFMA.FTZ R4, R35, R30, R4 ;  /* 0x0000001e23048223 */ /* 0x000fe40000010004 */
[----:B------:R-:W-:Y:S02]  /*33a0*/  @!P0 F2FP.BF16.F32.PACK_AB R36, R2, R39 ;  /* 0x000000270224823e */ /* 0x000fe400000010ff */
[----:B------:R-:W-:Y:S02]  /*33b0*/  @!P0 F2FP.BF16.F32.PACK_AB R32, R3, R32 ;  /* 0x000000200320823e */ /* 0x000fe400000010ff */
[----:B------:R-:W-:Y:S01]  /*33c0*/  @!P0 F2FP.BF16.F32.PACK_AB R41, R4, R41 ;  /* 0x000000290429823e */ /* 0x000fe200000010ff */
[----:B------:R-:W-:Y:S01]  /*33d0*/  @!P0 IMAD.MOV.U32 R25, RZ, RZ, R36 ;  /* 0x000000ffff198224 */ /* 0x000fe200078e0024 */
[----:B------:R-:W-:Y:S02]  /*33e0*/  @!P0 MOV R26, R32 ;  /* 0x00000020001a8202 */ /* 0x000fe40000000f00 */
[----:B------:R-:W-:Y:S05]  /*33f0*/  @!P0 MOV R27, R41 ;  /* 0x00000029001b8202 */ /* 0x000fea0000000f00 */
[----:B------:R1:W-:Y:S02]  /*3400*/  ST.E.128 desc[UR6][R128.64], R24 ;  /* 0x0000001880007985 */ /* 0x0003e4000c101d06 */
.L_x_858:
[----:B------:R-:W-:Y:S05]  /*3410*/  BSYNC B0 ;  /* 0x0000000000007941 */ /* 0x000fea0003800000 */
.L_x_857:
[----:B------:R-:W-:Y:S04]  /*3420*/  BSSY B0, `(.L_x_859) ;  /* 0x0000030000007945 */ /* 0x000fe80003800000 */
[----:B------:R-:W-:Y:S05]  /*3430*/  @P2 BRA `(.L_x_860) ;  /* 0x0000000000b82947 */ /* 0x000fea0003800000 */
[----:B------:R-:W-:Y:S01]  /*3440*/  ISETP.GE.AND P0, PT, R10, R21, PT ;  /* 0x000000150a00720c */ /* 0x000fe20003f06270 */
[----:B-1----:R-:W2:Y:S11]  /*3450*/  LD.E.128 R24, desc[UR6][R122.64+0x80] ;  /* 0x000080067a187980 */ /* 0x002eb6000c101d00 */
        /* <DEDUP_REMOVED lines=44> */
.L_x_860:
[----:B------:R-:W-:Y:S05]  /*3720*/  BSYNC B0 ;  /* 0x0000000000007941 */ /* 0x000fea0003800000 */
.L_x_859:
[----:B------:R-:W-:Y:S05]  /*3730*/  @P1 BRA `(.L_x_856) ;  /* 0x0000000000b81947 */ /* 0x000fea0003800000 */
[----:B------:R-:W-:Y:S01]  /*3740*/  ISETP.GE.AND P0, PT, R9, R21, PT ;  /* 0x000000150900720c */ /* 0x000fe20003f06270 */
[----:B-12---:R-:W2:Y:S11]  /*3750*/  LD.E.128 R24, desc[UR6][R122.64+0x100] ;  /* 0x000100067a187980 */ /* 0x006eb6000c101d00 */
        /* <DEDUP_REMOVED lines=44> */
.L_x_856:
[----:B------:R-:W-:Y:S05]  /*3a20*/  BSYNC B1 ;  /* 0x0000000000017941 */ /* 0x000fea0003800000 */
.L_x_855:
[C---:B------:R-:W-:Y:S01]  /*3a30*/  ISETP.GE.AND P0, PT, R79.reuse, R186, PT ;  /* 0x000000ba4f00720c */ /* 0x040fe20003f06270 */
[----:B------:R-:W-:Y:S03]  /*3a40*/  BSSY B1, `(.L_x_861) ;  /* 0x00000a7000017945 */ /* 0x000fe60003800000 */
[----:B------:R-:W-:Y:S11]  /*3a50*/  ISETP.GE.AND P0, PT, R79, R184, !P0 ;  /* 0x000000b84f00720c */ /* 0x000ff60004706270 */
[----:B------:R-:W-:Y:S02]  /*3a60*/  @!UPT UIADD3 URZ, URZ, URZ, URZ ;  /* 0x0000003f3f3ff290 */ /* 0x000fe4000fffe03f */
[----:B------:R-:W-:Y:S05]  /*3a70*/  @!P0 BRA `(.L_x_862) ;  /* 0x00000008008c8947 */ /* 0x000fea0003800000 */
[-C--:B-----5:R-:W-:Y:S01]  /*3a80*/  ISETP.GE.AND P0, PT, R12, R121.reuse, PT ;  /* 0x000000790c00720c */ /* 0x0a0fe20003f06270 */
[C---:B------:R-:W-:Y:S01]  /*3a90*/  IMAD.SHL.U32 R5, R153.reuse, 0x2, RZ ;  /* 0x0000000299057824 */ /* 0x040fe200078e00ff */
[----:B------:R-:W-:Y:S01]  /*3aa0*/  SHF.L.U64.HI R3, R153, 0x1, R141 ;  /* 0x0000000199037819 */ /* 0x000fe2000001028d */
[----:B------:R-:W-:Y:S01]  /*3ab0*/  BSSY B0, `(.L_x_863) ;  /* 0x0000039000007945 */ /* 0x000fe20003800000 */
[----:B------:R-:W-:Y:S02]  /*3ac0*/  ISETP.GE.AND P2, PT, R10, R121, PT ;  /* 0x000000790a00720c */ /* 0x000fe40003f46270 */
[-C--:B------:R-:W-:Y:S02]  /*3ad0*/  IADD3 R22, P4, R18, R5.reuse, RZ ;  /* 0x0000000512167210 */ /* 0x080fe40007f9e0ff */
[----:B------:R-:W-:Y:S02]  /*3ae0*/  IADD3 R38, P3, R58, R5, RZ ;  /* 0x000000053a267210 */ /* 0x000fe40007f7e0ff */
[----:B------:R-:W-:Y:S01]  /*3af0*/  ISETP.GE.AND P1, PT, R9, R121, PT ;  /* 0x000000790900720c */ /* 0x000fe20003f26270 */
[--C-:B------:R-:W-:Y:S02]  /*3b00*/  IMAD.X R23, R19, 0x1, R3.reuse, P4 ;  /* 0x0000000113177824 */ /* 0x100fe400020e0603 */
[----:B------:R-:W-:Y:S01]  /*3b10*/  IMAD.X R39, R59, 0x1, R3, P3 ;  /* 0x000000013b277824 */ /* 0x000fe200018e0603 */
[----:B------:R-:W-:Y:S09]  /*3b20*/  @P0 BRA `(.L_x_864) ;  /* 0x0000000000c40947 */ /* 0x000ff20003800000 */
[----:B------:R-:W-:Y:S02]  /*3b30*/  ISETP.GE.AND P0, PT, R12, R21, PT ;  /* 0x000000150c00720c */ /* 0x000fe40003f06270 */
[C---:B------:R-:W-:Y:S04]  /*3b40*/  LEA R42, P3, R100.reuse, R122, 0x1 ;  /* 0x0000007a642a7211 */ /* 0x040fe800078608ff */
[----:B------:R-:W-:Y:S05]  /*3b50*/  LEA.HI.X R43, R100, R123, R97, 0x1, P3 ;  /* 0x0000007b642b7211 */ /* 0x000fea00018f0c61 */
[----:B-123--:R1:W2:Y:S08]  /*3b60*/  LD.E.128 R24, desc[UR6][R42.64] ;  /* 0x000000062a187980 */ /* 0x00e2b0000c101d00 */
[----:B------:R-:W3:Y:S06]  /*3b70*/  @!P0 LD.E.64 R36, desc[UR6][R38.64] ;  /* 0x0000000626248980 */ /* 0x000eec000c101b00 */
[----:B------:R-:W4:Y:S01]  /*3b80*/  @!P0 LD.E.64 R6, desc[UR6][R22.64] ;  /* 0x0000000616068980 */ /* 0x000f22000c101b00 */
[----:B-1----:R-:W-:Y:S02]  /*3b90*/  LEA R42, P3, R201, R128, 0x1 ;  /* 0x00000080c92a7211 */ /* 0x002fe400078608ff */
[C---:B--2---:R-:W-:Y:S01]  /*3ba0*/  @!P0 LOP3.LUT R29, R24.reuse, 0xffff0000, RZ, 0xc0, !PT ;  /* 0xffff0000181d8812 */ /* 0x044fe200078ec0ff */
[----:B------:R-:W-:Y:S01]  /*3bb0*/  @!P0 IMAD.U32 R32, R27, 0x10000, RZ ;  /* 0x000100001b208824 */ /* 0x000fe200078e00ff */
[----:B------:R-:W-:Y:S02]  /*3bc0*/  @!P0 SHF.L.U32 R33, R24, 0x10, RZ ;  /* 0x0000001018218819 */ /* 0x000fe400000006ff */
[C---:B------:R-:W-:Y:S02]  /*3bd0*/  @!P0 LOP3.LUT R20, R26.reuse, 0xffff0000, RZ, 0xc0, !PT ;  /* 0xffff00001a148812 */ /* 0x040fe400078ec0ff */
[----:B------:R-:W-:Y:S02]  /*3be0*/  @!P0 SHF.L.U32 R30, R26, 0x10, RZ ;  /* 0x000000101a1e8819 */ /* 0x000fe400000006ff */
[C---:B---3--:R-:W-:Y:S01]  /*3bf0*/  @!P0 SHF.L.U32 R31, R36.reuse, 0x10, RZ ;  /* 0x00000010241f8819 */ /* 0x048fe200000006ff */
[C---:B------:R-:W-:Y:S01]  /*3c00*/  @!P0 IMAD.U32 R28, R37.reuse, 0x10000, RZ ;  /* 0x00010000251c8824 */ /* 0x040fe200078e00ff */
[----:B------:R-:W-:Y:S02]  /*3c10*/  @!P0 LOP3.LUT R35, R36, 0xffff0000, RZ, 0xc0, !PT ;  /* 0xffff000024238812 */ /* 0x000fe400078ec0ff */
[----:B------:R-:W-:Y:S01]  /*3c20*/  @!P0 LOP3.LUT R37, R37, 0xffff0000, RZ, 0xc0, !PT ;  /* 0xffff000025258812 */ /* 0x000fe200078ec0ff */
[----:B------:R-:W-:Y:S01]  /*3c30*/  @!P0 FMUL.FTZ R41, R29, R31 ;  /* 0x0000001f1d298220 */ /* 0x000fe20000410000 */
[C---:B----4-:R-:W-:Y:S01]  /*3c40*/  @!P0 IMAD.U32 R8, R6.reuse, 0x10000, RZ ;  /* 0x0001000006088824 */ /* 0x050fe200078e00ff */
[----:B------:R-:W-:Y:S01]  /*3c50*/  @!P0 LOP3.LUT R6, R6, 0xffff0000, RZ, 0xc0, !PT ;  /* 0xffff000006068812 */ /* 0x000fe200078ec0ff */
[C---:B------:R-:W-:Y:S01]  /*3c60*/  @!P0 IMAD.U32 R5, R7.reuse, 0x10000, RZ ;  /* 0x0001000007058824 */ /* 0x040fe200078e00ff */
[----:B------:R-:W-:Y:S01]  /*3c70*/  @!P0 LOP3.LUT R7, R7, 0xffff0000, RZ, 0xc0, !PT ;  /* 0xffff000007078812 */ /* 0x000fe200078ec0ff */
[-C--:B------:R-:W-:Y:S01]  /*3c80*/  @!P0 FMUL.FTZ R0, R29, R8.reuse ;  /* 0x000000081d008220 */ /* 0x080fe20000410000 */
[----:B------:R-:W-:Y:S01]  /*3c90*/  @!P0 LOP3.LUT R29, R25, 0xffff0000, RZ, 0xc0, !PT ;  /* 0xffff0000191d8812 */ /* 0x000fe200078ec0ff */
[----:B------:R-:W-:Y:S01]  /*3ca0*/  @!P0 FFMA.FTZ R41, R33, R8, -R41 ;  /* 0x0000000821298223 */ /* 0x000fe20000010829 */
[----:B------:R-:W-:Y:S01]  /*3cb0*/  @!P0 LOP3.LUT R8, R27, 0xffff0000, RZ, 0xc0, !PT ;  /* 0xffff00001b088812 */ /* 0x000fe200078ec0ff */
[----:B------:R-:W-:Y:S01]  /*3cc0*/  @!P0 FFMA.FTZ R0, R31, R33, R0 ;  /* 0x000000211f008223 */ /* 0x000fe20000010000 */
[----:B------:R-:W-:Y:S02]  /*3cd0*/  @!P0 IMAD.U32 R31, R25, 0x10000, RZ ;  /* 0x00010000191f8824 */ /* 0x000fe400078e00ff */
[C---:B------:R-:W-:Y:S01]  /*3ce0*/  @!P0 FMUL.FTZ R2, R29.reuse, R6 ;  /* 0x000000061d028220 */ /* 0x040fe20000410000 */
[----:B------:R-:W-:Y:S01]  /*3cf0*/  @!P0 FMUL.FTZ R43, R29, R35 ;  /* 0x000000231d2b8220 */ /* 0x000fe20000410000 */
[----:B------:R-:W-:Y:S01]  /*3d00*/  @!P0 FMUL.FTZ R3, R20, R5 ;  /* 0x0000000514038220 */ /* 0x000fe20000410000 */
[----:B------:R-:W-:Y:S01]  /*3d10*/  @!P0 F2FP.BF16.F32.PACK_AB R41, R0, R41 ;  /* 0x000000290029823e */ /* 0x000fe200000010ff */
[----:B------:R-:W-:Y:S01]  /*3d20*/  @!P0 FMUL.FTZ R34, R20, R28 ;  /* 0x0000001c14228220 */ /* 0x000fe20000410000 */
[C---:B------:R-:W-:Y:S01]  /*3d30*/  @!P0 FMUL.FTZ R45, R8.reuse, R37 ;  /* 0x00000025082d8220 */ /* 0x040fe20000410000 */
[----:B------:R-:W-:Y:S01]  /*3d40*/  @!P0 FMUL.FTZ R4, R8, R7 ;  /* 0x0000000708048220 */ /* 0x000fe20000410000 */
[----:B------:R-:W-:Y:S01]  /*3d50*/  @!P0 MOV R24, R41 ;  /* 0x0000002900188202 */ /* 0x000fe20000000f00 */
[----:B------:R-:W-:Y:S01]  /*3d60*/  @!P0 FFMA.FTZ R2, R35, R31, R2 ;  /* 0x0000001f23028223 */ /* 0x000fe20000010002 */
[----:B------:R-:W-:Y:S01]  /*3d70*/  @!P0 FFMA.FTZ R43, R31, R6, -R43 ;  /* 0x000000061f2b8223 */ /* 0x000fe2000001082b */
[----:B------:R-:W-:Y:S01]  /*3d80*/  @!P0 FFMA.FTZ R3, R28, R30, R3 ;  /* 0x0000001e1c038223 */ /* 0x000fe20000010003 */
[----:B------:R-:W-:Y:S01]  /*3d90*/  @!P0 FFMA.FTZ R34, R30, R5, -R34 ;  /* 0x000000051e228223 */ /* 0x000fe20000010822 */
[----:B------:R-:W-:Y:S01]  /*3da0*/  @!P0 FFMA.FTZ R45, R32, R7, -R45 ;  /* 0x00000007202d8223 */ /* 0x000fe2000001082d */
[----:B------:R-:W-:Y:S01]  /*3db0*/  @!P0 FFMA.FTZ R4, R37, R32, R4 ;  /* 0x0000002025048223 */ /* 0x000fe20000010004 */
[----:B------:R-:W-:Y:S02]  /*3dc0*/  @!P0 F2FP.BF16.F32.PACK_AB R40, R2, R43 ;  /* 0x0000002b0228823e */ /* 0x000fe400000010ff */
[----:B------:R-:W-:Y:S02]  /*3dd0*/  @!P0 F2FP.BF16.F32.PACK_AB R34, R3, R34 ;  /* 0x000000220322823e */ /* 0x000fe400000010ff */
[----:B------:R-:W-:Y:S01]  /*3de0*/  @!P0 F2FP.BF16.F32.PACK_AB R45, R4, R45 ;  /* 0x0000002d042d823e */ /* 0x000fe200000010ff */
[----:B------:R-:W-:Y:S01]  /*3df0*/  @!P0 IMAD.MOV.U32 R25, RZ, RZ, R40 ;  /* 0x000000ffff198224 */ /* 0x000fe200078e0028 */
[----:B------:R-:W-:Y:S02]  /*3e00*/  LEA.HI.X R43, R201, R129, R202, 0x1, P3 ;  /* 0x00000081c92b7211 */ /* 0x000fe400018f0cca */
[----:B------:R-:W-:Y:S02]  /*3e10*/  @!P0 MOV R26, R34 ;  /* 0x00000022001a8202 */ /* 0x000fe40000000f00 */
[----:B------:R-:W-:Y:S05]  /*3e20*/  @!P0 MOV R27, R45 ;  /* 0x0000002d001b8202 */ /* 0x000fea0000000f00 */
[----:B------:R4:W-:Y:S02]  /*3e30*/  ST.E.128 desc[UR6][R42.64], R24 ;  /* 0x000000182a007985 */ /* 0x0009e4000c101d06 */
.L_x_864:
[----:B------:R-:W-:Y:S05]  /*3e40*/  BSYNC B0 ;  /* 0x0000000000007941 */ /* 0x000fea0003800000 */
.L_x_863:
[----:B------:R-:W-:Y:S04]  /*3e50*/  BSSY B0, `(.L_x_865) ;  /* 0x0000033000007945 */ /* 0x000fe80003800000 */
[----:B------:R-:W-:Y:S05]  /*3e60*/  @P2 BRA `(.L_x_866) ;  /* 0x0000000000c42947 */ /* 0x000fea0003800000 */
[----:B------:R-:W-:Y:S02]  /*3e70*/  ISETP.GE.AND P0, PT, R10, R21, PT ;  /* 0x000000150a00720c */ /* 0x000fe40003f06270 */
[C---:B----4-:R-:W-:Y:S04]  /*3e80*/  LEA R42, P2, R99.reuse, R122, 0x1 ;  /* 0x0000007a632a7211 */ /* 0x050fe800078408ff */
        /* <DEDUP_REMOVED lines=47> */
.L_x_866:
[----:B------:R-:W-:Y:S05]  /*4180*/  BSYNC B0 ;  /* 0x0000000000007941 */ /* 0x000fea0003800000 */
.L_x_865:
[----:B------:R-:W-:Y:S05]  /*4190*/  @P1 BRA `(.L_x_862) ;  /* 0x0000000000c41947 */ /* 0x000fea0003800000 */
[----:B------:R-:W-:Y:S02]  /*41a0*/  ISETP.GE.AND P0, PT, R9, R21, PT ;  /* 0x000000150900720c */ /* 0x000fe40003f06270 */
[C---:B-1--4-:R-:W-:Y:S04]  /*41b0*/  LEA R42, P1, R103.reuse, R122, 0x1 ;  /* 0x0000007a672a7211 */ /* 0x052fe800078208ff */
[----:B------:R-:W-:Y:S05]  /*41c0*/  LEA.HI.X R43, R103, R123, R106, 0x1, P1 ;  /* 0x0000007b672b7211 */ /* 0x000fea00008f0c6a */
[----:B--23--:R1:W2:Y:S08]  /*41d0*/  LD.E.128 R24, desc[UR6][R42.64] ;  /* 0x000000062a187980 */ /* 0x00c2b0000c101d00 */
[----:B------:R-:W3:Y:S06]  /*41e0*/  @!P0 LD.E.64 R38, desc[UR6][R38.64+0x80] ;  /* 0x0000800626268980 */ /* 0x000eec000c101b00 */
[----:B------:R4:W5:Y:S01]  /*41f0*/  @!P0 LD.E.64 R6, desc[UR6][R22.64+0x80] ;  /* 0x0000800616068980 */ /* 0x000962000c101b00 */
[----:B-1----:R-:W-:Y:S02]  /*4200*/  LEA R42, P1, R90, R128, 0x1 ;  /* 0x000000805a2a7211 */ /* 0x002fe400078208ff */
[C---:B--2---:R-:W-:Y:S01]  /*4210*/  @!P0 LOP3.LUT R29, R24.reuse, 0xffff0000, RZ, 0xc0, !PT ;  /* 0xffff0000181d8812 */ /* 0x044fe200078ec0ff */
[----:B------:R-:W-:Y:S01]  /*4220*/  @!P0 IMAD.U32 R32, R27, 0x10000, RZ ;  /* 0x000100001b208824 */ /* 0x000fe200078e00ff */
[----:B------:R-:W-:Y:S02]  /*4230*/  @!P0 SHF.L.U32 R33, R24, 0x10, RZ ;  /* 0x0000001018218819 */ /* 0x000fe400000006ff */
[----:B----4-:R-:W-:Y:S02]  /*4240*/  @!P0 LOP3.LUT R23, R25, 0xffff0000, RZ, 0xc0, !PT ;  /* 0xffff000019178812 */ /* 0x010fe400078ec0ff */
[----:B------:R-:W-:Y:S02]  /*4250*/  @!P0 LOP3.LUT R20, R26, 0xffff0000, RZ, 0xc0, !PT ;  /* 0xffff00001a148812 */ /* 0x000fe400078ec0ff */
[C---:B---3--:R-:W-:Y:S01]  /*4260*/  @!P0 SHF.L.U32 R31, R38.reuse, 0x10, RZ ;  /* 0x00000010261f8819 */ /* 0x048fe200000006ff */
[C---:B------:R-:W-:Y:S01]  /*4270*/  @!P0 IMAD.U32 R28, R39.reuse, 0x10000, RZ ;  /* 0x00010000271c8824 */ /* 0x040fe200078e00ff */
[----:B------:R-:W-:Y:S02]  /*4280*/  @!P0 LOP3.LUT R35, R38, 0xffff0000, RZ, 0xc0, !PT ;  /* 0xffff000026238812 */ /* 0x000fe400078ec0ff */
[----:B------:R-:W-:Y:S01]  /*4290*/  @!P0 LOP3.LUT R37, R39, 0xffff0000, RZ, 0xc0, !PT ;  /* 0xffff000027258812 */ /* 0x000fe200078ec0ff */
[----:B------:R-:W-:Y:S01]  /*42a0*/  @!P0 FMUL.FTZ R41, R29, R31 ;  /* 0x0000001f1d298220 */ /* 0x000fe20000410000 */
[----:B------:R-:W-:Y:S01]  /*42b0*/  @!P0 SHF.L.U32 R30, R26, 0x10, RZ ;  /* 0x000000101a1e8819 */ /* 0x000fe200000006ff */
[C---:B-----5:R-:W-:Y:S01]  /*42c0*/  @!P0 IMAD.U32 R8, R6.reuse, 0x10000, RZ ;  /* 0x0001000006088824 */ /* 0x060fe200078e00ff */
[----:B------:R-:W-:Y:S01]  /*42d0*/  @!P0 LOP3.LUT R6, R6, 0xffff0000, RZ, 0xc0, !PT ;  /* 0xffff000006068812 */ /* 0x000fe200078ec0ff */
[C---:B------:R-:W-:Y:S01]  /*42e0*/  @!P0 IMAD.U32 R5, R7.reuse, 0x10000, RZ ;  /* 0x0001000007058824 */ /* 0x040fe200078e00ff */
[----:B------:R-:W-:Y:S01]  /*42f0*/  @!P0 LOP3.LUT R7, R7, 0xffff0000, RZ, 0xc0, !PT ;  /* 0xffff000007078812 */ /* 0x000fe200078ec0ff */
[-C--:B------:R-:W-:Y:S01]  /*4300*/  @!P0 FMUL.FTZ R0, R29, R8.reuse ;  /* 0x000000081d008220 */ /* 0x080fe20000410000 */
[----:B------:R-:W-:Y:S01]  /*4310*/  @!P0 FFMA.FTZ R41, R33, R8, -R41 ;  /* 0x0000000821298223 */ /* 0x000fe20000010829 */
[----:B------:R-:W-:Y:S01]  /*4320*/  @!P0 LOP3.LUT R8, R27, 0xffff0000, RZ, 0xc0, !PT ;  /* 0xffff00001b088812 */ /* 0x000fe200078ec0ff */
[----:B------:R-:W-:Y:S01]  /*4330*/  @!P0 FMUL.FTZ R2, R23, R6 ;  /* 0x0000000617028220 */ /* 0x000fe20000410000 */
[----:B------:R-:W-:Y:S01]  /*4340*/  @!P0 FFMA.FTZ R0, R31, R33, R0 ;  /* 0x000000211f008223 */ /* 0x000fe20000010000 */
[----:B------:R-:W-:Y:S02]  /*4350*/  @!P0 IMAD.U32 R31, R25, 0x10000, RZ ;  /* 0x00010000191f8824 */ /* 0x000fe400078e00ff */
[----:B------:R-:W-:Y:S01]  /*4360*/  @!P0 FMUL.FTZ R43, R23, R35 ;  /* 0x00000023172b8220 */ /* 0x000fe20000410000 */
[C---:B------:R-:W-:Y:S01]  /*4370*/  @!P0 FMUL.FTZ R3, R20.reuse, R5 ;  /* 0x0000000514038220 */ /* 0x040fe20000410000 */
[----:B------:R-:W-:Y:S01]  /*4380*/  @!P0 FMUL.FTZ R34, R20, R28 ;  /* 0x0000001c14228220 */ /* 0x000fe20000410000 */
[----:B------:R-:W-:Y:S01]  /*4390*/  @!P0 F2FP.BF16.F32.PACK_AB R41, R0, R41 ;  /* 0x000000290029823e */ /* 0x000fe200000010ff */
[C---:B------:R-:W-:Y:S01]  /*43a0*/  @!P0 FMUL.FTZ R45, R8.reuse, R37 ;  /* 0x00000025082d8220 */ /* 0x040fe20000410000 */
[----:B------:R-:W-:Y:S01]  /*43b0*/  @!P0 FMUL.FTZ R4, R8, R7 ;  /* 0x0000000708048220 */ /* 0x000fe20000410000 */
[----:B------:R-:W-:Y:S01]  /*43c0*/  @!P0 FFMA.FTZ R2, R35, R31, R2 ;  /* 0x0000001f23028223 */ /* 0x000fe20000010002 */
[----:B------:R-:W-:Y:S01]  /*43d0*/  @!P0 MOV R24, R41 ;  /* 0x0000002900188202 */ /* 0x000fe20000000f00 */
        /* <DEDUP_REMOVED lines=13> */
.L_x_862:
[----:B------:R-:W-:Y:S05]  /*44b0*/  BSYNC B1 ;  /* 0x0000000000017941 */ /* 0x000fea0003800000 */
.L_x_861:
        /* <DEDUP_REMOVED lines=17> */
[C---:B-1--4-:R-:W-:Y:S04]  /*45d0*/  LEA R42, P3, R110.reuse, R122, 0x1 ;  /* 0x0000007a6e2a7211 */ /* 0x052fe800078608ff */
[----:B------:R-:W-:Y:S05]  /*45e0*/  LEA.HI.X R43, R110, R123, R107, 0x1, P3 ;  /* 0x0000007b6e2b7211 */ /* 0x000fea00018f0c6b */
[----:B--23--:R1:W2:Y:S08]  /*45f0*/  LD.E.128 R24, desc[UR6][R42.64] ;  /* 0x000000062a187980 */ /* 0x00c2b0000c101d00 */
        /* <DEDUP_REMOVED lines=45> */
.L_x_870:
[----:B------:R-:W-:Y:S05]  /*48d0*/  BSYNC B0 ;  /* 0x0000000000007941 */ /* 0x000fea0003800000 */
.L_x_869:
[----:B------:R-:W-:Y:S04]  /*48e0*/  BSSY B0, `(.L_x_871) ;  /* 0x0000033000007945 */ /* 0x000fe80003800000 */
[----:B------:R-:W-:Y:S05]  /*48f0*/  @P2 BRA `(.L_x_872) ;  /* 0x0000000000c42947 */ /* 0x000fea0003800000 */
        /* <DEDUP_REMOVED lines=49> */
.L_x_872:
[----:B------:R-:W-:Y:S05]  /*4c10*/  BSYNC B0 ;  /* 0x0000000000007941 */ /* 0x000fea0003800000 */
.L_x_871:
        /* <DEDUP_REMOVED lines=50> */
.L_x_868:
[----:B------:R-:W-:Y:S05]  /*4f40*/  BSYNC B1 ;  /* 0x0000000000017941 */ /* 0x000fea0003800000 */
.L_x_867:
        /* <DEDUP_REMOVED lines=16> */
[----:B------:R-:W-:Y:S01]  /*5050*/  ISETP.GE.AND P0, PT, R12, R21, PT ;  /* 0x000000150c00720c */ /* 0x000fe20003f06270 */
[----:B------:R-:W-:Y:S04]  /*5060*/  IMAD.WIDE.U32 R40, R182, 0x60, R122 ;  /* 0x00000060b6287825 */ /* 0x000fe800078e007a */
[----:B------:R-:W-:Y:S02]  /*5070*/  IMAD R34, R183, 0x60, RZ ;  /* 0x00000060b7227824 */ /* 0x000fe400078e02ff */
[----:B------:R-:W-:Y:S03]  /*5080*/  IMAD.WIDE.U32 R46, R66, 0x60, R128 ;  /* 0x00000060422e7825 */ /* 0x000fe600078e0080 */
[----:B------:R-:W-:Y:S03]  /*5090*/  IADD3 R41, R41, R34, RZ ;  /* 0x0000002229297210 */ /* 0x000fe60007ffe0ff */
[----:B------:R-:W5:Y:S06]  /*50a0*/  @!P0 LD.E.64 R36, desc[UR6][R38.64] ;  /* 0x0000000626248980 */ /* 0x000f6c000c101b00 */
[----:B-1234-:R1:W2:Y:S08]  /*50b0*/  LD.E.128 R24, desc[UR6][R40.64] ;  /* 0x0000000628187980 */ /* 0x01e2b0000c101d00 */
[----:B------:R-:W3:Y:S01]  /*50c0*/  @!P0 LD.E.64 R6, desc[UR6][R28.64] ;  /* 0x000000061c068980 */ /* 0x000ee2000c101b00 */
[----:B-1----:R-:W-:Y:S05]  /*50d0*/  IMAD R40, R67, 0x60, RZ ;  /* 0x0000006043287824 */ /* 0x002fea00078e02ff */
[----:B------:R-:W-:Y:S02]  /*50e0*/  IADD3 R47, R47, R40, RZ ;  /* 0x000000282f2f7210 */ /* 0x000fe40007ffe0ff */
[C---:B-----5:R-:W-:Y:S01]  /*50f0*/  @!P0 SHF.L.U32 R22, R37.reuse, 0x10, RZ ;  /* 0x0000001025168819 */ /* 0x060fe200000006ff */
[C---:B------:R-:W-:Y:S01]  /*5100*/  @!P0 IMAD.U32 R31, R36.reuse, 0x10000, RZ ;  /* 0x00010000241f8824 */ /* 0x040fe200078e00ff */
[----:B------:R-:W-:Y:S02]  /*5110*/  @!P0 LOP3.LUT R35, R36, 0xffff0000, RZ, 0xc0, !PT ;  /* 0xffff000024238812 */ /* 0x000fe400078ec0ff */
[----:B------:R-:W-:Y:S02]  /*5120*/  @!P0 LOP3.LUT R37, R37, 0xffff0000, RZ, 0xc0, !PT ;  /* 0xffff000025258812 */ /* 0x000fe400078ec0ff */
[C---:B--2---:R-:W-:Y:S02]  /*5130*/  @!P0 LOP3.LUT R23, R24.reuse, 0xffff0000, RZ, 0xc0, !PT ;  /* 0xffff000018178812 */ /* 0x044fe400078ec0ff */
[----:B------:R-:W-:Y:S02]  /*5140*/  @!P0 SHF.L.U32 R33, R24, 0x10, RZ ;  /* 0x0000001018218819 */ /* 0x000fe400000006ff */
[C---:B------:R-:W-:Y:S01]  /*5150*/  @!P0 LOP3.LUT R20, R26.reuse, 0xffff0000, RZ, 0xc0, !PT ;  /* 0xffff00001a148812 */ /* 0x040fe200078ec0ff */
[----:B------:R-:W-:Y:S01]  /*5160*/  @!P0 FMUL.FTZ R41, R23, R31 ;  /* 0x0000001f17298220 */ /* 0x000fe20000410000 */
[----:B------:R-:W-:Y:S02]  /*5170*/  @!P0 SHF.L.U32 R30, R26, 0x10, RZ ;  /* 0x000000101a1e8819 */ /* 0x000fe400000006ff */
[----:B---3--:R-:W-:Y:S01]  /*5180*/  @!P0 SHF.L.U32 R8, R6, 0x10, RZ ;  /* 0x0000001006088819 */ /* 0x008fe200000006ff */
        /* <DEDUP_REMOVED lines=9> */
[----:B------:R-:W-:Y:S01]  /*5220*/  @!P0 IMAD.U32 R31, R25, 0x10000, RZ ;  /* 0x00010000191f8824 */ /* 0x000fe200078e00ff */
[----:B------:R-:W-:Y:S01]  /*5230*/  @!P0 SHF.L.U32 R32, R27, 0x10, RZ ;  /* 0x000000101b208819 */ /* 0x000fe200000006ff */
[C---:B------:R-:W-:Y:S01]  /*5240*/  @!P0 FMUL.FTZ R2, R23.reuse, R6 ;  /* 0x0000000617028220 */ /* 0x040fe20000410000 */
[----:B------:R-:W-:Y:S01]  /*5250*/  @!P0 F2FP.BF16.F32.PACK_AB R41, R0, R41 ;  /* 0x000000290029823e */ /* 0x000fe200000010ff */
[----:B------:R-:W-:Y:S01]  /*5260*/  @!P0 FMUL.FTZ R3, R20, R5 ;  /* 0x0000000514038220 */ /* 0x000fe20000410000 */
[----:B------:R-:W-:Y:S01]  /*5270*/  @!P0 FMUL.FTZ R43, R23, R35 ;  /* 0x00000023172b8220 */ /* 0x000fe20000410000 */
[C---:B------:R-:W-:Y:S01]  /*5280*/  @!P0 FMUL.FTZ R45, R8.reuse, R37 ;  /* 0x00000025082d8220 */ /* 0x040fe20000410000 */
[----:B------:R-:W-:Y:S01]  /*5290*/  @!P0 FMUL.FTZ R4, R8, R7 ;  /* 0x0000000708048220 */ /* 0x000fe20000410000 */
[----:B------:R-:W-:Y:S01]  /*52a0*/  @!P0 FFMA.FTZ R2, R35, R31, R2 ;  /* 0x0000001f23028223 */ /* 0x000fe20000010002 */
[----:B------:R-:W-:Y:S01]  /*52b0*/  @!P0 FFMA.FTZ R3, R22, R30, R3 ;  /* 0x0000001e16038223 */ /* 0x000fe20000010003 */
[----:B------:R-:W-:Y:S01]  /*52c0*/  @!P0 FFMA.FTZ R43, R31, R6, -R43 ;  /* 0x000000061f2b8223 */ /* 0x000fe2000001082b */
[----:B------:R-:W-:Y:S01]  /*52d0*/  @!P0 FFMA.FTZ R34, R30, R5, -R34 ;  /* 0x000000051e228223 */ /* 0x000fe20000010822 */
[----:B------:R-:W-:Y:S01]  /*52e0*/  @!P0 FFMA.FTZ R45, R32, R7, -R45 ;  /* 0x00000007202d8223 */ /* 0x000fe2000001082d */
[----:B------:R-:W-:Y:S01]  /*52f0*/  @!P0 FFMA.FTZ R4, R37, R32, R4 ;  /* 0x0000002025048223 */ /* 0x000fe20000010004 */
[----:B------:R-:W-:Y:S01]  /*5300*/  @!P0 IMAD.MOV.U32 R24, RZ, RZ, R41 ;  /* 0x000000ffff188224 */ /* 0x000fe200078e0029 */
[----:B------:R-:W-:Y:S02]  /*5310*/  @!P0 F2FP.BF16.F32.PACK_AB R42, R2, R43 ;  /* 0x0000002b022a823e */ /* 0x000fe400000010ff */
[----:B------:R-:W-:Y:S02]  /*5320*/  @!P0 F2FP.BF16.F32.PACK_AB R34, R3, R34 ;  /* 0x000000220322823e */ /* 0x000fe400000010ff */
[----:B------:R-:W-:Y:S02]  /*5330*/  @!P0 F2FP.BF16.F32.PACK_AB R45, R4, R45 ;  /* 0x0000002d042d823e */ /* 0x000fe400000010ff */
[----:B------:R-:W-:Y:S02]  /*5340*/  @!P0 MOV R25, R42 ;  /* 0x0000002a00198202 */ /* 0x000fe40000000f00 */
[----:B------:R-:W-:Y:S02]  /*5350*/  @!P0 MOV R26, R34 ;  /* 0x00000022001a8202 */ /* 0x000fe40000000f00 */
[----:B------:R-:W-:Y:S05]  /*5360*/  @!P0 MOV R27, R45 ;  /* 0x0000002d001b8202 */ /* 0x000fea0000000f00 */
[----:B------:R1:W-:Y:S02]  /*5370*/  ST.E.128 desc[UR6][R46.64], R24 ;  /* 0x000000182e007985 */ /* 0x0003e4000c101d06 */
.L_x_876:
[----:B------:R-:W-:Y:S05]  /*5380*/  BSYNC B0 ;  /* 0x0000000000007941 */ /* 0x000fea0003800000 */
.L_x_875:
        /* <DEDUP_REMOVED lines=51> */
.L_x_878:
[----:B------:R-:W-:Y:S05]  /*56c0*/  BSYNC B0 ;  /* 0x0000000000007941 */ /* 0x000fea0003800000 */
.L_x_877:
[----:B------:R-:W-:Y:S05]  /*56d0*/  @P1 BRA `(.L_x_874) ;  /* 0x0000000000c41947 */ /* 0x000fea0003800000 */
[----:B------:R-:W-:Y:S02]  /*56e0*/  ISETP.GE.AND P0, PT, R9, R21, PT ;  /* 0x000000150900720c */ /* 0x000fe40003f06270 */
[C---:B------:R-:W-:Y:S04]  /*56f0*/  LEA R40, P1, R114.reuse, R122, 0x1 ;  /* 0x0000007a72287211 */ /* 0x040fe800078208ff */
[----:B------:R-:W-:Y:S05]  /*5700*/  LEA.HI.X R41, R114, R123, R111, 0x1, P1 ;  /* 0x0000007b72297211 */ /* 0x000fea00008f0c6f */
[----:B------:R5:W1:Y:S08]  /*5710*/  LD.E.128 R20, desc[UR6][R40.64] ;  /* 0x0000000628147980 */ /* 0x000a70000c101d00 */
[----:B------:R-:W2:Y:S06]  /*5720*/  @!P0 LD.E.64 R38, desc[UR6][R38.64+0x80] ;  /* 0x0000800626268980 */ /* 0x000eac000c101b00 */
[----:B------:R-:W2:Y:S01]  /*5730*/  @!P0 LD.E.64 R6, desc[UR6][R28.64+0x80] ;  /* 0x000080061c068980 */ /* 0x000ea2000c101b00 */
[----:B-----5:R-:W-:Y:S02]  /*5740*/  LEA R40, P1, R84, R128, 0x1 ;  /* 0x0000008054287211 */ /* 0x020fe400078208ff */
[C---:B-1234-:R-:W-:Y:S01]  /*5750*/  @!P0 LOP3.LUT R25, R20.reuse, 0xffff0000, RZ, 0xc0, !PT ;  /* 0xffff000014198812 */ /* 0x05efe200078ec0ff */
[----:B------:R-:W-:Y:S01]  /*5760*/  @!P0 IMAD.U32 R32, R23, 0x10000, RZ ;  /* 0x0001000017208824 */ /* 0x000fe200078e00ff */
[----:B------:R-:W-:Y:S02]  /*5770*/  @!P0 SHF.L.U32 R31, R20, 0x10, RZ ;  /* 0x00000010141f8819 */ /* 0x000fe400000006ff */
[C---:B------:R-:W-:Y:S02]  /*5780*/  @!P0 LOP3.LUT R24, R22.reuse, 0xffff0000, RZ, 0xc0, !PT ;  /* 0xffff000016188812 */ /* 0x040fe400078ec0ff */
[----:B------:R-:W-:Y:S02]  /*5790*/  @!P0 SHF.L.U32 R30, R22, 0x10, RZ ;  /* 0x00000010161e8819 */ /* 0x000fe400000006ff */
[C---:B------:R-:W-:Y:S01]  /*57a0*/  @!P0 SHF.L.U32 R27, R38.reuse, 0x10, RZ ;  /* 0x00000010261b8819 */ /* 0x040fe200000006ff */
[C---:B------:R-:W-:Y:S01]  /*57b0*/  @!P0 IMAD.U32 R26, R39.reuse, 0x10000, RZ ;  /* 0x00010000271a8824 */ /* 0x040fe200078e00ff */
[----:B------:R-:W-:Y:S02]  /*57c0*/  @!P0 LOP3.LUT R33, R38, 0xffff0000, RZ, 0xc0, !PT ;  /* 0xffff000026218812 */ /* 0x000fe400078ec0ff */
[----:B------:R-:W-:Y:S01]  /*57d0*/  @!P0 LOP3.LUT R35, R39, 0xffff0000, RZ, 0xc0, !PT ;  /* 0xffff000027238812 */ /* 0x000fe200078ec0ff */
[----:B------:R-:W-:Y:S01]  /*57e0*/  @!P0 FMUL.FTZ R37, R25, R27 ;  /* 0x0000001b19258220 */ /* 0x000fe20000410000 */
[C---:B------:R-:W-:Y:S01]  /*57f0*/  @!P0 IMAD.U32 R8, R6.reuse, 0x10000, RZ ;  /* 0x0001000006088824 */ /* 0x040fe200078e00ff */
        /* <DEDUP_REMOVED lines=31> */
.L_x_874:
[----:B------:R-:W-:Y:S05]  /*59f0*/  BSYNC B1 ;  /* 0x0000000000017941 */ /* 0x000fea0003800000 */
.L_x_873:
[----:B------:R-:W2:Y:S02]  /*5a00*/  LD.E R3, desc[UR6][R16.64+0xd0] ;  /* 0x0000d00610037980 */ /* 0x000ea4000c101900 */
[----:B--2---:R-:W-:Y:S05]  /*5a10*/  IMAD.U32 R3, R3, -0x20, RZ ;  /* 0xffffffe003037824 */ /* 0x004fea00078e00ff */
[C---:B------:R-:W-:Y:S02]  /*5a20*/  LEA R18, P1, R3.reuse, R18, 0x1 ;  /* 0x0000001203127211 */ /* 0x040fe400078208ff */
[C---:B------:R-:W-:Y:S02]  /*5a30*/  LEA R58, P0, R3.reuse, R58, 0x1 ;  /* 0x0000003a033a7211 */ /* 0x040fe400078008ff */
[C---:B------:R-:W-:Y:S02]  /*5a40*/  LEA.HI.X.SX32 R19, R3.reuse, R19, 0x1, P1 ;  /* 0x0000001303137211 */ /* 0x040fe400008f0eff */
[----:B------:R-:W-:Y:S01]  /*5a50*/  LEA.HI.X.SX32 R59, R3, R59, 0x1, P0 ;  /* 0x0000003b033b7211 */ /* 0x000fe200000f0eff */
[----:B------:R-:W-:Y:S05]  /*5a60*/  BRA `(.L_x_879) ;  /* 0x0000004c00a87947 */ /* 0x000fea0003800000 */
.L_x_854:
[----:B------:R-:W-:Y:S04]  /*5a70*/  BSSY B2, `(.L_x_880) ;  /* 0x000010e000027945 */ /* 0x000fe80003800000 */
[----:B------:R-:W-:Y:S05]  /*5a80*/  @!P2 BRA `(.L_x_881) ;  /* 0x000000100030a947 */ /* 0x000fea0003800000 */
[----:B-----5:R-:W-:Y:S01]  /*5a90*/  ISETP.GE.AND P0, PT, R12, R121, PT ;  /* 0x000000790c00720c */ /* 0x020fe20003f06270 */
[----:B------:R-:W-:Y:S11]  /*5aa0*/  BSSY B1, `(.L_x_882) ;  /* 0x0000058000017945 */ /* 0x000ff60003800000 */
[----:B------:R-:W-:Y:S01]  /*5ab0*/  @!UPT UIADD3 URZ, URZ, URZ, URZ ;  /* 0x0000003f3f3ff290 */ /* 0x000fe2000fffe03f */
[----:B------:R-:W-:Y:S05]  /*5ac0*/  @P0 BRA `(.L_x_883) ;  /* 0x0000000400540947 */ /* 0x000fea0003800000 */
[----:B------:R1:W5:Y:S01]  /*5ad0*/  LD.E.128 R48, desc[UR6][R122.64] ;  /* 0x000000067a307980 */ /* 0x000362000c101d00 */
[----:B------:R-:W-:Y:S01]  /*5ae0*/  ISETP.GE.AND P0, PT, R12, R21, PT ;  /* 0x000000150c00720c */ /* 0x000fe20003f06270 */
[----:B------:R-:W-:Y:S11]  /*5af0*/  BSSY B0, `(.L_x_884) ;  /* 0x0000051000007945 */ /* 0x000ff60003800000 */
[----:B------:R-:W-:Y:S01]  /*5b00*/  @!UPT UIADD3 URZ, URZ, URZ, URZ ;  /* 0x0000003f3f3ff290 */ /* 0x000fe2000fffe03f */
[----:B------:R-:W-:Y:S05]  /*5b10*/  @P0 BRA `(.L_x_885) ;  /* 0x0000000400380947 */ /* 0x000fea0003800000 */
[----:B------:R-:W-:Y:S01]  /*5b20*/  LEA.HI R187, R21, R21, RZ, 0x1 ;  /* 0x0000001515bb7211 */ /* 0x000fe200078f08ff */
[----:B------:R-:W-:Y:S01]  /*5b30*/  IMAD.MOV.U32 R189, RZ, RZ, RZ ;  /* 0x000000ffffbd7224 */ /* 0x000fe200078e00ff */
[C---:B-----5:R-:W-:Y:S01]  /*5b40*/  LOP3.LUT R41, R48.reuse, 0xffff0000, RZ, 0xc0, !PT ;  /* 0xffff000030297812 */ /* 0x060fe200078ec0ff */
[----:B------:R-:W-:Y:S01]  /*5b50*/  IMAD.U32 R39, R48, 0x10000, RZ ;  /* 0x0001000030277824 */ /* 0x000fe200078e00ff */
[----:B------:R-:W-:Y:S01]  /*5b60*/  SHF.R.S32.HI R187, RZ, 0x1, R187 ;  /* 0x00000001ffbb7819 */ /* 0x000fe200000114bb */
[----:B------:R-:W-:Y:S01]  /*5b70*/  IMAD.U32 R46, R50, 0x10000, RZ ;  /* 0x00010000322e7824 */ /* 0x000fe200078e00ff */
[C---:B------:R-:W-:Y:S02]  /*5b80*/  SHF.L.U32 R42, R49.reuse, 0x10, RZ ;  /* 0x00000010312a7819 */ /* 0x040fe400000006ff */
[-C--:B------:R-:W-:Y:S02]  /*5b90*/  ISETP.GE.AND P1, PT, R12, R187.reuse, PT ;  /* 0x000000bb0c00720c */ /* 0x080fe40003f26270 */
[----:B------:R-:W-:Y:S02]  /*5ba0*/  MOV R185, R187 ;  /* 0x000000bb00b97202 */ /* 0x000fe40000000f00 */
[----:B------:R-:W-:Y:S02]  /*5bb0*/  LOP3.LUT R45, R49, 0xffff0000, RZ, 0xc0, !PT ;  /* 0xffff0000312d7812 */ /* 0x000fe400078ec0ff */
[----:B------:R-:W-:Y:S02]  /*5bc0*/  LOP3.LUT R49, R50, 0xffff0000, RZ, 0xc0, !PT ;  /* 0xffff000032317812 */ /* 0x000fe400078ec0ff */
[C---:B------:R-:W-:Y:S02]  /*5bd0*/  SHF.L.U32 R50, R51.reuse, 0x10, RZ ;  /* 0x0000001033327819 */ /* 0x040fe400000006ff */
[----:B------:R-:W-:Y:S03]  /*5be0*/  LOP3.LUT R53, R51, 0xffff0000, RZ, 0xc0, !PT ;  /* 0xffff000033357812 */ /* 0x000fe600078ec0ff */
[--C-:B------:R-:W-:Y:S02]  /*5bf0*/  @P1 IMAD.MOV R189, RZ, RZ, -R187.reuse ;  /* 0x000000ffffbd1224 */ /* 0x100fe400078e0abb */
[----:B------:R-:W-:Y:S03]  /*5c00*/  @P1 IMAD.MOV R185, RZ, RZ, -R187 ;  /* 0x000000ffffb91224 */ /* 0x000fe600078e0abb */
[C---:B------:R-:W-:Y:S04]  /*5c10*/  LEA R190, P0, R189.reuse, R124, 0x1 ;  /* 0x0000007cbdbe7211 */ /* 0x040fe800078008ff */
[----:B------:R-:W-:Y:S02]  /*5c20*/  LEA.HI.X.SX32 R191, R189, R125, 0x1, P0 ;  /* 0x0000007dbdbf7211 */ /* 0x000fe400000f0eff */
[C---:B------:R-:W-:Y:S04]  /*5c30*/  LEA R22, P0, R185.reuse, R122, 0x1 ;  /* 0x0000007ab9167211 */ /* 0x040fe800078008ff */
[----:B------:R-:W-:Y:S01]  /*5c40*/  LEA.HI.X.SX32 R23, R185, R123, 0x1, P0 ;  /* 0x0000007bb9177211 */ /* 0x000fe200000f0eff */
[----:B------:R-:W-:Y:S01]  /*5c50*/  IMAD.MOV.U32 R185, RZ, RZ, RZ ;  /* 0x000000ffffb97224 */ /* 0x000fe200078e00ff */
[----:B------:R-:W-:Y:S01]  /*5c60*/  @P1 IADD3 R185, -R187, RZ, RZ ;  /* 0x000000ffbbb91210 */ /* 0x000fe20007ffe1ff */
[----:B------:R-:W2:Y:S03]  /*5c70*/  LD.E.128 R188, desc[UR6][R190.64] ;  /* 0x00000006bebc7980 */ /* 0x000ea6000c101d00 */
[C---:B------:R-:W-:Y:S04]  /*5c80*/  LEA R60, P0, R185.reuse, R126, 0x1 ;  /* 0x0000007eb93c7211 */ /* 0x040fe800078008ff */
[----:B------:R-:W-:Y:S01]  /*5c90*/  LEA.HI.X.SX32 R61, R185, R127, 0x1, P0 ;  /* 0x0000007fb93d7211 */ /* 0x000fe200000f0eff */
[----:B------:R3:W4:Y:S08]  /*5ca0*/  LD.E.128 R24, desc[UR6][R22.64] ;  /* 0x0000000616187980 */ /* 0x000730000c101d00 */
[----:B------:R-:W4:Y:S01]  /*5cb0*/  LD.E.128 R60, desc[UR6][R60.64] ;  /* 0x000000063c3c7980 */ /* 0x000f22000c101d00 */
[C---:B--2---:R-:W-:Y:S01]  /*5cc0*/  LOP3.LUT R32, R188.reuse, 0xffff0000, RZ, 0xc0, !PT ;  /* 0xffff0000bc207812 */ /* 0x044fe200078ec0ff */
[----:B------:R-:W-:Y:S01]  /*5cd0*/  IMAD.U32 R36, R188, 0x10000, RZ ;  /* 0x00010000bc247824 */ /* 0x000fe200078e00ff */
[C---:B------:R-:W-:Y:S01]  /*5ce0*/  SHF.L.U32 R30, R189.reuse, 0x10, RZ ;  /* 0x00000010bd1e7819 */ /* 0x040fe200000006ff */
[----:B------:R-:W-:Y:S01]  /*5cf0*/  IMAD.U32 R28, R190, 0x10000, RZ ;  /* 0x00010000be1c7824 */ /* 0x000fe200078e00ff */
[----:B------:R-:W-:Y:S01]  /*5d00*/  LOP3.LUT R29, R189, 0xffff0000, RZ, 0xc0, !PT ;  /* 0xffff0000bd1d7812 */ /* 0x000fe200078ec0ff */
[----:B------:R-:W-:Y:S01]  /*5d10*/  @!P1 FADD.FTZ R36, -R36, -RZ ;  /* 0x800000ff24249221 */ /* 0x000fe20000010100 */
[----:B---3--:R-:W-:Y:S01]  /*5d20*/  LOP3.LUT R23, R190, 0xffff0000, RZ, 0xc0, !PT ;  /* 0xffff0000be177812 */ /* 0x008fe200078ec0ff */
[----:B------:R-:W-:Y:S01]  /*5d30*/  @!P1 FADD.FTZ R32, -R32, -RZ ;  /* 0x800000ff20209221 */ /* 0x000fe20000010100 */
[C---:B----4-:R-:W-:Y:S01]  /*5d40*/  LOP3.LUT R35, R24.reuse, 0xffff0000, RZ, 0xc0, !PT ;  /* 0xffff000018237812 */ /* 0x050fe200078ec0ff */
[----:B------:R-:W-:Y:S01]  /*5d50*/  IMAD.U32 R37, R24, 0x10000, RZ ;  /* 0x0001000018257824 */ /* 0x000fe200078e00ff */
[----:B------:R-:W-:Y:S01]  /*5d60*/  SHF.L.U32 R22, R191, 0x10, RZ ;  /* 0x00000010bf167819 */ /* 0x000fe200000006ff */
[----:B------:R-:W-:Y:S01]  /*5d70*/  @!P1 FADD.FTZ R30, -R30, -RZ ;  /* 0x800000ff1e1e9221 */ /* 0x000fe20000010100 */
[----:B------:R-:W-:Y:S01]  /*5d80*/  SHF.L.U32 R33, R25, 0x10, RZ ;  /* 0x0000001019217819 */ /* 0x000fe200000006ff */
[----:B------:R-:W-:Y:S01]  /*5d90*/  @!P1 FADD.FTZ R29, -R29, -RZ ;  /* 0x800000ff1d1d9221 */ /* 0x000fe20000010100 */
[----:B------:R-:W-:Y:S01]  /*5da0*/  LOP3.LUT R20, R191, 0xffff0000, RZ, 0xc0, !PT ;  /* 0xffff0000bf147812 */ /* 0x000fe200078ec0ff */
[C---:B------:R-:W-:Y:S01]  /*5db0*/  IMAD.U32 R31, R26.reuse, 0x10000, RZ ;  /* 0x000100001a1f7824 */ /* 0x040fe200078e00ff */
[----:B------:R-:W-:Y:S01]  /*5dc0*/  LOP3.LUT R34, R25, 0xffff0000, RZ, 0xc0, !PT ;  /* 0xffff000019227812 */ /* 0x000fe200078ec0ff */
[----:B------:R-:W-:Y:S01]  /*5dd0*/  FMUL.FTZ R0, R37, R36 ;  /* 0x0000002425007220 */ /* 0x000fe20000410000 */
[----:B------:R-:W-:Y:S01]  /*5de0*/  LOP3.LUT R24, R26, 0xffff0000, RZ, 0xc0, !PT ;  /* 0xffff00001a187812 */ /* 0x000fe200078ec0ff */
[----:B------:R-:W-:Y:S01]  /*5df0*/  @!P1 FADD.FTZ R28, -R28, -RZ ;  /* 0x800000ff1c1c9221 */ /* 0x000fe20000010100 */
[C---:B------:R-:W-:Y:S01]  /*5e00*/  LOP3.LUT R40, R60.reuse, 0xffff0000, RZ, 0xc0, !PT ;  /* 0xffff00003c287812 */ /* 0x040fe200078ec0ff */
[----:B------:R-:W-:Y:S01]  /*5e10*/  IMAD.U32 R38, R60, 0x10000, RZ ;  /* 0x000100003c267824 */ /* 0x000fe200078e00ff */
[----:B------:R-:W-:Y:S01]  /*5e20*/  SHF.L.U32 R25, R27, 0x10, RZ ;  /* 0x000000101b197819 */ /* 0x000fe200000006ff */
[----:B------:R-:W-:Y:S01]  /*5e30*/  FMUL.FTZ R2, R35, R32 ;  /* 0x0000002023027220 */ /* 0x000fe20000410000 */
[----:B------:R-:W-:Y:S01]  /*5e40*/  SHF.L.U32 R43, R61, 0x10, RZ ;  /* 0x000000103d2b7819 */ /* 0x000fe200000006ff */
[----:B------:R-:W-:Y:S01]  /*5e50*/  @!P1 FADD.FTZ R23, -R23, -RZ ;  /* 0x800000ff17179221 */ /* 0x000fe20000010100 */
[----:B------:R-:W-:Y:S01]  /*5e60*/  LOP3.LUT R27, R27, 0xffff0000, RZ, 0xc0, !PT ;  /* 0xffff00001b1b7812 */ /* 0x000fe200078ec0ff */
[----:B------:R-:W-:Y:S01]  /*5e70*/  FMUL.FTZ R3, R33, R30 ;  /* 0x0000001e21037220 */ /* 0x000fe20000410000 */
[----:B------:R-:W-:Y:S01]  /*5e80*/  LOP3.LUT R44, R61, 0xffff0000, RZ, 0xc0, !PT ;  /* 0xffff00003d2c7812 */ /* 0x000fe200078ec0ff */
[----:B------:R-:W-:Y:S01]  /*5e90*/  @!P1 FADD.FTZ R22, -R22, -RZ ;  /* 0x800000ff16169221 */ /* 0x000fe20000010100 */
[----:B------:R-:W-:Y:S01]  /*5ea0*/  FMUL.FTZ R4, R34, R29 ;  /* 0x0000001d22047220 */ /* 0x000fe20000410000 */
[----:B------:R-:W-:Y:S01]  /*5eb0*/  LOP3.LUT R48, R62, 0xffff0000, RZ, 0xc0, !PT ;  /* 0xffff00003e307812 */ /* 0x000fe200078ec0ff */
[----:B------:R-:W-:Y:S01]  /*5ec0*/  @!P1 FADD.FTZ R20, -R20, -RZ ;  /* 0x800000ff14149221 */ /* 0x000fe20000010100 */
[----:B------:R-:W-:Y:S01]  /*5ed0*/  FMUL.FTZ R5, R31, R28 ;  /* 0x0000001c1f057220 */ /* 0x000fe20000410000 */
[----:B------:R-:W-:Y:S01]  /*5ee0*/  SHF.L.U32 R51, R63, 0x10, RZ ;  /* 0x000000103f337819 */ /* 0x000fe200000006ff */
[----:B------:R-:W-:Y:S02]  /*5ef0*/  IMAD.U32 R47, R62, 0x10000, RZ ;  /* 0x000100003e2f7824 */ /* 0x000fe400078e00ff */
[----:B------:R-:W-:Y:S01]  /*5f00*/  FFMA.FTZ R0, R39, R38, R0 ;  /* 0x0000002627007223 */ /* 0x000fe20000010000 */
[----:B------:R-:W-:Y:S01]  /*5f10*/  FMUL.FTZ R6, R24, R23 ;  /* 0x0000001718067220 */ /* 0x000fe20000410000 */
[----:B------:R-:W-:Y:S01]  /*5f20*/  LOP3.LUT R52, R63, 0xffff0000, RZ, 0xc0, !PT ;  /* 0xffff00003f347812 */ /* 0x000fe200078ec0ff */
[----:B------:R-:W-:Y:S01]  /*5f30*/  FFMA.FTZ R2, R41, R40, R2 ;  /* 0x0000002829027223 */ /* 0x000fe20000010002 */
[----:B------:R-:W-:Y:S01]  /*5f40*/  FMUL.FTZ R7, R25, R22 ;  /* 0x0000001619077220 */ /* 0x000fe20000410000 */
[----:B------:R-:W-:Y:S01]  /*5f50*/  FFMA.FTZ R3, R42, R43, R3 ;  /* 0x0000002b2a037223 */ /* 0x000fe20000010003 */
[----:B------:R-:W-:Y:S01]  /*5f60*/  FMUL.FTZ R8, R27, R20 ;  /* 0x000000141b087220 */ /* 0x000fe20000410000 */
[----:B------:R-:W-:Y:S01]  /*5f70*/  FFMA.FTZ R4, R45, R44, R4 ;  /* 0x0000002c2d047223 */ /* 0x000fe20000010004 */
[----:B------:R-:W-:Y:S01]  /*5f80*/  FFMA.FTZ R5, R46, R47, R5 ;  /* 0x0000002f2e057223 */ /* 0x000fe20000010005 */
[----:B------:R-:W-:Y:S01]  /*5f90*/  FFMA.FTZ R6, R49, R48, R6 ;  /* 0x0000003031067223 */ /* 0x000fe20000010006 */
[----:B------:R-:W-:Y:S01]  /*5fa0*/  F2FP.BF16.F32.PACK_AB R48, R2, R0 ;  /* 0x000000000230723e */ /* 0x000fe200000010ff */
[----:B------:R-:W-:Y:S01]  /*5fb0*/  FFMA.FTZ R7, R50, R51, R7 ;  /* 0x0000003332077223 */ /* 0x000fe20000010007 */
[----:B------:R-:W-:Y:S01]  /*5fc0*/  F2FP.BF16.F32.PACK_AB R49, R4, R3 ;  /* 0x000000030431723e */ /* 0x000fe200000010ff */
[----:B------:R-:W-:Y:S01]  /*5fd0*/  FFMA.FTZ R8, R53, R52, R8 ;  /* 0x0000003435087223 */ /* 0x000fe20000010008 */
[----:B------:R-:W-:Y:S04]  /*5fe0*/  F2FP.BF16.F32.PACK_AB R50, R6, R5 ;  /* 0x000000050632723e */ /* 0x000fe800000010ff */
[----:B------:R-:W-:Y:S02]  /*5ff0*/  F2FP.BF16.F32.PACK_AB R51, R8, R7 ;  /* 0x000000070833723e */ /* 0x000fe400000010ff */
.L_x_885:
[----:B------:R-:W-:Y:S05]  /*6000*/  BSYNC B0 ;  /* 0x0000000000007941 */ /* 0x000fea0003800000 */
.L_x_884:
[----:B-----5:R2:W-:Y:S02]  /*6010*/  ST.E.128 desc[UR6][R128.64], R48 ;  /* 0x0000003080007985 */ /* 0x0205e4000c101d06 */
.L_x_883:
[----:B------:R-:W-:Y:S05]  /*6020*/  BSYNC B1 ;  /* 0x0000000000017941 */ /* 0x000fea0003800000 */
.L_x_882:
[----:B------:R-:W-:Y:S01]  /*6030*/  ISETP.GE.AND P0, PT, R10, R121, PT ;  /* 0x000000790a00720c */ /* 0x000fe20003f06270 */
[----:B------:R-:W-:Y:S11]  /*6040*/  BSSY B1, `(.L_x_886) ;  /* 0x0000058000017945 */ /* 0x000ff60003800000 */
[----:B------:R-:W-:Y:S01]  /*6050*/  @!UPT UIADD3 URZ, URZ, URZ, URZ ;  /* 0x0000003f3f3ff290 */ /* 0x000fe2000fffe03f */
[----:B------:R-:W-:Y:S05]  /*6060*/  @P0 BRA `(.L_x_887) ;  /* 0x0000000400540947 */ /* 0x000fea0003800000 */
[----:B--2---:R2:W5:Y:S01]  /*6070*/  LD.E.128 R48, desc[UR6][R122.64+0x80] ;  /* 0x000080067a307980 */ /* 0x004562000c101d00 */
        /* <DEDUP_REMOVED lines=25> */
[----:B------:R-:W3:Y:S03]  /*6210*/  LD.E.128 R188, desc[UR6][R190.64+0x80] ;  /* 0x00008006bebc7980 */ /* 0x000ee6000c101d00 */
[C---:B------:R-:W-:Y:S04]  /*6220*/  LEA R60, P0, R187.reuse, R126, 0x1 ;  /* 0x0000007ebb3c7211 */ /* 0x040fe800078008ff */
[----:B------:R-:W-:Y:S01]  /*6230*/  LEA.HI.X.SX32 R61, R187, R127, 0x1, P0 ;  /* 0x0000007fbb3d7211 */ /* 0x000fe200000f0eff */
[----:B------:R4:W2:Y:S08]  /*6240*/  LD.E.128 R24, desc[UR6][R22.64+0x80] ;  /* 0x0000800616187980 */ /* 0x0008b0000c101d00 */
[----:B------:R-:W2:Y:S01]  /*6250*/  LD.E.128 R60, desc[UR6][R60.64+0x80] ;  /* 0x000080063c3c7980 */ /* 0x000ea2000c101d00 */
[C---:B---3--:R-:W-:Y:S01]  /*6260*/  LOP3.LUT R32, R188.reuse, 0xffff0000, RZ, 0xc0, !PT ;  /* 0xffff0000bc207812 */ /* 0x048fe200078ec0ff */
[----:B------:R-:W-:Y:S01]  /*6270*/  IMAD.U32 R36, R188, 0x10000, RZ ;  /* 0x00010000bc247824 */ /* 0x000fe200078e00ff */
[C---:B------:R-:W-:Y:S01]  /*6280*/  SHF.L.U32 R30, R189.reuse, 0x10, RZ ;  /* 0x00000010bd1e7819 */ /* 0x040fe200000006ff */
[----:B------:R-:W-:Y:S01]  /*6290*/  IMAD.U32 R28, R190, 0x10000, RZ ;  /* 0x00010000be1c7824 */ /* 0x000fe200078e00ff */
[----:B------:R-:W-:Y:S01]  /*62a0*/  LOP3.LUT R29, R189, 0xffff0000, RZ, 0xc0, !PT ;  /* 0xffff0000bd1d7812 */ /* 0x000fe200078ec0ff */
[----:B------:R-:W-:Y:S01]  /*62b0*/  @!P1 FADD.FTZ R36, -R36, -RZ ;  /* 0x800000ff24249221 */ /* 0x000fe20000010100 */
[----:B----4-:R-:W-:Y:S01]  /*62c0*/  LOP3.LUT R23, R190, 0xffff0000, RZ, 0xc0, !PT ;  /* 0xffff0000be177812 */ /* 0x010fe200078ec0ff */
[----:B------:R-:W-:Y:S01]  /*62d0*/  @!P1 FADD.FTZ R32, -R32, -RZ ;  /* 0x800000ff20209221 */ /* 0x000fe20000010100 */
[C---:B--2---:R-:W-:Y:S01]  /*62e0*/  LOP3.LUT R35, R24.reuse, 0xffff0000, RZ, 0xc0, !PT ;  /* 0xffff000018237812 */ /* 0x044fe200078ec0ff */
        /* <DEDUP_REMOVED lines=43> */
.L_x_889:
[----:B------:R-:W-:Y:S05]  /*65a0*/  BSYNC B0 ;  /* 0x0000000000007941 */ /* 0x000fea0003800000 */
.L_x_888:
[----:B-----5:R3:W-:Y:S02]  /*65b0*/  ST.E.128 desc[UR6][R128.64+0x80], R48 ;  /* 0x0000803080007985 */ /* 0x0207e4000c101d06 */
.L_x_887:
[----:B------:R-:W-:Y:S05]  /*65c0*/  BSYNC B1 ;  /* 0x0000000000017941 */ /* 0x000fea0003800000 */
.L_x_886:
[----:B------:R-:W-:Y:S11]  /*65d0*/  ISETP.GE.AND P0, PT, R9, R121, PT ;  /* 0x000000790900720c */ /* 0x000ff60003f06270 */
[----:B------:R-:W-:Y:S02]  /*65e0*/  @!UPT UIADD3 URZ, URZ, URZ, URZ ;  /* 0x0000003f3f3ff290 */ /* 0x000fe4000fffe03f */
[----:B------:R-:W-:Y:S05]  /*65f0*/  @P0 BRA `(.L_x_881) ;  /* 0x0000000400540947 */ /* 0x000fea0003800000 */
[----:B--23--:R2:W5:Y:S01]  /*6600*/  LD.E.128 R48, desc[UR6][R122.64+0x100] ;  /* 0x000100067a307980 */ /* 0x00c562000c101d00 */
        /* <DEDUP_REMOVED lines=9> */
[C---:B------:R-:W-:Y:S01]  /*66a0*/  IMAD.U32 R46, R50.reuse, 0x10000, RZ ;  /* 0x00010000322e7824 */ /* 0x040fe200078e00ff */
[----:B------:R-:W-:Y:S02]  /*66b0*/  SHF.L.U32 R42, R49, 0x10, RZ ;  /* 0x00000010312a7819 */ /* 0x000fe400000006ff */
        /* <DEDUP_REMOVED lines=71> */
.L_x_891:
[----:B------:R-:W-:Y:S05]  /*6b30*/  BSYNC B0 ;  /* 0x0000000000007941 */ /* 0x000fea0003800000 */
.L_x_890:
[----:B-----5:R4:W-:Y:S02]  /*6b40*/  ST.E.128 desc[UR6][R128.64+0x100], R48 ;  /* 0x0001003080007985 */ /* 0x0209e4000c101d06 */
.L_x_881:
[----:B------:R-:W-:Y:S05]  /*6b50*/  BSYNC B2 ;  /* 0x0000000000027941 */ /* 0x000fea0003800000 */
.L_x_880:
[C---:B------:R-:W-:Y:S01]  /*6b60*/  ISETP.GE.AND P0, PT, R79.reuse, R186, PT ;  /* 0x000000ba4f00720c */ /* 0x040fe20003f06270 */
[----:B------:R-:W-:Y:S03]  /*6b70*/  BSSY B2, `(.L_x_892) ;  /* 0x0000125000027945 */ /* 0x000fe60003800000 */
[----:B------:R-:W-:Y:S11]  /*6b80*/  ISETP.GE.AND P0, PT, R79, R184, !P0 ;  /* 0x000000b84f00720c */ /* 0x000ff60004706270 */
[----:B------:R-:W-:Y:S02]  /*6b90*/  @!UPT UIADD3 URZ, URZ, URZ, URZ ;  /* 0x0000003f3f3ff290 */ /* 0x000fe4000fffe03f */
[----:B------:R-:W-:Y:S05]  /*6ba0*/  @!P0 BRA `(.L_x_893) ;  /* 0x0000001000848947 */ /* 0x000fea0003800000 */
[----:B-----5:R-:W-:Y:S01]  /*6bb0*/  ISETP.GE.AND P0, PT, R12, R121, PT ;  /* 0x000000790c00720c */ /* 0x020fe20003f06270 */
[----:B------:R-:W-:Y:S11]  /*6bc0*/  BSSY B1, `(.L_x_894) ;  /* 0x000005f000017945 */ /* 0x000ff60003800000 */
[----:B------:R-:W-:Y:S01]  /*6bd0*/  @!UPT UIADD3 URZ, URZ, URZ, URZ ;  /* 0x0000003f3f3ff290 */ /* 0x000fe2000fffe03f */
[----:B------:R-:W-:Y:S05]  /*6be0*/  @P0 BRA `(.L_x_895) ;  /* 0x0000000400700947 */ /* 0x000fea0003800000 */
[----:B------:R-:W-:Y:S01]  /*6bf0*/  LEA R190, P0, R100, R122, 0x1 ;  /* 0x0000007a64be7211 */ /* 0x000fe200078008ff */
[----:B------:R-:W-:Y:S01]  /*6c00*/  BSSY B0, `(.L_x_896) ;  /* 0x0000059000007945 */ /* 0x000fe20003800000 */
[----:B------:R-:W-:Y:S02]  /*6c10*/  ISETP.GE.AND P1, PT, R12, R21, PT ;  /* 0x000000150c00720c */ /* 0x000fe40003f26270 */
[----:B------:R-:W-:Y:S02]  /*6c20*/  LEA.HI.X R191, R100, R123, R97, 0x1, P0 ;  /* 0x0000007b64bf7211 */ /* 0x000fe400000f0c61 */
[C---:B------:R-:W-:Y:S03]  /*6c30*/  LEA R192, P0, R201.reuse, R128, 0x1 ;  /* 0x00000080c9c07211 */ /* 0x040fe600078008ff */
[----:B--234-:R2:W5:Y:S01]  /*6c40*/  LD.E.128 R48, desc[UR6][R190.64] ;  /* 0x00000006be307980 */ /* 0x01c562000c101d00 */
[----:B------:R-:W-:Y:S05]  /*6c50*/  LEA.HI.X R193, R201, R129, R202, 0x1, P0 ;  /* 0x00000081c9c17211 */ /* 0x000fea00000f0cca */
[----:B------:R-:W-:Y:S05]  /*6c60*/  @P1 BRA `(.L_x_897) ;  /* 0x0000000400481947 */ /* 0x000fea0003800000 */
[----:B------:R-:W-:Y:S01]  /*6c70*/  LEA.HI R53, R21, R21, RZ, 0x1 ;  /* 0x0000001515357211 */ /* 0x000fe200078f08ff */
[----:B------:R-:W-:Y:S01]  /*6c80*/  IMAD.MOV.U32 R188, RZ, RZ, RZ ;  /* 0x000000ffffbc7224 */ /* 0x000fe200078e00ff */
[C---:B-----5:R-:W-:Y:S01]  /*6c90*/  LOP3.LUT R41, R48.reuse, 0xffff0000, RZ, 0xc0, !PT ;  /* 0xffff000030297812 */ /* 0x060fe200078ec0ff */
[----:B------:R-:W-:Y:S01]  /*6ca0*/  IMAD.MOV.U32 R194, RZ, RZ, RZ ;  /* 0x000000ffffc27224 */ /* 0x000fe200078e00ff */
[----:B------:R-:W-:Y:S01]  /*6cb0*/  SHF.R.S32.HI R53, RZ, 0x1, R53 ;  /* 0x00000001ff357819 */ /* 0x000fe20000011435 */
[----:B------:R-:W-:Y:S01]  /*6cc0*/  IMAD.U32 R39, R48, 0x10000, RZ ;  /* 0x0001000030277824 */ /* 0x000fe200078e00ff */
[C---:B------:R-:W-:Y:S01]  /*6cd0*/  LOP3.LUT R43, R49.reuse, 0xffff0000, RZ, 0xc0, !PT ;  /* 0xffff0000312b7812 */ /* 0x040fe200078ec0ff */
[----:B------:R-:W-:Y:S01]  /*6ce0*/  IMAD.U32 R40, R49, 0x10000, RZ ;  /* 0x0001000031287824 */ /* 0x000fe200078e00ff */
[----:B------:R-:W-:Y:S01]  /*6cf0*/  ISETP.GE.AND P1, PT, R12, R53, PT ;  /* 0x000000350c00720c */ /* 0x000fe20003f26270 */
[--C-:B------:R-:W-:Y:S01]  /*6d00*/  IMAD.MOV.U32 R187, RZ, RZ, R53.reuse ;  /* 0x000000ffffbb7224 */ /* 0x100fe200078e0035 */
[C---:B------:R-:W-:Y:S02]  /*6d10*/  SHF.L.U32 R46, R50.reuse, 0x10, RZ ;  /* 0x00000010322e7819 */ /* 0x040fe400000006ff */
[----:B------:R-:W-:Y:S01]  /*6d20*/  LOP3.LUT R47, R50, 0xffff0000, RZ, 0xc0, !PT ;  /* 0xffff0000322f7812 */ /* 0x000fe200078ec0ff */
[C---:B------:R-:W-:Y:S01]  /*6d30*/  IMAD.U32 R50, R51.reuse, 0x10000, RZ ;  /* 0x0001000033327824 */ /* 0x040fe200078e00ff */
[----:B------:R-:W-:Y:S07]  /*6d40*/  LOP3.LUT R51, R51, 0xffff0000, RZ, 0xc0, !PT ;  /* 0xffff000033337812 */ /* 0x000fee00078ec0ff */
[C---:B------:R-:W-:Y:S01]  /*6d50*/  @P1 IADD3 R187, -R53.reuse, RZ, RZ ;  /* 0x000000ff35bb1210 */ /* 0x040fe20007ffe1ff */
[----:B------:R-:W-:Y:S01]  /*6d60*/  @P1 IMAD.MOV R188, RZ, RZ, -R53 ;  /* 0x000000ffffbc1224 */ /* 0x000fe200078e0a35 */
[----:B------:R-:W-:Y:S02]  /*6d70*/  @P1 IADD3 R194, -R53, RZ, RZ ;  /* 0x000000ff35c21210 */ /* 0x000fe40007ffe1ff */
[----:B------:R-:W-:Y:S02]  /*6d80*/  LEA R22, P0, R187, R190, 0x1 ;  /* 0x000000bebb167211 */ /* 0x000fe400078008ff */
[----:B------:R-:W-:Y:S02]  /*6d90*/  IADD3 R185, P2, R153, R188, RZ ;  /* 0x000000bc99b97210 */ /* 0x000fe40007f5e0ff */
[----:B------:R-:W-:Y:S02]  /*6da0*/  LEA.HI.X.SX32 R23, R187, R191, 0x1, P0 ;  /* 0x000000bfbb177211 */ /* 0x000fe400000f0eff */
[----:B------:R-:W-:Y:S02]  /*6db0*/  LEA.HI.X.SX32 R188, R188, R141, 0x1, P2 ;  /* 0x0000008dbcbc7211 */ /* 0x000fe400010f0eff */
[C---:B--2---:R-:W-:Y:S01]  /*6dc0*/  LEA R190, P0, R185.reuse, R124, 0x1 ;  /* 0x0000007cb9be7211 */ /* 0x044fe200078008ff */
[----:B------:R-:W2:Y:S03]  /*6dd0*/  LD.E.128 R24, desc[UR6][R22.64] ;  /* 0x0000000616187980 */ /* 0x000ea6000c101d00 */
[----:B------:R-:W-:Y:S02]  /*6de0*/  LEA.HI.X R191, R185, R125, R188, 0x1, P0 ;  /* 0x0000007db9bf7211 */ /* 0x000fe400000f0cbc */
[----:B------:R-:W-:Y:S04]  /*6df0*/  IADD3 R53, P0, R153, R194, RZ ;  /* 0x000000c299357210 */ /* 0x000fe80007f1e0ff */
[----:B------:R-:W-:Y:S01]  /*6e00*/  LEA.HI.X.SX32 R194, R194, R141, 0x1, P0 ;  /* 0x0000008dc2c27211 */ /* 0x000fe200000f0eff */
[----:B------:R-:W3:Y:S01]  /*6e10*/  LD.E.128 R188, desc[UR6][R190.64] ;  /* 0x00000006bebc7980 */ /* 0x000ee2000c101d00 */
[C---:B------:R-:W-:Y:S04]  /*6e20*/  LEA R44, P0, R53.reuse, R126, 0x1 ;  /* 0x0000007e352c7211 */ /* 0x040fe800078008ff */
[----:B------:R-:W-:Y:S05]  /*6e30*/  LEA.HI.X R45, R53, R127, R194, 0x1, P0 ;  /* 0x0000007f352d7211 */ /* 0x000fea00000f0cc2 */
[----:B------:R-:W4:Y:S01]  /*6e40*/  LD.E.128 R60, desc[UR6][R44.64] ;  /* 0x000000062c3c7980 */ /* 0x000f22000c101d00 */
[C---:B--2---:R-:W-:Y:S01]  /*6e50*/  LOP3.LUT R31, R24.reuse, 0xffff0000, RZ, 0xc0, !PT ;  /* 0xffff0000181f7812 */ /* 0x044fe200078ec0ff */
[----:B------:R-:W-:Y:S01]  /*6e60*/  IMAD.U32 R32, R24, 0x10000, RZ ;  /* 0x0001000018207824 */ /* 0x000fe200078e00ff */
[C---:B------:R-:W-:Y:S01]  /*6e70*/  LOP3.LUT R24, R26.reuse, 0xffff0000, RZ, 0xc0, !PT ;  /* 0xffff00001a187812 */ /* 0x040fe200078ec0ff */
[----:B------:R-:W-:Y:S01]  /*6e80*/  IMAD.U32 R28, R26, 0x10000, RZ ;  /* 0x000100001a1c7824 */ /* 0x000fe200078e00ff */
[C---:B------:R-:W-:Y:S01]  /*6e90*/  LOP3.LUT R23, R27.reuse, 0xffff0000, RZ, 0xc0, !PT ;  /* 0xffff00001b177812 */ /* 0x040fe200078ec0ff */
[----:B------:R-:W-:Y:S01]  /*6ea0*/  IMAD.U32 R20, R27, 0x10000, RZ ;  /* 0x000100001b147824 */ /* 0x000fe200078e00ff */
[C---:B------:R-:W-:Y:S02]  /*6eb0*/  SHF.L.U32 R29, R25.reuse, 0x10, RZ ;  /* 0x00000010191d7819 */ /* 0x040fe400000006ff */
[----:B------:R-:W-:Y:S02]  /*6ec0*/  LOP3.LUT R30, R25, 0xffff0000, RZ, 0xc0, !PT ;  /* 0xffff0000191e7812 */ /* 0x000fe400078ec0ff */
[C---:B---3--:R-:W-:Y:S01]  /*6ed0*/  SHF.L.U32 R37, R188.reuse, 0x10, RZ ;  /* 0x00000010bc257819 */ /* 0x048fe200000006ff */
[C---:B------:R-:W-:Y:S01]  /*6ee0*/  IMAD.U32 R26, R189.reuse, 0x10000, RZ ;  /* 0x00010000bd1a7824 */ /* 0x040fe200078e00ff */
[----:B------:R-:W-:Y:S01]  /*6ef0*/  LOP3.LUT R34, R188, 0xffff0000, RZ, 0xc0, !PT ;  /* 0xffff0000bc227812 */ /* 0x000fe200078ec0ff */
[C---:B------:R-:W-:Y:S01]  /*6f00*/  IMAD.U32 R33, R190.reuse, 0x10000, RZ ;  /* 0x00010000be217824 */ /* 0x040fe200078e00ff */
[----:B------:R-:W-:Y:S01]  /*6f10*/  LOP3.LUT R35, R189, 0xffff0000, RZ, 0xc0, !PT ;  /* 0xffff0000bd237812 */ /* 0x000fe200078ec0ff */
[----:B------:R-:W-:Y:S01]  /*6f20*/  @!P1 FADD.FTZ R37, -R37, -RZ ;  /* 0x800000ff25259221 */ /* 0x000fe20000010100 */
[----:B------:R-:W-:Y:S01]  /*6f30*/  LOP3.LUT R27, R190, 0xffff0000, RZ, 0xc0, !PT ;  /* 0xffff0000be1b7812 */ /* 0x000fe200078ec0ff */
[----:B------:R-:W-:Y:S01]  /*6f40*/  @!P1 FADD.FTZ R34, -R34, -RZ ;  /* 0x800000ff22229221 */ /* 0x000fe20000010100 */
[C---:B------:R-:W-:Y:S01]  /*6f50*/  SHF.L.U32 R25, R191.reuse, 0x10, RZ ;  /* 0x00000010bf197819 */ /* 0x040fe200000006ff */
[----:B------:R-:W-:Y:S01]  /*6f60*/  @!P1 FADD.FTZ R26, -R26, -RZ ;  /* 0x800000ff1a1a9221 */ /* 0x000fe20000010100 */
[----:B------:R-:W-:Y:S01]  /*6f70*/  LOP3.LUT R22, R191, 0xffff0000, RZ, 0xc0, !PT ;  /* 0xffff0000bf167812 */ /* 0x000fe200078ec0ff */
[----:B------:R-:W-:Y:S01]  /*6f80*/  @!P1 FADD.FTZ R35, -R35, -RZ ;  /* 0x800000ff23239221 */ /* 0x000fe20000010100 */
[----:B------:R-:W-:Y:S01]  /*6f90*/  FMUL.FTZ R0, R32, R37 ;  /* 0x0000002520007220 */ /* 0x000fe20000410000 */
[C---:B----4-:R-:W-:Y:S01]  /*6fa0*/  LOP3.LUT R38, R60.reuse, 0xffff0000, RZ, 0xc0, !PT ;  /* 0xffff00003c267812 */ /* 0x050fe200078ec0ff */
[----:B------:R-:W-:Y:S01]  /*6fb0*/  @!P1 FADD.FTZ R33, -R33, -RZ ;  /* 0x800000ff21219221 */ /* 0x000fe20000010100 */
[----:B------:R-:W-:Y:S02]  /*6fc0*/  IMAD.U32 R36, R60, 0x10000, RZ ;  /* 0x000100003c247824 */ /* 0x000fe400078e00ff */
[----:B------:R-:W-:Y:S01]  /*6fd0*/  FMUL.FTZ R2, R31, R34 ;  /* 0x000000221f027220 */ /* 0x000fe20000410000 */
[----:B------:R-:W-:Y:S01]  /*6fe0*/  SHF.L.U32 R42, R61, 0x10, RZ ;  /* 0x000000103d2a7819 */ /* 0x000fe200000006ff */
[----:B------:R-:W-:Y:S01]  /*6ff0*/  @!P1 FADD.FTZ R27, -R27, -RZ ;  /* 0x800000ff1b1b9221 */ /* 0x000fe20000010100 */
        /* <DEDUP_REMOVED lines=25> */
.L_x_897:
[----:B------:R-:W-:Y:S05]  /*7190*/  BSYNC B0 ;  /* 0x0000000000007941 */ /* 0x000fea0003800000 */
.L_x_896:
[----:B-----5:R3:W-:Y:S02]  /*71a0*/  ST.E.128 desc[UR6][R192.64], R48 ;  /* 0x00000030c0007985 */ /* 0x0207e4000c101d06 */
.L_x_895:
[----:B------:R-:W-:Y:S05]  /*71b0*/  BSYNC B1 ;  /* 0x0000000000017941 */ /* 0x000fea0003800000 */
.L_x_894:
[----:B------:R-:W-:Y:S01]  /*71c0*/  ISETP.GE.AND P0, PT, R10, R121, PT ;  /* 0x000000790a00720c */ /* 0x000fe20003f06270 */
[----:B------:R-:W-:Y:S11]  /*71d0*/  BSSY B1, `(.L_x_898) ;  /* 0x000005f000017945 */ /* 0x000ff60003800000 */
[----:B------:R-:W-:Y:S01]  /*71e0*/  @!UPT UIADD3 URZ, URZ, URZ, URZ ;  /* 0x0000003f3f3ff290 */ /* 0x000fe2000fffe03f */
[----:B------:R-:W-:Y:S05]  /*71f0*/  @P0 BRA `(.L_x_899) ;  /* 0x0000000400700947 */ /* 0x000fea0003800000 */
[C---:B--2---:R-:W-:Y:S01]  /*7200*/  LEA R190, P0, R99.reuse, R122, 0x1 ;  /* 0x0000007a63be7211 */ /* 0x044fe200078008ff */
[----:B------:R-:W-:Y:S01]  /*7210*/  BSSY B0, `(.L_x_900) ;  /* 0x0000059000007945 */ /* 0x000fe20003800000 */
[----:B------:R-:W-:Y:S02]  /*7220*/  ISETP.GE.AND P1, PT, R10, R21, PT ;  /* 0x000000150a00720c */ /* 0x000fe40003f26270 */
[----:B------:R-:W-:Y:S02]  /*7230*/  LEA.HI.X R191, R99, R123, R102, 0x1, P0 ;  /* 0x0000007b63bf7211 */ /* 0x000fe400000f0c66 */
[C---:B---3--:R-:W-:Y:S03]  /*7240*/  LEA R192, P0, R94.reuse, R128, 0x1 ;  /* 0x000000805ec07211 */ /* 0x048fe600078008ff */
[----:B----4-:R2:W5:Y:S01]  /*7250*/  LD.E.128 R48, desc[UR6][R190.64] ;  /* 0x00000006be307980 */ /* 0x010562000c101d00 */
        /* <DEDUP_REMOVED lines=19> */
[C---:B------:R-:W-:Y:S02]  /*7390*/  LEA R22, P0, R187.reuse, R190, 0x1 ;  /* 0x000000bebb167211 */ /* 0x040fe400078008ff */
        /* <DEDUP_REMOVED lines=64> */
.L_x_901:
[----:B------:R-:W-:Y:S05]  /*77a0*/  BSYNC B0 ;  /* 0x0000000000007941 */ /* 0x000fea0003800000 */
.L_x_900:
[----:B-----5:R3:W-:Y:S02]  /*77b0*/  ST.E.128 desc[UR6][R192.64], R48 ;  /* 0x00000030c0007985 */ /* 0x0207e4000c101d06 */
.L_x_899:
[----:B------:R-:W-:Y:S05]  /*77c0*/  BSYNC B1 ;  /* 0x0000000000017941 */ /* 0x000fea0003800000 */
.L_x_898:
[----:B------:R-:W-:Y:S11]  /*77d0*/  ISETP.GE.AND P0, PT, R9, R121, PT ;  /* 0x000000790900720c */ /* 0x000ff60003f06270 */
[----:B------:R-:W-:Y:S02]  /*77e0*/  @!UPT UIADD3 URZ, URZ, URZ, URZ ;  /* 0x0000003f3f3ff290 */ /* 0x000fe4000fffe03f */
[----:B------:R-:W-:Y:S05]  /*77f0*/  @P0 BRA `(.L_x_893) ;  /* 0x0000000400700947 */ /* 0x000fea0003800000 */
[----:B--2---:R-:W-:Y:S01]  /*7800*/  LEA R190, P0, R103, R122, 0x1 ;  /* 0x0000007a67be7211 */ /* 0x004fe200078008ff */
        /* <DEDUP_REMOVED lines=10> */
[----:B------:R-:W-:Y:S01]  /*78b0*/  IMAD.U32 R39, R48, 0x10000, RZ ;  /* 0x0001000030277824 */ /* 0x000fe200078e00ff */
[----:B------:R-:W-:Y:S01]  /*78c0*/  SHF.R.S32.HI R194, RZ, 0x1, R194 ;  /* 0x00000001ffc27819 */ /* 0x000fe200000114c2 */
[C---:B------:R-:W-:Y:S01]  /*78d0*/  IMAD.U32 R40, R49.reuse, 0x10000, RZ ;  /* 0x0001000031287824 */ /* 0x040fe200078e00ff */
[----:B------:R-:W-:Y:S02]  /*78e0*/  LOP3.LUT R43, R49, 0xffff0000, RZ, 0xc0, !PT ;  /* 0xffff0000312b7812 */ /* 0x000fe400078ec0ff */
[----:B------:R-:W-:Y:S01]  /*78f0*/  ISETP.GE.AND P1, PT, R9, R194, PT ;  /* 0x000000c20900720c */ /* 0x000fe20003f26270 */
[--C-:B------:R-:W-:Y:S01]  /*7900*/  IMAD.MOV.U32 R185, RZ, RZ, R194.reuse ;  /* 0x000000ffffb97224 */ /* 0x100fe200078e00c2 */
[C---:B------:R-:W-:Y:S02]  /*7910*/  SHF.L.U32 R46, R50.reuse, 0x10, RZ ;  /* 0x00000010322e7819 */ /* 0x040fe400000006ff */
[----:B------:R-:W-:Y:S01]  /*7920*/  LOP3.LUT R47, R50, 0xffff0000, RZ, 0xc0, !PT ;  /* 0xffff0000322f7812 */ /* 0x000fe200078ec0ff */
[C---:B------:R-:W-:Y:S01]  /*7930*/  IMAD.U32 R50, R51.reuse, 0x10000, RZ ;  /* 0x0001000033327824 */ /* 0x040fe200078e00ff */
[----:B------:R-:W-:Y:S07]  /*7940*/  LOP3.LUT R51, R51, 0xffff0000, RZ, 0xc0, !PT ;  /* 0xffff000033337812 */ /* 0x000fee00078ec0ff */
[----:B------:R-:W-:Y:S01]  /*7950*/  @P1 IADD3 R185, -R194, RZ, RZ ;  /* 0x000000ffc2b91210 */ /* 0x000fe20007ffe1ff */
[----:B------:R-:W-:Y:S03]  /*7960*/  @P1 IMAD.MOV R188, RZ, RZ, -R194 ;  /* 0x000000ffffbc1224 */ /* 0x000fe600078e0ac2 */
[C---:B------:R-:W-:Y:S02]  /*7970*/  LEA R22, P0, R185.reuse, R190, 0x1 ;  /* 0x000000beb9167211 */ /* 0x040fe400078008ff */
[----:B------:R-:W-:Y:S02]  /*7980*/  IADD3 R53, P2, R146, R188, RZ ;  /* 0x000000bc92357210 */ /* 0x000fe40007f5e0ff */
[----:B------:R-:W-:Y:S01]  /*7990*/  LEA.HI.X.SX32 R23, R185, R191, 0x1, P0 ;  /* 0x000000bfb9177211 */ /* 0x000fe200000f0eff */
[----:B------:R-:W-:Y:S01]  /*79a0*/  IMAD.MOV.U32 R185, RZ, RZ, RZ ;  /* 0x000000ffffb97224 */ /* 0x000fe200078e00ff */
[----:B------:R-:W-:Y:S02]  /*79b0*/  LEA.HI.X.SX32 R188, R188, R137, 0x1, P2 ;  /* 0x00000089bcbc7211 */ /* 0x000fe400010f0eff */
[C---:B--2---:R-:W-:Y:S01]  /*79c0*/  LEA R190, P0, R53.reuse, R124, 0x1 ;  /* 0x0000007c35be7211 */ /* 0x044fe200078008ff */
[----:B------:R-:W2:Y:S01]  /*79d0*/  LD.E.128 R24, desc[UR6][R22.64] ;  /* 0x0000000616187980 */ /* 0x000ea2000c101d00 */
[----:B------:R-:W-:Y:S02]  /*79e0*/  @P1 IADD3 R185, -R194, RZ, RZ ;  /* 0x000000ffc2b91210 */ /* 0x000fe40007ffe1ff */
        /* <DEDUP_REMOVED lines=59> */
.L_x_903:
[----:B------:R-:W-:Y:S05]  /*7da0*/  BSYNC B0 ;  /* 0x0000000000007941 */ /* 0x000fea0003800000 */
.L_x_902:
[----:B-----5:R3:W-:Y:S02]  /*7db0*/  ST.E.128 desc[UR6][R192.64], R48 ;  /* 0x00000030c0007985 */ /* 0x0207e4000c101d06 */
.L_x_893:
[----:B------:R-:W-:Y:S05]  /*7dc0*/  BSYNC B2 ;  /* 0x0000000000027941 */ /* 0x000fea0003800000 */
.L_x_892:
        /* <DEDUP_REMOVED lines=99> */
.L_x_909:
[----:B------:R-:W-:Y:S05]  /*8400*/  BSYNC B0 ;  /* 0x0000000000007941 */ /* 0x000fea0003800000 */
.L_x_908:
[----:B-----5:R3:W-:Y:S02]  /*8410*/  ST.E.128 desc[UR6][R192.64], R48 ;  /* 0x00000030c0007985 */ /* 0x0207e4000c101d06 */
.L_x_907:
[----:B------:R-:W-:Y:S05]  /*8420*/  BSYNC B1 ;  /* 0x0000000000017941 */ /* 0x000fea0003800000 */
.L_x_906:
[----:B------:R-:W-:Y:S01]  /*8430*/  ISETP.GE.AND P0, PT, R10, R121, PT ;  /* 0x000000790a00720c */ /* 0x000fe20003f06270 */
        /* <DEDUP_REMOVED lines=93> */
.L_x_913:
[----:B------:R-:W-:Y:S05]  /*8a10*/  BSYNC B0 ;  /* 0x0000000000007941 */ /* 0x000fea0003800000 */
.L_x_912:
[----:B-----5:R3:W-:Y:S02]  /*8a20*/  ST.E.128 desc[UR6][R192.64], R48 ;  /* 0x00000030c0007985 */ /* 0x0207e4000c101d06 */
.L_x_911:
[----:B------:R-:W-:Y:S05]  /*8a30*/  BSYNC B1 ;  /* 0x0000000000017941 */ /* 0x000fea0003800000 */
.L_x_910:
[----:B------:R-:W-:Y:S11]  /*8a40*/  ISETP.GE.AND P0, PT, R9, R121, PT ;  /* 0x000000790900720c */ /* 0x000ff60003f06270 */
[----:B------:R-:W-:Y:S02]  /*8a50*/  @!UPT UIADD3 URZ, URZ, URZ, URZ ;  /* 0x0000003f3f3ff290 */ /* 0x000fe4000fffe03f */
        /* <DEDUP_REMOVED lines=91> */
.L_x_915:
[----:B------:R-:W-:Y:S05]  /*9010*/  BSYNC B0 ;  /* 0x0000000000007941 */ /* 0x000fea0003800000 */
.L_x_914:
[----:B-----5:R3:W-:Y:S02]  /*9020*/  ST.E.128 desc[UR6][R192.64], R48 ;  /* 0x00000030c0007985 */ /* 0x0207e4000c101d06 */
.L_x_905:
[----:B------:R-:W-:Y:S05]  /*9030*/  BSYNC B2 ;  /* 0x0000000000027941 */ /* 0x000fea0003800000 */
.L_x_904:
        /* <DEDUP_REMOVED lines=9> */
[----:B------:R-:W-:Y:S01]  /*90d0*/  IMAD R0, R183, 0x60, RZ ;  /* 0x00000060b7007824 */ /* 0x000fe200078e02ff */
[----:B------:R-:W-:Y:S01]  /*90e0*/  ISETP.GE.AND P0, PT, R12, R21, PT ;  /* 0x000000150c00720c */ /* 0x000fe20003f06270 */
[----:B--2---:R-:W-:Y:S01]  /*90f0*/  IMAD.WIDE.U32 R190, R182, 0x60, R122 ;  /* 0x00000060b6be7825 */ /* 0x004fe200078e007a */
[----:B------:R-:W-:Y:S03]  /*9100*/  BSSY B0, `(.L_x_920) ;  /* 0x0000059000007945 */ /* 0x000fe60003800000 */
[----:B------:R-:W-:Y:S01]  /*9110*/  IMAD R3, R67, 0x60, RZ ;  /* 0x0000006043037824 */ /* 0x000fe200078e02ff */
[----:B------:R-:W-:Y:S01]  /*9120*/  IADD3 R191, R191, R0, RZ ;  /* 0x00000000bfbf7210 */ /* 0x000fe20007ffe0ff */
[----:B------:R-:W-:Y:S04]  /*9130*/  IMAD.WIDE.U32 R188, R66, 0x60, R128 ;  /* 0x0000006042bc7825 */ /* 0x000fe800078e0080 */
[----:B---34-:R2:W5:Y:S01]  /*9140*/  LD.E.128 R48, desc[UR6][R190.64] ;  /* 0x00000006be307980 */ /* 0x018562000c101d00 */
[----:B------:R-:W-:Y:S01]  /*9150*/  IADD3 R189, R189, R3, RZ ;  /* 0x00000003bdbd7210 */ /* 0x000fe20007ffe0ff */
[----:B------:R-:W-:Y:S06]  /*9160*/  @P0 BRA `(.L_x_921) ;  /* 0x0000000400480947 */ /* 0x000fec0003800000 */
        /* <DEDUP_REMOVED lines=15> */
[C---:B------:R-:W-:Y:S01]  /*9260*/  LEA R22, P0, R186.reuse, R190, 0x1 ;  /* 0x000000beba167211 */ /* 0x040fe200078008ff */
[----:B--2---:R-:W-:Y:S01]  /*9270*/  IMAD.MOV.U32 R190, RZ, RZ, RZ ;  /* 0x000000ffffbe7224 */ /* 0x004fe200078e00ff */
[----:B------:R-:W-:Y:S02]  /*9280*/  IADD3 R185, P2, R147, R184, RZ ;  /* 0x000000b893b97210 */ /* 0x000fe40007f5e0ff */
[----:B------:R-:W-:Y:S02]  /*9290*/  LEA.HI.X.SX32 R23, R186, R191, 0x1, P0 ;  /* 0x000000bfba177211 */ /* 0x000fe400000f0eff */
[----:B------:R-:W-:Y:S02]  /*92a0*/  LEA.HI.X.SX32 R184, R184, R138, 0x1, P2 ;  /* 0x0000008ab8b87211 */ /* 0x000fe400010f0eff */
[----:B------:R-:W-:Y:S01]  /*92b0*/  LEA R192, P0, R185, R124, 0x1 ;  /* 0x0000007cb9c07211 */ /* 0x000fe200078008ff */
[----:B------:R-:W2:Y:S01]  /*92c0*/  LD.E.128 R24, desc[UR6][R22.64] ;  /* 0x0000000616187980 */ /* 0x000ea2000c101d00 */
[----:B------:R-:W-:Y:S02]  /*92d0*/  @P1 IADD3 R190, -R53, RZ, RZ ;  /* 0x000000ff35be1210 */ /* 0x000fe40007ffe1ff */
[----:B------:R-:W-:Y:S02]  /*92e0*/  LEA.HI.X R193, R185, R125, R184, 0x1, P0 ;  /* 0x0000007db9c17211 */ /* 0x000fe400000f0cb8 */
[----:B------:R-:W-:Y:S03]  /*92f0*/  IADD3 R53, P0, R147, R190, RZ ;  /* 0x000000be93357210 */ /* 0x000fe60007f1e0ff */
[----:B------:R-:W3:Y:S01]  /*9300*/  LD.E.128 R184, desc[UR6][R192.64] ;  /* 0x00000006c0b87980 */ /* 0x000ee2000c101d00 */
[----:B------:R-:W-:Y:S02]  /*9310*/  LEA.HI.X.SX32 R190, R190, R138, 0x1, P0 ;  /* 0x0000008abebe7211 */ /* 0x000fe400000f0eff */
        /* <DEDUP_REMOVED lines=9> */
[----:B------:R-:W-:Y:S02]  /*93b0*/  SHF.L.U32 R29, R25, 0x10, RZ ;  /* 0x00000010191d7819 */ /* 0x000fe400000006ff */
[C---:B---3--:R-:W-:Y:S01]  /*93c0*/  SHF.L.U32 R37, R184.reuse, 0x10, RZ ;  /* 0x00000010b8257819 */ /* 0x048fe200000006ff */
[C---:B------:R-:W-:Y:S01]  /*93d0*/  IMAD.U32 R26, R185.reuse, 0x10000, RZ ;  /* 0x00010000b91a7824 */ /* 0x040fe200078e00ff */
[----:B------:R-:W-:Y:S01]  /*93e0*/  LOP3.LUT R34, R184, 0xffff0000, RZ, 0xc0, !PT ;  /* 0xffff0000b8227812 */ /* 0x000fe200078ec0ff */
[----:B------:R-:W-:Y:S01]  /*93f0*/  IMAD.U32 R33, R186, 0x10000, RZ ;  /* 0x00010000ba217824 */ /* 0x000fe200078e00ff */
[----:B------:R-:W-:Y:S01]  /*9400*/  LOP3.LUT R35, R185, 0xffff0000, RZ, 0xc0, !PT ;  /* 0xffff0000b9237812 */ /* 0x000fe200078ec0ff */
[----:B------:R-:W-:Y:S01]  /*9410*/  @!P1 FADD.FTZ R37, -R37, -RZ ;  /* 0x800000ff25259221 */ /* 0x000fe20000010100 */
[----:B------:R-:W-:Y:S01]  /*9420*/  LOP3.LUT R30, R25, 0xffff0000, RZ, 0xc0, !PT ;  /* 0xffff0000191e7812 */ /* 0x000fe200078ec0ff */
[----:B------:R-:W-:Y:S01]  /*9430*/  @!P1 FADD.FTZ R34, -R34, -RZ ;  /* 0x800000ff22229221 */ /* 0x000fe20000010100 */
[----:B------:R-:W-:Y:S01]  /*9440*/  LOP3.LUT R27, R186, 0xffff0000, RZ, 0xc0, !PT ;  /* 0xffff0000ba1b7812 */ /* 0x000fe200078ec0ff */
[----:B------:R-:W-:Y:S01]  /*9450*/  @!P1 FADD.FTZ R26, -R26, -RZ ;  /* 0x800000ff1a1a9221 */ /* 0x000fe20000010100 */
[----:B------:R-:W-:Y:S01]  /*9460*/  SHF.L.U32 R25, R187, 0x10, RZ ;  /* 0x00000010bb197819 */ /* 0x000fe200000006ff */
[----:B------:R-:W-:Y:S01]  /*9470*/  @!P1 FADD.FTZ R35, -R35, -RZ ;  /* 0x800000ff23239221 */ /* 0x000fe20000010100 */
[----:B------:R-:W-:Y:S01]  /*9480*/  LOP3.LUT R22, R187, 0xffff0000, RZ, 0xc0, !PT ;  /* 0xffff0000bb167812 */ /* 0x000fe200078ec0ff */
        /* <DEDUP_REMOVED lines=32> */
.L_x_921:
[----:B------:R-:W-:Y:S05]  /*9690*/  BSYNC B0 ;  /* 0x0000000000007941 */ /* 0x000fea0003800000 */
.L_x_920:
[----:B-----5:R3:W-:Y:S02]  /*96a0*/  ST.E.128 desc[UR6][R188.64], R48 ;  /* 0x00000030bc007985 */ /* 0x0207e4000c101d06 */
.L_x_919:
[----:B------:R-:W-:Y:S05]  /*96b0*/  BSYNC B1 ;  /* 0x0000000000017941 */ /* 0x000fea0003800000 */
.L_x_918:
        /* <DEDUP_REMOVED lines=94> */
.L_x_925:
[----:B------:R-:W-:Y:S05]  /*9ca0*/  BSYNC B0 ;  /* 0x0000000000007941 */ /* 0x000fea0003800000 */
.L_x_924:
[----:B-----5:R3:W-:Y:S02]  /*9cb0*/  ST.E.128 desc[UR6][R188.64], R48 ;  /* 0x00000030bc007985 */ /* 0x0207e4000c101d06 */
.L_x_923:
[----:B------:R-:W-:Y:S05]  /*9cc0*/  BSYNC B1 ;  /* 0x0000000000017941 */ /* 0x000fea0003800000 */
.L_x_922:
[----:B------:R-:W-:Y:S11]  /*9cd0*/  ISETP.GE.AND P0, PT, R9, R121, PT ;  /* 0x000000790900720c */ /* 0x000ff60003f06270 */
[----:B------:R-:W-:Y:S02]  /*9ce0*/  @!UPT UIADD3 URZ, URZ, URZ, URZ ;  /* 0x0000003f3f3ff290 */ /* 0x000fe4000fffe03f */
[----:B------:R-:W-:Y:S05]  /*9cf0*/  @P0 BRA `(.L_x_917) ;  /* 0x0000000400700947 */ /* 0x000fea0003800000 */
[C---:B------:R-:W-:Y:S01]  /*9d00*/  LEA R186, P0, R114.reuse, R122, 0x1 ;  /* 0x0000007a72ba7211 */ /* 0x040fe200078008ff */
[----:B------:R-:W-:Y:S01]  /*9d10*/  BSSY B0, `(.L_x_926) ;  /* 0x0000059000007945 */ /* 0x000fe20003800000 */
[----:B------:R-:W-:Y:S02]  /*9d20*/  ISETP.GE.AND P1, PT, R9, R21, PT ;  /* 0x000000150900720c */ /* 0x000fe40003f26270 */
[----:B------:R-:W-:Y:S02]  /*9d30*/  LEA.HI.X R187, R114, R123, R111, 0x1, P0 ;  /* 0x0000007b72bb7211 */ /* 0x000fe400000f0c6f */
[C---:B---3--:R-:W-:Y:S03]  /*9d40*/  LEA R188, P0, R84.reuse, R128, 0x1 ;  /* 0x0000008054bc7211 */ /* 0x048fe600078008ff */
[----:B--2-4-:R2:W5:Y:S01]  /*9d50*/  LD.E.128 R48, desc[UR6][R186.64] ;  /* 0x00000006ba307980 */ /* 0x014562000c101d00 */
        /* <DEDUP_REMOVED lines=12> */
[C---:B------:R-:W-:Y:S01]  /*9e20*/  SHF.L.U32 R44, R50.reuse, 0x10, RZ ;  /* 0x00000010322c7819 */ /* 0x040fe200000006ff */
[C---:B------:R-:W-:Y:S01]  /*9e30*/  IMAD.U32 R48, R51.reuse, 0x10000, RZ ;  /* 0x0001000033307824 */ /* 0x040fe200078e00ff */
[----:B------:R-:W-:Y:S02]  /*9e40*/  LOP3.LUT R47, R50, 0xffff0000, RZ, 0xc0, !PT ;  /* 0xffff0000322f7812 */ /* 0x000fe400078ec0ff */
        /* <DEDUP_REMOVED lines=8> */
[C---:B--2---:R-:W-:Y:S02]  /*9ed0*/  LEA R186, P0, R121.reuse, R124, 0x1 ;  /* 0x0000007c79ba7211 */ /* 0x044fe400078008ff */
[----:B------:R-:W2:Y:S02]  /*9ee0*/  LD.E.128 R20, desc[UR6][R20.64] ;  /* 0x0000000614147980 */ /* 0x000ea4000c101d00 */
        /* <DEDUP_REMOVED lines=14> */
[----:B------:R-:W-:Y:S01]  /*9fd0*/  LOP3.LUT R28, R21, 0xffff0000, RZ, 0xc0, !PT ;  /* 0xffff0000151c7812 */ /* 0x000fe200078ec0ff */
[----:B---3--:R-:W-:Y:S01]  /*9fe0*/  IMAD.U32 R35, R185, 0x10000, RZ ;  /* 0x00010000b9237824 */ /* 0x008fe200078e00ff */
[----:B------:R-:W-:Y:S01]  /*9ff0*/  SHF.L.U32 R34, R184, 0x10, RZ ;  /* 0x00000010b8227819 */ /* 0x000fe200000006ff */
        /* <DEDUP_REMOVED lines=11> */
[----:B----4-:R-:W-:Y:S01]  /*a0b0*/  LOP3.LUT R38, R60, 0xffff0000, RZ, 0xc0, !PT ;  /* 0xffff00003c267812 */ /* 0x010fe200078ec0ff */
        /* <DEDUP_REMOVED lines=9> */
[C---:B------:R-:W-:Y:S01]  /*a150*/  LOP3.LUT R46, R62.reuse, 0xffff0000, RZ, 0xc0, !PT ;  /* 0xffff00003e2e7812 */ /* 0x040fe200078ec0ff */
        /* <DEDUP_REMOVED lines=14> */
[----:B------:R-:W-:Y:S01]  /*a240*/  FFMA.FTZ R7, R48, R49, R7 ;  /* 0x0000003130077223 */ /* 0x000fe20000010007 */
[----:B------:R-:W-:Y:S01]  /*a250*/  F2FP.BF16.F32.PACK_AB R48, R2, R0 ;  /* 0x000000000230723e */ /* 0x000fe200000010ff */
[----:B------:R-:W-:Y:S01]  /*a260*/  FFMA.FTZ R8, R51, R50, R8 ;  /* 0x0000003233087223 */ /* 0x000fe20000010008 */
[----:B------:R-:W-:Y:S02]  /*a270*/  F2FP.BF16.F32.PACK_AB R49, R4, R3 ;  /* 0x000000030431723e */ /* 0x000fe400000010ff */
[----:B------:R-:W-:Y:S02]  /*a280*/  F2FP.BF16.F32.PACK_AB R50, R6, R5 ;  /* 0x000000050632723e */ /* 0x000fe400000010ff */
[----:B------:R-:W-:Y:S02]  /*a290*/  F2FP.BF16.F32.PACK_AB R51, R8, R7 ;  /* 0x000000070833723e */ /* 0x000fe400000010ff */
.L_x_927:
[----:B------:R-:W-:Y:S05]  /*a2a0*/  BSYNC B0 ;  /* 0x0000000000007941 */ /* 0x000fea0003800000 */
.L_x_926:
[----:B-----5:R3:W-:Y:S02]  /*a2b0*/  ST.E.128 desc[UR6][R188.64], R48 ;  /* 0x00000030bc007985 */ /* 0x0207e4000c101d06 */
.L_x_917:
[----:B------:R-:W-:Y:S05]  /*a2c0*/  BSYNC B2 ;  /* 0x0000000000027941 */ /* 0x000fea0003800000 */
.L_x_916:
[----:B------:R-:W4:Y:S02]  /*a2d0*/  LD.E R3, desc[UR6][R16.64+0xd0] ;  /* 0x0000d00610037980 */ /* 0x000f24000c101900 */
[----:B----4-:R-:W-:Y:S05]  /*a2e0*/  IMAD.U32 R3, R3, -0x20, RZ ;  /* 0xffffffe003037824 */ /* 0x010fea00078e00ff */
[C---:B------:R-:W-:Y:S02]  /*a2f0*/  LEA R126, P1, R3.reuse, R126, 0x1 ;  /* 0x0000007e037e7211 */ /* 0x040fe400078208ff */
[C---:B------:R-:W-:Y:S02]  /*a300*/  LEA R124, P0, R3.reuse, R124, 0x1 ;  /* 0x0000007c037c7211 */ /* 0x040fe400078008ff */
[C---:B------:R-:W-:Y:S02]  /*a310*/  LEA.HI.X.SX32 R127, R3.reuse, R127, 0x1, P1 ;  /* 0x0000007f037f7211 */ /* 0x040fe400008f0eff */
[----:B------:R-:W-:Y:S01]  /*a320*/  LEA.HI.X.SX32 R125, R3, R125, 0x1, P0 ;  /* 0x0000007d037d7211 */ /* 0x000fe200000f0eff */
[----:B------:R-:W-:Y:S05]  /*a330*/  BRA `(.L_x_879) ;  /* 0x0000000400747947 */ /* 0x000fea0003800000 */
.L_x_853:
[-C--:B------:R-:W-:Y:S01]  /*a340*/  ISETP.GE.AND P3, PT, R79, R186.reuse, PT ;  /* 0x000000ba4f00720c */ /* 0x080fe20003f66270 */
[----:B------:R-:W-:Y:S01]  /*a350*/  BSSY B0, `(.L_x_928) ;  /* 0x0000011000007945 */ /* 0x000fe20003800000 */
[CC--:B------:R-:W-:Y:S02]  /*a360*/  ISETP.GE.AND P1, PT, R78.reuse, R186.reuse, PT ;  /* 0x000000ba4e00720c */ /* 0x0c0fe40003f26270 */
[----:B------:R-:W-:Y:S02]  /*a370*/  ISETP.GE.AND P0, PT, R77, R186, PT ;  /* 0x000000ba4d00720c */ /* 0x000fe40003f06270 */
[-C--:B------:R-:W-:Y:S02]  /*a380*/  ISETP.GE.AND P3, PT, R79, R184.reuse, !P3 ;  /* 0x000000b84f00720c */ /* 0x080fe40005f66270 */
[-C--:B------:R-:W-:Y:S02]  /*a390*/  ISETP.GE.AND P1, PT, R78, R184.reuse, !P1 ;  /* 0x000000b84e00720c */ /* 0x080fe40004f26270 */
[----:B------:R-:W-:Y:S01]  /*a3a0*/  ISETP.GE.AND P0, PT, R77, R184, !P0 ;  /* 0x000000b84d00720c */ /* 0x000fe20004706270 */
[----:B------:R-:W-:Y:S01]  /*a3b0*/  @!UPT UIADD3 URZ, URZ, URZ, URZ ;  /* 0x0000003f3f3ff290 */ /* 0x000fe2000fffe03f */
[----:B------:R-:W-:Y:S11]  /*a3c0*/  @!P2 BRA `(.L_x_929) ;  /* 0x000000000024a947 */ /* 0x000ff60003800000 */
        /* <DEDUP_REMOVED lines=9> */
.L_x_929:
[----:B------:R-:W-:Y:S05]  /*a460*/  BSYNC B0 ;  /* 0x0000000000007941 */ /* 0x000fea0003800000 */
.L_x_928:
[----:B------:R-:W-:Y:S04]  /*a470*/  BSSY B0, `(.L_x_930) ;  /* 0x0000018000007945 */ /* 0x000fe80003800000 */
[----:B------:R-:W-:Y:S05]  /*a480*/  @!P3 BRA `(.L_x_931) ;  /* 0x000000000058b947 */ /* 0x000fea0003800000 */
[----:B------:R-:W-:Y:S02]  /*a490*/  ISETP.NE.AND P4, PT, R152, RZ, PT ;  /* 0x000000ff9800720c */ /* 0x000fe40003f85270 */
[----:B------:R-:W-:Y:S11]  /*a4a0*/  ISETP.NE.AND P5, PT, R151, RZ, PT ;  /* 0x000000ff9700720c */ /* 0x000ff60003fa5270 */
[C---:B-1----:R-:W-:Y:S02]  /*a4b0*/  @P4 LEA R4, P2, R100.reuse, R122, 0x1 ;  /* 0x0000007a64044211 */ /* 0x042fe400078408ff */
[----:B------:R-:W-:Y:S02]  /*a4c0*/  @P4 LEA R32, P3, R201, R128, 0x1 ;  /* 0x00000080c9204211 */ /* 0x000fe400078608ff */
[----:B------:R-:W-:Y:S02]  /*a4d0*/  @P4 LEA.HI.X R5, R100, R123, R97, 0x1, P2 ;  /* 0x0000007b64054211 */ /* 0x000fe400010f0c61 */
[-C--:B------:R-:W-:Y:S02]  /*a4e0*/  @P5 LEA R30, P2, R99, R122.reuse, 0x1 ;  /* 0x0000007a631e5211 */ /* 0x080fe400078408ff */
[----:B------:R-:W-:Y:S01]  /*a4f0*/  @P4 LEA.HI.X R33, R201, R129, R202, 0x1, P3 ;  /* 0x00000081c9214211 */ /* 0x000fe200018f0cca */
[----:B------:R-:W2:Y:S01]  /*a500*/  @P4 LD.E.128 R24, desc[UR6][R4.64] ;  /* 0x0000000604184980 */ /* 0x000ea2000c101d00 */
[-C--:B------:R-:W-:Y:S02]  /*a510*/  @P5 LEA.HI.X R31, R99, R123.reuse, R102, 0x1, P2 ;  /* 0x0000007b631f5211 */ /* 0x080fe400010f0c66 */
[----:B------:R-:W-:Y:S11]  /*a520*/  ISETP.NE.AND P3, PT, R150, RZ, PT ;  /* 0x000000ff9600720c */ /* 0x000ff60003f65270 */
[----:B------:R-:W-:Y:S02]  /*a530*/  @!UPT UIADD3 URZ, URZ, URZ, URZ ;  /* 0x0000003f3f3ff290 */ /* 0x000fe4000fffe03f */
[C---:B------:R-:W-:Y:S04]  /*a540*/  @P3 LEA R2, P2, R103.reuse, R122, 0x1 ;  /* 0x0000007a67023211 */ /* 0x040fe800078408ff */
[----:B------:R-:W-:Y:S02]  /*a550*/  @P3 LEA.HI.X R3, R103, R123, R106, 0x1, P2 ;  /* 0x0000007b67033211 */ /* 0x000fe400010f0c6a */
[CC--:B------:R-:W-:Y:S04]  /*a560*/  @P3 LEA R34, P2, R90.reuse, R128.reuse, 0x1 ;  /* 0x000000805a223211 */ /* 0x0c0fe800078408ff */
[-C--:B------:R-:W-:Y:S01]  /*a570*/  @P3 LEA.HI.X R35, R90, R129.reuse, R89, 0x1, P2 ;  /* 0x000000815a233211 */ /* 0x080fe200010f0c59 */
[----:B--2---:R2:W-:Y:S01]  /*a580*/  @P4 ST.E.128 desc[UR6][R32.64], R24 ;  /* 0x0000001820004985 */ /* 0x0045e2000c101d06 */
[C---:B------:R-:W-:Y:S03]  /*a590*/  @P5 LEA R28, P4, R94.reuse, R128, 0x1 ;  /* 0x000000805e1c5211 */ /* 0x040fe600078808ff */
[----:B------:R-:W3:Y:S01]  /*a5a0*/  @P5 LD.E.128 R20, desc[UR6][R30.64] ;  /* 0x000000061e145980 */ /* 0x000ee2000c101d00 */
[----:B------:R-:W-:Y:S05]  /*a5b0*/  @P5 LEA.HI.X R29, R94, R129, R93, 0x1, P4 ;  /* 0x000000815e1d5211 */ /* 0x000fea00020f0c5d */
[----:B---3--:R2:W-:Y:S04]  /*a5c0*/  @P5 ST.E.128 desc[UR6][R28.64], R20 ;  /* 0x000000141c005985 */ /* 0x0085e8000c101d06 */
[----:B------:R-:W3:Y:S04]  /*a5d0*/  @P3 LD.E.128 R4, desc[UR6][R2.64] ;  /* 0x0000000602043980 */ /* 0x000ee8000c101d00 */
[----:B---3--:R2:W-:Y:S02]  /*a5e0*/  @P3 ST.E.128 desc[UR6][R34.64], R4 ;  /* 0x0000000422003985 */ /* 0x0085e4000c101d06 */
.L_x_931:
[----:B------:R-:W-:Y:S05]  /*a5f0*/  BSYNC B0 ;  /* 0x0000000000007941 */ /* 0x000fea0003800000 */
.L_x_930:
[----:B------:R-:W-:Y:S04]  /*a600*/  BSSY B0, `(.L_x_932) ;  /* 0x0000018000007945 */ /* 0x000fe80003800000 */
[----:B------:R-:W-:Y:S05]  /*a610*/  @!P1 BRA `(.L_x_933) ;  /* 0x0000000000589947 */ /* 0x000fea0003800000 */
[----:B------:R-:W-:Y:S02]  /*a620*/  ISETP.NE.AND P3, PT, R152, RZ, PT ;  /* 0x000000ff9800720c */ /* 0x000fe40003f65270 */
[----:B------:R-:W-:Y:S11]  /*a630*/  ISETP.NE.AND P4, PT, R151, RZ, PT ;  /* 0x000000ff9700720c */ /* 0x000ff60003f85270 */
[C---:B-12---:R-:W-:Y:S02]  /*a640*/  @P3 LEA R4, P1, R110.reuse, R122, 0x1 ;  /* 0x0000007a6e043211 */ /* 0x046fe400078208ff */
[C---:B------:R-:W-:Y:S02]  /*a650*/  @P3 LEA R32, P2, R95.reuse, R128, 0x1 ;  /* 0x000000805f203211 */ /* 0x040fe400078408ff */
[----:B------:R-:W-:Y:S02]  /*a660*/  @P3 LEA.HI.X R5, R110, R123, R107, 0x1, P1 ;  /* 0x0000007b6e053211 */ /* 0x000fe400008f0c6b */
[CC--:B------:R-:W-:Y:S02]  /*a670*/  @P4 LEA R30, P1, R104.reuse, R122.reuse, 0x1 ;  /* 0x0000007a681e4211 */ /* 0x0c0fe400078208ff */
        /* <DEDUP_REMOVED lines=11> */
[----:B------:R-:W2:Y:S01]  /*a730*/  @P4 LD.E.128 R20, desc[UR6][R30.64] ;  /* 0x000000061e144980 */ /* 0x000ea2000c101d00 */
[----:B------:R-:W-:Y:S05]  /*a740*/  @P4 LEA.HI.X R29, R92, R129, R91, 0x1, P3 ;  /* 0x000000815c1d4211 */ /* 0x000fea00018f0c5b */
[----:B--2---:R3:W-:Y:S04]  /*a750*/  @P4 ST.E.128 desc[UR6][R28.64], R20 ;  /* 0x000000141c004985 */ /* 0x0047e8000c101d06 */
[----:B------:R-:W2:Y:S04]  /*a760*/  @P2 LD.E.128 R4, desc[UR6][R2.64] ;  /* 0x0000000602042980 */ /* 0x000ea8000c101d00 */
[----:B--2---:R3:W-:Y:S02]  /*a770*/  @P2 ST.E.128 desc[UR6][R34.64], R4 ;  /* 0x0000000422002985 */ /* 0x0047e4000c101d06 */
.L_x_933:
[----:B------:R-:W-:Y:S05]  /*a780*/  BSYNC B0 ;  /* 0x0000000000007941 */ /* 0x000fea0003800000 */
.L_x_932:
[----:B------:R-:W-:Y:S05]  /*a790*/  @!P0 BRA `(.L_x_879) ;  /* 0x00000000005c8947 */ /* 0x000fea0003800000 */
[----:B------:R-:W-:Y:S02]  /*a7a0*/  ISETP.NE.AND P1, PT, R152, RZ, PT ;  /* 0x000000ff9800720c */ /* 0x000fe40003f25270 */
[----:B------:R-:W-:Y:S11]  /*a7b0*/  ISETP.NE.AND P3, PT, R151, RZ, PT ;  /* 0x000000ff9700720c */ /* 0x000ff60003f65270 */
[----:B------:R-:W-:Y:S03]  /*a7c0*/  @P1 IMAD.WIDE.U32 R2, R182, 0x60, R122 ;  /* 0x00000060b6021825 */ /* 0x000fe600078e007a */
[----:B------:R-:W-:Y:S01]  /*a7d0*/  @P3 LEA R30, P2, R86, R128, 0x1 ;  /* 0x00000080561e3211 */ /* 0x000fe200078408ff */
[----:B------:R-:W-:Y:S02]  /*a7e0*/  @P1 IMAD R0, R183, 0x60, RZ ;  /* 0x00000060b7001824 */ /* 0x000fe400078e02ff */
[----:B-123--:R-:W-:Y:S01]  /*a7f0*/  @P1 IMAD.WIDE.U32 R4, R66, 0x60, R128 ;  /* 0x0000006042041825 */ /* 0x00efe200078e0080 */
[----:B------:R-:W-:Y:S03]  /*a800*/  @P3 LEA.HI.X R31, R86, R129, R85, 0x1, P2 ;  /* 0x00000081561f3211 */ /* 0x000fe600010f0c55 */
[----:B------:R-:W-:Y:S02]  /*a810*/  @P1 IMAD.IADD R3, R3, 0x1, R0 ;  /* 0x0000000103031824 */ /* 0x000fe400078e0200 */
[----:B------:R-:W-:Y:S03]  /*a820*/  @P1 IMAD R0, R67, 0x60, RZ ;  /* 0x0000006043001824 */ /* 0x000fe600078e02ff */
[----:B------:R1:W2:Y:S01]  /*a830*/  @P1 LD.E.128 R24, desc[UR6][R2.64] ;  /* 0x0000000602181980 */ /* 0x0002a2000c101d00 */
[----:B------:R-:W-:Y:S01]  /*a840*/  @P1 IMAD.IADD R5, R5, 0x1, R0 ;  /* 0x0000000105051824 */ /* 0x000fe200078e0200 */
[CC--:B-1----:R-:W-:Y:S04]  /*a850*/  @P3 LEA R2, P0, R112.reuse, R122.reuse, 0x1 ;  /* 0x0000007a70023211 */ /* 0x0c2fe800078008ff */
[-C--:B------:R-:W-:Y:S01]  /*a860*/  @P3 LEA.HI.X R3, R112, R123.reuse, R109, 0x1, P0 ;  /* 0x0000007b70033211 */ /* 0x080fe200000f0c6d */
[----:B--2---:R1:W-:Y:S01]  /*a870*/  @P1 ST.E.128 desc[UR6][R4.64], R24 ;  /* 0x0000001804001985 */ /* 0x0043e2000c101d06 */
[----:B------:R-:W-:Y:S03]  /*a880*/  ISETP.NE.AND P1, PT, R150, RZ, PT ;  /* 0x000000ff9600720c */ /* 0x000fe60003f25270 */
[----:B------:R-:W2:Y:S10]  /*a890*/  @P3 LD.E.128 R20, desc[UR6][R2.64] ;  /* 0x0000000602143980 */ /* 0x000eb4000c101d00 */
[C---:B------:R-:W-:Y:S04]  /*a8a0*/  @P1 LEA R28, P0, R114.reuse, R122, 0x1 ;  /* 0x0000007a721c1211 */ /* 0x040fe800078008ff */
[----:B------:R-:W-:Y:S02]  /*a8b0*/  @P1 LEA.HI.X R29, R114, R123, R111, 0x1, P0 ;  /* 0x0000007b721d1211 */ /* 0x000fe400000f0c6f */
[C---:B------:R-:W-:Y:S04]  /*a8c0*/  @P1 LEA R32, P0, R84.reuse, R128, 0x1 ;  /* 0x0000008054201211 */ /* 0x040fe800078008ff */
[----:B------:R-:W-:Y:S01]  /*a8d0*/  @P1 LEA.HI.X R33, R84, R129, R83, 0x1, P0 ;  /* 0x0000008154211211 */ /* 0x000fe200000f0c53 */
[----:B--2---:R2:W-:Y:S04]  /*a8e0*/  @P3 ST.E.128 desc[UR6][R30.64], R20 ;  /* 0x000000141e003985 */ /* 0x0045e8000c101d06 */
[----:B-1----:R-:W3:Y:S04]  /*a8f0*/  @P1 LD.E.128 R4, desc[UR6][R28.64] ;  /* 0x000000061c041980 */ /* 0x002ee8000c101d00 */
[----:B---3--:R2:W-:Y:S02]  /*a900*/  @P1 ST.E.128 desc[UR6][R32.64], R4 ;  /* 0x0000000420001985 */ /* 0x0085e4000c101d06 */
.L_x_879:
[----:B------:R-:W-:Y:S05]  /*a910*/  BSYNC B3 ;  /* 0x0000000000037941 */ /* 0x000fea0003800000 */
.L_x_852:
[----:B------:R-:W-:Y:S01]  /*a920*/  ISETP.NE.U32.AND P1, PT, R212, RZ, PT ;  /* 0x000000ffd400720c */ /* 0x000fe20003f25070 */
[----:B------:R-:W4:Y:S01]  /*a930*/  LD.E R3, desc[UR6][R16.64+0x128] ;  /* 0x0001280610037980 */ /* 0x000f22000c101900 */
[----:B------:R-:W-:Y:S02]  /*a940*/  BSSY B0, `(.L_x_934) ;  /* 0x000005f000007945 */ /* 0x000fe40003800000 */
[----:B------:R-:W-:Y:S01]  /*a950*/  ISETP.NE.AND.EX P1, PT, R213, RZ, PT, P1 ;  /* 0x000000ffd500720c */ /* 0x000fe20003f25310 */
[----:B----4-:R-:W-:Y:S05]  /*a960*/  IMAD.U32 R3, R3, -0x40, RZ ;  /* 0xffffffc003037824 */ /* 0x010fea00078e00ff */
[C---:B-12---:R-:W-:Y:S04]  /*a970*/  LEA R122, P0, R3.reuse, R122, 0x1 ;  /* 0x0000007a037a7211 */ /* 0x046fe800078008ff */
[----:B------:R-:W-:Y:S03]  /*a980*/  LEA.HI.X.SX32 R123, R3, R123, 0x1, P0 ;  /* 0x0000007b037b7211 */ /* 0x000fe600000f0eff */
[----:B------:R-:W-:Y:S06]  /*a990*/  @!P1 BRA `(.L_x_935) ;  /* 0x0000000400449947 */ /* 0x000fec0003800000 */
[----:B------:R-:W-:Y:S04]  /*a9a0*/  IADD3 R3, R11, -0x1, RZ ;  /* 0xffffffff0b037810 */ /* 0x000fe80007ffe0ff */
[----:B------:R-:W-:Y:S11]  /*a9b0*/  ISETP.GT.AND P0, PT, R3, R98, PT ;  /* 0x000000620300720c */ /* 0x000ff60003f04270 */
[----:B------:R-:W-:Y:S02]  /*a9c0*/  @!UPT UIADD3 URZ, URZ, URZ, URZ ;  /* 0x0000003f3f3ff290 */ /* 0x000fe4000fffe03f */
[----:B------:R-:W-:Y:S05]  /*a9d0*/  @!P0 BRA `(.L_x_936) ;  /* 0x0000000400548947 */ /* 0x000fea0003800000 */
[----:B---3--:R-:W-:Y:S01]  /*a9e0*/  IMAD.MOV.U32 R24, RZ, RZ, RZ ;  /* 0x000000ffff187224 */ /* 0x008fe200078e00ff */
[----:B------:R-:W2:Y:S01]  /*a9f0*/  LD.E R2, desc[UR6][R16.64+0x170] ;  /* 0x0001700610027980 */ /* 0x000ea2000c101900 */
[----:B------:R-:W-:Y:S02]  /*aa00*/  IADD3 R15, R15, -0x80, RZ ;  /* 0xffffff800f0f7810 */ /* 0x000fe40007ffe0ff */
[----:B------:R-:W-:Y:S01]  /*aa10*/  IABS R8, R14 ;  /* 0x0000000e00087213 */ /* 0x000fe20000000000 */
[----:B------:R-:W3:Y:S02]  /*aa20*/  LD.E.64 R28, desc[UR6][R16.64+0x40] ;  /* 0x00004006101c7980 */ /* 0x000ee4000c101b00 */
[----:B------:R-:W-:Y:S04]  /*aa30*/  IMAD.IADD R0, R15, 0x1, -R14 ;  /* 0x000000010f007824 */ /* 0x000fe800078e0a0e */
[----:B------:R-:W4:Y:S01]  /*aa40*/  LD.E.64 R26, desc[UR6][R16.64+0x20] ;  /* 0x00002006101a7980 */ /* 0x000f22000c101b00 */
[-C--:B--2---:R-:W-:Y:S02]  /*aa50*/  IABS R5, R2.reuse ;  /* 0x0000000200057213 */ /* 0x084fe40000000000 */
[-C--:B------:R-:W-:Y:S02]  /*aa60*/  IABS R21, R2.reuse ;  /* 0x0000000200157213 */ /* 0x080fe40000000000 */
[----:B------:R-:W1:Y:S01]  /*aa70*/  I2F.RP R23, R5 ;  /* 0x0000000500177306 */ /* 0x000e620000209400 */
[----:B------:R-:W-:Y:S02]  /*aa80*/  LOP3.LUT R3, RZ, R2, RZ, 0x33, !PT ;  /* 0x00000002ff037212 */ /* 0x000fe400078e33ff */
[----:B------:R-:W-:Y:S07]  /*aa90*/  IMAD.MOV R21, RZ, RZ, -R21 ;  /* 0x000000ffff157224 */ /* 0x000fee00078e0a15 */
[----:B-1----:R-:W1:Y:S02]  /*aaa0*/  MUFU.RCP R7, R23 ;  /* 0x0000001700077308 */ /* 0x002e640000001000 */
[----:B-1----:R-:W-:Y:S01]  /*aab0*/  VIADD R22, R7, 0xffffffe ;  /* 0x0ffffffe07167836 */ /* 0x002fe20000000000 */
[----:B------:R-:W-:Y:S07]  /*aac0*/  IABS R7, R15 ;  /* 0x0000000f00077213 */ /* 0x000fee0000000000 */
[----:B------:R-:W1:Y:S02]  /*aad0*/  F2I.FTZ.U32.TRUNC.NTZ R25, R22 ;  /* 0x0000001600197305 */ /* 0x000e64000021f000 */
[--C-:B-1----:R-:W-:Y:S01]  /*aae0*/  IMAD.MOV R20, RZ, RZ, -R25.reuse ;  /* 0x000000ffff147224 */ /* 0x102fe200078e0a19 */
[----:B------:R-:W2:Y:S03]  /*aaf0*/  LD.E.64 R22, desc[UR6][R16.64+0x38] ;  /* 0x0000380610167980 */ /* 0x000ea6000c101b00 */
[----:B------:R-:W-:Y:S04]  /*ab00*/  IMAD R20, R20, R5, RZ ;  /* 0x0000000514147224 */ /* 0x000fe800078e02ff */
[----:B------:R-:W-:Y:S02]  /*ab10*/  IMAD.HI.U32 R20, R25, R20, R24 ;  /* 0x0000001419147227 */ /* 0x000fe400078e0018 */
[----:B------:R-:W2:Y:S04]  /*ab20*/  LD.E.64 R24, desc[UR6][R16.64+0x28] ;  /* 0x0000280610187980 */ /* 0x000ea8000c101b00 */
[C---:B------:R-:W-:Y:S04]  /*ab30*/  IMAD.HI.U32 R6, R20.reuse, R8, RZ ;  /* 0x0000000814067227 */ /* 0x040fe800078e00ff */
[----:B------:R-:W-:Y:S04]  /*ab40*/  IMAD.HI.U32 R4, R20, R7, RZ ;  /* 0x0000000714047227 */ /* 0x000fe800078e00ff */
[-C--:B------:R-:W-:Y:S02]  /*ab50*/  IMAD R8, R6, R21.reuse, R8 ;  /* 0x0000001506087224 */ /* 0x080fe400078e0208 */
[----:B------:R-:W-:Y:S03]  /*ab60*/  IMAD R7, R4, R21, R7 ;  /* 0x0000001504077224 */ /* 0x000fe600078e0207 */
[C---:B------:R-:W-:Y:S02]  /*ab70*/  ISETP.GT.U32.AND P3, PT, R5.reuse, R8, PT ;  /* 0x000000080500720c */ /* 0x040fe40003f64070 */
[----:B------:R-:W-:Y:S11]  /*ab80*/  ISETP.GT.U32.AND P0, PT, R5, R7, PT ;  /* 0x000000070500720c */ /* 0x000ff60003f04070 */
[----:B------:R-:W-:Y:S01]  /*ab90*/  @!P3 IADD3 R6, R6, 0x1, RZ ;  /* 0x000000010606b810 */ /* 0x000fe20007ffe0ff */
[----:B------:R-:W-:Y:S01]  /*aba0*/  @!P3 IMAD.IADD R8, R8, 0x1, -R5 ;  /* 0x000000010808b824 */ /* 0x000fe200078e0a05 */
[-C--:B------:R-:W-:Y:S01]  /*abb0*/  @!P0 IADD3 R7, R7, -R5.reuse, RZ ;  /* 0x8000000507078210 */ /* 0x080fe20007ffe0ff */
[----:B------:R-:W-:Y:S01]  /*abc0*/  @!P0 VIADD R4, R4, 0x1 ;  /* 0x0000000104048836 */ /* 0x000fe20000000000 */
[----:B------:R-:W-:Y:S02]  /*abd0*/  ISETP.NE.AND P0, PT, R2, RZ, PT ;  /* 0x000000ff0200720c */ /* 0x000fe40003f05270 */
[-C--:B------:R-:W-:Y:S02]  /*abe0*/  ISETP.GE.U32.AND P4, PT, R7, R5.reuse, PT ;  /* 0x000000050700720c */ /* 0x080fe40003f86070 */
[----:B------:R-:W-:Y:S02]  /*abf0*/  ISETP.GE.U32.AND P5, PT, R8, R5, PT ;  /* 0x000000050800720c */ /* 0x000fe40003fa6070 */
[-C--:B------:R-:W-:Y:S02]  /*ac00*/  LOP3.LUT R5, R15, R2.reuse, RZ, 0x3c, !PT ;  /* 0x000000020f057212 */ /* 0x080fe400078e3cff */
[----:B------:R-:W-:Y:S02]  /*ac10*/  LOP3.LUT R7, R14, R2, RZ, 0x3c, !PT ;  /* 0x000000020e077212 */ /* 0x000fe400078e3cff */
[----:B------:R-:W-:Y:S02]  /*ac20*/  ISETP.GE.AND P1, PT, R5, RZ, PT ;  /* 0x000000ff0500720c */ /* 0x000fe40003f26270 */
[----:B------:R-:W-:Y:S03]  /*ac30*/  ISETP.GE.AND P2, PT, R7, RZ, PT ;  /* 0x000000ff0700720c */ /* 0x000fe60003f46270 */
[----:B------:R-:W-:Y:S02]  /*ac40*/  @P4 VIADD R4, R4, 0x1 ;  /* 0x0000000104044836 */ /* 0x000fe40000000000 */
[----:B------:R-:W-:Y:S06]  /*ac50*/  @P5 VIADD R6, R6, 0x1 ;  /* 0x0000000106065836 */ /* 0x000fec0000000000 */
[----:B------:R-:W-:Y:S02]  /*ac60*/  @!P1 IADD3 R4, -R4, RZ, RZ ;  /* 0x000000ff04049210 */ /* 0x000fe40007ffe1ff */
[----:B------:R-:W-:Y:S02]  /*ac70*/  @!P2 IMAD.MOV R6, RZ, RZ, -R6 ;  /* 0x000000ffff06a224 */ /* 0x000fe400078e0a06 */
[C---:B------:R-:W-:Y:S03]  /*ac80*/  SEL R4, R3.reuse, R4, !P0 ;  /* 0x0000000403047207 */ /* 0x040fe60004000000 */
[----:B------:R-:W-:Y:S02]  /*ac90*/  SEL R3, R3, R6, !P0 ;  /* 0x0000000603037207 */ /* 0x000fe40004000000 */
[CC--:B------:R-:W-:Y:S02]  /*aca0*/  LEA R32, P1, R4.reuse, R212.reuse, 0x2 ;  /* 0x000000d404207211 */ /* 0x0c0fe400078210ff */
[C---:B------:R-:W-:Y:S02]  /*acb0*/  LEA R30, P0, R3.reuse, R212, 0x2 ;  /* 0x000000d4031e7211 */ /* 0x040fe400078010ff */
[-C--:B------:R-:W-:Y:S02]  /*acc0*/  LEA.HI.X.SX32 R33, R4, R213.reuse, 0x2, P1 ;  /* 0x000000d504217211 */ /* 0x080fe400008f16ff */
[C---:B------:R-:W-:Y:S02]  /*acd0*/  LEA.HI.X.SX32 R31, R3.reuse, R213, 0x2, P0 ;  /* 0x000000d5031f7211 */ /* 0x040fe400000f16ff */
[----:B------:R-:W-:Y:S01]  /*ace0*/  IADD3 R3, R3, -R4, RZ ;  /* 0x8000000403037210 */ /* 0x000fe20007ffe0ff */
[----:B------:R-:W4:Y:S04]  /*acf0*/  LD.E R5, desc[UR6][R32.64] ;  /* 0x0000000620057980 */ /* 0x000f28000c101900 */
[----:B------:R-:W-:Y:S01]  /*ad00*/  IMAD R0, R3, R2, R0 ;  /* 0x0000000203007224 */ /* 0x000fe200078e0200 */
[----:B------:R1:W4:Y:S03]  /*ad10*/  LD.E R8, desc[UR6][R30.64] ;  /* 0x000000061e087980 */ /* 0x000326000c101900 */
[-C--:B---3--:R-:W-:Y:S01]  /*ad20*/  IMAD R20, R29, R0.reuse, RZ ;  /* 0x000000001d147224 */ /* 0x088fe200078e02ff */
[----:B------:R-:W-:Y:S01]  /*ad30*/  SHF.R.S32.HI R7, RZ, 0x1f, R0 ;  /* 0x0000001fff077819 */ /* 0x000fe20000011400 */
[C---:B-1----:R-:W-:Y:S04]  /*ad40*/  IMAD.WIDE.U32 R30, R28.reuse, R0, RZ ;  /* 0x000000001c1e7225 */ /* 0x042fe800078e00ff */
[----:B----4-:R-:W-:Y:S02]  /*ad50*/  IMAD.IADD R21, R5, 0x1, -R8 ;  /* 0x0000000105157824 */ /* 0x010fe400078e0a08 */
[----:B------:R-:W-:Y:S02]  /*ad60*/  IMAD R8, R28, R7, R20 ;  /* 0x000000071c087224 */ /* 0x000fe400078e0214 */
[-C--:B------:R-:W-:Y:S01]  /*ad70*/  IMAD R5, R27, R21.reuse, RZ ;  /* 0x000000151b057224 */ /* 0x080fe200078e02ff */
[----:B------:R-:W-:Y:S01]  /*ad80*/  SHF.R.S32.HI R20, RZ, 0x1f, R21 ;  /* 0x0000001fff147819 */ /* 0x000fe20000011415 */
[CC--:B------:R-:W-:Y:S01]  /*ad90*/  IMAD.WIDE.U32 R28, R26.reuse, R21.reuse, RZ ;  /* 0x000000151a1c7225 */ /* 0x0c0fe200078e00ff */
[----:B------:R-:W-:Y:S03]  /*ada0*/  IADD3 R27, R31, R8, RZ ;  /* 0x000000081f1b7210 */ /* 0x000fe60007ffe0ff */
[----:B------:R-:W-:Y:S01]  /*adb0*/  IMAD R5, R26, R20, R5 ;  /* 0x000000141a057224 */ /* 0x000fe200078e0205 */
[----:B------:R-:W-:Y:S01]  /*adc0*/  MOV R26, R30 ;  /* 0x0000001e001a7202 */ /* 0x000fe20000000f00 */
[----:B--2---:R-:W-:Y:S02]  /*add0*/  IMAD R8, R23, R0, RZ ;  /* 0x0000000017087224 */ /* 0x004fe400078e02ff */
[----:B------:R-:W-:Y:S02]  /*ade0*/  IMAD.IADD R29, R29, 0x1, R5 ;  /* 0x000000011d1d7824 */ /* 0x000fe400078e0205 */
[----:B------:R-:W-:Y:S04]  /*adf0*/  IMAD.WIDE.U32 R26, R21, R24, R26 ;  /* 0x00000018151a7225 */ /* 0x000fe800078e001a */
[----:B------:R-:W-:Y:S01]  /*ae00*/  IMAD R21, R25, R21, RZ ;  /* 0x0000001519157224 */ /* 0x000fe200078e02ff */
[----:B------:R-:W-:Y:S01]  /*ae10*/  LEA R130, P1, R26, R130, 0x1 ;  /* 0x000000821a827211 */ /* 0x000fe200078208ff */
[----:B------:R-:W-:Y:S04]  /*ae20*/  IMAD.WIDE.U32 R28, R0, R22, R28 ;  /* 0x00000016001c7225 */ /* 0x000fe800078e001c */
[----:B------:R-:W-:Y:S01]  /*ae30*/  IMAD R21, R24, R20, R21 ;  /* 0x0000001418157224 */ /* 0x000fe200078e0215 */
[----:B------:R-:W-:Y:S01]  /*ae40*/  LEA R128, P0, R28, R128, 0x1 ;  /* 0x000000801c807211 */ /* 0x000fe200078008ff */
[----:B------:R-:W-:Y:S02]  /*ae50*/  IMAD R8, R22, R7, R8 ;  /* 0x0000000716087224 */ /* 0x000fe400078e0208 */
[----:B------:R-:W-:Y:S03]  /*ae60*/  IMAD.IADD R20, R27, 0x1, R21 ;  /* 0x000000011b147824 */ /* 0x000fe600078e0215 */
[----:B------:R-:W-:Y:S02]  /*ae70*/  IADD3 R8, R29, R8, RZ ;  /* 0x000000081d087210 */ /* 0x000fe40007ffe0ff */
[----:B------:R-:W-:Y:S02]  /*ae80*/  LEA.HI.X R131, R26, R131, R20, 0x1, P1 ;  /* 0x000000831a837211 */ /* 0x000fe400008f0c14 */
[----:B------:R-:W-:Y:S01]  /*ae90*/  LEA.HI.X R129, R28, R129, R8, 0x1, P0 ;  /* 0x000000811c817211 */ /* 0x000fe200000f0c08 */
[----:B------:R-:W-:Y:S05]  /*aea0*/  BRA `(.L_x_936) ;  /* 0x0000000000207947 */ /* 0x000fea0003800000 */
.L_x_935:
[----:B---3--:R-:W2:Y:S04]  /*aeb0*/  LD.E R5, desc[UR6][R16.64+0x40] ;  /* 0x0000400610057980 */ /* 0x008ea8000c101900 */
[----:B------:R-:W3:Y:S02]  /*aec0*/  LD.E R3, desc[UR6][R16.64+0x38] ;  /* 0x0000380610037980 */ /* 0x000ee4000c101900 */
[----:B---3--:R-:W-:Y:S02]  /*aed0*/  IMAD.U32 R3, R3, -0x40, RZ ;  /* 0xffffffc003037824 */ /* 0x008fe400078e00ff */
[----:B--2---:R-:W-:Y:S03]  /*aee0*/  IMAD.U32 R5, R5, -0x40, RZ ;  /* 0xffffffc005057824 */ /* 0x004fe600078e00ff */
[----:B------:R-:W-:Y:S02]  /*aef0*/  LEA R128, P0, R3, R128, 0x1 ;  /* 0x0000008003807211 */ /* 0x000fe400078008ff */
[----:B------:R-:W-:Y:S02]  /*af00*/  LEA R130, P1, R5, R130, 0x1 ;  /* 0x0000008205827211 */ /* 0x000fe400078208ff */
[----:B------:R-:W-:Y:S02]  /*af10*/  LEA.HI.X.SX32 R129, R3, R129, 0x1, P0 ;  /* 0x0000008103817211 */ /* 0x000fe400000f0eff */
[----:B------:R-:W-:Y:S09]  /*af20*/  LEA.HI.X.SX32 R131, R5, R131, 0x1, P1 ;  /* 0x0000008305837211 */ /* 0x000ff200008f0eff */
.L_x_936:
[----:B------:R-:W-:Y:S05]  /*af30*/  BSYNC B0 ;  /* 0x0000000000007941 */ /* 0x000fea0003800000 */
.L_x_934:
[----:B------:R-:W-:Y:S04]  /*af40*/  IADD3 R11, R11, -0x1, RZ ;  /* 0xffffffff0b0b7810 */ /* 0x000fe80007ffe0ff */
[----:B------:R-:W-:Y:S11]  /*af50*/  ISETP.GT.AND P0, PT, R11, R98, PT ;  /* 0x000000620b00720c */ /* 0x000ff60003f04270 */
[----:B------:R-:W-:Y:S02]  /*af60*/  @!UPT UIADD3 URZ, URZ, URZ, URZ ;  /* 0x0000003f3f3ff290 */ /* 0x000fe4000fffe03f */
[----:B------:R-:W-:Y:S05]  /*af70*/  @P0 BRA `(.L_x_937) ;  /* 0xffffff7800f80947 */ /* 0x000fea000383ffff */
.L_x_843:
[----:B------:R-:W-:Y:S05]  /*af80*/  WARPSYNC.ALL ;  /* 0x0000000000007948 */ /* 0x000fea0003800000 */
[----:B------:R-:W-:Y:S06]  /*af90*/  BAR.SYNC.DEFER_BLOCKING 0x0 ;  /* 0x0000000000007b1d */ /* 0x000fec0000010000 */
[----:B---3--:R-:W2:Y:S02]  /*afa0*/  LD.E R7, desc[UR6][R16.64+0xd0] ;  /* 0x0000d00610077980 */ /* 0x008ea4000c101900 */
[----:B------:R-:W1:Y:S01]  /*afb0*/  S2UR UR4, SR_CgaCtaId ;  /* 0x00000000000479c3 */ /* 0x000e620000008800 */
[----:B------:R-:W-:Y:S01]  /*afc0*/  UMOV UR5, 0x400 ;  /* 0x0000040000057882 */ /* 0x000fe20000000000 */
[----:B------:R-:W-:Y:S01]  /*afd0*/  BSSY B3, `(.L_x_938) ;  /* 0x000074f000037945 */ /* 0x000fe20003800000 */
[C---:B------:R-:W-:Y:S01]  /*afe0*/  SHF.L.U64.HI R5, R174.reuse, 0x4, R175 ;  /* 0x00000004ae057819 */ /* 0x040fe200000102af */
[----:B------:R-:W-:Y:S01]  /*aff0*/  IMAD.SHL.U32 R3, R174, 0x10, RZ ;  /* 0x00000010ae037824 */ /* 0x000fe200078e00ff */
[----:B-1----:R-:W-:-:S06]  /*b000*/  ULEA UR4, UR4, UR5, 0x18 ;  /* 0x0000000504047291 */ /* 0x002fcc000f8ec03f */
[----:B------:R-:W-:Y:S02]  /*b010*/  LEA R211, R154, UR4, 0x1 ;  /* 0x000000049ad37c11 */ /* 0x000fe4000f8e08ff */
[----:B--2---:R-:W-:-:S13]  /*b020*/  ISETP.NE.AND P0, PT, R7, RZ, PT ;  /* 0x000000ff0700720c */ /* 0x004fda0003f05270 */
[----:B------:R-:W-:Y:S05]  /*b030*/  @!P0 BRA `(.L_x_939) ;  /* 0x0000006c00408947 */ /* 0x000fea0003800000 */
[----:B------:R-:W2:Y:S01]  /*b040*/  LD.E.64 R14, desc[UR6][R16.64+0xf0] ;  /* 0x0000f006100e7980 */ /* 0x000ea2000c101b00 */
[----:B------:R-:W-:-:S03]  /*b050*/  IMAD.MOV.U32 R2, RZ, RZ, RZ ;  /* 0x000000ffff027224 */ /* 0x000fc600078e00ff */
[----:B------:R-:W3:Y:S04]  /*b060*/  LD.E.U8 R0, desc[UR6][R16.64+0x1b3] ;  /* 0x0001b30610007980 */ /* 0x000ee8000c101100 */
[----:B------:R-:W5:Y:S04]  /*b070*/  LD.E R11, desc[UR6][R16.64+0xc0] ;  /* 0x0000c006100b7980 */ /* 0x000f68000c101900 */
[----:B------:R-:W5:Y:S04]  /*b080*/  LD.E.64 R40, desc[UR6][R16.64+0x148] ;  /* 0x0001480610287980 */ /* 0x000f68000c101b00 */
[----:B------:R-:W5:Y:S01]  /*b090*/  LD.E.64 R38, desc[UR6][R16.64+0x150] ;  /* 0x0001500610267980 */ /* 0x000f62000c101b00 */
[----:B--2---:R-:W-:-:S04]  /*b0a0*/  ISETP.NE.U32.AND P1, PT, R14, RZ, PT ;  /* 0x000000ff0e00720c */ /* 0x004fc80003f25070 */
[----:B------:R-:W-:-:S13]  /*b0b0*/  ISETP.NE.AND.EX P1, PT, R15, RZ, PT, P1 ;  /* 0x000000ff0f00720c */ /* 0x000fda0003f25310 */
[----:B-----5:R-:W-:-:S04]  /*b0c0*/  @P1 LEA R18, P0, R207, R14, 0x2 ;  /* 0x0000000ecf121211 */ /* 0x020fc800078010ff */
[----:B------:R-:W-:-:S05]  /*b0d0*/  @P1 LEA.HI.X R19, R207, R15, R72, 0x2, P0 ;  /* 0x0000000fcf131211 */ /* 0x000fca00000f1448 */
[----:B------:R1:W2:Y:S01]  /*b0e0*/  @P1 LD.E R2, desc[UR6][R18.64] ;  /* 0x0000000612021980 */ /* 0x0002a2000c101900 */
[-C--:B------:R-:W-:Y:S02]  /*b0f0*/  IADD3 R15, P1, R3, R170.reuse, RZ ;  /* 0x000000aa030f7210 */ /* 0x080fe40007f3e0ff */
[----:B------:R-:W-:Y:S01]  /*b100*/  LEA R3, P0, R174, R170, 0x5 ;  /* 0x000000aaae037211 */ /* 0x000fe200078028ff */
[----:B------:R-:W-:Y:S01]  /*b110*/  IMAD.MOV.U32 R172, RZ, RZ, R170 ;  /* 0x000000ffffac7224 */ /* 0x000fe200078e00aa */
[-C--:B------:R-:W-:Y:S01]  /*b120*/  LEA R44, P2, R170, R176.reuse, 0x1 ;  /* 0x000000b0aa2c7211 */ /* 0x080fe200078408ff */
[----:B------:R-:W-:Y:S01]  /*b130*/  IMAD.X R6, R5, 0x1, R173, P1 ;  /* 0x0000000105067824 */ /* 0x000fe200008e06ad */
[----:B---3--:R-:W-:Y:S02]  /*b140*/  ISETP.NE.AND P4, PT, R0, RZ, PT ;  /* 0x000000ff0000720c */ /* 0x008fe40003f85270 */
[-C--:B------:R-:W-:Y:S02]  /*b150*/  LEA R42, P1, R15, R176.reuse, 0x1 ;  /* 0x000000b00f2a7211 */ /* 0x080fe400078208ff */
[----:B------:R-:W-:Y:S01]  /*b160*/  LEA.HI.X R5, R174, R173, R175, 0x5, P0 ;  /* 0x000000adae057211 */ /* 0x000fe200000f2caf */
[----:B------:R-:W-:Y:S01]  /*b170*/  IMAD R4, R175, 0x30, RZ ;  /* 0x00000030af047824 */ /* 0x000fe200078e02ff */
[--C-:B------:R-:W-:Y:S01]  /*b180*/  LEA.HI.X R45, R170, R177, R173.reuse, 0x1, P2 ;  /* 0x000000b1aa2d7211 */ /* 0x100fe200010f0cad */
[----:B------:R-:W-:Y:S01]  /*b190*/  IMAD.WIDE.U32 R172, R174, 0x30, R172 ;  /* 0x00000030aeac7825 */ /* 0x000fe200078e00ac */
[----:B------:R-:W-:-:S02]  /*b1a0*/  LEA R36, P0, R3, R176, 0x1 ;  /* 0x000000b003247211 */ /* 0x000fc400078008ff */
[-C--:B------:R-:W-:Y:S01]  /*b1b0*/  LEA.HI.X R43, R15, R177.reuse, R6, 0x1, P1 ;  /* 0x000000b10f2b7211 */ /* 0x080fe200008f0c06 */
[----:B------:R-:W-:Y:S01]  /*b1c0*/  IMAD.IADD R15, R209, 0x1, -R76 ;  /* 0x00000001d10f7824 */ /* 0x000fe200078e0a4c */
[----:B------:R-:W-:Y:S01]  /*b1d0*/  LEA.HI.X R37, R3, R177, R5, 0x1, P0 ;  /* 0x000000b103257211 */ /* 0x000fe200000f0c05 */
[----:B------:R-:W-:-:S03]  /*b1e0*/  IMAD.IADD R5, R173, 0x1, R4 ;  /* 0x00000001ad057824 */ /* 0x000fc600078e0204 */
[----:B------:R-:W-:Y:S02]  /*b1f0*/  ISETP.GE.AND P0, PT, R168, R15, PT ;  /* 0x0000000fa800720c */ /* 0x000fe40003f06270 */
[----:B-1----:R-:W-:Y:S02]  /*b200*/  LEA R18, P1, R172, R176, 0x1 ;  /* 0x000000b0ac127211 */ /* 0x002fe400078208ff */
[----:B------:R-:W-:Y:S02]  /*b210*/  ISETP.GT.AND P0, PT, R56, -0x8, !P0 ;  /* 0xfffffff83800780c */ /* 0x000fe40004704270 */
[----:B------:R-:W-:Y:S01]  /*b220*/  LEA.HI.X R19, R172, R177, R5, 0x1, P1 ;  /* 0x000000b1ac137211 */ /* 0x000fe200008f0c05 */
[----:B--2---:R-:W-:Y:S01]  /*b230*/  IMAD.IADD R71, R71, 0x1, R2 ;  /* 0x0000000147477824 */ /* 0x004fe200078e0202 */
[----:B------:R-:W-:-:S04]  /*b240*/  LEA.HI R2, R7, R7, RZ, 0x1 ;  /* 0x0000000707027211 */ /* 0x000fc800078f08ff */
[----:B------:R-:W-:-:S05]  /*b250*/  SHF.R.S32.HI R2, RZ, 0x1, R2 ;  /* 0x00000001ff027819 */ /* 0x000fca0000011402 */
[----:B------:R-:W-:-:S05]  /*b260*/  IMAD R71, R2, R71, RZ ;  /* 0x0000004702477224 */ /* 0x000fca00078e02ff */
[----:B------:R-:W-:Y:S02]  /*b270*/  SHF.R.S32.HI R4, RZ, 0x1f, R71 ;  /* 0x0000001fff047819 */ /* 0x000fe40000011447 */
[CC--:B------:R-:W-:Y:S02]  /*b280*/  IADD3 R0, P3, R73.reuse, R71.reuse, RZ ;  /* 0x0000004749007210 */ /* 0x0c0fe40007f7e0ff */
[----:B------:R-:W-:Y:S01]  /*b290*/  IADD3 R3, P2, R12, R71, RZ ;  /* 0x000000470c037210 */ /* 0x000fe20007f5e0ff */
[----:B------:R-:W-:Y:S01]  /*b2a0*/  IMAD.MOV.U32 R5, RZ, RZ, R2 ;  /* 0x000000ffff057224 */ /* 0x000fe200078e0002 */
[----:B------:R-:W-:-:S03]  /*b2b0*/  LEA.HI.X.SX32 R73, R73, R4, 0x1, P3 ;  /* 0x0000000449497211 */ /* 0x000fc600018f0eff */
[----:B------:R-:W-:Y:S01]  /*b2c0*/  IMAD.X R4, R13, 0x1, R4, P2 ;  /* 0x000000010d047824 */ /* 0x000fe200010e0604 */
[----:B------:R-:W-:Y:S07]  /*b2d0*/  @!P4 BRA `(.L_x_940) ;  /* 0x000000240078c947 */ /* 0x000fee0003800000 */
[C---:B------:R-:W-:Y:S01]  /*b2e0*/  IMAD.SHL.U32 R27, R0.reuse, 0x2, RZ ;  /* 0x00000002001b7824 */ /* 0x040fe200078e00ff */
[----:B------:R-:W-:Y:S01]  /*b2f0*/  SHF.L.U64.HI R73, R0, 0x1, R73 ;  /* 0x0000000100497819 */ /* 0x000fe20000010249 */
[----:B------:R-:W-:Y:S03]  /*b300*/  BSSY B2, `(.L_x_941) ;  /* 0x0000097000027945 */ /* 0x000fe60003800000 */
[-C--:B------:R-:W-:Y:S02]  /*b310*/  IADD3 R24, P2, R40, R27.reuse, RZ ;  /* 0x0000001b28187210 */ /* 0x080fe40007f5e0ff */
[----:B------:R-:W-:-:S03]  /*b320*/  IADD3 R26, P1, R38, R27, RZ ;  /* 0x0000001b261a7210 */ /* 0x000fc60007f3e0ff */
[--C-:B------:R-:W-:Y:S02]  /*b330*/  IMAD.X R25, R41, 0x1, R73.reuse, P2 ;  /* 0x0000000129197824 */ /* 0x100fe400010e0649 */
[----:B------:R-:W-:Y:S01]  /*b340*/  IMAD.X R27, R39, 0x1, R73, P1 ;  /* 0x00000001271b7824 */ /* 0x000fe200008e0649 */
[----:B------:R-:W-:Y:S05]  /*b350*/  @!P0 BRA `(.L_x_942) ;  /* 0x0000000800448947 */ /* 0x000fea0003800000 */
[----:B------:R-:W-:Y:S01]  /*b360*/  ISETP.GE.AND P0, PT, R12, R11, PT ;  /* 0x0000000b0c00720c */ /* 0x000fe20003f06270 */
[----:B------:R-:W-:-:S12]  /*b370*/  BSSY B1, `(.L_x_943) ;  /* 0x000002f000017945 */ /* 0x000fd80003800000 */
[----:B------:R1:W-:Y:S01]  /*b380*/  @P0 STS.128 [R211], RZ ;  /* 0x000000ffd3000388 */ /* 0x0003e20000000c00 */
[----:B------:R-:W-:Y:S05]  /*b390*/  @P0 BRA `(.L_x_944) ;  /* 0x0000000000b00947 */ /* 0x000fea0003800000 */
[----:B------:R2:W5:Y:S01]  /*b3a0*/  LD.E.128 R20, desc[UR6][R44.64] ;  /* 0x000000062c147980 */ /* 0x000562000c101d00 */
[----:B------:R-:W-:Y:S01]  /*b3b0*/  ISETP.GE.AND P0, PT, R12, R7, PT ;  /* 0x000000070c00720c */ /* 0x000fe20003f06270 */
[----:B------:R-:W-:-:S12]  /*b3c0*/  BSSY B0, `(.L_x_945) ;  /* 0x0000028000007945 */ /* 0x000fd80003800000 */
[----:B------:R-:W-:Y:S05]  /*b3d0*/  @P0 BRA `(.L_x_946) ;  /* 0x0000000000980947 */ /* 0x000fea0003800000 */
[----:B------:R-:W3:Y:S04]  /*b3e0*/  LD.E.64 R2, desc[UR6][R26.64] ;  /* 0x000000061a027980 */ /* 0x000ee8000c101b00 */
[----:B------:R-:W4:Y:S01]  /*b3f0*/  LD.E.64 R4, desc[UR6][R24.64] ;  /* 0x0000000618047980 */ /* 0x000f22000c101b00 */
[C---:B-----5:R-:W-:Y:S01]  /*b400*/  SHF.L.U32 R33, R23.reuse, 0x10, RZ ;  /* 0x0000001017217819 */ /* 0x060fe200000006ff */
[----:B------:R-:W-:Y:S01]  /*b410*/  IMAD.U32 R28, R22, 0x10000, RZ ;  /* 0x00010000161c7824 */ /* 0x000fe200078e00ff */
[----:B------:R-:W-:Y:S02]  /*b420*/  LOP3.LUT R31, R23, 0xffff0000, RZ, 0xc0, !PT ;  /* 0xffff0000171f7812 */ /* 0x000fe400078ec0ff */
[C---:B------:R-:W-:Y:S02]  /*b430*/  LOP3.LUT R0, R21.reuse, 0xffff0000, RZ, 0xc0, !PT ;  /* 0xffff000015007812 */ /* 0x040fe400078ec0ff */
[----:B------:R-:W-:-:S02]  /*b440*/  SHF.L.U32 R6, R21, 0x10, RZ ;  /* 0x0000001015067819 */ /* 0x000fc400000006ff */
[C---:B------:R-:W-:Y:S02]  /*b450*/  SHF.L.U32 R8, R20.reuse, 0x10, RZ ;  /* 0x0000001014087819 */ /* 0x040fe400000006ff */
[----:B------:R-:W-:Y:S02]  /*b460*/  LOP3.LUT R30, R20, 0xffff0000, RZ, 0xc0, !PT ;  /* 0xffff0000141e7812 */ /* 0x000fe400078ec0ff */
[----:B------:R-:W-:Y:S02]  /*b470*/  LOP3.LUT R32, R22, 0xffff0000, RZ, 0xc0, !PT ;  /* 0xffff000016207812 */ /* 0x000fe400078ec0ff */
[----:B---3--:R-:W-:Y:S02]  /*b480*/  LOP3.LUT R23, R2, 0xffff0000, RZ, 0xc0, !PT ;  /* 0xffff000002177812 */ /* 0x008fe400078ec0ff */
[----:B------:R-:W-:Y:S02]  /*b490*/  LOP3.LUT R14, R3, 0xffff0000, RZ, 0xc0, !PT ;  /* 0xffff0000030e7812 */ /* 0x000fe400078ec0ff */
[----:B----4-:R-:W-:Y:S01]  /*b4a0*/  LOP3.LUT R29, R4, 0xffff0000, RZ, 0xc0, !PT ;  /* 0xffff0000041d7812 */ /* 0x010fe200078ec0ff */
[C---:B------:R-:W-:Y:S01]  /*b4b0*/  FMUL.FTZ R21, R0.reuse, R23 ;  /* 0x0000001700157220 */ /* 0x040fe20000410000 */
[----:B------:R-:W-:Y:S01]  /*b4c0*/  LOP3.LUT R20, R5, 0xffff0000, RZ, 0xc0, !PT ;  /* 0xffff000005147812 */ /* 0x000fe200078ec0ff */
[----:B------:R-:W-:Y:S01]  /*b4d0*/  FMUL.FTZ R22, R31, R14 ;  /* 0x0000000e1f167220 */ /* 0x000fe20000410000 */
[----:B------:R-:W-:Y:S01]  /*b4e0*/  SHF.L.U32 R3, R3, 0x10, RZ ;  /* 0x0000001003037819 */ /* 0x000fe200000006ff */
[-C--:B------:R-:W-:Y:S01]  /*b4f0*/  FMUL.FTZ R0, R0, R29.reuse ;  /* 0x0000001d00007220 */ /* 0x080fe20000410000 */
[----:B------:R-:W-:Y:S01]  /*b500*/  FFMA.FTZ R21, R6, R29, -R21 ;  /* 0x0000001d06157223 */ /* 0x000fe20000010815 */
[----:B------:R-:W-:Y:S01]  /*b510*/  SHF.L.U32 R5, R5, 0x10, RZ ;  /* 0x0000001005057819 */ /* 0x000fe200000006ff */
[----:B------:R-:W-:-:S02]  /*b520*/  IMAD.U32 R29, R4, 0x10000, RZ ;  /* 0x00010000041d7824 */ /* 0x000fc400078e00ff */
[----:B------:R-:W-:Y:S01]  /*b530*/  FFMA.FTZ R0, R6, R23, R0 ;  /* 0x0000001706007223 */ /* 0x000fe20000010000 */
[----:B------:R-:W-:Y:S01]  /*b540*/  SHF.L.U32 R23, R2, 0x10, RZ ;  /* 0x0000001002177819 */ /* 0x000fe200000006ff */
[-C--:B------:R-:W-:Y:S01]  /*b550*/  FMUL.FTZ R6, R31, R20.reuse ;  /* 0x000000141f067220 */ /* 0x080fe20000410000 */
[C---:B------:R-:W-:Y:S01]  /*b560*/  FMUL.FTZ R35, R32.reuse, R3 ;  /* 0x0000000320237220 */ /* 0x040fe20000410000 */
[----:B------:R-:W-:Y:S01]  /*b570*/  FMUL.FTZ R32, R32, R5 ;  /* 0x0000000520207220 */ /* 0x000fe20000410000 */
[C---:B------:R-:W-:Y:S01]  /*b580*/  FFMA.FTZ R22, R33.reuse, R20, -R22 ;  /* 0x0000001421167223 */ /* 0x040fe20000010816 */
[C---:B------:R-:W-:Y:S01]  /*b590*/  FMUL.FTZ R31, R30.reuse, R23 ;  /* 0x000000171e1f7220 */ /* 0x040fe20000410000 */
[----:B------:R-:W-:Y:S01]  /*b5a0*/  FMUL.FTZ R30, R30, R29 ;  /* 0x0000001d1e1e7220 */ /* 0x000fe20000410000 */
[----:B------:R-:W-:Y:S01]  /*b5b0*/  FFMA.FTZ R33, R33, R14, R6 ;  /* 0x0000000e21217223 */ /* 0x000fe20000010006 */
[----:B------:R-:W-:Y:S01]  /*b5c0*/  FFMA.FTZ R35, R28, R5, -R35 ;  /* 0x000000051c237223 */ /* 0x000fe20000010823 */
[C---:B------:R-:W-:Y:S01]  /*b5d0*/  FFMA.FTZ R31, R8.reuse, R29, -R31 ;  /* 0x0000001d081f7223 */ /* 0x040fe2000001081f */
[----:B------:R-:W-:Y:S01]  /*b5e0*/  FFMA.FTZ R30, R8, R23, R30 ;  /* 0x00000017081e7223 */ /* 0x000fe2000001001e */
[----:B------:R-:W-:Y:S01]  /*b5f0*/  FFMA.FTZ R32, R28, R3, R32 ;  /* 0x000000031c207223 */ /* 0x000fe20000010020 */
[----:B------:R-:W-:-:S02]  /*b600*/  F2FP.BF16.F32.PACK_AB R23, R33, R22 ;  /* 0x000000162117723e */ /* 0x000fc400000010ff */
[----:B------:R-:W-:Y:S02]  /*b610*/  F2FP.BF16.F32.PACK_AB R21, R0, R21 ;  /* 0x000000150015723e */ /* 0x000fe400000010ff */
[----:B------:R-:W-:Y:S02]  /*b620*/  F2FP.BF16.F32.PACK_AB R20, R30, R31 ;  /* 0x0000001f1e14723e */ /* 0x000fe400000010ff */
[----:B------:R-:W-:Y:S02]  /*b630*/  F2FP.BF16.F32.PACK_AB R22, R32, R35 ;  /* 0x000000232016723e */ /* 0x000fe400000010ff */
.L_x_946:
[----:B------:R-:W-:Y:S05]  /*b640*/  BSYNC B0 ;  /* 0x0000000000007941 */ /* 0x000fea0003800000 */
.L_x_945:
[----:B-----5:R3:W-:Y:S02]  /*b650*/  STS.128 [R211], R20 ;  /* 0x00000014d3007388 */ /* 0x0207e40000000c00 */
.L_x_944:
[----:B------:R-:W-:Y:S05]  /*b660*/  BSYNC B1 ;  /* 0x0000000000017941 */ /* 0x000fea0003800000 */
.L_x_943:
[----:B------:R-:W-:Y:S01]  /*b670*/  ISETP.GE.AND P0, PT, R10, R11, PT ;  /* 0x0000000b0a00720c */ /* 0x000fe20003f06270 */
[----:B------:R-:W-:-:S12]  /*b680*/  BSSY B1, `(.L_x_947) ;  /* 0x000002f000017945 */ /* 0x000fd80003800000 */
[----:B------:R4:W-:Y:S01]  /*b690*/  @P0 STS.128 [R211+0x2000], RZ ;  /* 0x002000ffd3000388 */ /* 0x0009e20000000c00 */
[----:B------:R-:W-:Y:S05]  /*b6a0*/  @P0 BRA `(.L_x_948) ;  /* 0x0000000000b00947 */ /* 0x000fea0003800000 */
[----:B---3--:R3:W5:Y:S01]  /*b6b0*/  LD.E.128 R20, desc[UR6][R44.64+0x80] ;  /* 0x000080062c147980 */ /* 0x008762000c101d00 */
[----:B------:R-:W-:Y:S01]  /*b6c0*/  ISETP.GE.AND P0, PT, R10, R7, PT ;  /* 0x000000070a00720c */ /* 0x000fe20003f06270 */
[----:B------:R-:W-:-:S12]  /*b6d0*/  BSSY B0, `(.L_x_949) ;  /* 0x0000028000007945 */ /* 0x000fd80003800000 */
[----:B------:R-:W-:Y:S05]  /*b6e0*/  @P0 BRA `(.L_x_950) ;  /* 0x0000000000980947 */ /* 0x000fea0003800000 */
[----:B------:R-:W2:Y:S04]  /*b6f0*/  LD.E.64 R2, desc[UR6][R26.64+0x40] ;  /* 0x000040061a027980 */ /* 0x000ea8000c101b00 */
        /* <DEDUP_REMOVED lines=9> */
[----:B--2---:R-:W-:Y:S02]  /*b790*/  LOP3.LUT R23, R2, 0xffff0000, RZ, 0xc0, !PT ;  /* 0xffff000002177812 */ /* 0x004fe400078ec0ff */
        /* <DEDUP_REMOVED lines=27> */
.L_x_950:
[----:B------:R-:W-:Y:S05]  /*b950*/  BSYNC B0 ;  /* 0x0000000000007941 */ /* 0x000fea0003800000 */
.L_x_949:
[----:B-----5:R1:W-:Y:S02]  /*b960*/  STS.128 [R211+0x2000], R20 ;  /* 0x00200014d3007388 */ /* 0x0203e40000000c00 */
.L_x_948:
[----:B------:R-:W-:Y:S05]  /*b970*/  BSYNC B1 ;  /* 0x0000000000017941 */ /* 0x000fea0003800000 */
.L_x_947:
[----:B------:R-:W-:-:S13]  /*b980*/  ISETP.GE.AND P0, PT, R9, R11, PT ;  /* 0x0000000b0900720c */ /* 0x000fda0003f06270 */
[----:B------:R1:W-:Y:S01]  /*b990*/  @P0 STS.128 [R211+0x4000], RZ ;  /* 0x004000ffd3000388 */ /* 0x0003e20000000c00 */
[----:B------:R-:W-:Y:S05]  /*b9a0*/  @P0 BRA `(.L_x_942) ;  /* 0x0000000000b00947 */ /* 0x000fea0003800000 */
[----:B-1-3--:R1:W5:Y:S01]  /*b9b0*/  LD.E.128 R20, desc[UR6][R44.64+0x100] ;  /* 0x000100062c147980 */ /* 0x00a362000c101d00 */
[----:B------:R-:W-:Y:S01]  /*b9c0*/  ISETP.GE.AND P0, PT, R9, R7, PT ;  /* 0x000000070900720c */ /* 0x000fe20003f06270 */
[----:B------:R-:W-:-:S12]  /*b9d0*/  BSSY B0, `(.L_x_951) ;  /* 0x0000028000007945 */ /* 0x000fd80003800000 */
[----:B------:R-:W-:Y:S05]  /*b9e0*/  @P0 BRA `(.L_x_952) ;  /* 0x0000000000980947 */ /* 0x000fea0003800000 */
[----:B------:R-:W3:Y:S04]  /*b9f0*/  LD.E.64 R2, desc[UR6][R26.64+0x80] ;  /* 0x000080061a027980 */ /* 0x000ee8000c101b00 */
[----:B------:R-:W2:Y:S01]  /*ba00*/  LD.E.64 R4, desc[UR6][R24.64+0x80] ;  /* 0x0000800618047980 */ /* 0x000ea2000c101b00 */
        /* <DEDUP_REMOVED lines=10> */
[----:B--2---:R-:W-:Y:S01]  /*bab0*/  LOP3.LUT R29, R4, 0xffff0000, RZ, 0xc0, !PT ;  /* 0xffff0000041d7812 */ /* 0x004fe200078ec0ff */
        /* <DEDUP_REMOVED lines=25> */
.L_x_952:
[----:B------:R-:W-:Y:S05]  /*bc50*/  BSYNC B0 ;  /* 0x0000000000007941 */ /* 0x000fea0003800000 */
.L_x_951:
[----:B-----5:R3:W-:Y:S02]  /*bc60*/  STS.128 [R211+0x4000], R20 ;  /* 0x00400014d3007388 */ /* 0x0207e40000000c00 */
.L_x_942:
[----:B------:R-:W-:Y:S05]  /*bc70*/  BSYNC B2 ;  /* 0x0000000000027941 */ /* 0x000fea0003800000 */
.L_x_941:
[----:B------:R-:W-:Y:S01]  /*bc80*/  VIADD R0, R168, 0x10 ;  /* 0x00000010a8007836 */ /* 0x000fe20000000000 */
[----:B------:R-:W-:Y:S04]  /*bc90*/  BSSY B2, `(.L_x_953) ;  /* 0x0000095000027945 */ /* 0x000fe80003800000 */
[----:B------:R-:W-:-:S04]  /*bca0*/  ISETP.GE.AND P0, PT, R0, R15, PT ;  /* 0x0000000f0000720c */ /* 0x000fc80003f06270 */
[----:B------:R-:W-:-:S13]  /*bcb0*/  ISETP.LT.OR P0, PT, R56, -0x87, P0 ;  /* 0xffffff793800780c */ /* 0x000fda0000701670 */
[----:B------:R-:W-:Y:S05]  /*bcc0*/  @P0 BRA `(.L_x_954) ;  /* 0x0000000800440947 */ /* 0x000fea0003800000 */
[----:B------:R-:W-:Y:S01]  /*bcd0*/  ISETP.GE.AND P0, PT, R12, R11, PT ;  /* 0x0000000b0c00720c */ /* 0x000fe20003f06270 */
[----:B------:R-:W-:-:S12]  /*bce0*/  BSSY B1, `(.L_x_955) ;  /* 0x000002f000017945 */ /* 0x000fd80003800000 */
        /* <DEDUP_REMOVED lines=44> */
.L_x_958:
[----:B------:R-:W-:Y:S05]  /*bfb0*/  BSYNC B0 ;  /* 0x0000000000007941 */ /* 0x000fea0003800000 */
.L_x_957:
[----:B-----5:R3:W-:Y:S02]  /*bfc0*/  STS.128 [R211+0x800], R20 ;  /* 0x00080014d3007388 */ /* 0x0207e40000000c00 */
.L_x_956:
[----:B------:R-:W-:Y:S05]  /*bfd0*/  BSYNC B1 ;  /* 0x0000000000017941 */ /* 0x000fea0003800000 */
.L_x_955:
        /* <DEDUP_REMOVED lines=46> */
.L_x_962:
[----:B------:R-:W-:Y:S05]  /*c2c0*/  BSYNC B0 ;  /* 0x0000000000007941 */ /* 0x000fea0003800000 */
.L_x_961:
[----:B-----5:R3:W-:Y:S02]  /*c2d0*/  STS.128 [R211+0x2800], R20 ;  /* 0x00280014d3007388 */ /* 0x0207e40000000c00 */
.L_x_960:
[----:B------:R-:W-:Y:S05]  /*c2e0*/  BSYNC B1 ;  /* 0x0000000000017941 */ /* 0x000fea0003800000 */
.L_x_959:
[----:B------:R-:W-:-:S13]  /*c2f0*/  ISETP.GE.AND P0, PT, R9, R11, PT ;  /* 0x0000000b0900720c */ /* 0x000fda0003f06270 */
[----:B------:R1:W-:Y:S01]  /*c300*/  @P0 STS.128 [R211+0x4800], RZ ;  /* 0x004800ffd3000388 */ /* 0x0003e20000000c00 */
[----:B------:R-:W-:Y:S05]  /*c310*/  @P0 BRA `(.L_x_954) ;  /* 0x0000000000b00947 */ /* 0x000fea0003800000 */
[----:B-1----:R-:W5:Y:S01]  /*c320*/  LD.E.128 R40, desc[UR6][R42.64+0x100] ;  /* 0x000100062a287980 */ /* 0x002f62000c101d00 */
[----:B------:R-:W-:Y:S01]  /*c330*/  ISETP.GE.AND P0, PT, R9, R7, PT ;  /* 0x000000070900720c */ /* 0x000fe20003f06270 */
[----:B------:R-:W-:-:S12]  /*c340*/  BSSY B0, `(.L_x_963) ;  /* 0x0000028000007945 */ /* 0x000fd80003800000 */
[----:B------:R-:W-:Y:S05]  /*c350*/  @P0 BRA `(.L_x_964) ;  /* 0x0000000000980947 */ /* 0x000fea0003800000 */
[----:B------:R-:W3:Y:S04]  /*c360*/  LD.E.64 R2, desc[UR6][R26.64+0x80] ;  /* 0x000080061a027980 */ /* 0x000ee8000c101b00 */
[----:B------:R-:W2:Y:S01]  /*c370*/  LD.E.64 R4, desc[UR6][R24.64+0x80] ;  /* 0x0000800618047980 */ /* 0x000ea2000c101b00 */
[C---:B-----5:R-:W-:Y:S01]  /*c380*/  LOP3.LUT R6, R41.reuse, 0xffff0000, RZ, 0xc0, !PT ;  /* 0xffff000029067812 */ /* 0x060fe200078ec0ff */
[----:B------:R-:W-:Y:S01]  /*c390*/  IMAD.U32 R28, R42, 0x10000, RZ ;  /* 0x000100002a1c7824 */ /* 0x000fe200078e00ff */
[----:B------:R-:W-:Y:S02]  /*c3a0*/  SHF.L.U32 R8, R41, 0x10, RZ ;  /* 0x0000001029087819 */ /* 0x000fe400000006ff */
[----:B------:R-:W-:Y:S02]  /*c3b0*/  SHF.L.U32 R14, R40, 0x10, RZ ;  /* 0x00000010280e7819 */ /* 0x000fe400000006ff */
[----:B------:R-:W-:-:S02]  /*c3c0*/  LOP3.LUT R31, R43, 0xffff0000, RZ, 0xc0, !PT ;  /* 0xffff00002b1f7812 */ /* 0x000fc400078ec0ff */
[----:B------:R-:W-:Y:S02]  /*c3d0*/  LOP3.LUT R40, R40, 0xffff0000, RZ, 0xc0, !PT ;  /* 0xffff000028287812 */ /* 0x000fe400078ec0ff */
[----:B------:R-:W-:Y:S02]  /*c3e0*/  LOP3.LUT R42, R42, 0xffff0000, RZ, 0xc0, !PT ;  /* 0xffff00002a2a7812 */ /* 0x000fe400078ec0ff */
[----:B------:R-:W-:Y:S02]  /*c3f0*/  SHF.L.U32 R33, R43, 0x10, RZ ;  /* 0x000000102b217819 */ /* 0x000fe400000006ff */
        /* <DEDUP_REMOVED lines=28> */
.L_x_964:
[----:B------:R-:W-:Y:S05]  /*c5c0*/  BSYNC B0 ;  /* 0x0000000000007941 */ /* 0x000fea0003800000 */
.L_x_963:
[----:B-----5:R1:W-:Y:S02]  /*c5d0*/  STS.128 [R211+0x4800], R40 ;  /* 0x00480028d3007388 */ /* 0x0203e40000000c00 */
.L_x_954:
[----:B------:R-:W-:Y:S05]  /*c5e0*/  BSYNC B2 ;  /* 0x0000000000027941 */ /* 0x000fea0003800000 */
.L_x_953:
        /* <DEDUP_REMOVED lines=18> */
[C---:B------:R-:W-:Y:S02]  /*c710*/  SHF.L.U32 R21, R20.reuse, 0x10, RZ ;  /* 0x0000001014157819 */ /* 0x040fe400000006ff */
[----:B------:R-:W-:-:S02]  /*c720*/  LOP3.LUT R32, R20, 0xffff0000, RZ, 0xc0, !PT ;  /* 0xffff000014207812 */ /* 0x000fc400078ec0ff */
        /* <DEDUP_REMOVED lines=15> */
[-C--:B------:R-:W-:Y:S01]  /*c820*/  FMUL.FTZ R14, R33, R28.reuse ;  /* 0x0000001c210e7220 */ /* 0x080fe20000410000 */
[----:B------:R-:W-:Y:S01]  /*c830*/  SHF.L.U32 R5, R5, 0x10, RZ ;  /* 0x0000001005057819 */ /* 0x000fe200000006ff */
[C---:B------:R-:W-:Y:S01]  /*c840*/  FFMA.FTZ R22, R35.reuse, R28, -R22 ;  /* 0x0000001c23167223 */ /* 0x040fe20000010816 */
[----:B------:R-:W-:Y:S01]  /*c850*/  FMUL.FTZ R29, R34, R3 ;  /* 0x00000003221d7220 */ /* 0x000fe20000410000 */
[----:B------:R-:W-:Y:S01]  /*c860*/  FFMA.FTZ R35, R35, R20, R14 ;  /* 0x0000001423237223 */ /* 0x000fe2000001000e */
[C---:B------:R-:W-:Y:S01]  /*c870*/  FMUL.FTZ R14, R32.reuse, R2 ;  /* 0x00000002200e7220 */ /* 0x040fe20000410000 */
[-C--:B------:R-:W-:Y:S01]  /*c880*/  FMUL.FTZ R31, R32, R4.reuse ;  /* 0x00000004201f7220 */ /* 0x080fe20000410000 */
[-C--:B------:R-:W-:Y:S01]  /*c890*/  FMUL.FTZ R34, R34, R5.reuse ;  /* 0x0000000522227220 */ /* 0x080fe20000410000 */
[C---:B------:R-:W-:Y:S01]  /*c8a0*/  FFMA.FTZ R29, R30.reuse, R5, -R29 ;  /* 0x000000051e1d7223 */ /* 0x040fe2000001081d */
[C---:B------:R-:W-:Y:S01]  /*c8b0*/  FFMA.FTZ R14, R21.reuse, R4, -R14 ;  /* 0x00000004150e7223 */ /* 0x040fe2000001080e */
[----:B------:R-:W-:Y:S01]  /*c8c0*/  FFMA.FTZ R31, R21, R2, R31 ;  /* 0x00000002151f7223 */ /* 0x000fe2000001001f */
[----:B------:R-:W-:Y:S01]  /*c8d0*/  FFMA.FTZ R34, R30, R3, R34 ;  /* 0x000000031e227223 */ /* 0x000fe20000010022 */
[----:B------:R-:W-:-:S02]  /*c8e0*/  F2FP.BF16.F32.PACK_AB R21, R8, R23 ;  /* 0x000000170815723e */ /* 0x000fc400000010ff */
[----:B------:R-:W-:Y:S02]  /*c8f0*/  F2FP.BF16.F32.PACK_AB R23, R35, R22 ;  /* 0x000000162317723e */ /* 0x000fe400000010ff */
[----:B------:R-:W-:Y:S02]  /*c900*/  F2FP.BF16.F32.PACK_AB R20, R31, R14 ;  /* 0x0000000e1f14723e */ /* 0x000fe400000010ff */
[----:B------:R-:W-:Y:S02]  /*c910*/  F2FP.BF16.F32.PACK_AB R22, R34, R29 ;  /* 0x0000001d2216723e */ /* 0x000fe400000010ff */
.L_x_970:
[----:B------:R-:W-:Y:S05]  /*c920*/  BSYNC B0 ;  /* 0x0000000000007941 */ /* 0x000fea0003800000 */
.L_x_969:
[----:B-----5:R3:W-:Y:S02]  /*c930*/  STS.128 [R211+0x1000], R20 ;  /* 0x00100014d3007388 */ /* 0x0207e40000000c00 */
.L_x_968:
[----:B------:R-:W-:Y:S05]  /*c940*/  BSYNC B1 ;  /* 0x0000000000017941 */ /* 0x000fea0003800000 */
.L_x_967:
        /* <DEDUP_REMOVED lines=46> */
.L_x_974:
[----:B------:R-:W-:Y:S05]  /*cc30*/  BSYNC B0 ;  /* 0x0000000000007941 */ /* 0x000fea0003800000 */
.L_x_973:
[----:B-----5:R3:W-:Y:S02]  /*cc40*/  STS.128 [R211+0x3000], R20 ;  /* 0x00300014d3007388 */ /* 0x0207e40000000c00 */
.L_x_972:
[----:B------:R-:W-:Y:S05]  /*cc50*/  BSYNC B1 ;  /* 0x0000000000017941 */ /* 0x000fea0003800000 */
.L_x_971:
[----:B------:R-:W-:-:S13]  /*cc60*/  ISETP.GE.AND P0, PT, R9, R11, PT ;  /* 0x0000000b0900720c */ /* 0x000fda0003f06270 */
[----:B------:R1:W-:Y:S01]  /*cc70*/  @P0 STS.128 [R211+0x5000], RZ ;  /* 0x005000ffd3000388 */ /* 0x0003e20000000c00 */
[----:B------:R-:W-:Y:S05]  /*cc80*/  @P0 BRA `(.L_x_966) ;  /* 0x0000000000b00947 */ /* 0x000fea0003800000 */
[----:B-1----:R-:W5:Y:S01]  /*cc90*/  LD.E.128 R36, desc[UR6][R36.64+0x100] ;  /* 0x0001000624247980 */ /* 0x002f62000c101d00 */
[----:B------:R-:W-:Y:S01]  /*cca0*/  ISETP.GE.AND P0, PT, R9, R7, PT ;  /* 0x000000070900720c */ /* 0x000fe20003f06270 */
[----:B------:R-:W-:-:S12]  /*ccb0*/  BSSY B0, `(.L_x_975) ;  /* 0x0000028000007945 */ /* 0x000fd80003800000 */
[----:B------:R-:W-:Y:S05]  /*ccc0*/  @P0 BRA `(.L_x_976) ;  /* 0x0000000000980947 */ /* 0x000fea0003800000 */
[----:B------:R-:W2:Y:S04]  /*ccd0*/  LD.E.64 R2, desc[UR6][R26.64+0x80] ;  /* 0x000080061a027980 */ /* 0x000ea8000c101b00 */
[----:B------:R-:W4:Y:S01]  /*cce0*/  LD.E.64 R4, desc[UR6][R24.64+0x80] ;  /* 0x0000800618047980 */ /* 0x000f22000c101b00 */
[C---:B-----5:R-:W-:Y:S01]  /*ccf0*/  LOP3.LUT R8, R37.reuse, 0xffff0000, RZ, 0xc0, !PT ;  /* 0xffff000025087812 */ /* 0x060fe200078ec0ff */
[----:B------:R-:W-:Y:S01]  /*cd00*/  IMAD.U32 R30, R38, 0x10000, RZ ;  /* 0x00010000261e7824 */ /* 0x000fe200078e00ff */
[----:B------:R-:W-:Y:S02]  /*cd10*/  SHF.L.U32 R14, R37, 0x10, RZ ;  /* 0x00000010250e7819 */ /* 0x000fe400000006ff */
[----:B---3--:R-:W-:Y:S02]  /*cd20*/  SHF.L.U32 R20, R36, 0x10, RZ ;  /* 0x0000001024147819 */ /* 0x008fe400000006ff */
[----:B------:R-:W-:-:S02]  /*cd30*/  LOP3.LUT R31, R39, 0xffff0000, RZ, 0xc0, !PT ;  /* 0xffff0000271f7812 */ /* 0x000fc400078ec0ff */
[----:B------:R-:W-:Y:S02]  /*cd40*/  LOP3.LUT R36, R36, 0xffff0000, RZ, 0xc0, !PT ;  /* 0xffff000024247812 */ /* 0x000fe400078ec0ff */
[----:B------:R-:W-:Y:S02]  /*cd50*/  LOP3.LUT R38, R38, 0xffff0000, RZ, 0xc0, !PT ;  /* 0xffff000026267812 */ /* 0x000fe400078ec0ff */
[----:B------:R-:W-:Y:S02]  /*cd60*/  SHF.L.U32 R33, R39, 0x10, RZ ;  /* 0x0000001027217819 */ /* 0x000fe400000006ff */
        /* <DEDUP_REMOVED lines=28> */
.L_x_976:
[----:B------:R-:W-:Y:S05]  /*cf30*/  BSYNC B0 ;  /* 0x0000000000007941 */ /* 0x000fea0003800000 */
.L_x_975:
[----:B-----5:R1:W-:Y:S02]  /*cf40*/  STS.128 [R211+0x5000], R36 ;  /* 0x00500024d3007388 */ /* 0x0203e40000000c00 */
.L_x_966:
[----:B------:R-:W-:Y:S05]  /*cf50*/  BSYNC B2 ;  /* 0x0000000000027941 */ /* 0x000fea0003800000 */
.L_x_965:
[----:B------:R-:W-:-:S05]  /*cf60*/  VIADD R8, R168, 0x30 ;  /* 0x00000030a8087836 */ /* 0x000fca0000000000 */
        /* <DEDUP_REMOVED lines=16> */
[----:B------:R-:W-:Y:S02]  /*d070*/  LOP3.LUT R28, R23, 0xffff0000, RZ, 0xc0, !PT ;  /* 0xffff0000171c7812 */ /* 0x000fe400078ec0ff */
[----:B------:R-:W-:-:S02]  /*d080*/  SHF.L.U32 R14, R20, 0x10, RZ ;  /* 0x00000010140e7819 */ /* 0x000fc400000006ff */
[----:B------:R-:W-:Y:S02]  /*d090*/  LOP3.LUT R32, R20, 0xffff0000, RZ, 0xc0, !PT ;  /* 0xffff000014207812 */ /* 0x000fe400078ec0ff */
[----:B------:R-:W-:Y:S02]  /*d0a0*/  SHF.L.U32 R30, R23, 0x10, RZ ;  /* 0x00000010171e7819 */ /* 0x000fe400000006ff */
[----:B------:R-:W-:Y:S02]  /*d0b0*/  LOP3.LUT R22, R22, 0xffff0000, RZ, 0xc0, !PT ;  /* 0xffff000016167812 */ /* 0x000fe400078ec0ff */
[----:B---3--:R-:W-:Y:S02]  /*d0c0*/  LOP3.LUT R21, R2, 0xffff0000, RZ, 0xc0, !PT ;  /* 0xffff000002157812 */ /* 0x008fe400078ec0ff */
[----:B------:R-:W-:Y:S02]  /*d0d0*/  LOP3.LUT R15, R3, 0xffff0000, RZ, 0xc0, !PT ;  /* 0xffff0000030f7812 */ /* 0x000fe400078ec0ff */
[----:B--2---:R-:W-:Y:S01]  /*d0e0*/  LOP3.LUT R29, R4, 0xffff0000, RZ, 0xc0, !PT ;  /* 0xffff0000041d7812 */ /* 0x004fe200078ec0ff */
[----:B------:R-:W-:Y:S01]  /*d0f0*/  FMUL.FTZ R20, R12, R21 ;  /* 0x000000150c147220 */ /* 0x000fe20000410000 */
[----:B------:R-:W-:Y:S01]  /*d100*/  LOP3.LUT R23, R5, 0xffff0000, RZ, 0xc0, !PT ;  /* 0xffff000005177812 */ /* 0x000fe200078ec0ff */
[----:B------:R-:W-:Y:S01]  /*d110*/  FMUL.FTZ R33, R28, R15 ;  /* 0x0000000f1c217220 */ /* 0x000fe20000410000 */
[----:B------:R-:W-:Y:S01]  /*d120*/  SHF.L.U32 R3, R3, 0x10, RZ ;  /* 0x0000001003037819 */ /* 0x000fe200000006ff */
[-C--:B------:R-:W-:Y:S01]  /*d130*/  FMUL.FTZ R12, R12, R29.reuse ;  /* 0x0000001d0c0c7220 */ /* 0x080fe20000410000 */
[----:B------:R-:W-:Y:S01]  /*d140*/  FFMA.FTZ R20, R13, R29, -R20 ;  /* 0x0000001d0d147223 */ /* 0x000fe20000010814 */
[----:B------:R-:W-:Y:S01]  /*d150*/  FFMA.FTZ R33, R30, R23, -R33 ;  /* 0x000000171e217223 */ /* 0x000fe20000010821 */
[----:B------:R-:W-:Y:S01]  /*d160*/  SHF.L.U32 R5, R5, 0x10, RZ ;  /* 0x0000001005057819 */ /* 0x000fe200000006ff */
[----:B------:R-:W-:Y:S01]  /*d170*/  FFMA.FTZ R13, R13, R21, R12 ;  /* 0x000000150d0d7223 */ /* 0x000fe2000001000c */
[----:B------:R-:W-:Y:S01]  /*d180*/  FMUL.FTZ R21, R28, R23 ;  /* 0x000000171c157220 */ /* 0x000fe20000410000 */
[----:B------:R-:W-:Y:S01]  /*d190*/  SHF.L.U32 R23, R2, 0x10, RZ ;  /* 0x0000001002177819 */ /* 0x000fe200000006ff */
[----:B------:R-:W-:-:S02]  /*d1a0*/  IMAD.U32 R29, R4, 0x10000, RZ ;  /* 0x00010000041d7824 */ /* 0x000fc400078e00ff */
[----:B------:R-:W-:Y:S01]  /*d1b0*/  FMUL.FTZ R2, R22, R3 ;  /* 0x0000000316027220 */ /* 0x000fe20000410000 */
[----:B------:R-:W-:Y:S01]  /*d1c0*/  FFMA.FTZ R30, R30, R15, R21 ;  /* 0x0000000f1e1e7223 */ /* 0x000fe20000010015 */
[----:B------:R-:W-:Y:S01]  /*d1d0*/  FMUL.FTZ R22, R22, R5 ;  /* 0x0000000516167220 */ /* 0x000fe20000410000 */
[C---:B------:R-:W-:Y:S01]  /*d1e0*/  FMUL.FTZ R15, R32.reuse, R23 ;  /* 0x00000017200f7220 */ /* 0x040fe20000410000 */
[----:B------:R-:W-:Y:S01]  /*d1f0*/  FMUL.FTZ R32, R32, R29 ;  /* 0x0000001d20207220 */ /* 0x000fe20000410000 */
[C---:B------:R-:W-:Y:S01]  /*d200*/  FFMA.FTZ R2, R31.reuse, R5, -R2 ;  /* 0x000000051f027223 */ /* 0x040fe20000010802 */
[----:B------:R-:W-:Y:S01]  /*d210*/  FFMA.FTZ R3, R31, R3, R22 ;  /* 0x000000031f037223 */ /* 0x000fe20000010016 */
[C---:B------:R-:W-:Y:S01]  /*d220*/  FFMA.FTZ R15, R14.reuse, R29, -R15 ;  /* 0x0000001d0e0f7223 */ /* 0x040fe2000001080f */
[----:B------:R-:W-:Y:S01]  /*d230*/  FFMA.FTZ R32, R14, R23, R32 ;  /* 0x000000170e207223 */ /* 0x000fe20000010020 */
[----:B------:R-:W-:Y:S02]  /*d240*/  F2FP.BF16.F32.PACK_AB R21, R13, R20 ;  /* 0x000000140d15723e */ /* 0x000fe400000010ff */
[----:B------:R-:W-:-:S02]  /*d250*/  F2FP.BF16.F32.PACK_AB R23, R30, R33 ;  /* 0x000000211e17723e */ /* 0x000fc400000010ff */
[----:B------:R-:W-:Y:S02]  /*d260*/  F2FP.BF16.F32.PACK_AB R20, R32, R15 ;  /* 0x0000000f2014723e */ /* 0x000fe400000010ff */
[----:B------:R-:W-:Y:S02]  /*d270*/  F2FP.BF16.F32.PACK_AB R22, R3, R2 ;  /* 0x000000020316723e */ /* 0x000fe400000010ff */
.L_x_981:
[----:B------:R-:W-:Y:S05]  /*d280*/  BSYNC B0 ;  /* 0x0000000000007941 */ /* 0x000fea0003800000 */
.L_x_980:
[----:B-----5:R3:W-:Y:S02]  /*d290*/  STS.128 [R211+0x1800], R20 ;  /* 0x00180014d3007388 */ /* 0x0207e40000000c00 */
.L_x_979:
[----:B------:R-:W-:Y:S05]  /*d2a0*/  BSYNC B1 ;  /* 0x0000000000017941 */ /* 0x000fea0003800000 */
.L_x_978:
[----:B------:R-:W-:Y:S01]  /*d2b0*/  ISETP.GE.AND P0, PT, R10, R11, PT ;  /* 0x0000000b0a00720c */ /* 0x000fe20003f06270 */
[----:B------:R-:W-:-:S12]  /*d2c0*/  BSSY B1, `(.L_x_982) ;  /* 0x000002f000017945 */ /* 0x000fd80003800000 */
[----:B------:R1:W-:Y:S01]  /*d2d0*/  @P0 STS.128 [R211+0x3800], RZ ;  /* 0x003800ffd3000388 */ /* 0x0003e20000000c00 */
[----:B------:R-:W-:Y:S05]  /*d2e0*/  @P0 BRA `(.L_x_983) ;  /* 0x0000000000b00947 */ /* 0x000fea0003800000 */
[----:B------:R1:W5:Y:S01]  /*d2f0*/  LD.E.128 R12, desc[UR6][R18.64+0x80] ;  /* 0x00008006120c7980 */ /* 0x000362000c101d00 */
[----:B------:R-:W-:Y:S01]  /*d300*/  ISETP.GE.AND P0, PT, R10, R7, PT ;  /* 0x000000070a00720c */ /* 0x000fe20003f06270 */
[----:B------:R-:W-:-:S12]  /*d310*/  BSSY B0, `(.L_x_984) ;  /* 0x0000028000007945 */ /* 0x000fd80003800000 */
[----:B------:R-:W-:Y:S05]  /*d320*/  @P0 BRA `(.L_x_985) ;  /* 0x0000000000980947 */ /* 0x000fea0003800000 */
[----:B------:R-:W2:Y:S04]  /*d330*/  LD.E.64 R2, desc[UR6][R26.64+0x40] ;  /* 0x000040061a027980 */ /* 0x000ea8000c101b00 */
[----:B------:R-:W4:Y:S01]  /*d340*/  LD.E.64 R4, desc[UR6][R24.64+0x40] ;  /* 0x0000400618047980 */ /* 0x000f22000c101b00 */
[C---:B-----5:R-:W-:Y:S01]  /*d350*/  LOP3.LUT R10, R13.reuse, 0xffff0000, RZ, 0xc0, !PT ;  /* 0xffff00000d0a7812 */ /* 0x060fe200078ec0ff */
[----:B------:R-:W-:Y:S01]  /*d360*/  IMAD.U32 R28, R14, 0x10000, RZ ;  /* 0x000100000e1c7824 */ /* 0x000fe200078e00ff */
[----:B-1-3--:R-:W-:Y:S02]  /*d370*/  SHF.L.U32 R20, R13, 0x10, RZ ;  /* 0x000000100d147819 */ /* 0x00afe400000006ff */
[C---:B------:R-:W-:Y:S02]  /*d380*/  SHF.L.U32 R13, R12.reuse, 0x10, RZ ;  /* 0x000000100c0d7819 */ /* 0x040fe400000006ff */
[----:B------:R-:W-:-:S02]  /*d390*/  LOP3.LUT R30, R12, 0xffff0000, RZ, 0xc0, !PT ;  /* 0xffff00000c1e7812 */ /* 0x000fc400078ec0ff */
        /* <DEDUP_REMOVED lines=31> */
.L_x_985:
[----:B------:R-:W-:Y:S05]  /*d590*/  BSYNC B0 ;  /* 0x0000000000007941 */ /* 0x000fea0003800000 */
.L_x_984:
[----:B-----5:R1:W-:Y:S02]  /*d5a0*/  STS.128 [R211+0x3800], R12 ;  /* 0x0038000cd3007388 */ /* 0x0203e40000000c00 */
.L_x_983:
[----:B------:R-:W-:Y:S05]  /*d5b0*/  BSYNC B1 ;  /* 0x0000000000017941 */ /* 0x000fea0003800000 */
.L_x_982:
[----:B------:R-:W-:-:S13]  /*d5c0*/  ISETP.GE.AND P0, PT, R9, R11, PT ;  /* 0x0000000b0900720c */ /* 0x000fda0003f06270 */
[----:B------:R1:W-:Y:S01]  /*d5d0*/  @P0 STS.128 [R211+0x5800], RZ ;  /* 0x005800ffd3000388 */ /* 0x0003e20000000c00 */
[----:B------:R-:W-:Y:S05]  /*d5e0*/  @P0 BRA `(.L_x_977) ;  /* 0x0000004c00b40947 */ /* 0x000fea0003800000 */
[----:B-1----:R1:W5:Y:S01]  /*d5f0*/  LD.E.128 R12, desc[UR6][R18.64+0x100] ;  /* 0x00010006120c7980 */ /* 0x002362000c101d00 */
[----:B------:R-:W-:Y:S01]  /*d600*/  ISETP.GE.AND P0, PT, R9, R7, PT ;  /* 0x000000070900720c */ /* 0x000fe20003f06270 */
[----:B------:R-:W-:-:S12]  /*d610*/  BSSY B0, `(.L_x_986) ;  /* 0x0000028000007945 */ /* 0x000fd80003800000 */
[----:B------:R-:W-:Y:S05]  /*d620*/  @P0 BRA `(.L_x_987) ;  /* 0x0000000000980947 */ /* 0x000fea0003800000 */
[----:B------:R-:W2:Y:S04]  /*d630*/  LD.E.64 R2, desc[UR6][R26.64+0x80] ;  /* 0x000080061a027980 */ /* 0x000ea8000c101b00 */
[----:B------:R-:W4:Y:S01]  /*d640*/  LD.E.64 R4, desc[UR6][R24.64+0x80] ;  /* 0x0000800618047980 */ /* 0x000f22000c101b00 */
[C---:B-----5:R-:W-:Y:S02]  /*d650*/  LOP3.LUT R7, R13.reuse, 0xffff0000, RZ, 0xc0, !PT ;  /* 0xffff00000d077812 */ /* 0x060fe400078ec0ff */
[C---:B------:R-:W-:Y:S02]  /*d660*/  SHF.L.U32 R10, R12.reuse, 0x10, RZ ;  /* 0x000000100c0a7819 */ /* 0x040fe400000006ff */
[----:B-1----:R-:W-:Y:S02]  /*d670*/  LOP3.LUT R19, R12, 0xffff0000, RZ, 0xc0, !PT ;  /* 0xffff00000c137812 */ /* 0x002fe400078ec0ff */
[----:B------:R-:W-:-:S02]  /*d680*/  SHF.L.U32 R9, R13, 0x10, RZ ;  /* 0x000000100d097819 */ /* 0x000fc400000006ff */
[C---:B---3--:R-:W-:Y:S02]  /*d690*/  LOP3.LUT R22, R15.reuse, 0xffff0000, RZ, 0xc0, !PT ;  /* 0xffff00000f167812 */ /* 0x048fe400078ec0ff */
[----:B------:R-:W-:Y:S01]  /*d6a0*/  SHF.L.U32 R28, R15, 0x10, RZ ;  /* 0x000000100f1c7819 */ /* 0x000fe200000006ff */
[C---:B------:R-:W-:Y:S01]  /*d6b0*/  IMAD.U32 R15, R14.reuse, 0x10000, RZ ;  /* 0x000100000e0f7824 */ /* 0x040fe200078e00ff */
[----:B------:R-:W-:Y:S02]  /*d6c0*/  LOP3.LUT R14, R14, 0xffff0000, RZ, 0xc0, !PT ;  /* 0xffff00000e0e7812 */ /* 0x000fe400078ec0ff */
[----:B--2---:R-:W-:Y:S02]  /*d6d0*/  LOP3.LUT R18, R2, 0xffff0000, RZ, 0xc0, !PT ;  /* 0xffff000002127812 */ /* 0x004fe400078ec0ff */
[----:B------:R-:W-:Y:S02]  /*d6e0*/  LOP3.LUT R11, R3, 0xffff0000, RZ, 0xc0, !PT ;  /* 0xffff0000030b7812 */ /* 0x000fe400078ec0ff */
[----:B----4-:R-:W-:Y:S01]  /*d6f0*/  LOP3.LUT R20, R4, 0xffff0000, RZ, 0xc0, !PT ;  /* 0xffff000004147812 */ /* 0x010fe200078ec0ff */
[----:B------:R-:W-:Y:S01]  /*d700*/  FMUL.FTZ R12, R7, R18 ;  /* 0x00000012070c7220 */ /* 0x000fe20000410000 */
        /* <DEDUP_REMOVED lines=10> */
[----:B------:R-:W-:Y:S01]  /*d7b0*/  FFMA.FTZ R21, R28, R13, -R21 ;  /* 0x0000000d1c157223 */ /* 0x000fe20000010815 */
        /* <DEDUP_REMOVED lines=13> */
.L_x_987:
[----:B------:R-:W-:Y:S05]  /*d890*/  BSYNC B0 ;  /* 0x0000000000007941 */ /* 0x000fea0003800000 */
.L_x_986:
[----:B-----5:R1:W-:Y:S01]  /*d8a0*/  STS.128 [R211+0x5800], R12 ;  /* 0x0058000cd3007388 */ /* 0x0203e20000000c00 */
[----:B------:R-:W-:Y:S05]  /*d8b0*/  BRA `(.L_x_977) ;  /* 0x0000004c00007947 */ /* 0x000fea0003800000 */
.L_x_940:
[----:B------:R-:W-:Y:S04]  /*d8c0*/  BSSY B2, `(.L_x_988) ;  /* 0x000010e000027945 */ /* 0x000fe80003800000 */
        /* <DEDUP_REMOVED lines=9> */
[----:B------:R-:W-:Y:S01]  /*d960*/  ISETP.GE.AND P0, PT, R12, R5, PT ;  /* 0x000000050c00720c */ /* 0x000fe20003f06270 */
[----:B------:R-:W-:Y:S02]  /*d970*/  IMAD.MOV.U32 R25, RZ, RZ, RZ ;  /* 0x000000ffff197224 */ /* 0x000fe400078e00ff */
[----:B------:R-:W-:-:S10]  /*d980*/  IMAD.MOV.U32 R21, RZ, RZ, R5 ;  /* 0x000000ffff157224 */ /* 0x000fd400078e0005 */
[----:B------:R-:W-:Y:S01]  /*d990*/  @P0 IADD3 R25, -R2, RZ, RZ ;  /* 0x000000ff02190210 */ /* 0x000fe20007ffe1ff */
[----:B------:R-:W-:-:S03]  /*d9a0*/  @P0 IMAD.MOV R21, RZ, RZ, -R2 ;  /* 0x000000ffff150224 */ /* 0x000fc600078e0a02 */
[----:B------:R-:W-:Y:S01]  /*d9b0*/  IADD3 R27, P1, R25, R3, RZ ;  /* 0x00000003191b7210 */ /* 0x000fe20007f3e0ff */
[----:B------:R-:W-:-:S03]  /*d9c0*/  IMAD.WIDE R20, R21, 0x2, R44 ;  /* 0x0000000215147825 */ /* 0x000fc600078e022c */
[----:B------:R-:W-:Y:S01]  /*d9d0*/  LEA.HI.X.SX32 R25, R25, R4, 0x1, P1 ;  /* 0x0000000419197211 */ /* 0x000fe200008f0eff */
[----:B------:R-:W-:Y:S01]  /*d9e0*/  IMAD.MOV.U32 R29, RZ, RZ, RZ ;  /* 0x000000ffff1d7224 */ /* 0x000fe200078e00ff */
[C---:B------:R-:W-:Y:S01]  /*d9f0*/  LEA R24, P1, R27.reuse, R38, 0x1 ;  /* 0x000000261b187211 */ /* 0x040fe200078208ff */
[----:B------:R-:W3:Y:S01]  /*da00*/  LD.E.128 R20, desc[UR6][R20.64] ;  /* 0x0000000614147980 */ /* 0x000ee2000c101d00 */
[----:B------:R-:W-:Y:S02]  /*da10*/  @P0 IADD3 R29, -R2, RZ, RZ ;  /* 0x000000ff021d0210 */ /* 0x000fe40007ffe1ff */
[----:B------:R-:W-:Y:S02]  /*da20*/  LEA.HI.X R25, R27, R39, R25, 0x1, P1 ;  /* 0x000000271b197211 */ /* 0x000fe400008f0c19 */
[----:B------:R-:W-:-:S04]  /*da30*/  IADD3 R31, P1, R29, R3, RZ ;  /* 0x000000031d1f7210 */ /* 0x000fc80007f3e0ff */
[----:B------:R-:W4:Y:S01]  /*da40*/  LD.E.128 R24, desc[UR6][R24.64] ;  /* 0x0000000618187980 */ /* 0x000f22000c101d00 */
[----:B------:R-:W-:Y:S02]  /*da50*/  LEA.HI.X.SX32 R29, R29, R4, 0x1, P1 ;  /* 0x000000041d1d7211 */ /* 0x000fe400008f0eff */
[----:B------:R-:W-:-:S04]  /*da60*/  LEA R28, P1, R31, R40, 0x1 ;  /* 0x000000281f1c7211 */ /* 0x000fc800078208ff */
[----:B------:R-:W-:-:S06]  /*da70*/  LEA.HI.X R29, R31, R41, R29, 0x1, P1 ;  /* 0x000000291f1d7211 */ /* 0x000fcc00008f0c1d */
[----:B------:R-:W2:Y:S01]  /*da80*/  LD.E.128 R28, desc[UR6][R28.64] ;  /* 0x000000061c1c7980 */ /* 0x000ea2000c101d00 */
[C---:B-----5:R-:W-:Y:S01]  /*da90*/  IMAD.U32 R8, R32.reuse, 0x10000, RZ ;  /* 0x0001000020087824 */ /* 0x060fe200078e00ff */
[----:B------:R-:W-:Y:S02]  /*daa0*/  LOP3.LUT R6, R32, 0xffff0000, RZ, 0xc0, !PT ;  /* 0xffff000020067812 */ /* 0x000fe400078ec0ff */
[C---:B------:R-:W-:Y:S02]  /*dab0*/  LOP3.LUT R0, R33.reuse, 0xffff0000, RZ, 0xc0, !PT ;  /* 0xffff000021007812 */ /* 0x040fe400078ec0ff */
[----:B------:R-:W-:Y:S01]  /*dac0*/  SHF.L.U32 R46, R33, 0x10, RZ ;  /* 0x00000010212e7819 */ /* 0x000fe200000006ff */
[C---:B------:R-:W-:Y:S01]  /*dad0*/  IMAD.U32 R33, R34.reuse, 0x10000, RZ ;  /* 0x0001000022217824 */ /* 0x040fe200078e00ff */
[----:B------:R-:W-:Y:S02]  /*dae0*/  LOP3.LUT R32, R34, 0xffff0000, RZ, 0xc0, !PT ;  /* 0xffff000022207812 */ /* 0x000fe400078ec0ff */
[----:B------:R-:W-:-:S02]  /*daf0*/  LOP3.LUT R14, R35, 0xffff0000, RZ, 0xc0, !PT ;  /* 0xffff0000230e7812 */ /* 0x000fc400078ec0ff */
[----:B------:R-:W-:Y:S01]  /*db00*/  SHF.L.U32 R47, R35, 0x10, RZ ;  /* 0x00000010232f7819 */ /* 0x000fe200000006ff */
[C---:B---3--:R-:W-:Y:S01]  /*db10*/  IMAD.U32 R35, R20.reuse, 0x10000, RZ ;  /* 0x0001000014237824 */ /* 0x048fe200078e00ff */
[----:B------:R-:W-:Y:S01]  /*db20*/  LOP3.LUT R34, R20, 0xffff0000, RZ, 0xc0, !PT ;  /* 0xffff000014227812 */ /* 0x000fe200078ec0ff */
[----:B------:R-:W-:Y:S01]  /*db30*/  IMAD.U32 R48, R22, 0x10000, RZ ;  /* 0x0001000016307824 */ /* 0x000fe200078e00ff */
[C---:B------:R-:W-:Y:S02]  /*db40*/  SHF.L.U32 R20, R21.reuse, 0x10, RZ ;  /* 0x0000001015147819 */ /* 0x040fe400000006ff */
[----:B------:R-:W-:Y:S02]  /*db50*/  LOP3.LUT R49, R21, 0xffff0000, RZ, 0xc0, !PT ;  /* 0xffff000015317812 */ /* 0x000fe400078ec0ff */
[C---:B------:R-:W-:Y:S02]  /*db60*/  SHF.L.U32 R21, R23.reuse, 0x10, RZ ;  /* 0x0000001017157819 */ /* 0x040fe400000006ff */
[----:B------:R-:W-:Y:S01]  /*db70*/  LOP3.LUT R52, R23, 0xffff0000, RZ, 0xc0, !PT ;  /* 0xffff000017347812 */ /* 0x000fe200078ec0ff */
[C---:B----4-:R-:W-:Y:S01]  /*db80*/  IMAD.U32 R50, R24.reuse, 0x10000, RZ ;  /* 0x0001000018327824 */ /* 0x050fe200078e00ff */
[----:B------:R-:W-:Y:S01]  /*db90*/  LOP3.LUT R51, R24, 0xffff0000, RZ, 0xc0, !PT ;  /* 0xffff000018337812 */ /* 0x000fe200078ec0ff */
[----:B------:R-:W-:Y:S01]  /*dba0*/  IMAD.U32 R53, R26, 0x10000, RZ ;  /* 0x000100001a357824 */ /* 0x000fe200078e00ff */
[C---:B------:R-:W-:Y:S01]  /*dbb0*/  SHF.L.U32 R23, R25.reuse, 0x10, RZ ;  /* 0x0000001019177819 */ /* 0x040fe200000006ff */
        /* <DEDUP_REMOVED lines=8> */
[----:B------:R-:W-:Y:S01]  /*dc40*/  @!P0 FADD.FTZ R25, -R25, -RZ ;  /* 0x800000ff19198221 */ /* 0x000fe20000010100 */
[----:B------:R-:W-:Y:S01]  /*dc50*/  LOP3.LUT R27, R27, 0xffff0000, RZ, 0xc0, !PT ;  /* 0xffff00001b1b7812 */ /* 0x000fe200078ec0ff */
[----:B------:R-:W-:Y:S01]  /*dc60*/  @!P0 FADD.FTZ R24, -R24, -RZ ;  /* 0x800000ff18188221 */ /* 0x000fe20000010100 */
[----:B------:R-:W-:Y:S01]  /*dc70*/  FMUL.FTZ R51, R34, R51 ;  /* 0x0000003322337220 */ /* 0x000fe20000410000 */
[----:B------:R-:W-:Y:S01]  /*dc80*/  FMUL.FTZ R23, R20, R23 ;  /* 0x0000001714177220 */ /* 0x000fe20000410000 */
[----:B------:R-:W-:Y:S01]  /*dc90*/  @!P0 FADD.FTZ R53, -R53, -RZ ;  /* 0x800000ff35358221 */ /* 0x000fe20000010100 */
[----:B------:R-:W-:Y:S01]  /*dca0*/  @!P0 FADD.FTZ R27, -R27, -RZ ;  /* 0x800000ff1b1b8221 */ /* 0x000fe20000010100 */
[----:B------:R-:W-:Y:S01]  /*dcb0*/  FMUL.FTZ R25, R22, R25 ;  /* 0x0000001916197220 */ /* 0x000fe20000410000 */
[----:B------:R-:W-:Y:S01]  /*dcc0*/  FMUL.FTZ R24, R21, R24 ;  /* 0x0000001815187220 */ /* 0x000fe20000410000 */
[C---:B--2---:R-:W-:Y:S01]  /*dcd0*/  IMAD.U32 R22, R28.reuse, 0x10000, RZ ;  /* 0x000100001c167824 */ /* 0x044fe200078e00ff */
[----:B------:R-:W-:Y:S01]  /*dce0*/  LOP3.LUT R21, R28, 0xffff0000, RZ, 0xc0, !PT ;  /* 0xffff00001c157812 */ /* 0x000fe200078ec0ff */
[----:B------:R-:W-:Y:S01]  /*dcf0*/  FMUL.FTZ R35, R35, R50 ;  /* 0x0000003223237220 */ /* 0x000fe20000410000 */
[----:B------:R-:W-:Y:S01]  /*dd00*/  SHF.L.U32 R20, R29, 0x10, RZ ;  /* 0x000000101d147819 */ /* 0x000fe200000006ff */
[----:B------:R-:W-:Y:S01]  /*dd10*/  FMUL.FTZ R49, R49, R58 ;  /* 0x0000003a31317220 */ /* 0x000fe20000410000 */
[----:B------:R-:W-:Y:S01]  /*dd20*/  LOP3.LUT R34, R29, 0xffff0000, RZ, 0xc0, !PT ;  /* 0xffff00001d227812 */ /* 0x000fe200078ec0ff */
[C---:B------:R-:W-:Y:S01]  /*dd30*/  IMAD.U32 R29, R30.reuse, 0x10000, RZ ;  /* 0x000100001e1d7824 */ /* 0x040fe200078e00ff */
[----:B------:R-:W-:Y:S01]  /*dd40*/  LOP3.LUT R28, R30, 0xffff0000, RZ, 0xc0, !PT ;  /* 0xffff00001e1c7812 */ /* 0x000fe200078ec0ff */
[----:B------:R-:W-:Y:S01]  /*dd50*/  FMUL.FTZ R48, R48, R53 ;  /* 0x0000003530307220 */ /* 0x000fe20000410000 */
[C---:B------:R-:W-:Y:S01]  /*dd60*/  SHF.L.U32 R26, R31.reuse, 0x10, RZ ;  /* 0x000000101f1a7819 */ /* 0x040fe200000006ff */
[----:B------:R-:W-:Y:S01]  /*dd70*/  FMUL.FTZ R27, R52, R27 ;  /* 0x0000001b341b7220 */ /* 0x000fe20000410000 */
[----:B------:R-:W-:Y:S01]  /*dd80*/  LOP3.LUT R30, R31, 0xffff0000, RZ, 0xc0, !PT ;  /* 0xffff00001f1e7812 */ /* 0x000fe200078ec0ff */
[----:B------:R-:W-:Y:S01]  /*dd90*/  FFMA.FTZ R8, R8, R22, R35 ;  /* 0x0000001608087223 */ /* 0x000fe20000010023 */
[----:B------:R-:W-:Y:S01]  /*dda0*/  FFMA.FTZ R21, R6, R21, R51 ;  /* 0x0000001506157223 */ /* 0x000fe20000010033 */
[----:B------:R-:W-:Y:S01]  /*ddb0*/  FFMA.FTZ R20, R46, R20, R23 ;  /* 0x000000142e147223 */ /* 0x000fe20000010017 */
[----:B------:R-:W-:Y:S01]  /*ddc0*/  FFMA.FTZ R49, R0, R34, R49 ;  /* 0x0000002200317223 */ /* 0x000fe20000010031 */
[----:B------:R-:W-:Y:S01]  /*ddd0*/  FFMA.FTZ R29, R33, R29, R48 ;  /* 0x0000001d211d7223 */ /* 0x000fe20000010030 */
[----:B------:R-:W-:Y:S01]  /*dde0*/  FFMA.FTZ R24, R47, R26, R24 ;  /* 0x0000001a2f187223 */ /* 0x000fe20000010018 */
[----:B------:R-:W-:Y:S01]  /*ddf0*/  FFMA.FTZ R27, R14, R30, R27 ;  /* 0x0000001e0e1b7223 */ /* 0x000fe2000001001b */
[----:B------:R-:W-:Y:S01]  /*de00*/  FFMA.FTZ R28, R32, R28, R25 ;  /* 0x0000001c201c7223 */ /* 0x000fe20000010019 */
[----:B------:R-:W-:-:S02]  /*de10*/  F2FP.BF16.F32.PACK_AB R33, R49, R20 ;  /* 0x000000143121723e */ /* 0x000fc400000010ff */
[----:B------:R-:W-:Y:S02]  /*de20*/  F2FP.BF16.F32.PACK_AB R32, R21, R8 ;  /* 0x000000081520723e */ /* 0x000fe400000010ff */
[----:B------:R-:W-:Y:S02]  /*de30*/  F2FP.BF16.F32.PACK_AB R35, R27, R24 ;  /* 0x000000181b23723e */ /* 0x000fe400000010ff */
[----:B------:R-:W-:Y:S02]  /*de40*/  F2FP.BF16.F32.PACK_AB R34, R28, R29 ;  /* 0x0000001d1c22723e */ /* 0x000fe400000010ff */
.L_x_993:
[----:B------:R-:W-:Y:S05]  /*de50*/  BSYNC B0 ;  /* 0x0000000000007941 */ /* 0x000fea0003800000 */
.L_x_992:
[----:B-----5:R3:W-:Y:S02]  /*de60*/  STS.128 [R211], R32 ;  /* 0x00000020d3007388 */ /* 0x0207e40000000c00 */
.L_x_991:
[----:B------:R-:W-:Y:S05]  /*de70*/  BSYNC B1 ;  /* 0x0000000000017941 */ /* 0x000fea0003800000 */
.L_x_990:
        /* <DEDUP_REMOVED lines=18> */
[----:B------:R-:W2:Y:S01]  /*dfa0*/  LD.E.128 R20, desc[UR6][R20.64+0x80] ;  /* 0x0000800614147980 */ /* 0x000ea2000c101d00 */
[----:B------:R-:W-:Y:S02]  /*dfb0*/  @P0 IADD3 R29, -R2, RZ, RZ ;  /* 0x000000ff021d0210 */ /* 0x000fe40007ffe1ff */
[----:B------:R-:W-:Y:S02]  /*dfc0*/  LEA.HI.X R25, R27, R39, R25, 0x1, P1 ;  /* 0x000000271b197211 */ /* 0x000fe400008f0c19 */
[----:B------:R-:W-:-:S04]  /*dfd0*/  IADD3 R31, P1, R29, R3, RZ ;  /* 0x000000031d1f7210 */ /* 0x000fc80007f3e0ff */
[----:B------:R-:W4:Y:S01]  /*dfe0*/  LD.E.128 R24, desc[UR6][R24.64+0x80] ;  /* 0x0000800618187980 */ /* 0x000f22000c101d00 */
[----:B------:R-:W-:Y:S02]  /*dff0*/  LEA.HI.X.SX32 R29, R29, R4, 0x1, P1 ;  /* 0x000000041d1d7211 */ /* 0x000fe400008f0eff */
[----:B------:R-:W-:-:S04]  /*e000*/  LEA R28, P1, R31, R40, 0x1 ;  /* 0x000000281f1c7211 */ /* 0x000fc800078208ff */
[----:B------:R-:W-:-:S06]  /*e010*/  LEA.HI.X R29, R31, R41, R29, 0x1, P1 ;  /* 0x000000291f1d7211 */ /* 0x000fcc00008f0c1d */
[----:B------:R-:W3:Y:S01]  /*e020*/  LD.E.128 R28, desc[UR6][R28.64+0x80] ;  /* 0x000080061c1c7980 */ /* 0x000ee2000c101d00 */
        /* <DEDUP_REMOVED lines=8> */
[C---:B--2---:R-:W-:Y:S01]  /*e0b0*/  IMAD.U32 R35, R20.reuse, 0x10000, RZ ;  /* 0x0001000014237824 */ /* 0x044fe200078e00ff */
        /* <DEDUP_REMOVED lines=27> */
[C---:B---3--:R-:W-:Y:S01]  /*e270*/  IMAD.U32 R22, R28.reuse, 0x10000, RZ ;  /* 0x000100001c167824 */ /* 0x048fe200078e00ff */
        /* <DEDUP_REMOVED lines=23> */
.L_x_997:
[----:B------:R-:W-:Y:S05]  /*e3f0*/  BSYNC B0 ;  /* 0x0000000000007941 */ /* 0x000fea0003800000 */
.L_x_996:
[----:B-----5:R1:W-:Y:S02]  /*e400*/  STS.128 [R211+0x2000], R32 ;  /* 0x00200020d3007388 */ /* 0x0203e40000000c00 */
.L_x_995:
[----:B------:R-:W-:Y:S05]  /*e410*/  BSYNC B1 ;  /* 0x0000000000017941 */ /* 0x000fea0003800000 */
.L_x_994:
[----:B------:R-:W-:-:S13]  /*e420*/  ISETP.GE.AND P0, PT, R9, R11, PT ;  /* 0x0000000b0900720c */ /* 0x000fda0003f06270 */
[----:B------:R1:W-:Y:S01]  /*e430*/  @P0 STS.128 [R211+0x4000], RZ ;  /* 0x004000ffd3000388 */ /* 0x0003e20000000c00 */
[----:B------:R-:W-:Y:S05]  /*e440*/  @P0 BRA `(.L_x_989) ;  /* 0x0000000400540947 */ /* 0x000fea0003800000 */
[----:B-1-3--:R1:W5:Y:S01]  /*e450*/  LD.E.128 R32, desc[UR6][R44.64+0x100] ;  /* 0x000100062c207980 */ /* 0x00a362000c101d00 */
        /* <DEDUP_REMOVED lines=21> */
[----:B------:R-:W4:Y:S01]  /*e5b0*/  LD.E.128 R28, desc[UR6][R28.64+0x100] ;  /* 0x000100061c1c7980 */ /* 0x000f22000c101d00 */
[C---:B-----5:R-:W-:Y:S01]  /*e5c0*/  IMAD.U32 R8, R32.reuse, 0x10000, RZ ;  /* 0x0001000020087824 */ /* 0x060fe200078e00ff */
[----:B------:R-:W-:Y:S02]  /*e5d0*/  LOP3.LUT R6, R32, 0xffff0000, RZ, 0xc0, !PT ;  /* 0xffff000020067812 */ /* 0x000fe400078ec0ff */
[C---:B------:R-:W-:Y:S02]  /*e5e0*/  LOP3.LUT R0, R33.reuse, 0xffff0000, RZ, 0xc0, !PT ;  /* 0xffff000021007812 */ /* 0x040fe400078ec0ff */
[----:B-12---:R-:W-:Y:S01]  /*e5f0*/  SHF.L.U32 R44, R33, 0x10, RZ ;  /* 0x00000010212c7819 */ /* 0x006fe200000006ff */
        /* <DEDUP_REMOVED lines=32> */
[C---:B------:R-:W-:Y:S01]  /*e800*/  IMAD.U32 R22, R28.reuse, 0x10000, RZ ;  /* 0x000100001c167824 */ /* 0x040fe200078e00ff */
        /* <DEDUP_REMOVED lines=23> */
.L_x_999:
[----:B------:R-:W-:Y:S05]  /*e980*/  BSYNC B0 ;  /* 0x0000000000007941 */ /* 0x000fea0003800000 */
.L_x_998:
[----:B-----5:R3:W-:Y:S02]  /*e990*/  STS.128 [R211+0x4000], R32 ;  /* 0x00400020d3007388 */ /* 0x0207e40000000c00 */
.L_x_989:
[----:B------:R-:W-:Y:S05]  /*e9a0*/  BSYNC B2 ;  /* 0x0000000000027941 */ /* 0x000fea0003800000 */
.L_x_988:
        /* <DEDUP_REMOVED lines=33> */
[----:B------:R-:W-:Y:S01]  /*ebc0*/  LOP3.LUT R8, R32, 0xffff0000, RZ, 0xc0, !PT ;  /* 0xffff000020087812 */ /* 0x000fe200078ec0ff */
[C---:B--2---:R-:W-:Y:S01]  /*ebd0*/  IMAD.U32 R44, R34.reuse, 0x10000, RZ ;  /* 0x00010000222c7824 */ /* 0x044fe200078e00ff */
[C---:B------:R-:W-:Y:S02]  /*ebe0*/  LOP3.LUT R6, R33.reuse, 0xffff0000, RZ, 0xc0, !PT ;  /* 0xffff000021067812 */ /* 0x040fe400078ec0ff */
[----:B------:R-:W-:Y:S02]  /*ebf0*/  SHF.L.U32 R45, R33, 0x10, RZ ;  /* 0x00000010212d7819 */ /* 0x000fe400000006ff */
        /* <DEDUP_REMOVED lines=25> */
[----:B------:R-:W-:Y:S01]  /*ed90*/  @!P0 FADD.FTZ R52, -R52, -RZ ;  /* 0x800000ff34348221 */ /* 0x000fe20000010100 */
[----:B------:R-:W-:Y:S01]  /*eda0*/  @!P0 FADD.FTZ R26, -R26, -RZ ;  /* 0x800000ff1a1a8221 */ /* 0x000fe20000010100 */
[----:B------:R-:W-:Y:S01]  /*edb0*/  FMUL.FTZ R20, R20, R23 ;  /* 0x0000001714147220 */ /* 0x000fe20000410000 */
[----:B------:R-:W-:Y:S01]  /*edc0*/  FMUL.FTZ R22, R22, R25 ;  /* 0x0000001916167220 */ /* 0x000fe20000410000 */
[----:B------:R-:W-:Y:S01]  /*edd0*/  FMUL.FTZ R21, R21, R24 ;  /* 0x0000001815157220 */ /* 0x000fe20000410000 */
[C---:B------:R-:W-:Y:S01]  /*ede0*/  IMAD.U32 R25, R28.reuse, 0x10000, RZ ;  /* 0x000100001c197824 */ /* 0x040fe200078e00ff */
[----:B------:R-:W-:Y:S01]  /*edf0*/  LOP3.LUT R24, R28, 0xffff0000, RZ, 0xc0, !PT ;  /* 0xffff00001c187812 */ /* 0x000fe200078ec0ff */
[----:B------:R-:W-:Y:S01]  /*ee00*/  FMUL.FTZ R51, R51, R26 ;  /* 0x0000001a33337220 */ /* 0x000fe20000410000 */
[----:B------:R-:W-:Y:S01]  /*ee10*/  SHF.L.U32 R23, R29, 0x10, RZ ;  /* 0x000000101d177819 */ /* 0x000fe200000006ff */
[C---:B------:R-:W-:Y:S01]  /*ee20*/  IMAD.U32 R28, R30.reuse, 0x10000, RZ ;  /* 0x000100001e1c7824 */ /* 0x040fe200078e00ff */
[----:B------:R-:W-:Y:S01]  /*ee30*/  LOP3.LUT R27, R30, 0xffff0000, RZ, 0xc0, !PT ;  /* 0xffff00001e1b7812 */ /* 0x000fe200078ec0ff */
[----:B------:R-:W-:Y:S01]  /*ee40*/  FMUL.FTZ R35, R35, R50 ;  /* 0x0000003223237220 */ /* 0x000fe20000410000 */
[----:B------:R-:W-:Y:S01]  /*ee50*/  LOP3.LUT R29, R29, 0xffff0000, RZ, 0xc0, !PT ;  /* 0xffff00001d1d7812 */ /* 0x000fe200078ec0ff */
[----:B------:R-:W-:Y:S01]  /*ee60*/  FMUL.FTZ R49, R34, R49 ;  /* 0x0000003122317220 */ /* 0x000fe20000410000 */
[C---:B------:R-:W-:Y:S01]  /*ee70*/  SHF.L.U32 R26, R31.reuse, 0x10, RZ ;  /* 0x000000101f1a7819 */ /* 0x040fe200000006ff */
[----:B------:R-:W-:Y:S01]  /*ee80*/  FMUL.FTZ R53, R48, R53 ;  /* 0x0000003530357220 */ /* 0x000fe20000410000 */
[----:B------:R-:W-:Y:S01]  /*ee90*/  LOP3.LUT R30, R31, 0xffff0000, RZ, 0xc0, !PT ;  /* 0xffff00001f1e7812 */ /* 0x000fe200078ec0ff */
[----:B------:R-:W-:Y:S01]  /*eea0*/  FMUL.FTZ R47, R47, R52 ;  /* 0x000000342f2f7220 */ /* 0x000fe20000410000 */
        /* <DEDUP_REMOVED lines=12> */
.L_x_1005:
[----:B------:R-:W-:Y:S05]  /*ef70*/  BSYNC B0 ;  /* 0x0000000000007941 */ /* 0x000fea0003800000 */
.L_x_1004:
[----:B-----5:R3:W-:Y:S02]  /*ef80*/  STS.128 [R211+0x800], R32 ;  /* 0x00080020d3007388 */ /* 0x0207e40000000c00 */
.L_x_1003:
[----:B------:R-:W-:Y:S05]  /*ef90*/  BSYNC B1 ;  /* 0x0000000000017941 */ /* 0x000fea0003800000 */
.L_x_1002:
        /* <DEDUP_REMOVED lines=87> */
.L_x_1009:
[----:B------:R-:W-:Y:S05]  /*f510*/  BSYNC B0 ;  /* 0x0000000000007941 */ /* 0x000fea0003800000 */
.L_x_1008:
[----:B-----5:R3:W-:Y:S02]  /*f520*/  STS.128 [R211+0x2800], R32 ;  /* 0x00280020d3007388 */ /* 0x0207e40000000c00 */
.L_x_1007:
[----:B------:R-:W-:Y:S05]  /*f530*/  BSYNC B1 ;  /* 0x0000000000017941 */ /* 0x000fea0003800000 */
.L_x_1006:
        /* <DEDUP_REMOVED lines=28> */
[C---:B-1----:R-:W-:Y:S01]  /*f700*/  IMAD.U32 R42, R34.reuse, 0x10000, RZ ;  /* 0x00010000222a7824 */ /* 0x042fe200078e00ff */
[C---:B------:R-:W-:Y:S02]  /*f710*/  LOP3.LUT R6, R33.reuse, 0xffff0000, RZ, 0xc0, !PT ;  /* 0xffff000021067812 */ /* 0x040fe400078ec0ff */
[----:B------:R-:W-:Y:S02]  /*f720*/  SHF.L.U32 R43, R33, 0x10, RZ ;  /* 0x00000010212b7819 */ /* 0x000fe400000006ff */
[----:B------:R-:W-:Y:S02]  /*f730*/  LOP3.LUT R33, R34, 0xffff0000, RZ, 0xc0, !PT ;  /* 0xffff000022217812 */ /* 0x000fe400078ec0ff */
[----:B------:R-:W-:-:S02]  /*f740*/  LOP3.LUT R32, R35, 0xffff0000, RZ, 0xc0, !PT ;  /* 0xffff000023207812 */ /* 0x000fc400078ec0ff */
[----:B--2---:R-:W-:Y:S01]  /*f750*/  SHF.L.U32 R44, R35, 0x10, RZ ;  /* 0x00000010232c7819 */ /* 0x004fe200000006ff */
        /* <DEDUP_REMOVED lines=52> */
.L_x_1011:
[----:B------:R-:W-:Y:S05]  /*faa0*/  BSYNC B0 ;  /* 0x0000000000007941 */ /* 0x000fea0003800000 */
.L_x_1010:
[----:B-----5:R3:W-:Y:S02]  /*fab0*/  STS.128 [R211+0x4800], R32 ;  /* 0x00480020d3007388 */ /* 0x0207e40000000c00 */
.L_x_1001:
[----:B------:R-:W-:Y:S05]  /*fac0*/  BSYNC B2 ;  /* 0x0000000000027941 */ /* 0x000fea0003800000 */
.L_x_1000:
        /* <DEDUP_REMOVED lines=34> */
[C---:B------:R-:W-:Y:S01]  /*fcf0*/  IMAD.U32 R43, R34.reuse, 0x10000, RZ ;  /* 0x00010000222b7824 */ /* 0x040fe200078e00ff */
[C---:B------:R-:W-:Y:S02]  /*fd00*/  LOP3.LUT R8, R33.reuse, 0xffff0000, RZ, 0xc0, !PT ;  /* 0xffff000021087812 */ /* 0x040fe400078ec0ff */
[----:B--2---:R-:W-:Y:S02]  /*fd10*/  SHF.L.U32 R44, R33, 0x10, RZ ;  /* 0x00000010212c7819 */ /* 0x004fe400000006ff */
        /* <DEDUP_REMOVED lines=55> */
.L_x_1017:
[----:B------:R-:W-:Y:S05]  /*10090*/  BSYNC B0 ;  /* 0x0000000000007941 */ /* 0x000fea0003800000 */
.L_x_1016:
[----:B-----5:R3:W-:Y:S02]  /*100a0*/  STS.128 [R211+0x1000], R32 ;  /* 0x00100020d3007388 */ /* 0x0207e40000000c00 */
.L_x_1015:
[----:B------:R-:W-:Y:S05]  /*100b0*/  BSYNC B1 ;  /* 0x0000000000017941 */ /* 0x000fea0003800000 */
.L_x_1014:
        /* <DEDUP_REMOVED lines=87> */
.L_x_1021:
[----:B------:R-:W-:Y:S05]  /*10630*/  BSYNC B0 ;  /* 0x0000000000007941 */ /* 0x000fea0003800000 */
.L_x_1020:
[----:B-----5:R3:W-:Y:S02]  /*10640*/  STS.128 [R211+0x3000], R32 ;  /* 0x00300020d3007388 */ /* 0x0207e40000000c00 */
.L_x_1019:
[----:B------:R-:W-:Y:S05]  /*10650*/  BSYNC B1 ;  /* 0x0000000000017941 */ /* 0x000fea0003800000 */
.L_x_1018:
        /* <DEDUP_REMOVED lines=26> */
[C---:B-1---5:R-:W-:Y:S01]  /*10800*/  IMAD.U32 R36, R32.reuse, 0x10000, RZ ;  /* 0x0001000020247824 */ /* 0x062fe200078e00ff */
[----:B------:R-:W-:Y:S01]  /*10810*/  LOP3.LUT R14, R32, 0xffff0000, RZ, 0xc0, !PT ;  /* 0xffff0000200e7812 */ /* 0x000fe200078ec0ff */
[C---:B------:R-:W-:Y:S01]  /*10820*/  IMAD.U32 R37, R34.reuse, 0x10000, RZ ;  /* 0x0001000022257824 */ /* 0x040fe200078e00ff */
[C---:B------:R-:W-:Y:S02]  /*10830*/  LOP3.LUT R8, R33.reuse, 0xffff0000, RZ, 0xc0, !PT ;  /* 0xffff000021087812 */ /* 0x040fe400078ec0ff */
[----:B------:R-:W-:Y:S02]  /*10840*/  SHF.L.U32 R42, R33, 0x10, RZ ;  /* 0x00000010212a7819 */ /* 0x000fe400000006ff */
[----:B------:R-:W-:Y:S02]  /*10850*/  LOP3.LUT R33, R34, 0xffff0000, RZ, 0xc0, !PT ;  /* 0xffff000022217812 */ /* 0x000fe400078ec0ff */
[----:B------:R-:W-:-:S02]  /*10860*/  LOP3.LUT R32, R35, 0xffff0000, RZ, 0xc0, !PT ;  /* 0xffff000023207812 */ /* 0x000fc400078ec0ff */
[----:B------:R-:W-:Y:S01]  /*10870*/  SHF.L.U32 R43, R35, 0x10, RZ ;  /* 0x00000010232b7819 */ /* 0x000fe200000006ff */
[C---:B---3--:R-:W-:Y:S01]  /*10880*/  IMAD.U32 R35, R20.reuse, 0x10000, RZ ;  /* 0x0001000014237824 */ /* 0x048fe200078e00ff */
[----:B------:R-:W-:Y:S01]  /*10890*/  LOP3.LUT R34, R20, 0xffff0000, RZ, 0xc0, !PT ;  /* 0xffff000014227812 */ /* 0x000fe200078ec0ff */
[----:B--2---:R-:W-:Y:S01]  /*108a0*/  IMAD.U32 R44, R22, 0x10000, RZ ;  /* 0x00010000162c7824 */ /* 0x004fe200078e00ff */
        /* <DEDUP_REMOVED lines=49> */
.L_x_1023:
[----:B------:R-:W-:Y:S05]  /*10bc0*/  BSYNC B0 ;  /* 0x0000000000007941 */ /* 0x000fea0003800000 */
.L_x_1022:
[----:B-----5:R3:W-:Y:S02]  /*10bd0*/  STS.128 [R211+0x5000], R32 ;  /* 0x00500020d3007388 */ /* 0x0207e40000000c00 */
.L_x_1013:
[----:B------:R-:W-:Y:S05]  /*10be0*/  BSYNC B2 ;  /* 0x0000000000027941 */ /* 0x000fea0003800000 */
.L_x_1012:
        /* <DEDUP_REMOVED lines=12> */
[----:B------:R-:W-:Y:S01]  /*10cb0*/  ISETP.GE.AND P0, PT, R12, R5, PT ;  /* 0x000000050c00720c */ /* 0x000fe20003f06270 */
[----:B------:R-:W-:Y:S02]  /*10cc0*/  IMAD.MOV.U32 R25, RZ, RZ, RZ ;  /* 0x000000ffff197224 */ /* 0x000fe400078e00ff */
[----:B------:R-:W-:Y:S01]  /*10cd0*/  IMAD.MOV.U32 R13, RZ, RZ, R5 ;  /* 0x000000ffff0d7224 */ /* 0x000fe200078e0005 */
[----:B------:R-:W-:-:S09]  /*10ce0*/  MOV R29, RZ ;  /* 0x000000ff001d7202 */ /* 0x000fd20000000f00 */
[----:B------:R-:W-:Y:S01]  /*10cf0*/  @P0 IADD3 R25, -R2, RZ, RZ ;  /* 0x000000ff02190210 */ /* 0x000fe20007ffe1ff */
[----:B------:R-:W-:-:S03]  /*10d00*/  @P0 IMAD.MOV R13, RZ, RZ, -R2 ;  /* 0x000000ffff0d0224 */ /* 0x000fc600078e0a02 */
[----:B------:R-:W-:Y:S01]  /*10d10*/  IADD3 R27, P1, R25, R3, RZ ;  /* 0x00000003191b7210 */ /* 0x000fe20007f3e0ff */
[----:B------:R-:W-:-:S03]  /*10d20*/  IMAD.WIDE R12, R13, 0x2, R18 ;  /* 0x000000020d0c7825 */ /* 0x000fc600078e0212 */
[----:B------:R-:W-:Y:S01]  /*10d30*/  LEA.HI.X.SX32 R25, R25, R4, 0x1, P1 ;  /* 0x0000000419197211 */ /* 0x000fe200008f0eff */
[----:B------:R-:W-:Y:S01]  /*10d40*/  @P0 IMAD.MOV R29, RZ, RZ, -R2 ;  /* 0x000000ffff1d0224 */ /* 0x000fe200078e0a02 */
[C---:B------:R-:W-:Y:S01]  /*10d50*/  LEA R24, P1, R27.reuse, R38, 0x1 ;  /* 0x000000261b187211 */ /* 0x040fe200078208ff */
[----:B------:R-:W2:Y:S03]  /*10d60*/  LD.E.128 R12, desc[UR6][R12.64] ;  /* 0x000000060c0c7980 */ /* 0x000ea6000c101d00 */
[----:B------:R-:W-:Y:S02]  /*10d70*/  LEA.HI.X R25, R27, R39, R25, 0x1, P1 ;  /* 0x000000271b197211 */ /* 0x000fe400008f0c19 */
[----:B------:R-:W-:-:S04]  /*10d80*/  IADD3 R31, P1, R29, R3, RZ ;  /* 0x000000031d1f7210 */ /* 0x000fc80007f3e0ff */
[----:B------:R-:W4:Y:S01]  /*10d90*/  LD.E.128 R24, desc[UR6][R24.64] ;  /* 0x0000000618187980 */ /* 0x000f22000c101d00 */
[----:B------:R-:W-:Y:S02]  /*10da0*/  LEA.HI.X.SX32 R29, R29, R4, 0x1, P1 ;  /* 0x000000041d1d7211 */ /* 0x000fe400008f0eff */
[----:B------:R-:W-:-:S04]  /*10db0*/  LEA R28, P1, R31, R40, 0x1 ;  /* 0x000000281f1c7211 */ /* 0x000fc800078208ff */
[----:B------:R-:W-:-:S06]  /*10dc0*/  LEA.HI.X R29, R31, R41, R29, 0x1, P1 ;  /* 0x000000291f1d7211 */ /* 0x000fcc00008f0c1d */
[----:B------:R-:W4:Y:S01]  /*10dd0*/  LD.E.128 R28, desc[UR6][R28.64] ;  /* 0x000000061c1c7980 */ /* 0x000f22000c101d00 */
[C---:B-1-3-5:R-:W-:Y:S01]  /*10de0*/  SHF.L.U32 R33, R20.reuse, 0x10, RZ ;  /* 0x0000001014217819 */ /* 0x06afe200000006ff */
[----:B------:R-:W-:Y:S01]  /*10df0*/  IMAD.U32 R35, R21, 0x10000, RZ ;  /* 0x0001000015237824 */ /* 0x000fe200078e00ff */
[----:B------:R-:W-:Y:S01]  /*10e00*/  LOP3.LUT R32, R20, 0xffff0000, RZ, 0xc0, !PT ;  /* 0xffff000014207812 */ /* 0x000fe200078ec0ff */
[----:B------:R-:W-:Y:S01]  /*10e10*/  IMAD.U32 R37, R23, 0x10000, RZ ;  /* 0x0001000017257824 */ /* 0x000fe200078e00ff */
[----:B------:R-:W-:Y:S02]  /*10e20*/  LOP3.LUT R20, R21, 0xffff0000, RZ, 0xc0, !PT ;  /* 0xffff000015147812 */ /* 0x000fe400078ec0ff */
[----:B------:R-:W-:Y:S02]  /*10e30*/  LOP3.LUT R21, R23, 0xffff0000, RZ, 0xc0, !PT ;  /* 0xffff000017157812 */ /* 0x000fe400078ec0ff */
[C---:B------:R-:W-:Y:S02]  /*10e40*/  SHF.L.U32 R34, R22.reuse, 0x10, RZ ;  /* 0x0000001016227819 */ /* 0x040fe400000006ff */
[----:B------:R-:W-:-:S02]  /*10e50*/  LOP3.LUT R22, R22, 0xffff0000, RZ, 0xc0, !PT ;  /* 0xffff000016167812 */ /* 0x000fc400078ec0ff */
[C---:B--2---:R-:W-:Y:S02]  /*10e60*/  SHF.L.U32 R36, R12.reuse, 0x10, RZ ;  /* 0x000000100c247819 */ /* 0x044fe400000006ff */
[----:B------:R-:W-:Y:S01]  /*10e70*/  LOP3.LUT R23, R12, 0xffff0000, RZ, 0xc0, !PT ;  /* 0xffff00000c177812 */ /* 0x000fe200078ec0ff */
[C---:B------:R-:W-:Y:S01]  /*10e80*/  IMAD.U32 R12, R13.reuse, 0x10000, RZ ;  /* 0x000100000d0c7824 */ /* 0x040fe200078e00ff */
[----:B------:R-:W-:Y:S01]  /*10e90*/  LOP3.LUT R43, R13, 0xffff0000, RZ, 0xc0, !PT ;  /* 0xffff00000d2b7812 */ /* 0x000fe200078ec0ff */
[C---:B------:R-:W-:Y:S01]  /*10ea0*/  IMAD.U32 R13, R15.reuse, 0x10000, RZ ;  /* 0x000100000f0d7824 */ /* 0x040fe200078e00ff */
[----:B------:R-:W-:Y:S02]  /*10eb0*/  LOP3.LUT R44, R15, 0xffff0000, RZ, 0xc0, !PT ;  /* 0xffff00000f2c7812 */ /* 0x000fe400078ec0ff */
[----:B------:R-:W-:Y:S01]  /*10ec0*/  SHF.L.U32 R42, R14, 0x10, RZ ;  /* 0x000000100e2a7819 */ /* 0x000fe200000006ff */
[C---:B----4-:R-:W-:Y:S01]  /*10ed0*/  IMAD.U32 R15, R25.reuse, 0x10000, RZ ;  /* 0x00010000190f7824 */ /* 0x050fe200078e00ff */
[----:B------:R-:W-:-:S02]  /*10ee0*/  LOP3.LUT R46, R25, 0xffff0000, RZ, 0xc0, !PT ;  /* 0xffff0000192e7812 */ /* 0x000fc400078ec0ff */
[C---:B------:R-:W-:Y:S01]  /*10ef0*/  SHF.L.U32 R47, R26.reuse, 0x10, RZ ;  /* 0x000000101a2f7819 */ /* 0x040fe200000006ff */
[----:B------:R-:W-:Y:S01]  /*10f00*/  @!P0 FADD.FTZ R15, -R15, -RZ ;  /* 0x800000ff0f0f8221 */ /* 0x000fe20000010100 */
[----:B------:R-:W-:Y:S01]  /*10f10*/  LOP3.LUT R25, R26, 0xffff0000, RZ, 0xc0, !PT ;  /* 0xffff00001a197812 */ /* 0x000fe200078ec0ff */
[C---:B------:R-:W-:Y:S01]  /*10f20*/  IMAD.U32 R26, R27.reuse, 0x10000, RZ ;  /* 0x000100001b1a7824 */ /* 0x040fe200078e00ff */
        /* <DEDUP_REMOVED lines=9> */
[----:B------:R-:W-:Y:S01]  /*10fc0*/  @!P0 FADD.FTZ R24, -R24, -RZ ;  /* 0x800000ff18188221 */ /* 0x000fe20000010100 */
[----:B------:R-:W-:-:S02]  /*10fd0*/  IMAD.U32 R13, R29, 0x10000, RZ ;  /* 0x000100001d0d7824 */ /* 0x000fc400078e00ff */
[----:B------:R-:W-:Y:S01]  /*10fe0*/  FMUL.FTZ R12, R12, R15 ;  /* 0x0000000f0c0c7220 */ /* 0x000fe20000410000 */
[----:B------:R-:W-:Y:S01]  /*10ff0*/  FMUL.FTZ R25, R14, R25 ;  /* 0x000000190e197220 */ /* 0x000fe20000410000 */
[----:B------:R-:W-:Y:S01]  /*11000*/  LOP3.LUT R29, R29, 0xffff0000, RZ, 0xc0, !PT ;  /* 0xffff00001d1d7812 */ /* 0x000fe200078ec0ff */
[----:B------:R-:W-:Y:S01]  /*11010*/  @!P0 FADD.FTZ R45, -R45, -RZ ;  /* 0x800000ff2d2d8221 */ /* 0x000fe20000010100 */
[----:B------:R-:W-:Y:S01]  /*11020*/  FMUL.FTZ R43, R43, R46 ;  /* 0x0000002e2b2b7220 */ /* 0x000fe20000410000 */
[----:B------:R-:W-:Y:S01]  /*11030*/  @!P0 FADD.FTZ R47, -R47, -RZ ;  /* 0x800000ff2f2f8221 */ /* 0x000fe20000010100 */
[----:B------:R-:W-:Y:S01]  /*11040*/  FMUL.FTZ R44, R44, R27 ;  /* 0x0000001b2c2c7220 */ /* 0x000fe20000410000 */
[C---:B------:R-:W-:Y:S01]  /*11050*/  SHF.L.U32 R15, R28.reuse, 0x10, RZ ;  /* 0x000000101c0f7819 */ /* 0x040fe200000006ff */
[----:B------:R-:W-:Y:S01]  /*11060*/  FMUL.FTZ R23, R23, R24 ;  /* 0x0000001817177220 */ /* 0x000fe20000410000 */
[----:B------:R-:W-:Y:S01]  /*11070*/  LOP3.LUT R14, R28, 0xffff0000, RZ, 0xc0, !PT ;  /* 0xffff00001c0e7812 */ /* 0x000fe200078ec0ff */
[C---:B------:R-:W-:Y:S01]  /*11080*/  IMAD.U32 R24, R31.reuse, 0x10000, RZ ;  /* 0x000100001f187824 */ /* 0x040fe200078e00ff */
[----:B------:R-:W-:Y:S01]  /*11090*/  SHF.L.U32 R28, R30, 0x10, RZ ;  /* 0x000000101e1c7819 */ /* 0x000fe200000006ff */
[----:B------:R-:W-:Y:S01]  /*110a0*/  FMUL.FTZ R36, R36, R45 ;  /* 0x0000002d24247220 */ /* 0x000fe20000410000 */
[----:B------:R-:W-:Y:S01]  /*110b0*/  LOP3.LUT R27, R30, 0xffff0000, RZ, 0xc0, !PT ;  /* 0xffff00001e1b7812 */ /* 0x000fe200078ec0ff */
        /* <DEDUP_REMOVED lines=14> */
[----:B------:R-:W-:Y:S02]  /*111a0*/  MOV R21, R12 ;  /* 0x0000000c00157202 */ /* 0x000fe40000000f00 */
.L_x_1027:
[----:B------:R-:W-:Y:S05]  /*111b0*/  BSYNC B0 ;  /* 0x0000000000007941 */ /* 0x000fea0003800000 */
.L_x_1026:
[----:B-----5:R1:W-:Y:S02]  /*111c0*/  STS.128 [R211+0x1800], R20 ;  /* 0x00180014d3007388 */ /* 0x0203e40000000c00 */
.L_x_1025:
[----:B------:R-:W-:Y:S05]  /*111d0*/  BSYNC B1 ;  /* 0x0000000000017941 */ /* 0x000fea0003800000 */
.L_x_1024:
        /* <DEDUP_REMOVED lines=10> */
[----:B-1----:R-:W-:-:S10]  /*11280*/  IMAD.MOV.U32 R21, RZ, RZ, R5 ;  /* 0x000000ffff157224 */ /* 0x002fd400078e0005 */
[----:B------:R-:W-:Y:S01]  /*11290*/  @P0 IADD3 R25, -R2, RZ, RZ ;  /* 0x000000ff02190210 */ /* 0x000fe20007ffe1ff */
[----:B------:R-:W-:-:S03]  /*112a0*/  @P0 IMAD.MOV R21, RZ, RZ, -R2 ;  /* 0x000000ffff150224 */ /* 0x000fc600078e0a02 */
[----:B------:R-:W-:Y:S01]  /*112b0*/  IADD3 R27, P1, R25, R3, RZ ;  /* 0x00000003191b7210 */ /* 0x000fe20007f3e0ff */
[----:B------:R-:W-:-:S03]  /*112c0*/  IMAD.WIDE R20, R21, 0x2, R18 ;  /* 0x0000000215147825 */ /* 0x000fc600078e0212 */
[----:B------:R-:W-:Y:S02]  /*112d0*/  LEA.HI.X.SX32 R25, R25, R4, 0x1, P1 ;  /* 0x0000000419197211 */ /* 0x000fe400008f0eff */
[C---:B------:R-:W-:Y:S01]  /*112e0*/  LEA R24, P1, R27.reuse, R38, 0x1 ;  /* 0x000000261b187211 */ /* 0x040fe200078208ff */
[----:B------:R-:W-:Y:S01]  /*112f0*/  IMAD.MOV.U32 R29, RZ, RZ, RZ ;  /* 0x000000ffff1d7224 */ /* 0x000fe200078e00ff */
[----:B------:R-:W-:Y:S01]  /*11300*/  @P0 IADD3 R29, -R2, RZ, RZ ;  /* 0x000000ff021d0210 */ /* 0x000fe20007ffe1ff */
[----:B------:R-:W2:Y:S01]  /*11310*/  LD.E.128 R20, desc[UR6][R20.64+0x80] ;  /* 0x0000800614147980 */ /* 0x000ea2000c101d00 */
[----:B------:R-:W-:Y:S02]  /*11320*/  LEA.HI.X R25, R27, R39, R25, 0x1, P1 ;  /* 0x000000271b197211 */ /* 0x000fe400008f0c19 */
[----:B------:R-:W-:-:S04]  /*11330*/  IADD3 R31, P1, R29, R3, RZ ;  /* 0x000000031d1f7210 */ /* 0x000fc80007f3e0ff */
[----:B------:R-:W4:Y:S01]  /*11340*/  LD.E.128 R24, desc[UR6][R24.64+0x80] ;  /* 0x0000800618187980 */ /* 0x000f22000c101d00 */
[----:B------:R-:W-:Y:S02]  /*11350*/  LEA.HI.X.SX32 R29, R29, R4, 0x1, P1 ;  /* 0x000000041d1d7211 */ /* 0x000fe400008f0eff */
[----:B------:R-:W-:-:S04]  /*11360*/  LEA R28, P1, R31, R40, 0x1 ;  /* 0x000000281f1c7211 */ /* 0x000fc800078208ff */
[----:B------:R-:W-:-:S06]  /*11370*/  LEA.HI.X R29, R31, R41, R29, 0x1, P1 ;  /* 0x000000291f1d7211 */ /* 0x000fcc00008f0c1d */
[----:B------:R-:W4:Y:S01]  /*11380*/  LD.E.128 R28, desc[UR6][R28.64+0x80] ;  /* 0x000080061c1c7980 */ /* 0x000f22000c101d00 */
[C---:B-----5:R-:W-:Y:S01]  /*11390*/  LOP3.LUT R10, R13.reuse, 0xffff0000, RZ, 0xc0, !PT ;  /* 0xffff00000d0a7812 */ /* 0x060fe200078ec0ff */
[----:B---3--:R-:W-:Y:S01]  /*113a0*/  IMAD.U32 R32, R12, 0x10000, RZ ;  /* 0x000100000c207824 */ /* 0x008fe200078e00ff */
[----:B------:R-:W-:Y:S01]  /*113b0*/  SHF.L.U32 R34, R13, 0x10, RZ ;  /* 0x000000100d227819 */ /* 0x000fe200000006ff */
[----:B------:R-:W-:Y:S01]  /*113c0*/  IMAD.U32 R33, R14, 0x10000, RZ ;  /* 0x000100000e217824 */ /* 0x000fe200078e00ff */
[C---:B------:R-:W-:Y:S02]  /*113d0*/  LOP3.LUT R13, R15.reuse, 0xffff0000, RZ, 0xc0, !PT ;  /* 0xffff00000f0d7812 */ /* 0x040fe400078ec0ff */
[----:B------:R-:W-:Y:S02]  /*113e0*/  SHF.L.U32 R36, R15, 0x10, RZ ;  /* 0x000000100f247819 */ /* 0x000fe400000006ff */
[----:B------:R-:W-:Y:S02]  /*113f0*/  LOP3.LUT R12, R12, 0xffff0000, RZ, 0xc0, !PT ;  /* 0xffff00000c0c7812 */ /* 0x000fe400078ec0ff */
[----:B------:R-:W-:-:S02]  /*11400*/  LOP3.LUT R14, R14, 0xffff0000, RZ, 0xc0, !PT ;  /* 0xffff00000e0e7812 */ /* 0x000fc400078ec0ff */
[C---:B--2---:R-:W-:Y:S01]  /*11410*/  SHF.L.U32 R15, R21.reuse, 0x10, RZ ;  /* 0x00000010150f7819 */ /* 0x044fe200000006ff */
[----:B------:R-:W-:Y:S01]  /*11420*/  IMAD.U32 R35, R20, 0x10000, RZ ;  /* 0x0001000014237824 */ /* 0x000fe200078e00ff */
[----:B------:R-:W-:Y:S01]  /*11430*/  LOP3.LUT R42, R21, 0xffff0000, RZ, 0xc0, !PT ;  /* 0xffff0000152a7812 */ /* 0x000fe200078ec0ff */
[----:B------:R-:W-:Y:S01]  /*11440*/  IMAD.U32 R37, R22, 0x10000, RZ ;  /* 0x0001000016257824 */ /* 0x000fe200078e00ff */
        /* <DEDUP_REMOVED lines=17> */
[----:B------:R-:W-:Y:S01]  /*11560*/  LOP3.LUT R48, R27, 0xffff0000, RZ, 0xc0, !PT ;  /* 0xffff00001b307812 */ /* 0x000fe200078ec0ff */
[----:B------:R-:W-:Y:S01]  /*11570*/  FMUL.FTZ R23, R20, R23 ;  /* 0x0000001714177220 */ /* 0x000fe20000410000 */
[----:B------:R-:W-:Y:S01]  /*11580*/  FMUL.FTZ R15, R15, R24 ;  /* 0x000000180f0f7220 */ /* 0x000fe20000410000 */
[----:B------:R-:W-:Y:S01]  /*11590*/  @!P0 FADD.FTZ R46, -R46, -RZ ;  /* 0x800000ff2e2e8221 */ /* 0x000fe20000010100 */
[----:B------:R-:W-:Y:S01]  /*115a0*/  FMUL.FTZ R25, R22, R25 ;  /* 0x0000001916197220 */ /* 0x000fe20000410000 */
[----:B------:R-:W-:Y:S01]  /*115b0*/  @!P0 FADD.FTZ R48, -R48, -RZ ;  /* 0x800000ff30308221 */ /* 0x000fe20000010100 */
[C---:B------:R-:W-:Y:S01]  /*115c0*/  IMAD.U32 R24, R28.reuse, 0x10000, RZ ;  /* 0x000100001c187824 */ /* 0x040fe200078e00ff */
[----:B------:R-:W-:Y:S01]  /*115d0*/  LOP3.LUT R22, R28, 0xffff0000, RZ, 0xc0, !PT ;  /* 0xffff00001c167812 */ /* 0x000fe200078ec0ff */
[----:B------:R-:W-:Y:S01]  /*115e0*/  FMUL.FTZ R21, R21, R26 ;  /* 0x0000001a15157220 */ /* 0x000fe20000410000 */
[C---:B------:R-:W-:Y:S01]  /*115f0*/  SHF.L.U32 R20, R29.reuse, 0x10, RZ ;  /* 0x000000101d147819 */ /* 0x040fe200000006ff */
[----:B------:R-:W-:Y:S01]  /*11600*/  IMAD.U32 R28, R30, 0x10000, RZ ;  /* 0x000100001e1c7824 */ /* 0x000fe200078e00ff */
[----:B------:R-:W-:Y:S01]  /*11610*/  LOP3.LUT R29, R29, 0xffff0000, RZ, 0xc0, !PT ;  /* 0xffff00001d1d7812 */ /* 0x000fe200078ec0ff */
[----:B------:R-:W-:Y:S01]  /*11620*/  FMUL.FTZ R45, R42, R45 ;  /* 0x0000002d2a2d7220 */ /* 0x000fe20000410000 */
[----:B------:R-:W-:Y:S01]  /*11630*/  LOP3.LUT R27, R30, 0xffff0000, RZ, 0xc0, !PT ;  /* 0xffff00001e1b7812 */ /* 0x000fe200078ec0ff */
[----:B------:R-:W-:Y:S01]  /*11640*/  FMUL.FTZ R35, R35, R44 ;  /* 0x0000002c23237220 */ /* 0x000fe20000410000 */
[----:B------:R-:W-:Y:S01]  /*11650*/  SHF.L.U32 R26, R31, 0x10, RZ ;  /* 0x000000101f1a7819 */ /* 0x000fe200000006ff */
        /* <DEDUP_REMOVED lines=15> */
.L_x_1031:
[----:B------:R-:W-:Y:S05]  /*11750*/  BSYNC B0 ;  /* 0x0000000000007941 */ /* 0x000fea0003800000 */
.L_x_1030:
[----:B-----5:R1:W-:Y:S02]  /*11760*/  STS.128 [R211+0x3800], R12 ;  /* 0x0038000cd3007388 */ /* 0x0203e40000000c00 */
.L_x_1029:
[----:B------:R-:W-:Y:S05]  /*11770*/  BSYNC B1 ;  /* 0x0000000000017941 */ /* 0x000fea0003800000 */
.L_x_1028:
[----:B------:R-:W-:-:S13]  /*11780*/  ISETP.GE.AND P0, PT, R9, R11, PT ;  /* 0x0000000b0900720c */ /* 0x000fda0003f06270 */
[----:B------:R1:W-:Y:S01]  /*11790*/  @P0 STS.128 [R211+0x5800], RZ ;  /* 0x005800ffd3000388 */ /* 0x0003e20000000c00 */
[----:B------:R-:W-:Y:S05]  /*117a0*/  @P0 BRA `(.L_x_977) ;  /* 0x0000000c00440947 */ /* 0x000fea0003800000 */
[----:B-1----:R1:W5:Y:S01]  /*117b0*/  LD.E.128 R12, desc[UR6][R18.64+0x100] ;  /* 0x00010006120c7980 */ /* 0x002362000c101d00 */
[----:B------:R-:W-:Y:S01]  /*117c0*/  ISETP.GE.AND P0, PT, R9, R7, PT ;  /* 0x000000070900720c */ /* 0x000fe20003f06270 */
[----:B------:R-:W-:Y:S01]  /*117d0*/  BSSY B0, `(.L_x_1032) ;  /* 0x0000054000007945 */ /* 0x000fe20003800000 */
[----:B------:R-:W-:-:S05]  /*117e0*/  IADD3 R10, P1, R18, 0x100, RZ ;  /* 0x00000100120a7810 */ /* 0x000fca0007f3e0ff */
[----:B------:R-:W-:-:S06]  /*117f0*/  IMAD.X R11, RZ, RZ, R19, P1 ;  /* 0x000000ffff0b7224 */ /* 0x000fcc00008e0613 */
[----:B------:R-:W-:Y:S05]  /*11800*/  @P0 BRA `(.L_x_1033) ;  /* 0x0000000400400947 */ /* 0x000fea0003800000 */
[----:B------:R-:W-:Y:S01]  /*11810*/  ISETP.GE.AND P0, PT, R9, R5, PT ;  /* 0x000000050900720c */ /* 0x000fe20003f06270 */
[----:B------:R-:W-:Y:S01]  /*11820*/  IMAD.MOV.U32 R9, RZ, RZ, RZ ;  /* 0x000000ffff097224 */ /* 0x000fe200078e00ff */
[----:B------:R-:W-:-:S05]  /*11830*/  IADD3 R3, P1, R3, 0x80, RZ ;  /* 0x0000008003037810 */ /* 0x000fca0007f3e0ff */
[----:B------:R-:W-:-:S06]  /*11840*/  IMAD.X R4, RZ, RZ, R4, P1 ;  /* 0x000000ffff047224 */ /* 0x000fcc00008e0604 */
[----:B------:R-:W-:Y:S01]  /*11850*/  @P0 IMAD.MOV R9, RZ, RZ, -R2 ;  /* 0x000000ffff090224 */ /* 0x000fe200078e0a02 */
[----:B------:R-:W-:-:S04]  /*11860*/  @P0 IADD3 R5, -R2, RZ, RZ ;  /* 0x000000ff02050210 */ /* 0x000fc80007ffe1ff */
[----:B------:R-:W-:Y:S01]  /*11870*/  IADD3 R7, P1, R9, R3, RZ ;  /* 0x0000000309077210 */ /* 0x000fe20007f3e0ff */
[----:B------:R-:W-:-:S03]  /*11880*/  IMAD.WIDE R10, R5, 0x2, R10 ;  /* 0x00000002050a7825 */ /* 0x000fc600078e020a */
[----:B------:R-:W-:Y:S02]  /*11890*/  LEA.HI.X.SX32 R5, R9, R4, 0x1, P1 ;  /* 0x0000000409057211 */ /* 0x000fe400008f0eff */
[C---:B------:R-:W-:Y:S01]  /*118a0*/  LEA R24, P1, R7.reuse, R38, 0x1 ;  /* 0x0000002607187211 */ /* 0x040fe200078208ff */
[----:B------:R-:W2:Y:S03]  /*118b0*/  LD.E.128 R20, desc[UR6][R10.64] ;  /* 0x000000060a147980 */ /* 0x000ea6000c101d00 */
[----:B------:R-:W-:Y:S01]  /*118c0*/  LEA.HI.X R25, R7, R39, R5, 0x1, P1 ;  /* 0x0000002707197211 */ /* 0x000fe200008f0c05 */
[----:B------:R-:W-:Y:S01]  /*118d0*/  IMAD.MOV.U32 R5, RZ, RZ, RZ ;  /* 0x000000ffff057224 */ /* 0x000fe200078e00ff */
[----:B------:R-:W-:-:S04]  /*118e0*/  @P0 IADD3 R5, -R2, RZ, RZ ;  /* 0x000000ff02050210 */ /* 0x000fc80007ffe1ff */
[C---:B------:R-:W-:Y:S01]  /*118f0*/  IADD3 R3, P1, R5.reuse, R3, RZ ;  /* 0x0000000305037210 */ /* 0x040fe20007f3e0ff */
[----:B------:R-:W3:Y:S03]  /*11900*/  LD.E.128 R24, desc[UR6][R24.64] ;  /* 0x0000000618187980 */ /* 0x000ee6000c101d00 */
        /* <DEDUP_REMOVED lines=8> */
[----:B------:R-:W-:Y:S02]  /*11990*/  SHF.L.U32 R12, R13, 0x10, RZ ;  /* 0x000000100d0c7819 */ /* 0x000fe400000006ff */
[----:B------:R-:W-:Y:S02]  /*119a0*/  LOP3.LUT R7, R14, 0xffff0000, RZ, 0xc0, !PT ;  /* 0xffff00000e077812 */ /* 0x000fe400078ec0ff */
[----:B------:R-:W-:-:S02]  /*119b0*/  LOP3.LUT R5, R15, 0xffff0000, RZ, 0xc0, !PT ;  /* 0xffff00000f057812 */ /* 0x000fc400078ec0ff */
[----:B------:R-:W-:Y:S01]  /*119c0*/  SHF.L.U32 R14, R15, 0x10, RZ ;  /* 0x000000100f0e7819 */ /* 0x000fe200000006ff */
[C---:B--2---:R-:W-:Y:S01]  /*119d0*/  IMAD.U32 R13, R20.reuse, 0x10000, RZ ;  /* 0x00010000140d7824 */ /* 0x044fe200078e00ff */
[----:B------:R-:W-:Y:S01]  /*119e0*/  LOP3.LUT R11, R20, 0xffff0000, RZ, 0xc0, !PT ;  /* 0xffff0000140b7812 */ /* 0x000fe200078ec0ff */
[C---:B-1----:R-:W-:Y:S01]  /*119f0*/  IMAD.U32 R19, R22.reuse, 0x10000, RZ ;  /* 0x0001000016137824 */ /* 0x042fe200078e00ff */
[C---:B------:R-:W-:Y:S02]  /*11a00*/  SHF.L.U32 R10, R21.reuse, 0x10, RZ ;  /* 0x00000010150a7819 */ /* 0x040fe400000006ff */
[----:B------:R-:W-:Y:S02]  /*11a10*/  LOP3.LUT R20, R21, 0xffff0000, RZ, 0xc0, !PT ;  /* 0xffff000015147812 */ /* 0x000fe400078ec0ff */
[----:B------:R-:W-:Y:S02]  /*11a20*/  LOP3.LUT R18, R22, 0xffff0000, RZ, 0xc0, !PT ;  /* 0xffff000016127812 */ /* 0x000fe400078ec0ff */
[----:B------:R-:W-:Y:S01]  /*11a30*/  SHF.L.U32 R15, R23, 0x10, RZ ;  /* 0x00000010170f7819 */ /* 0x000fe200000006ff */
[----:B---3--:R-:W-:Y:S01]  /*11a40*/  IMAD.U32 R32, R24, 0x10000, RZ ;  /* 0x0001000018207824 */ /* 0x008fe200078e00ff */
[C---:B------:R-:W-:Y:S01]  /*11a50*/  SHF.L.U32 R21, R25.reuse, 0x10, RZ ;  /* 0x0000001019157819 */ /* 0x040fe200000006ff */
[----:B------:R-:W-:Y:S01]  /*11a60*/  IMAD.U32 R34, R26, 0x10000, RZ ;  /* 0x000100001a227824 */ /* 0x000fe200078e00ff */
[----:B------:R-:W-:Y:S01]  /*11a70*/  LOP3.LUT R33, R25, 0xffff0000, RZ, 0xc0, !PT ;  /* 0xffff000019217812 */ /* 0x000fe200078ec0ff */
[----:B------:R-:W-:Y:S01]  /*11a80*/  @!P0 FADD.FTZ R32, -R32, -RZ ;  /* 0x800000ff20208221 */ /* 0x000fe20000010100 */
        /* <DEDUP_REMOVED lines=15> */
[----:B------:R-:W-:Y:S01]  /*11b80*/  FMUL.FTZ R26, R23, R26 ;  /* 0x0000001a171a7220 */ /* 0x000fe20000410000 */
[----:B------:R-:W-:Y:S01]  /*11b90*/  FMUL.FTZ R34, R19, R34 ;  /* 0x0000002213227220 */ /* 0x000fe20000410000 */
[C---:B----4-:R-:W-:Y:S01]  /*11ba0*/  IMAD.U32 R24, R30.reuse, 0x10000, RZ ;  /* 0x000100001e187824 */ /* 0x050fe200078e00ff */
[----:B------:R-:W-:Y:S01]  /*11bb0*/  LOP3.LUT R23, R30, 0xffff0000, RZ, 0xc0, !PT ;  /* 0xffff00001e177812 */ /* 0x000fe200078ec0ff */
[----:B------:R-:W-:Y:S01]  /*11bc0*/  FMUL.FTZ R21, R10, R21 ;  /* 0x000000150a157220 */ /* 0x000fe20000410000 */
[C---:B------:R-:W-:Y:S01]  /*11bd0*/  IMAD.U32 R19, R28.reuse, 0x10000, RZ ;  /* 0x000100001c137824 */ /* 0x040fe200078e00ff */
[----:B------:R-:W-:Y:S01]  /*11be0*/  LOP3.LUT R11, R28, 0xffff0000, RZ, 0xc0, !PT ;  /* 0xffff00001c0b7812 */ /* 0x000fe200078ec0ff */
[----:B------:R-:W-:Y:S01]  /*11bf0*/  FMUL.FTZ R13, R13, R32 ;  /* 0x000000200d0d7220 */ /* 0x000fe20000410000 */
[C---:B------:R-:W-:Y:S01]  /*11c00*/  SHF.L.U32 R20, R31.reuse, 0x10, RZ ;  /* 0x000000101f147819 */ /* 0x040fe200000006ff */
[----:B------:R-:W-:Y:S01]  /*11c10*/  FMUL.FTZ R18, R18, R25 ;  /* 0x0000001912127220 */ /* 0x000fe20000410000 */
[----:B------:R-:W-:Y:S01]  /*11c20*/  LOP3.LUT R30, R31, 0xffff0000, RZ, 0xc0, !PT ;  /* 0xffff00001f1e7812 */ /* 0x000fe200078ec0ff */
[----:B------:R-:W-:Y:S01]  /*11c30*/  FFMA.FTZ R4, R4, R19, R13 ;  /* 0x0000001304047223 */ /* 0x000fe2000001000d */
[C---:B------:R-:W-:Y:S01]  /*11c40*/  SHF.L.U32 R10, R29.reuse, 0x10, RZ ;  /* 0x000000101d0a7819 */ /* 0x040fe200000006ff */
[----:B------:R-:W-:Y:S01]  /*11c50*/  FFMA.FTZ R14, R14, R20, R15 ;  /* 0x000000140e0e7223 */ /* 0x000fe2000001000f */
[----:B------:R-:W-:Y:S01]  /*11c60*/  LOP3.LUT R28, R29, 0xffff0000, RZ, 0xc0, !PT ;  /* 0xffff00001d1c7812 */ /* 0x000fe200078ec0ff */
        /* <DEDUP_REMOVED lines=10> */
.L_x_1033:
[----:B------:R-:W-:Y:S05]  /*11d10*/  BSYNC B0 ;  /* 0x0000000000007941 */ /* 0x000fea0003800000 */
.L_x_1032:
[----:B-----5:R1:W-:Y:S01]  /*11d20*/  STS.128 [R211+0x5800], R12 ;  /* 0x0058000cd3007388 */ /* 0x0203e20000000c00 */
[----:B------:R-:W-:Y:S05]  /*11d30*/  BRA `(.L_x_977) ;  /* 0x0000000400e07947 */ /* 0x000fea0003800000 */
.L_x_939:
[----:B------:R-:W-:Y:S01]  /*11d40*/  IMAD.IADD R7, R209, 0x1, -R76 ;  /* 0x00000001d1077824 */ /* 0x000fe200078e0a4c */
[----:B------:R-:W-:Y:S01]  /*11d50*/  BSSY B0, `(.L_x_1034) ;  /* 0x0000022000007945 */ /* 0x000fe20003800000 */
[C---:B------:R-:W-:Y:S01]  /*11d60*/  VIADD R0, R168.reuse, 0x10 ;  /* 0x00000010a8007836 */ /* 0x040fe20000000000 */
[----:B------:R-:W-:Y:S01]  /*11d70*/  ISETP.GE.AND P1, PT, R9, R75, PT ;  /* 0x0000004b0900720c */ /* 0x000fe20003f26270 */
[C---:B------:R-:W-:Y:S01]  /*11d80*/  VIADD R6, R168.reuse, 0x20 ;  /* 0x00000020a8067836 */ /* 0x040fe20000000000 */
[CC--:B------:R-:W-:Y:S01]  /*11d90*/  ISETP.GE.AND P2, PT, R168.reuse, R7.reuse, PT ;  /* 0x00000007a800720c */ /* 0x0c0fe20003f46270 */
[----:B------:R-:W-:Y:S01]  /*11da0*/  VIADD R8, R168, 0x30 ;  /* 0x00000030a8087836 */ /* 0x000fe20000000000 */
[-C--:B------:R-:W-:Y:S02]  /*11db0*/  ISETP.GE.AND P6, PT, R0, R7.reuse, PT ;  /* 0x000000070000720c */ /* 0x080fe40003fc6270 */
[-C--:B------:R-:W-:Y:S02]  /*11dc0*/  ISETP.GE.AND P5, PT, R6, R7.reuse, PT ;  /* 0x000000070600720c */ /* 0x080fe40003fa6270 */
[----:B------:R-:W-:-:S02]  /*11dd0*/  ISETP.GE.AND P4, PT, R8, R7, PT ;  /* 0x000000070800720c */ /* 0x000fc40003f86270 */
[----:B------:R-:W-:-:S05]  /*11de0*/  ISETP.GE.AND P0, PT, R10, R75, PT ;  /* 0x0000004b0a00720c */ /* 0x000fca0003f06270 */
[----:B------:R-:W-:Y:S08]  /*11df0*/  @P2 BRA `(.L_x_1035) ;  /* 0x00000000005c2947 */ /* 0x000ff00003800000 */
[----:B------:R-:W-:-:S13]  /*11e00*/  ISETP.GE.AND P3, PT, R12, R75, PT ;  /* 0x0000004b0c00720c */ /* 0x000fda0003f66270 */
[CC--:B-----5:R-:W-:Y:S01]  /*11e10*/  @!P3 LEA R14, P2, R170.reuse, R176.reuse, 0x1 ;  /* 0x000000b0aa0eb211 */ /* 0x0e0fe200078408ff */
[----:B------:R1:W-:Y:S03]  /*11e20*/  @P3 STS.128 [R211], RZ ;  /* 0x000000ffd3003388 */ /* 0x0003e60000000c00 */
[C---:B------:R-:W-:Y:S02]  /*11e30*/  @!P3 LEA.HI.X R15, R170.reuse, R177, R173, 0x1, P2 ;  /* 0x000000b1aa0fb211 */ /* 0x040fe400010f0cad */
[----:B------:R-:W-:-:S03]  /*11e40*/  @!P0 LEA R10, P2, R170, R176, 0x1 ;  /* 0x000000b0aa0a8211 */ /* 0x000fc600078408ff */
        /* <DEDUP_REMOVED lines=12> */
[----:B-1----:R-:W-:-:S04]  /*11f10*/  LEA R10, P2, R170, R176, 0x1 ;  /* 0x000000b0aa0a7211 */ /* 0x002fc800078408ff */
[----:B------:R-:W-:-:S05]  /*11f20*/  LEA.HI.X R11, R170, R177, R173, 0x1, P2 ;  /* 0x000000b1aa0b7211 */ /* 0x000fca00010f0cad */
[----:B------:R-:W-:Y:S01]  /*11f30*/  @!PT LDS RZ, [RZ] ;  /* 0x00000000fffff984 */ /* 0x000fe20000000800 */
[----:B------:R-:W-:Y:S01]  /*11f40*/  @!PT LDS RZ, [RZ] ;  /* 0x00000000fffff984 */ /* 0x000fe20000000800 */
[----:B------:R-:W-:Y:S01]  /*11f50*/  @!PT LDS RZ, [RZ] ;  /* 0x00000000fffff984 */ /* 0x000fe20000000800 */
[----:B------:R2:W-:Y:S04]  /*11f60*/  LDGSTS.E.BYPASS.LTC128B.128 [R211+0x4000], desc[UR6][R10.64+0x100] ;  /* 0x040001000ad37fae */ /* 0x0005e8000b901d46 */
.L_x_1035:
[----:B------:R-:W-:Y:S05]  /*11f70*/  BSYNC B0 ;  /* 0x0000000000007941 */ /* 0x000fea0003800000 */
.L_x_1034:
[----:B------:R-:W-:Y:S04]  /*11f80*/  BSSY B0, `(.L_x_1036) ;  /* 0x000001b000007945 */ /* 0x000fe80003800000 */
[----:B------:R-:W-:Y:S05]  /*11f90*/  @P6 BRA `(.L_x_1037) ;  /* 0x0000000000646947 */ /* 0x000fea0003800000 */
[----:B------:R-:W-:Y:S02]  /*11fa0*/  ISETP.GE.AND P3, PT, R12, R75, PT ;  /* 0x0000004b0c00720c */ /* 0x000fe40003f66270 */
[----:B------:R-:W-:-:S05]  /*11fb0*/  IADD3 R3, P2, R3, R170, RZ ;  /* 0x000000aa03037210 */ /* 0x000fca0007f5e0ff */
[----:B------:R-:W-:Y:S01]  /*11fc0*/  IMAD.X R5, R5, 0x1, R173, P2 ;  /* 0x0000000105057824 */ /* 0x000fe200010e06ad */
[----:B-12--5:R-:W-:-:S04]  /*11fd0*/  @!P0 LEA R10, P2, R3, R176, 0x1 ;  /* 0x000000b0030a8211 */ /* 0x026fc800078408ff */
[C---:B------:R-:W-:Y:S01]  /*11fe0*/  @!P0 LEA.HI.X R11, R3.reuse, R177, R5, 0x1, P2 ;  /* 0x000000b1030b8211 */ /* 0x040fe200010f0c05 */
[----:B------:R3:W-:Y:S01]  /*11ff0*/  @P3 STS.128 [R211+0x800], RZ ;  /* 0x000800ffd3003388 */ /* 0x0007e20000000c00 */
[----:B------:R-:W-:-:S04]  /*12000*/  @!P3 LEA R14, P6, R3, R176, 0x1 ;  /* 0x000000b0030eb211 */ /* 0x000fc800078c08ff */
[----:B------:R-:W-:-:S05]  /*12010*/  @!P3 LEA.HI.X R15, R3, R177, R5, 0x1, P6 ;  /* 0x000000b1030fb211 */ /* 0x000fca00030f0c05 */
        /* <DEDUP_REMOVED lines=11> */
[----:B------:R-:W-:-:S04]  /*120d0*/  LEA R2, P2, R3, R176, 0x1 ;  /* 0x000000b003027211 */ /* 0x000fc800078408ff */
[----:B------:R-:W-:-:S05]  /*120e0*/  LEA.HI.X R3, R3, R177, R5, 0x1, P2 ;  /* 0x000000b103037211 */ /* 0x000fca00010f0c05 */
[----:B------:R-:W-:Y:S01]  /*120f0*/  @!PT LDS RZ, [RZ] ;  /* 0x00000000fffff984 */ /* 0x000fe20000000800 */
[----:B------:R-:W-:Y:S01]  /*12100*/  @!PT LDS RZ, [RZ] ;  /* 0x00000000fffff984 */ /* 0x000fe20000000800 */
[----:B------:R-:W-:Y:S01]  /*12110*/  @!PT LDS RZ, [RZ] ;  /* 0x00000000fffff984 */ /* 0x000fe20000000800 */
[----:B------:R4:W-:Y:S04]  /*12120*/  LDGSTS.E.BYPASS.LTC128B.128 [R211+0x4800], desc[UR6][R2.64+0x100] ;  /* 0x0480010002d37fae */ /* 0x0009e8000b901d46 */
.L_x_1037:
[----:B------:R-:W-:Y:S05]  /*12130*/  BSYNC B0 ;  /* 0x0000000000007941 */ /* 0x000fea0003800000 */
.L_x_1036:
[----:B------:R-:W-:Y:S04]  /*12140*/  BSSY B0, `(.L_x_1038) ;  /* 0x000001b000007945 */ /* 0x000fe80003800000 */
[----:B------:R-:W-:Y:S05]  /*12150*/  @P5 BRA `(.L_x_1039) ;  /* 0x0000000000645947 */ /* 0x000fea0003800000 */
[----:B------:R-:W-:Y:S02]  /*12160*/  ISETP.GE.AND P3, PT, R12, R75, PT ;  /* 0x0000004b0c00720c */ /* 0x000fe40003f66270 */
[----:B------:R-:W-:-:S04]  /*12170*/  LEA R5, P2, R174, R170, 0x5 ;  /* 0x000000aaae057211 */ /* 0x000fc800078428ff */
[----:B----4-:R-:W-:Y:S02]  /*12180*/  LEA.HI.X R3, R174, R173, R175, 0x5, P2 ;  /* 0x000000adae037211 */ /* 0x010fe400010f2caf */
[----:B-123-5:R-:W-:-:S04]  /*12190*/  @!P0 LEA R10, P2, R5, R176, 0x1 ;  /* 0x000000b0050a8211 */ /* 0x02efc800078408ff */
        /* <DEDUP_REMOVED lines=21> */
.L_x_1039:
[----:B------:R-:W-:Y:S05]  /*122f0*/  BSYNC B0 ;  /* 0x0000000000007941 */ /* 0x000fea0003800000 */
.L_x_1038:
[----:B------:R-:W-:Y:S05]  /*12300*/  @P4 BRA `(.L_x_977) ;  /* 0x00000000006c4947 */ /* 0x000fea0003800000 */
[----:B------:R-:W-:Y:S01]  /*12310*/  ISETP.GE.AND P3, PT, R12, R75, PT ;  /* 0x0000004b0c00720c */ /* 0x000fe20003f66270 */
[----:B------:R-:W-:Y:S02]  /*12320*/  IMAD.MOV.U32 R171, RZ, RZ, R173 ;  /* 0x000000ffffab7224 */ /* 0x000fe400078e00ad */
[----:B--2-4-:R-:W-:Y:S02]  /*12330*/  IMAD R2, R175, 0x30, RZ ;  /* 0x00000030af027824 */ /* 0x014fe400078e02ff */
[----:B------:R-:W-:-:S04]  /*12340*/  IMAD.WIDE.U32 R174, R174, 0x30, R170 ;  /* 0x00000030aeae7825 */ /* 0x000fc800078e00aa */
[----:B------:R-:W-:Y:S01]  /*12350*/  IMAD.IADD R3, R2, 0x1, R175 ;  /* 0x0000000102037824 */ /* 0x000fe200078e02af */
[----:B-----5:R-:W-:-:S03]  /*12360*/  @!P0 LEA R4, P2, R174, R176, 0x1 ;  /* 0x000000b0ae048211 */ /* 0x020fc600078408ff */
[C---:B-1-3--:R-:W-:Y:S01]  /*12370*/  @!P3 LEA R10, P4, R174.reuse, R176, 0x1 ;  /* 0x000000b0ae0ab211 */ /* 0x04afe200078808ff */
[----:B------:R1:W-:Y:S01]  /*12380*/  @P3 STS.128 [R211+0x1800], RZ ;  /* 0x001800ffd3003388 */ /* 0x0003e20000000c00 */
[CCC-:B------:R-:W-:Y:S02]  /*12390*/  @!P0 LEA.HI.X R5, R174.reuse, R177.reuse, R3.reuse, 0x1, P2 ;  /* 0x000000b1ae058211 */ /* 0x1c0fe400010f0c03 */
        /* <DEDUP_REMOVED lines=18> */
.L_x_977:
[----:B------:R-:W-:Y:S05]  /*124c0*/  BSYNC B3 ;  /* 0x0000000000037941 */ /* 0x000fea0003800000 */
.L_x_938:
[----:B--2-4-:R-:W-:Y:S01]  /*124d0*/  LEA R2, R133, 0xffffffc0, 0x6 ;  /* 0xffffffc085027811 */ /* 0x014fe200078e30ff */
[----:B------:R-:W-:Y:S01]  /*124e0*/  BSSY B0, `(.L_x_1040) ;  /* 0x000001f000007945 */ /* 0x000fe20003800000 */
[----:B------:R-:W-:-:S03]  /*124f0*/  LOP3.LUT R214, R74, 0xff, RZ, 0xc0, !PT ;  /* 0x000000ff4ad67812 */ /* 0x000fc600078ec0ff */
[----:B------:R-:W-:-:S05]  /*12500*/  IMAD.IADD R3, R69, 0x1, -R2 ;  /* 0x0000000145037824 */ /* 0x000fca00078e0a02 */
[----:B------:R-:W-:-:S13]  /*12510*/  ISETP.GE.AND P0, PT, R168, R3, PT ;  /* 0x00000003a800720c */ /* 0x000fda0003f06270 */
[----:B------:R-:W-:Y:S05]  /*12520*/  @P0 BRA `(.L_x_1041) ;  /* 0x0000000000680947 */ /* 0x000fea0003800000 */
[C---:B-1----:R-:W-:Y:S02]  /*12530*/  LOP3.LUT R4, R214.reuse, 0x1, RZ, 0xc0, !PT ;  /* 0x00000001d6047812 */ /* 0x042fe400078ec0ff */
[----:B------:R-:W-:Y:S02]  /*12540*/  R2P PR, R214, 0x6 ;  /* 0x00000006d6007804 */ /* 0x000fe40000000000 */
[----:B------:R-:W-:-:S11]  /*12550*/  ISETP.NE.U32.AND P0, PT, R4, 0x1, PT ;  /* 0x000000010400780c */ /* 0x000fd60003f05070 */
[----:B------:R-:W-:Y:S02]  /*12560*/  @P1 IMAD.MOV.U32 R4, RZ, RZ, R204 ;  /* 0x000000ffff041224 */ /* 0x000fe400078e00cc */
[----:B---3--:R-:W-:Y:S01]  /*12570*/  @!P0 MOV R10, R204 ;  /* 0x000000cc000a8202 */ /* 0x008fe20000000f00 */
[--C-:B------:R-:W-:Y:S02]  /*12580*/  @!P0 IMAD.MOV.U32 R11, RZ, RZ, R203.reuse ;  /* 0x000000ffff0b8224 */ /* 0x100fe400078e00cb */
[----:B------:R-:W-:-:S03]  /*12590*/  @P1 IMAD.MOV.U32 R5, RZ, RZ, R203 ;  /* 0x000000ffff051224 */ /* 0x000fc600078e00cb */
        /* <DEDUP_REMOVED lines=8> */
[----:B------:R1:W-:Y:S04]  /*12620*/  @P1 LDGSTS.E.BYPASS.LTC128B.128 [R211+0x8000], desc[UR6][R4.64+0x80] ;  /* 0x0800008004d31fae */ /* 0x0003e8000b901d46 */
[----:B------:R1:W-:Y:S01]  /*12630*/  @!P1 STS.128 [R211+0x8000], RZ ;  /* 0x008000ffd3009388 */ /* 0x0003e20000000c00 */
[----:B------:R-:W-:Y:S05]  /*12640*/  @!P2 BRA `(.L_x_1042) ;  /* 0x00000000001ca947 */ /* 0x000fea0003800000 */
[----:B-1----:R-:W-:Y:S02]  /*12650*/  MOV R4, R204 ;  /* 0x000000cc00047202 */ /* 0x002fe40000000f00 */
[----:B------:R-:W-:-:S05]  /*12660*/  MOV R5, R203 ;  /* 0x000000cb00057202 */ /* 0x000fca0000000f00 */
[----:B------:R-:W-:Y:S01]  /*12670*/  @!PT LDS RZ, [RZ] ;  /* 0x00000000fffff984 */ /* 0x000fe20000000800 */
[----:B------:R-:W-:Y:S01]  /*12680*/  @!PT LDS RZ, [RZ] ;  /* 0x00000000fffff984 */ /* 0x000fe20000000800 */
[----:B------:R-:W-:Y:S01]  /*12690*/  @!PT LDS RZ, [RZ] ;  /* 0x00000000fffff984 */ /* 0x000fe20000000800 */
[----:B------:R2:W-:Y:S01]  /*126a0*/  LDGSTS.E.BYPASS.LTC128B.128 [R211+0xa000], desc[UR6][R4.64+0x100] ;  /* 0x0a00010004d37fae */ /* 0x0005e2000b901d46 */
[----:B------:R-:W-:Y:S05]  /*126b0*/  BRA `(.L_x_1041) ;  /* 0x0000000000047947 */ /* 0x000fea0003800000 */
.L_x_1042:
[----:B------:R4:W-:Y:S02]  /*126c0*/  STS.128 [R211+0xa000], RZ ;  /* 0x00a000ffd3007388 */ /* 0x0009e40000000c00 */
.L_x_1041:
[----:B------:R-:W-:Y:S05]  /*126d0*/  BSYNC B0 ;  /* 0x0000000000007941 */ /* 0x000fea0003800000 */
.L_x_1040:
[----:B------:R-:W-:Y:S01]  /*126e0*/  ISETP.GE.AND P0, PT, R0, R3, PT ;  /* 0x000000030000720c */ /* 0x000fe20003f06270 */
[----:B------:R-:W-:-:S12]  /*126f0*/  BSSY B0, `(.L_x_1043) ;  /* 0x000001f000007945 */ /* 0x000fd80003800000 */
[----:B------:R-:W-:Y:S05]  /*12700*/  @P0 BRA `(.L_x_1044) ;  /* 0x0000000000740947 */ /* 0x000fea0003800000 */
[C---:B-12---:R-:W-:Y:S02]  /*12710*/  LOP3.LUT R4, R214.reuse, 0x1, RZ, 0xc0, !PT ;  /* 0x00000001d6047812 */ /* 0x046fe400078ec0ff */
[----:B------:R-:W-:Y:S02]  /*12720*/  LOP3.LUT P0, RZ, R214, 0x2, RZ, 0xc0, !PT ;  /* 0x00000002d6ff7812 */ /* 0x000fe4000780c0ff */
[----:B------:R-:W-:Y:S02]  /*12730*/  ISETP.NE.U32.AND P1, PT, R4, 0x1, PT ;  /* 0x000000010400780c */ /* 0x000fe40003f25070 */
[----:B------:R-:W-:-:S05]  /*12740*/  IADD3 R7, P2, R201, R156, RZ ;  /* 0x0000009cc9077210 */ /* 0x000fca0007f5e0ff */
[----:B------:R-:W-:-:S04]  /*12750*/  IMAD.X R5, R202, 0x1, R155, P2 ;  /* 0x00000001ca057824 */ /* 0x000fc800010e069b */
[----:B---3--:R-:W-:Y:S02]  /*12760*/  @P0 LEA R10, P2, R7, R158, 0x1 ;  /* 0x0000009e070a0211 */ /* 0x008fe400078408ff */
[----:B------:R-:W-:Y:S02]  /*12770*/  @!P1 LEA R12, P3, R201, R204, 0x1 ;  /* 0x000000ccc90c9211 */ /* 0x000fe400078608ff */
[----:B------:R-:W-:Y:S02]  /*12780*/  @P0 LEA.HI.X R11, R7, R159, R5, 0x1, P2 ;  /* 0x0000009f070b0211 */ /* 0x000fe400010f0c05 */
        /* <DEDUP_REMOVED lines=11> */
[----:B------:R-:W-:-:S13]  /*12840*/  LOP3.LUT P0, RZ, R214, 0x4, RZ, 0xc0, !PT ;  /* 0x00000004d6ff7812 */ /* 0x000fda000780c0ff */
[----:B------:R-:W-:Y:S05]  /*12850*/  @!P0 BRA `(.L_x_1045) ;  /* 0x00000000001c8947 */ /* 0x000fea0003800000 */
[----:B------:R-:W-:-:S04]  /*12860*/  LEA R4, P0, R7, R158, 0x1 ;  /* 0x0000009e07047211 */ /* 0x000fc800078008ff */
[----:B------:R-:W-:-:S05]  /*12870*/  LEA.HI.X R5, R7, R159, R5, 0x1, P0 ;  /* 0x0000009f07057211 */ /* 0x000fca00000f0c05 */
[----:B------:R-:W-:Y:S01]  /*12880*/  @!PT LDS RZ, [RZ] ;  /* 0x00000000fffff984 */ /* 0x000fe20000000800 */
[----:B------:R-:W-:Y:S01]  /*12890*/  @!PT LDS RZ, [RZ] ;  /* 0x00000000fffff984 */ /* 0x000fe20000000800 */
[----:B------:R-:W-:Y:S01]  /*128a0*/  @!PT LDS RZ, [RZ] ;  /* 0x00000000fffff984 */ /* 0x000fe20000000800 */
[----:B------:R2:W-:Y:S01]  /*128b0*/  LDGSTS.E.BYPASS.LTC128B.128 [R211+0xa800], desc[UR6][R4.64+0x100] ;  /* 0x0a80010004d37fae */ /* 0x0005e2000b901d46 */
[----:B------:R-:W-:Y:S05]  /*128c0*/  BRA `(.L_x_1044) ;  /* 0x0000000000047947 */ /* 0x000fea0003800000 */
.L_x_1045:
[----:B------:R2:W-:Y:S02]  /*128d0*/  STS.128 [R211+0xa800], RZ ;  /* 0x00a800ffd3007388 */ /* 0x0005e40000000c00 */
.L_x_1044:
[----:B------:R-:W-:Y:S05]  /*128e0*/  BSYNC B0 ;  /* 0x0000000000007941 */ /* 0x000fea0003800000 */
.L_x_1043:
[----:B------:R-:W-:Y:S01]  /*128f0*/  ISETP.GE.AND P0, PT, R6, R3, PT ;  /* 0x000000030600720c */ /* 0x000fe20003f06270 */
[----:B------:R-:W-:-:S12]  /*12900*/  BSSY B0, `(.L_x_1046) ;  /* 0x0000021000007945 */ /* 0x000fd80003800000 */
[----:B------:R-:W-:Y:S05]  /*12910*/  @P0 BRA `(.L_x_1047) ;  /* 0x00000000007c0947 */ /* 0x000fea0003800000 */
[C---:B-12---:R-:W-:Y:S02]  /*12920*/  LOP3.LUT R4, R214.reuse, 0x1, RZ, 0xc0, !PT ;  /* 0x00000001d6047812 */ /* 0x046fe400078ec0ff */
[----:B------:R-:W-:Y:S02]  /*12930*/  LOP3.LUT P0, RZ, R214, 0x2, RZ, 0xc0, !PT ;  /* 0x00000002d6ff7812 */ /* 0x000fe4000780c0ff */
[----:B------:R-:W-:Y:S01]  /*12940*/  ISETP.NE.U32.AND P1, PT, R4, 0x1, PT ;  /* 0x000000010400780c */ /* 0x000fe20003f25070 */
[C---:B------:R-:W-:Y:S01]  /*12950*/  IMAD.SHL.U32 R4, R66.reuse, 0x20, RZ ;  /* 0x0000002042047824 */ /* 0x040fe200078e00ff */
[C---:B------:R-:W-:Y:S02]  /*12960*/  LEA R9, P2, R66.reuse, R156, 0x5 ;  /* 0x0000009c42097211 */ /* 0x040fe400078428ff */
[C-C-:B------:R-:W-:Y:S02]  /*12970*/  SHF.L.U64.HI R5, R66.reuse, 0x5, R67.reuse ;  /* 0x0000000542057819 */ /* 0x140fe40000010243 */
[----:B------:R-:W-:-:S05]  /*12980*/  LEA.HI.X R7, R66, R155, R67, 0x5, P2 ;  /* 0x0000009b42077211 */ /* 0x000fca00010f2c43 */
[C---:B---3--:R-:W-:Y:S02]  /*12990*/  @P0 LEA R10, P2, R9.reuse, R158, 0x1 ;  /* 0x0000009e090a0211 */ /* 0x048fe400078408ff */
[C---:B------:R-:W-:Y:S02]  /*129a0*/  @!P1 LEA R12, P3, R4.reuse, R204, 0x1 ;  /* 0x000000cc040c9211 */ /* 0x040fe400078608ff */
        /* <DEDUP_REMOVED lines=21> */
.L_x_1048:
[----:B------:R2:W-:Y:S02]  /*12b00*/  STS.128 [R211+0xb000], RZ ;  /* 0x00b000ffd3007388 */ /* 0x0005e40000000c00 */
.L_x_1047:
[----:B------:R-:W-:Y:S05]  /*12b10*/  BSYNC B0 ;  /* 0x0000000000007941 */ /* 0x000fea0003800000 */
.L_x_1046:
[----:B------:R-:W-:Y:S01]  /*12b20*/  ISETP.GE.AND P0, PT, R8, R3, PT ;  /* 0x000000030800720c */ /* 0x000fe20003f06270 */
[----:B------:R-:W-:-:S12]  /*12b30*/  BSSY B0, `(.L_x_1049) ;  /* 0x0000022000007945 */ /* 0x000fd80003800000 */
[----:B------:R-:W-:Y:S05]  /*12b40*/  @P0 BRA `(.L_x_1050) ;  /* 0x0000000000800947 */ /* 0x000fea0003800000 */
[C---:B-12---:R-:W-:Y:S01]  /*12b50*/  LOP3.LUT R4, R214.reuse, 0x1, RZ, 0xc0, !PT ;  /* 0x00000001d6047812 */ /* 0x046fe200078ec0ff */
[----:B------:R-:W-:Y:S01]  /*12b60*/  IMAD.MOV.U32 R154, RZ, RZ, R156 ;  /* 0x000000ffff9a7224 */ /* 0x000fe200078e009c */
[----:B------:R-:W-:Y:S02]  /*12b70*/  LOP3.LUT P2, RZ, R214, 0x2, RZ, 0xc0, !PT ;  /* 0x00000002d6ff7812 */ /* 0x000fe4000784c0ff */
[----:B------:R-:W-:Y:S01]  /*12b80*/  ISETP.NE.U32.AND P3, PT, R4, 0x1, PT ;  /* 0x000000010400780c */ /* 0x000fe20003f65070 */
[----:B------:R-:W-:Y:S01]  /*12b90*/  IMAD R4, R67, 0x30, RZ ;  /* 0x0000003043047824 */ /* 0x000fe200078e02ff */
[----:B------:R-:W-:Y:S01]  /*12ba0*/  LOP3.LUT P1, RZ, R214, 0x4, RZ, 0xc0, !PT ;  /* 0x00000004d6ff7812 */ /* 0x000fe2000782c0ff */
[----:B---3--:R-:W-:-:S04]  /*12bb0*/  IMAD.WIDE.U32 R10, R66, 0x30, R154 ;  /* 0x00000030420a7825 */ /* 0x008fc800078e009a */
[----:B------:R-:W-:-:S04]  /*12bc0*/  IMAD.IADD R5, R11, 0x1, R4 ;  /* 0x000000010b057824 */ /* 0x000fc800078e0204 */
[CC--:B------:R-:W-:Y:S02]  /*12bd0*/  @P2 LEA R14, P4, R10.reuse, R158.reuse, 0x1 ;  /* 0x0000009e0a0e2211 */ /* 0x0c0fe400078808ff */
[----:B------:R-:W-:Y:S01]  /*12be0*/  @!P3 MOV R13, R203 ;  /* 0x000000cb000db202 */ /* 0x000fe20000000f00 */
[----:B------:R-:W-:Y:S01]  /*12bf0*/  @!P3 IMAD.MOV.U32 R12, RZ, RZ, R204 ;  /* 0x000000ffff0cb224 */ /* 0x000fe200078e00cc */
[C---:B------:R-:W-:Y:S01]  /*12c00*/  @P1 LEA R4, P0, R10.reuse, R158, 0x1 ;  /* 0x0000009e0a041211 */ /* 0x040fe200078008ff */
[----:B------:R-:W-:Y:S01]  /*12c10*/  @!P3 IMAD R67, R67, 0x60, RZ ;  /* 0x000000604343b824 */ /* 0x000fe200078e02ff */
[-C--:B------:R-:W-:Y:S01]  /*12c20*/  @P2 LEA.HI.X R15, R10, R159.reuse, R5, 0x1, P4 ;  /* 0x0000009f0a0f2211 */ /* 0x080fe200020f0c05 */
[----:B------:R-:W-:Y:S01]  /*12c30*/  @!P3 IMAD.WIDE.U32 R12, R66, 0x60, R12 ;  /* 0x00000060420cb825 */ /* 0x000fe200078e000c */
[----:B------:R-:W-:-:S04]  /*12c40*/  @P1 LEA.HI.X R5, R10, R159, R5, 0x1, P0 ;  /* 0x0000009f0a051211 */ /* 0x000fc800000f0c05 */
        /* <DEDUP_REMOVED lines=10> */
[----:B------:R1:W-:Y:S04]  /*12cf0*/  @!P2 STS.128 [R211+0x9800], RZ ;  /* 0x009800ffd300a388 */ /* 0x0003e80000000c00 */
[----:B------:R-:W-:Y:S01]  /*12d00*/  @!PT LDS RZ, [RZ] ;  /* 0x00000000fffff984 */ /* 0x000fe20000000800 */
[----:B------:R-:W-:Y:S01]  /*12d10*/  @!PT LDS RZ, [RZ] ;  /* 0x00000000fffff984 */ /* 0x000fe20000000800 */
[----:B------:R-:W-:Y:S01]  /*12d20*/  @!PT LDS RZ, [RZ] ;  /* 0x00000000fffff984 */ /* 0x000fe20000000800 */
[----:B------:R1:W-:Y:S04]  /*12d30*/  @P1 LDGSTS.E.BYPASS.LTC128B.128 [R211+0xb800], desc[UR6][R4.64+0x100] ;  /* 0x0b80010004d31fae */ /* 0x0003e8000b901d46 */
[----:B------:R1:W-:Y:S02]  /*12d40*/  @!P1 STS.128 [R211+0xb800], RZ ;  /* 0x00b800ffd3009388 */ /* 0x0003e40000000c00 */
.L_x_1050:
[----:B------:R-:W-:Y:S05]  /*12d50*/  BSYNC B0 ;  /* 0x0000000000007941 */ /* 0x000fea0003800000 */
.L_x_1049:
[----:B------:R-:W0:Y:S01]  /*12d60*/  LDGDEPBAR ;  /* 0x00000000000079af */ /* 0x000e220000000000 */
[----:B------:R-:W-:Y:S01]  /*12d70*/  ISETP.GE.AND P0, PT, R168, R3, PT ;  /* 0x00000003a800720c */ /* 0x000fe20003f06270 */
[----:B------:R-:W-:Y:S01]  /*12d80*/  BSSY B0, `(.L_x_1051) ;  /* 0x000001d000007945 */ /* 0x000fe20003800000 */
[----:B------:R-:W-:-:S04]  /*12d90*/  DEPBAR.LE SB0, 0x0 ;  /* 0x000080000000791a */ /* 0x000fc80000000000 */
[----:B------:R-:W-:Y:S07]  /*12da0*/  BAR.SYNC.DEFER_BLOCKING 0x0 ;  /* 0x0000000000007b1d */ /* 0x000fee0000010000 */
[----:B------:R1:W-:Y:S04]  /*12db0*/  @P0 STS.128 [R211+0xc000], RZ ;  /* 0x00c000ffd3000388 */ /* 0x0003e80000000c00 */
[----:B------:R1:W-:Y:S04]  /*12dc0*/  @P0 STS.128 [R211+0xe000], RZ ;  /* 0x00e000ffd3000388 */ /* 0x0003e80000000c00 */
[----:B------:R1:W-:Y:S01]  /*12dd0*/  @P0 STS.128 [R211+0x10000], RZ ;  /* 0x010000ffd3000388 */ /* 0x0003e20000000c00 */
[----:B------:R-:W-:Y:S05]  /*12de0*/  @P0 BRA `(.L_x_1052) ;  /* 0x0000000000580947 */ /* 0x000fea0003800000 */
[C---:B-12---:R-:W-:Y:S02]  /*12df0*/  LOP3.LUT R4, R214.reuse, 0x1, RZ, 0xc0, !PT ;  /* 0x00000001d6047812 */ /* 0x046fe400078ec0ff */
[----:B------:R-:W-:Y:S02]  /*12e00*/  R2P PR, R214, 0x6 ;  /* 0x00000006d6007804 */ /* 0x000fe40000000000 */
[----:B------:R-:W-:-:S13]  /*12e10*/  ISETP.NE.U32.AND P0, PT, R4, 0x1, PT ;  /* 0x000000010400780c */ /* 0x000fda0003f05070 */
[----:B------:R-:W-:Y:S02]  /*12e20*/  @!P0 IMAD.MOV.U32 R4, RZ, RZ, R160 ;  /* 0x000000ffff048224 */ /* 0x000fe400078e00a0 */
[----:B------:R-:W-:-:S05]  /*12e30*/  @!P0 IMAD.MOV.U32 R5, RZ, RZ, R161 ;  /* 0x000000ffff058224 */ /* 0x000fca00078e00a1 */
        /* <DEDUP_REMOVED lines=11> */
[----:B------:R-:W-:Y:S01]  /*12ef0*/  @!PT LDS RZ, [RZ] ;  /* 0x00000000fffff984 */ /* 0x000fe20000000800 */
[----:B------:R-:W-:Y:S01]  /*12f00*/  @!PT LDS RZ, [RZ] ;  /* 0x00000000fffff984 */ /* 0x000fe20000000800 */
[----:B------:R-:W-:Y:S01]  /*12f10*/  @!PT LDS RZ, [RZ] ;  /* 0x00000000fffff984 */ /* 0x000fe20000000800 */
[----:B------:R2:W-:Y:S01]  /*12f20*/  LDGSTS.E.BYPASS.LTC128B.128 [R211+0x10000], desc[UR6][R160.64+0x100] ;  /* 0x10000100a0d37fae */ /* 0x0005e2000b901d46 */
[----:B------:R-:W-:Y:S05]  /*12f30*/  BRA `(.L_x_1052) ;  /* 0x0000000000047947 */ /* 0x000fea0003800000 */
.L_x_1053:
[----:B------:R2:W-:Y:S02]  /*12f40*/  STS.128 [R211+0x10000], RZ ;  /* 0x010000ffd3007388 */ /* 0x0005e40000000c00 */
.L_x_1052:
[----:B------:R-:W-:Y:S05]  /*12f50*/  BSYNC B0 ;  /* 0x0000000000007941 */ /* 0x000fea0003800000 */
.L_x_1051:
[----:B------:R-:W-:Y:S01]  /*12f60*/  ISETP.GE.AND P0, PT, R0, R3, PT ;  /* 0x000000030000720c */ /* 0x000fe20003f06270 */
[----:B------:R-:W-:-:S12]  /*12f70*/  BSSY B0, `(.L_x_1054) ;  /* 0x0000022000007945 */ /* 0x000fd80003800000 */
[----:B------:R1:W-:Y:S04]  /*12f80*/  @P0 STS.128 [R211+0xc800], RZ ;  /* 0x00c800ffd3000388 */ /* 0x0003e80000000c00 */
[----:B------:R1:W-:Y:S04]  /*12f90*/  @P0 STS.128 [R211+0xe800], RZ ;  /* 0x00e800ffd3000388 */ /* 0x0003e80000000c00 */
[----:B------:R1:W-:Y:S01]  /*12fa0*/  @P0 STS.128 [R211+0x10800], RZ ;  /* 0x010800ffd3000388 */ /* 0x0003e20000000c00 */
[----:B------:R-:W-:Y:S05]  /*12fb0*/  @P0 BRA `(.L_x_1055) ;  /* 0x0000000000740947 */ /* 0x000fea0003800000 */
[C---:B------:R-:W-:Y:S02]  /*12fc0*/  LOP3.LUT R0, R214.reuse, 0x1, RZ, 0xc0, !PT ;  /* 0x00000001d6007812 */ /* 0x040fe400078ec0ff */
[----:B------:R-:W-:Y:S02]  /*12fd0*/  LOP3.LUT P0, RZ, R214, 0x2, RZ, 0xc0, !PT ;  /* 0x00000002d6ff7812 */ /* 0x000fe4000780c0ff */
[----:B------:R-:W-:Y:S02]  /*12fe0*/  ISETP.NE.U32.AND P1, PT, R0, 0x1, PT ;  /* 0x000000010000780c */ /* 0x000fe40003f25070 */
[----:B------:R-:W-:-:S05]  /*12ff0*/  IADD3 R7, P2, R199, R162, RZ ;  /* 0x000000a2c7077210 */ /* 0x000fca0007f5e0ff */
[----:B-12---:R-:W-:-:S04]  /*13000*/  IMAD.X R5, R200, 0x1, R165, P2 ;  /* 0x00000001c8057824 */ /* 0x006fc800010e06a5 */
        /* <DEDUP_REMOVED lines=23> */
.L_x_1056:
[----:B------:R2:W-:Y:S02]  /*13180*/  STS.128 [R211+0x10800], RZ ;  /* 0x010800ffd3007388 */ /* 0x0005e40000000c00 */
.L_x_1055:
[----:B------:R-:W-:Y:S05]  /*13190*/  BSYNC B0 ;  /* 0x0000000000007941 */ /* 0x000fea0003800000 */
.L_x_1054:
        /* <DEDUP_REMOVED lines=8> */
[----:B------:R-:W-:Y:S01]  /*13220*/  ISETP.NE.U32.AND P1, PT, R0, 0x1, PT ;  /* 0x000000010000780c */ /* 0x000fe20003f25070 */
[C---:B------:R-:W-:Y:S01]  /*13230*/  IMAD.SHL.U32 R0, R64.reuse, 0x20, RZ ;  /* 0x0000002040007824 */ /* 0x040fe200078e00ff */
[C---:B------:R-:W-:Y:S02]  /*13240*/  LEA R7, P2, R64.reuse, R162, 0x5 ;  /* 0x000000a240077211 */ /* 0x040fe400078428ff */
[C-C-:B-12---:R-:W-:Y:S02]  /*13250*/  SHF.L.U64.HI R4, R64.reuse, 0x5, R65.reuse ;  /* 0x0000000540047819 */ /* 0x146fe40000010241 */
        /* <DEDUP_REMOVED lines=24> */
.L_x_1059:
[----:B------:R2:W-:Y:S02]  /*133e0*/  STS.128 [R211+0x11000], RZ ;  /* 0x011000ffd3007388 */ /* 0x0005e40000000c00 */
.L_x_1058:
[----:B------:R-:W-:Y:S05]  /*133f0*/  BSYNC B0 ;  /* 0x0000000000007941 */ /* 0x000fea0003800000 */
.L_x_1057:
[----:B------:R-:W-:Y:S01]  /*13400*/  ISETP.GE.AND P0, PT, R8, R3, PT ;  /* 0x000000030800720c */ /* 0x000fe20003f06270 */
[----:B------:R-:W-:Y:S01]  /*13410*/  IMAD.SHL.U32 R0, R68, 0x40, RZ ;  /* 0x0000004044007824 */ /* 0x000fe200078e00ff */
[----:B-12---:R-:W-:Y:S01]  /*13420*/  SHF.R.S32.HI R5, RZ, 0x1f, R56 ;  /* 0x0000001fff057819 */ /* 0x006fe20000011438 */
[----:B------:R-:W-:Y:S01]  /*13430*/  IMAD.SHL.U32 R168, R168, 0x8, RZ ;  /* 0x00000008a8a87824 */ /* 0x000fe200078e00ff */
[----:B------:R-:W-:Y:S02]  /*13440*/  BSSY B0, `(.L_x_1060) ;  /* 0x000002d000007945 */ /* 0x000fe40003800000 */
[----:B------:R-:W-:Y:S02]  /*13450*/  LOP3.LUT R7, R0, 0x1c0, RZ, 0xc0, !PT ;  /* 0x000001c000077812 */ /* 0x000fe400078ec0ff */
[----:B------:R-:W-:Y:S02]  /*13460*/  LEA.HI R5, R5, R56, RZ, 0x5 ;  /* 0x0000003805057211 */ /* 0x000fe400078f28ff */
[----:B------:R-:W-:-:S02]  /*13470*/  LOP3.LUT R168, R7, 0x8, R168, 0xf8, !PT ;  /* 0x0000000807a87812 */ /* 0x000fc400078ef8a8 */
[----:B------:R-:W-:Y:S01]  /*13480*/  SHF.R.U32.HI R7, RZ, 0x3, R7 ;  /* 0x00000003ff077819 */ /* 0x000fe20000011607 */
[----:B------:R1:W-:Y:S01]  /*13490*/  @P0 STS.128 [R211+0xd800], RZ ;  /* 0x00d800ffd3000388 */ /* 0x0003e20000000c00 */
[----:B------:R-:W-:Y:S02]  /*134a0*/  SHF.R.S32.HI R5, RZ, 0x5, R5 ;  /* 0x00000005ff057819 */ /* 0x000fe40000011405 */
[----:B------:R-:W-:Y:S01]  /*134b0*/  LOP3.LUT R7, R168, R7, RZ, 0x3c, !PT ;  /* 0x00000007a8077212 */ /* 0x000fe200078e3cff */
[----:B------:R1:W-:Y:S02]  /*134c0*/  @P0 STS.128 [R211+0xf800], RZ ;  /* 0x00f800ffd3000388 */ /* 0x0003e40000000c00 */
[----:B------:R-:W-:Y:S02]  /*134d0*/  IMAD R194, R5, 0x400, R54 ;  /* 0x0000040005c27824 */ /* 0x000fe400078e0236 */
[----:B------:R1:W-:Y:S01]  /*134e0*/  @P0 STS.128 [R211+0x11800], RZ ;  /* 0x011800ffd3000388 */ /* 0x0003e20000000c00 */
[----:B------:R-:W-:-:S02]  /*134f0*/  IMAD R193, R70, 0x200, R7 ;  /* 0x0000020046c17824 */ /* 0x000fc400078e0207 */
[----:B------:R-:W-:-:S03]  /*13500*/  LEA R194, R194, UR4, 0x1 ;  /* 0x00000004c2c27c11 */ /* 0x000fc6000f8e08ff */
[----:B------:R-:W-:Y:S01]  /*13510*/  LEA R193, R193, UR4, 0x1 ;  /* 0x00000004c1c17c11 */ /* 0x000fe2000f8e08ff */
[----:B------:R-:W-:Y:S06]  /*13520*/  @P0 BRA `(.L_x_1061) ;  /* 0x0000000000780947 */ /* 0x000fec0003800000 */
[C---:B------:R-:W-:Y:S01]  /*13530*/  LOP3.LUT R0, R214.reuse, 0x1, RZ, 0xc0, !PT ;  /* 0x00000001d6007812 */ /* 0x040fe200078ec0ff */
[----:B------:R-:W-:Y:S01]  /*13540*/  IMAD.MOV.U32 R164, RZ, RZ, R162 ;  /* 0x000000ffffa47224 */ /* 0x000fe200078e00a2 */
[----:B------:R-:W-:Y:S02]  /*13550*/  LOP3.LUT P2, RZ, R214, 0x2, RZ, 0xc0, !PT ;  /* 0x00000002d6ff7812 */ /* 0x000fe4000784c0ff */
[----:B------:R-:W-:Y:S01]  /*13560*/  ISETP.NE.U32.AND P3, PT, R0, 0x1, PT ;  /* 0x000000010000780c */ /* 0x000fe20003f65070 */
[----:B------:R-:W-:Y:S01]  /*13570*/  IMAD R0, R65, 0x30, RZ ;  /* 0x0000003041007824 */ /* 0x000fe200078e02ff */
[----:B------:R-:W-:Y:S01]  /*13580*/  LOP3.LUT P1, RZ, R214, 0x4, RZ, 0xc0, !PT ;  /* 0x00000004d6ff7812 */ /* 0x000fe2000782c0ff */
[----:B------:R-:W-:-:S04]  /*13590*/  IMAD.WIDE.U32 R164, R64, 0x30, R164 ;  /* 0x0000003040a47825 */ /* 0x000fc800078e00a4 */
[----:B------:R-:W-:-:S04]  /*135a0*/  IMAD.IADD R3, R165, 0x1, R0 ;  /* 0x00000001a5037824 */ /* 0x000fc800078e0200 */
[-C--:B------:R-:W-:Y:S02]  /*135b0*/  @P2 LEA R6, P4, R164, R166.reuse, 0x1 ;  /* 0x000000a6a4062211 */ /* 0x080fe400078808ff */
[----:B------:R-:W-:Y:S02]  /*135c0*/  @!P3 IMAD.WIDE.U32 R4, R64, 0x60, R160 ;  /* 0x000000604004b825 */ /* 0x000fe400078e00a0 */
[C---:B------:R-:W-:Y:S02]  /*135d0*/  @P1 LEA R8, P0, R164.reuse, R166, 0x1 ;  /* 0x000000a6a4081211 */ /* 0x040fe400078008ff */
[----:B------:R-:W-:Y:S01]  /*135e0*/  @!P3 IMAD R65, R65, 0x60, RZ ;  /* 0x000000604141b824 */ /* 0x000fe200078e02ff */
[CCC-:B------:R-:W-:Y:S02]  /*135f0*/  @P2 LEA.HI.X R7, R164.reuse, R167.reuse, R3.reuse, 0x1, P4 ;  /* 0x000000a7a4072211 */ /* 0x1c0fe400020f0c03 */
[----:B------:R-:W-:Y:S01]  /*13600*/  @P1 LEA.HI.X R9, R164, R167, R3, 0x1, P0 ;  /* 0x000000a7a4091211 */ /* 0x000fe200000f0c03 */
[----:B------:R-:W-:-:S05]  /*13610*/  @!P3 IMAD.IADD R5, R65, 0x1, R5 ;  /* 0x000000014105b824 */ /* 0x000fca00078e0205 */
        /* <DEDUP_REMOVED lines=15> */
.L_x_1061:
[----:B------:R-:W-:Y:S05]  /*13710*/  BSYNC B0 ;  /* 0x0000000000007941 */ /* 0x000fea0003800000 */
.L_x_1060:
[----:B------:R-:W-:Y:S01]  /*13720*/  LDSM.16.M88.4 R60, [R194] ;  /* 0x00000000c23c783b */ /* 0x000fe20000000200 */
[----:B------:R-:W-:Y:S01]  /*13730*/  R2P PR, R68, 0x6 ;  /* 0x0000000644007804 */ /* 0x000fe20000000000 */
[C---:B------:R-:W-:Y:S01]  /*13740*/  VIADD R0, R193.reuse, 0x6000 ;  /* 0x00006000c1007836 */ /* 0x040fe20000000000 */
[----:B------:R-:W-:Y:S01]  /*13750*/  BSSY B1, `(.L_x_1062) ;  /* 0x000019e000017945 */ /* 0x000fe20003800000 */
[----:B------:R-:W4:Y:S01]  /*13760*/  LDSM.16.M88.4 R24, [R193+0x6000] ;  /* 0x00600000c118783b */ /* 0x000f220000000200 */
[----:B------:R-:W-:Y:S02]  /*13770*/  VIADD R191, R193, 0x6020 ;  /* 0x00006020c1bf7836 */ /* 0x000fe40000000000 */
[--C-:B------:R-:W-:Y:S01]  /*13780*/  IMAD R192, R57, 0x2, R194.reuse ;  /* 0x0000000239c07824 */ /* 0x100fe200078e02c2 */
[----:B---3--:R-:W3:Y:S01]  /*13790*/  LDSM.16.M88.4 R12, [R193+0x6800] ;  /* 0x00680000c10c783b */ /* 0x008ee20000000200 */
[C---:B------:R-:W-:Y:S02]  /*137a0*/  IMAD R190, R55.reuse, 0x2, R194 ;  /* 0x0000000237be7824 */ /* 0x040fe400078e02c2 */
[----:B------:R-:W-:Y:S01]  /*137b0*/  IMAD R189, R55, 0x2, R192 ;  /* 0x0000000237bd7824 */ /* 0x000fe200078e02c0 */
[----:B------:R-:W1:Y:S01]  /*137c0*/  LDSM.16.M88.4 R72, [R193+0x7000] ;  /* 0x00700000c148783b */ /* 0x000e620000000200 */
[----:B------:R-:W-:-:S02]  /*137d0*/  IMAD.SHL.U32 R56, R56, 0x2, RZ ;  /* 0x0000000238387824 */ /* 0x000fc400078e00ff */
[----:B------:R-:W-:Y:S01]  /*137e0*/  @P1 VIADD R191, R0, 0xffffffe0 ;  /* 0xffffffe000bf1836 */ /* 0x000fe20000000000 */
[----:B------:R-:W1:Y:S01]  /*137f0*/  LDSM.16.M88.4 R36, [R193+0x7800] ;  /* 0x00780000c124783b */ /* 0x000e620000000200 */
[----:B------:R-:W-:Y:S01]  /*13800*/  IMAD.MOV.U32 R0, RZ, RZ, 0x40 ;  /* 0x00000040ff007424 */ /* 0x000fe200078e00ff */
[----:B------:R-:W-:Y:S01]  /*13810*/  LOP3.LUT R56, R56, 0x6, RZ, 0xc0, !PT ;  /* 0x0000000638387812 */ /* 0x000fe200078ec0ff */
[C---:B------:R-:W-:Y:S01]  /*13820*/  VIADD R187, R191.reuse, 0x800 ;  /* 0x00000800bfbb7836 */ /* 0x040fe20000000000 */
[----:B------:R-:W-:Y:S01]  /*13830*/  LDSM.16.M88.4 R40, [R192] ;  /* 0x00000000c028783b */ /* 0x000fe20000000200 */
[----:B------:R-:W-:Y:S01]  /*13840*/  VIADD R186, R191, 0x1000 ;  /* 0x00001000bfba7836 */ /* 0x000fe20000000000 */
[----:B------:R-:W-:Y:S01]  /*13850*/  SEL R0, R0, 0xffffffc0, !P2 ;  /* 0xffffffc000007807 */ /* 0x000fe20005000000 */
[----:B------:R-:W-:Y:S01]  /*13860*/  IMAD R3, R133, 0x40, R56 ;  /* 0x0000004085037824 */ /* 0x000fe200078e0238 */
[----:B--2---:R-:W2:Y:S01]  /*13870*/  LDSM.16.M88.4 R8, [R191] ;  /* 0x00000000bf08783b */ /* 0x004ea20000000200 */
[----:B------:R-:W-:-:S02]  /*13880*/  VIADD R185, R191, 0x1800 ;  /* 0x00001800bfb97836 */ /* 0x000fc40000000000 */
[----:B------:R-:W-:Y:S01]  /*13890*/  IMAD.IADD R188, R193, 0x1, R0 ;  /* 0x00000001c1bc7824 */ /* 0x000fe200078e0200 */
[----:B------:R-:W2:Y:S01]  /*138a0*/  LDSM.16.M88.4 R80, [R191+0x800] ;  /* 0x00080000bf50783b */ /* 0x000ea20000000200 */
[----:B------:R-:W-:Y:S02]  /*138b0*/  IMAD.IADD R184, R0, 0x1, R191 ;  /* 0x0000000100b87824 */ /* 0x000fe400078e02bf */
[C---:B------:R-:W-:Y:S01]  /*138c0*/  VIADD R0, R3.reuse, 0xffffffc8 ;  /* 0xffffffc803007836 */ /* 0x040fe20000000000 */
[----:B------:R-:W2:Y:S01]  /*138d0*/  LDSM.16.M88.4 R48, [R191+0x1000] ;  /* 0x00100000bf30783b */ /* 0x000ea20000000200 */
[----:B-----5:R-:W-:Y:S02]  /*138e0*/  VIADD R18, R3, 0xffffffc1 ;  /* 0xffffffc103127836 */ /* 0x020fe40000000000 */
[----:B------:R-:W-:Y:S01]  /*138f0*/  VIADD R183, R191, 0x2000 ;  /* 0x00002000bfb77836 */ /* 0x000fe20000000000 */
[----:B------:R-:W2:Y:S01]  /*13900*/  LDSM.16.M88.4 R44, [R191+0x1800] ;  /* 0x00180000bf2c783b */ /* 0x000ea20000000200 */
[-C--:B------:R-:W-:Y:S01]  /*13910*/  ISETP.GE.AND P6, PT, R0, R69.reuse, PT ;  /* 0x000000450000720c */ /* 0x080fe20003fc6270 */
[C---:B------:R-:W-:Y:S01]  /*13920*/  VIADD R0, R3.reuse, 0xffffffd0 ;  /* 0xffffffd003007836 */ /* 0x040fe20000000000 */
[----:B------:R-:W-:Y:S01]  /*13930*/  ISETP.GE.AND P0, PT, R18, R69, PT ;  /* 0x000000451200720c */ /* 0x000fe20003f06270 */
[----:B------:R-:W-:Y:S01]  /*13940*/  LDSM.16.M88.4 R4, [R190] ;  /* 0x00000000be04783b */ /* 0x000fe20000000200 */
[----:B------:R-:W-:-:S02]  /*13950*/  VIADD R18, R3, 0xffffffc9 ;  /* 0xffffffc903127836 */ /* 0x000fc40000000000 */
[-C--:B------:R-:W-:Y:S01]  /*13960*/  ISETP.GE.AND P4, PT, R0, R69.reuse, PT ;  /* 0x000000450000720c */ /* 0x080fe20003f86270 */
[C---:B----4-:R-:W-:Y:S01]  /*13970*/  HMMA.16816.F32.BF16 R28, R60.reuse, R24, RZ ;  /* 0x000000183c1c723c */ /* 0x050fe200000418ff */
[----:B------:R-:W4:Y:S01]  /*13980*/  LDSM.16.M88.4 R32, [R188+0x6000] ;  /* 0x00600000bc20783b */ /* 0x000f220000000200 */
[C---:B------:R-:W-:Y:S01]  /*13990*/  VIADD R0, R3.reuse, 0xffffffd8 ;  /* 0xffffffd803007836 */ /* 0x040fe20000000000 */
[-C--:B------:R-:W-:Y:S01]  /*139a0*/  ISETP.GE.AND P5, PT, R18, R69.reuse, PT ;  /* 0x000000451200720c */ /* 0x080fe20003fa6270 */
[C---:B------:R-:W-:Y:S01]  /*139b0*/  VIADD R18, R3.reuse, 0xffffffd9 ;  /* 0xffffffd903127836 */ /* 0x040fe20000000000 */
[----:B------:R-:W-:Y:S01]  /*139c0*/  LDSM.16.M88.4 R88, [R188+0x7800] ;  /* 0x00780000bc58783b */ /* 0x000fe20000000200 */
[----:B------:R-:W-:Y:S01]  /*139d0*/  HMMA.16816.F32.BF16 R24, R60, R26, RZ ;  /* 0x0000001a3c18723c */ /* 0x000fe200000418ff */
[----:B------:R-:W-:Y:S01]  /*139e0*/  ISETP.GE.AND P2, PT, R0, R69, PT ;  /* 0x000000450000720c */ /* 0x000fe20003f46270 */
[----:B------:R-:W-:Y:S01]  /*139f0*/  VIADD R0, R3, 0xffffffe1 ;  /* 0xffffffe103007836 */ /* 0x000fe20000000000 */
[----:B------:R-:W-:Y:S01]  /*13a00*/  LDSM.16.M88.4 R84, [R184] ;  /* 0x00000000b854783b */ /* 0x000fe20000000200 */
[----:B------:R-:W-:-:S02]  /*13a10*/  VIADD R182, R191, 0x2800 ;  /* 0x00002800bfb67836 */ /* 0x000fc40000000000 */
[C---:B---3--:R-:W-:Y:S01]  /*13a20*/  HMMA.16816.F32.BF16 R20, R60.reuse, R12, RZ ;  /* 0x0000000c3c14723c */ /* 0x048fe200000418ff */
[----:B------:R-:W0:Y:S01]  /*13a30*/  LDGDEPBAR ;  /* 0x00000000000079af */ /* 0x000e220000000000 */
[C---:B------:R-:W-:Y:S02]  /*13a40*/  VIADD R181, R191.reuse, 0x3000 ;  /* 0x00003000bfb57836 */ /* 0x040fe40000000000 */
[C---:B------:R-:W-:Y:S02]  /*13a50*/  VIADD R180, R191.reuse, 0x3800 ;  /* 0x00003800bfb47836 */ /* 0x040fe40000000000 */
[C---:B-1----:R-:W-:Y:S01]  /*13a60*/  HMMA.16816.F32.BF16 R76, R60.reuse, R72, RZ ;  /* 0x000000483c4c723c */ /* 0x042fe200000418ff */
[C---:B------:R-:W-:Y:S02]  /*13a70*/  VIADD R179, R191.reuse, 0x4000 ;  /* 0x00004000bfb37836 */ /* 0x040fe40000000000 */
[C---:B------:R-:W-:Y:S02]  /*13a80*/  VIADD R178, R191.reuse, 0x4800 ;  /* 0x00004800bfb27836 */ /* 0x040fe40000000000 */
[C---:B------:R-:W-:Y:S01]  /*13a90*/  VIADD R177, R191.reuse, 0x5000 ;  /* 0x00005000bfb17836 */ /* 0x040fe20000000000 */
[----:B------:R-:W-:Y:S01]  /*13aa0*/  HMMA.16816.F32.BF16 R12, R60, R14, RZ ;  /* 0x0000000e3c0c723c */ /* 0x000fe200000418ff */
[----:B------:R-:W-:-:S05]  /*13ab0*/  VIADD R176, R191, 0x5800 ;  /* 0x00005800bfb07836 */ /* 0x000fca0000000000 */
[C---:B------:R-:W-:Y:S06]  /*13ac0*/  HMMA.16816.F32.BF16 R72, R60.reuse, R74, RZ ;  /* 0x0000004a3c48723c */ /* 0x040fec00000418ff */
[C---:B------:R-:W-:Y:S06]  /*13ad0*/  HMMA.16816.F32.BF16 R64, R60.reuse, R36, RZ ;  /* 0x000000243c40723c */ /* 0x040fec00000418ff */
[----:B------:R-:W-:Y:S01]  /*13ae0*/  HMMA.16816.F32.BF16 R60, R60, R38, RZ ;  /* 0x000000263c3c723c */ /* 0x000fe200000418ff */
[----:B------:R-:W1:Y:S05]  /*13af0*/  LDSM.16.M88.4 R36, [R188+0x6800] ;  /* 0x00680000bc24783b */ /* 0x000e6a0000000200 */
[C---:B--2---:R-:W-:Y:S06]  /*13b00*/  HMMA.16816.F32.BF16 R28, R40.reuse, R8, R28 ;  /* 0x00000008281c723c */ /* 0x044fec000004181c */
[C---:B------:R-:W-:Y:S01]  /*13b10*/  HMMA.16816.F32.BF16 R24, R40.reuse, R10, R24 ;  /* 0x0000000a2818723c */ /* 0x040fe20000041818 */
[----:B------:R-:W2:Y:S05]  /*13b20*/  LDSM.16.M88.4 R8, [R188+0x7000] ;  /* 0x00700000bc08783b */ /* 0x000eaa0000000200 */
        /* <DEDUP_REMOVED lines=8> */
[----:B------:R-:W3:Y:S04]  /*13bb0*/  LDSM.16.M88.4 R40, [R189] ;  /* 0x00000000bd28783b */ /* 0x000ee80000000200 */
[----:B------:R-:W-:Y:S01]  /*13bc0*/  LDSM.16.M88.4 R44, [R184+0x1800] ;  /* 0x00180000b82c783b */ /* 0x000fe20000000200 */
[C---:B----4-:R-:W-:Y:S06]  /*13bd0*/  HMMA.16816.F32.BF16 R28, R4.reuse, R32, R28 ;  /* 0x00000020041c723c */ /* 0x050fec000004181c */
[C---:B------:R-:W-:Y:S01]  /*13be0*/  HMMA.16816.F32.BF16 R24, R4.reuse, R34, R24 ;  /* 0x000000220418723c */ /* 0x040fe20000041818 */
[----:B------:R-:W4:Y:S05]  /*13bf0*/  LDSM.16.M88.4 R32, [R184+0x1000] ;  /* 0x00100000b820783b */ /* 0x000f2a0000000200 */
[C---:B-1----:R-:W-:Y:S06]  /*13c00*/  HMMA.16816.F32.BF16 R20, R4.reuse, R36, R20 ;  /* 0x000000240414723c */ /* 0x042fec0000041814 */
[C---:B------:R-:W-:Y:S01]  /*13c10*/  HMMA.16816.F32.BF16 R12, R4.reuse, R38, R12 ;  /* 0x00000026040c723c */ /* 0x040fe2000004180c */
[----:B------:R-:W1:Y:S05]  /*13c20*/  LDSM.16.M88.4 R36, [R193+0x8000] ;  /* 0x00800000c124783b */ /* 0x000e6a0000000200 */
[C---:B--2---:R-:W-:Y:S06]  /*13c30*/  HMMA.16816.F32.BF16 R76, R4.reuse, R8, R76 ;  /* 0x00000008044c723c */ /* 0x044fec000004184c */
[C---:B------:R-:W-:Y:S01]  /*13c40*/  HMMA.16816.F32.BF16 R72, R4.reuse, R10, R72 ;  /* 0x0000000a0448723c */ /* 0x040fe20000041848 */
[----:B------:R-:W2:Y:S05]  /*13c50*/  LDSM.16.M88.4 R8, [R193+0x8800] ;  /* 0x00880000c108783b */ /* 0x000eaa0000000200 */
[C---:B------:R-:W-:Y:S06]  /*13c60*/  HMMA.16816.F32.BF16 R64, R4.reuse, R88, R64 ;  /* 0x000000580440723c */ /* 0x040fec0000041840 */
        /* <DEDUP_REMOVED lines=8> */
[----:B------:R-:W-:Y:S05]  /*13cf0*/  LDSM.16.M88.4 R48, [R191+0x2000] ;  /* 0x00200000bf30783b */ /* 0x000fea0000000200 */
[C---:B----4-:R-:W-:Y:S06]  /*13d00*/  HMMA.16816.F32.BF16 R76, R40.reuse, R32, R76 ;  /* 0x00000020284c723c */ /* 0x050fec000004184c */
[C---:B------:R-:W-:Y:S01]  /*13d10*/  HMMA.16816.F32.BF16 R72, R40.reuse, R34, R72 ;  /* 0x000000222848723c */ /* 0x040fe20000041848 */
[----:B------:R-:W4:Y:S05]  /*13d20*/  LDSM.16.M88.4 R32, [R192+0x2000] ;  /* 0x00200000c020783b */ /* 0x000f2a0000000200 */
[C---:B------:R-:W-:Y:S06]  /*13d30*/  HMMA.16816.F32.BF16 R64, R40.reuse, R44, R64 ;  /* 0x0000002c2840723c */ /* 0x040fec0000041840 */
[----:B------:R-:W-:Y:S01]  /*13d40*/  HMMA.16816.F32.BF16 R60, R40, R46, R60 ;  /* 0x0000002e283c723c */ /* 0x000fe2000004183c */
[----:B------:R-:W4:Y:S04]  /*13d50*/  LDSM.16.M88.4 R44, [R191+0x2800] ;  /* 0x00280000bf2c783b */ /* 0x000f280000000200 */
[----:B------:R-:W4:Y:S01]  /*13d60*/  LDSM.16.M88.4 R40, [R191+0x3000] ;  /* 0x00300000bf28783b */ /* 0x000f220000000200 */
[C---:B-1----:R-:W-:Y:S06]  /*13d70*/  HMMA.16816.F32.BF16 R28, R80.reuse, R36, R28 ;  /* 0x00000024501c723c */ /* 0x042fec000004181c */
[C---:B------:R-:W-:Y:S01]  /*13d80*/  HMMA.16816.F32.BF16 R24, R80.reuse, R38, R24 ;  /* 0x000000265018723c */ /* 0x040fe20000041818 */
[----:B------:R-:W1:Y:S05]  /*13d90*/  LDSM.16.M88.4 R36, [R191+0x3800] ;  /* 0x00380000bf24783b */ /* 0x000e6a0000000200 */
[C---:B--2---:R-:W-:Y:S06]  /*13da0*/  HMMA.16816.F32.BF16 R20, R80.reuse, R8, R20 ;  /* 0x000000085014723c */ /* 0x044fec0000041814 */
[C---:B------:R-:W-:Y:S01]  /*13db0*/  HMMA.16816.F32.BF16 R12, R80.reuse, R10, R12 ;  /* 0x0000000a500c723c */ /* 0x040fe2000004180c */
[----:B------:R-:W2:Y:S05]  /*13dc0*/  LDSM.16.M88.4 R8, [R188+0x8000] ;  /* 0x00800000bc08783b */ /* 0x000eaa0000000200 */
[C---:B------:R-:W-:Y:S06]  /*13dd0*/  HMMA.16816.F32.BF16 R76, R80.reuse, R4, R76 ;  /* 0x00000004504c723c */ /* 0x040fec000004184c */
        /* <DEDUP_REMOVED lines=9> */
[C---:B------:R-:W-:Y:S06]  /*13e70*/  HMMA.16816.F32.BF16 R20, R32.reuse, R44, R20 ;  /* 0x0000002c2014723c */ /* 0x040fec0000041814 */
[C---:B------:R-:W-:Y:S01]  /*13e80*/  HMMA.16816.F32.BF16 R12, R32.reuse, R46, R12 ;  /* 0x0000002e200c723c */ /* 0x040fe2000004180c */
[----:B------:R-:W4:Y:S05]  /*13e90*/  LDSM.16.M88.4 R44, [R184+0x2000] ;  /* 0x00200000b82c783b */ /* 0x000f2a0000000200 */
[C---:B------:R-:W-:Y:S06]  /*13ea0*/  HMMA.16816.F32.BF16 R76, R32.reuse, R40, R76 ;  /* 0x00000028204c723c */ /* 0x040fec000004184c */
[C---:B------:R-:W-:Y:S01]  /*13eb0*/  HMMA.16816.F32.BF16 R72, R32.reuse, R42, R72 ;  /* 0x0000002a2048723c */ /* 0x040fe20000041848 */
[----:B------:R-:W4:Y:S05]  /*13ec0*/  LDSM.16.M88.4 R40, [R184+0x2800] ;  /* 0x00280000b828783b */ /* 0x000f2a0000000200 */
[C---:B-1----:R-:W-:Y:S06]  /*13ed0*/  HMMA.16816.F32.BF16 R64, R32.reuse, R36, R64 ;  /* 0x000000242040723c */ /* 0x042fec0000041840 */
[----:B------:R-:W-:Y:S01]  /*13ee0*/  HMMA.16816.F32.BF16 R60, R32, R38, R60 ;  /* 0x00000026203c723c */ /* 0x000fe2000004183c */
[----:B------:R-:W1:Y:S04]  /*13ef0*/  LDSM.16.M88.4 R36, [R184+0x3000] ;  /* 0x00300000b824783b */ /* 0x000e680000000200 */
[----:B------:R-:W1:Y:S01]  /*13f00*/  LDSM.16.M88.4 R32, [R184+0x3800] ;  /* 0x00380000b820783b */ /* 0x000e620000000200 */
[C---:B--2---:R-:W-:Y:S06]  /*13f10*/  HMMA.16816.F32.BF16 R28, R88.reuse, R8, R28 ;  /* 0x00000008581c723c */ /* 0x044fec000004181c */
[C---:B------:R-:W-:Y:S01]  /*13f20*/  HMMA.16816.F32.BF16 R24, R88.reuse, R10, R24 ;  /* 0x0000000a5818723c */ /* 0x040fe20000041818 */
[----:B------:R-:W-:Y:S05]  /*13f30*/  LDSM.16.M88.4 R8, [R194+0x4000] ;  /* 0x00400000c208783b */ /* 0x000fea0000000200 */
[C---:B------:R-:W-:Y:S06]  /*13f40*/  HMMA.16816.F32.BF16 R20, R88.reuse, R4, R20 ;  /* 0x000000045814723c */ /* 0x040fec0000041814 */
[C---:B------:R-:W-:Y:S01]  /*13f50*/  HMMA.16816.F32.BF16 R12, R88.reuse, R6, R12 ;  /* 0x00000006580c723c */ /* 0x040fe2000004180c */
[----:B------:R-:W2:Y:S05]  /*13f60*/  LDSM.16.M88.4 R4, [R193+0xa000] ;  /* 0x00a00000c104783b */ /* 0x000eaa0000000200 */
[C---:B---3--:R-:W-:Y:S06]  /*13f70*/  HMMA.16816.F32.BF16 R76, R88.reuse, R84, R76 ;  /* 0x00000054584c723c */ /* 0x048fec000004184c */
[C---:B------:R-:W-:Y:S06]  /*13f80*/  HMMA.16816.F32.BF16 R72, R88.reuse, R86, R72 ;  /* 0x000000565848723c */ /* 0x040fec0000041848 */
[C---:B------:R-:W-:Y:S06]  /*13f90*/  HMMA.16816.F32.BF16 R64, R88.reuse, R80, R64 ;  /* 0x000000505840723c */ /* 0x040fec0000041840 */
[----:B------:R-:W-:Y:S01]  /*13fa0*/  HMMA.16816.F32.BF16 R60, R88, R82, R60 ;  /* 0x00000052583c723c */ /* 0x000fe2000004183c */
[----:B------:R-:W3:Y:S04]  /*13fb0*/  LDSM.16.M88.4 R80, [R193+0xa800] ;  /* 0x00a80000c150783b */ /* 0x000ee80000000200 */
[----:B------:R-:W-:Y:S01]  /*13fc0*/  LDSM.16.M88.4 R88, [R193+0xb800] ;  /* 0x00b80000c158783b */ /* 0x000fe20000000200 */
[C---:B----4-:R-:W-:Y:S06]  /*13fd0*/  HMMA.16816.F32.BF16 R28, R48.reuse, R44, R28 ;  /* 0x0000002c301c723c */ /* 0x050fec000004181c */
[C---:B------:R-:W-:Y:S01]  /*13fe0*/  HMMA.16816.F32.BF16 R24, R48.reuse, R46, R24 ;  /* 0x0000002e3018723c */ /* 0x040fe20000041818 */
[----:B------:R-:W4:Y:S05]  /*13ff0*/  LDSM.16.M88.4 R44, [R193+0xb000] ;  /* 0x00b00000c12c783b */ /* 0x000f2a0000000200 */
[C---:B------:R-:W-:Y:S06]  /*14000*/  HMMA.16816.F32.BF16 R20, R48.reuse, R40, R20 ;  /* 0x000000283014723c */ /* 0x040fec0000041814 */
[C---:B------:R-:W-:Y:S01]  /*14010*/  HMMA.16816.F32.BF16 R12, R48.reuse, R42, R12 ;  /* 0x0000002a300c723c */ /* 0x040fe2000004180c */
[----:B------:R-:W-:Y:S05]  /*14020*/  LDSM.16.M88.4 R40, [R191+0x4000] ;  /* 0x00400000bf28783b */ /* 0x000fea0000000200 */
[C---:B-1----:R-:W-:Y:S01]  /*14030*/  HMMA.16816.F32.BF16 R84, R48.reuse, R36, R76 ;  /* 0x000000243054723c */ /* 0x042fe2000004184c */
[----:B------:R-:W1:Y:S05]  /*14040*/  LDSM.16.M88.4 R76, [R192+0x4000] ;  /* 0x00400000c04c783b */ /* 0x000e6a0000000200 */
[C---:B------:R-:W-:Y:S01]  /*14050*/  HMMA.16816.F32.BF16 R72, R48.reuse, R38, R72 ;  /* 0x000000263048723c */ /* 0x040fe20000041848 */
[----:B------:R-:W-:Y:S05]  /*14060*/  LDSM.16.M88.4 R36, [R191+0x5000] ;  /* 0x00500000bf24783b */ /* 0x000fea0000000200 */
[C---:B------:R-:W-:Y:S06]  /*14070*/  HMMA.16816.F32.BF16 R64, R48.reuse, R32, R64 ;  /* 0x000000203040723c */ /* 0x040fec0000041840 */
[----:B------:R-:W-:Y:S01]  /*14080*/  HMMA.16816.F32.BF16 R60, R48, R34, R60 ;  /* 0x00000022303c723c */ /* 0x000fe2000004183c */
[----:B------:R-:W1:Y:S04]  /*14090*/  LDSM.16.M88.4 R32, [R191+0x4800] ;  /* 0x00480000bf20783b */ /* 0x000e680000000200 */
[----:B------:R-:W-:Y:S01]  /*140a0*/  LDSM.16.M88.4 R48, [R188+0xa000] ;  /* 0x00a00000bc30783b */ /* 0x000fe20000000200 */
[C---:B--2---:R-:W-:Y:S06]  /*140b0*/  HMMA.16816.F32.BF16 R28, R8.reuse, R4, R28 ;  /* 0x00000004081c723c */ /* 0x044fec000004181c */
[C---:B------:R-:W-:Y:S01]  /*140c0*/  HMMA.16816.F32.BF16 R24, R8.reuse, R6, R24 ;  /* 0x000000060818723c */ /* 0x040fe20000041818 */
[----:B------:R-:W2:Y:S05]  /*140d0*/  LDSM.16.M88.4 R4, [R191+0x5800] ;  /* 0x00580000bf04783b */ /* 0x000eaa0000000200 */
[C---:B---3--:R-:W-:Y:S06]  /*140e0*/  HMMA.16816.F32.BF16 R20, R8.reuse, R80, R20 ;  /* 0x000000500814723c */ /* 0x048fec0000041814 */
[C---:B------:R-:W-:Y:S01]  /*140f0*/  HMMA.16816.F32.BF16 R12, R8.reuse, R82, R12 ;  /* 0x00000052080c723c */ /* 0x040fe2000004180c */
[----:B------:R-:W3:Y:S05]  /*14100*/  LDSM.16.M88.4 R80, [R190+0x4000] ;  /* 0x00400000be50783b */ /* 0x000eea0000000200 */
[C---:B----4-:R-:W-:Y:S06]  /*14110*/  HMMA.16816.F32.BF16 R84, R8.reuse, R44, R84 ;  /* 0x0000002c0854723c */ /* 0x050fec0000041854 */
[C---:B------:R-:W-:Y:S01]  /*14120*/  HMMA.16816.F32.BF16 R72, R8.reuse, R46, R72 ;  /* 0x0000002e0848723c */ /* 0x040fe20000041848 */
[----:B------:R-:W-:Y:S05]  /*14130*/  LDSM.16.M88.4 R44, [R184+0x4000] ;  /* 0x00400000b82c783b */ /* 0x000fea0000000200 */
[C---:B------:R-:W-:Y:S06]  /*14140*/  HMMA.16816.F32.BF16 R64, R8.reuse, R88, R64 ;  /* 0x000000580840723c */ /* 0x040fec0000041840 */
[----:B------:R-:W-:Y:S01]  /*14150*/  HMMA.16816.F32.BF16 R60, R8, R90, R60 ;  /* 0x0000005a083c723c */ /* 0x000fe2000004183c */
[----:B------:R-:W4:Y:S05]  /*14160*/  LDSM.16.M88.4 R8, [R188+0xa800] ;  /* 0x00a80000bc08783b */ /* 0x000f2a0000000200 */
[C---:B-1----:R-:W-:Y:S06]  /*14170*/  HMMA.16816.F32.BF16 R28, R76.reuse, R40, R28 ;  /* 0x000000284c1c723c */ /* 0x042fec000004181c */
[C---:B------:R-:W-:Y:S01]  /*14180*/  HMMA.16816.F32.BF16 R24, R76.reuse, R42, R24 ;  /* 0x0000002a4c18723c */ /* 0x040fe20000041818 */
[----:B------:R-:W1:Y:S05]  /*14190*/  LDSM.16.M88.4 R40, [R188+0xb000] ;  /* 0x00b00000bc28783b */ /* 0x000e6a0000000200 */
[C---:B------:R-:W-:Y:S06]  /*141a0*/  HMMA.16816.F32.BF16 R20, R76.reuse, R32, R20 ;  /* 0x000000204c14723c */ /* 0x040fec0000041814 */
[C---:B------:R-:W-:Y:S01]  /*141b0*/  HMMA.16816.F32.BF16 R88, R76.reuse, R36, R84 ;  /* 0x000000244c58723c */ /* 0x040fe20000041854 */
[----:B------:R-:W1:Y:S05]  /*141c0*/  LDSM.16.M88.4 R84, [R189+0x4000] ;  /* 0x00400000bd54783b */ /* 0x000e6a0000000200 */
[C---:B------:R-:W-:Y:S01]  /*141d0*/  HMMA.16816.F32.BF16 R12, R76.reuse, R34, R12 ;  /* 0x000000224c0c723c */ /* 0x040fe2000004180c */
[----:B------:R-:W1:Y:S05]  /*141e0*/  LDSM.16.M88.4 R32, [R188+0xb800] ;  /* 0x00b80000bc20783b */ /* 0x000e6a0000000200 */
[C---:B------:R-:W-:Y:S01]  /*141f0*/  HMMA.16816.F32.BF16 R72, R76.reuse, R38, R72 ;  /* 0x000000264c48723c */ /* 0x040fe20000041848 */
[----:B------:R-:W1:Y:S05]  /*14200*/  LDSM.16.M88.4 R36, [R184+0x4800] ;  /* 0x00480000b824783b */ /* 0x000e6a0000000200 */
[C---:B--2---:R-:W-:Y:S06]  /*14210*/  HMMA.16816.F32.BF16 R64, R76.reuse, R4, R64 ;  /* 0x000000044c40723c */ /* 0x044fec0000041840 */
[----:B------:R-:W-:Y:S01]  /*14220*/  HMMA.16816.F32.BF16 R60, R76, R6, R60 ;  /* 0x000000064c3c723c */ /* 0x000fe2000004183c */
[----:B------:R-:W2:Y:S05]  /*14230*/  LDSM.16.M88.4 R4, [R184+0x5000] ;  /* 0x00500000b804783b */ /* 0x000eaa0000000200 */
[C---:B---3--:R-:W-:Y:S06]  /*14240*/  HMMA.16816.F32.BF16 R24, R80.reuse, R50, R24 ;  /* 0x000000325018723c */ /* 0x048fec0000041818 */
[C---:B----4-:R-:W-:Y:S06]  /*14250*/  HMMA.16816.F32.BF16 R20, R80.reuse, R8, R20 ;  /* 0x000000085014723c */ /* 0x050fec0000041814 */
[C---:B------:R-:W-:Y:S06]  /*14260*/  HMMA.16816.F32.BF16 R28, R80.reuse, R48, R28 ;  /* 0x00000030501c723c */ /* 0x040fec000004181c */
[----:B------:R-:W-:Y:S01]  /*14270*/  HMMA.16816.F32.BF16 R12, R80, R10, R12 ;  /* 0x0000000a500c723c */ /* 0x000fe2000004180c */
[----:B------:R-:W3:Y:S01]  /*14280*/  LDSM.16.M88.4 R8, [R184+0x5800] ;  /* 0x00580000b808783b */ /* 0x000ee20000000200 */
[----:B------:R-:W-:-:S04]  /*14290*/  DEPBAR.LE SB0, 0x0 ;  /* 0x000080000000791a */ /* 0x000fc80000000000 */
[C---:B-1----:R-:W-:Y:S06]  /*142a0*/  HMMA.16816.F32.BF16 R72, R80.reuse, R42, R72 ;  /* 0x0000002a5048723c */ /* 0x042fec0000041848 */
[----:B------:R-:W-:Y:S06]  /*142b0*/  HMMA.16816.F32.BF16 R88, R80, R40, R88 ;  /* 0x000000285058723c */ /* 0x000fec0000041858 */
[----:B------:R-:W-:Y:S06]  /*142c0*/  HMMA.16816.F32.BF16 R24, R84, R46, R24 ;  /* 0x0000002e5418723c */ /* 0x000fec0000041818 */
[C---:B------:R-:W-:Y:S06]  /*142d0*/  HMMA.16816.F32.BF16 R64, R80.reuse, R32, R64 ;  /* 0x000000205040723c */ /* 0x040fec0000041840 */
[----:B------:R-:W-:Y:S01]  /*142e0*/  HMMA.16816.F32.BF16 R60, R80, R34, R60 ;  /* 0x00000022503c723c */ /* 0x000fe2000004183c */
[----:B------:R-:W-:-:S05]  /*142f0*/  VIADD R32, R3, 0xffffffc0 ;  /* 0xffffffc003207836 */ /* 0x000fca0000000000 */
[----:B------:R-:W-:Y:S01]  /*14300*/  HMMA.16816.F32.BF16 R20, R84, R36, R20 ;  /* 0x000000245414723c */ /* 0x000fe20000041814 */
[----:B------:R-:W-:Y:S01]  /*14310*/  ISETP.GE.AND P1, PT, R32, R69, PT ;  /* 0x000000452000720c */ /* 0x000fe20003f26270 */
[----:B------:R-:W-:-:S04]  /*14320*/  VIADD R32, R3, 0xffffffd1 ;  /* 0xffffffd103207836 */ /* 0x000fc80000000000 */
[C---:B------:R-:W-:Y:S01]  /*14330*/  HMMA.16816.F32.BF16 R28, R84.reuse, R44, R28 ;  /* 0x0000002c541c723c */ /* 0x040fe2000004181c */
[----:B------:R-:W-:Y:S02]  /*14340*/  FSEL R26, R26, -INF , !P6 ;  /* 0xff8000001a1a7808 */ /* 0x000fe40007000000 */
[----:B------:R-:W-:Y:S02]  /*14350*/  FSEL R36, R24, -INF , !P6 ;  /* 0xff80000018247808 */ /* 0x000fe40007000000 */
[-C--:B------:R-:W-:Y:S01]  /*14360*/  ISETP.GE.AND P6, PT, R0, R69.reuse, PT ;  /* 0x000000450000720c */ /* 0x080fe20003fc6270 */
[----:B--2---:R-:W-:Y:S01]  /*14370*/  HMMA.16816.F32.BF16 R72, R84, R6, R72 ;  /* 0x000000065448723c */ /* 0x004fe20000041848 */
[----:B------:R-:W-:Y:S01]  /*14380*/  VIADD R0, R3, 0xffffffe9 ;  /* 0xffffffe903007836 */ /* 0x000fe20000000000 */
[----:B------:R-:W-:Y:S02]  /*14390*/  ISETP.GE.AND P3, PT, R32, R69, PT ;  /* 0x000000452000720c */ /* 0x000fe40003f66270 */
[----:B------:R-:W-:-:S02]  /*143a0*/  FSEL R24, R27, -INF , !P5 ;  /* 0xff8000001b187808 */ /* 0x000fc40006800000 */
[C---:B------:R-:W-:Y:S06]  /*143b0*/  HMMA.16816.F32.BF16 R12, R84.reuse, R38, R12 ;  /* 0x00000026540c723c */ /* 0x040fec000004180c */
[C---:B------:R-:W-:Y:S01]  /*143c0*/  HMMA.16816.F32.BF16 R88, R84.reuse, R4, R88 ;  /* 0x000000045458723c */ /* 0x040fe20000041858 */
[----:B------:R-:W-:Y:S02]  /*143d0*/  FSEL R22, R22, -INF , !P4 ;  /* 0xff80000016167808 */ /* 0x000fe40006000000 */
[----:B------:R-:W-:Y:S02]  /*143e0*/  FSEL R20, R20, -INF , !P4 ;  /* 0xff80000014147808 */ /* 0x000fe40006000000 */
[----:B------:R-:W-:Y:S01]  /*143f0*/  ISETP.GE.AND P4, PT, R0, R69, PT ;  /* 0x000000450000720c */ /* 0x000fe20003f86270 */
[----:B---3--:R-:W-:Y:S01]  /*14400*/  HMMA.16816.F32.BF16 R64, R84, R8, R64 ;  /* 0x000000085440723c */ /* 0x008fe20000041840 */
[C---:B------:R-:W-:Y:S01]  /*14410*/  VIADD R4, R3.reuse, 0xffffffe0 ;  /* 0xffffffe003047836 */ /* 0x040fe20000000000 */
[----:B------:R-:W-:Y:S01]  /*14420*/  FSEL R32, R28, -INF , !P1 ;  /* 0xff8000001c207808 */ /* 0x000fe20004800000 */
[----:B------:R-:W-:Y:S01]  /*14430*/  VIADD R0, R3, 0xfffffff1 ;  /* 0xfffffff103007836 */ /* 0x000fe20000000000 */
[----:B------:R-:W-:-:S02]  /*14440*/  FSEL R28, R31, -INF , !P0 ;  /* 0xff8000001f1c7808 */ /* 0x000fc40004000000 */
[----:B------:R-:W-:Y:S01]  /*14450*/  HMMA.16816.F32.BF16 R60, R84, R10, R60 ;  /* 0x0000000a543c723c */ /* 0x000fe2000004183c */
[----:B------:R-:W-:Y:S02]  /*14460*/  FSEL R34, R29, -INF , !P0 ;  /* 0xff8000001d227808 */ /* 0x000fe40004000000 */
[----:B------:R-:W-:Y:S01]  /*14470*/  ISETP.GE.AND P0, PT, R4, R69, PT ;  /* 0x000000450400720c */ /* 0x000fe20003f06270 */
[----:B------:R-:W-:Y:S01]  /*14480*/  VIADD R4, R3, 0xffffffe8 ;  /* 0xffffffe803047836 */ /* 0x000fe20000000000 */
[----:B------:R-:W-:Y:S02]  /*14490*/  FSEL R172, R75, -INF , !P4 ;  /* 0xff8000004bac7808 */ /* 0x000fe40006000000 */
[----:B------:R-:W-:Y:S01]  /*144a0*/  FSEL R224, R73, -INF , !P4 ;  /* 0xff80000049e07808 */ /* 0x000fe20006000000 */
[----:B------:R-:W-:Y:S01]  /*144b0*/  VIADD R10, R3, 0xfffffff8 ;  /* 0xfffffff8030a7836 */ /* 0x000fe20000000000 */
[----:B------:R-:W-:Y:S02]  /*144c0*/  ISETP.GE.AND P4, PT, R133, 0x2, PT ;  /* 0x000000028500780c */ /* 0x000fe40003f86270 */
[----:B------:R-:W-:-:S02]  /*144d0*/  FSEL R38, R25, -INF , !P5 ;  /* 0xff80000019267808 */ /* 0x000fc40006800000 */
[-C--:B------:R-:W-:Y:S01]  /*144e0*/  ISETP.GE.AND P5, PT, R4, R69.reuse, PT ;  /* 0x000000450400720c */ /* 0x080fe20003fa6270 */
[C---:B------:R-:W-:Y:S01]  /*144f0*/  VIADD R4, R3.reuse, 0xfffffff0 ;  /* 0xfffffff003047836 */ /* 0x040fe20000000000 */
[----:B------:R-:W-:Y:S02]  /*14500*/  FSEL R30, R30, -INF , !P1 ;  /* 0xff8000001e1e7808 */ /* 0x000fe40004800000 */
[----:B------:R-:W-:Y:S01]  /*14510*/  FSEL R6, R14, -INF , !P2 ;  /* 0xff8000000e067808 */ /* 0x000fe20005000000 */
[----:B------:R-:W-:Y:S01]  /*14520*/  VIADD R14, R3, 0xfffffff9 ;  /* 0xfffffff9030e7836 */ /* 0x000fe20000000000 */
[----:B------:R-:W-:Y:S02]  /*14530*/  ISETP.GE.AND P1, PT, R18, R69, PT ;  /* 0x000000451200720c */ /* 0x000fe40003f26270 */
[----:B------:R-:W-:Y:S02]  /*14540*/  FSEL R8, R23, -INF , !P3 ;  /* 0xff80000017087808 */ /* 0x000fe40005800000 */
[----:B------:R-:W-:-:S02]  /*14550*/  FSEL R18, R21, -INF , !P3 ;  /* 0xff80000015127808 */ /* 0x000fc40005800000 */
[----:B------:R-:W-:Y:S02]  /*14560*/  FSEL R12, R12, -INF , !P2 ;  /* 0xff8000000c0c7808 */ /* 0x000fe40005000000 */
[-C--:B------:R-:W-:Y:S02]  /*14570*/  ISETP.GE.AND P3, PT, R4, R69.reuse, PT ;  /* 0x000000450400720c */ /* 0x080fe40003f66270 */
[----:B------:R-:W-:Y:S02]  /*14580*/  ISETP.GE.AND P2, PT, R0, R69, PT ;  /* 0x000000450000720c */ /* 0x000fe40003f46270 */
[----:B------:R-:W-:Y:S02]  /*14590*/  FSEL R4, R15, -INF , !P1 ;  /* 0xff8000000f047808 */ /* 0x000fe40004800000 */
        /* <DEDUP_REMOVED lines=13> */
[----:B------:R-:W-:-:S02]  /*14670*/  FSEL R164, R62, -INF , !P1 ;  /* 0xff8000003ea47808 */ /* 0x000fc40004800000 */
[----:B------:R-:W-:Y:S02]  /*14680*/  FSEL R173, R60, -INF , !P1 ;  /* 0xff8000003cad7808 */ /* 0x000fe40004800000 */
[----:B------:R-:W-:Y:S02]  /*14690*/  FSEL R162, R63, -INF , !P0 ;  /* 0xff8000003fa27808 */ /* 0x000fe40004000000 */
[----:B------:R-:W-:Y:S01]  /*146a0*/  FSEL R171, R61, -INF , !P0 ;  /* 0xff8000003dab7808 */ /* 0x000fe20004000000 */
[----:B------:R-:W-:Y:S06]  /*146b0*/  BAR.SYNC.DEFER_BLOCKING 0x0 ;  /* 0x0000000000007b1d */ /* 0x000fec0000010000 */
[----:B------:R-:W-:Y:S05]  /*146c0*/  @!P4 BRA `(.L_x_1063) ;  /* 0x000000080098c947 */ /* 0x000fea0003800000 */
[----:B------:R-:W-:Y:S01]  /*146d0*/  ISETP.NE.U32.AND P0, PT, R212, RZ, PT ;  /* 0x000000ffd400720c */ /* 0x000fe20003f05070 */
[----:B------:R-:W-:Y:S03]  /*146e0*/  BSSY B0, `(.L_x_1064) ;  /* 0x0000042000007945 */ /* 0x000fe60003800000 */
[----:B------:R-:W-:-:S13]  /*146f0*/  ISETP.NE.AND.EX P0, PT, R213, RZ, PT, P0 ;  /* 0x000000ffd500720c */ /* 0x000fda0003f05300 */
[----:B------:R-:W-:Y:S05]  /*14700*/  @!P0 BRA `(.L_x_1065) ;  /* 0x0000000000f08947 */ /* 0x000fea0003800000 */
[----:B------:R-:W2:Y:S01]  /*14710*/  LD.E R14, desc[UR6][R16.64+0x170] ;  /* 0x00017006100e7980 */ /* 0x000ea2000c101900 */
[C---:B------:R-:W-:Y:S02]  /*14720*/  IADD3 R11, R2.reuse, -0x40, RZ ;  /* 0xffffffc0020b7810 */ /* 0x040fe40007ffe0ff */
[----:B------:R-:W-:Y:S02]  /*14730*/  IABS R5, R2 ;  /* 0x0000000200057213 */ /* 0x000fe40000000000 */
[----:B------:R-:W-:Y:S02]  /*14740*/  IABS R3, R11 ;  /* 0x0000000b00037213 */ /* 0x000fe40000000000 */
[-C--:B--2---:R-:W-:Y:S02]  /*14750*/  IABS R7, R14.reuse ;  /* 0x0000000e00077213 */ /* 0x084fe40000000000 */
[-C--:B------:R-:W-:Y:S02]  /*14760*/  IABS R10, R14.reuse ;  /* 0x0000000e000a7213 */ /* 0x080fe40000000000 */
[----:B------:R-:W1:Y:S01]  /*14770*/  I2F.RP R9, R7 ;  /* 0x0000000700097306 */ /* 0x000e620000209400 */
[----:B------:R-:W-:-:S02]  /*14780*/  LOP3.LUT R2, R2, R14, RZ, 0x3c, !PT ;  /* 0x0000000e02027212 */ /* 0x000fc400078e3cff */
[----:B------:R-:W-:Y:S02]  /*14790*/  IADD3 R10, RZ, -R10, RZ ;  /* 0x8000000aff0a7210 */ /* 0x000fe40007ffe0ff */
[-C--:B------:R-:W-:Y:S02]  /*147a0*/  LOP3.LUT R11, R11, R14.reuse, RZ, 0x3c, !PT ;  /* 0x0000000e0b0b7212 */ /* 0x080fe400078e3cff */
[----:B------:R-:W-:Y:S02]  /*147b0*/  ISETP.GE.AND P2, PT, R2, RZ, PT ;  /* 0x000000ff0200720c */ /* 0x000fe40003f46270 */
[----:B------:R-:W-:Y:S02]  /*147c0*/  ISETP.GE.AND P0, PT, R11, RZ, PT ;  /* 0x000000ff0b00720c */ /* 0x000fe40003f06270 */
[----:B------:R-:W-:Y:S01]  /*147d0*/  LOP3.LUT R2, RZ, R14, RZ, 0x33, !PT ;  /* 0x0000000eff027212 */ /* 0x000fe200078e33ff */
[----:B-1----:R-:W1:Y:S02]  /*147e0*/  MUFU.RCP R42, R9 ;  /* 0x00000009002a7308 */ /* 0x002e640000001000 */
[----:B-1----:R-:W-:-:S06]  /*147f0*/  VIADD R42, R42, 0xffffffe ;  /* 0x0ffffffe2a2a7836 */ /* 0x002fcc0000000000 */
[----:B------:R-:W1:Y:S02]  /*14800*/  F2I.FTZ.U32.TRUNC.NTZ R43, R42 ;  /* 0x0000002a002b7305 */ /* 0x000e64000021f000 */
[----:B-1----:R-:W-:Y:S02]  /*14810*/  IMAD.MOV R40, RZ, RZ, -R43 ;  /* 0x000000ffff287224 */ /* 0x002fe400078e0a2b */
[----:B------:R-:W-:Y:S02]  /*14820*/  IMAD.MOV.U32 R42, RZ, RZ, RZ ;  /* 0x000000ffff2a7224 */ /* 0x000fe400078e00ff */
[----:B------:R-:W-:-:S04]  /*14830*/  IMAD R40, R40, R7, RZ ;  /* 0x0000000728287224 */ /* 0x000fc800078e02ff */
[----:B------:R-:W-:Y:S02]  /*14840*/  IMAD.HI.U32 R40, R43, R40, R42 ;  /* 0x000000282b287227 */ /* 0x000fe400078e002a */
[----:B------:R-:W2:Y:S04]  /*14850*/  LD.E.64 R42, desc[UR6][R16.64+0x20] ;  /* 0x00002006102a7980 */ /* 0x000ea8000c101b00 */
[----:B------:R-:W-:-:S04]  /*14860*/  IMAD.HI.U32 R13, R40, R5, RZ ;  /* 0x00000005280d7227 */ /* 0x000fc800078e00ff */
[----:B------:R-:W-:-:S04]  /*14870*/  IMAD.HI.U32 R9, R40, R3, RZ ;  /* 0x0000000328097227 */ /* 0x000fc800078e00ff */
[-C--:B------:R-:W-:Y:S02]  /*14880*/  IMAD R40, R13, R10.reuse, R5 ;  /* 0x0000000a0d287224 */ /* 0x080fe400078e0205 */
[----:B------:R-:W-:-:S03]  /*14890*/  IMAD R10, R9, R10, R3 ;  /* 0x0000000a090a7224 */ /* 0x000fc600078e0203 */
[C---:B------:R-:W-:Y:S02]  /*148a0*/  ISETP.GT.U32.AND P3, PT, R7.reuse, R40, PT ;  /* 0x000000280700720c */ /* 0x040fe40003f64070 */
[----:B------:R-:W-:-:S11]  /*148b0*/  ISETP.GT.U32.AND P1, PT, R7, R10, PT ;  /* 0x0000000a0700720c */ /* 0x000fd60003f24070 */
[----:B------:R-:W-:Y:S02]  /*148c0*/  @!P3 IMAD.IADD R40, R40, 0x1, -R7 ;  /* 0x000000012828b824 */ /* 0x000fe400078e0a07 */
[-C--:B------:R-:W-:Y:S01]  /*148d0*/  @!P1 IADD3 R10, R10, -R7.reuse, RZ ;  /* 0x800000070a0a9210 */ /* 0x080fe20007ffe0ff */
[----:B------:R-:W-:Y:S01]  /*148e0*/  @!P3 VIADD R13, R13, 0x1 ;  /* 0x000000010d0db836 */ /* 0x000fe20000000000 */
[----:B------:R-:W-:Y:S02]  /*148f0*/  @!P1 IADD3 R9, R9, 0x1, RZ ;  /* 0x0000000109099810 */ /* 0x000fe40007ffe0ff */
[-C--:B------:R-:W-:Y:S02]  /*14900*/  ISETP.GE.U32.AND P6, PT, R40, R7.reuse, PT ;  /* 0x000000072800720c */ /* 0x080fe40003fc6070 */
[----:B------:R-:W-:Y:S01]  /*14910*/  ISETP.GE.U32.AND P5, PT, R10, R7, PT ;  /* 0x000000070a00720c */ /* 0x000fe20003fa6070 */
[----:B------:R-:W3:Y:S01]  /*14920*/  LD.E.64 R40, desc[UR6][R16.64+0x38] ;  /* 0x0000380610287980 */ /* 0x000ee2000c101b00 */
[----:B------:R-:W-:-:S09]  /*14930*/  ISETP.NE.AND P1, PT, R14, RZ, PT ;  /* 0x000000ff0e00720c */ /* 0x000fd20003f25270 */
[----:B------:R-:W-:Y:S02]  /*14940*/  @P6 VIADD R13, R13, 0x1 ;  /* 0x000000010d0d6836 */ /* 0x000fe40000000000 */
[----:B------:R-:W-:Y:S02]  /*14950*/  @P5 IADD3 R9, R9, 0x1, RZ ;  /* 0x0000000109095810 */ /* 0x000fe40007ffe0ff */
[----:B------:R-:W-:Y:S02]  /*14960*/  @!P2 IMAD.MOV R13, RZ, RZ, -R13 ;  /* 0x000000ffff0da224 */ /* 0x000fe400078e0a0d */
[----:B------:R-:W-:-:S03]  /*14970*/  @!P0 IADD3 R9, -R9, RZ, RZ ;  /* 0x000000ff09098210 */ /* 0x000fc60007ffe1ff */
[C---:B------:R-:W-:Y:S02]  /*14980*/  SEL R5, R2.reuse, R13, !P1 ;  /* 0x0000000d02057207 */ /* 0x040fe40004800000 */
[----:B------:R-:W-:-:S03]  /*14990*/  SEL R7, R2, R9, !P1 ;  /* 0x0000000902077207 */ /* 0x000fc60004800000 */
[----:B------:R-:W-:-:S04]  /*149a0*/  IMAD.WIDE R46, R5, 0x4, R212 ;  /* 0x00000004052e7825 */ /* 0x000fc800078e02d4 */
[----:B------:R-:W-:Y:S01]  /*149b0*/  IMAD.WIDE R44, R7, 0x4, R212 ;  /* 0x00000004072c7825 */ /* 0x000fe200078e02d4 */
[----:B------:R-:W4:Y:S04]  /*149c0*/  LD.E R3, desc[UR6][R46.64] ;  /* 0x000000062e037980 */ /* 0x000f28000c101900 */
[----:B------:R-:W4:Y:S01]  /*149d0*/  LD.E R2, desc[UR6][R44.64] ;  /* 0x000000062c027980 */ /* 0x000f22000c101900 */
[----:B------:R-:W-:-:S04]  /*149e0*/  IMAD.IADD R5, R5, 0x1, -R7 ;  /* 0x0000000105057824 */ /* 0x000fc800078e0a07 */
[----:B------:R-:W-:-:S05]  /*149f0*/  IMAD R14, R14, R5, -0x40 ;  /* 0xffffffc00e0e7424 */ /* 0x000fca00078e0205 */
[----:B------:R-:W-:Y:S01]  /*14a00*/  SHF.R.S32.HI R10, RZ, 0x1f, R14 ;  /* 0x0000001fff0a7819 */ /* 0x000fe2000001140e */
[-C--:B---3--:R-:W-:Y:S02]  /*14a10*/  IMAD R5, R41, R14.reuse, RZ ;  /* 0x0000000e29057224 */ /* 0x088fe400078e02ff */
[----:B------:R-:W-:-:S04]  /*14a20*/  IMAD.WIDE.U32 R14, R40, R14, RZ ;  /* 0x0000000e280e7225 */ /* 0x000fc800078e00ff */
[----:B------:R-:W-:-:S04]  /*14a30*/  IMAD R5, R40, R10, R5 ;  /* 0x0000000a28057224 */ /* 0x000fc800078e0205 */
[----:B------:R-:W-:Y:S01]  /*14a40*/  IMAD.IADD R15, R15, 0x1, R5 ;  /* 0x000000010f0f7824 */ /* 0x000fe200078e0205 */
[----:B----4-:R-:W-:-:S04]  /*14a50*/  IADD3 R2, -R3, R2, RZ ;  /* 0x0000000203027210 */ /* 0x010fc80007ffe1ff */
[----:B------:R-:W-:Y:S01]  /*14a60*/  SHF.R.S32.HI R7, RZ, 0x1f, R2 ;  /* 0x0000001fff077819 */ /* 0x000fe20000011402 */
[----:B--2---:R-:W-:Y:S02]  /*14a70*/  IMAD R3, R43, R2, RZ ;  /* 0x000000022b037224 */ /* 0x004fe400078e02ff */
[----:B------:R-:W-:-:S04]  /*14a80*/  IMAD.WIDE.U32 R14, R2, R42, R14 ;  /* 0x0000002a020e7225 */ /* 0x000fc800078e000e */
[----:B------:R-:W-:Y:S02]  /*14a90*/  IMAD R3, R42, R7, R3 ;  /* 0x000000072a037224 */ /* 0x000fe400078e0203 */
[----:B------:R-:W-:-:S03]  /*14aa0*/  IMAD.MOV.U32 R2, RZ, RZ, R14 ;  /* 0x000000ffff027224 */ /* 0x000fc600078e000e */
[----:B------:R-:W-:Y:S01]  /*14ab0*/  IADD3 R3, R15, R3, RZ ;  /* 0x000000030f037210 */ /* 0x000fe20007ffe0ff */
[----:B------:R-:W-:Y:S05]  /*14ac0*/  BRA `(.L_x_1066) ;  /* 0x00000000000c7947 */ /* 0x000fea0003800000 */
.L_x_1065:
[----:B------:R-:W2:Y:S02]  /*14ad0*/  LD.E R2, desc[UR6][R16.64+0x38] ;  /* 0x0000380610027980 */ /* 0x000ea4000c101900 */
[----:B--2---:R-:W-:-:S04]  /*14ae0*/  LEA R2, -R2, RZ, 0x6 ;  /* 0x000000ff02027211 */ /* 0x004fc800078e31ff */
[----:B------:R-:W-:Y:S02]  /*14af0*/  SHF.R.S32.HI R3, RZ, 0x1f, R2 ;  /* 0x0000001fff037819 */ /* 0x000fe40000011402 */
.L_x_1066:
[----:B------:R-:W-:Y:S05]  /*14b00*/  BSYNC B0 ;  /* 0x0000000000007941 */ /* 0x000fea0003800000 */
.L_x_1064:
[C---:B------:R-:W-:Y:S02]  /*14b10*/  LOP3.LUT P3, RZ, R214.reuse, 0x2, RZ, 0xc0, !PT ;  /* 0x00000002d6ff7812 */ /* 0x040fe4000786c0ff */
[C---:B------:R-:W-:Y:S02]  /*14b20*/  LOP3.LUT P2, RZ, R214.reuse, 0x4, RZ, 0xc0, !PT ;  /* 0x00000004d6ff7812 */ /* 0x040fe4000784c0ff */
[----:B------:R-:W-:Y:S02]  /*14b30*/  LOP3.LUT P6, RZ, R214, 0x1, RZ, 0xc0, !PT ;  /* 0x00000001d6ff7812 */ /* 0x000fe400078cc0ff */
[C---:B------:R-:W-:Y:S02]  /*14b40*/  IADD3 R157, P5, R2.reuse, R156, RZ ;  /* 0x0000009c029d7210 */ /* 0x040fe40007fbe0ff */
[C---:B------:R-:W-:Y:S02]  /*14b50*/  LEA R40, P1, R2.reuse, R204, 0x1 ;  /* 0x000000cc02287211 */ /* 0x040fe400078208ff */
[C---:B------:R-:W-:Y:S01]  /*14b60*/  IADD3 R10, P0, R2.reuse, R201, RZ ;  /* 0x000000c9020a7210 */ /* 0x040fe20007f1e0ff */
[----:B------:R-:W-:Y:S01]  /*14b70*/  IMAD.X R154, R3, 0x1, R155, P5 ;  /* 0x00000001039a7824 */ /* 0x000fe200028e069b */
[----:B------:R-:W-:-:S02]  /*14b80*/  LEA.HI.X R41, R2, R203, R3, 0x1, P1 ;  /* 0x000000cb02297211 */ /* 0x000fc400008f0c03 */
[-C--:B------:R-:W-:Y:S01]  /*14b90*/  @P3 LEA R14, P5, R157, R158.reuse, 0x1 ;  /* 0x0000009e9d0e3211 */ /* 0x080fe200078a08ff */
[----:B------:R-:W-:Y:S01]  /*14ba0*/  IMAD.X R3, R3, 0x1, R202, P0 ;  /* 0x0000000103037824 */ /* 0x000fe200000e06ca */
[C---:B------:R-:W-:Y:S01]  /*14bb0*/  @P2 LEA R42, P1, R157.reuse, R158, 0x1 ;  /* 0x0000009e9d2a2211 */ /* 0x040fe200078208ff */
[----:B------:R-:W-:Y:S01]  /*14bc0*/  @!PT LDS RZ, [RZ] ;  /* 0x00000000fffff984 */ /* 0x000fe20000000800 */
[----:B------:R-:W-:Y:S01]  /*14bd0*/  @!PT LDS RZ, [RZ] ;  /* 0x00000000fffff984 */ /* 0x000fe20000000800 */
[----:B------:R-:W-:Y:S01]  /*14be0*/  @!PT LDS RZ, [RZ] ;  /* 0x00000000fffff984 */ /* 0x000fe20000000800 */
[----:B------:R1:W-:Y:S01]  /*14bf0*/  @P6 LDGSTS.E.BYPASS.LTC128B.128 [R211+0x6000], desc[UR6][R40.64] ;  /* 0x0600000028d36fae */ /* 0x0003e2000b901d46 */
[C-C-:B------:R-:W-:Y:S02]  /*14c00*/  @P3 LEA.HI.X R15, R157.reuse, R159, R154.reuse, 0x1, P5 ;  /* 0x0000009f9d0f3211 */ /* 0x140fe400028f0c9a */
[C---:B------:R-:W-:Y:S01]  /*14c10*/  IADD3 R5, P5, R10.reuse, R201, RZ ;  /* 0x000000c90a057210 */ /* 0x040fe20007fbe0ff */
[----:B------:R1:W-:Y:S01]  /*14c20*/  @!P6 STS.128 [R211+0x6000], RZ ;  /* 0x006000ffd300e388 */ /* 0x0003e20000000c00 */
[CC--:B------:R-:W-:Y:S02]  /*14c30*/  @P6 LEA R44, P0, R10.reuse, R204.reuse, 0x1 ;  /* 0x000000cc0a2c6211 */ /* 0x0c0fe400078008ff */
[----:B------:R-:W-:Y:S01]  /*14c40*/  @P2 LEA.HI.X R43, R157, R159, R154, 0x1, P1 ;  /* 0x0000009f9d2b2211 */ /* 0x000fe200008f0c9a */
[----:B------:R-:W-:Y:S01]  /*14c50*/  IMAD.X R2, R3, 0x1, R202, P5 ;  /* 0x0000000103027824 */ /* 0x000fe200028e06ca */
[C---:B------:R-:W-:Y:S01]  /*14c60*/  @P6 LEA.HI.X R45, R10.reuse, R203, R3, 0x1, P0 ;  /* 0x000000cb0a2d6211 */ /* 0x040fe200000f0c03 */
[----:B------:R-:W-:Y:S01]  /*14c70*/  @!PT LDS RZ, [RZ] ;  /* 0x00000000fffff984 */ /* 0x000fe20000000800 */
[----:B------:R-:W-:Y:S01]  /*14c80*/  @!PT LDS RZ, [RZ] ;  /* 0x00000000fffff984 */ /* 0x000fe20000000800 */
[----:B------:R-:W-:Y:S01]  /*14c90*/  @!PT LDS RZ, [RZ] ;  /* 0x00000000fffff984 */ /* 0x000fe20000000800 */
[----:B------:R1:W-:Y:S01]  /*14ca0*/  @P3 LDGSTS.E.BYPASS.LTC128B.128 [R211+0x8000], desc[UR6][R14.64+0x80] ;  /* 0x080000800ed33fae */ /* 0x0003e2000b901d46 */
[----:B------:R-:W-:-:S02]  /*14cb0*/  @P3 LEA R48, P1, R10, R204, 0x1 ;  /* 0x000000cc0a303211 */ /* 0x000fc400078208ff */
[CC--:B------:R-:W-:Y:S01]  /*14cc0*/  @P2 LEA R46, P0, R10.reuse, R204.reuse, 0x1 ;  /* 0x000000cc0a2e2211 */ /* 0x0c0fe200078008ff */
[----:B------:R1:W-:Y:S01]  /*14cd0*/  @!P3 STS.128 [R211+0x8000], RZ ;  /* 0x008000ffd300b388 */ /* 0x0003e20000000c00 */
[CC--:B------:R-:W-:Y:S02]  /*14ce0*/  @P6 LEA R50, P5, R5.reuse, R204.reuse, 0x1 ;  /* 0x000000cc05326211 */ /* 0x0c0fe400078a08ff */
[CCC-:B------:R-:W-:Y:S01]  /*14cf0*/  @P3 LEA.HI.X R49, R10.reuse, R203.reuse, R3.reuse, 0x1, P1 ;  /* 0x000000cb0a313211 */ /* 0x1c0fe200008f0c03 */
[----:B------:R-:W-:Y:S01]  /*14d00*/  @!PT LDS RZ, [RZ] ;  /* 0x00000000fffff984 */ /* 0x000fe20000000800 */
[----:B------:R-:W-:Y:S01]  /*14d10*/  @!PT LDS RZ, [RZ] ;  /* 0x00000000fffff984 */ /* 0x000fe20000000800 */
[----:B------:R-:W-:Y:S01]  /*14d20*/  @!PT LDS RZ, [RZ] ;  /* 0x00000000fffff984 */ /* 0x000fe20000000800 */
[----:B------:R1:W-:Y:S01]  /*14d30*/  @P2 LDGSTS.E.BYPASS.LTC128B.128 [R211+0xa000], desc[UR6][R42.64+0x100] ;  /* 0x0a0001002ad32fae */ /* 0x0003e2000b901d46 */
[-C--:B------:R-:W-:Y:S02]  /*14d40*/  @P2 LEA.HI.X R47, R10, R203.reuse, R3, 0x1, P0 ;  /* 0x000000cb0a2f2211 */ /* 0x080fe400000f0c03 */
[C---:B------:R-:W-:Y:S01]  /*14d50*/  @P6 LEA.HI.X R51, R5.reuse, R203, R2, 0x1, P5 ;  /* 0x000000cb05336211 */ /* 0x040fe200028f0c02 */
[----:B------:R1:W-:Y:S01]  /*14d60*/  @!P2 STS.128 [R211+0xa000], RZ ;  /* 0x00a000ffd300a388 */ /* 0x0003e20000000c00 */
[----:B------:R-:W-:-:S02]  /*14d70*/  @P3 LEA R52, P1, R5, R204, 0x1 ;  /* 0x000000cc05343211 */ /* 0x000fc400078208ff */
[CC--:B------:R-:W-:Y:S01]  /*14d80*/  @P2 LEA R10, P0, R5.reuse, R204.reuse, 0x1 ;  /* 0x000000cc050a2211 */ /* 0x0c0fe200078008ff */
[----:B------:R-:W-:Y:S01]  /*14d90*/  @!PT LDS RZ, [RZ] ;  /* 0x00000000fffff984 */ /* 0x000fe20000000800 */
[----:B------:R-:W-:Y:S01]  /*14da0*/  @!PT LDS RZ, [RZ] ;  /* 0x00000000fffff984 */ /* 0x000fe20000000800 */
[----:B------:R-:W-:Y:S01]  /*14db0*/  @!PT LDS RZ, [RZ] ;  /* 0x00000000fffff984 */ /* 0x000fe20000000800 */
[----:B------:R1:W-:Y:S01]  /*14dc0*/  @P6 LDGSTS.E.BYPASS.LTC128B.128 [R211+0x6800], desc[UR6][R44.64] ;  /* 0x068000002cd36fae */ /* 0x0003e2000b901d46 */
[C---:B------:R-:W-:Y:S02]  /*14dd0*/  IADD3 R3, P5, R5.reuse, R201, RZ ;  /* 0x000000c905037210 */ /* 0x040fe40007fbe0ff */
[CCC-:B------:R-:W-:Y:S01]  /*14de0*/  @P3 LEA.HI.X R53, R5.reuse, R203.reuse, R2.reuse, 0x1, P1 ;  /* 0x000000cb05353211 */ /* 0x1c0fe200008f0c02 */
[----:B------:R1:W-:Y:S01]  /*14df0*/  @!P6 STS.128 [R211+0x6800], RZ ;  /* 0x006800ffd300e388 */ /* 0x0003e20000000c00 */
[----:B------:R-:W-:Y:S01]  /*14e00*/  @P2 LEA.HI.X R11, R5, R203, R2, 0x1, P0 ;  /* 0x000000cb050b2211 */ /* 0x000fe200000f0c02 */
[----:B------:R-:W-:Y:S01]  /*14e10*/  IMAD.X R2, R2, 0x1, R202, P5 ;  /* 0x0000000102027824 */ /* 0x000fe200028e06ca */
[CC--:B------:R-:W-:Y:S01]  /*14e20*/  @P6 LEA R60, P5, R3.reuse, R204.reuse, 0x1 ;  /* 0x000000cc033c6211 */ /* 0x0c0fe200078a08ff */
[----:B------:R-:W-:Y:S01]  /*14e30*/  @!PT LDS RZ, [RZ] ;  /* 0x00000000fffff984 */ /* 0x000fe20000000800 */
[----:B------:R-:W-:Y:S01]  /*14e40*/  @!PT LDS RZ, [RZ] ;  /* 0x00000000fffff984 */ /* 0x000fe20000000800 */
[----:B------:R-:W-:Y:S01]  /*14e50*/  @!PT LDS RZ, [RZ] ;  /* 0x00000000fffff984 */ /* 0x000fe20000000800 */
[----:B------:R1:W-:Y:S01]  /*14e60*/  @P3 LDGSTS.E.BYPASS.LTC128B.128 [R211+0x8800], desc[UR6][R48.64+0x80] ;  /* 0x0880008030d33fae */ /* 0x0003e2000b901d46 */
[----:B------:R-:W-:-:S02]  /*14e70*/  @P3 LEA R58, P1, R3, R204, 0x1 ;  /* 0x000000cc033a3211 */ /* 0x000fc400078208ff */
[C---:B------:R-:W-:Y:S01]  /*14e80*/  @P2 LEA R62, P0, R3.reuse, R204, 0x1 ;  /* 0x000000cc033e2211 */ /* 0x040fe200078008ff */
[----:B------:R1:W-:Y:S01]  /*14e90*/  @!P3 STS.128 [R211+0x8800], RZ ;  /* 0x008800ffd300b388 */ /* 0x0003e20000000c00 */
[CC--:B------:R-:W-:Y:S01]  /*14ea0*/  @P6 LEA.HI.X R61, R3.reuse, R203.reuse, R2, 0x1, P5 ;  /* 0x000000cb033d6211 */ /* 0x0c0fe200028f0c02 */
[----:B------:R-:W-:Y:S01]  /*14eb0*/  IMAD.MOV.U32 R204, RZ, RZ, R40 ;  /* 0x000000ffffcc7224 */ /* 0x000fe200078e0028 */
[CCC-:B------:R-:W-:Y:S01]  /*14ec0*/  @P3 LEA.HI.X R59, R3.reuse, R203.reuse, R2.reuse, 0x1, P1 ;  /* 0x000000cb033b3211 */ /* 0x1c0fe200008f0c02 */
[----:B------:R-:W-:Y:S01]  /*14ed0*/  @!PT LDS RZ, [RZ] ;  /* 0x00000000fffff984 */ /* 0x000fe20000000800 */
[----:B------:R-:W-:Y:S01]  /*14ee0*/  @!PT LDS RZ, [RZ] ;  /* 0x00000000fffff984 */ /* 0x000fe20000000800 */
[----:B------:R-:W-:Y:S01]  /*14ef0*/  @!PT LDS RZ, [RZ] ;  /* 0x00000000fffff984 */ /* 0x000fe20000000800 */
[----:B------:R1:W-:Y:S01]  /*14f00*/  @P2 LDGSTS.E.BYPASS.LTC128B.128 [R211+0xa800], desc[UR6][R46.64+0x100] ;  /* 0x0a8001002ed32fae */ /* 0x0003e2000b901d46 */
[----:B------:R-:W-:Y:S01]  /*14f10*/  @P2 LEA.HI.X R63, R3, R203, R2, 0x1, P0 ;  /* 0x000000cb033f2211 */ /* 0x000fe200000f0c02 */
[----:B------:R-:W-:Y:S02]  /*14f20*/  IMAD.MOV.U32 R203, RZ, RZ, R41 ;  /* 0x000000ffffcb7224 */ /* 0x000fe400078e0029 */
[----:B------:R1:W-:Y:S04]  /*14f30*/  @!P2 STS.128 [R211+0xa800], RZ ;  /* 0x00a800ffd300a388 */ /* 0x0003e80000000c00 */
        /* <DEDUP_REMOVED lines=30> */
[----:B------:R-:W0:Y:S02]  /*15120*/  LDGDEPBAR ;  /* 0x00000000000079af */ /* 0x000e240000000000 */
.L_x_1063:
[----:B------:R-:W-:Y:S05]  /*15130*/  BSYNC B1 ;  /* 0x0000000000017941 */ /* 0x000fea0003800000 */
.L_x_1062:
[----:B------:R-:W2:Y:S01]  /*15140*/  LD.E R168, desc[UR6][R16.64+0xdc] ;  /* 0x0000dc0610a87980 */ /* 0x000ea2000c101900 */
        /* <DEDUP_REMOVED lines=24> */
[----:B-1----:R-:W-:Y:S02]  /*152d0*/  FMNMX.FTZ R10, R174, R3, !PT ;  /* 0x00000003ae0a7209 */ /* 0x002fe40007810000 */
        /* <DEDUP_REMOVED lines=8> */
[----:B------:R-:W3:Y:S01]  /*15360*/  SHFL.BFLY PT, R2, R7, 0x2, 0x1f ;  /* 0x0c401f0007027f89 */ /* 0x000ee200000e0000 */
        /* <DEDUP_REMOVED lines=8> */
[----:B---3--:R-:W-:-:S03]  /*153f0*/  FMNMX.FTZ R2, R7, R2, !PT ;  /* 0x0000000207027209 */ /* 0x008fc60007810000 */
[----:B------:R-:W1:Y:S04]  /*15400*/  SHFL.BFLY PT, R132, R5, 0x1, 0x1f ;  /* 0x0c201f0005847f89 */ /* 0x000e6800000e0000 */
[----:B------:R-:W3:Y:S04]  /*15410*/  SHFL.BFLY PT, R3, R2, 0x1, 0x1f ;  /* 0x0c201f0002037f89 */ /* 0x000ee800000e0000 */
[----:B------:R-:W4:Y:S04]  /*15420*/  LDSM.16.MT88.4 R104, [R197+0x10000] ;  /* 0x01000000c568783b */ /* 0x000f280000004200 */
[----:B------:R-:W-:Y:S04]  /*15430*/  LDSM.16.MT88.4 R48, [R196+0xc000] ;  /* 0x00c00000c430783b */ /* 0x000fe80000004200 */
[----:B------:R-:W-:Y:S04]  /*15440*/  LDSM.16.MT88.4 R124, [R198+0xc000] ;  /* 0x00c00000c67c783b */ /* 0x000fe80000004200 */
[----:B------:R-:W-:Y:S01]  /*15450*/  LDSM.16.MT88.4 R56, [R195+0xc000] ;  /* 0x00c00000c338783b */ /* 0x000fe20000004200 */
[----:B-1----:R-:W-:-:S03]  /*15460*/  FMNMX.FTZ R132, R5, R132, !PT ;  /* 0x0000008405847209 */ /* 0x002fc60007810000 */
[----:B------:R-:W-:Y:S01]  /*15470*/  LDSM.16.MT88.4 R72, [R197+0xe000] ;  /* 0x00e00000c548783b */ /* 0x000fe20000004200 */
[----:B---3--:R-:W-:-:S03]  /*15480*/  FMNMX.FTZ R3, R2, R3, !PT ;  /* 0x0000000302037209 */ /* 0x008fc60007810000 */
[----:B------:R-:W-:Y:S01]  /*15490*/  LDSM.16.MT88.4 R108, [R196+0x10000] ;  /* 0x01000000c46c783b */ /* 0x000fe20000004200 */
[----:B------:R-:W-:-:S03]  /*154a0*/  FSETP.NEU.FTZ.AND P0, PT, R132, -INF , PT ;  /* 0xff8000008400780b */ /* 0x000fc60003f1d000 */
[----:B------:R-:W-:Y:S04]  /*154b0*/  LDSM.16.MT88.4 R140, [R195+0x10000] ;  /* 0x01000000c38c783b */ /* 0x000fe80000004200 */
[----:B------:R-:W-:Y:S01]  /*154c0*/  LDSM.16.MT88.4 R136, [R198+0xc800] ;  /* 0x00c80000c688783b */ /* 0x000fe20000004200 */
[C---:B--2---:R-:W-:Y:S01]  /*154d0*/  FMUL.FTZ R175, R168.reuse, R132 ;  /* 0x00000084a8af7220 */ /* 0x044fe20000410000 */
[----:B------:R-:W-:-:S04]  /*154e0*/  FMUL.FTZ R167, R168, R3 ;  /* 0x00000003a8a77220 */ /* 0x000fc80000410000 */
[----:B------:R-:W-:Y:S02]  /*154f0*/  FSEL R175, R175, RZ, P0 ;  /* 0x000000ffafaf7208 */ /* 0x000fe40000000000 */
[----:B------:R-:W-:-:S03]  /*15500*/  FSETP.NEU.FTZ.AND P0, PT, R3, -INF , PT ;  /* 0xff8000000300780b */ /* 0x000fc60003f1d000 */
[-CC-:B------:R-:W-:Y:S01]  /*15510*/  FFMA.FTZ R155, R32, R168.reuse, -R175.reuse ;  /* 0x000000a8209b7223 */ /* 0x180fe200000108af */
[----:B------:R-:W-:Y:S01]  /*15520*/  FSEL R167, R167, RZ, P0 ;  /* 0x000000ffa7a77208 */ /* 0x000fe20000000000 */
[-CC-:B------:R-:W-:Y:S01]  /*15530*/  FFMA.FTZ R150, R34, R168.reuse, -R175.reuse ;  /* 0x000000a822967223 */ /* 0x180fe200000108af */
[-CC-:B------:R-:W-:Y:S01]  /*15540*/  FFMA.FTZ R151, R36, R168.reuse, -R175.reuse ;  /* 0x000000a824977223 */ /* 0x180fe200000108af */
[-CC-:B------:R-:W-:Y:S01]  /*15550*/  FFMA.FTZ R146, R38, R168.reuse, -R175.reuse ;  /* 0x000000a826927223 */ /* 0x180fe200000108af */
[-C--:B------:R-:W-:Y:S01]  /*15560*/  FFMA.FTZ R145, R12, R168.reuse, -R175 ;  /* 0x000000a80c917223 */ /* 0x080fe200000108af */
[-CC-:B------:R-:W-:Y:S01]  /*15570*/  FFMA.FTZ R152, R30, R168.reuse, -R167.reuse ;  /* 0x000000a81e987223 */ /* 0x180fe200000108a7 */
[-CC-:B------:R-:W-:Y:S01]  /*15580*/  FFMA.FTZ R157, R28, R168.reuse, -R167.reuse ;  /* 0x000000a81c9d7223 */ /* 0x180fe200000108a7 */
[-CC-:B------:R-:W-:Y:S01]  /*15590*/  FFMA.FTZ R153, R26, R168.reuse, -R167.reuse ;  /* 0x000000a81a997223 */ /* 0x180fe200000108a7 */
[-CC-:B------:R-:W-:Y:S01]  /*155a0*/  FFMA.FTZ R148, R24, R168.reuse, -R167.reuse ;  /* 0x000000a818947223 */ /* 0x180fe200000108a7 */
[----:B------:R-:W-:Y:S01]  /*155b0*/  MUFU.EX2 R155, R155 ;  /* 0x0000009b009b7308 */ /* 0x000fe20000000800 */
[-C--:B------:R-:W-:Y:S01]  /*155c0*/  FFMA.FTZ R134, R8, R168.reuse, -R167 ;  /* 0x000000a808867223 */ /* 0x080fe200000108a7 */
[----:B------:R-:W1:Y:S01]  /*155d0*/  LDSM.16.MT88.4 R12, [R197+0xc800] ;  /* 0x00c80000c50c783b */ /* 0x000e620000004200 */
[-CC-:B------:R-:W-:Y:S01]  /*155e0*/  FFMA.FTZ R149, R20, R168.reuse, -R175.reuse ;  /* 0x000000a814957223 */ /* 0x180fe200000108af */
[-CC-:B------:R-:W-:Y:S01]  /*155f0*/  FFMA.FTZ R144, R18, R168.reuse, -R175.reuse ;  /* 0x000000a812907223 */ /* 0x180fe200000108af */
[-C--:B------:R-:W-:Y:S01]  /*15600*/  FFMA.FTZ R0, R0, R168.reuse, -R175 ;  /* 0x000000a800007223 */ /* 0x080fe200000108af */
[----:B------:R-:W2:Y:S01]  /*15610*/  LDSM.16.MT88.4 R8, [R198+0xe800] ;  /* 0x00e80000c608783b */ /* 0x000ea20000004200 */
[-CC-:B------:R-:W-:Y:S01]  /*15620*/  FFMA.FTZ R147, R22, R168.reuse, -R167.reuse ;  /* 0x000000a816937223 */ /* 0x180fe200000108a7 */
[----:B------:R-:W3:Y:S01]  /*15630*/  MUFU.EX2 R150, R150 ;  /* 0x0000009600967308 */ /* 0x000ee20000000800 */
[-CC-:B------:R-:W-:Y:S01]  /*15640*/  FFMA.FTZ R135, R6, R168.reuse, -R167.reuse ;  /* 0x000000a806877223 */ /* 0x180fe200000108a7 */
[-C--:B------:R-:W-:Y:S01]  /*15650*/  FFMA.FTZ R2, R4, R168.reuse, -R167 ;  /* 0x000000a804027223 */ /* 0x080fe200000108a7 */
[----:B------:R-:W5:Y:S01]  /*15660*/  LDSM.16.MT88.4 R20, [R196+0xe800] ;  /* 0x00e80000c414783b */ /* 0x000f620000004200 */
[-CC-:B------:R-:W-:Y:S01]  /*15670*/  FFMA.FTZ R154, R230, R168.reuse, -R175.reuse ;  /* 0x000000a8e69a7223 */ /* 0x180fe200000108af */
[-CC-:B------:R-:W-:Y:S01]  /*15680*/  FFMA.FTZ R159, R228, R168.reuse, -R175.reuse ;  /* 0x000000a8e49f7223 */ /* 0x180fe200000108af */
[-CC-:B------:R-:W-:Y:S01]  /*15690*/  FFMA.FTZ R156, R226, R168.reuse, -R175.reuse ;  /* 0x000000a8e29c7223 */ /* 0x180fe200000108af */
[----:B------:R-:W5:Y:S01]  /*156a0*/  LDSM.16.MT88.4 R16, [R195+0xe800] ;  /* 0x00e80000c310783b */ /* 0x000f620000004200 */
[----:B------:R-:W-:Y:S01]  /*156b0*/  MUFU.EX2 R151, R151 ;  /* 0x0000009700977308 */ /* 0x000fe20000000800 */
[-C--:B------:R-:W-:Y:S01]  /*156c0*/  FFMA.FTZ R163, R224, R168.reuse, -R175 ;  /* 0x000000a8e0a37223 */ /* 0x080fe200000108af */
[-CC-:B------:R-:W-:Y:S01]  /*156d0*/  FFMA.FTZ R158, R222, R168.reuse, -R167.reuse ;  /* 0x000000a8de9e7223 */ /* 0x180fe200000108a7 */
[----:B------:R-:W-:Y:S01]  /*156e0*/  LDSM.16.MT88.4 R32, [R196+0xc800] ;  /* 0x00c80000c420783b */ /* 0x000fe20000004200 */
[-CC-:B------:R-:W-:Y:S01]  /*156f0*/  FFMA.FTZ R165, R220, R168.reuse, -R167.reuse ;  /* 0x000000a8dca57223 */ /* 0x180fe200000108a7 */
[-CC-:B------:R-:W-:Y:S01]  /*15700*/  FFMA.FTZ R169, R218, R168.reuse, -R167.reuse ;  /* 0x000000a8daa97223 */ /* 0x180fe200000108a7 */
[-C--:B------:R-:W-:Y:S01]  /*15710*/  FFMA.FTZ R172, R172, R168.reuse, -R167 ;  /* 0x000000a8acac7223 */ /* 0x080fe200000108a7 */
[----:B------:R-:W-:Y:S01]  /*15720*/  LDSM.16.MT88.4 R28, [R195+0xc800] ;  /* 0x00c80000c31c783b */ /* 0x000fe20000004200 */
[----:B------:R-:W4:Y:S01]  /*15730*/  MUFU.EX2 R146, R146 ;  /* 0x0000009200927308 */ /* 0x000f220000000800 */
[----:B---3--:R-:W-:Y:S01]  /*15740*/  F2FP.BF16.F32.PACK_AB R112, R150, R155 ;  /* 0x0000009b9670723e */ /* 0x008fe200000010ff */
[-CC-:B------:R-:W-:Y:S01]  /*15750*/  FFMA.FTZ R215, R216, R168.reuse, -R175.reuse ;  /* 0x000000a8d8d77223 */ /* 0x180fe200000108af */
[----:B------:R-:W-:Y:S01]  /*15760*/  LDSM.16.MT88.4 R24, [R197+0xe800] ;  /* 0x00e80000c518783b */ /* 0x000fe20000004200 */
[-CC-:B------:R-:W-:Y:S01]  /*15770*/  FFMA.FTZ R216, R171, R168.reuse, -R175.reuse ;  /* 0x000000a8abd87223 */ /* 0x180fe200000108af */
[-CC-:B------:R-:W-:Y:S01]  /*15780*/  FFMA.FTZ R174, R174, R168.reuse, -R175.reuse ;  /* 0x000000a8aeae7223 */ /* 0x180fe200000108af */
[-C--:B------:R-:W-:Y:S01]  /*15790*/  FFMA.FTZ R173, R173, R168.reuse, -R175 ;  /* 0x000000a8adad7223 */ /* 0x080fe200000108af */
[-CC-:B------:R-:W-:Y:S01]  /*157a0*/  FFMA.FTZ R170, R170, R168.reuse, -R167.reuse ;  /* 0x000000a8aaaa7223 */ /* 0x180fe200000108a7 */
[----:B------:R-:W-:Y:S01]  /*157b0*/  MUFU.EX2 R152, R152 ;  /* 0x0000009800987308 */ /* 0x000fe20000000800 */
[-CC-:B------:R-:W-:Y:S01]  /*157c0*/  FFMA.FTZ R171, R166, R168.reuse, -R167.reuse ;  /* 0x000000a8a6ab7223 */ /* 0x180fe200000108a7 */
[-CC-:B------:R-:W-:Y:S01]  /*157d0*/  FFMA.FTZ R164, R164, R168.reuse, -R167.reuse ;  /* 0x000000a8a4a47223 */ /* 0x180fe200000108a7 */
[----:B------:R-:W-:Y:S01]  /*157e0*/  FFMA.FTZ R217, R162, R168, -R167 ;  /* 0x000000a8a2d97223 */ /* 0x000fe200000108a7 */
[----:B------:R-:W-:-:S04]  /*157f0*/  FADD.FTZ R150, R155, R150 ;  /* 0x000000969b967221 */ /* 0x000fc80000010000 */
[----:B------:R-:W3:Y:S01]  /*15800*/  MUFU.EX2 R157, R157 ;  /* 0x0000009d009d7308 */ /* 0x000ee20000000800 */
[----:B----4-:R-:W-:Y:S01]  /*15810*/  F2FP.BF16.F32.PACK_AB R114, R146, R151 ;  /* 0x000000979272723e */ /* 0x010fe200000010ff */
[----:B------:R-:W-:-:S04]  /*15820*/  FADD.FTZ R151, R151, R150 ;  /* 0x0000009697977221 */ /* 0x000fc80000010000 */
[----:B------:R-:W-:Y:S02]  /*15830*/  FADD.FTZ R146, R146, R151 ;  /* 0x0000009792927221 */ /* 0x000fe40000010000 */
[----:B------:R-:W-:Y:S08]  /*15840*/  MUFU.EX2 R153, R153 ;  /* 0x0000009900997308 */ /* 0x000ff00000000800 */
[----:B------:R-:W4:Y:S01]  /*15850*/  MUFU.EX2 R148, R148 ;  /* 0x0000009400947308 */ /* 0x000f220000000800 */
[----:B---3--:R-:W-:Y:S01]  /*15860*/  F2FP.BF16.F32.PACK_AB R113, R157, R152 ;  /* 0x000000989d71723e */ /* 0x008fe200000010ff */
[----:B------:R-:W-:-:S06]  /*15870*/  FADD.FTZ R152, R152, R157 ;  /* 0x0000009d98987221 */ /* 0x000fcc0000010000 */
[----:B------:R-:W-:Y:S08]  /*15880*/  MUFU.EX2 R149, R149 ;  /* 0x0000009500957308 */ /* 0x000ff00000000800 */
[----:B------:R-:W3:Y:S01]  /*15890*/  MUFU.EX2 R144, R144 ;  /* 0x0000009000907308 */ /* 0x000ee20000000800 */
[----:B----4-:R-:W-:Y:S01]  /*158a0*/  F2FP.BF16.F32.PACK_AB R115, R148, R153 ;  /* 0x000000999473723e */ /* 0x010fe200000010ff */
[----:B------:R-:W-:-:S04]  /*158b0*/  FADD.FTZ R153, R153, R152 ;  /* 0x0000009899997221 */ /* 0x000fc80000010000 */
[----:B------:R-:W-:Y:S02]  /*158c0*/  FADD.FTZ R148, R148, R153 ;  /* 0x0000009994947221 */ /* 0x000fe40000010000 */
[C---:B------:R-:W-:Y:S01]  /*158d0*/  HMMA.16816.F32.BF16 R36, R112.reuse, R40, RZ ;  /* 0x000000287024723c */ /* 0x040fe200000418ff */
[----:B------:R-:W-:Y:S05]  /*158e0*/  MUFU.EX2 R145, R145 ;  /* 0x0000009100917308 */ /* 0x000fea0000000800 */
[C---:B------:R-:W-:Y:S03]  /*158f0*/  HMMA.16816.F32.BF16 R60, R112.reuse, R64, RZ ;  /* 0x00000040703c723c */ /* 0x040fe600000418ff */
[----:B------:R-:W4:Y:S01]  /*15900*/  MUFU.EX2 R0, R0 ;  /* 0x0000000000007308 */ /* 0x000f220000000800 */
[C---:B---3--:R-:W-:Y:S01]  /*15910*/  F2FP.BF16.F32.PACK_AB R4, R144.reuse, R149 ;  /* 0x000000959004723e */ /* 0x048fe200000010ff */
[----:B------:R-:W-:Y:S01]  /*15920*/  FADD.FTZ R149, R149, R146 ;  /* 0x0000009295957221 */ /* 0x000fe20000010000 */
[----:B------:R-:W-:Y:S03]  /*15930*/  HMMA.16816.F32.BF16 R40, R112, R42, RZ ;  /* 0x0000002a7028723c */ /* 0x000fe600000418ff */
[----:B------:R-:W-:-:S02]  /*15940*/  FADD.FTZ R144, R144, R149 ;  /* 0x0000009590907221 */ /* 0x000fc40000010000 */
[----:B------:R-:W-:Y:S01]  /*15950*/  MUFU.EX2 R147, R147 ;  /* 0x0000009300937308 */ /* 0x000fe20000000800 */
[C---:B------:R-:W-:Y:S06]  /*15960*/  HMMA.16816.F32.BF16 R64, R112.reuse, R66, RZ ;  /* 0x000000427040723c */ /* 0x040fec00000418ff */
[----:B------:R-:W-:Y:S01]  /*15970*/  HMMA.16816.F32.BF16 R76, R112, R80, RZ ;  /* 0x00000050704c723c */ /* 0x000fe200000418ff */
[----:B------:R-:W3:Y:S01]  /*15980*/  MUFU.EX2 R134, R134 ;  /* 0x0000008600867308 */ /* 0x000ee20000000800 */
[----:B----4-:R-:W-:Y:S01]  /*15990*/  F2FP.BF16.F32.PACK_AB R6, R0, R145 ;  /* 0x000000910006723e */ /* 0x010fe200000010ff */
[----:B------:R-:W-:-:S03]  /*159a0*/  FADD.FTZ R145, R145, R144 ;  /* 0x0000009091917221 */ /* 0x000fc60000010000 */
[C---:B------:R-:W-:Y:S01]  /*159b0*/  HMMA.16816.F32.BF16 R84, R112.reuse, R88, RZ ;  /* 0x000000587054723c */ /* 0x040fe200000418ff */
[----:B------:R-:W-:Y:S02]  /*159c0*/  FADD.FTZ R145, R0, R145 ;  /* 0x0000009100917221 */ /* 0x000fe40000010000 */
[----:B------:R-:W-:Y:S03]  /*159d0*/  MUFU.EX2 R135, R135 ;  /* 0x0000008700877308 */ /* 0x000fe60000000800 */
[C---:B------:R-:W-:Y:S05]  /*159e0*/  HMMA.16816.F32.BF16 R80, R112.reuse, R82, RZ ;  /* 0x000000527050723c */ /* 0x040fea00000418ff */
[----:B------:R-:W4:Y:S01]  /*159f0*/  MUFU.EX2 R2, R2 ;  /* 0x0000000200027308 */ /* 0x000f220000000800 */
[----:B---3--:R-:W-:Y:S01]  /*15a00*/  F2FP.BF16.F32.PACK_AB R5, R134, R147 ;  /* 0x000000938605723e */ /* 0x008fe200000010ff */
[----:B------:R-:W-:Y:S01]  /*15a10*/  HMMA.16816.F32.BF16 R88, R112, R90, RZ ;  /* 0x0000005a7058723c */ /* 0x000fe200000418ff */
[----:B------:R-:W-:-:S04]  /*15a20*/  FADD.FTZ R147, R147, R148 ;  /* 0x0000009493937221 */ /* 0x000fc80000010000 */
[----:B------:R-:W-:Y:S01]  /*15a30*/  FADD.FTZ R134, R134, R147 ;  /* 0x0000009386867221 */ /* 0x000fe20000010000 */
[C---:B------:R-:W-:Y:S01]  /*15a40*/  HMMA.16816.F32.BF16 R92, R112.reuse, R96, RZ ;  /* 0x00000060705c723c */ /* 0x040fe200000418ff */
[----:B------:R-:W-:Y:S05]  /*15a50*/  MUFU.EX2 R154, R154 ;  /* 0x0000009a009a7308 */ /* 0x000fea0000000800 */
[----:B------:R-:W-:Y:S01]  /*15a60*/  HMMA.16816.F32.BF16 R100, R112, R104, RZ ;  /* 0x000000687064723c */ /* 0x000fe200000418ff */
[----:B----4-:R-:W-:Y:S02]  /*15a70*/  F2FP.BF16.F32.PACK_AB R7, R2, R135 ;  /* 0x000000870207723e */ /* 0x010fe400000010ff */
        /* <DEDUP_REMOVED lines=157> */
[----:B------:R-:W-:Y:S02]  /*16450*/  IADD3 R215, R133, -0x2, RZ ;  /* 0xfffffffe85d77810 */ /* 0x000fe40007ffe0ff */
[----:B------:R-:W-:Y:S02]  /*16460*/  MOV R0, R3 ;  /* 0x0000000300007202 */ /* 0x000fe40000000f00 */
[----:B------:R-:W-:-:S07]  /*16470*/  MOV R135, R132 ;  /* 0x0000008400877202 */ /* 0x000fce0000000f00 */
.L_x_1076:
[----:B------:R-:W1:Y:S01]  /*16480*/  LDC.64 R2, c[0x0][0x198] ;  /* 0x00006600ff027b82 */ /* 0x000e620000000a00 */
[----:B------:R-:W-:Y:S04]  /*16490*/  DEPBAR.LE SB0, 0x0 ;  /* 0x000080000000791a */ /* 0x000fe80000000000 */
[----:B------:R-:W-:Y:S05]  /*164a0*/  WARPSYNC.ALL ;  /* 0x0000000000007948 */ /* 0x000fea0003800000 */
[----:B------:R-:W2:Y:S08]  /*164b0*/  LDC.64 R132, c[0x0][0x208] ;  /* 0x00008200ff847b82 */ /* 0x000eb00000000a00 */
[----:B------:R-:W-:Y:S01]  /*164c0*/  BAR.SYNC.DEFER_BLOCKING 0x0 ;  /* 0x0000000000007b1d */ /* 0x000fe20000010000 */
[----:B------:R-:W-:Y:S04]  /*164d0*/  ISETP.NE.U32.AND P0, PT, R212, RZ, PT ;  /* 0x000000ffd400720c */ /* 0x000fe80003f05070 */
[----:B------:R-:W-:Y:S01]  /*164e0*/  ISETP.NE.AND.EX P0, PT, R213, RZ, PT, P0 ;  /* 0x000000ffd500720c */ /* 0x000fe20003f05300 */
[----:B------:R-:W-:Y:S11]  /*164f0*/  BSSY B0, `(.L_x_1068) ;  /* 0x000004f000007945 */ /* 0x000ff60003800000 */
[----:B------:R-:W-:Y:S01]  /*16500*/  @!UPT UIADD3 URZ, URZ, URZ, URZ ;  /* 0x0000003f3f3ff290 */ /* 0x000fe2000fffe03f */
[----:B------:R-:W-:Y:S05]  /*16510*/  @!P0 BRA `(.L_x_1069) ;  /* 0x0000000400188947 */ /* 0x000fea0003800000 */
[C---:B--2---:R-:W-:Y:S02]  /*16520*/  R2UR UR4, R132.reuse ;  /* 0x00000000840472ca */ /* 0x044fe400000e0000 */
[C---:B------:R-:W-:Y:S02]  /*16530*/  R2UR UR5, R133.reuse ;  /* 0x00000000850572ca */ /* 0x040fe400000e0000 */
[C---:B------:R-:W-:Y:S02]  /*16540*/  R2UR UR10, R132.reuse ;  /* 0x00000000840a72ca */ /* 0x040fe400000e0000 */
[C---:B------:R-:W-:Y:S02]  /*16550*/  R2UR UR11, R133.reuse ;  /* 0x00000000850b72ca */ /* 0x040fe400000e0000 */
[C---:B------:R-:W-:Y:S02]  /*16560*/  R2UR UR12, R132.reuse ;  /* 0x00000000840c72ca */ /* 0x040fe400000e0000 */
[C---:B------:R-:W-:Y:S02]  /*16570*/  R2UR UR13, R133.reuse ;  /* 0x00000000850d72ca */ /* 0x040fe400000e0000 */
[----:B------:R-:W-:Y:S02]  /*16580*/  R2UR UR8, R132 ;  /* 0x00000000840872ca */ /* 0x000fe400000e0000 */
[----:B------:R-:W-:Y:S01]  /*16590*/  R2UR UR9, R133 ;  /* 0x00000000850972ca */ /* 0x000fe200000e0000 */
[----:B-1----:R-:W2:Y:S02]  /*165a0*/  LD.E R11, desc[UR4][R2.64+0x170] ;  /* 0x00017004020b7980 */ /* 0x002ea4000c101900 */
[-C--:B--2---:R-:W-:Y:S02]  /*165b0*/  IABS R8, R11.reuse ;  /* 0x0000000b00087213 */ /* 0x084fe40000000000 */
[-C--:B------:R-:W-:Y:S02]  /*165c0*/  IABS R6, R11.reuse ;  /* 0x0000000b00067213 */ /* 0x080fe40000000000 */
[----:B------:R-:W1:Y:S03]  /*165d0*/  I2F.RP R7, R8 ;  /* 0x0000000800077306 */ /* 0x000e660000209400 */
[----:B------:R-:W-:Y:S07]  /*165e0*/  IMAD.MOV R6, RZ, RZ, -R6 ;  /* 0x000000ffff067224 */ /* 0x000fee00078e0a06 */
[----:B-1----:R-:W1:Y:S02]  /*165f0*/  MUFU.RCP R4, R7 ;  /* 0x0000000700047308 */ /* 0x002e640000001000 */
[----:B-1----:R-:W-:Y:S02]  /*16600*/  VIADD R14, R4, 0xffffffe ;  /* 0x0ffffffe040e7836 */ /* 0x002fe40000000000 */
[----:B------:R-:W-:Y:S06]  /*16610*/  IMAD.SHL.U32 R4, R215, 0x40, RZ ;  /* 0x00000040d7047824 */ /* 0x000fec00078e00ff */
[----:B------:R-:W1:Y:S01]  /*16620*/  F2I.FTZ.U32.TRUNC.NTZ R15, R14 ;  /* 0x0000000e000f7305 */ /* 0x000e62000021f000 */
[----:B------:R-:W-:Y:S05]  /*16630*/  VIADD R12, R4, 0x40 ;  /* 0x00000040040c7836 */ /* 0x000fea0000000000 */
[----:B------:R-:W-:Y:S02]  /*16640*/  IABS R7, R12 ;  /* 0x0000000c00077213 */ /* 0x000fe40000000000 */
[-C--:B------:R-:W-:Y:S01]  /*16650*/  LOP3.LUT R12, R12, R11.reuse, RZ, 0x3c, !PT ;  /* 0x0000000b0c0c7212 */ /* 0x080fe200078e3cff */
[--C-:B-1----:R-:W-:Y:S02]  /*16660*/  IMAD.MOV R5, RZ, RZ, -R15.reuse ;  /* 0x000000ffff057224 */ /* 0x102fe400078e0a0f */
[----:B------:R-:W-:Y:S02]  /*16670*/  IMAD.MOV.U32 R14, RZ, RZ, RZ ;  /* 0x000000ffff0e7224 */ /* 0x000fe400078e00ff */
[----:B------:R-:W-:Y:S01]  /*16680*/  IMAD R10, R5, R8, RZ ;  /* 0x00000008050a7224 */ /* 0x000fe200078e02ff */
[----:B------:R-:W-:Y:S02]  /*16690*/  IABS R5, R4 ;  /* 0x0000000400057213 */ /* 0x000fe40000000000 */
[----:B------:R-:W-:Y:S01]  /*166a0*/  LOP3.LUT R4, R4, R11, RZ, 0x3c, !PT ;  /* 0x0000000b04047212 */ /* 0x000fe200078e3cff */
[----:B------:R-:W-:Y:S02]  /*166b0*/  IMAD.HI.U32 R10, R15, R10, R14 ;  /* 0x0000000a0f0a7227 */ /* 0x000fe400078e000e */
[----:B------:R-:W2:Y:S01]  /*166c0*/  LD.E.64 R14, desc[UR8][R2.64+0x28] ;  /* 0x00002808020e7980 */ /* 0x000ea2000c101b00 */
[----:B------:R-:W-:Y:S03]  /*166d0*/  ISETP.GE.AND P0, PT, R4, RZ, PT ;  /* 0x000000ff0400720c */ /* 0x000fe60003f06270 */
[C---:B------:R-:W-:Y:S04]  /*166e0*/  IMAD.HI.U32 R9, R10.reuse, R5, RZ ;  /* 0x000000050a097227 */ /* 0x040fe800078e00ff */
[----:B------:R-:W-:Y:S04]  /*166f0*/  IMAD.HI.U32 R10, R10, R7, RZ ;  /* 0x000000070a0a7227 */ /* 0x000fe800078e00ff */
[-C--:B------:R-:W-:Y:S02]  /*16700*/  IMAD R5, R9, R6.reuse, R5 ;  /* 0x0000000609057224 */ /* 0x080fe400078e0205 */
[----:B------:R-:W-:Y:S03]  /*16710*/  IMAD R7, R10, R6, R7 ;  /* 0x000000060a077224 */ /* 0x000fe600078e0207 */
[C---:B------:R-:W-:Y:S02]  /*16720*/  ISETP.GT.U32.AND P1, PT, R8.reuse, R5, PT ;  /* 0x000000050800720c */ /* 0x040fe40003f24070 */
[----:B------:R-:W-:Y:S11]  /*16730*/  ISETP.GT.U32.AND P2, PT, R8, R7, PT ;  /* 0x000000070800720c */ /* 0x000ff60003f44070 */
[--C-:B------:R-:W-:Y:S02]  /*16740*/  @!P1 IMAD.IADD R5, R5, 0x1, -R8.reuse ;  /* 0x0000000105059824 */ /* 0x100fe400078e0a08 */
[----:B------:R-:W-:Y:S01]  /*16750*/  @!P2 IMAD.IADD R7, R7, 0x1, -R8 ;  /* 0x000000010707a824 */ /* 0x000fe200078e0a08 */
[----:B------:R-:W-:Y:S01]  /*16760*/  @!P2 IADD3 R10, R10, 0x1, RZ ;  /* 0x000000010a0aa810 */ /* 0x000fe20007ffe0ff */
[----:B------:R-:W-:Y:S01]  /*16770*/  @!P1 VIADD R9, R9, 0x1 ;  /* 0x0000000109099836 */ /* 0x000fe20000000000 */
[-C--:B------:R-:W-:Y:S02]  /*16780*/  ISETP.GE.U32.AND P3, PT, R5, R8.reuse, PT ;  /* 0x000000080500720c */ /* 0x080fe40003f66070 */
[----:B------:R-:W-:Y:S02]  /*16790*/  ISETP.GE.U32.AND P4, PT, R7, R8, PT ;  /* 0x000000080700720c */ /* 0x000fe40003f86070 */
[----:B------:R-:W-:Y:S02]  /*167a0*/  ISETP.GE.AND P1, PT, R12, RZ, PT ;  /* 0x000000ff0c00720c */ /* 0x000fe40003f26270 */
[----:B------:R-:W3:Y:S01]  /*167b0*/  LD.E.64 R12, desc[UR4][R2.64+0x40] ;  /* 0x00004004020c7980 */ /* 0x000ee2000c101b00 */
[----:B------:R-:W-:Y:S02]  /*167c0*/  ISETP.NE.AND P2, PT, R11, RZ, PT ;  /* 0x000000ff0b00720c */ /* 0x000fe40003f45270 */
[----:B------:R-:W-:Y:S04]  /*167d0*/  LOP3.LUT R7, RZ, R11, RZ, 0x33, !PT ;  /* 0x0000000bff077212 */ /* 0x000fe800078e33ff */
[----:B------:R-:W-:Y:S02]  /*167e0*/  @P3 VIADD R9, R9, 0x1 ;  /* 0x0000000109093836 */ /* 0x000fe40000000000 */
[----:B------:R-:W-:Y:S02]  /*167f0*/  @P4 VIADD R10, R10, 0x1 ;  /* 0x000000010a0a4836 */ /* 0x000fe40000000000 */
[----:B------:R-:W-:Y:S02]  /*16800*/  @!P0 IMAD.MOV R9, RZ, RZ, -R9 ;  /* 0x000000ffff098224 */ /* 0x000fe400078e0a09 */
[----:B------:R-:W-:Y:S03]  /*16810*/  @!P1 IMAD.MOV R10, RZ, RZ, -R10 ;  /* 0x000000ffff0a9224 */ /* 0x000fe600078e0a0a */
[C---:B------:R-:W-:Y:S02]  /*16820*/  SEL R9, R7.reuse, R9, !P2 ;  /* 0x0000000907097207 */ /* 0x040fe40005000000 */
[----:B------:R-:W-:Y:S02]  /*16830*/  SEL R7, R7, R10, !P2 ;  /* 0x0000000a07077207 */ /* 0x000fe40005000000 */
[-C--:B------:R-:W-:Y:S02]  /*16840*/  LEA R18, P1, R9, R212.reuse, 0x2 ;  /* 0x000000d409127211 */ /* 0x080fe400078210ff */
[----:B------:R-:W-:Y:S02]  /*16850*/  LEA R16, P0, R7, R212, 0x2 ;  /* 0x000000d407107211 */ /* 0x000fe400078010ff */
[-C--:B------:R-:W-:Y:S02]  /*16860*/  LEA.HI.X.SX32 R19, R9, R213.reuse, 0x2, P1 ;  /* 0x000000d509137211 */ /* 0x080fe400008f16ff */
[C---:B------:R-:W-:Y:S02]  /*16870*/  LEA.HI.X.SX32 R17, R7.reuse, R213, 0x2, P0 ;  /* 0x000000d507117211 */ /* 0x040fe400000f16ff */
[----:B------:R-:W-:Y:S01]  /*16880*/  IADD3 R6, R7, -R9, RZ ;  /* 0x8000000907067210 */ /* 0x000fe20007ffe0ff */
[----:B------:R-:W4:Y:S04]  /*16890*/  LD.E R4, desc[UR10][R18.64] ;  /* 0x0000000a12047980 */ /* 0x000f28000c101900 */
[----:B------:R-:W-:Y:S01]  /*168a0*/  IMAD R11, R11, R6, -0x40 ;  /* 0xffffffc00b0b7424 */ /* 0x000fe200078e0206 */
[----:B------:R-:W4:Y:S04]  /*168b0*/  LD.E R5, desc[UR12][R16.64] ;  /* 0x0000000c10057980 */ /* 0x000f28000c101900 */
[----:B------:R-:W-:Y:S01]  /*168c0*/  SHF.R.S32.HI R7, RZ, 0x1f, R11 ;  /* 0x0000001fff077819 */ /* 0x000fe2000001140b */
[-C--:B---3--:R-:W-:Y:S02]  /*168d0*/  IMAD R6, R13, R11.reuse, RZ ;  /* 0x0000000b0d067224 */ /* 0x088fe400078e02ff */
[C---:B------:R-:W-:Y:S04]  /*168e0*/  IMAD.WIDE.U32 R8, R12.reuse, R11, RZ ;  /* 0x0000000b0c087225 */ /* 0x040fe800078e00ff */
[----:B------:R-:W-:Y:S04]  /*168f0*/  IMAD R6, R12, R7, R6 ;  /* 0x000000070c067224 */ /* 0x000fe800078e0206 */
[----:B------:R-:W-:Y:S02]  /*16900*/  IMAD.IADD R9, R9, 0x1, R6 ;  /* 0x0000000109097824 */ /* 0x000fe400078e0206 */
[----:B----4-:R-:W-:Y:S04]  /*16910*/  IMAD.IADD R5, R4, 0x1, -R5 ;  /* 0x0000000104057824 */ /* 0x010fe800078e0a05 */
[----:B--2---:R-:W-:Y:S01]  /*16920*/  IMAD R7, R15, R5, RZ ;  /* 0x000000050f077224 */ /* 0x004fe200078e02ff */
[----:B------:R-:W-:Y:S01]  /*16930*/  SHF.R.S32.HI R4, RZ, 0x1f, R5 ;  /* 0x0000001fff047819 */ /* 0x000fe20000011405 */
[----:B------:R-:W-:Y:S04]  /*16940*/  IMAD.WIDE.U32 R8, R5, R14, R8 ;  /* 0x0000000e05087225 */ /* 0x000fe800078e0008 */
[----:B------:R-:W-:Y:S04]  /*16950*/  IMAD R7, R14, R4, R7 ;  /* 0x000000040e077224 */ /* 0x000fe800078e0207 */
[----:B------:R-:W-:Y:S01]  /*16960*/  IMAD.IADD R5, R9, 0x1, R7 ;  /* 0x0000000109057824 */ /* 0x000fe200078e0207 */
[----:B------:R-:W-:Y:S05]  /*16970*/  BRA `(.L_x_1070) ;  /* 0x0000000000187947 */ /* 0x000fea0003800000 */
.L_x_1069:
[----:B--2---:R-:W-:Y:S02]  /*16980*/  R2UR UR4, R132 ;  /* 0x00000000840472ca */ /* 0x004fe400000e0000 */
[----:B------:R-:W-:Y:S11]  /*16990*/  R2UR UR5, R133 ;  /* 0x00000000850572ca */ /* 0x000ff600000e0000 */
[----:B------:R-:W-:Y:S02]  /*169a0*/  @!UPT UIADD3 URZ, URZ, URZ, URZ ;  /* 0x0000003f3f3ff290 */ /* 0x000fe4000fffe03f */
[----:B-1----:R-:W2:Y:S02]  /*169b0*/  LD.E R8, desc[UR4][R2.64+0x40] ;  /* 0x0000400402087980 */ /* 0x002ea4000c101900 */
[----:B--2---:R-:W-:Y:S05]  /*169c0*/  IMAD.U32 R8, R8, -0x40, RZ ;  /* 0xffffffc008087824 */ /* 0x004fea00078e00ff */
[----:B------:R-:W-:Y:S02]  /*169d0*/  SHF.R.S32.HI R5, RZ, 0x1f, R8 ;  /* 0x0000001fff057819 */ /* 0x000fe40000011408 */
.L_x_1070:
[----:B------:R-:W-:Y:S05]  /*169e0*/  BSYNC B0 ;  /* 0x0000000000007941 */ /* 0x000fea0003800000 */
.L_x_1068:
[C---:B------:R-:W-:Y:S01]  /*169f0*/  LOP3.LUT P4, RZ, R214.reuse, 0x1, RZ, 0xc0, !PT ;  /* 0x00000001d6ff7812 */ /* 0x040fe2000788c0ff */
[----:B------:R-:W-:Y:S01]  /*16a00*/  BSSY B1, `(.L_x_1071) ;  /* 0x00001d8000017945 */ /* 0x000fe20003800000 */
[C---:B------:R-:W-:Y:S02]  /*16a10*/  LOP3.LUT P3, RZ, R214.reuse, 0x2, RZ, 0xc0, !PT ;  /* 0x00000002d6ff7812 */ /* 0x040fe4000786c0ff */
[----:B------:R-:W-:Y:S02]  /*16a20*/  LOP3.LUT P2, RZ, R214, 0x4, RZ, 0xc0, !PT ;  /* 0x00000004d6ff7812 */ /* 0x000fe4000784c0ff */
[CC--:B------:R-:W-:Y:S04]  /*16a30*/  LEA R220, P0, R8.reuse, R160.reuse, 0x1 ;  /* 0x000000a008dc7211 */ /* 0x0c0fe800078008ff */
[C---:B------:R-:W-:Y:S02]  /*16a40*/  LEA.HI.X R221, R8.reuse, R161, R5, 0x1, P0 ;  /* 0x000000a108dd7211 */ /* 0x040fe400000f0c05 */
[----:B------:R-:W-:Y:S02]  /*16a50*/  IADD3 R7, P0, R8, R199, RZ ;  /* 0x000000c708077210 */ /* 0x000fe40007f1e0ff */
[C---:B------:R-:W-:Y:S02]  /*16a60*/  @P4 R2UR UR4, R132.reuse ;  /* 0x00000000840442ca */ /* 0x040fe400000e0000 */
[----:B------:R-:W-:Y:S01]  /*16a70*/  @P4 R2UR UR5, R133 ;  /* 0x00000000850542ca */ /* 0x000fe200000e0000 */
[----:B------:R-:W-:Y:S01]  /*16a80*/  IMAD.X R6, R5, 0x1, R200, P0 ;  /* 0x0000000105067824 */ /* 0x000fe200000e06c8 */
[C---:B------:R-:W-:Y:S02]  /*16a90*/  @P3 R2UR UR8, R132.reuse ;  /* 0x00000000840832ca */ /* 0x040fe400000e0000 */
[C---:B------:R-:W-:Y:S02]  /*16aa0*/  @P3 R2UR UR9, R133.reuse ;  /* 0x00000000850932ca */ /* 0x040fe400000e0000 */
[C---:B------:R-:W-:Y:S02]  /*16ab0*/  @P4 R2UR UR12, R132.reuse ;  /* 0x00000000840c42ca */ /* 0x040fe400000e0000 */
[----:B------:R-:W-:Y:S02]  /*16ac0*/  @P4 R2UR UR13, R133 ;  /* 0x00000000850d42ca */ /* 0x000fe400000e0000 */
[-C--:B------:R-:W-:Y:S02]  /*16ad0*/  @P4 LEA R12, P6, R7, R160.reuse, 0x1 ;  /* 0x000000a0070c4211 */ /* 0x080fe400078c08ff */
[C---:B------:R-:W-:Y:S01]  /*16ae0*/  @P3 R2UR UR10, R132.reuse ;  /* 0x00000000840a32ca */ /* 0x040fe200000e0000 */
[----:B------:R-:W-:Y:S01]  /*16af0*/  @!PT LDS RZ, [RZ] ;  /* 0x00000000fffff984 */ /* 0x000fe20000000800 */
[----:B------:R-:W-:Y:S01]  /*16b00*/  @!PT LDS RZ, [RZ] ;  /* 0x00000000fffff984 */ /* 0x000fe20000000800 */
[----:B------:R-:W-:Y:S01]  /*16b10*/  @!PT LDS RZ, [RZ] ;  /* 0x00000000fffff984 */ /* 0x000fe20000000800 */
[----:B------:R-:W-:Y:S01]  /*16b20*/  @P4 LDGSTS.E.BYPASS.LTC128B.128 [R211+0xc000], desc[UR4][R220.64] ;  /* 0x0c000000dcd34fae */ /* 0x000fe2000b901d44 */
[C---:B------:R-:W-:Y:S02]  /*16b30*/  @P2 R2UR UR4, R132.reuse ;  /* 0x00000000840422ca */ /* 0x040fe400000e0000 */
[----:B------:R-:W-:Y:S01]  /*16b40*/  @P2 R2UR UR5, R133 ;  /* 0x00000000850522ca */ /* 0x000fe200000e0000 */
[----:B------:R-:W-:Y:S01]  /*16b50*/  @!P4 STS.128 [R211+0xc000], RZ ;  /* 0x00c000ffd300c388 */ /* 0x000fe20000000c00 */
[-CC-:B------:R-:W-:Y:S02]  /*16b60*/  @P4 LEA.HI.X R13, R7, R161.reuse, R6.reuse, 0x1, P6 ;  /* 0x000000a1070d4211 */ /* 0x180fe400030f0c06 */
[----:B------:R-:W-:Y:S01]  /*16b70*/  @P3 R2UR UR11, R133 ;  /* 0x00000000850b32ca */ /* 0x000fe200000e0000 */
[----:B------:R-:W-:Y:S01]  /*16b80*/  @!PT LDS RZ, [RZ] ;  /* 0x00000000fffff984 */ /* 0x000fe20000000800 */
[----:B------:R-:W-:Y:S01]  /*16b90*/  @!PT LDS RZ, [RZ] ;  /* 0x00000000fffff984 */ /* 0x000fe20000000800 */
[----:B------:R-:W-:Y:S01]  /*16ba0*/  @!PT LDS RZ, [RZ] ;  /* 0x00000000fffff984 */ /* 0x000fe20000000800 */
[----:B------:R-:W-:Y:S01]  /*16bb0*/  @P3 LDGSTS.E.BYPASS.LTC128B.128 [R211+0xe000], desc[UR8][R220.64+0x80] ;  /* 0x0e000080dcd33fae */ /* 0x000fe2000b901d48 */
[CC--:B------:R-:W-:Y:S02]  /*16bc0*/  @P3 LEA R10, P1, R7.reuse, R160.reuse, 0x1 ;  /* 0x000000a0070a3211 */ /* 0x0c0fe400078208ff */
[C---:B------:R-:W-:Y:S01]  /*16bd0*/  @P2 R2UR UR8, R132.reuse ;  /* 0x00000000840822ca */ /* 0x040fe200000e0000 */
[----:B------:R-:W-:Y:S01]  /*16be0*/  @!P3 STS.128 [R211+0xe000], RZ ;  /* 0x00e000ffd300b388 */ /* 0x000fe20000000c00 */
[--C-:B------:R-:W-:Y:S02]  /*16bf0*/  @P3 LEA.HI.X R11, R7, R161, R6.reuse, 0x1, P1 ;  /* 0x000000a1070b3211 */ /* 0x100fe400008f0c06 */
[----:B------:R-:W-:Y:S01]  /*16c00*/  @P2 R2UR UR9, R133 ;  /* 0x00000000850922ca */ /* 0x000fe200000e0000 */
[----:B------:R-:W-:Y:S01]  /*16c10*/  @!PT LDS RZ, [RZ] ;  /* 0x00000000fffff984 */ /* 0x000fe20000000800 */
[----:B------:R-:W-:Y:S01]  /*16c20*/  @!PT LDS RZ, [RZ] ;  /* 0x00000000fffff984 */ /* 0x000fe20000000800 */
[----:B------:R-:W-:Y:S01]  /*16c30*/  @!PT LDS RZ, [RZ] ;  /* 0x00000000fffff984 */ /* 0x000fe20000000800 */
[----:B------:R-:W-:Y:S01]  /*16c40*/  @P2 LDGSTS.E.BYPASS.LTC128B.128 [R211+0x10000], desc[UR4][R220.64+0x100] ;  /* 0x10000100dcd32fae */ /* 0x000fe2000b901d44 */
[CC--:B------:R-:W-:Y:S02]  /*16c50*/  @P2 LEA R8, P0, R7.reuse, R160.reuse, 0x1 ;  /* 0x000000a007082211 */ /* 0x0c0fe400078008ff */
[C---:B------:R-:W-:Y:S01]  /*16c60*/  IADD3 R5, P5, R7.reuse, R199, RZ ;  /* 0x000000c707057210 */ /* 0x040fe20007fbe0ff */
[----:B------:R-:W-:Y:S01]  /*16c70*/  @!P2 STS.128 [R211+0x10000], RZ ;  /* 0x010000ffd300a388 */ /* 0x000fe20000000c00 */
[-C--:B------:R-:W-:Y:S02]  /*16c80*/  @P2 LEA.HI.X R9, R7, R161.reuse, R6, 0x1, P0 ;  /* 0x000000a107092211 */ /* 0x080fe400000f0c06 */
[----:B------:R-:W-:Y:S01]  /*16c90*/  @P4 R2UR UR4, R132 ;  /* 0x00000000840442ca */ /* 0x000fe200000e0000 */
[----:B------:R-:W-:Y:S01]  /*16ca0*/  @!PT LDS RZ, [RZ] ;  /* 0x00000000fffff984 */ /* 0x000fe20000000800 */
[----:B------:R-:W-:Y:S01]  /*16cb0*/  @!PT LDS RZ, [RZ] ;  /* 0x00000000fffff984 */ /* 0x000fe20000000800 */
[----:B------:R-:W-:Y:S01]  /*16cc0*/  @!PT LDS RZ, [RZ] ;  /* 0x00000000fffff984 */ /* 0x000fe20000000800 */
[----:B------:R-:W-:Y:S01]  /*16cd0*/  @P4 LDGSTS.E.BYPASS.LTC128B.128 [R211+0xc800], desc[UR12][R12.64] ;  /* 0x0c8000000cd34fae */ /* 0x000fe2000b901d4c */
[----:B------:R-:W-:Y:S01]  /*16ce0*/  @P4 R2UR UR5, R133 ;  /* 0x00000000850542ca */ /* 0x000fe200000e0000 */
[----:B------:R-:W-:Y:S01]  /*16cf0*/  IMAD.X R6, R6, 0x1, R200, P5 ;  /* 0x0000000106067824 */ /* 0x000fe200028e06c8 */
[CC--:B------:R-:W-:Y:S01]  /*16d00*/  @P4 LEA R18, P6, R5.reuse, R160.reuse, 0x1 ;  /* 0x000000a005124211 */ /* 0x0c0fe200078c08ff */
[----:B------:R-:W-:Y:S01]  /*16d10*/  @!P4 STS.128 [R211+0xc800], RZ ;  /* 0x00c800ffd300c388 */ /* 0x000fe20000000c00 */
[C---:B------:R-:W-:Y:S02]  /*16d20*/  @P3 R2UR UR14, R132.reuse ;  /* 0x00000000840e32ca */ /* 0x040fe400000e0000 */
[-CC-:B------:R-:W-:Y:S01]  /*16d30*/  @P4 LEA.HI.X R19, R5, R161.reuse, R6.reuse, 0x1, P6 ;  /* 0x000000a105134211 */ /* 0x180fe200030f0c06 */
[----:B------:R-:W-:Y:S01]  /*16d40*/  @!PT LDS RZ, [RZ] ;  /* 0x00000000fffff984 */ /* 0x000fe20000000800 */
[----:B------:R-:W-:Y:S01]  /*16d50*/  @!PT LDS RZ, [RZ] ;  /* 0x00000000fffff984 */ /* 0x000fe20000000800 */
[----:B------:R-:W-:Y:S01]  /*16d60*/  @!PT LDS RZ, [RZ] ;  /* 0x00000000fffff984 */ /* 0x000fe20000000800 */
[----:B------:R-:W-:Y:S01]  /*16d70*/  @P3 LDGSTS.E.BYPASS.LTC128B.128 [R211+0xe800], desc[UR10][R10.64+0x80] ;  /* 0x0e8000800ad33fae */ /* 0x000fe2000b901d4a */
[----:B------:R-:W-:Y:S02]  /*16d80*/  @P3 R2UR UR15, R133 ;  /* 0x00000000850f32ca */ /* 0x000fe400000e0000 */
[CC--:B------:R-:W-:Y:S01]  /*16d90*/  @P3 LEA R16, P1, R5.reuse, R160.reuse, 0x1 ;  /* 0x000000a005103211 */ /* 0x0c0fe200078208ff */
[----:B------:R-:W-:Y:S01]  /*16da0*/  @!P3 STS.128 [R211+0xe800], RZ ;  /* 0x00e800ffd300b388 */ /* 0x000fe20000000c00 */
[C---:B------:R-:W-:Y:S02]  /*16db0*/  @P2 R2UR UR12, R132.reuse ;  /* 0x00000000840c22ca */ /* 0x040fe400000e0000 */
[--C-:B------:R-:W-:Y:S01]  /*16dc0*/  @P3 LEA.HI.X R17, R5, R161, R6.reuse, 0x1, P1 ;  /* 0x000000a105113211 */ /* 0x100fe200008f0c06 */
[----:B------:R-:W-:Y:S01]  /*16dd0*/  @!PT LDS RZ, [RZ] ;  /* 0x00000000fffff984 */ /* 0x000fe20000000800 */
[----:B------:R-:W-:Y:S01]  /*16de0*/  @!PT LDS RZ, [RZ] ;  /* 0x00000000fffff984 */ /* 0x000fe20000000800 */
[----:B------:R-:W-:Y:S01]  /*16df0*/  @!PT LDS RZ, [RZ] ;  /* 0x00000000fffff984 */ /* 0x000fe20000000800 */
[----:B------:R1:W-:Y:S01]  /*16e00*/  @P2 LDGSTS.E.BYPASS.LTC128B.128 [R211+0x10800], desc[UR8][R8.64+0x100] ;  /* 0x1080010008d32fae */ /* 0x0003e2000b901d48 */
[----:B------:R-:W-:Y:S02]  /*16e10*/  @P2 R2UR UR13, R133 ;  /* 0x00000000850d22ca */ /* 0x000fe400000e0000 */
[CC--:B------:R-:W-:Y:S01]  /*16e20*/  @P2 LEA R14, P0, R5.reuse, R160.reuse, 0x1 ;  /* 0x000000a0050e2211 */ /* 0x0c0fe200078008ff */
[----:B------:R-:W-:Y:S01]  /*16e30*/  @!P2 STS.128 [R211+0x10800], RZ ;  /* 0x010800ffd300a388 */ /* 0x000fe20000000c00 */
[C---:B------:R-:W-:Y:S02]  /*16e40*/  IADD3 R4, P5, R5.reuse, R199, RZ ;  /* 0x000000c705047210 */ /* 0x040fe40007fbe0ff */
[-C--:B------:R-:W-:Y:S01]  /*16e50*/  @P2 LEA.HI.X R15, R5, R161.reuse, R6, 0x1, P0 ;  /* 0x000000a1050f2211 */ /* 0x080fe200000f0c06 */
[----:B------:R-:W-:Y:S01]  /*16e60*/  @!PT LDS RZ, [RZ] ;  /* 0x00000000fffff984 */ /* 0x000fe20000000800 */
[----:B------:R-:W-:Y:S01]  /*16e70*/  @!PT LDS RZ, [RZ] ;  /* 0x00000000fffff984 */ /* 0x000fe20000000800 */
[----:B------:R-:W-:Y:S01]  /*16e80*/  @!PT LDS RZ, [RZ] ;  /* 0x00000000fffff984 */ /* 0x000fe20000000800 */
[----:B------:R-:W-:Y:S01]  /*16e90*/  @P4 LDGSTS.E.BYPASS.LTC128B.128 [R211+0xd000], desc[UR4][R18.64] ;  /* 0x0d00000012d34fae */ /* 0x000fe2000b901d44 */
[----:B------:R-:W-:Y:S01]  /*16ea0*/  @P4 R2UR UR10, R132 ;  /* 0x00000000840a42ca */ /* 0x000fe200000e0000 */
[----:B------:R-:W-:Y:S01]  /*16eb0*/  IMAD.X R6, R6, 0x1, R200, P5 ;  /* 0x0000000106067824 */ /* 0x000fe200028e06c8 */
[C---:B------:R-:W-:Y:S01]  /*16ec0*/  @P4 R2UR UR11, R133.reuse ;  /* 0x00000000850b42ca */ /* 0x040fe200000e0000 */
[----:B------:R-:W-:Y:S01]  /*16ed0*/  @!P4 STS.128 [R211+0xd000], RZ ;  /* 0x00d000ffd300c388 */ /* 0x000fe20000000c00 */
[-C--:B------:R-:W-:Y:S02]  /*16ee0*/  @P4 LEA R22, P5, R4, R160.reuse, 0x1 ;  /* 0x000000a004164211 */ /* 0x080fe400078a08ff */
[----:B------:R-:W-:Y:S01]  /*16ef0*/  @P3 R2UR UR8, R132 ;  /* 0x00000000840832ca */ /* 0x000fe200000e0000 */
[----:B------:R-:W-:Y:S01]  /*16f00*/  @!PT LDS RZ, [RZ] ;  /* 0x00000000fffff984 */ /* 0x000fe20000000800 */
[----:B------:R-:W-:Y:S01]  /*16f10*/  @!PT LDS RZ, [RZ] ;  /* 0x00000000fffff984 */ /* 0x000fe20000000800 */
[----:B------:R-:W-:Y:S01]  /*16f20*/  @!PT LDS RZ, [RZ] ;  /* 0x00000000fffff984 */ /* 0x000fe20000000800 */
[----:B------:R-:W-:Y:S01]  /*16f30*/  @P3 LDGSTS.E.BYPASS.LTC128B.128 [R211+0xf000], desc[UR14][R16.64+0x80] ;  /* 0x0f00008010d33fae */ /* 0x000fe2000b901d4e */
[CCC-:B------:R-:W-:Y:S02]  /*16f40*/  @P4 LEA.HI.X R23, R4.reuse, R161.reuse, R6.reuse, 0x1, P5 ;  /* 0x000000a104174211 */ /* 0x1c0fe400028f0c06 */
[C---:B------:R-:W-:Y:S01]  /*16f50*/  @P3 R2UR UR9, R133.reuse ;  /* 0x00000000850932ca */ /* 0x040fe200000e0000 */
[----:B------:R-:W-:Y:S01]  /*16f60*/  @!P3 STS.128 [R211+0xf000], RZ ;  /* 0x00f000ffd300b388 */ /* 0x000fe20000000c00 */
[-C--:B------:R-:W-:Y:S02]  /*16f70*/  @P3 LEA R20, P1, R4, R160.reuse, 0x1 ;  /* 0x000000a004143211 */ /* 0x080fe400078208ff */
[----:B------:R-:W-:Y:S01]  /*16f80*/  @P2 R2UR UR4, R132 ;  /* 0x00000000840422ca */ /* 0x000fe200000e0000 */
[----:B------:R-:W-:Y:S01]  /*16f90*/  @!PT LDS RZ, [RZ] ;  /* 0x00000000fffff984 */ /* 0x000fe20000000800 */
[----:B------:R-:W-:Y:S01]  /*16fa0*/  @!PT LDS RZ, [RZ] ;  /* 0x00000000fffff984 */ /* 0x000fe20000000800 */
[----:B------:R-:W-:Y:S01]  /*16fb0*/  @!PT LDS RZ, [RZ] ;  /* 0x00000000fffff984 */ /* 0x000fe20000000800 */
[----:B------:R2:W-:Y:S01]  /*16fc0*/  @P2 LDGSTS.E.BYPASS.LTC128B.128 [R211+0x11000], desc[UR12][R14.64+0x100] ;  /* 0x110001000ed32fae */ /* 0x0005e2000b901d4c */
[CCC-:B------:R-:W-:Y:S02]  /*16fd0*/  @P3 LEA.HI.X R21, R4.reuse, R161.reuse, R6.reuse, 0x1, P1 ;  /* 0x000000a104153211 */ /* 0x1c0fe400008f0c06 */
[----:B------:R-:W-:Y:S01]  /*16fe0*/  @P2 R2UR UR5, R133 ;  /* 0x00000000850522ca */ /* 0x000fe200000e0000 */
[----:B------:R-:W-:Y:S01]  /*16ff0*/  @!P2 STS.128 [R211+0x11000], RZ ;  /* 0x011000ffd300a388 */ /* 0x000fe20000000c00 */
[C---:B------:R-:W-:Y:S03]  /*17000*/  @P2 LEA R24, P0, R4.reuse, R160, 0x1 ;  /* 0x000000a004182211 */ /* 0x040fe600078008ff */
[----:B------:R-:W-:Y:S01]  /*17010*/  @!PT LDS RZ, [RZ] ;  /* 0x00000000fffff984 */ /* 0x000fe20000000800 */
[----:B------:R-:W-:Y:S01]  /*17020*/  @!PT LDS RZ, [RZ] ;  /* 0x00000000fffff984 */ /* 0x000fe20000000800 */
[----:B------:R-:W-:Y:S01]  /*17030*/  @!PT LDS RZ, [RZ] ;  /* 0x00000000fffff984 */ /* 0x000fe20000000800 */
[----:B------:R-:W-:Y:S01]  /*17040*/  @P4 LDGSTS.E.BYPASS.LTC128B.128 [R211+0xd800], desc[UR10][R22.64] ;  /* 0x0d80000016d34fae */ /* 0x000fe2000b901d4a */
[----:B------:R-:W-:Y:S02]  /*17050*/  @P2 LEA.HI.X R25, R4, R161, R6, 0x1, P0 ;  /* 0x000000a104192211 */ /* 0x000fe400000f0c06 */
[----:B------:R-:W-:Y:S01]  /*17060*/  ISETP.GE.AND P0, PT, R215, 0x1, PT ;  /* 0x00000001d700780c */ /* 0x000fe20003f06270 */
[----:B------:R-:W-:Y:S04]  /*17070*/  @!P4 STS.128 [R211+0xd800], RZ ;  /* 0x00d800ffd300c388 */ /* 0x000fe80000000c00 */
[----:B------:R-:W-:Y:S01]  /*17080*/  @!PT LDS RZ, [RZ] ;  /* 0x00000000fffff984 */ /* 0x000fe20000000800 */
[----:B------:R-:W-:Y:S01]  /*17090*/  @!PT LDS RZ, [RZ] ;  /* 0x00000000fffff984 */ /* 0x000fe20000000800 */
[----:B------:R-:W-:Y:S01]  /*170a0*/  @!PT LDS RZ, [RZ] ;  /* 0x00000000fffff984 */ /* 0x000fe20000000800 */
[----:B------:R3:W-:Y:S04]  /*170b0*/  @P3 LDGSTS.E.BYPASS.LTC128B.128 [R211+0xf800], desc[UR8][R20.64+0x80] ;  /* 0x0f80008014d33fae */ /* 0x0007e8000b901d48 */
[----:B------:R-:W-:Y:S04]  /*170c0*/  @!P3 STS.128 [R211+0xf800], RZ ;  /* 0x00f800ffd300b388 */ /* 0x000fe80000000c00 */
[----:B------:R-:W-:Y:S01]  /*170d0*/  @!PT LDS RZ, [RZ] ;  /* 0x00000000fffff984 */ /* 0x000fe20000000800 */
[----:B------:R-:W-:Y:S01]  /*170e0*/  @!PT LDS RZ, [RZ] ;  /* 0x00000000fffff984 */ /* 0x000fe20000000800 */
[----:B------:R-:W-:Y:S01]  /*170f0*/  @!PT LDS RZ, [RZ] ;  /* 0x00000000fffff984 */ /* 0x000fe20000000800 */
[----:B------:R4:W-:Y:S04]  /*17100*/  @P2 LDGSTS.E.BYPASS.LTC128B.128 [R211+0x11800], desc[UR4][R24.64+0x100] ;  /* 0x1180010018d32fae */ /* 0x0009e8000b901d44 */
[----:B------:R-:W-:Y:S04]  /*17110*/  @!P2 STS.128 [R211+0x11800], RZ ;  /* 0x011800ffd300a388 */ /* 0x000fe80000000c00 */
[----:B------:R-:W-:Y:S04]  /*17120*/  LDSM.16.M88.4 R136, [R194] ;  /* 0x00000000c288783b */ /* 0x000fe80000000200 */
[----:B------:R-:W5:Y:S04]  /*17130*/  LDSM.16.M88.4 R140, [R193+0x6000] ;  /* 0x00600000c18c783b */ /* 0x000f680000000200 */
[----:B------:R-:W2:Y:S04]  /*17140*/  LDSM.16.M88.4 R144, [R193+0x6800] ;  /* 0x00680000c190783b */ /* 0x000ea80000000200 */
[----:B------:R-:W3:Y:S04]  /*17150*/  LDSM.16.M88.4 R148, [R193+0x7000] ;  /* 0x00700000c194783b */ /* 0x000ee80000000200 */
[----:B------:R-:W4:Y:S04]  /*17160*/  LDSM.16.M88.4 R152, [R193+0x7800] ;  /* 0x00780000c198783b */ /* 0x000f280000000200 */
[----:B------:R-:W0:Y:S04]  /*17170*/  LDGDEPBAR ;  /* 0x00000000000079af */ /* 0x000e280000000000 */
[----:B------:R-:W-:Y:S04]  /*17180*/  LDSM.16.M88.4 R156, [R192] ;  /* 0x00000000c09c783b */ /* 0x000fe80000000200 */
[----:B------:R-:W4:Y:S04]  /*17190*/  LDSM.16.M88.4 R160, [R191] ;  /* 0x00000000bfa0783b */ /* 0x000f280000000200 */
[----:B------:R-:W4:Y:S04]  /*171a0*/  LDSM.16.M88.4 R164, [R187] ;  /* 0x00000000bba4783b */ /* 0x000f280000000200 */
[----:B------:R-:W4:Y:S04]  /*171b0*/  LDSM.16.M88.4 R168, [R186] ;  /* 0x00000000baa8783b */ /* 0x000f280000000200 */
[----:B------:R-:W4:Y:S01]  /*171c0*/  LDSM.16.M88.4 R172, [R185] ;  /* 0x00000000b9ac783b */ /* 0x000f220000000200 */
[C---:B-----5:R-:W-:Y:S06]  /*171d0*/  HMMA.16816.F32.BF16 R4, R136.reuse, R140, RZ ;  /* 0x0000008c8804723c */ /* 0x060fec00000418ff */
[C---:B-1----:R-:W-:Y:S01]  /*171e0*/  HMMA.16816.F32.BF16 R8, R136.reuse, R142, RZ ;  /* 0x0000008e8808723c */ /* 0x042fe200000418ff */
[----:B------:R-:W-:Y:S05]  /*171f0*/  LDSM.16.M88.4 R140, [R190] ;  /* 0x00000000be8c783b */ /* 0x000fea0000000200 */
[C---:B--2---:R-:W-:Y:S06]  /*17200*/  HMMA.16816.F32.BF16 R12, R136.reuse, R144, RZ ;  /* 0x00000090880c723c */ /* 0x044fec00000418ff */
[C---:B------:R-:W-:Y:S01]  /*17210*/  HMMA.16816.F32.BF16 R16, R136.reuse, R146, RZ ;  /* 0x000000928810723c */ /* 0x040fe200000418ff */
[----:B------:R-:W1:Y:S05]  /*17220*/  LDSM.16.M88.4 R144, [R188+0x6000] ;  /* 0x00600000bc90783b */ /* 0x000e6a0000000200 */
[C---:B---3--:R-:W-:Y:S06]  /*17230*/  HMMA.16816.F32.BF16 R20, R136.reuse, R148, RZ ;  /* 0x000000948814723c */ /* 0x048fec00000418ff */
[C---:B----4-:R-:W-:Y:S01]  /*17240*/  HMMA.16816.F32.BF16 R24, R136.reuse, R150, RZ ;  /* 0x000000968818723c */ /* 0x050fe200000418ff */
[----:B------:R-:W2:Y:S05]  /*17250*/  LDSM.16.M88.4 R148, [R188+0x6800] ;  /* 0x00680000bc94783b */ /* 0x000eaa0000000200 */
[C---:B------:R-:W-:Y:S06]  /*17260*/  HMMA.16816.F32.BF16 R28, R136.reuse, R152, RZ ;  /* 0x00000098881c723c */ /* 0x040fec00000418ff */
[----:B------:R-:W-:Y:S01]  /*17270*/  HMMA.16816.F32.BF16 R32, R136, R154, RZ ;  /* 0x0000009a8820723c */ /* 0x000fe200000418ff */
[----:B------:R-:W3:Y:S04]  /*17280*/  LDSM.16.M88.4 R136, [R188+0x7000] ;  /* 0x00700000bc88783b */ /* 0x000ee80000000200 */
[----:B------:R-:W4:Y:S01]  /*17290*/  LDSM.16.M88.4 R152, [R188+0x7800] ;  /* 0x00780000bc98783b */ /* 0x000f220000000200 */
[C---:B------:R-:W-:Y:S06]  /*172a0*/  HMMA.16816.F32.BF16 R4, R156.reuse, R160, R4 ;  /* 0x000000a09c04723c */ /* 0x040fec0000041804 */
[C---:B------:R-:W-:Y:S01]  /*172b0*/  HMMA.16816.F32.BF16 R8, R156.reuse, R162, R8 ;  /* 0x000000a29c08723c */ /* 0x040fe20000041808 */
[----:B------:R-:W-:Y:S05]  /*172c0*/  LDSM.16.M88.4 R160, [R189] ;  /* 0x00000000bda0783b */ /* 0x000fea0000000200 */
[C---:B------:R-:W-:Y:S06]  /*172d0*/  HMMA.16816.F32.BF16 R12, R156.reuse, R164, R12 ;  /* 0x000000a49c0c723c */ /* 0x040fec000004180c */
[C---:B------:R-:W-:Y:S01]  /*172e0*/  HMMA.16816.F32.BF16 R16, R156.reuse, R166, R16 ;  /* 0x000000a69c10723c */ /* 0x040fe20000041810 */
[----:B------:R-:W5:Y:S05]  /*172f0*/  LDSM.16.M88.4 R164, [R184] ;  /* 0x00000000b8a4783b */ /* 0x000f6a0000000200 */
[C---:B------:R-:W-:Y:S06]  /*17300*/  HMMA.16816.F32.BF16 R20, R156.reuse, R168, R20 ;  /* 0x000000a89c14723c */ /* 0x040fec0000041814 */
[C---:B------:R-:W-:Y:S01]  /*17310*/  HMMA.16816.F32.BF16 R24, R156.reuse, R170, R24 ;  /* 0x000000aa9c18723c */ /* 0x040fe20000041818 */
[----:B------:R-:W5:Y:S05]  /*17320*/  LDSM.16.M88.4 R168, [R184+0x800] ;  /* 0x00080000b8a8783b */ /* 0x000f6a0000000200 */
[C---:B------:R-:W-:Y:S06]  /*17330*/  HMMA.16816.F32.BF16 R28, R156.reuse, R172, R28 ;  /* 0x000000ac9c1c723c */ /* 0x040fec000004181c */
[----:B------:R-:W-:Y:S01]  /*17340*/  HMMA.16816.F32.BF16 R32, R156, R174, R32 ;  /* 0x000000ae9c20723c */ /* 0x000fe20000041820 */
[----:B------:R-:W5:Y:S04]  /*17350*/  LDSM.16.M88.4 R156, [R184+0x1000] ;  /* 0x00100000b89c783b */ /* 0x000f680000000200 */
[----:B------:R-:W5:Y:S01]  /*17360*/  LDSM.16.M88.4 R172, [R184+0x1800] ;  /* 0x00180000b8ac783b */ /* 0x000f620000000200 */
[C---:B-1----:R-:W-:Y:S06]  /*17370*/  HMMA.16816.F32.BF16 R4, R140.reuse, R144, R4 ;  /* 0x000000908c04723c */ /* 0x042fec0000041804 */
[C---:B------:R-:W-:Y:S01]  /*17380*/  HMMA.16816.F32.BF16 R8, R140.reuse, R146, R8 ;  /* 0x000000928c08723c */ /* 0x040fe20000041808 */
[----:B------:R-:W-:Y:S05]  /*17390*/  LDSM.16.M88.4 R144, [R193+0x8000] ;  /* 0x00800000c190783b */ /* 0x000fea0000000200 */
[C---:B--2---:R-:W-:Y:S06]  /*173a0*/  HMMA.16816.F32.BF16 R12, R140.reuse, R148, R12 ;  /* 0x000000948c0c723c */ /* 0x044fec000004180c */
[C---:B------:R-:W-:Y:S01]  /*173b0*/  HMMA.16816.F32.BF16 R16, R140.reuse, R150, R16 ;  /* 0x000000968c10723c */ /* 0x040fe20000041810 */
[----:B------:R-:W-:Y:S05]  /*173c0*/  LDSM.16.M88.4 R148, [R193+0x8800] ;  /* 0x00880000c194783b */ /* 0x000fea0000000200 */
[C---:B---3--:R-:W-:Y:S06]  /*173d0*/  HMMA.16816.F32.BF16 R20, R140.reuse, R136, R20 ;  /* 0x000000888c14723c */ /* 0x048fec0000041814 */
[C---:B------:R-:W-:Y:S01]  /*173e0*/  HMMA.16816.F32.BF16 R24, R140.reuse, R138, R24 ;  /* 0x0000008a8c18723c */ /* 0x040fe20000041818 */
[----:B------:R-:W1:Y:S05]  /*173f0*/  LDSM.16.M88.4 R136, [R194+0x2000] ;  /* 0x00200000c288783b */ /* 0x000e6a0000000200 */
[C---:B----4-:R-:W-:Y:S06]  /*17400*/  HMMA.16816.F32.BF16 R28, R140.reuse, R152, R28 ;  /* 0x000000988c1c723c */ /* 0x050fec000004181c */
[----:B------:R-:W-:Y:S01]  /*17410*/  HMMA.16816.F32.BF16 R32, R140, R154, R32 ;  /* 0x0000009a8c20723c */ /* 0x000fe20000041820 */
[----:B------:R-:W2:Y:S04]  /*17420*/  LDSM.16.M88.4 R140, [R193+0x9000] ;  /* 0x00900000c18c783b */ /* 0x000ea80000000200 */
[----:B------:R-:W3:Y:S01]  /*17430*/  LDSM.16.M88.4 R152, [R193+0x9800] ;  /* 0x00980000c198783b */ /* 0x000ee20000000200 */
[C---:B-----5:R-:W-:Y:S06]  /*17440*/  HMMA.16816.F32.BF16 R4, R160.reuse, R164, R4 ;  /* 0x000000a4a004723c */ /* 0x060fec0000041804 */
[C---:B------:R-:W-:Y:S01]  /*17450*/  HMMA.16816.F32.BF16 R8, R160.reuse, R166, R8 ;  /* 0x000000a6a008723c */ /* 0x040fe20000041808 */
[----:B------:R-:W-:Y:S05]  /*17460*/  LDSM.16.M88.4 R164, [R183] ;  /* 0x00000000b7a4783b */ /* 0x000fea0000000200 */
[C---:B------:R-:W-:Y:S06]  /*17470*/  HMMA.16816.F32.BF16 R12, R160.reuse, R168, R12 ;  /* 0x000000a8a00c723c */ /* 0x040fec000004180c */
[C---:B------:R-:W-:Y:S01]  /*17480*/  HMMA.16816.F32.BF16 R16, R160.reuse, R170, R16 ;  /* 0x000000aaa010723c */ /* 0x040fe20000041810 */
[----:B------:R-:W-:Y:S05]  /*17490*/  LDSM.16.M88.4 R168, [R182] ;  /* 0x00000000b6a8783b */ /* 0x000fea0000000200 */
[C---:B------:R-:W-:Y:S06]  /*174a0*/  HMMA.16816.F32.BF16 R20, R160.reuse, R156, R20 ;  /* 0x0000009ca014723c */ /* 0x040fec0000041814 */
[C---:B------:R-:W-:Y:S01]  /*174b0*/  HMMA.16816.F32.BF16 R24, R160.reuse, R158, R24 ;  /* 0x0000009ea018723c */ /* 0x040fe20000041818 */
[----:B------:R-:W4:Y:S05]  /*174c0*/  LDSM.16.M88.4 R156, [R192+0x2000] ;  /* 0x00200000c09c783b */ /* 0x000f2a0000000200 */
[C---:B------:R-:W-:Y:S06]  /*174d0*/  HMMA.16816.F32.BF16 R28, R160.reuse, R172, R28 ;  /* 0x000000aca01c723c */ /* 0x040fec000004181c */
[----:B------:R-:W-:Y:S01]  /*174e0*/  HMMA.16816.F32.BF16 R32, R160, R174, R32 ;  /* 0x000000aea020723c */ /* 0x000fe20000041820 */
[----:B------:R-:W5:Y:S04]  /*174f0*/  LDSM.16.M88.4 R160, [R181] ;  /* 0x00000000b5a0783b */ /* 0x000f680000000200 */
[----:B------:R-:W5:Y:S01]  /*17500*/  LDSM.16.M88.4 R172, [R180] ;  /* 0x00000000b4ac783b */ /* 0x000f620000000200 */
[C---:B-1----:R-:W-:Y:S06]  /*17510*/  HMMA.16816.F32.BF16 R4, R136.reuse, R144, R4 ;  /* 0x000000908804723c */ /* 0x042fec0000041804 */
[C---:B------:R-:W-:Y:S01]  /*17520*/  HMMA.16816.F32.BF16 R8, R136.reuse, R146, R8 ;  /* 0x000000928808723c */ /* 0x040fe20000041808 */
[----:B------:R-:W-:Y:S05]  /*17530*/  LDSM.16.M88.4 R144, [R188+0x8000] ;  /* 0x00800000bc90783b */ /* 0x000fea0000000200 */
[C---:B------:R-:W-:Y:S06]  /*17540*/  HMMA.16816.F32.BF16 R12, R136.reuse, R148, R12 ;  /* 0x00000094880c723c */ /* 0x040fec000004180c */
[C---:B------:R-:W-:Y:S01]  /*17550*/  HMMA.16816.F32.BF16 R16, R136.reuse, R150, R16 ;  /* 0x000000968810723c */ /* 0x040fe20000041810 */
[----:B------:R-:W-:Y:S05]  /*17560*/  LDSM.16.M88.4 R148, [R188+0x8800] ;  /* 0x00880000bc94783b */ /* 0x000fea0000000200 */
[C---:B--2---:R-:W-:Y:S06]  /*17570*/  HMMA.16816.F32.BF16 R20, R136.reuse, R140, R20 ;  /* 0x0000008c8814723c */ /* 0x044fec0000041814 */
[C---:B------:R-:W-:Y:S01]  /*17580*/  HMMA.16816.F32.BF16 R24, R136.reuse, R142, R24 ;  /* 0x0000008e8818723c */ /* 0x040fe20000041818 */
[----:B------:R-:W1:Y:S05]  /*17590*/  LDSM.16.M88.4 R140, [R190+0x2000] ;  /* 0x00200000be8c783b */ /* 0x000e6a0000000200 */
[C---:B---3--:R-:W-:Y:S06]  /*175a0*/  HMMA.16816.F32.BF16 R28, R136.reuse, R152, R28 ;  /* 0x00000098881c723c */ /* 0x048fec000004181c */
[----:B------:R-:W-:Y:S01]  /*175b0*/  HMMA.16816.F32.BF16 R32, R136, R154, R32 ;  /* 0x0000009a8820723c */ /* 0x000fe20000041820 */
[----:B------:R-:W2:Y:S04]  /*175c0*/  LDSM.16.M88.4 R136, [R188+0x9000] ;  /* 0x00900000bc88783b */ /* 0x000ea80000000200 */
[----:B------:R-:W3:Y:S01]  /*175d0*/  LDSM.16.M88.4 R152, [R188+0x9800] ;  /* 0x00980000bc98783b */ /* 0x000ee20000000200 */
[C---:B----4-:R-:W-:Y:S06]  /*175e0*/  HMMA.16816.F32.BF16 R4, R156.reuse, R164, R4 ;  /* 0x000000a49c04723c */ /* 0x050fec0000041804 */
[C---:B------:R-:W-:Y:S01]  /*175f0*/  HMMA.16816.F32.BF16 R8, R156.reuse, R166, R8 ;  /* 0x000000a69c08723c */ /* 0x040fe20000041808 */
[----:B------:R-:W-:Y:S05]  /*17600*/  LDSM.16.M88.4 R164, [R184+0x2000] ;  /* 0x00200000b8a4783b */ /* 0x000fea0000000200 */
[C---:B------:R-:W-:Y:S06]  /*17610*/  HMMA.16816.F32.BF16 R12, R156.reuse, R168, R12 ;  /* 0x000000a89c0c723c */ /* 0x040fec000004180c */
[C---:B------:R-:W-:Y:S01]  /*17620*/  HMMA.16816.F32.BF16 R16, R156.reuse, R170, R16 ;  /* 0x000000aa9c10723c */ /* 0x040fe20000041810 */
[----:B------:R-:W-:Y:S05]  /*17630*/  LDSM.16.M88.4 R168, [R184+0x2800] ;  /* 0x00280000b8a8783b */ /* 0x000fea0000000200 */
[C---:B-----5:R-:W-:Y:S06]  /*17640*/  HMMA.16816.F32.BF16 R20, R156.reuse, R160, R20 ;  /* 0x000000a09c14723c */ /* 0x060fec0000041814 */
[C---:B------:R-:W-:Y:S01]  /*17650*/  HMMA.16816.F32.BF16 R24, R156.reuse, R162, R24 ;  /* 0x000000a29c18723c */ /* 0x040fe20000041818 */
[----:B------:R-:W4:Y:S05]  /*17660*/  LDSM.16.M88.4 R160, [R189+0x2000] ;  /* 0x00200000bda0783b */ /* 0x000f2a0000000200 */
[C---:B------:R-:W-:Y:S06]  /*17670*/  HMMA.16816.F32.BF16 R28, R156.reuse, R172, R28 ;  /* 0x000000ac9c1c723c */ /* 0x040fec000004181c */
[----:B------:R-:W-:Y:S01]  /*17680*/  HMMA.16816.F32.BF16 R32, R156, R174, R32 ;  /* 0x000000ae9c20723c */ /* 0x000fe20000041820 */
[----:B------:R-:W5:Y:S04]  /*17690*/  LDSM.16.M88.4 R156, [R184+0x3000] ;  /* 0x00300000b89c783b */ /* 0x000f680000000200 */
[----:B------:R-:W5:Y:S01]  /*176a0*/  LDSM.16.M88.4 R172, [R184+0x3800] ;  /* 0x00380000b8ac783b */ /* 0x000f620000000200 */
        /* <DEDUP_REMOVED lines=15> */
[----:B------:R-:W-:Y:S05]  /*177a0*/  LDSM.16.M88.4 R164, [R179] ;  /* 0x00000000b3a4783b */ /* 0x000fea0000000200 */
[C---:B------:R-:W-:Y:S06]  /*177b0*/  HMMA.16816.F32.BF16 R12, R160.reuse, R168, R12 ;  /* 0x000000a8a00c723c */ /* 0x040fec000004180c */
[C---:B------:R-:W-:Y:S01]  /*177c0*/  HMMA.16816.F32.BF16 R16, R160.reuse, R170, R16 ;  /* 0x000000aaa010723c */ /* 0x040fe20000041810 */
[----:B------:R-:W-:Y:S05]  /*177d0*/  LDSM.16.M88.4 R168, [R178] ;  /* 0x00000000b2a8783b */ /* 0x000fea0000000200 */
[C---:B-----5:R-:W-:Y:S06]  /*177e0*/  HMMA.16816.F32.BF16 R20, R160.reuse, R156, R20 ;  /* 0x0000009ca014723c */ /* 0x060fec0000041814 */
        /* <DEDUP_REMOVED lines=32> */
[C---:B-1----:R-:W-:Y:S01]  /*179f0*/  HMMA.16816.F32.BF16 R4, R140.reuse, R144, R4 ;  /* 0x000000908c04723c */ /* 0x042fe20000041804 */
[----:B------:R-:W-:Y:S04]  /*17a00*/  DEPBAR.LE SB0, 0x0 ;  /* 0x000080000000791a */ /* 0x000fe80000000000 */
[----:B------:R-:W-:Y:S01]  /*17a10*/  BAR.SYNC.DEFER_BLOCKING 0x0 ;  /* 0x0000000000007b1d */ /* 0x000fe20000010000 */
[C---:B------:R-:W-:Y:S06]  /*17a20*/  HMMA.16816.F32.BF16 R8, R140.reuse, R146, R8 ;  /* 0x000000928c08723c */ /* 0x040fec0000041808 */
[C---:B------:R-:W-:Y:S06]  /*17a30*/  HMMA.16816.F32.BF16 R12, R140.reuse, R148, R12 ;  /* 0x000000948c0c723c */ /* 0x040fec000004180c */
[C---:B------:R-:W-:Y:S06]  /*17a40*/  HMMA.16816.F32.BF16 R16, R140.reuse, R150, R16 ;  /* 0x000000968c10723c */ /* 0x040fec0000041810 */
[C---:B--2---:R-:W-:Y:S06]  /*17a50*/  HMMA.16816.F32.BF16 R20, R140.reuse, R136, R20 ;  /* 0x000000888c14723c */ /* 0x044fec0000041814 */
[C---:B------:R-:W-:Y:S06]  /*17a60*/  HMMA.16816.F32.BF16 R24, R140.reuse, R138, R24 ;  /* 0x0000008a8c18723c */ /* 0x040fec0000041818 */
[C---:B---3--:R-:W-:Y:S06]  /*17a70*/  HMMA.16816.F32.BF16 R28, R140.reuse, R152, R28 ;  /* 0x000000988c1c723c */ /* 0x048fec000004181c */
[----:B------:R-:W-:Y:S06]  /*17a80*/  HMMA.16816.F32.BF16 R32, R140, R154, R32 ;  /* 0x0000009a8c20723c */ /* 0x000fec0000041820 */
[C---:B----4-:R-:W-:Y:S06]  /*17a90*/  HMMA.16816.F32.BF16 R4, R160.reuse, R164, R4 ;  /* 0x000000a4a004723c */ /* 0x050fec0000041804 */
[C---:B------:R-:W-:Y:S06]  /*17aa0*/  HMMA.16816.F32.BF16 R8, R160.reuse, R166, R8 ;  /* 0x000000a6a008723c */ /* 0x040fec0000041808 */
[C---:B------:R-:W-:Y:S06]  /*17ab0*/  HMMA.16816.F32.BF16 R12, R160.reuse, R168, R12 ;  /* 0x000000a8a00c723c */ /* 0x040fec000004180c */
[C---:B------:R-:W-:Y:S06]  /*17ac0*/  HMMA.16816.F32.BF16 R16, R160.reuse, R170, R16 ;  /* 0x000000aaa010723c */ /* 0x040fec0000041810 */
[C---:B-----5:R-:W-:Y:S06]  /*17ad0*/  HMMA.16816.F32.BF16 R20, R160.reuse, R156, R20 ;  /* 0x0000009ca014723c */ /* 0x060fec0000041814 */
[C---:B------:R-:W-:Y:S06]  /*17ae0*/  HMMA.16816.F32.BF16 R24, R160.reuse, R158, R24 ;  /* 0x0000009ea018723c */ /* 0x040fec0000041818 */
[C---:B------:R-:W-:Y:S06]  /*17af0*/  HMMA.16816.F32.BF16 R28, R160.reuse, R172, R28 ;  /* 0x000000aca01c723c */ /* 0x040fec000004181c */
[----:B------:R-:W-:Y:S07]  /*17b00*/  HMMA.16816.F32.BF16 R32, R160, R174, R32 ;  /* 0x000000aea020723c */ /* 0x000fee0000041820 */
[----:B------:R-:W-:Y:S04]  /*17b10*/  IMAD.MOV.U32 R160, RZ, RZ, R220 ;  /* 0x000000ffffa07224 */ /* 0x000fe800078e00dc */
[----:B------:R-:W-:Y:S01]  /*17b20*/  IMAD.MOV.U32 R161, RZ, RZ, R221 ;  /* 0x000000ffffa17224 */ /* 0x000fe200078e00dd */
[----:B------:R-:W-:Y:S01]  /*17b30*/  @!UPT UIADD3 URZ, URZ, URZ, URZ ;  /* 0x0000003f3f3ff290 */ /* 0x000fe2000fffe03f */
[----:B------:R-:W-:Y:S11]  /*17b40*/  @!P0 BRA `(.L_x_1072) ;  /* 0x0000000c000c8947 */ /* 0x000ff60003800000 */
[----:B------:R-:W-:Y:S01]  /*17b50*/  ISETP.NE.U32.AND P0, PT, R212, RZ, PT ;  /* 0x000000ffd400720c */ /* 0x000fe20003f05070 */
[----:B------:R-:W-:Y:S03]  /*17b60*/  BSSY B0, `(.L_x_1073) ;  /* 0x0000050000007945 */ /* 0x000fe60003800000 */
[----:B------:R-:W-:Y:S11]  /*17b70*/  ISETP.NE.AND.EX P0, PT, R213, RZ, PT, P0 ;  /* 0x000000ffd500720c */ /* 0x000ff60003f05300 */
[----:B------:R-:W-:Y:S02]  /*17b80*/  @!UPT UIADD3 URZ, URZ, URZ, URZ ;  /* 0x0000003f3f3ff290 */ /* 0x000fe4000fffe03f */
[----:B------:R-:W-:Y:S05]  /*17b90*/  @!P0 BRA `(.L_x_1074) ;  /* 0x0000000400188947 */ /* 0x000fea0003800000 */
[C---:B------:R-:W-:Y:S02]  /*17ba0*/  R2UR UR4, R132.reuse ;  /* 0x00000000840472ca */ /* 0x040fe400000e0000 */
[C---:B------:R-:W-:Y:S02]  /*17bb0*/  R2UR UR5, R133.reuse ;  /* 0x00000000850572ca */ /* 0x040fe400000e0000 */
[C---:B------:R-:W-:Y:S02]  /*17bc0*/  R2UR UR10, R132.reuse ;  /* 0x00000000840a72ca */ /* 0x040fe400000e0000 */
[C---:B------:R-:W-:Y:S02]  /*17bd0*/  R2UR UR11, R133.reuse ;  /* 0x00000000850b72ca */ /* 0x040fe400000e0000 */
[C---:B------:R-:W-:Y:S02]  /*17be0*/  R2UR UR12, R132.reuse ;  /* 0x00000000840c72ca */ /* 0x040fe400000e0000 */
[C---:B------:R-:W-:Y:S02]  /*17bf0*/  R2UR UR13, R133.reuse ;  /* 0x00000000850d72ca */ /* 0x040fe400000e0000 */
[----:B------:R-:W-:Y:S02]  /*17c00*/  R2UR UR8, R132 ;  /* 0x00000000840872ca */ /* 0x000fe400000e0000 */
[----:B------:R-:W-:Y:S01]  /*17c10*/  R2UR UR9, R133 ;  /* 0x00000000850972ca */ /* 0x000fe200000e0000 */
[----:B------:R-:W2:Y:S02]  /*17c20*/  LD.E R143, desc[UR4][R2.64+0x170] ;  /* 0x00017004028f7980 */ /* 0x000ea4000c101900 */
        /* <DEDUP_REMOVED lines=8> */
[C---:B------:R-:W-:Y:S01]  /*17cb0*/  VIADD R141, R134.reuse, 0xffffffc0 ;  /* 0xffffffc0868d7836 */ /* 0x040fe20000000000 */
[----:B------:R-:W-:Y:S02]  /*17cc0*/  IABS R138, R134 ;  /* 0x00000086008a7213 */ /* 0x000fe40000000000 */
[----:B------:R-:W-:Y:S01]  /*17cd0*/  LOP3.LUT R134, R134, R143, RZ, 0x3c, !PT ;  /* 0x0000008f86867212 */ /* 0x000fe200078e3cff */
[--C-:B-1----:R-:W-:Y:S02]  /*17ce0*/  IMAD.MOV R136, RZ, RZ, -R145.reuse ;  /* 0x000000ffff887224 */ /* 0x102fe400078e0a91 */
[----:B------:R-:W-:Y:S02]  /*17cf0*/  IMAD.MOV.U32 R144, RZ, RZ, RZ ;  /* 0x000000ffff907224 */ /* 0x000fe400078e00ff */
[----:B------:R-:W-:Y:S01]  /*17d00*/  IMAD R147, R136, R139, RZ ;  /* 0x0000008b88937224 */ /* 0x000fe200078e02ff */
[----:B------:R-:W-:Y:S02]  /*17d10*/  IABS R136, R141 ;  /* 0x0000008d00887213 */ /* 0x000fe40000000000 */
[----:B------:R-:W-:Y:S01]  /*17d20*/  LOP3.LUT R141, R141, R143, RZ, 0x3c, !PT ;  /* 0x0000008f8d8d7212 */ /* 0x000fe200078e3cff */
[----:B------:R-:W-:Y:S02]  /*17d30*/  IMAD.HI.U32 R145, R145, R147, R144 ;  /* 0x0000009391917227 */ /* 0x000fe400078e0090 */
[----:B------:R-:W2:Y:S04]  /*17d40*/  LD.E.64 R146, desc[UR8][R2.64+0x20] ;  /* 0x0000200802927980 */ /* 0x000ea8000c101b00 */
[C---:B------:R-:W-:Y:S04]  /*17d50*/  IMAD.HI.U32 R140, R145.reuse, R136, RZ ;  /* 0x00000088918c7227 */ /* 0x040fe800078e00ff */
[----:B------:R-:W-:Y:S02]  /*17d60*/  IMAD.HI.U32 R142, R145, R138, RZ ;  /* 0x0000008a918e7227 */ /* 0x000fe400078e00ff */
[----:B------:R-:W3:Y:S02]  /*17d70*/  LD.E.64 R144, desc[UR4][R2.64+0x38] ;  /* 0x0000380402907980 */ /* 0x000ee4000c101b00 */
        /* <DEDUP_REMOVED lines=11> */
[----:B------:R-:W-:Y:S02]  /*17e30*/  ISETP.GE.AND P1, PT, R134, RZ, PT ;  /* 0x000000ff8600720c */ /* 0x000fe40003f26270 */
[----:B------:R-:W-:Y:S05]  /*17e40*/  LOP3.LUT R139, RZ, R143, RZ, 0x33, !PT ;  /* 0x0000008fff8b7212 */ /* 0x000fea00078e33ff */
[----:B------:R-:W-:Y:S01]  /*17e50*/  @P5 VIADD R140, R140, 0x1 ;  /* 0x000000018c8c5836 */ /* 0x000fe20000000000 */
[----:B------:R-:W-:Y:S01]  /*17e60*/  ISETP.NE.AND P5, PT, R143, RZ, PT ;  /* 0x000000ff8f00720c */ /* 0x000fe20003fa5270 */
        /* <DEDUP_REMOVED lines=25> */
.L_x_1074:
[----:B------:R-:W-:Y:S02]  /*18000*/  R2UR UR4, R132 ;  /* 0x00000000840472ca */ /* 0x000fe400000e0000 */
[----:B------:R-:W-:Y:S11]  /*18010*/  R2UR UR5, R133 ;  /* 0x00000000850572ca */ /* 0x000ff600000e0000 */
[----:B------:R-:W-:Y:S02]  /*18020*/  @!UPT UIADD3 URZ, URZ, URZ, URZ ;  /* 0x0000003f3f3ff290 */ /* 0x000fe4000fffe03f */
[----:B------:R-:W2:Y:S02]  /*18030*/  LD.E R140, desc[UR4][R2.64+0x38] ;  /* 0x00003804028c7980 */ /* 0x000ea4000c101900 */
[----:B--2---:R-:W-:Y:S05]  /*18040*/  IMAD.U32 R140, R140, -0x40, RZ ;  /* 0xffffffc08c8c7824 */ /* 0x004fea00078e00ff */
[----:B------:R-:W-:Y:S02]  /*18050*/  SHF.R.S32.HI R137, RZ, 0x1f, R140 ;  /* 0x0000001fff897819 */ /* 0x000fe4000001148c */
.L_x_1075:
[----:B------:R-:W-:Y:S05]  /*18060*/  BSYNC B0 ;  /* 0x0000000000007941 */ /* 0x000fea0003800000 */
.L_x_1073:
[----:B------:R-:W-:Y:S02]  /*18070*/  @P4 R2UR UR4, R132 ;  /* 0x00000000840442ca */ /* 0x000fe400000e0000 */
[C---:B------:R-:W-:Y:S02]  /*18080*/  @P4 R2UR UR5, R133.reuse ;  /* 0x00000000850542ca */ /* 0x040fe400000e0000 */
[-C--:B------:R-:W-:Y:S02]  /*18090*/  LEA R144, P0, R140, R204.reuse, 0x1 ;  /* 0x000000cc8c907211 */ /* 0x080fe400078008ff */
[----:B------:R-:W-:Y:S02]  /*180a0*/  @P3 R2UR UR8, R132 ;  /* 0x00000000840832ca */ /* 0x000fe400000e0000 */
[----:B------:R-:W-:Y:S02]  /*180b0*/  LEA.HI.X R145, R140, R203, R137, 0x1, P0 ;  /* 0x000000cb8c917211 */ /* 0x000fe400000f0c89 */
[C---:B------:R-:W-:Y:S02]  /*180c0*/  @P3 R2UR UR9, R133.reuse ;  /* 0x00000000850932ca */ /* 0x040fe400000e0000 */
[C---:B------:R-:W-:Y:S02]  /*180d0*/  @P4 R2UR UR12, R132.reuse ;  /* 0x00000000840c42ca */ /* 0x040fe400000e0000 */
[C---:B------:R-:W-:Y:S01]  /*180e0*/  @P4 R2UR UR13, R133.reuse ;  /* 0x00000000850d42ca */ /* 0x040fe200000e0000 */
[----:B------:R-:W-:Y:S01]  /*180f0*/  @!PT LDS RZ, [RZ] ;  /* 0x00000000fffff984 */ /* 0x000fe20000000800 */
[----:B------:R-:W-:Y:S01]  /*18100*/  @!PT LDS RZ, [RZ] ;  /* 0x00000000fffff984 */ /* 0x000fe20000000800 */
[----:B------:R-:W-:Y:S01]  /*18110*/  @!PT LDS RZ, [RZ] ;  /* 0x00000000fffff984 */ /* 0x000fe20000000800 */
[----:B------:R1:W-:Y:S01]  /*18120*/  @P4 LDGSTS.E.BYPASS.LTC128B.128 [R211+0x6000], desc[UR4][R144.64] ;  /* 0x0600000090d34fae */ /* 0x0003e2000b901d44 */
[C---:B------:R-:W-:Y:S02]  /*18130*/  @P2 R2UR UR4, R132.reuse ;  /* 0x00000000840422ca */ /* 0x040fe400000e0000 */
[C---:B------:R-:W-:Y:S01]  /*18140*/  @P2 R2UR UR5, R133.reuse ;  /* 0x00000000850522ca */ /* 0x040fe200000e0000 */
[----:B------:R1:W-:Y:S01]  /*18150*/  @!P4 STS.128 [R211+0x6000], RZ ;  /* 0x006000ffd300c388 */ /* 0x0003e20000000c00 */
[----:B------:R-:W-:Y:S02]  /*18160*/  @P3 R2UR UR10, R132 ;  /* 0x00000000840a32ca */ /* 0x000fe400000e0000 */
[----:B------:R-:W-:Y:S01]  /*18170*/  @P3 R2UR UR11, R133 ;  /* 0x00000000850b32ca */ /* 0x000fe200000e0000 */
[----:B------:R-:W-:Y:S01]  /*18180*/  @!PT LDS RZ, [RZ] ;  /* 0x00000000fffff984 */ /* 0x000fe20000000800 */
[----:B------:R-:W-:Y:S01]  /*18190*/  @!PT LDS RZ, [RZ] ;  /* 0x00000000fffff984 */ /* 0x000fe20000000800 */
[----:B------:R-:W-:Y:S01]  /*181a0*/  @!PT LDS RZ, [RZ] ;  /* 0x00000000fffff984 */ /* 0x000fe20000000800 */
[----:B------:R1:W-:Y:S01]  /*181b0*/  @P3 LDGSTS.E.BYPASS.LTC128B.128 [R211+0x8000], desc[UR8][R144.64+0x80] ;  /* 0x0800008090d33fae */ /* 0x0003e2000b901d48 */
[----:B------:R-:W-:Y:S02]  /*181c0*/  IADD3 R139, P0, R140, R201, RZ ;  /* 0x000000c98c8b7210 */ /* 0x000fe40007f1e0ff */
[C---:B------:R-:W-:Y:S01]  /*181d0*/  @P2 R2UR UR8, R132.reuse ;  /* 0x00000000840822ca */ /* 0x040fe200000e0000 */
[----:B------:R1:W-:Y:S01]  /*181e0*/  @!P3 STS.128 [R211+0x8000], RZ ;  /* 0x008000ffd300b388 */ /* 0x0003e20000000c00 */
[-C--:B------:R-:W-:Y:S01]  /*181f0*/  @P4 LEA R142, P6, R139, R204.reuse, 0x1 ;  /* 0x000000cc8b8e4211 */ /* 0x080fe200078c08ff */
[----:B------:R-:W-:Y:S01]  /*18200*/  IMAD.X R136, R137, 0x1, R202, P0 ;  /* 0x0000000189887824 */ /* 0x000fe200000e06ca */
[-C--:B------:R-:W-:Y:S01]  /*18210*/  @P3 LEA R140, P1, R139, R204.reuse, 0x1 ;  /* 0x000000cc8b8c3211 */ /* 0x080fe200078208ff */
[----:B------:R-:W-:Y:S01]  /*18220*/  @!PT LDS RZ, [RZ] ;  /* 0x00000000fffff984 */ /* 0x000fe20000000800 */
[----:B------:R-:W-:Y:S01]  /*18230*/  @!PT LDS RZ, [RZ] ;  /* 0x00000000fffff984 */ /* 0x000fe20000000800 */
[----:B------:R-:W-:Y:S01]  /*18240*/  @!PT LDS RZ, [RZ] ;  /* 0x00000000fffff984 */ /* 0x000fe20000000800 */
[----:B------:R1:W-:Y:S01]  /*18250*/  @P2 LDGSTS.E.BYPASS.LTC128B.128 [R211+0xa000], desc[UR4][R144.64+0x100] ;  /* 0x0a00010090d32fae */ /* 0x0003e2000b901d44 */
[----:B------:R-:W-:Y:S02]  /*18260*/  @P2 R2UR UR9, R133 ;  /* 0x00000000850922ca */ /* 0x000fe400000e0000 */
[CCC-:B------:R-:W-:Y:S01]  /*18270*/  @P4 LEA.HI.X R143, R139.reuse, R203.reuse, R136.reuse, 0x1, P6 ;  /* 0x000000cb8b8f4211 */ /* 0x1c0fe200030f0c88 */
[----:B------:R1:W-:Y:S01]  /*18280*/  @!P2 STS.128 [R211+0xa000], RZ ;  /* 0x00a000ffd300a388 */ /* 0x0003e20000000c00 */
[C-C-:B------:R-:W-:Y:S02]  /*18290*/  @P3 LEA.HI.X R141, R139.reuse, R203, R136.reuse, 0x1, P1 ;  /* 0x000000cb8b8d3211 */ /* 0x140fe400008f0c88 */
[-C--:B------:R-:W-:Y:S01]  /*182a0*/  @P2 LEA R138, P0, R139, R204.reuse, 0x1 ;  /* 0x000000cc8b8a2211 */ /* 0x080fe200078008ff */
        /* <DEDUP_REMOVED lines=13> */
[C---:B------:R-:W-:Y:S02]  /*18380*/  IADD3 R137, P5, R139.reuse, R201, RZ ;  /* 0x000000c98b897210 */ /* 0x040fe40007fbe0ff */
[-C--:B------:R-:W-:Y:S01]  /*18390*/  @P2 LEA.HI.X R139, R139, R203.reuse, R136, 0x1, P0 ;  /* 0x000000cb8b8b2211 */ /* 0x080fe200000f0c88 */
[----:B------:R1:W-:Y:S01]  /*183a0*/  @!P3 STS.128 [R211+0x8800], RZ ;  /* 0x008800ffd300b388 */ /* 0x0003e20000000c00 */
[CC--:B------:R-:W-:Y:S01]  /*183b0*/  @P4 LEA R150, P6, R137.reuse, R204.reuse, 0x1 ;  /* 0x000000cc89964211 */ /* 0x0c0fe200078c08ff */
[----:B------:R-:W-:Y:S01]  /*183c0*/  IMAD.X R136, R136, 0x1, R202, P5 ;  /* 0x0000000188887824 */ /* 0x000fe200028e06ca */
[CC--:B------:R-:W-:Y:S01]  /*183d0*/  @P3 LEA R148, P1, R137.reuse, R204.reuse, 0x1 ;  /* 0x000000cc89943211 */ /* 0x0c0fe200078208ff */
[----:B------:R-:W-:Y:S01]  /*183e0*/  @!PT LDS RZ, [RZ] ;  /* 0x00000000fffff984 */ /* 0x000fe20000000800 */
[----:B------:R-:W-:Y:S01]  /*183f0*/  @!PT LDS RZ, [RZ] ;  /* 0x00000000fffff984 */ /* 0x000fe20000000800 */
[----:B------:R-:W-:Y:S01]  /*18400*/  @!PT LDS RZ, [RZ] ;  /* 0x00000000fffff984 */ /* 0x000fe20000000800 */
[----:B------:R1:W-:Y:S01]  /*18410*/  @P2 LDGSTS.E.BYPASS.LTC128B.128 [R211+0xa800], desc[UR8][R138.64+0x100] ;  /* 0x0a8001008ad32fae */ /* 0x0003e2000b901d48 */
[C---:B------:R-:W-:Y:S02]  /*18420*/  @P2 R2UR UR12, R132.reuse ;  /* 0x00000000840c22ca */ /* 0x040fe400000e0000 */
[CCC-:B------:R-:W-:Y:S01]  /*18430*/  @P4 LEA.HI.X R151, R137.reuse, R203.reuse, R136.reuse, 0x1, P6 ;  /* 0x000000cb89974211 */ /* 0x1c0fe200030f0c88 */
[----:B------:R1:W-:Y:S01]  /*18440*/  @!P2 STS.128 [R211+0xa800], RZ ;  /* 0x00a800ffd300a388 */ /* 0x0003e20000000c00 */
[-CC-:B------:R-:W-:Y:S02]  /*18450*/  @P3 LEA.HI.X R149, R137, R203.reuse, R136.reuse, 0x1, P1 ;  /* 0x000000cb89953211 */ /* 0x180fe400008f0c88 */
[----:B------:R-:W-:Y:S01]  /*18460*/  @P2 R2UR UR13, R133 ;  /* 0x00000000850d22ca */ /* 0x000fe200000e0000 */
[----:B------:R-:W-:Y:S01]  /*18470*/  @!PT LDS RZ, [RZ] ;  /* 0x00000000fffff984 */ /* 0x000fe20000000800 */
[----:B------:R-:W-:Y:S01]  /*18480*/  @!PT LDS RZ, [RZ] ;  /* 0x00000000fffff984 */ /* 0x000fe20000000800 */
[----:B------:R-:W-:Y:S01]  /*18490*/  @!PT LDS RZ, [RZ] ;  /* 0x00000000fffff984 */ /* 0x000fe20000000800 */
[----:B------:R1:W-:Y:S01]  /*184a0*/  @P4 LDGSTS.E.BYPASS.LTC128B.128 [R211+0x7000], desc[UR4][R150.64] ;  /* 0x0700000096d34fae */ /* 0x0003e2000b901d44 */
[CC--:B------:R-:W-:Y:S02]  /*184b0*/  @P2 LEA R146, P0, R137.reuse, R204.reuse, 0x1 ;  /* 0x000000cc89922211 */ /* 0x0c0fe400078008ff */
[C---:B------:R-:W-:Y:S01]  /*184c0*/  @P4 R2UR UR10, R132.reuse ;  /* 0x00000000840a42ca */ /* 0x040fe200000e0000 */
[----:B------:R1:W-:Y:S01]  /*184d0*/  @!P4 STS.128 [R211+0x7000], RZ ;  /* 0x007000ffd300c388 */ /* 0x0003e20000000c00 */
[----:B------:R-:W-:Y:S02]  /*184e0*/  @P2 LEA.HI.X R147, R137, R203, R136, 0x1, P0 ;  /* 0x000000cb89932211 */ /* 0x000fe400000f0c88 */
[----:B------:R-:W-:Y:S01]  /*184f0*/  @P4 R2UR UR11, R133 ;  /* 0x00000000850b42ca */ /* 0x000fe200000e0000 */
[----:B------:R-:W-:Y:S01]  /*18500*/  @!PT LDS RZ, [RZ] ;  /* 0x00000000fffff984 */ /* 0x000fe20000000800 */
[----:B------:R-:W-:Y:S01]  /*18510*/  @!PT LDS RZ, [RZ] ;  /* 0x00000000fffff984 */ /* 0x000fe20000000800 */
[----:B------:R-:W-:Y:S01]  /*18520*/  @!PT LDS RZ, [RZ] ;  /* 0x00000000fffff984 */ /* 0x000fe20000000800 */
[----:B------:R1:W-:Y:S01]  /*18530*/  @P3 LDGSTS.E.BYPASS.LTC128B.128 [R211+0x9000], desc[UR14][R148.64+0x80] ;  /* 0x0900008094d33fae */ /* 0x0003e2000b901d4e */
[----:B------:R-:W-:Y:S02]  /*18540*/  IADD3 R134, P5, R137, R201, RZ ;  /* 0x000000c989867210 */ /* 0x000fe40007fbe0ff */
[----:B------:R-:W-:Y:S01]  /*18550*/  @P3 R2UR UR8, R132 ;  /* 0x00000000840832ca */ /* 0x000fe200000e0000 */
[----:B------:R1:W-:Y:S01]  /*18560*/  @!P3 STS.128 [R211+0x9000], RZ ;  /* 0x009000ffd300b388 */ /* 0x0003e20000000c00 */
[C---:B------:R-:W-:Y:S01]  /*18570*/  @P3 R2UR UR9, R133.reuse ;  /* 0x00000000850932ca */ /* 0x040fe200000e0000 */
[----:B------:R-:W-:Y:S01]  /*18580*/  IMAD.X R136, R136, 0x1, R202, P5 ;  /* 0x0000000188887824 */ /* 0x000fe200028e06ca */
[CC--:B------:R-:W-:Y:S01]  /*18590*/  @P4 LEA R154, P5, R134.reuse, R204.reuse, 0x1 ;  /* 0x000000cc869a4211 */ /* 0x0c0fe200078a08ff */
[----:B------:R-:W-:Y:S01]  /*185a0*/  @!PT LDS RZ, [RZ] ;  /* 0x00000000fffff984 */ /* 0x000fe20000000800 */
[----:B------:R-:W-:Y:S01]  /*185b0*/  @!PT LDS RZ, [RZ] ;  /* 0x00000000fffff984 */ /* 0x000fe20000000800 */
[----:B------:R-:W-:Y:S01]  /*185c0*/  @!PT LDS RZ, [RZ] ;  /* 0x00000000fffff984 */ /* 0x000fe20000000800 */
[----:B------:R1:W-:Y:S01]  /*185d0*/  @P2 LDGSTS.E.BYPASS.LTC128B.128 [R211+0xb000], desc[UR12][R146.64+0x100] ;  /* 0x0b00010092d32fae */ /* 0x0003e2000b901d4c */
[CC--:B------:R-:W-:Y:S02]  /*185e0*/  @P3 LEA R152, P1, R134.reuse, R204.reuse, 0x1 ;  /* 0x000000cc86983211 */ /* 0x0c0fe400078208ff */
[CCC-:B------:R-:W-:Y:S01]  /*185f0*/  @P4 LEA.HI.X R155, R134.reuse, R203.reuse, R136.reuse, 0x1, P5 ;  /* 0x000000cb869b4211 */ /* 0x1c0fe200028f0c88 */
[----:B------:R1:W-:Y:S01]  /*18600*/  @!P2 STS.128 [R211+0xb000], RZ ;  /* 0x00b000ffd300a388 */ /* 0x0003e20000000c00 */
[-C--:B------:R-:W-:Y:S02]  /*18610*/  @P3 LEA.HI.X R153, R134, R203.reuse, R136, 0x1, P1 ;  /* 0x000000cb86993211 */ /* 0x080fe400008f0c88 */
[----:B------:R-:W-:Y:S01]  /*18620*/  @P2 R2UR UR4, R132 ;  /* 0x00000000840422ca */ /* 0x000fe200000e0000 */
[----:B------:R-:W-:Y:S01]  /*18630*/  @!PT LDS RZ, [RZ] ;  /* 0x00000000fffff984 */ /* 0x000fe20000000800 */
[----:B------:R-:W-:Y:S01]  /*18640*/  @!PT LDS RZ, [RZ] ;  /* 0x00000000fffff984 */ /* 0x000fe20000000800 */
[----:B------:R-:W-:Y:S01]  /*18650*/  @!PT LDS RZ, [RZ] ;  /* 0x00000000fffff984 */ /* 0x000fe20000000800 */
[----:B------:R1:W-:Y:S01]  /*18660*/  @P4 LDGSTS.E.BYPASS.LTC128B.128 [R211+0x7800], desc[UR10][R154.64] ;  /* 0x078000009ad34fae */ /* 0x0003e2000b901d4a */
[----:B------:R-:W-:Y:S02]  /*18670*/  @P2 R2UR UR5, R133 ;  /* 0x00000000850522ca */ /* 0x000fe400000e0000 */
[C---:B------:R-:W-:Y:S01]  /*18680*/  @P2 LEA R156, P0, R134.reuse, R204, 0x1 ;  /* 0x000000cc869c2211 */ /* 0x040fe200078008ff */
[----:B------:R1:W-:Y:S01]  /*18690*/  @!P4 STS.128 [R211+0x7800], RZ ;  /* 0x007800ffd300c388 */ /* 0x0003e20000000c00 */
[----:B------:R-:W-:Y:S02]  /*186a0*/  IMAD.MOV.U32 R204, RZ, RZ, R144 ;  /* 0x000000ffffcc7224 */ /* 0x000fe400078e0090 */
[----:B------:R-:W-:Y:S01]  /*186b0*/  @P2 LEA.HI.X R157, R134, R203, R136, 0x1, P0 ;  /* 0x000000cb869d2211 */ /* 0x000fe200000f0c88 */
[----:B------:R-:W-:Y:S01]  /*186c0*/  @!PT LDS RZ, [RZ] ;  /* 0x00000000fffff984 */ /* 0x000fe20000000800 */
[----:B------:R-:W-:Y:S01]  /*186d0*/  @!PT LDS RZ, [RZ] ;  /* 0x00000000fffff984 */ /* 0x000fe20000000800 */
[----:B------:R-:W-:Y:S01]  /*186e0*/  @!PT LDS RZ, [RZ] ;  /* 0x00000000fffff984 */ /* 0x000fe20000000800 */
[----:B------:R1:W-:Y:S01]  /*186f0*/  @P3 LDGSTS.E.BYPASS.LTC128B.128 [R211+0x9800], desc[UR8][R152.64+0x80] ;  /* 0x0980008098d33fae */ /* 0x0003e2000b901d48 */
[----:B------:R-:W-:Y:S03]  /*18700*/  IMAD.MOV.U32 R203, RZ, RZ, R145 ;  /* 0x000000ffffcb7224 */ /* 0x000fe600078e0091 */
[----:B------:R1:W-:Y:S04]  /*18710*/  @!P3 STS.128 [R211+0x9800], RZ ;  /* 0x009800ffd300b388 */ /* 0x0003e80000000c00 */
[----:B------:R-:W-:Y:S01]  /*18720*/  @!PT LDS RZ, [RZ] ;  /* 0x00000000fffff984 */ /* 0x000fe20000000800 */
[----:B------:R-:W-:Y:S01]  /*18730*/  @!PT LDS RZ, [RZ] ;  /* 0x00000000fffff984 */ /* 0x000fe20000000800 */
[----:B------:R-:W-:Y:S01]  /*18740*/  @!PT LDS RZ, [RZ] ;  /* 0x00000000fffff984 */ /* 0x000fe20000000800 */
[----:B------:R1:W-:Y:S04]  /*18750*/  @P2 LDGSTS.E.BYPASS.LTC128B.128 [R211+0xb800], desc[UR4][R156.64+0x100] ;  /* 0x0b8001009cd32fae */ /* 0x0003e8000b901d44 */
[----:B------:R1:W-:Y:S04]  /*18760*/  @!P2 STS.128 [R211+0xb800], RZ ;  /* 0x00b800ffd300a388 */ /* 0x0003e80000000c00 */
[----:B------:R-:W0:Y:S02]  /*18770*/  LDGDEPBAR ;  /* 0x00000000000079af */ /* 0x000e240000000000 */
.L_x_1072:
[----:B------:R-:W-:Y:S05]  /*18780*/  BSYNC B1 ;  /* 0x0000000000017941 */ /* 0x000fea0003800000 */
.L_x_1071:
[----:B------:R-:W-:Y:S01]  /*18790*/  R2UR UR4, R132 ;  /* 0x00000000840472ca */ /* 0x000fe200000e0000 */
[----:B-1----:R-:W-:Y:S01]  /*187a0*/  LDSM.16.MT88.4 R140, [R197+0xc000] ;  /* 0x00c00000c58c783b */ /* 0x002fe20000004200 */
[----:B------:R-:W-:Y:S02]  /*187b0*/  R2UR UR5, R133 ;  /* 0x00000000850572ca */ /* 0x000fe400000e0000 */
        /* <DEDUP_REMOVED lines=8> */
[----:B------:R1:W2:Y:S01]  /*18840*/  LD.E R133, desc[UR4][R2.64+0xdc] ;  /* 0x0000dc0402857980 */ /* 0x0002a2000c101900 */
[----:B------:R-:W-:Y:S02]  /*18850*/  FMNMX.FTZ R139, R11, R136, !PT ;  /* 0x000000880b8b7209 */ /* 0x000fe40007810000 */
[----:B------:R-:W-:Y:S01]  /*18860*/  FMNMX.FTZ R134, R12, R137, !PT ;  /* 0x000000890c867209 */ /* 0x000fe20007810000 */
[----:B------:R-:W-:Y:S03]  /*18870*/  LDSM.16.MT88.4 R148, [R195+0xc000] ;  /* 0x00c00000c394783b */ /* 0x000fe60000004200 */
[----:B------:R-:W-:Y:S02]  /*18880*/  FMNMX.FTZ R137, R13, R134, !PT ;  /* 0x000000860d897209 */ /* 0x000fe40007810000 */
[----:B------:R-:W-:Y:S03]  /*18890*/  FMNMX.FTZ R134, R14, R139, !PT ;  /* 0x0000008b0e867209 */ /* 0x000fe60007810000 */
[----:B------:R-:W-:Y:S08]  /*188a0*/  LDSM.16.MT88.4 R152, [R197+0xe800] ;  /* 0x00e80000c598783b */ /* 0x000ff00000004200 */
[----:B------:R-:W-:Y:S01]  /*188b0*/  LDSM.16.MT88.4 R156, [R196+0xe800] ;  /* 0x00e80000c49c783b */ /* 0x000fe20000004200 */
[----:B-1----:R-:W-:Y:S02]  /*188c0*/  FMNMX.FTZ R2, R16, R137, !PT ;  /* 0x0000008910027209 */ /* 0x002fe40007810000 */
[----:B------:R-:W-:Y:S02]  /*188d0*/  FMNMX.FTZ R137, R15, R134, !PT ;  /* 0x000000860f897209 */ /* 0x000fe40007810000 */
        /* <DEDUP_REMOVED lines=17> */
[----:B------:R-:W-:Y:S03]  /*189f0*/  FMNMX.FTZ R2, R34, R3, !PT ;  /* 0x0000000322027209 */ /* 0x000fe60007810000 */
[----:B------:R-:W1:Y:S01]  /*18a00*/  SHFL.BFLY PT, R3, R138, 0x2, 0x1f ;  /* 0x0c401f008a037f89 */ /* 0x000e6200000e0000 */
[----:B------:R-:W-:Y:S07]  /*18a10*/  FMNMX.FTZ R137, R35, R2, !PT ;  /* 0x0000000223897209 */ /* 0x000fee0007810000 */
[----:B------:R-:W3:Y:S01]  /*18a20*/  SHFL.BFLY PT, R2, R137, 0x2, 0x1f ;  /* 0x0c401f0089027f89 */ /* 0x000ee200000e0000 */
[----:B-1----:R-:W-:Y:S07]  /*18a30*/  FMNMX.FTZ R139, R138, R3, !PT ;  /* 0x000000038a8b7209 */ /* 0x002fee0007810000 */
[----:B------:R-:W1:Y:S01]  /*18a40*/  SHFL.BFLY PT, R136, R139, 0x1, 0x1f ;  /* 0x0c201f008b887f89 */ /* 0x000e6200000e0000 */
[----:B---3--:R-:W-:Y:S07]  /*18a50*/  FMNMX.FTZ R134, R137, R2, !PT ;  /* 0x0000000289867209 */ /* 0x008fee0007810000 */
[----:B------:R-:W3:Y:S01]  /*18a60*/  SHFL.BFLY PT, R3, R134, 0x1, 0x1f ;  /* 0x0c201f0086037f89 */ /* 0x000ee200000e0000 */
[----:B-1----:R-:W-:Y:S04]  /*18a70*/  FMNMX.FTZ R132, R139, R136, !PT ;  /* 0x000000888b847209 */ /* 0x002fe80007810000 */
[C---:B------:R-:W-:Y:S01]  /*18a80*/  FSETP.NEU.FTZ.AND P0, PT, R132.reuse, -INF , PT ;  /* 0xff8000008400780b */ /* 0x040fe20003f1d000 */
[----:B------:R-:W-:Y:S01]  /*18a90*/  FADD.FTZ R2, -R132, R135 ;  /* 0x0000008784027221 */ /* 0x000fe20000010100 */
[----:B---3--:R-:W-:Y:S05]  /*18aa0*/  FMNMX.FTZ R3, R134, R3, !PT ;  /* 0x0000000386037209 */ /* 0x008fea0007810000 */
[----:B------:R-:W-:Y:S04]  /*18ab0*/  FADD.FTZ R0, -R3, R0 ;  /* 0x0000000003007221 */ /* 0x000fe80000010100 */
[C---:B--2---:R-:W-:Y:S01]  /*18ac0*/  FMUL.FTZ R136, R133.reuse, R0 ;  /* 0x0000000085887220 */ /* 0x044fe20000410000 */
[C---:B------:R-:W-:Y:S01]  /*18ad0*/  FMUL.FTZ R135, R133.reuse, R2 ;  /* 0x0000000285877220 */ /* 0x040fe20000410000 */
[C---:B------:R-:W-:Y:S01]  /*18ae0*/  FMUL.FTZ R168, R133.reuse, R132 ;  /* 0x0000008485a87220 */ /* 0x040fe20000410000 */
[----:B------:R-:W-:Y:S01]  /*18af0*/  FMUL.FTZ R166, R133, R3 ;  /* 0x0000000385a67220 */ /* 0x000fe20000410000 */
[----:B------:R1:W2:Y:S03]  /*18b00*/  MUFU.EX2 R0, R136 ;  /* 0x0000008800007308 */ /* 0x0002a60000000800 */
[----:B------:R-:W-:Y:S02]  /*18b10*/  FSEL R168, R168, RZ, P0 ;  /* 0x000000ffa8a87208 */ /* 0x000fe40000000000 */
[----:B------:R-:W-:Y:S05]  /*18b20*/  FSETP.NEU.FTZ.AND P0, PT, R3, -INF , PT ;  /* 0xff8000000300780b */ /* 0x000fea0003f1d000 */
[----:B------:R3:W4:Y:S01]  /*18b30*/  MUFU.EX2 R2, R135 ;  /* 0x0000008700027308 */ /* 0x0007220000000800 */
[----:B------:R-:W-:Y:S01]  /*18b40*/  FSEL R166, R166, RZ, P0 ;  /* 0x000000ffa6a67208 */ /* 0x000fe20000000000 */
[-CC-:B------:R-:W-:Y:S01]  /*18b50*/  FFMA.FTZ R163, R4, R133.reuse, -R168.reuse ;  /* 0x0000008504a37223 */ /* 0x180fe200000108a8 */
[-CC-:B------:R-:W-:Y:S01]  /*18b60*/  FFMA.FTZ R134, R5, R133.reuse, -R168.reuse ;  /* 0x0000008505867223 */ /* 0x180fe200000108a8 */
[-CC-:B------:R-:W-:Y:S01]  /*18b70*/  FFMA.FTZ R162, R8, R133.reuse, -R168.reuse ;  /* 0x0000008508a27223 */ /* 0x180fe200000108a8 */
[-C--:B------:R-:W-:Y:S01]  /*18b80*/  FFMA.FTZ R165, R9, R133.reuse, -R168 ;  /* 0x0000008509a57223 */ /* 0x080fe200000108a8 */
[-CC-:B------:R-:W-:Y:S01]  /*18b90*/  FFMA.FTZ R167, R6, R133.reuse, -R166.reuse ;  /* 0x0000008506a77223 */ /* 0x180fe200000108a6 */
[-CC-:B------:R-:W-:Y:S01]  /*18ba0*/  FFMA.FTZ R164, R10, R133.reuse, -R166.reuse ;  /* 0x000000850aa47223 */ /* 0x180fe200000108a6 */
[--C-:B------:R-:W-:Y:S01]  /*18bb0*/  FFMA.FTZ R169, R11, R133, -R166.reuse ;  /* 0x000000850ba97223 */ /* 0x100fe200000108a6 */
[----:B-1----:R-:W1:Y:S01]  /*18bc0*/  LDSM.16.MT88.4 R136, [R198+0xc000] ;  /* 0x00c00000c688783b */ /* 0x002e620000004200 */
[----:B------:R-:W-:Y:S01]  /*18bd0*/  MUFU.EX2 R163, R163 ;  /* 0x000000a300a37308 */ /* 0x000fe20000000800 */
[C---:B--2---:R-:W-:Y:S01]  /*18be0*/  FMUL.FTZ R6, R0.reuse, R130 ;  /* 0x0000008200067220 */ /* 0x044fe20000410000 */
[C---:B------:R-:W-:Y:S01]  /*18bf0*/  FMUL.FTZ R10, R0.reuse, R126 ;  /* 0x0000007e000a7220 */ /* 0x040fe20000410000 */
[C---:B------:R-:W-:Y:S01]  /*18c00*/  FMUL.FTZ R11, R0.reuse, R127 ;  /* 0x0000007f000b7220 */ /* 0x040fe20000410000 */
[C---:B------:R-:W-:Y:S01]  /*18c10*/  FMUL.FTZ R38, R0.reuse, R38 ;  /* 0x0000002600267220 */ /* 0x040fe20000410000 */
[C---:B------:R-:W-:Y:S01]  /*18c20*/  FMUL.FTZ R39, R0.reuse, R39 ;  /* 0x0000002700277220 */ /* 0x040fe20000410000 */
[----:B------:R-:W-:Y:S01]  /*18c30*/  FMUL.FTZ R42, R0, R42 ;  /* 0x0000002a002a7220 */ /* 0x000fe20000410000 */
[----:B---3--:R-:W-:Y:S03]  /*18c40*/  FFMA.FTZ R135, R7, R133, -R166 ;  /* 0x0000008507877223 */ /* 0x008fe600000108a6 */
[----:B------:R-:W2:Y:S01]  /*18c50*/  MUFU.EX2 R134, R134 ;  /* 0x0000008600867308 */ /* 0x000ea20000000800 */
[C---:B----4-:R-:W-:Y:S01]  /*18c60*/  FMUL.FTZ R4, R2.reuse, R128 ;  /* 0x0000008002047220 */ /* 0x050fe20000410000 */
[----:B------:R-:W-:Y:S01]  /*18c70*/  FMUL.FTZ R5, R2, R129 ;  /* 0x0000008102057220 */ /* 0x000fe20000410000 */
[----:B------:R-:W-:Y:S01]  /*18c80*/  FMUL.FTZ R7, R0, R131 ;  /* 0x0000008300077220 */ /* 0x000fe20000410000 */
[C---:B------:R-:W-:Y:S01]  /*18c90*/  FMUL.FTZ R8, R2.reuse, R124 ;  /* 0x0000007c02087220 */ /* 0x040fe20000410000 */
[C---:B------:R-:W-:Y:S01]  /*18ca0*/  FMUL.FTZ R9, R2.reuse, R125 ;  /* 0x0000007d02097220 */ /* 0x040fe20000410000 */
[C---:B------:R-:W-:Y:S01]  /*18cb0*/  FMUL.FTZ R36, R2.reuse, R36 ;  /* 0x0000002402247220 */ /* 0x040fe20000410000 */
[C---:B------:R-:W-:Y:S03]  /*18cc0*/  FMUL.FTZ R37, R2.reuse, R37 ;  /* 0x0000002502257220 */ /* 0x040fe60000410000 */
[----:B------:R-:W-:Y:S01]  /*18cd0*/  MUFU.EX2 R167, R167 ;  /* 0x000000a700a77308 */ /* 0x000fe20000000800 */
[----:B------:R-:W3:Y:S01]  /*18ce0*/  LDSM.16.MT88.4 R124, [R198+0xe000] ;  /* 0x00e00000c67c783b */ /* 0x000ee20000004200 */
[C---:B------:R-:W-:Y:S01]  /*18cf0*/  FMUL.FTZ R40, R2.reuse, R40 ;  /* 0x0000002802287220 */ /* 0x040fe20000410000 */
[----:B------:R-:W-:Y:S01]  /*18d00*/  FMUL.FTZ R41, R2, R41 ;  /* 0x0000002902297220 */ /* 0x000fe20000410000 */
[----:B------:R-:W-:Y:S01]  /*18d10*/  FMUL.FTZ R43, R0, R43 ;  /* 0x0000002b002b7220 */ /* 0x000fe20000410000 */
[-CC-:B------:R-:W-:Y:S01]  /*18d20*/  FFMA.FTZ R218, R28, R133.reuse, -R168.reuse ;  /* 0x000000851cda7223 */ /* 0x180fe200000108a8 */
[-C--:B------:R-:W-:Y:S01]  /*18d30*/  FFMA.FTZ R223, R29, R133.reuse, -R168 ;  /* 0x000000851ddf7223 */ /* 0x080fe200000108a8 */
[--C-:B------:R-:W-:Y:S03]  /*18d40*/  FFMA.FTZ R220, R30, R133, -R166.reuse ;  /* 0x000000851edc7223 */ /* 0x100fe600000108a6 */
[----:B------:R-:W4:Y:S01]  /*18d50*/  MUFU.EX2 R135, R135 ;  /* 0x0000008700877308 */ /* 0x000f220000000800 */
[----:B--2---:R-:W-:Y:S01]  /*18d60*/  F2FP.BF16.F32.PACK_AB R128, R134, R163 ;  /* 0x000000a38680723e */ /* 0x004fe200000010ff */
[-C--:B------:R-:W-:Y:S01]  /*18d70*/  FFMA.FTZ R225, R31, R133.reuse, -R166 ;  /* 0x000000851fe17223 */ /* 0x080fe200000108a6 */
[-C--:B------:R-:W-:Y:S01]  /*18d80*/  FFMA.FTZ R222, R32, R133.reuse, -R168 ;  /* 0x0000008520de7223 */ /* 0x080fe200000108a8 */
[----:B------:R-:W-:Y:S01]  /*18d90*/  LDSM.16.MT88.4 R28, [R198+0xd800] ;  /* 0x00d80000c61c783b */ /* 0x000fe20000004200 */
[----:B------:R-:W-:Y:S01]  /*18da0*/  FFMA.FTZ R224, R34, R133, -R166 ;  /* 0x0000008522e07223 */ /* 0x000fe200000108a6 */
        /* <DEDUP_REMOVED lines=9> */
[C---:B------:R-:W-:Y:S03]  /*18e40*/  FMUL.FTZ R52, R2.reuse, R52 ;  /* 0x0000003402347220 */ /* 0x040fe60000410000 */
[----:B------:R-:W2:Y:S01]  /*18e50*/  MUFU.EX2 R165, R165 ;  /* 0x000000a500a57308 */ /* 0x000ea20000000800 */
[----:B----4-:R-:W-:Y:S01]  /*18e60*/  F2FP.BF16.F32.PACK_AB R129, R135, R167 ;  /* 0x000000a78781723e */ /* 0x010fe200000010ff */
        /* <DEDUP_REMOVED lines=14> */
[----:B------:R-:W4:Y:S01]  /*18f50*/  MUFU.EX2 R169, R169 ;  /* 0x000000a900a97308 */ /* 0x000f220000000800 */
        /* <DEDUP_REMOVED lines=16> */
[----:B----4-:R-:W-:Y:S01]  /*19060*/  F2FP.BF16.F32.PACK_AB R131, R169, R164 ;  /* 0x000000a4a983723e */ /* 0x010fe200000010ff */
        /* <DEDUP_REMOVED lines=24> */
[----:B------:R-:W4:Y:S02]  /*191f0*/  LDSM.16.MT88.4 R144, [R195+0xe000] ;  /* 0x00e00000c390783b */ /* 0x000f240000004200 */
[C---:B------:R-:W-:Y:S03]  /*19200*/  FMUL.FTZ R92, R2.reuse, R92 ;  /* 0x0000005c025c7220 */ /* 0x040fe60000410000 */
[C---:B------:R-:W-:Y:S02]  /*19210*/  HMMA.16816.F32.BF16 R52, R128.reuse, R148, R52 ;  /* 0x000000948034723c */ /* 0x040fe40000041834 */
[----:B------:R-:W-:Y:S03]  /*19220*/  MUFU.EX2 R222, R222 ;  /* 0x000000de00de7308 */ /* 0x000fe60000000800 */
[----:B------:R-:W-:Y:S01]  /*19230*/  FMUL.FTZ R93, R2, R93 ;  /* 0x0000005d025d7220 */ /* 0x000fe20000410000 */
[C---:B------:R-:W-:Y:S01]  /*19240*/  HMMA.16816.F32.BF16 R56, R128.reuse, R150, R56 ;  /* 0x000000968038723c */ /* 0x040fe20000041838 */
[----:B------:R-:W-:Y:S05]  /*19250*/  LDSM.16.MT88.4 R148, [R198+0xe800] ;  /* 0x00e80000c694783b */ /* 0x000fea0000004200 */
[----:B------:R-:W-:Y:S01]  /*19260*/  MUFU.EX2 R224, R224 ;  /* 0x000000e000e07308 */ /* 0x000fe20000000800 */
[C---:B------:R-:W-:Y:S01]  /*19270*/  FMUL.FTZ R94, R0.reuse, R94 ;  /* 0x0000005e005e7220 */ /* 0x040fe20000410000 */
[C---:B---3--:R-:W-:Y:S03]  /*19280*/  HMMA.16816.F32.BF16 R60, R128.reuse, R124, R60 ;  /* 0x0000007c803c723c */ /* 0x048fe6000004183c */
[----:B------:R-:W-:Y:S03]  /*19290*/  FMUL.FTZ R95, R0, R95 ;  /* 0x0000005f005f7220 */ /* 0x000fe60000410000 */
[C---:B------:R-:W-:Y:S01]  /*192a0*/  HMMA.16816.F32.BF16 R64, R128.reuse, R126, R64 ;  /* 0x0000007e8040723c */ /* 0x040fe20000041840 */
[----:B------:R-:W3:Y:S04]  /*192b0*/  LDSM.16.MT88.4 R124, [R198+0x10000] ;  /* 0x01000000c67c783b */ /* 0x000ee80000004200 */
[-CC-:B------:R-:W-:Y:S01]  /*192c0*/  FFMA.FTZ R170, R12, R133.reuse, -R168.reuse ;  /* 0x000000850caa7223 */ /* 0x180fe200000108a8 */
[C---:B-1----:R-:W-:Y:S05]  /*192d0*/  HMMA.16816.F32.BF16 R68, R128.reuse, R136, R68 ;  /* 0x000000888044723c */ /* 0x042fea0000041844 */
[C---:B------:R-:W-:Y:S01]  /*192e0*/  FMUL.FTZ R12, R2.reuse, R120 ;  /* 0x00000078020c7220 */ /* 0x040fe20000410000 */
[C---:B------:R-:W-:Y:S01]  /*192f0*/  HMMA.16816.F32.BF16 R72, R128.reuse, R138, R72 ;  /* 0x0000008a8048723c */ /* 0x040fe20000041848 */
[----:B------:R-:W1:Y:S01]  /*19300*/  LDSM.16.MT88.4 R136, [R197+0x10000] ;  /* 0x01000000c588783b */ /* 0x000e620000004200 */
[----:B------:R-:W-:Y:S03]  /*19310*/  MUFU.EX2 R170, R170 ;  /* 0x000000aa00aa7308 */ /* 0x000fe60000000800 */
[----:B------:R-:W-:Y:S01]  /*19320*/  FFMA.FTZ R171, R13, R133, -R168 ;  /* 0x000000850dab7223 */ /* 0x000fe200000108a8 */
[C---:B--2---:R-:W-:Y:S05]  /*19330*/  HMMA.16816.F32.BF16 R76, R128.reuse, R140, R76 ;  /* 0x0000008c804c723c */ /* 0x044fea000004184c */
[----:B------:R-:W-:Y:S01]  /*19340*/  FMUL.FTZ R13, R2, R121 ;  /* 0x00000079020d7220 */ /* 0x000fe20000410000 */
[C---:B------:R-:W-:Y:S01]  /*19350*/  HMMA.16816.F32.BF16 R80, R128.reuse, R142, R80 ;  /* 0x0000008e8050723c */ /* 0x040fe20000041850 */
[----:B------:R-:W2:Y:S01]  /*19360*/  LDSM.16.MT88.4 R140, [R196+0x10000] ;  /* 0x01000000c48c783b */ /* 0x000ea20000004200 */
[----:B------:R-:W5:Y:S03]  /*19370*/  MUFU.EX2 R171, R171 ;  /* 0x000000ab00ab7308 */ /* 0x000f660000000800 */
[-CC-:B------:R-:W-:Y:S01]  /*19380*/  FFMA.FTZ R172, R14, R133.reuse, -R166.reuse ;  /* 0x000000850eac7223 */ /* 0x180fe200000108a6 */
[C---:B----4-:R-:W-:Y:S05]  /*19390*/  HMMA.16816.F32.BF16 R84, R128.reuse, R144, R84 ;  /* 0x000000908054723c */ /* 0x050fea0000041854 */
[----:B------:R-:W-:Y:S01]  /*193a0*/  FFMA.FTZ R173, R15, R133, -R166 ;  /* 0x000000850fad7223 */ /* 0x000fe200000108a6 */
[C---:B------:R-:W-:Y:S01]  /*193b0*/  HMMA.16816.F32.BF16 R88, R128.reuse, R146, R88 ;  /* 0x000000928058723c */ /* 0x040fe20000041858 */
[----:B------:R-:W-:Y:S01]  /*193c0*/  LDSM.16.MT88.4 R144, [R196+0xc800] ;  /* 0x00c80000c490783b */ /* 0x000fe20000004200 */
[----:B------:R-:W-:Y:S03]  /*193d0*/  MUFU.EX2 R172, R172 ;  /* 0x000000ac00ac7308 */ /* 0x000fe60000000800 */
[C---:B------:R-:W-:Y:S01]  /*193e0*/  FMUL.FTZ R14, R0.reuse, R122 ;  /* 0x0000007a000e7220 */ /* 0x040fe20000410000 */
[C---:B---3--:R-:W-:Y:S06]  /*193f0*/  HMMA.16816.F32.BF16 R92, R128.reuse, R124, R92 ;  /* 0x0000007c805c723c */ /* 0x048fec000004185c */
[----:B------:R-:W3:Y:S01]  /*19400*/  MUFU.EX2 R173, R173 ;  /* 0x000000ad00ad7308 */ /* 0x000ee20000000800 */
[----:B------:R-:W-:Y:S01]  /*19410*/  FMUL.FTZ R15, R0, R123 ;  /* 0x0000007b000f7220 */ /* 0x000fe20000410000 */
[C---:B------:R-:W-:Y:S01]  /*19420*/  FMUL.FTZ R96, R2.reuse, R96 ;  /* 0x0000006002607220 */ /* 0x040fe20000410000 */
[----:B------:R-:W4:Y:S02]  /*19430*/  LDSM.16.MT88.4 R120, [R195+0x10000] ;  /* 0x01000000c378783b */ /* 0x000f240000004200 */
        /* <DEDUP_REMOVED lines=9> */
[C---:B------:R-:W-:Y:S01]  /*194d0*/  HMMA.16816.F32.BF16 R96, R128.reuse, R126, R96 ;  /* 0x0000007e8060723c */ /* 0x040fe20000041860 */
[----:B------:R-:W3:Y:S02]  /*194e0*/  LDSM.16.MT88.4 R124, [R198+0xc800] ;  /* 0x00c80000c67c783b */ /* 0x000ee40000004200 */
[C---:B------:R-:W-:Y:S01]  /*194f0*/  FMUL.FTZ R106, R0.reuse, R106 ;  /* 0x0000006a006a7220 */ /* 0x040fe20000410000 */
[----:B------:R-:W-:Y:S01]  /*19500*/  FMUL.FTZ R107, R0, R107 ;  /* 0x0000006b006b7220 */ /* 0x000fe20000410000 */
[-CC-:B------:R-:W-:Y:S01]  /*19510*/  FFMA.FTZ R174, R16, R133.reuse, -R168.reuse ;  /* 0x0000008510ae7223 */ /* 0x180fe200000108a8 */
[C---:B-1----:R-:W-:Y:S05]  /*19520*/  HMMA.16816.F32.BF16 R100, R128.reuse, R136, R100 ;  /* 0x000000888064723c */ /* 0x042fea0000041864 */
[-C--:B------:R-:W-:Y:S01]  /*19530*/  FFMA.FTZ R175, R17, R133.reuse, -R168 ;  /* 0x0000008511af7223 */ /* 0x080fe200000108a8 */
[C---:B------:R-:W-:Y:S01]  /*19540*/  HMMA.16816.F32.BF16 R104, R128.reuse, R138, R104 ;  /* 0x0000008a8068723c */ /* 0x040fe20000041868 */
[----:B------:R-:W1:Y:S01]  /*19550*/  LDSM.16.MT88.4 R136, [R197+0xc800] ;  /* 0x00c80000c588783b */ /* 0x000e620000004200 */
[----:B------:R-:W-:Y:S03]  /*19560*/  MUFU.EX2 R174, R174 ;  /* 0x000000ae00ae7308 */ /* 0x000fe60000000800 */
[-CC-:B------:R-:W-:Y:S01]  /*19570*/  FFMA.FTZ R216, R18, R133.reuse, -R166.reuse ;  /* 0x0000008512d87223 */ /* 0x180fe200000108a6 */
[C---:B--2---:R-:W-:Y:S06]  /*19580*/  HMMA.16816.F32.BF16 R12, R128.reuse, R140, R12 ;  /* 0x0000008c800c723c */ /* 0x044fec000004180c */
[----:B------:R-:W2:Y:S01]  /*19590*/  MUFU.EX2 R175, R175 ;  /* 0x000000af00af7308 */ /* 0x000ea20000000800 */
[----:B------:R-:W-:Y:S01]  /*195a0*/  FFMA.FTZ R221, R19, R133, -R166 ;  /* 0x0000008513dd7223 */ /* 0x000fe200000108a6 */
[C---:B------:R-:W-:Y:S03]  /*195b0*/  FMUL.FTZ R108, R2.reuse, R108 ;  /* 0x0000006c026c7220 */ /* 0x040fe60000410000 */
        /* <DEDUP_REMOVED lines=8> */
[----:B-----5:R-:W-:Y:S01]  /*19640*/  F2FP.BF16.F32.PACK_AB R116, R171, R170 ;  /* 0x000000aaab74723e */ /* 0x020fe200000010ff */
[C---:B------:R-:W-:Y:S01]  /*19650*/  HMMA.16816.F32.BF16 R108, R128.reuse, R142, R108 ;  /* 0x0000008e806c723c */ /* 0x040fe2000004186c */
[----:B------:R-:W5:Y:S03]  /*19660*/  LDSM.16.MT88.4 R140, [R195+0xc800] ;  /* 0x00c80000c38c783b */ /* 0x000f660000004200 */
[----:B------:R-:W1:Y:S01]  /*19670*/  MUFU.EX2 R221, R221 ;  /* 0x000000dd00dd7308 */ /* 0x000e620000000800 */
[C---:B------:R-:W-:Y:S01]  /*19680*/  FMUL.FTZ R112, R2.reuse, R112 ;  /* 0x0000007002707220 */ /* 0x040fe20000410000 */
[----:B------:R-:W-:Y:S01]  /*19690*/  FMUL.FTZ R113, R2, R113 ;  /* 0x0000007102717220 */ /* 0x000fe20000410000 */
[C---:B------:R-:W-:Y:S01]  /*196a0*/  FMUL.FTZ R114, R0.reuse, R114 ;  /* 0x0000007200727220 */ /* 0x040fe20000410000 */
[C---:B----4-:R-:W-:Y:S03]  /*196b0*/  HMMA.16816.F32.BF16 R16, R128.reuse, R120, R16 ;  /* 0x000000788010723c */ /* 0x050fe60000041810 */
[----:B------:R-:W-:Y:S01]  /*196c0*/  FMUL.FTZ R115, R0, R115 ;  /* 0x0000007300737220 */ /* 0x000fe20000410000 */
[----:B---3--:R-:W-:Y:S01]  /*196d0*/  F2FP.BF16.F32.PACK_AB R117, R173, R172 ;  /* 0x000000acad75723e */ /* 0x008fe200000010ff */
[----:B------:R-:W-:Y:S01]  /*196e0*/  FFMA.FTZ R163, R2, R219, R163 ;  /* 0x000000db02a37223 */ /* 0x000fe200000100a3 */
[----:B--2---:R-:W-:Y:S01]  /*196f0*/  F2FP.BF16.F32.PACK_AB R118, R175, R174 ;  /* 0x000000aeaf76723e */ /* 0x004fe200000010ff */
[----:B------:R-:W-:Y:S03]  /*19700*/  FFMA.FTZ R167, R0, R217, R167 ;  /* 0x000000d900a77223 */ /* 0x000fe600000100a7 */
[----:B------:R-:W-:Y:S01]  /*19710*/  HMMA.16816.F32.BF16 R112, R128, R122, R112 ;  /* 0x0000007a8070723c */ /* 0x000fe20000041870 */
[----:B------:R-:W2:Y:S02]  /*19720*/  LDSM.16.MT88.4 R120, [R195+0xe800] ;  /* 0x00e80000c378783b */ /* 0x000ea40000004200 */
[----:B-1----:R-:W-:Y:S01]  /*19730*/  F2FP.BF16.F32.PACK_AB R119, R221, R216 ;  /* 0x000000d8dd77723e */ /* 0x002fe200000010ff */
[----:B------:R-:W-:Y:S01]  /*19740*/  FADD.FTZ R163, R134, R163 ;  /* 0x000000a386a37221 */ /* 0x000fe20000010000 */
[----:B------:R-:W-:Y:S01]  /*19750*/  IADD3 R0, R215, -0x1, RZ ;  /* 0xffffffffd7007810 */ /* 0x000fe20007ffe0ff */
[----:B------:R-:W-:Y:S01]  /*19760*/  FADD.FTZ R167, R135, R167 ;  /* 0x000000a787a77221 */ /* 0x000fe20000010000 */
[----:B------:R-:W-:Y:S01]  /*19770*/  MOV R135, R132 ;  /* 0x0000008400877202 */ /* 0x000fe20000000f00 */
[----:B------:R-:W-:Y:S01]  /*19780*/  FADD.FTZ R162, R162, R163 ;  /* 0x000000a3a2a27221 */ /* 0x000fe20000010000 */
[----:B------:R-:W-:Y:S01]  /*19790*/  LDSM.16.MT88.4 R128, [R197+0x10800] ;  /* 0x01080000c580783b */ /* 0x000fe20000004200 */
[C---:B------:R-:W-:Y:S05]  /*197a0*/  HMMA.16816.F32.BF16 R4, R116.reuse, R124, R4 ;  /* 0x0000007c7404723c */ /* 0x040fea0000041804 */
[----:B------:R-:W-:Y:S01]  /*197b0*/  FADD.FTZ R164, R164, R167 ;  /* 0x000000a7a4a47221 */ /* 0x000fe20000010000 */
[C---:B------:R-:W-:Y:S01]  /*197c0*/  HMMA.16816.F32.BF16 R8, R116.reuse, R126, R8 ;  /* 0x0000007e7408723c */ /* 0x040fe20000041808 */
[----:B------:R-:W1:Y:S04]  /*197d0*/  LDSM.16.MT88.4 R124, [R198+0x10800] ;  /* 0x01080000c67c783b */ /* 0x000e680000004200 */
[----:B------:R-:W-:Y:S01]  /*197e0*/  FADD.FTZ R165, R165, R162 ;  /* 0x000000a2a5a57221 */ /* 0x000fe20000010000 */
[C---:B------:R-:W-:Y:S05]  /*197f0*/  HMMA.16816.F32.BF16 R36, R116.reuse, R136, R36 ;  /* 0x000000887424723c */ /* 0x040fea0000041824 */
[----:B------:R-:W-:Y:S01]  /*19800*/  FADD.FTZ R169, R169, R164 ;  /* 0x000000a4a9a97221 */ /* 0x000fe20000010000 */
[C---:B------:R-:W-:Y:S01]  /*19810*/  HMMA.16816.F32.BF16 R40, R116.reuse, R138, R40 ;  /* 0x0000008a7428723c */ /* 0x040fe20000041828 */
[----:B------:R-:W3:Y:S04]  /*19820*/  LDSM.16.MT88.4 R136, [R196+0x10800] ;  /* 0x01080000c488783b */ /* 0x000ee80000004200 */
[----:B------:R-:W-:Y:S01]  /*19830*/  FADD.FTZ R170, R170, R165 ;  /* 0x000000a5aaaa7221 */ /* 0x000fe20000010000 */
[C---:B------:R-:W-:Y:S05]  /*19840*/  HMMA.16816.F32.BF16 R44, R116.reuse, R144, R44 ;  /* 0x00000090742c723c */ /* 0x040fea000004182c */
[----:B------:R-:W-:Y:S01]  /*19850*/  FADD.FTZ R172, R172, R169 ;  /* 0x000000a9acac7221 */ /* 0x000fe20000010000 */
[C---:B------:R-:W-:Y:S01]  /*19860*/  HMMA.16816.F32.BF16 R48, R116.reuse, R146, R48 ;  /* 0x000000927430723c */ /* 0x040fe20000041830 */
[----:B------:R-:W-:Y:S04]  /*19870*/  LDSM.16.MT88.4 R144, [R198+0xf000] ;  /* 0x00f00000c690783b */ /* 0x000fe80000004200 */
[----:B------:R-:W-:Y:S01]  /*19880*/  FADD.FTZ R171, R171, R170 ;  /* 0x000000aaabab7221 */ /* 0x000fe20000010000 */
[C---:B-----5:R-:W-:Y:S05]  /*19890*/  HMMA.16816.F32.BF16 R52, R116.reuse, R140, R52 ;  /* 0x0000008c7434723c */ /* 0x060fea0000041834 */
        /* <DEDUP_REMOVED lines=12> */
[-CC-:B------:R-:W-:Y:S01]  /*19960*/  FFMA.FTZ R152, R20, R133.reuse, -R168.reuse ;  /* 0x0000008514987223 */ /* 0x180fe200000108a8 */
[C---:B------:R-:W-:Y:S05]  /*19970*/  HMMA.16816.F32.BF16 R76, R116.reuse, R156, R76 ;  /* 0x0000009c744c723c */ /* 0x040fea000004184c */
[-C--:B------:R-:W-:Y:S01]  /*19980*/  FFMA.FTZ R153, R21, R133.reuse, -R168 ;  /* 0x0000008515997223 */ /* 0x080fe200000108a8 */
[C---:B------:R-:W-:Y:S01]  /*19990*/  HMMA.16816.F32.BF16 R80, R116.reuse, R158, R80 ;  /* 0x0000009e7450723c */ /* 0x040fe20000041850 */
[----:B------:R-:W-:Y:S04]  /*199a0*/  MUFU.EX2 R152, R152 ;  /* 0x0000009800987308 */ /* 0x000fe80000000800 */
[-CC-:B------:R-:W-:Y:S01]  /*199b0*/  FFMA.FTZ R154, R22, R133.reuse, -R166.reuse ;  /* 0x00000085169a7223 */ /* 0x180fe200000108a6 */
[C---:B--2---:R-:W-:Y:S05]  /*199c0*/  HMMA.16816.F32.BF16 R84, R116.reuse, R120, R84 ;  /* 0x000000787454723c */ /* 0x044fea0000041854 */
[----:B------:R-:W2:Y:S01]  /*199d0*/  MUFU.EX2 R153, R153 ;  /* 0x0000009900997308 */ /* 0x000ea20000000800 */
[-C--:B------:R-:W-:Y:S01]  /*199e0*/  FFMA.FTZ R155, R23, R133.reuse, -R166 ;  /* 0x00000085179b7223 */ /* 0x080fe200000108a6 */
[C---:B------:R-:W-:Y:S01]  /*199f0*/  HMMA.16816.F32.BF16 R88, R116.reuse, R122, R88 ;  /* 0x0000007a7458723c */ /* 0x040fe20000041858 */
[----:B------:R-:W4:Y:S03]  /*19a00*/  LDSM.16.MT88.4 R20, [R195+0x10800] ;  /* 0x01080000c314783b */ /* 0x000f260000004200 */
[-CC-:B------:R-:W-:Y:S02]  /*19a10*/  FFMA.FTZ R156, R24, R133.reuse, -R168.reuse ;  /* 0x00000085189c7223 */ /* 0x180fe400000108a8 */
[C---:B-1----:R-:W-:Y:S02]  /*19a20*/  HMMA.16816.F32.BF16 R92, R116.reuse, R124, R92 ;  /* 0x0000007c745c723c */ /* 0x042fe4000004185c */
[----:B------:R-:W-:Y:S01]  /*19a30*/  MUFU.EX2 R154, R154 ;  /* 0x0000009a009a7308 */ /* 0x000fe20000000800 */
[----:B------:R-:W1:Y:S02]  /*19a40*/  LDSM.16.MT88.4 R120, [R198+0xd000] ;  /* 0x00d00000c678783b */ /* 0x000e640000004200 */
[-C--:B------:R-:W-:Y:S01]  /*19a50*/  FFMA.FTZ R157, R25, R133.reuse, -R168 ;  /* 0x00000085199d7223 */ /* 0x080fe200000108a8 */
[C---:B------:R-:W-:Y:S06]  /*19a60*/  HMMA.16816.F32.BF16 R96, R116.reuse, R126, R96 ;  /* 0x0000007e7460723c */ /* 0x040fec0000041860 */
[----:B------:R-:W5:Y:S01]  /*19a70*/  MUFU.EX2 R155, R155 ;  /* 0x0000009b009b7308 */ /* 0x000f620000000800 */
[----:B------:R-:W1:Y:S01]  /*19a80*/  LDSM.16.MT88.4 R124, [R197+0xd000] ;  /* 0x00d00000c57c783b */ /* 0x000e620000004200 */
[C---:B------:R-:W-:Y:S03]  /*19a90*/  HMMA.16816.F32.BF16 R100, R116.reuse, R128, R100 ;  /* 0x000000807464723c */ /* 0x040fe60000041864 */
[----:B--2---:R-:W-:Y:S03]  /*19aa0*/  F2FP.BF16.F32.PACK_AB R24, R153, R152 ;  /* 0x000000989918723e */ /* 0x004fe600000010ff */
[C---:B------:R-:W-:Y:S01]  /*19ab0*/  HMMA.16816.F32.BF16 R104, R116.reuse, R130, R104 ;  /* 0x000000827468723c */ /* 0x040fe20000041868 */
[----:B------:R-:W2:Y:S01]  /*19ac0*/  LDSM.16.MT88.4 R128, [R196+0xd000] ;  /* 0x00d00000c480783b */ /* 0x000ea20000004200 */
[----:B------:R-:W-:Y:S03]  /*19ad0*/  MUFU.EX2 R156, R156 ;  /* 0x0000009c009c7308 */ /* 0x000fe60000000800 */
[-CC-:B------:R-:W-:Y:S01]  /*19ae0*/  FFMA.FTZ R158, R26, R133.reuse, -R166.reuse ;  /* 0x000000851a9e7223 */ /* 0x180fe200000108a6 */
[C---:B---3--:R-:W-:Y:S06]  /*19af0*/  HMMA.16816.F32.BF16 R12, R116.reuse, R136, R12 ;  /* 0x00000088740c723c */ /* 0x048fec000004180c */
[----:B------:R-:W3:Y:S01]  /*19b00*/  MUFU.EX2 R157, R157 ;  /* 0x0000009d009d7308 */ /* 0x000ee20000000800 */
[-C--:B------:R-:W-:Y:S01]  /*19b10*/  FFMA.FTZ R159, R27, R133.reuse, -R166 ;  /* 0x000000851b9f7223 */ /* 0x080fe200000108a6 */
[C---:B------:R-:W-:Y:S01]  /*19b20*/  HMMA.16816.F32.BF16 R108, R116.reuse, R138, R108 ;  /* 0x0000008a746c723c */ /* 0x040fe2000004186c */
[----:B------:R-:W2:Y:S02]  /*19b30*/  LDSM.16.MT88.4 R136, [R197+0xf000] ;  /* 0x00f00000c588783b */ /* 0x000ea40000004200 */
[----:B-----5:R-:W-:Y:S03]  /*19b40*/  F2FP.BF16.F32.PACK_AB R25, R155, R154 ;  /* 0x0000009a9b19723e */ /* 0x020fe600000010ff */
[C---:B----4-:R-:W-:Y:S02]  /*19b50*/  HMMA.16816.F32.BF16 R16, R116.reuse, R20, R16 ;  /* 0x000000147410723c */ /* 0x050fe40000041810 */
[----:B------:R-:W-:Y:S03]  /*19b60*/  MUFU.EX2 R158, R158 ;  /* 0x0000009e009e7308 */ /* 0x000fe60000000800 */
[-C--:B------:R-:W-:Y:S01]  /*19b70*/  FFMA.FTZ R168, R33, R133.reuse, -R168 ;  /* 0x0000008521a87223 */ /* 0x080fe200000108a8 */
[----:B------:R-:W-:Y:S01]  /*19b80*/  HMMA.16816.F32.BF16 R112, R116, R22, R112 ;  /* 0x000000167470723c */ /* 0x000fe20000041870 */
[----:B------:R-:W4:Y:S05]  /*19b90*/  LDSM.16.MT88.4 R20, [R195+0xf000] ;  /* 0x00f00000c314783b */ /* 0x000f2a0000004200 */
[----:B------:R-:W5:Y:S01]  /*19ba0*/  MUFU.EX2 R159, R159 ;  /* 0x0000009f009f7308 */ /* 0x000f620000000800 */
[----:B---3--:R-:W-:Y:S01]  /*19bb0*/  F2FP.BF16.F32.PACK_AB R26, R157, R156 ;  /* 0x0000009c9d1a723e */ /* 0x008fe200000010ff */
[----:B------:R-:W-:Y:S03]  /*19bc0*/  FFMA.FTZ R166, R35, R133, -R166 ;  /* 0x0000008523a67223 */ /* 0x000fe600000108a6 */
[----:B------:R-:W-:Y:S01]  /*19bd0*/  FADD.FTZ R152, R152, R175 ;  /* 0x000000af98987221 */ /* 0x000fe20000010000 */
[----:B------:R-:W-:Y:S01]  /*19be0*/  MOV R215, R0 ;  /* 0x0000000000d77202 */ /* 0x000fe20000000f00 */
[----:B------:R-:W3:Y:S03]  /*19bf0*/  LDSM.16.MT88.4 R116, [R198+0x11000] ;  /* 0x01100000c674783b */ /* 0x000ee60000004200 */
[----:B------:R-:W3:Y:S01]  /*19c00*/  MUFU.EX2 R227, R168 ;  /* 0x000000a800e37308 */ /* 0x000ee20000000800 */
[----:B------:R-:W-:Y:S01]  /*19c10*/  FADD.FTZ R154, R154, R221 ;  /* 0x000000dd9a9a7221 */ /* 0x000fe20000010000 */
[----:B------:R-:W-:Y:S01]  /*19c20*/  FADD.FTZ R153, R153, R152 ;  /* 0x0000009899997221 */ /* 0x000fe20000010000 */
[----:B------:R-:W-:Y:S02]  /*19c30*/  MOV R0, R3 ;  /* 0x0000000300007202 */ /* 0x000fe40000000f00 */
[----:B------:R-:W-:Y:S01]  /*19c40*/  FADD.FTZ R155, R155, R154 ;  /* 0x0000009a9b9b7221 */ /* 0x000fe20000010000 */
[----:B------:R-:W-:Y:S01]  /*19c50*/  LDSM.16.MT88.4 R32, [R195+0xd800] ;  /* 0x00d80000c320783b */ /* 0x000fe20000004200 */
[----:B------:R-:W-:Y:S03]  /*19c60*/  FADD.FTZ R156, R156, R153 ;  /* 0x000000999c9c7221 */ /* 0x000fe60000010000 */
[----:B------:R-:W3:Y:S01]  /*19c70*/  MUFU.EX2 R229, R166 ;  /* 0x000000a600e57308 */ /* 0x000ee20000000800 */
[----:B-----5:R-:W-:Y:S01]  /*19c80*/  F2FP.BF16.F32.PACK_AB R27, R159, R158 ;  /* 0x0000009e9f1b723e */ /* 0x020fe200000010ff */
[----:B------:R-:W-:Y:S01]  /*19c90*/  FADD.FTZ R158, R158, R155 ;  /* 0x0000009b9e9e7221 */ /* 0x000fe20000010000 */
[----:B------:R-:W-:Y:S03]  /*19ca0*/  FADD.FTZ R157, R157, R156 ;  /* 0x0000009c9d9d7221 */ /* 0x000fe60000010000 */
[----:B------:R-:W-:Y:S02]  /*19cb0*/  FADD.FTZ R159, R159, R158 ;  /* 0x0000009e9f9f7221 */ /* 0x000fe40000010000 */
[C---:B-1----:R-:W-:Y:S06]  /*19cc0*/  HMMA.16816.F32.BF16 R4, R24.reuse, R120, R4 ;  /* 0x000000781804723c */ /* 0x042fec0000041804 */
[C---:B------:R-:W-:Y:S01]  /*19cd0*/  HMMA.16816.F32.BF16 R8, R24.reuse, R122, R8 ;  /* 0x0000007a1808723c */ /* 0x040fe20000041808 */
[----:B------:R-:W1:Y:S05]  /*19ce0*/  LDSM.16.MT88.4 R120, [R197+0x11000] ;  /* 0x01100000c578783b */ /* 0x000e6a0000004200 */
[C---:B------:R-:W-:Y:S06]  /*19cf0*/  HMMA.16816.F32.BF16 R36, R24.reuse, R124, R36 ;  /* 0x0000007c1824723c */ /* 0x040fec0000041824 */
[C---:B------:R-:W-:Y:S01]  /*19d00*/  HMMA.16816.F32.BF16 R40, R24.reuse, R126, R40 ;  /* 0x0000007e1828723c */ /* 0x040fe20000041828 */
[----:B------:R-:W5:Y:S05]  /*19d10*/  LDSM.16.MT88.4 R124, [R196+0x11000] ;  /* 0x01100000c47c783b */ /* 0x000f6a0000004200 */
[C---:B--2---:R-:W-:Y:S06]  /*19d20*/  HMMA.16816.F32.BF16 R44, R24.reuse, R128, R44 ;  /* 0x00000080182c723c */ /* 0x044fec000004182c */
[C---:B------:R-:W-:Y:S01]  /*19d30*/  HMMA.16816.F32.BF16 R48, R24.reuse, R130, R48 ;  /* 0x000000821830723c */ /* 0x040fe20000041830 */
[----:B------:R-:W2:Y:S05]  /*19d40*/  LDSM.16.MT88.4 R128, [R195+0x11000] ;  /* 0x01100000c380783b */ /* 0x000eaa0000004200 */
        /* <DEDUP_REMOVED lines=12> */
[C---:B----4-:R-:W-:Y:S06]  /*19e10*/  HMMA.16816.F32.BF16 R84, R24.reuse, R20, R84 ;  /* 0x000000141854723c */ /* 0x050fec0000041854 */
[C---:B------:R-:W-:Y:S05]  /*19e20*/  HMMA.16816.F32.BF16 R88, R24.reuse, R22, R88 ;  /* 0x000000161858723c */ /* 0x040fea0000041858 */
[----:B------:R-:W-:Y:S01]  /*19e30*/  F2FP.BF16.F32.PACK_AB R20, R223, R218 ;  /* 0x000000dadf14723e */ /* 0x000fe200000010ff */
[C---:B---3--:R-:W-:Y:S05]  /*19e40*/  HMMA.16816.F32.BF16 R92, R24.reuse, R116, R92 ;  /* 0x00000074185c723c */ /* 0x048fea000004185c */
[----:B------:R-:W-:Y:S01]  /*19e50*/  F2FP.BF16.F32.PACK_AB R21, R225, R220 ;  /* 0x000000dce115723e */ /* 0x000fe200000010ff */
[C---:B------:R-:W-:Y:S01]  /*19e60*/  HMMA.16816.F32.BF16 R96, R24.reuse, R118, R96 ;  /* 0x000000761860723c */ /* 0x040fe20000041860 */
[----:B------:R-:W3:Y:S04]  /*19e70*/  LDSM.16.MT88.4 R116, [R197+0xd800] ;  /* 0x00d80000c574783b */ /* 0x000ee80000004200 */
[----:B------:R-:W-:Y:S01]  /*19e80*/  F2FP.BF16.F32.PACK_AB R22, R227, R222 ;  /* 0x000000dee316723e */ /* 0x000fe200000010ff */
[C---:B-1----:R-:W-:Y:S05]  /*19e90*/  HMMA.16816.F32.BF16 R100, R24.reuse, R120, R100 ;  /* 0x000000781864723c */ /* 0x042fea0000041864 */
[----:B------:R-:W-:Y:S01]  /*19ea0*/  F2FP.BF16.F32.PACK_AB R23, R229, R224 ;  /* 0x000000e0e517723e */ /* 0x000fe200000010ff */
[C---:B------:R-:W-:Y:S01]  /*19eb0*/  HMMA.16816.F32.BF16 R104, R24.reuse, R122, R104 ;  /* 0x0000007a1868723c */ /* 0x040fe20000041868 */
[----:B------:R-:W1:Y:S04]  /*19ec0*/  LDSM.16.MT88.4 R120, [R198+0xf800] ;  /* 0x00f80000c678783b */ /* 0x000e680000004200 */
[----:B------:R-:W-:Y:S01]  /*19ed0*/  FADD.FTZ R218, R218, R157 ;  /* 0x0000009ddada7221 */ /* 0x000fe20000010000 */
[C---:B-----5:R-:W-:Y:S05]  /*19ee0*/  HMMA.16816.F32.BF16 R12, R24.reuse, R124, R12 ;  /* 0x0000007c180c723c */ /* 0x060fea000004180c */
[----:B------:R-:W-:Y:S01]  /*19ef0*/  FADD.FTZ R220, R220, R159 ;  /* 0x0000009fdcdc7221 */ /* 0x000fe20000010000 */
[C---:B------:R-:W-:Y:S05]  /*19f00*/  HMMA.16816.F32.BF16 R108, R24.reuse, R126, R108 ;  /* 0x0000007e186c723c */ /* 0x040fea000004186c */
        /* <DEDUP_REMOVED lines=10> */
[----:B------:R-:W5:Y:S01]  /*19fb0*/  LDSM.16.MT88.4 R8, [R196+0x11800] ;  /* 0x01180000c408783b */ /* 0x000f620000004200 */
[C---:B---3--:R-:W-:Y:S05]  /*19fc0*/  HMMA.16816.F32.BF16 R36, R20.reuse, R116, R36 ;  /* 0x000000741424723c */ /* 0x048fea0000041824 */
[----:B------:R-:W-:Y:S01]  /*19fd0*/  FADD.FTZ R219, R227, R222 ;  /* 0x000000dee3db7221 */ /* 0x000fe20000010000 */
[C---:B------:R-:W-:Y:S01]  /*19fe0*/  HMMA.16816.F32.BF16 R40, R20.reuse, R118, R40 ;  /* 0x000000761428723c */ /* 0x040fe20000041828 */
[----:B------:R-:W3:Y:S04]  /*19ff0*/  LDSM.16.MT88.4 R28, [R195+0x11800] ;  /* 0x01180000c31c783b */ /* 0x000ee80000004200 */
[----:B------:R-:W-:Y:S01]  /*1a000*/  FADD.FTZ R217, R229, R224 ;  /* 0x000000e0e5d97221 */ /* 0x000fe20000010000 */
[C---:B------:R-:W-:Y:S06]  /*1a010*/  HMMA.16816.F32.BF16 R44, R20.reuse, R136, R44 ;  /* 0x00000088142c723c */ /* 0x040fec000004182c */
[C---:B------:R-:W-:Y:S06]  /*1a020*/  HMMA.16816.F32.BF16 R48, R20.reuse, R138, R48 ;  /* 0x0000008a1430723c */ /* 0x040fec0000041830 */
[C---:B------:R-:W-:Y:S06]  /*1a030*/  HMMA.16816.F32.BF16 R52, R20.reuse, R32, R52 ;  /* 0x000000201434723c */ /* 0x040fec0000041834 */
[C---:B------:R-:W-:Y:S06]  /*1a040*/  HMMA.16816.F32.BF16 R56, R20.reuse, R34, R56 ;  /* 0x000000221438723c */ /* 0x040fec0000041838 */
[C---:B-1----:R-:W-:Y:S06]  /*1a050*/  HMMA.16816.F32.BF16 R60, R20.reuse, R120, R60 ;  /* 0x00000078143c723c */ /* 0x042fec000004183c */
[C---:B------:R-:W-:Y:S06]  /*1a060*/  HMMA.16816.F32.BF16 R64, R20.reuse, R122, R64 ;  /* 0x0000007a1440723c */ /* 0x040fec0000041840 */
[C---:B------:R-:W-:Y:S06]  /*1a070*/  HMMA.16816.F32.BF16 R68, R20.reuse, R140, R68 ;  /* 0x0000008c1444723c */ /* 0x040fec0000041844 */
[C---:B------:R-:W-:Y:S06]  /*1a080*/  HMMA.16816.F32.BF16 R72, R20.reuse, R142, R72 ;  /* 0x0000008e1448723c */ /* 0x040fec0000041848 */
[C---:B------:R-:W-:Y:S06]  /*1a090*/  HMMA.16816.F32.BF16 R76, R20.reuse, R144, R76 ;  /* 0x00000090144c723c */ /* 0x040fec000004184c */
[C---:B------:R-:W-:Y:S06]  /*1a0a0*/  HMMA.16816.F32.BF16 R80, R20.reuse, R146, R80 ;  /* 0x000000921450723c */ /* 0x040fec0000041850 */
[C---:B------:R-:W-:Y:S06]  /*1a0b0*/  HMMA.16816.F32.BF16 R84, R20.reuse, R148, R84 ;  /* 0x000000941454723c */ /* 0x040fec0000041854 */
[C---:B------:R-:W-:Y:S06]  /*1a0c0*/  HMMA.16816.F32.BF16 R88, R20.reuse, R150, R88 ;  /* 0x000000961458723c */ /* 0x040fec0000041858 */
[C---:B--2---:R-:W-:Y:S06]  /*1a0d0*/  HMMA.16816.F32.BF16 R92, R20.reuse, R24, R92 ;  /* 0x00000018145c723c */ /* 0x044fec000004185c */
[C---:B------:R-:W-:Y:S06]  /*1a0e0*/  HMMA.16816.F32.BF16 R96, R20.reuse, R26, R96 ;  /* 0x0000001a1460723c */ /* 0x040fec0000041860 */
[C---:B----4-:R-:W-:Y:S06]  /*1a0f0*/  HMMA.16816.F32.BF16 R100, R20.reuse, R4, R100 ;  /* 0x000000041464723c */ /* 0x050fec0000041864 */
[C---:B------:R-:W-:Y:S06]  /*1a100*/  HMMA.16816.F32.BF16 R104, R20.reuse, R6, R104 ;  /* 0x000000061468723c */ /* 0x040fec0000041868 */
[C---:B-----5:R-:W-:Y:S06]  /*1a110*/  HMMA.16816.F32.BF16 R120, R20.reuse, R8, R12 ;  /* 0x000000081478723c */ /* 0x060fec000004180c */
[C---:B------:R-:W-:Y:S06]  /*1a120*/  HMMA.16816.F32.BF16 R108, R20.reuse, R10, R108 ;  /* 0x0000000a146c723c */ /* 0x040fec000004186c */
[C---:B---3--:R-:W-:Y:S06]  /*1a130*/  HMMA.16816.F32.BF16 R116, R20.reuse, R28, R16 ;  /* 0x0000001c1474723c */ /* 0x048fec0000041810 */
[----:B------:R-:W-:Y:S01]  /*1a140*/  HMMA.16816.F32.BF16 R112, R20, R30, R112 ;  /* 0x0000001e1470723c */ /* 0x000fe20000041870 */
[----:B------:R-:W-:Y:S11]  /*1a150*/  @!UPT UIADD3 URZ, URZ, URZ, URZ ;  /* 0x0000003f3f3ff290 */ /* 0x000ff6000fffe03f */
[----:B------:R-:W-:Y:S01]  /*1a160*/  @!UPT UIADD3 URZ, URZ, URZ, URZ ;  /* 0x0000003f3f3ff290 */ /* 0x000fe2000fffe03f */
[----:B------:R-:W-:Y:S11]  /*1a170*/  @P0 BRA `(.L_x_1076) ;  /* 0xffffffc000c00947 */ /* 0x000ff6000383ffff */
.L_x_1067:
[----:B------:R-:W1:Y:S08]  /*1a180*/  LDC.64 R6, c[0x0][0x208] ;  /* 0x00008200ff067b82 */ /* 0x000e700000000a00 */
[----:B------:R-:W2:Y:S01]  /*1a190*/  LDC.64 R10, c[0x0][0x198] ;  /* 0x00006600ff0a7b82 */ /* 0x000ea20000000a00 */
[----:B-1----:R-:W-:Y:S02]  /*1a1a0*/  R2UR UR4, R6 ;  /* 0x00000000060472ca */ /* 0x002fe400000e0000 */
[----:B------:R-:W-:-:S13]  /*1a1b0*/  R2UR UR5, R7 ;  /* 0x00000000070572ca */ /* 0x000fda00000e0000 */
[----:B--2---:R1:W5:Y:S01]  /*1a1c0*/  LD.E R4, desc[UR4][R10.64+0xd8] ;  /* 0x0000d8040a047980 */ /* 0x004362000c101900 */
[----:B------:R-:W-:-:S03]  /*1a1d0*/  UMOV UR4, 0xffffffff ;  /* 0xffffffff00047882 */ /* 0x000fc60000000000 */
[----:B------:R-:W-:Y:S05]  /*1a1e0*/  BRA.DIV UR4, `(.L_x_1077) ;  /* 0x0000001e04847947 */ /* 0x000fea000b800000 */
[----:B------:R-:W2:Y:S04]  /*1a1f0*/  SHFL.BFLY PT, R8, R219, 0x2, 0x1f ;  /* 0x0c401f00db087f89 */ /* 0x000ea800000e0000 */
[----:B------:R-:W3:Y:S01]  /*1a200*/  SHFL.BFLY PT, R13, R217, 0x2, 0x1f ;  /* 0x0c401f00d90d7f89 */ /* 0x000ee200000e0000 */
[----:B--2---:R-:W-:Y:S01]  /*1a210*/  FADD.FTZ R9, R8, R219 ;  /* 0x000000db08097221 */ /* 0x004fe20000010000 */
[----:B---3--:R-:W-:-:S04]  /*1a220*/  FADD.FTZ R12, R13, R217 ;  /* 0x000000d90d0c7221 */ /* 0x008fc80000010000 */
[----:B------:R-:W2:Y:S04]  /*1a230*/  SHFL.BFLY PT, R8, R9, 0x1, 0x1f ;  /* 0x0c201f0009087f89 */ /* 0x000ea800000e0000 */
[----:B------:R3:W4:Y:S01]  /*1a240*/  SHFL.BFLY PT, R13, R12, 0x1, 0x1f ;  /* 0x0c201f000c0d7f89 */ /* 0x00072200000e0000 */
[----:B--2---:R-:W-:-:S07]  /*1a250*/  FADD.FTZ R8, R9, R8 ;  /* 0x0000000809087221 */ /* 0x004fce0000010000 */
.L_x_1093:
[----:B------:R-:W2:Y:S01]  /*1a260*/  S2R R2, SR_TID.X ;  /* 0x0000000000027919 */ /* 0x000ea20000002100 */
[----:B------:R-:W-:Y:S01]  /*1a270*/  FSETP.NE.FTZ.AND P4, PT, R8, RZ, PT ;  /* 0x000000ff0800720b */ /* 0x000fe20003f95000 */
[----:B----4-:R-:W-:Y:S01]  /*1a280*/  FADD.FTZ R13, R12, R13 ;  /* 0x0000000d0c0d7221 */ /* 0x010fe20000010000 */
[----:B------:R-:W-:Y:S01]  /*1a290*/  MOV R0, 0x3f800000 ;  /* 0x3f80000000007802 */ /* 0x000fe20000000f00 */
[----:B------:R-:W4:Y:S01]  /*1a2a0*/  S2UR UR4, SR_CgaCtaId ;  /* 0x00000000000479c3 */ /* 0x000f220000008800 */
[----:B------:R-:W-:Y:S01]  /*1a2b0*/  UMOV UR5, 0x400 ;  /* 0x0000040000057882 */ /* 0x000fe20000000000 */
[----:B------:R-:W-:Y:S02]  /*1a2c0*/  R2UR UR10, R6 ;  /* 0x00000000060a72ca */ /* 0x000fe400000e0000 */
[----:B------:R-:W-:Y:S02]  /*1a2d0*/  FSETP.NE.FTZ.AND P3, PT, R13, RZ, PT ;  /* 0x000000ff0d00720b */ /* 0x000fe40003f75000 */
[----:B------:R-:W-:-:S04]  /*1a2e0*/  R2UR UR11, R7 ;  /* 0x00000000070b72ca */ /* 0x000fc800000e0000 */
[----:B------:R-:W1:Y:S01]  /*1a2f0*/  @P4 MUFU.RCP R0, R8 ;  /* 0x0000000800004308 */ /* 0x000e620000001000 */
[----:B----4-:R-:W-:Y:S01]  /*1a300*/  ULEA UR4, UR4, UR5, 0x18 ;  /* 0x0000000504047291 */ /* 0x010fe2000f8ec03f */
[----:B------:R-:W-:Y:S01]  /*1a310*/  R2UR UR5, R7 ;  /* 0x00000000070572ca */ /* 0x000fe200000e0000 */
[C---:B-1----:R-:W-:Y:S01]  /*1a320*/  FMUL.FTZ R128, R0.reuse, R128 ;  /* 0x0000008000807220 */ /* 0x042fe20000410000 */
[----:B--2---:R-:W-:Y:S01]  /*1a330*/  SHF.R.S32.HI R5, RZ, 0x1f, R2 ;  /* 0x0000001fff057819 */ /* 0x004fe20000011402 */
[C---:B------:R-:W-:Y:S01]  /*1a340*/  FMUL.FTZ R129, R0.reuse, R129 ;  /* 0x0000008100817220 */ /* 0x040fe20000410000 */
[C---:B------:R-:W-:Y:S01]  /*1a350*/  FMUL.FTZ R124, R0.reuse, R124 ;  /* 0x0000007c007c7220 */ /* 0x040fe20000410000 */
[C---:B------:R-:W-:Y:S01]  /*1a360*/  FMUL.FTZ R125, R0.reuse, R125 ;  /* 0x0000007d007d7220 */ /* 0x040fe20000410000 */
[----:B------:R-:W-:Y:S01]  /*1a370*/  LEA.HI R9, R5, R2, RZ, 0x2 ;  /* 0x0000000205097211 */ /* 0x000fe200078f10ff */
[C---:B------:R-:W-:Y:S01]  /*1a380*/  FMUL.FTZ R36, R0.reuse, R36 ;  /* 0x0000002400247220 */ /* 0x040fe20000410000 */
[C---:B------:R-:W-:Y:S01]  /*1a390*/  FMUL.FTZ R37, R0.reuse, R37 ;  /* 0x0000002500257220 */ /* 0x040fe20000410000 */
[C---:B------:R-:W-:Y:S01]  /*1a3a0*/  FMUL.FTZ R40, R0.reuse, R40 ;  /* 0x0000002800287220 */ /* 0x040fe20000410000 */
[--C-:B------:R-:W-:Y:S01]  /*1a3b0*/  SHF.R.S32.HI R15, RZ, 0x2, R9.reuse ;  /* 0x00000002ff0f7819 */ /* 0x100fe20000011409 */
[C---:B------:R-:W-:Y:S01]  /*1a3c0*/  FMUL.FTZ R41, R0.reuse, R41 ;  /* 0x0000002900297220 */ /* 0x040fe20000410000 */
[----:B---3--:R-:W-:Y:S01]  /*1a3d0*/  SHF.R.S32.HI R12, RZ, 0x1f, R9 ;  /* 0x0000001fff0c7819 */ /* 0x008fe20000011409 */
[C---:B------:R-:W-:Y:S01]  /*1a3e0*/  FMUL.FTZ R44, R0.reuse, R44 ;  /* 0x0000002c002c7220 */ /* 0x040fe20000410000 */
[C---:B------:R-:W-:Y:S01]  /*1a3f0*/  FMUL.FTZ R45, R0.reuse, R45 ;  /* 0x0000002d002d7220 */ /* 0x040fe20000410000 */
[----:B------:R-:W-:Y:S01]  /*1a400*/  FMUL.FTZ R48, R0, R48 ;  /* 0x0000003000307220 */ /* 0x000fe20000410000 */
[----:B------:R-:W-:Y:S01]  /*1a410*/  LEA.HI R12, R12, R15, RZ, 0x3 ;  /* 0x0000000f0c0c7211 */ /* 0x000fe200078f18ff */
[C---:B------:R-:W-:Y:S01]  /*1a420*/  FMUL.FTZ R49, R0.reuse, R49 ;  /* 0x0000003100317220 */ /* 0x040fe20000410000 */
[C---:B------:R-:W-:Y:S01]  /*1a430*/  FMUL.FTZ R52, R0.reuse, R52 ;  /* 0x0000003400347220 */ /* 0x040fe20000410000 */
[----:B------:R-:W-:Y:S01]  /*1a440*/  FMUL.FTZ R53, R0, R53 ;  /* 0x0000003500357220 */ /* 0x000fe20000410000 */
[----:B------:R-:W-:Y:S01]  /*1a450*/  LOP3.LUT R12, R12, 0xfffffff8, RZ, 0xc0, !PT ;  /* 0xfffffff80c0c7812 */ /* 0x000fe200078ec0ff */
[C---:B------:R-:W-:Y:S01]  /*1a460*/  FMUL.FTZ R56, R0.reuse, R56 ;  /* 0x0000003800387220 */ /* 0x040fe20000410000 */
        /* <DEDUP_REMOVED lines=32> */
[----:B------:R-:W-:Y:S01]  /*1a670*/  FMUL.FTZ R113, R0, R113 ;  /* 0x0000007100717220 */ /* 0x000fe20000410000 */
[----:B------:R-:W-:-:S02]  /*1a680*/  MOV R0, 0x3f800000 ;  /* 0x3f80000000007802 */ /* 0x000fc40000000f00 */
[----:B------:R-:W-:Y:S02]  /*1a690*/  IADD3 R15, R15, -R12, RZ ;  /* 0x8000000c0f0f7210 */ /* 0x000fe40007ffe0ff */
[-C--:B------:R-:W-:Y:S02]  /*1a6a0*/  LEA.HI R12, R5, R2.reuse, RZ, 0x5 ;  /* 0x00000002050c7211 */ /* 0x080fe400078f28ff */
[----:B------:R-:W1:Y:S01]  /*1a6b0*/  @P3 MUFU.RCP R0, R13 ;  /* 0x0000000d00003308 */ /* 0x000e620000001000 */
[----:B------:R-:W-:Y:S02]  /*1a6c0*/  LOP3.LUT R9, R9, 0x3ffffffc, RZ, 0xc0, !PT ;  /* 0x3ffffffc09097812 */ /* 0x000fe400078ec0ff */
[----:B------:R-:W-:Y:S02]  /*1a6d0*/  SHF.L.U32 R16, R15, 0x6, RZ ;  /* 0x000000060f107819 */ /* 0x000fe400000006ff */
[----:B------:R-:W-:Y:S02]  /*1a6e0*/  SHF.R.S32.HI R14, RZ, 0x5, R12 ;  /* 0x00000005ff0e7819 */ /* 0x000fe4000001140c */
[----:B------:R-:W-:-:S02]  /*1a6f0*/  IADD3 R9, -R9, R2, RZ ;  /* 0x0000000209097210 */ /* 0x000fc40007ffe1ff */
[----:B------:R-:W-:Y:S02]  /*1a700*/  LOP3.LUT R16, R16, 0x1c0, RZ, 0xc0, !PT ;  /* 0x000001c010107812 */ /* 0x000fe400078ec0ff */
[----:B------:R-:W-:Y:S02]  /*1a710*/  LOP3.LUT R17, R15, 0x1, RZ, 0xc0, !PT ;  /* 0x000000010f117812 */ /* 0x000fe400078ec0ff */
[----:B------:R-:W-:Y:S02]  /*1a720*/  LEA R9, R14, R9, 0x9 ;  /* 0x000000090e097211 */ /* 0x000fe400078e48ff */
[----:B------:R-:W-:Y:S02]  /*1a730*/  LEA.HI R16, R16, R16, RZ, 0x1d ;  /* 0x0000001010107211 */ /* 0x000fe400078fe8ff */
[----:B------:R-:W-:Y:S01]  /*1a740*/  ISETP.NE.U32.AND P0, PT, R17, 0x1, PT ;  /* 0x000000011100780c */ /* 0x000fe20003f05070 */
[C---:B-1----:R-:W-:Y:S01]  /*1a750*/  FMUL.FTZ R131, R0.reuse, R131 ;  /* 0x0000008300837220 */ /* 0x042fe20000410000 */
[----:B------:R-:W-:Y:S01]  /*1a760*/  LEA R9, R9, R16, 0x1 ;  /* 0x0000001009097211 */ /* 0x000fe200078e08ff */
[C---:B------:R-:W-:Y:S01]  /*1a770*/  FMUL.FTZ R130, R0.reuse, R130 ;  /* 0x0000008200827220 */ /* 0x040fe20000410000 */
[----:B------:R-:W-:Y:S01]  /*1a780*/  R2P PR, R15, 0x6 ;  /* 0x000000060f007804 */ /* 0x000fe20000000000 */
[C---:B------:R-:W-:Y:S01]  /*1a790*/  FMUL.FTZ R127, R0.reuse, R127 ;  /* 0x0000007f007f7220 */ /* 0x040fe20000410000 */
[----:B------:R-:W-:Y:S01]  /*1a7a0*/  MOV R15, 0x20 ;  /* 0x00000020000f7802 */ /* 0x000fe20000000f00 */
[C---:B------:R-:W-:Y:S01]  /*1a7b0*/  FMUL.FTZ R126, R0.reuse, R126 ;  /* 0x0000007e007e7220 */ /* 0x040fe20000410000 */
[----:B------:R-:W-:Y:S01]  /*1a7c0*/  LEA R9, R9, UR4, 0x1 ;  /* 0x0000000409097c11 */ /* 0x000fe2000f8e08ff */
[C---:B------:R-:W-:Y:S01]  /*1a7d0*/  FMUL.FTZ R39, R0.reuse, R39 ;  /* 0x0000002700277220 */ /* 0x040fe20000410000 */
[----:B------:R-:W-:Y:S01]  /*1a7e0*/  SEL R16, R15, 0xffffffe0, !P1 ;  /* 0xffffffe00f107807 */ /* 0x000fe20004800000 */
[C---:B------:R-:W-:Y:S01]  /*1a7f0*/  FMUL.FTZ R38, R0.reuse, R38 ;  /* 0x0000002600267220 */ /* 0x040fe20000410000 */
[----:B------:R-:W-:Y:S01]  /*1a800*/  MOV R15, 0x40 ;  /* 0x00000040000f7802 */ /* 0x000fe20000000f00 */
[C---:B------:R-:W-:Y:S01]  /*1a810*/  FMUL.FTZ R43, R0.reuse, R43 ;  /* 0x0000002b002b7220 */ /* 0x040fe20000410000 */
[C---:B------:R-:W-:Y:S01]  /*1a820*/  FMUL.FTZ R42, R0.reuse, R42 ;  /* 0x0000002a002a7220 */ /* 0x040fe20000410000 */
[C---:B------:R-:W-:Y:S01]  /*1a830*/  IADD3 R17, R9.reuse, -0x10, RZ ;  /* 0xfffffff009117810 */ /* 0x040fe20007ffe0ff */
[C---:B------:R-:W-:Y:S01]  /*1a840*/  FMUL.FTZ R47, R0.reuse, R47 ;  /* 0x0000002f002f7220 */ /* 0x040fe20000410000 */
[C---:B------:R-:W-:Y:S01]  /*1a850*/  FMUL.FTZ R46, R0.reuse, R46 ;  /* 0x0000002e002e7220 */ /* 0x040fe20000410000 */
[----:B------:R-:W-:Y:S01]  /*1a860*/  @P0 IADD3 R17, R9, 0x10, RZ ;  /* 0x0000001009110810 */ /* 0x000fe20007ffe0ff */
[C---:B------:R-:W-:Y:S01]  /*1a870*/  FMUL.FTZ R51, R0.reuse, R51 ;  /* 0x0000003300337220 */ /* 0x040fe20000410000 */
[----:B------:R-:W-:Y:S01]  /*1a880*/  F2FP.BF16.F32.PACK_AB R128, R129, R128 ;  /* 0x000000808180723e */ /* 0x000fe200000010ff */
[C---:B------:R-:W-:Y:S01]  /*1a890*/  FMUL.FTZ R50, R0.reuse, R50 ;  /* 0x0000003200327220 */ /* 0x040fe20000410000 */
[----:B------:R-:W-:Y:S01]  /*1a8a0*/  F2FP.BF16.F32.PACK_AB R130, R131, R130 ;  /* 0x000000828382723e */ /* 0x000fe200000010ff */
[C---:B------:R-:W-:Y:S01]  /*1a8b0*/  FMUL.FTZ R55, R0.reuse, R55 ;  /* 0x0000003700377220 */ /* 0x040fe20000410000 */
[----:B------:R-:W-:Y:S01]  /*1a8c0*/  SEL R18, R15, 0xffffffc0, !P2 ;  /* 0xffffffc00f127807 */ /* 0x000fe20005000000 */
[C---:B------:R-:W-:Y:S01]  /*1a8d0*/  FMUL.FTZ R54, R0.reuse, R54 ;  /* 0x0000003600367220 */ /* 0x040fe20000410000 */
[----:B------:R-:W-:Y:S01]  /*1a8e0*/  F2FP.BF16.F32.PACK_AB R124, R125, R124 ;  /* 0x0000007c7d7c723e */ /* 0x000fe200000010ff */
[C---:B------:R-:W-:Y:S01]  /*1a8f0*/  FMUL.FTZ R59, R0.reuse, R59 ;  /* 0x0000003b003b7220 */ /* 0x040fe20000410000 */
[----:B------:R-:W-:Y:S01]  /*1a900*/  F2FP.BF16.F32.PACK_AB R126, R127, R126 ;  /* 0x0000007e7f7e723e */ /* 0x000fe200000010ff */
[C---:B------:R-:W-:Y:S01]  /*1a910*/  FMUL.FTZ R58, R0.reuse, R58 ;  /* 0x0000003a003a7220 */ /* 0x040fe20000410000 */
[----:B------:R-:W-:Y:S01]  /*1a920*/  F2FP.BF16.F32.PACK_AB R36, R37, R36 ;  /* 0x000000242524723e */ /* 0x000fe200000010ff */
[C---:B------:R-:W-:Y:S01]  /*1a930*/  FMUL.FTZ R63, R0.reuse, R63 ;  /* 0x0000003f003f7220 */ /* 0x040fe20000410000 */
[----:B------:R-:W-:Y:S01]  /*1a940*/  F2FP.BF16.F32.PACK_AB R38, R39, R38 ;  /* 0x000000262726723e */ /* 0x000fe200000010ff */
[C---:B------:R-:W-:Y:S01]  /*1a950*/  FMUL.FTZ R62, R0.reuse, R62 ;  /* 0x0000003e003e7220 */ /* 0x040fe20000410000 */
[----:B------:R-:W-:Y:S01]  /*1a960*/  IADD3 R19, R9, R16, RZ ;  /* 0x0000001009137210 */ /* 0x000fe20007ffe0ff */
[C---:B------:R-:W-:Y:S01]  /*1a970*/  FMUL.FTZ R67, R0.reuse, R67 ;  /* 0x0000004300437220 */ /* 0x040fe20000410000 */
[----:B------:R-:W-:Y:S01]  /*1a980*/  F2FP.BF16.F32.PACK_AB R40, R41, R40 ;  /* 0x000000282928723e */ /* 0x000fe200000010ff */
[C---:B------:R-:W-:Y:S01]  /*1a990*/  FMUL.FTZ R66, R0.reuse, R66 ;  /* 0x0000004200427220 */ /* 0x040fe20000410000 */
[----:B------:R-:W-:Y:S01]  /*1a9a0*/  F2FP.BF16.F32.PACK_AB R42, R43, R42 ;  /* 0x0000002a2b2a723e */ /* 0x000fe200000010ff */
[----:B------:R-:W-:Y:S01]  /*1a9b0*/  FMUL.FTZ R71, R0, R71 ;  /* 0x0000004700477220 */ /* 0x000fe20000410000 */
[----:B------:R-:W-:Y:S01]  /*1a9c0*/  IADD3 R15, R16, R17, RZ ;  /* 0x00000011100f7210 */ /* 0x000fe20007ffe0ff */
[C---:B------:R-:W-:Y:S01]  /*1a9d0*/  FMUL.FTZ R70, R0.reuse, R70 ;  /* 0x0000004600467220 */ /* 0x040fe20000410000 */
[----:B------:R-:W-:Y:S01]  /*1a9e0*/  F2FP.BF16.F32.PACK_AB R44, R45, R44 ;  /* 0x0000002c2d2c723e */ /* 0x000fe200000010ff */
[----:B------:R-:W-:Y:S01]  /*1a9f0*/  STS [R9], R128 ;  /* 0x0000008009007388 */ /* 0x000fe20000000800 */
[----:B------:R-:W-:Y:S01]  /*1aa00*/  F2FP.BF16.F32.PACK_AB R46, R47, R46 ;  /* 0x0000002e2f2e723e */ /* 0x000fe200000010ff */
[C---:B------:R-:W-:Y:S01]  /*1aa10*/  FMUL.FTZ R75, R0.reuse, R75 ;  /* 0x0000004b004b7220 */ /* 0x040fe20000410000 */
[----:B------:R-:W-:Y:S01]  /*1aa20*/  IADD3 R21, R9, R18, RZ ;  /* 0x0000001209157210 */ /* 0x000fe20007ffe0ff */
[----:B------:R-:W-:Y:S01]  /*1aa30*/  STS [R9+0x400], R130 ;  /* 0x0004008209007388 */ /* 0x000fe20000000800 */
[----:B------:R-:W-:Y:S01]  /*1aa40*/  F2FP.BF16.F32.PACK_AB R48, R49, R48 ;  /* 0x000000303130723e */ /* 0x000fe200000010ff */
[----:B------:R-:W-:Y:S01]  /*1aa50*/  FMUL.FTZ R74, R0, R74 ;  /* 0x0000004a004a7220 */ /* 0x000fe20000410000 */
[----:B------:R-:W-:Y:S01]  /*1aa60*/  F2FP.BF16.F32.PACK_AB R50, R51, R50 ;  /* 0x000000323332723e */ /* 0x000fe200000010ff */
[----:B------:R-:W-:Y:S01]  /*1aa70*/  STS [R17], R124 ;  /* 0x0000007c11007388 */ /* 0x000fe20000000800 */
[----:B------:R-:W-:Y:S01]  /*1aa80*/  IADD3 R23, R18, R17, RZ ;  /* 0x0000001112177210 */ /* 0x000fe20007ffe0ff */
[C---:B------:R-:W-:Y:S01]  /*1aa90*/  FMUL.FTZ R79, R0.reuse, R79 ;  /* 0x0000004f004f7220 */ /* 0x040fe20000410000 */
[----:B------:R-:W-:Y:S01]  /*1aaa0*/  F2FP.BF16.F32.PACK_AB R52, R53, R52 ;  /* 0x000000343534723e */ /* 0x000fe200000010ff */
[----:B------:R-:W-:Y:S01]  /*1aab0*/  STS [R17+0x400], R126 ;  /* 0x0004007e11007388 */ /* 0x000fe20000000800 */
[----:B------:R-:W-:Y:S01]  /*1aac0*/  F2FP.BF16.F32.PACK_AB R54, R55, R54 ;  /* 0x000000363736723e */ /* 0x000fe200000010ff */
[C---:B------:R-:W-:Y:S01]  /*1aad0*/  FMUL.FTZ R78, R0.reuse, R78 ;  /* 0x0000004e004e7220 */ /* 0x040fe20000410000 */
[----:B------:R-:W-:Y:S01]  /*1aae0*/  IADD3 R25, R19, R18, RZ ;  /* 0x0000001213197210 */ /* 0x000fe20007ffe0ff */
[----:B------:R-:W-:Y:S01]  /*1aaf0*/  STS [R19], R36 ;  /* 0x0000002413007388 */ /* 0x000fe20000000800 */
[----:B------:R-:W-:Y:S01]  /*1ab00*/  F2FP.BF16.F32.PACK_AB R56, R57, R56 ;  /* 0x000000383938723e */ /* 0x000fe200000010ff */
[C---:B------:R-:W-:Y:S01]  /*1ab10*/  FMUL.FTZ R83, R0.reuse, R83 ;  /* 0x0000005300537220 */ /* 0x040fe20000410000 */
[----:B------:R-:W-:Y:S01]  /*1ab20*/  F2FP.BF16.F32.PACK_AB R58, R59, R58 ;  /* 0x0000003a3b3a723e */ /* 0x000fe200000010ff */
[----:B------:R-:W-:Y:S01]  /*1ab30*/  STS [R19+0x400], R38 ;  /* 0x0004002613007388 */ /* 0x000fe20000000800 */
[----:B------:R-:W-:Y:S01]  /*1ab40*/  IADD3 R27, R15, R18, RZ ;  /* 0x000000120f1b7210 */ /* 0x000fe20007ffe0ff */
[----:B------:R-:W-:Y:S01]  /*1ab50*/  FMUL.FTZ R82, R0, R82 ;  /* 0x0000005200527220 */ /* 0x000fe20000410000 */
[----:B------:R-:W-:Y:S01]  /*1ab60*/  ISETP.NE.AND P0, PT, R210, -0x1, PT ;  /* 0xffffffffd200780c */ /* 0x000fe20003f05270 */
[----:B------:R-:W-:Y:S01]  /*1ab70*/  STS [R15], R40 ;  /* 0x000000280f007388 */ /* 0x000fe20000000800 */
[----:B------:R-:W-:Y:S01]  /*1ab80*/  F2FP.BF16.F32.PACK_AB R60, R61, R60 ;  /* 0x0000003c3d3c723e */ /* 0x000fe200000010ff */
[C---:B------:R-:W-:Y:S01]  /*1ab90*/  FMUL.FTZ R87, R0.reuse, R87 ;  /* 0x0000005700577220 */ /* 0x040fe20000410000 */
[----:B------:R-:W-:Y:S01]  /*1aba0*/  F2FP.BF16.F32.PACK_AB R62, R63, R62 ;  /* 0x0000003e3f3e723e */ /* 0x000fe200000010ff */
[----:B------:R-:W-:Y:S01]  /*1abb0*/  STS [R15+0x400], R42 ;  /* 0x0004002a0f007388 */ /* 0x000fe20000000800 */
[----:B------:R-:W-:Y:S01]  /*1abc0*/  F2FP.BF16.F32.PACK_AB R64, R65, R64 ;  /* 0x000000404140723e */ /* 0x000fe200000010ff */
[C---:B------:R-:W-:Y:S01]  /*1abd0*/  FMUL.FTZ R86, R0.reuse, R86 ;  /* 0x0000005600567220 */ /* 0x040fe20000410000 */
[----:B------:R-:W-:Y:S01]  /*1abe0*/  F2FP.BF16.F32.PACK_AB R66, R67, R66 ;  /* 0x000000424342723e */ /* 0x000fe200000010ff */
[----:B------:R-:W-:Y:S01]  /*1abf0*/  STS [R21], R44 ;  /* 0x0000002c15007388 */ /* 0x000fe20000000800 */
[----:B------:R-:W-:Y:S01]  /*1ac00*/  F2FP.BF16.F32.PACK_AB R68, R69, R68 ;  /* 0x000000444544723e */ /* 0x000fe200000010ff */
[C---:B------:R-:W-:Y:S01]  /*1ac10*/  FMUL.FTZ R91, R0.reuse, R91 ;  /* 0x0000005b005b7220 */ /* 0x040fe20000410000 */
[C---:B------:R-:W-:Y:S01]  /*1ac20*/  FMUL.FTZ R90, R0.reuse, R90 ;  /* 0x0000005a005a7220 */ /* 0x040fe20000410000 */
[----:B------:R-:W-:Y:S01]  /*1ac30*/  STS [R21+0x400], R46 ;  /* 0x0004002e15007388 */ /* 0x000fe20000000800 */
[----:B------:R-:W-:Y:S01]  /*1ac40*/  F2FP.BF16.F32.PACK_AB R70, R71, R70 ;  /* 0x000000464746723e */ /* 0x000fe200000010ff */
[C---:B------:R-:W-:Y:S01]  /*1ac50*/  FMUL.FTZ R95, R0.reuse, R95 ;  /* 0x0000005f005f7220 */ /* 0x040fe20000410000 */
[----:B------:R-:W-:Y:S01]  /*1ac60*/  F2FP.BF16.F32.PACK_AB R72, R73, R72 ;  /* 0x000000484948723e */ /* 0x000fe200000010ff */
[----:B------:R-:W-:Y:S01]  /*1ac70*/  STS [R23], R48 ;  /* 0x0000003017007388 */ /* 0x000fe20000000800 */
[C---:B------:R-:W-:Y:S01]  /*1ac80*/  FMUL.FTZ R94, R0.reuse, R94 ;  /* 0x0000005e005e7220 */ /* 0x040fe20000410000 */
[----:B------:R-:W-:Y:S01]  /*1ac90*/  F2FP.BF16.F32.PACK_AB R74, R75, R74 ;  /* 0x0000004a4b4a723e */ /* 0x000fe200000010ff */
[C---:B------:R-:W-:Y:S01]  /*1aca0*/  FMUL.FTZ R99, R0.reuse, R99 ;  /* 0x0000006300637220 */ /* 0x040fe20000410000 */
        /* <DEDUP_REMOVED lines=20> */
[----:B------:R-:W-:Y:S01]  /*1adf0*/  STS [R9+0x2000], R60 ;  /* 0x0020003c09007388 */ /* 0x000fe20000000800 */
[----:B------:R-:W-:Y:S01]  /*1ae00*/  F2FP.BF16.F32.PACK_AB R92, R93, R92 ;  /* 0x0000005c5d5c723e */ /* 0x000fe200000010ff */
[C---:B------:R-:W-:Y:S01]  /*1ae10*/  FMUL.FTZ R111, R0.reuse, R111 ;  /* 0x0000006f006f7220 */ /* 0x040fe20000410000 */
[C---:B------:R-:W-:Y:S01]  /*1ae20*/  FMUL.FTZ R110, R0.reuse, R110 ;  /* 0x0000006e006e7220 */ /* 0x040fe20000410000 */
[----:B------:R-:W-:Y:S01]  /*1ae30*/  STS [R9+0x2400], R62 ;  /* 0x0024003e09007388 */ /* 0x000fe20000000800 */
[----:B------:R-:W-:Y:S01]  /*1ae40*/  F2FP.BF16.F32.PACK_AB R94, R95, R94 ;  /* 0x0000005e5f5e723e */ /* 0x000fe200000010ff */
[----:B------:R-:W-:Y:S01]  /*1ae50*/  FMUL.FTZ R119, R0, R119 ;  /* 0x0000007700777220 */ /* 0x000fe20000410000 */
[----:B------:R-:W-:Y:S01]  /*1ae60*/  R2UR UR4, R6 ;  /* 0x00000000060472ca */ /* 0x000fe200000e0000 */
[----:B------:R-:W-:Y:S01]  /*1ae70*/  STS [R17+0x2000], R64 ;  /* 0x0020004011007388 */ /* 0x000fe20000000800 */
[----:B------:R-:W-:Y:S01]  /*1ae80*/  F2FP.BF16.F32.PACK_AB R96, R97, R96 ;  /* 0x000000606160723e */ /* 0x000fe200000010ff */
[C---:B------:R-:W-:Y:S01]  /*1ae90*/  FMUL.FTZ R118, R0.reuse, R118 ;  /* 0x0000007600767220 */ /* 0x040fe20000410000 */
[C---:B------:R-:W-:Y:S01]  /*1aea0*/  FMUL.FTZ R115, R0.reuse, R115 ;  /* 0x0000007300737220 */ /* 0x040fe20000410000 */
[----:B------:R-:W-:Y:S01]  /*1aeb0*/  STS [R17+0x2400], R66 ;  /* 0x0024004211007388 */ /* 0x000fe20000000800 */
[----:B------:R-:W-:Y:S01]  /*1aec0*/  F2FP.BF16.F32.PACK_AB R98, R99, R98 ;  /* 0x000000626362723e */ /* 0x000fe200000010ff */
[----:B------:R-:W-:Y:S01]  /*1aed0*/  FMUL.FTZ R0, R0, R114 ;  /* 0x0000007200007220 */ /* 0x000fe20000410000 */
[----:B------:R-:W-:Y:S01]  /*1aee0*/  F2FP.BF16.F32.PACK_AB R100, R101, R100 ;  /* 0x000000646564723e */ /* 0x000fe200000010ff */
[----:B------:R-:W-:Y:S01]  /*1aef0*/  STS [R19+0x2000], R68 ;  /* 0x0020004413007388 */ /* 0x000fe20000000800 */
[----:B------:R-:W-:-:S02]  /*1af00*/  F2FP.BF16.F32.PACK_AB R102, R103, R102 ;  /* 0x000000666766723e */ /* 0x000fc400000010ff */
[----:B------:R-:W-:Y:S01]  /*1af10*/  F2FP.BF16.F32.PACK_AB R104, R105, R104 ;  /* 0x000000686968723e */ /* 0x000fe200000010ff */
[----:B------:R-:W-:Y:S01]  /*1af20*/  STS [R19+0x2400], R70 ;  /* 0x0024004613007388 */ /* 0x000fe20000000800 */
[----:B------:R-:W-:Y:S02]  /*1af30*/  F2FP.BF16.F32.PACK_AB R106, R107, R106 ;  /* 0x0000006a6b6a723e */ /* 0x000fe400000010ff */
[----:B------:R-:W-:Y:S01]  /*1af40*/  F2FP.BF16.F32.PACK_AB R120, R121, R120 ;  /* 0x000000787978723e */ /* 0x000fe200000010ff */
[----:B------:R-:W-:Y:S01]  /*1af50*/  STS [R15+0x2000], R72 ;  /* 0x002000480f007388 */ /* 0x000fe20000000800 */
[----:B------:R-:W-:Y:S02]  /*1af60*/  F2FP.BF16.F32.PACK_AB R122, R123, R122 ;  /* 0x0000007a7b7a723e */ /* 0x000fe400000010ff */
[----:B------:R-:W-:Y:S01]  /*1af70*/  @!P0 R2UR UR8, R6 ;  /* 0x00000000060882ca */ /* 0x000fe200000e0000 */
[----:B------:R-:W-:Y:S01]  /*1af80*/  STS [R15+0x2400], R74 ;  /* 0x0024004a0f007388 */ /* 0x000fe20000000800 */
[----:B------:R-:W-:-:S02]  /*1af90*/  @!P0 R2UR UR9, R7 ;  /* 0x00000000070982ca */ /* 0x000fc400000e0000 */
[----:B------:R-:W-:Y:S01]  /*1afa0*/  F2FP.BF16.F32.PACK_AB R108, R109, R108 ;  /* 0x0000006c6d6c723e */ /* 0x000fe200000010ff */
[----:B------:R-:W-:Y:S01]  /*1afb0*/  STS [R21+0x2000], R76 ;  /* 0x0020004c15007388 */ /* 0x000fe20000000800 */
[----:B------:R-:W-:Y:S02]  /*1afc0*/  F2FP.BF16.F32.PACK_AB R110, R111, R110 ;  /* 0x0000006e6f6e723e */ /* 0x000fe400000010ff */
[----:B------:R-:W-:Y:S01]  /*1afd0*/  F2FP.BF16.F32.PACK_AB R116, R117, R116 ;  /* 0x000000747574723e */ /* 0x000fe200000010ff */
[----:B------:R-:W-:Y:S01]  /*1afe0*/  STS [R21+0x2400], R78 ;  /* 0x0024004e15007388 */ /* 0x000fe20000000800 */
[----:B------:R-:W-:Y:S02]  /*1aff0*/  F2FP.BF16.F32.PACK_AB R118, R119, R118 ;  /* 0x000000767776723e */ /* 0x000fe400000010ff */
[----:B------:R-:W-:Y:S01]  /*1b000*/  F2FP.BF16.F32.PACK_AB R112, R113, R112 ;  /* 0x000000707170723e */ /* 0x000fe200000010ff */
[----:B------:R-:W-:Y:S01]  /*1b010*/  STS [R23+0x2000], R80 ;  /* 0x0020005017007388 */ /* 0x000fe20000000800 */
[----:B------:R-:W-:-:S03]  /*1b020*/  F2FP.BF16.F32.PACK_AB R0, R115, R0 ;  /* 0x000000007300723e */ /* 0x000fc600000010ff */
[----:B------:R-:W-:Y:S04]  /*1b030*/  STS [R23+0x2400], R82 ;  /* 0x0024005217007388 */ /* 0x000fe80000000800 */
[----:B------:R-:W-:Y:S04]  /*1b040*/  STS [R25+0x2000], R84 ;  /* 0x0020005419007388 */ /* 0x000fe80000000800 */
[----:B------:R-:W-:Y:S04]  /*1b050*/  STS [R25+0x2400], R86 ;  /* 0x0024005619007388 */ /* 0x000fe80000000800 */
[----:B------:R-:W-:Y:S04]  /*1b060*/  STS [R27+0x2000], R88 ;  /* 0x002000581b007388 */ /* 0x000fe80000000800 */
[----:B------:R-:W-:Y:S04]  /*1b070*/  STS [R27+0x2400], R90 ;  /* 0x0024005a1b007388 */ /* 0x000fe80000000800 */
[----:B------:R-:W-:Y:S04]  /*1b080*/  STS [R9+0x4000], R92 ;  /* 0x0040005c09007388 */ /* 0x000fe80000000800 */
[----:B------:R1:W-:Y:S04]  /*1b090*/  STS [R9+0x4400], R94 ;  /* 0x0044005e09007388 */ /* 0x0003e80000000800 */
[----:B------:R-:W-:Y:S04]  /*1b0a0*/  STS [R17+0x4000], R96 ;  /* 0x0040006011007388 */ /* 0x000fe80000000800 */
[----:B------:R-:W-:Y:S04]  /*1b0b0*/  STS [R17+0x4400], R98 ;  /* 0x0044006211007388 */ /* 0x000fe80000000800 */
[----:B------:R-:W-:Y:S04]  /*1b0c0*/  STS [R19+0x4000], R100 ;  /* 0x0040006413007388 */ /* 0x000fe80000000800 */
[----:B------:R2:W-:Y:S04]  /*1b0d0*/  STS [R19+0x4400], R102 ;  /* 0x0044006613007388 */ /* 0x0005e80000000800 */
[----:B------:R-:W-:Y:S04]  /*1b0e0*/  STS [R15+0x4000], R104 ;  /* 0x004000680f007388 */ /* 0x000fe80000000800 */
[----:B------:R3:W-:Y:S04]  /*1b0f0*/  STS [R15+0x4400], R106 ;  /* 0x0044006a0f007388 */ /* 0x0007e80000000800 */
[----:B------:R-:W-:Y:S04]  /*1b100*/  STS [R21+0x4000], R120 ;  /* 0x0040007815007388 */ /* 0x000fe80000000800 */
[----:B------:R-:W-:Y:S04]  /*1b110*/  STS [R21+0x4400], R122 ;  /* 0x0044007a15007388 */ /* 0x000fe80000000800 */
[----:B------:R-:W-:Y:S04]  /*1b120*/  STS [R23+0x4000], R108 ;  /* 0x0040006c17007388 */ /* 0x000fe80000000800 */
[----:B------:R-:W-:Y:S04]  /*1b130*/  STS [R23+0x4400], R110 ;  /* 0x0044006e17007388 */ /* 0x000fe80000000800 */
[----:B------:R-:W-:Y:S04]  /*1b140*/  STS [R25+0x4000], R116 ;  /* 0x0040007419007388 */ /* 0x000fe80000000800 */
[----:B------:R-:W-:Y:S04]  /*1b150*/  STS [R25+0x4400], R118 ;  /* 0x0044007619007388 */ /* 0x000fe80000000800 */
[----:B------:R-:W-:Y:S04]  /*1b160*/  STS [R27+0x4000], R112 ;  /* 0x004000701b007388 */ /* 0x000fe80000000800 */
[----:B------:R4:W-:Y:S04]  /*1b170*/  STS [R27+0x4400], R0 ;  /* 0x004400001b007388 */ /* 0x0009e80000000800 */
[----:B-1----:R-:W3:Y:S04]  /*1b180*/  LD.E.U8 R9, desc[UR4][R10.64+0x1c8] ;  /* 0x0001c8040a097980 */ /* 0x002ee8000c101100 */
[----:B--2---:R-:W2:Y:S04]  /*1b190*/  @!P0 LD.E.64 R18, desc[UR8][R10.64+0x80] ;  /* 0x000080080a128980 */ /* 0x004ea8000c101b00 */
[----:B------:R-:W4:Y:S01]  /*1b1a0*/  LD.E.64 R66, desc[UR10][R10.64+0x88] ;  /* 0x0000880a0a427980 */ /* 0x000f22000c101b00 */
[----:B------:R-:W1:Y:S08]  /*1b1b0*/  @P4 MUFU.LG2 R17, R8 ;  /* 0x0000000800114308 */ /* 0x000e700000000c00 */
[----:B------:R-:W1:Y:S01]  /*1b1c0*/  @P3 MUFU.LG2 R16, R13 ;  /* 0x0000000d00103308 */ /* 0x000e620000000c00 */
[----:B------:R-:W-:Y:S01]  /*1b1d0*/  @!P0 SHF.R.S32.HI R20, RZ, 0x1f, R207 ;  /* 0x0000001fff148819 */ /* 0x000fe200000114cf */
[----:B------:R2:W5:Y:S01]  /*1b1e0*/  LD.E.64 R64, desc[UR4][R10.64+0x90] ;  /* 0x000090040a407980 */ /* 0x000562000c101b00 */
[----:B------:R-:W-:Y:S01]  /*1b1f0*/  BSSY B0, `(.L_x_1078) ;  /* 0x0000024000007945 */ /* 0x000fe20003800000 */
[----:B------:R-:W-:Y:S01]  /*1b200*/  MOV R60, 0x7f800000 ;  /* 0x7f800000003c7802 */ /* 0x000fe20000000f00 */
[----:B-1----:R-:W-:Y:S01]  /*1b210*/  @P4 FMUL.FTZ R17, R17, 0.69314718246459960938 ;  /* 0x3f31721811114820 */ /* 0x002fe20000410000 */
[----:B------:R-:W-:-:S04]  /*1b220*/  @P3 FMUL.FTZ R16, R16, 0.69314718246459960938 ;  /* 0x3f31721810103820 */ /* 0x000fc80000410000 */
[----:B-----5:R-:W-:Y:S01]  /*1b230*/  @P3 FFMA.FTZ R60, R4, R3, R16 ;  /* 0x00000003043c3223 */ /* 0x020fe20000010010 */
[----:B---3--:R-:W-:Y:S01]  /*1b240*/  ISETP.NE.AND P1, PT, R9, RZ, PT ;  /* 0x000000ff0900720c */ /* 0x008fe20003f25270 */
[----:B--2---:R-:W-:-:S04]  /*1b250*/  @!P0 IMAD R15, R19, R207, RZ ;  /* 0x000000cf130f8224 */ /* 0x004fc800078e02ff */
[----:B------:R-:W-:Y:S02]  /*1b260*/  @!P0 IMAD R15, R18, R20, R15 ;  /* 0x00000014120f8224 */ /* 0x000fe400078e020f */
[-C--:B----4-:R-:W-:Y:S02]  /*1b270*/  @P0 IMAD R0, R67, R210.reuse, RZ ;  /* 0x000000d243000224 */ /* 0x090fe400078e02ff */
[----:B------:R-:W-:-:S04]  /*1b280*/  @P0 IMAD.WIDE.U32 R20, R66, R210, RZ ;  /* 0x000000d242140225 */ /* 0x000fc800078e00ff */
[----:B------:R-:W-:Y:S01]  /*1b290*/  @!P0 IMAD.WIDE.U32 R18, R18, R207, RZ ;  /* 0x000000cf12128225 */ /* 0x000fe200078e00ff */
[----:B------:R-:W-:-:S03]  /*1b2a0*/  MOV R9, 0x7f800000 ;  /* 0x7f80000000097802 */ /* 0x000fc60000000f00 */
[----:B------:R-:W-:Y:S01]  /*1b2b0*/  @P4 FFMA.FTZ R9, R4, R132, R17 ;  /* 0x0000008404094223 */ /* 0x000fe20000010011 */
[----:B------:R-:W-:Y:S02]  /*1b2c0*/  @P0 IADD3 R0, R21, R0, RZ ;  /* 0x0000000015000210 */ /* 0x000fe40007ffe0ff */
[----:B------:R-:W-:Y:S02]  /*1b2d0*/  @P0 MOV R8, R20 ;  /* 0x0000001400080202 */ /* 0x000fe40000000f00 */
[----:B------:R-:W-:Y:S02]  /*1b2e0*/  @!P0 IADD3 R0, R19, R15, RZ ;  /* 0x0000000f13008210 */ /* 0x000fe40007ffe0ff */
[----:B------:R-:W-:Y:S01]  /*1b2f0*/  @!P0 MOV R8, R18 ;  /* 0x0000001200088202 */ /* 0x000fe20000000f00 */
[----:B------:R-:W-:Y:S06]  /*1b300*/  @!P1 BRA `(.L_x_1079) ;  /* 0x0000000000289947 */ /* 0x000fec0003800000 */
[----:B------:R-:W-:Y:S02]  /*1b310*/  ISETP.NE.AND P0, PT, R210, -0x1, PT ;  /* 0xffffffffd200780c */ /* 0x000fe40003f05270 */
[----:B------:R-:W-:Y:S02]  /*1b320*/  R2UR UR8, R6 ;  /* 0x00000000060872ca */ /* 0x000fe400000e0000 */
[----:B------:R-:W-:-:S09]  /*1b330*/  R2UR UR9, R7 ;  /* 0x00000000070972ca */ /* 0x000fd200000e0000 */
[----:B------:R-:W-:Y:S02]  /*1b340*/  @!P0 R2UR UR4, R6 ;  /* 0x00000000060482ca */ /* 0x000fe400000e0000 */
[----:B------:R-:W-:Y:S02]  /*1b350*/  @!P0 R2UR UR5, R7 ;  /* 0x00000000070582ca */ /* 0x000fe400000e0000 */
[----:B------:R-:W2:Y:S11]  /*1b360*/  LD.E R3, desc[UR8][R10.64+0xd4] ;  /* 0x0000d4080a037980 */ /* 0x000eb6000c101900 */
[----:B------:R-:W3:Y:S02]  /*1b370*/  @!P0 LD.E R4, desc[UR4][R10.64+0xb4] ;  /* 0x0000b4040a048980 */ /* 0x000ee4000c101900 */
[----:B---3--:R-:W-:-:S04]  /*1b380*/  @!P0 IMAD R210, R4, R207, RZ ;  /* 0x000000cf04d28224 */ /* 0x008fc800078e02ff */
[----:B--2---:R-:W-:Y:S01]  /*1b390*/  IMAD R3, R3, R205, R210 ;  /* 0x000000cd03037224 */ /* 0x004fe200078e02d2 */
[----:B------:R-:W-:Y:S05]  /*1b3a0*/  BRA `(.L_x_1080) ;  /* 0x0000000000207947 */ /* 0x000fea0003800000 */
.L_x_1079:
[C---:B------:R-:W-:Y:S02]  /*1b3b0*/  R2UR UR8, R6.reuse ;  /* 0x00000000060872ca */ /* 0x040fe400000e0000 */
[C---:B------:R-:W-:Y:S02]  /*1b3c0*/  R2UR UR9, R7.reuse ;  /* 0x00000000070972ca */ /* 0x040fe400000e0000 */
[----:B------:R-:W-:Y:S02]  /*1b3d0*/  R2UR UR4, R6 ;  /* 0x00000000060472ca */ /* 0x000fe400000e0000 */
[----:B------:R-:W-:-:S09]  /*1b3e0*/  R2UR UR5, R7 ;  /* 0x00000000070572ca */ /* 0x000fd200000e0000 */
[----:B------:R-:W2:Y:S04]  /*1b3f0*/  LD.E R4, desc[UR8][R10.64+0x60] ;  /* 0x000060080a047980 */ /* 0x000ea8000c101900 */
[----:B------:R-:W3:Y:S01]  /*1b400*/  LD.E R3, desc[UR4][R10.64+0xb4] ;  /* 0x0000b4040a037980 */ /* 0x000ee2000c101900 */
[----:B--2---:R-:W-:-:S04]  /*1b410*/  IMAD R4, R4, R207, R205 ;  /* 0x000000cf04047224 */ /* 0x004fc800078e02cd */
[----:B---3--:R-:W-:Y:S02]  /*1b420*/  IMAD R3, R3, R4, RZ ;  /* 0x0000000403037224 */ /* 0x008fe400078e02ff */
.L_x_1080:
[----:B------:R-:W-:Y:S05]  /*1b430*/  BSYNC B0 ;  /* 0x0000000000007941 */ /* 0x000fea0003800000 */
.L_x_1078:
[C---:B------:R-:W-:Y:S02]  /*1b440*/  R2UR UR8, R6.reuse ;  /* 0x00000000060872ca */ /* 0x040fe400000e0000 */
[C---:B------:R-:W-:Y:S02]  /*1b450*/  R2UR UR9, R7.reuse ;  /* 0x00000000070972ca */ /* 0x040fe400000e0000 */
[----:B------:R-:W-:Y:S02]  /*1b460*/  R2UR UR4, R6 ;  /* 0x00000000060472ca */ /* 0x000fe400000e0000 */
[----:B------:R-:W-:Y:S02]  /*1b470*/  R2UR UR5, R7 ;  /* 0x00000000070572ca */ /* 0x000fe400000e0000 */
[----:B------:R-:W-:Y:S02]  /*1b480*/  LOP3.LUT R15, R12, 0xffffffe0, RZ, 0xc0, !PT ;  /* 0xffffffe00c0f7812 */ /* 0x000fe400078ec0ff */
[----:B------:R-:W-:-:S03]  /*1b490*/  SHF.R.S32.HI R13, RZ, 0x1f, R14 ;  /* 0x0000001fff0d7819 */ /* 0x000fc6000001140e */
[----:B------:R-:W-:Y:S01]  /*1b4a0*/  IMAD.IADD R15, R2, 0x1, -R15 ;  /* 0x00000001020f7824 */ /* 0x000fe200078e0a0f */
[----:B------:R-:W-:Y:S01]  /*1b4b0*/  LEA.HI R13, R13, R14, RZ, 0x2 ;  /* 0x0000000e0d0d7211 */ /* 0x000fe200078f10ff */
[----:B------:R1:W5:Y:S03]  /*1b4c0*/  LD.E.64 R68, desc[UR8][R10.64+0x70] ;  /* 0x000070080a447980 */ /* 0x000366000c101b00 */
[----:B------:R-:W-:Y:S01]  /*1b4d0*/  SHF.R.S32.HI R4, RZ, 0x1f, R15 ;  /* 0x0000001fff047819 */ /* 0x000fe2000001140f */
[----:B------:R1:W5:Y:S01]  /*1b4e0*/  LD.E.64 R70, desc[UR4][R10.64+0xa0] ;  /* 0x0000a0040a467980 */ /* 0x000362000c101b00 */
[----:B------:R-:W-:Y:S05]  /*1b4f0*/  WARPSYNC.ALL ;  /* 0x0000000000007948 */ /* 0x000fea0003800000 */
[----:B------:R-:W-:Y:S01]  /*1b500*/  BAR.SYNC.DEFER_BLOCKING 0x0 ;  /* 0x0000000000007b1d */ /* 0x000fe20000010000 */
[----:B------:R-:W-:-:S02]  /*1b510*/  LOP3.LUT R13, R13, 0xffffffc, RZ, 0xc0, !PT ;  /* 0x0ffffffc0d0d7812 */ /* 0x000fc400078ec0ff */
[----:B------:R-:W-:Y:S02]  /*1b520*/  LEA.HI R4, R4, R15, RZ, 0x2 ;  /* 0x0000000f04047211 */ /* 0x000fe400078f10ff */
[----:B------:R-:W-:Y:S01]  /*1b530*/  LOP3.LUT P0, RZ, R15, 0x3, RZ, 0xc0, !PT ;  /* 0x000000030fff7812 */ /* 0x000fe2000780c0ff */
[----:B------:R-:W-:Y:S01]  /*1b540*/  IMAD.IADD R13, R14, 0x1, -R13 ;  /* 0x000000010e0d7824 */ /* 0x000fe200078e0a0d */
[----:B------:R-:W-:-:S05]  /*1b550*/  SHF.R.S32.HI R4, RZ, 0x2, R4 ;  /* 0x00000002ff047819 */ /* 0x000fca0000011404 */
[----:B------:R-:W-:Y:S01]  /*1b560*/  IMAD R4, R13, 0x10, R4 ;  /* 0x000000100d047824 */ /* 0x000fe200078e0204 */
[----:B------:R1:W2:Y:S04]  /*1b570*/  LDS.128 R52, [R211] ;  /* 0x00000000d3347984 */ /* 0x0002a80000000c00 */
[----:B------:R1:W3:Y:S04]  /*1b580*/  LDS.128 R48, [R211+0x800] ;  /* 0x00080000d3307984 */ /* 0x0002e80000000c00 */
[----:B------:R1:W4:Y:S04]  /*1b590*/  LDS.128 R44, [R211+0x1000] ;  /* 0x00100000d32c7984 */ /* 0x0003280000000c00 */
[----:B------:R1:W1:Y:S04]  /*1b5a0*/  LDS.128 R40, [R211+0x1800] ;  /* 0x00180000d3287984 */ /* 0x0002680000000c00 */
[----:B------:R1:W1:Y:S04]  /*1b5b0*/  LDS.128 R36, [R211+0x2000] ;  /* 0x00200000d3247984 */ /* 0x0002680000000c00 */
[----:B------:R1:W1:Y:S04]  /*1b5c0*/  LDS.128 R32, [R211+0x2800] ;  /* 0x00280000d3207984 */ /* 0x0002680000000c00 */
[----:B------:R1:W1:Y:S04]  /*1b5d0*/  LDS.128 R28, [R211+0x3000] ;  /* 0x00300000d31c7984 */ /* 0x0002680000000c00 */
[----:B------:R1:W1:Y:S04]  /*1b5e0*/  LDS.128 R24, [R211+0x3800] ;  /* 0x00380000d3187984 */ /* 0x0002680000000c00 */
[----:B------:R1:W1:Y:S04]  /*1b5f0*/  LDS.128 R20, [R211+0x4000] ;  /* 0x00400000d3147984 */ /* 0x0002680000000c00 */
[----:B------:R1:W1:Y:S04]  /*1b600*/  LDS.128 R16, [R211+0x4800] ;  /* 0x00480000d3107984 */ /* 0x0002680000000c00 */
[----:B------:R1:W1:Y:S04]  /*1b610*/  LDS.128 R12, [R211+0x5000] ;  /* 0x00500000d30c7984 */ /* 0x0002680000000c00 */
[----:B------:R1:W1:Y:S01]  /*1b620*/  LDS.128 R56, [R211+0x5800] ;  /* 0x00580000d3387984 */ /* 0x0002620000000c00 */
[----:B------:R-:W-:Y:S04]  /*1b630*/  BSSY B0, `(.L_x_1081) ;  /* 0x0000012000007945 */ /* 0x000fe80003800000 */
[----:B--234-:R-:W-:Y:S05]  /*1b640*/  @P0 BRA `(.L_x_1082) ;  /* 0x0000000000400947 */ /* 0x01cfea0003800000 */
[----:B------:R-:W-:Y:S02]  /*1b650*/  IMAD R61, R208, -0x40, R209 ;  /* 0xffffffc0d03d7824 */ /* 0x000fe400078e02d1 */
[----:B------:R-:W-:Y:S02]  /*1b660*/  VIADD R62, R4, 0x8 ;  /* 0x00000008043e7836 */ /* 0x000fe40000000000 */
[----:B------:R-:W-:Y:S01]  /*1b670*/  IMAD R3, R208, 0x40, R3 ;  /* 0x00000040d0037824 */ /* 0x000fe200078e0203 */
[-C--:B------:R-:W-:Y:S02]  /*1b680*/  ISETP.GE.AND P2, PT, R4, R61.reuse, PT ;  /* 0x0000003d0400720c */ /* 0x080fe40003f46270 */
[----:B------:R-:W-:Y:S02]  /*1b690*/  ISETP.GE.AND P1, PT, R62, R61, PT ;  /* 0x0000003d3e00720c */ /* 0x000fe40003f26270 */
[----:B------:R-:W-:Y:S02]  /*1b6a0*/  SHF.R.S32.HI R61, RZ, 0x1f, R3 ;  /* 0x0000001fff3d7819 */ /* 0x000fe40000011403 */
[----:B------:R-:W-:-:S04]  /*1b6b0*/  IADD3 R3, P0, R4, R3, RZ ;  /* 0x0000000304037210 */ /* 0x000fc80007f1e0ff */
[----:B------:R-:W-:Y:S02]  /*1b6c0*/  LEA.HI.X.SX32 R4, R4, R61, 0x1, P0 ;  /* 0x0000003d04047211 */ /* 0x000fe400000f0eff */
[----:B-----5:R-:W-:Y:S02]  /*1b6d0*/  LEA R62, P0, R3, R70, 0x2 ;  /* 0x00000046033e7211 */ /* 0x020fe400078010ff */
[C---:B------:R-:W-:Y:S02]  /*1b6e0*/  @!P2 R2UR UR8, R6.reuse ;  /* 0x000000000608a2ca */ /* 0x040fe400000e0000 */
[C---:B------:R-:W-:Y:S02]  /*1b6f0*/  @!P2 R2UR UR9, R7.reuse ;  /* 0x000000000709a2ca */ /* 0x040fe400000e0000 */
[----:B------:R-:W-:Y:S02]  /*1b700*/  @!P1 R2UR UR4, R6 ;  /* 0x00000000060492ca */ /* 0x000fe400000e0000 */
[----:B------:R-:W-:-:S02]  /*1b710*/  @!P1 R2UR UR5, R7 ;  /* 0x00000000070592ca */ /* 0x000fc400000e0000 */
[----:B------:R-:W-:-:S07]  /*1b720*/  LEA.HI.X R63, R3, R71, R4, 0x2, P0 ;  /* 0x00000047033f7211 */ /* 0x000fce00000f1404 */
[----:B------:R2:W-:Y:S04]  /*1b730*/  @!P2 ST.E desc[UR8][R62.64], R9 ;  /* 0x000000093e00a985 */ /* 0x0005e8000c101908 */
[----:B------:R2:W-:Y:S02]  /*1b740*/  @!P1 ST.E desc[UR4][R62.64+0x20], R60 ;  /* 0x0000203c3e009985 */ /* 0x0005e4000c101904 */
.L_x_1082:
[----:B------:R-:W-:Y:S05]  /*1b750*/  BSYNC B0 ;  /* 0x0000000000007941 */ /* 0x000fea0003800000 */
.L_x_1081:
[----:B------:R-:W3:Y:S01]  /*1b760*/  S2R R3, SR_TID.X ;  /* 0x0000000000037919 */ /* 0x000ee20000002100 */
[----:B------:R-:W-:Y:S02]  /*1b770*/  LEA.HI R5, R5, R2, RZ, 0x3 ;  /* 0x0000000205057211 */ /* 0x000fe400078f18ff */
[----:B------:R-:W-:Y:S02]  /*1b780*/  R2UR UR4, R6 ;  /* 0x00000000060472ca */ /* 0x000fe400000e0000 */
[----:B------:R-:W-:Y:S02]  /*1b790*/  LOP3.LUT R5, R5, 0xfffffff8, RZ, 0xc0, !PT ;  /* 0xfffffff805057812 */ /* 0x000fe400078ec0ff */
[----:B------:R-:W-:-:S03]  /*1b7a0*/  R2UR UR5, R7 ;  /* 0x00000000070572ca */ /* 0x000fc600000e0000 */
[----:B------:R-:W-:-:S04]  /*1b7b0*/  IMAD.IADD R5, R2, 0x1, -R5 ;  /* 0x0000000102057824 */ /* 0x000fc800078e0a05 */
[----:B-----5:R-:W-:Y:S02]  /*1b7c0*/  IMAD.SHL.U32 R70, R5, 0x8, RZ ;  /* 0x0000000805467824 */ /* 0x020fe400078e00ff */
[----:B------:R-:W-:-:S03]  /*1b7d0*/  IMAD.SHL.U32 R208, R208, 0x40, RZ ;  /* 0x00000040d0d07824 */ /* 0x000fc600078e00ff */
[----:B------:R-:W-:Y:S01]  /*1b7e0*/  SHF.R.S32.HI R71, RZ, 0x1f, R70 ;  /* 0x0000001fff477819 */ /* 0x000fe20000011446 */
[----:B-1----:R1:W5:Y:S01]  /*1b7f0*/  LD.E R10, desc[UR4][R10.64+0xc0] ;  /* 0x0000c0040a0a7980 */ /* 0x002362000c101900 */
[--C-:B--2---:R-:W-:Y:S01]  /*1b800*/  SHF.R.S32.HI R62, RZ, 0x1f, R208.reuse ;  /* 0x0000001fff3e7819 */ /* 0x104fe200000114d0 */
[----:B------:R-:W-:Y:S01]  /*1b810*/  IMAD.IADD R60, R209, 0x1, -R208 ;  /* 0x00000001d13c7824 */ /* 0x000fe200078e0ad0 */
[----:B------:R-:W-:Y:S01]  /*1b820*/  SHF.R.S32.HI R5, RZ, 0x1f, R205 ;  /* 0x0000001fff057819 */ /* 0x000fe200000114cd */
[----:B------:R-:W-:Y:S01]  /*1b830*/  IMAD.WIDE.U32 R72, R66, R208, R70 ;  /* 0x000000d042487225 */ /* 0x000fe200078e0046 */
[----:B------:R-:W-:Y:S03]  /*1b840*/  BSSY B0, `(.L_x_1083) ;  /* 0x000002d000007945 */ /* 0x000fe60003800000 */
[----:B------:R-:W-:Y:S01]  /*1b850*/  IMAD R2, R65, R205, RZ ;  /* 0x000000cd41027224 */ /* 0x000fe200078e02ff */
[----:B---3--:R-:W-:-:S03]  /*1b860*/  SHF.R.S32.HI R4, RZ, 0x1f, R3 ;  /* 0x0000001fff047819 */ /* 0x008fc60000011403 */
[----:B------:R-:W-:Y:S01]  /*1b870*/  IMAD R2, R64, R5, R2 ;  /* 0x0000000540027224 */ /* 0x000fe200078e0202 */
[----:B------:R-:W-:-:S04]  /*1b880*/  LEA.HI R4, R4, R3, RZ, 0x3 ;  /* 0x0000000304047211 */ /* 0x000fc800078f18ff */
[----:B------:R-:W-:Y:S02]  /*1b890*/  SHF.R.S32.HI R9, RZ, 0x3, R4 ;  /* 0x00000003ff097819 */ /* 0x000fe40000011404 */
[----:B------:R-:W-:Y:S01]  /*1b8a0*/  LOP3.LUT R4, R4, 0xfffffff8, RZ, 0xc0, !PT ;  /* 0xfffffff804047812 */ /* 0x000fe200078ec0ff */
[----:B-1----:R-:W-:Y:S02]  /*1b8b0*/  IMAD R11, R67, R208, RZ ;  /* 0x000000d0430b7224 */ /* 0x002fe400078e02ff */
[----:B------:R-:W-:Y:S02]  /*1b8c0*/  VIADD R5, R9, 0x10 ;  /* 0x0000001009057836 */ /* 0x000fe40000000000 */
[----:B------:R-:W-:Y:S01]  /*1b8d0*/  IMAD R11, R66, R62, R11 ;  /* 0x0000003e420b7224 */ /* 0x000fe200078e020b */
[----:B------:R-:W-:Y:S01]  /*1b8e0*/  IADD3 R62, P0, R8, R72, RZ ;  /* 0x00000048083e7210 */ /* 0x000fe20007f1e0ff */
[----:B------:R-:W-:Y:S01]  /*1b8f0*/  IMAD.IADD R4, R3, 0x1, -R4 ;  /* 0x0000000103047824 */ /* 0x000fe200078e0a04 */
[-C--:B------:R-:W-:Y:S01]  /*1b900*/  ISETP.GE.AND P3, PT, R5, R60.reuse, PT ;  /* 0x0000003c0500720c */ /* 0x080fe20003f66270 */
[C---:B------:R-:W-:Y:S01]  /*1b910*/  VIADD R3, R9.reuse, 0x20 ;  /* 0x0000002009037836 */ /* 0x040fe20000000000 */
[----:B------:R-:W-:Y:S01]  /*1b920*/  IADD3.X R63, R0, R73, R11, P0, !PT ;  /* 0x00000049003f7210 */ /* 0x000fe200007fe40b */
[C---:B------:R-:W-:Y:S01]  /*1b930*/  VIADD R5, R9.reuse, 0x30 ;  /* 0x0000003009057836 */ /* 0x040fe20000000000 */
[-C--:B------:R-:W-:Y:S01]  /*1b940*/  ISETP.GE.AND P0, PT, R9, R60.reuse, PT ;  /* 0x0000003c0900720c */ /* 0x080fe20003f06270 */
[----:B------:R-:W-:Y:S01]  /*1b950*/  IMAD.SHL.U32 R4, R4, 0x8, RZ ;  /* 0x0000000804047824 */ /* 0x000fe200078e00ff */
[-C--:B------:R-:W-:Y:S01]  /*1b960*/  ISETP.GE.AND P2, PT, R3, R60.reuse, PT ;  /* 0x0000003c0300720c */ /* 0x080fe20003f46270 */
[----:B------:R-:W-:Y:S01]  /*1b970*/  IMAD.WIDE.U32 R64, R64, R205, R62 ;  /* 0x000000cd40407225 */ /* 0x000fe200078e003e */
[----:B------:R-:W-:-:S02]  /*1b980*/  ISETP.GE.AND P1, PT, R5, R60, PT ;  /* 0x0000003c0500720c */ /* 0x000fc40003f26270 */
[----:B------:R-:W-:Y:S01]  /*1b990*/  SHF.R.S32.HI R5, RZ, 0x1f, R9 ;  /* 0x0000001fff057819 */ /* 0x000fe20000011409 */
[C---:B------:R-:W-:Y:S02]  /*1b9a0*/  VIADD R3, R4.reuse, 0x40 ;  /* 0x0000004004037836 */ /* 0x040fe40000000000 */
[----:B------:R-:W-:Y:S02]  /*1b9b0*/  VIADD R11, R4, 0x80 ;  /* 0x00000080040b7836 */ /* 0x000fe40000000000 */
[----:B------:R-:W-:Y:S02]  /*1b9c0*/  IMAD.IADD R63, R65, 0x1, R2 ;  /* 0x00000001413f7824 */ /* 0x000fe400078e0202 */
[----:B------:R-:W-:Y:S05]  /*1b9d0*/  @P0 BRA `(.L_x_1084) ;  /* 0x00000000004c0947 */ /* 0x000fea0003800000 */
[-C--:B-----5:R-:W-:Y:S01]  /*1b9e0*/  ISETP.GE.AND P6, PT, R70, R10.reuse, PT ;  /* 0x0000000a4600720c */ /* 0x0a0fe20003fc6270 */
[----:B------:R-:W-:Y:S01]  /*1b9f0*/  IMAD R0, R67, R9, RZ ;  /* 0x0000000943007224 */ /* 0x000fe200078e02ff */
[-C--:B------:R-:W-:Y:S01]  /*1ba00*/  ISETP.GE.AND P5, PT, R3, R10.reuse, PT ;  /* 0x0000000a0300720c */ /* 0x080fe20003fa6270 */
[----:B------:R-:W-:Y:S01]  /*1ba10*/  IMAD.MOV.U32 R62, RZ, RZ, R64 ;  /* 0x000000ffff3e7224 */ /* 0x000fe200078e0040 */
[----:B------:R-:W-:Y:S01]  /*1ba20*/  ISETP.GE.AND P4, PT, R11, R10, PT ;  /* 0x0000000a0b00720c */ /* 0x000fe20003f86270 */
[----:B------:R-:W-:Y:S02]  /*1ba30*/  IMAD R0, R66, R5, R0 ;  /* 0x0000000542007224 */ /* 0x000fe400078e0200 */
[----:B------:R-:W-:-:S04]  /*1ba40*/  IMAD.WIDE.U32 R60, R9, R66, R62 ;  /* 0x00000042093c7225 */ /* 0x000fc800078e003e */
[----:B------:R-:W-:Y:S01]  /*1ba50*/  IMAD.IADD R61, R61, 0x1, R0 ;  /* 0x000000013d3d7824 */ /* 0x000fe200078e0200 */
[----:B------:R-:W-:Y:S02]  /*1ba60*/  LEA R72, P0, R60, R68, 0x1 ;  /* 0x000000443c487211 */ /* 0x000fe400078008ff */
[C---:B------:R-:W-:Y:S02]  /*1ba70*/  @!P6 R2UR UR10, R6.reuse ;  /* 0x00000000060ae2ca */ /* 0x040fe400000e0000 */
[C---:B------:R-:W-:Y:S02]  /*1ba80*/  @!P6 R2UR UR11, R7.reuse ;  /* 0x00000000070be2ca */ /* 0x040fe400000e0000 */
[C---:B------:R-:W-:Y:S02]  /*1ba90*/  @!P5 R2UR UR8, R6.reuse ;  /* 0x000000000608d2ca */ /* 0x040fe400000e0000 */
[----:B------:R-:W-:Y:S02]  /*1baa0*/  @!P5 R2UR UR9, R7 ;  /* 0x000000000709d2ca */ /* 0x000fe400000e0000 */
[----:B------:R-:W-:-:S02]  /*1bab0*/  @!P4 R2UR UR4, R6 ;  /* 0x000000000604c2ca */ /* 0x000fc400000e0000 */
[----:B------:R-:W-:Y:S02]  /*1bac0*/  @!P4 R2UR UR5, R7 ;  /* 0x000000000705c2ca */ /* 0x000fe400000e0000 */
[----:B------:R-:W-:-:S05]  /*1bad0*/  LEA.HI.X R73, R60, R69, R61, 0x1, P0 ;  /* 0x000000453c497211 */ /* 0x000fca00000f0c3d */
[----:B------:R1:W-:Y:S04]  /*1bae0*/  @!P6 ST.E.128 desc[UR10][R72.64], R52 ;  /* 0x000000344800e985 */ /* 0x0003e8000c101d0a */
[----:B------:R1:W-:Y:S04]  /*1baf0*/  @!P5 ST.E.128 desc[UR8][R72.64+0x80], R36 ;  /* 0x000080244800d985 */ /* 0x0003e8000c101d08 */
[----:B------:R1:W-:Y:S02]  /*1bb00*/  @!P4 ST.E.128 desc[UR4][R72.64+0x100], R20 ;  /* 0x000100144800c985 */ /* 0x0003e4000c101d04 */
.L_x_1084:
[----:B------:R-:W-:Y:S05]  /*1bb10*/  BSYNC B0 ;  /* 0x0000000000007941 */ /* 0x000fea0003800000 */
.L_x_1083:
[----:B------:R-:W-:Y:S04]  /*1bb20*/  BSSY B0, `(.L_x_1085) ;  /* 0x0000018000007945 */ /* 0x000fe80003800000 */
[----:B------:R-:W-:Y:S05]  /*1bb30*/  @P3 BRA `(.L_x_1086) ;  /* 0x0000000000583947 */ /* 0x000fea0003800000 */
[----:B-1----:R-:W-:Y:S01]  /*1bb40*/  IADD3 R23, P4, R9, 0x10, RZ ;  /* 0x0000001009177810 */ /* 0x002fe20007f9e0ff */
[----:B------:R-:W-:Y:S01]  /*1bb50*/  IMAD.MOV.U32 R36, RZ, RZ, R64 ;  /* 0x000000ffff247224 */ /* 0x000fe200078e0040 */
[-C--:B-----5:R-:W-:Y:S01]  /*1bb60*/  ISETP.GE.AND P5, PT, R70, R10.reuse, PT ;  /* 0x0000000a4600720c */ /* 0x0a0fe20003fa6270 */
[----:B------:R-:W-:Y:S01]  /*1bb70*/  IMAD.MOV.U32 R37, RZ, RZ, R63 ;  /* 0x000000ffff257224 */ /* 0x000fe200078e003f */
[-C--:B------:R-:W-:Y:S01]  /*1bb80*/  ISETP.GE.AND P3, PT, R3, R10.reuse, PT ;  /* 0x0000000a0300720c */ /* 0x080fe20003f66270 */
[----:B------:R-:W-:Y:S01]  /*1bb90*/  IMAD.X R21, RZ, RZ, R5, P4 ;  /* 0x000000ffff157224 */ /* 0x000fe200020e0605 */
[----:B------:R-:W-:Y:S01]  /*1bba0*/  ISETP.GE.AND P0, PT, R11, R10, PT ;  /* 0x0000000a0b00720c */ /* 0x000fe20003f06270 */
[----:B------:R-:W-:-:S04]  /*1bbb0*/  IMAD.WIDE.U32 R36, R66, R23, R36 ;  /* 0x0000001742247225 */ /* 0x000fc800078e0024 */
[----:B------:R-:W-:Y:S01]  /*1bbc0*/  IMAD R21, R21, R66, RZ ;  /* 0x0000004215157224 */ /* 0x000fe200078e02ff */
[----:B------:R-:W-:-:S03]  /*1bbd0*/  LEA R20, P4, R36, R68, 0x1 ;  /* 0x0000004424147211 */ /* 0x000fc600078808ff */
[----:B------:R-:W-:Y:S01]  /*1bbe0*/  IMAD R21, R67, R23, R21 ;  /* 0x0000001743157224 */ /* 0x000fe200078e0215 */
[C---:B------:R-:W-:Y:S02]  /*1bbf0*/  @!P5 R2UR UR10, R6.reuse ;  /* 0x00000000060ad2ca */ /* 0x040fe400000e0000 */
[----:B------:R-:W-:Y:S01]  /*1bc00*/  @!P5 R2UR UR11, R7 ;  /* 0x00000000070bd2ca */ /* 0x000fe200000e0000 */
[----:B------:R-:W-:Y:S01]  /*1bc10*/  IMAD.IADD R21, R37, 0x1, R21 ;  /* 0x0000000125157824 */ /* 0x000fe200078e0215 */
[C---:B------:R-:W-:Y:S02]  /*1bc20*/  @!P3 R2UR UR8, R6.reuse ;  /* 0x000000000608b2ca */ /* 0x040fe400000e0000 */
[C---:B------:R-:W-:Y:S02]  /*1bc30*/  @!P3 R2UR UR9, R7.reuse ;  /* 0x000000000709b2ca */ /* 0x040fe400000e0000 */
[----:B------:R-:W-:Y:S02]  /*1bc40*/  @!P0 R2UR UR4, R6 ;  /* 0x00000000060482ca */ /* 0x000fe400000e0000 */
[----:B------:R-:W-:-:S02]  /*1bc50*/  @!P0 R2UR UR5, R7 ;  /* 0x00000000070582ca */ /* 0x000fc400000e0000 */
[----:B------:R-:W-:-:S05]  /*1bc60*/  LEA.HI.X R21, R36, R69, R21, 0x1, P4 ;  /* 0x0000004524157211 */ /* 0x000fca00020f0c15 */
[----:B------:R2:W-:Y:S04]  /*1bc70*/  @!P5 ST.E.128 desc[UR10][R20.64], R48 ;  /* 0x000000301400d985 */ /* 0x0005e8000c101d0a */
[----:B------:R2:W-:Y:S04]  /*1bc80*/  @!P3 ST.E.128 desc[UR8][R20.64+0x80], R32 ;  /* 0x000080201400b985 */ /* 0x0005e8000c101d08 */
[----:B------:R2:W-:Y:S02]  /*1bc90*/  @!P0 ST.E.128 desc[UR4][R20.64+0x100], R16 ;  /* 0x0001001014008985 */ /* 0x0005e4000c101d04 */
.L_x_1086:
[----:B------:R-:W-:Y:S05]  /*1bca0*/  BSYNC B0 ;  /* 0x0000000000007941 */ /* 0x000fea0003800000 */
.L_x_1085:
[----:B------:R-:W-:Y:S04]  /*1bcb0*/  BSSY B0, `(.L_x_1087) ;  /* 0x0000018000007945 */ /* 0x000fe80003800000 */
[----:B------:R-:W-:Y:S05]  /*1bcc0*/  @P2 BRA `(.L_x_1088) ;  /* 0x0000000000582947 */ /* 0x000fea0003800000 */
[----:B--2---:R-:W-:Y:S01]  /*1bcd0*/  IADD3 R19, P3, R9, 0x20, RZ ;  /* 0x0000002009137810 */ /* 0x004fe20007f7e0ff */
[----:B-1----:R-:W-:Y:S01]  /*1bce0*/  IMAD.MOV.U32 R20, RZ, RZ, R64 ;  /* 0x000000ffff147224 */ /* 0x002fe200078e0040 */
        /* <DEDUP_REMOVED lines=20> */
.L_x_1088:
[----:B------:R-:W-:Y:S05]  /*1be30*/  BSYNC B0 ;  /* 0x0000000000007941 */ /* 0x000fea0003800000 */
.L_x_1087:
[----:B------:R-:W-:-:S04]  /*1be40*/  MOV R207, 0x0 ;  /* 0x0000000000cf7802 */ /* 0x000fc80000000f00 */
[----:B-123-5:R-:W-:Y:S05]  /*1be50*/  @P1 RET.REL.NODEC R206 `(_ZN5flash24flash_fwd_splitkv_kernelI23Flash_fwd_kernel_traitsILi192ELi64ELi64ELi4ELb0ELb0EN7cutlass10bfloat16_tE19Flash_kernel_traitsILi192ELi64ELi64ELi4ES3_EELb0ELb0ELb0ELb0ELb0ELb0ELb0ELb1EEEvNS_16Flash_fwd_paramsE) ;  /* 0xfffffe40ce681950 */ /* 0x02efea0003c3ffff */
[----:B------:R-:W-:Y:S01]  /*1be60*/  IADD3 R9, P0, R9, 0x30, RZ ;  /* 0x0000003009097810 */ /* 0x000fe20007f1e0ff */
[----:B------:R-:W-:Y:S01]  /*1be70*/  IMAD.MOV.U32 R2, RZ, RZ, R64 ;  /* 0x000000ffff027224 */ /* 0x000fe200078e0040 */
[-C--:B------:R-:W-:Y:S01]  /*1be80*/  ISETP.GE.AND P2, PT, R70, R10.reuse, PT ;  /* 0x0000000a4600720c */ /* 0x080fe20003f46270 */
[----:B------:R-:W-:Y:S01]  /*1be90*/  IMAD.MOV.U32 R207, RZ, RZ, 0x0 ;  /* 0x00000000ffcf7424 */ /* 0x000fe200078e00ff */
[-C--:B------:R-:W-:Y:S01]  /*1bea0*/  ISETP.GE.AND P1, PT, R3, R10.reuse, PT ;  /* 0x0000000a0300720c */ /* 0x080fe20003f26270 */
[----:B------:R-:W-:Y:S01]  /*1beb0*/  IMAD.X R5, RZ, RZ, R5, P0 ;  /* 0x000000ffff057224 */ /* 0x000fe200000e0605 */
[----:B------:R-:W-:Y:S01]  /*1bec0*/  ISETP.GE.AND P0, PT, R11, R10, PT ;  /* 0x0000000a0b00720c */ /* 0x000fe20003f06270 */
[----:B------:R-:W-:Y:S02]  /*1bed0*/  IMAD.MOV.U32 R3, RZ, RZ, R63 ;  /* 0x000000ffff037224 */ /* 0x000fe400078e003f */
[----:B------:R-:W-:Y:S02]  /*1bee0*/  IMAD R5, R5, R66, RZ ;  /* 0x0000004205057224 */ /* 0x000fe400078e02ff */
[----:B------:R-:W-:-:S04]  /*1bef0*/  IMAD.WIDE.U32 R2, R66, R9, R2 ;  /* 0x0000000942027225 */ /* 0x000fc800078e0002 */
[----:B------:R-:W-:Y:S01]  /*1bf00*/  IMAD R5, R67, R9, R5 ;  /* 0x0000000943057224 */ /* 0x000fe200078e0205 */
[C---:B------:R-:W-:Y:S02]  /*1bf10*/  @!P2 R2UR UR8, R6.reuse ;  /* 0x000000000608a2ca */ /* 0x040fe400000e0000 */
[----:B------:R-:W-:Y:S01]  /*1bf20*/  @!P2 R2UR UR9, R7 ;  /* 0x000000000709a2ca */ /* 0x000fe200000e0000 */
[----:B------:R-:W-:Y:S01]  /*1bf30*/  IMAD.IADD R5, R3, 0x1, R5 ;  /* 0x0000000103057824 */ /* 0x000fe200078e0205 */
[----:B------:R-:W-:Y:S02]  /*1bf40*/  @!P1 R2UR UR4, R6 ;  /* 0x00000000060492ca */ /* 0x000fe400000e0000 */
[----:B------:R-:W-:Y:S02]  /*1bf50*/  @!P1 R2UR UR5, R7 ;  /* 0x00000000070592ca */ /* 0x000fe400000e0000 */
[----:B------:R-:W-:-:S04]  /*1bf60*/  LEA R4, P3, R2, R68, 0x1 ;  /* 0x0000004402047211 */ /* 0x000fc800078608ff */
[----:B------:R-:W-:-:S05]  /*1bf70*/  LEA.HI.X R5, R2, R69, R5, 0x1, P3 ;  /* 0x0000004502057211 */ /* 0x000fca00018f0c05 */
[----:B------:R-:W-:Y:S04]  /*1bf80*/  @!P2 ST.E.128 desc[UR8][R4.64], R40 ;  /* 0x000000280400a985 */ /* 0x000fe8000c101d08 */
[----:B------:R1:W-:Y:S02]  /*1bf90*/  @!P1 ST.E.128 desc[UR4][R4.64+0x80], R24 ;  /* 0x0000801804009985 */ /* 0x0003e4000c101d04 */
[----:B-1----:R-:W-:Y:S05]  /*1bfa0*/  @P0 RET.REL.NODEC R206 `(_ZN5flash24flash_fwd_splitkv_kernelI23Flash_fwd_kernel_traitsILi192ELi64ELi64ELi4ELb0ELb0EN7cutlass10bfloat16_tE19Flash_kernel_traitsILi192ELi64ELi64ELi4ES3_EELb0ELb0ELb0ELb0ELb0ELb0ELb0ELb1EEEvNS_16Flash_fwd_paramsE) ;  /* 0xfffffe40ce140950 */ /* 0x002fea0003c3ffff */
[----:B------:R-:W-:Y:S01]  /*1bfb0*/  R2UR UR4, R6 ;  /* 0x00000000060472ca */ /* 0x000fe200000e0000 */
[----:B------:R-:W-:Y:S01]  /*1bfc0*/  IMAD.MOV.U32 R207, RZ, RZ, 0x0 ;  /* 0x00000000ffcf7424 */ /* 0x000fe200078e00ff */
[----:B------:R-:W-:-:S13]  /*1bfd0*/  R2UR UR5, R7 ;  /* 0x00000000070572ca */ /* 0x000fda00000e0000 */
[----:B------:R1:W-:Y:S02]  /*1bfe0*/  ST.E.128 desc[UR4][R4.64+0x100], R56 ;  /* 0x0001003804007985 */ /* 0x0003e4000c101d04 */
[----:B-1----:R-:W-:Y:S05]  /*1bff0*/  RET.REL.NODEC R206 `(_ZN5flash24flash_fwd_splitkv_kernelI23Flash_fwd_kernel_traitsILi192ELi64ELi64ELi4ELb0ELb0EN7cutlass10bfloat16_tE19Flash_kernel_traitsILi192ELi64ELi64ELi4ES3_EELb0ELb0ELb0ELb0ELb0ELb0ELb0ELb1EEEvNS_16Flash_fwd_paramsE) ;  /* 0xfffffe40ce007950 */ /* 0x002fea0003c3ffff */
.L_x_1077:
[----:B------:R-:W-:Y:S01]  /*1c000*/  MOV R5, 0x2 ;  /* 0x0000000200057802 */ /* 0x000fe20000000f00 */
[----:B------:R-:W-:Y:S01]  /*1c010*/  IMAD.MOV.U32 R0, RZ, RZ, 0x1f ;  /* 0x0000001fff007424 */ /* 0x000fe200078e00ff */
[----:B------:R-:W-:-:S07]  /*1c020*/  MOV R2, 0xffffffff ;  /* 0xffffffff00027802 */ /* 0x000fce0000000f00 */
[----:B-1---5:R-:W-:Y:S05]  /*1c030*/  WARPSYNC.COLLECTIVE R2, `(.L_x_1089) ;  /* 0x0000000002087348 */ /* 0x022fea0003c00000 */
[----:B------:R2:W3:Y:S02]  /*1c040*/  SHFL.BFLY P0, R13, R219, R5, R0 ;  /* 0x0c000005db0d7389 */ /* 0x0004e40000000000 */
[----:B-123-5:R-:W-:Y:S01]  /*1c050*/  ENDCOLLECTIVE ;  /* 0x000000000000791b */ /* 0x02efe20003800000 */
.L_x_1089:
[----:B------:R-:W-:Y:S02]  /*1c060*/  IMAD.MOV.U32 R8, RZ, RZ, R13 ;  /* 0x000000ffff087224 */ /* 0x000fe400078e000d */
[----:B------:R-:W-:Y:S02]  /*1c070*/  IMAD.MOV.U32 R5, RZ, RZ, 0x1 ;  /* 0x00000001ff057424 */ /* 0x000fe400078e00ff */
[----:B------:R-:W-:-:S05]  /*1c080*/  FADD.FTZ R9, R8, R219 ;  /* 0x000000db08097221 */ /* 0x000fca0000010000 */
[----:B------:R-:W-:-:S07]  /*1c090*/  MOV R219, R9 ;  /* 0x0000000900db7202 */ /* 0x000fce0000000f00 */
[----:B------:R-:W-:Y:S05]  /*1c0a0*/  WARPSYNC.COLLECTIVE R2, `(.L_x_1090) ;  /* 0x0000000002087348 */ /* 0x000fea0003c00000 */
[----:B------:R1:W2:Y:S02]  /*1c0b0*/  SHFL.BFLY P0, R13, R219, R5, R0 ;  /* 0x0c000005db0d7389 */ /* 0x0002a40000000000 */
[----:B-12---:R-:W-:Y:S01]  /*1c0c0*/  ENDCOLLECTIVE ;  /* 0x000000000000791b */ /* 0x006fe20003800000 */
.L_x_1090:
[----:B------:R-:W-:Y:S01]  /*1c0d0*/  MOV R219, R217 ;  /* 0x000000d900db7202 */ /* 0x000fe20000000f00 */
[----:B------:R-:W-:Y:S01]  /*1c0e0*/  IMAD.MOV.U32 R5, RZ, RZ, 0x2 ;  /* 0x00000002ff057424 */ /* 0x000fe200078e00ff */
[----:B------:R-:W-:-:S07]  /*1c0f0*/  MOV R8, R13 ;  /* 0x0000000d00087202 */ /* 0x000fce0000000f00 */
[----:B------:R-:W-:Y:S05]  /*1c100*/  WARPSYNC.COLLECTIVE R2, `(.L_x_1091) ;  /* 0x0000000002087348 */ /* 0x000fea0003c00000 */
[----:B------:R1:W2:Y:S02]  /*1c110*/  SHFL.BFLY P0, R13, R219, R5, R0 ;  /* 0x0c000005db0d7389 */ /* 0x0002a40000000000 */
[----:B-12---:R-:W-:Y:S01]  /*1c120*/  ENDCOLLECTIVE ;  /* 0x000000000000791b */ /* 0x006fe20003800000 */
.L_x_1091:
[----:B------:R-:W-:Y:S01]  /*1c130*/  FADD.FTZ R8, R9, R8 ;  /* 0x0000000809087221 */ /* 0x000fe20000010000 */
[----:B------:R-:W-:Y:S01]  /*1c140*/  FADD.FTZ R12, R13, R217 ;  /* 0x000000d90d0c7221 */ /* 0x000fe20000010000 */
[----:B------:R-:W-:-:S04]  /*1c150*/  MOV R5, 0x1 ;  /* 0x0000000100057802 */ /* 0x000fc80000000f00 */
[----:B------:R-:W-:-:S07]  /*1c160*/  MOV R219, R12 ;  /* 0x0000000c00db7202 */ /* 0x000fce0000000f00 */
[----:B------:R-:W-:Y:S05]  /*1c170*/  WARPSYNC.COLLECTIVE R2, `(.L_x_1092) ;  /* 0x0000000002087348 */ /* 0x000fea0003c00000 */
[----:B------:R1:W2:Y:S02]  /*1c180*/  SHFL.BFLY P0, R13, R219, R5, R0 ;  /* 0x0c000005db0d7389 */ /* 0x0002a40000000000 */
[----:B-12---:R-:W-:Y:S01]  /*1c190*/  ENDCOLLECTIVE ;  /* 0x000000000000791b */ /* 0x006fe20003800000 */
.L_x_1092:
[----:B------:R-:W-:Y:S05]  /*1c1a0*/  BRA `(.L_x_1093) ;  /* 0xffffffe0002c7947 */ /* 0x000fea000383ffff */
.L_x_1094:
        /* <DEDUP_REMOVED lines=13> */
.L_x_7898:


//--------------------- .text._ZN5flash24flash_fwd_splitkv_kernelI23Flash_fwd_kernel_traitsILi192ELi64ELi64ELi4ELb0ELb0EN7cutlass10bfloat16_tE19Flash_kernel_traitsILi192ELi64ELi64ELi4ES3_EELb0ELb0ELb0ELb0ELb0ELb1ELb0ELb1EEEvNS_16Flash_fwd_paramsE --------------------------
	.section	.text._ZN5flash24flash_fwd_splitkv_kernelI23Flash_fwd_kernel_traitsILi192ELi64ELi64ELi4ELb0ELb0EN7cutlass10bfloat16_tE19Flash_kernel_traitsILi192ELi64ELi64ELi4ES3_EELb0ELb0ELb0ELb0ELb0ELb1ELb0ELb1EEEvNS_16Flash_fwd_paramsE,"ax",@progbits
	.align	128
        .global         _ZN5flash24flash_fwd_splitkv_kernelI23Flash_fwd_kernel_traitsILi192ELi64ELi64ELi4ELb0ELb0EN7cutlass10bfloat16_tE19Flash_kernel_traitsILi192ELi64ELi64ELi4ES3_EELb0ELb0ELb0ELb0ELb0ELb1ELb0ELb1EEEvNS_16Flash_fwd_paramsE
        .type           _ZN5flash24flash_fwd_splitkv_kernelI23Flash_fwd_kernel_traitsILi192ELi64ELi64ELi4ELb0ELb0EN7cutlass10bfloat16_tE19Flash_kernel_traitsILi192ELi64ELi64ELi4ES3_EELb0ELb0ELb0ELb0ELb0ELb1ELb0ELb1EEEvNS_16Flash_fwd_paramsE,@function
        .size           _ZN5flash24flash_fwd_splitkv_kernelI23Flash_fwd_kernel_traitsILi192ELi64ELi64ELi4ELb0ELb0EN7cutlass10bfloat16_tE19Flash_kernel_traitsILi192ELi64ELi64ELi4ES3_EELb0ELb0ELb0ELb0ELb0ELb1ELb0ELb1EEEvNS_16Flash_fwd_paramsE,(.L_x_7899 - _ZN5flash24flash_fwd_splitkv_kernelI23Flash_fwd_kernel_traitsILi192ELi64ELi64ELi4ELb0ELb0EN7cutlass10bfloat16_tE19Flash_kernel_traitsILi192ELi64ELi64ELi4ES3_EELb0ELb0ELb0ELb0ELb0ELb1ELb0ELb1EEEvNS_16Flash_fwd_paramsE)
        .other          _ZN5flash24flash_fwd_splitkv_kernelI23Flash_fwd_kernel_traitsILi192ELi64ELi64ELi4ELb0ELb0EN7cutlass10bfloat16_tE19Flash_kernel_traitsILi192ELi64ELi64ELi4ES3_EELb0ELb0ELb0ELb0ELb0ELb1ELb0ELb1EEEvNS_16Flash_fwd_paramsE,@"STO_CUDA_ENTRY STV_DEFAULT"
_ZN5flash24flash_fwd_splitkv_kernelI23Flash_fwd_kernel_traitsILi192ELi64ELi64ELi4ELb0ELb0EN7cutlass10bfloat16_tE19Flash_kernel_traitsILi192ELi64ELi64ELi4ES3_EELb0ELb0ELb0ELb0ELb0ELb1ELb0ELb1EEEvNS_16Flash_fwd_paramsE:
.text._ZN5flash24flash_fwd_splitkv_kernelI23Flash_fwd_kernel_traitsILi192ELi64ELi64ELi4ELb0ELb0EN7cutlass10bfloat16_tE19Flash_kernel_traitsILi192ELi64ELi64ELi4ES3_EELb0ELb0ELb0ELb0ELb0ELb1ELb0ELb1EEEvNS_16Flash_fwd_paramsE:
[----:B------:R-:W-:Y:S01]  /*0000*/  LDC R1, c[0x0][0x28] ;  /* 0x00000a00ff017b82 */ /* 0x000fe20000000800 */
[----:B------:R-:W1:Y:S07]  /*0010*/  S2R R215, SR_CTAID.X ;  /* 0x0000000000d77919 */ /* 0x000e6e0000002500 */
[----:B------:R-:W2:Y:S01]  /*0020*/  LDC.64 R16, c[0x0][0x198] ;  /* 0x00006600ff107b82 */ /* 0x000ea20000000a00 */
[----:B------:R-:W-:Y:S01]  /*0030*/  BSSY B4, `(.L_x_1095) ;  /* 0x0000005000047945 */ /* 0x000fe20003800000 */
[----:B------:R-:W-:Y:S01]  /*0040*/  MOV R212, 0x80 ;  /* 0x0000008000d47802 */ /* 0x000fe20000000f00 */
[----:B------:R-:W3:Y:S01]  /*0050*/  S2R R214, SR_CTAID.Y ;  /* 0x0000000000d67919 */ /* 0x000ee20000002600 */
[----:B------:R-:W4:Y:S05]  /*0060*/  S2R R213, SR_CTAID.Z ;  /* 0x0000000000d57919 */ /* 0x000f2a0000002700 */
[----:B-1234-:R-:W-:Y:S05]  /*0070*/  CALL.REL.NOINC `($_ZN5flash24flash_fwd_splitkv_kernelI23Flash_fwd_kernel_traitsILi192ELi64ELi64ELi4ELb0ELb0EN7cutlass10bfloat16_tE19Flash_kernel_traitsILi192ELi64ELi64ELi4ES3_EELb0ELb0ELb0ELb0ELb0ELb1ELb0ELb1EEEvNS_16Flash_fwd_paramsE$_ZN5flash30compute_attn_1rowblock_splitkvI23Flash_fwd_kernel_traitsILi192ELi64ELi64ELi4ELb0ELb0EN7cutlass10bfloat16_tE19Flash_kernel_traitsILi192ELi64ELi64ELi4ES3_EELb0ELb0ELb0ELb0ELb0ELb1ELb0ELb1ENS_16Flash_fwd_paramsEEEvRKT8_iiiii) ;  /* 0x0000000000087944 */ /* 0x01efea0003c00000 */
[----:B------:R-:W-:Y:S05]  /*0080*/  BSYNC B4 ;  /* 0x0000000000047941 */ /* 0x000fea0003800000 */
.L_x_1095:
[----:B------:R-:W-:Y:S05]  /*0090*/  EXIT ;  /* 0x000000000000794d */ /* 0x000fea0003800000 */
        .type           $_ZN5flash24flash_fwd_splitkv_kernelI23Flash_fwd_kernel_traitsILi192ELi64ELi64ELi4ELb0ELb0EN7cutlass10bfloat16_tE19Flash_kernel_traitsILi192ELi64ELi64ELi4ES3_EELb0ELb0ELb0ELb0ELb0ELb1ELb0ELb1EEEvNS_16Flash_fwd_paramsE$_ZN5flash30compute_attn_1rowblock_splitkvI23Flash_fwd_kernel_traitsILi192ELi64ELi64ELi4ELb0ELb0EN7cutlass10bfloat16_tE19Flash_kernel_traitsILi192ELi64ELi64ELi4ES3_EELb0ELb0ELb0ELb0ELb0ELb1ELb0ELb1ENS_16Flash_fwd_paramsEEEvRKT8_iiiii,@function
        .size           $_ZN5flash24flash_fwd_splitkv_kernelI23Flash_fwd_kernel_traitsILi192ELi64ELi64ELi4ELb0ELb0EN7cutlass10bfloat16_tE19Flash_kernel_traitsILi192ELi64ELi64ELi4ES3_EELb0ELb0ELb0ELb0ELb0ELb1ELb0ELb1EEEvNS_16Flash_fwd_paramsE$_ZN5flash30compute_attn_1rowblock_splitkvI23Flash_fwd_kernel_traitsILi192ELi64ELi64ELi4ELb0ELb0EN7cutlass10bfloat16_tE19Flash_kernel_traitsILi192ELi64ELi64ELi4ES3_EELb0ELb0ELb0ELb0ELb0ELb1ELb0ELb1ENS_16Flash_fwd_paramsEEEvRKT8_iiiii,(.L_x_7899 - $_ZN5flash24flash_fwd_splitkv_kernelI23Flash_fwd_kernel_traitsILi192ELi64ELi64ELi4ELb0ELb0EN7cutlass10bfloat16_tE19Flash_kernel_traitsILi192ELi64ELi64ELi4ES3_EELb0ELb0ELb0ELb0ELb0ELb1ELb0ELb1EEEvNS_16Flash_fwd_paramsE$_ZN5flash30compute_attn_1rowblock_splitkvI23Flash_fwd_kernel_traitsILi192ELi64ELi64ELi4ELb0ELb0EN7cutlass10bfloat16_tE19Flash_kernel_traitsILi192ELi64ELi64ELi4ES3_EELb0ELb0ELb0ELb0ELb0ELb1ELb0ELb1ENS_16Flash_fwd_paramsEEEvRKT8_iiiii)
$_ZN5flash24flash_fwd_splitkv_kernelI23Flash_fwd_kernel_traitsILi192ELi64ELi64ELi4ELb0ELb0EN7cutlass10bfloat16_tE19Flash_kernel_traitsILi192ELi64ELi64ELi4ES3_EELb0ELb0ELb0ELb0ELb0ELb1ELb0ELb1EEEvNS_16Flash_fwd_paramsE$_ZN5flash30compute_attn_1rowblock_splitkvI23Flash_fwd_kernel_traitsILi192ELi64ELi64ELi4ELb0ELb0EN7cutlass10bfloat16_tE19Flash_kernel_traitsILi192ELi64ELi64ELi4ES3_EELb0ELb0ELb0ELb0ELb0ELb1ELb0ELb1ENS_16Flash_fwd_paramsEEEvRKT8_iiiii:
        /* <DEDUP_REMOVED lines=28> */
.L_x_1097:
[----:B------:R-:W-:Y:S05]  /*0260*/  BSYNC B0 ;  /* 0x0000000000007941 */ /* 0x000fea0003800000 */
.L_x_1096:
        /* <DEDUP_REMOVED lines=8> */
.L_x_1099:
[----:B------:R3:W5:Y:S02]  /*02f0*/  LD.E R0, desc[UR6][R16.64+0xb8] ;  /* 0x0000b80610007980 */ /* 0x000764000c101900 */
.L_x_1100:
[----:B------:R-:W-:Y:S05]  /*0300*/  BSYNC B0 ;  /* 0x0000000000007941 */ /* 0x000fea0003800000 */
.L_x_1098:
        /* <DEDUP_REMOVED lines=10> */
.L_x_1102:
[----:B------:R-:W2:Y:S01]  /*03b0*/  LD.E.64 R2, desc[UR6][R16.64+0x108] ;  /* 0x0001080610027980 */ /* 0x000ea2000c101b00 */
[----:B------:R-:W-:Y:S01]  /*03c0*/  BSSY B0, `(.L_x_1104) ;  /* 0x0000006000007945 */ /* 0x000fe20003800000 */
[----:B------:R-:W-:Y:S01]  /*03d0*/  IMAD.MOV.U32 R0, RZ, RZ, RZ ;  /* 0x000000ffff007224 */ /* 0x000fe200078e00ff */
[----:B--2---:R-:W-:-:S04]  /*03e0*/  ISETP.NE.U32.AND P0, PT, R2, RZ, PT ;  /* 0x000000ff0200720c */ /* 0x004fc80003f05070 */
[----:B------:R-:W-:-:S13]  /*03f0*/  ISETP.NE.AND.EX P0, PT, R3, RZ, PT, P0 ;  /* 0x000000ff0300720c */ /* 0x000fda0003f05300 */
[----:B------:R-:W-:Y:S05]  /*0400*/  @!P0 BRA `(.L_x_1105) ;  /* 0x0000000000048947 */ /* 0x000fea0003800000 */
[----:B------:R2:W5:Y:S02]  /*0410*/  LD.E R0, desc[UR6][R16.64+0xbc] ;  /* 0x0000bc0610007980 */ /* 0x000564000c101900 */
.L_x_1105:
[----:B------:R-:W-:Y:S05]  /*0420*/  BSYNC B0 ;  /* 0x0000000000007941 */ /* 0x000fea0003800000 */
.L_x_1104:
[----:B-----5:R-:W-:Y:S02]  /*0430*/  IADD3 R69, R73, R0, RZ ;  /* 0x0000000049457210 */ /* 0x020fe40007ffe0ff */
.L_x_1103:
[----:B------:R-:W-:Y:S05]  /*0440*/  BSYNC B1 ;  /* 0x0000000000017941 */ /* 0x000fea0003800000 */
.L_x_1101:
[----:B------:R-:W-:Y:S01]  /*0450*/  IMAD.SHL.U32 R77, R215, 0x40, RZ ;  /* 0x00000040d74d7824 */ /* 0x000fe200078e00ff */
[----:B------:R-:W-:Y:S01]  /*0460*/  MOV R2, R212 ;  /* 0x000000d400027202 */ /* 0x000fe20000000f00 */
[----:B------:R-:W-:-:S03]  /*0470*/  IMAD.MOV.U32 R3, RZ, RZ, 0x0 ;  /* 0x00000000ff037424 */ /* 0x000fc600078e00ff */
[----:B------:R-:W-:-:S13]  /*0480*/  ISETP.GT.AND P0, PT, R216, R77, PT ;  /* 0x0000004dd800720c */ /* 0x000fda0003f04270 */
[----:B-1234-:R-:W-:Y:S05]  /*0490*/  @!P0 RET.REL.NODEC R2 `(_ZN5flash24flash_fwd_splitkv_kernelI23Flash_fwd_kernel_traitsILi192ELi64ELi64ELi4ELb0ELb0EN7cutlass10bfloat16_tE19Flash_kernel_traitsILi192ELi64ELi64ELi4ES3_EELb0ELb0ELb0ELb0ELb0ELb1ELb0ELb1EEEvNS_16Flash_fwd_paramsE) ;  /* 0xfffffff802d88950 */ /* 0x01efea0003c3ffff */
        /* <DEDUP_REMOVED lines=28> */
[--C-:B------:R-:W-:Y:S01]  /*0660*/  SHF.R.S32.HI R8, RZ, 0x1f, R77.reuse ;  /* 0x0000001fff087819 */ /* 0x100fe2000001144d */
[----:B------:R-:W-:Y:S01]  /*0670*/  IMAD.IADD R216, R216, 0x1, -R77 ;  /* 0x00000001d8d87824 */ /* 0x000fe200078e0a4d */
        /* <DEDUP_REMOVED lines=11> */
[----:B------:R-:W-:Y:S02]  /*0730*/  IMAD R13, R7, R77, RZ ;  /* 0x0000004d070d7224 */ /* 0x000fe400078e02ff */
[----:B------:R-:W-:Y:S01]  /*0740*/  IMAD.WIDE.U32 R14, R77, R6, R24 ;  /* 0x000000064d0e7225 */ /* 0x000fe200078e0018 */
[----:B------:R-:W-:-:S03]  /*0750*/  @P0 IADD3 R11, R219, R11, RZ ;  /* 0x0000000bdb0b0210 */ /* 0x000fc60007ffe0ff */
[----:B------:R-:W-:Y:S01]  /*0760*/  @!P0 IMAD.MOV.U32 R10, RZ, RZ, R16 ;  /* 0x000000ffff0a8224 */ /* 0x000fe200078e0010 */
[----:B------:R-:W-:Y:S01]  /*0770*/  @!P0 IADD3 R11, R17, R12, RZ ;  /* 0x0000000c110b8210 */ /* 0x000fe20007ffe0ff */
[----:B------:R-:W-:-:S03]  /*0780*/  IMAD R8, R6, R8, R13 ;  /* 0x0000000806087224 */ /* 0x000fc600078e020d */
[----:B------:R-:W-:-:S04]  /*0790*/  IADD3 R10, P0, R10, R14, RZ ;  /* 0x0000000e0a0a7210 */ /* 0x000fc80007f1e0ff */
        /* <DEDUP_REMOVED lines=26> */
.L_x_1108:
[----:B------:R-:W-:Y:S05]  /*0940*/  BSYNC B0 ;  /* 0x0000000000007941 */ /* 0x000fea0003800000 */
.L_x_1107:
[----:B------:R-:W-:Y:S01]  /*0950*/  BSSY B0, `(.L_x_1109) ;  /* 0x0000013000007945 */ /* 0x000fe20003800000 */
[----:B------:R-:W-:-:S03]  /*0960*/  ISETP.GE.AND P0, PT, R17, R216, PT ;  /* 0x000000d81100720c */ /* 0x000fc60003f06270 */
[----:B------:R-:W-:Y:S10]  /*0970*/  @P1 BRA `(.L_x_1110) ;  /* 0x0000000000401947 */ /* 0x000ff40003800000 */
[----:B-1----:R-:W-:Y:S01]  /*0980*/  IADD3 R13, P1, R9, 0x10, RZ ;  /* 0x00000010090d7810 */ /* 0x002fe20007f3e0ff */
[----:B------:R-:W-:Y:S01]  /*0990*/  IMAD.MOV.U32 R30, RZ, RZ, R26 ;  /* 0x000000ffff1e7224 */ /* 0x000fe200078e001a */
[----:B------:R-:W-:Y:S02]  /*09a0*/  MOV R31, R29 ;  /* 0x0000001d001f7202 */ /* 0x000fe40000000f00 */
[-C--:B-----5:R-:W-:Y:S01]  /*09b0*/  ISETP.GE.AND P4, PT, R24, R2.reuse, PT ;  /* 0x000000021800720c */ /* 0x0a0fe20003f86270 */
        /* <DEDUP_REMOVED lines=12> */
.L_x_1110:
[----:B------:R-:W-:Y:S05]  /*0a80*/  BSYNC B0 ;  /* 0x0000000000007941 */ /* 0x000fea0003800000 */
.L_x_1109:
[----:B-----5:R-:W-:Y:S01]  /*0a90*/  IMAD R3, R214, R3, R213 ;  /* 0x00000003d6037224 */ /* 0x020fe200078e02d5 */
[----:B------:R-:W-:Y:S01]  /*0aa0*/  BSSY B0, `(.L_x_1111) ;  /* 0x0000014000007945 */ /* 0x000fe20003800000 */
[----:B------:R-:W-:Y:S02]  /*0ab0*/  ISETP.GE.OR P6, PT, R9, R216, P3 ;  /* 0x000000d80900720c */ /* 0x000fe40001fc6670 */
[----:B------:R-:W-:Y:S01]  /*0ac0*/  IMAD R0, R0, R3, R77 ;  /* 0x0000000300007224 */ /* 0x000fe200078e024d */
[----:B------:R-:W-:Y:S10]  /*0ad0*/  @P0 BRA `(.L_x_1112) ;  /* 0x0000000000400947 */ /* 0x000ff40003800000 */
[----:B--2---:R-:W-:Y:S01]  /*0ae0*/  IADD3 R11, P0, R9, 0x20, RZ ;  /* 0x00000020090b7810 */ /* 0x004fe20007f1e0ff */
[----:B-1----:R-:W-:Y:S01]  /*0af0*/  IMAD.MOV.U32 R12, RZ, RZ, R26 ;  /* 0x000000ffff0c7224 */ /* 0x002fe200078e001a */
        /* <DEDUP_REMOVED lines=14> */
.L_x_1112:
[----:B------:R-:W-:Y:S05]  /*0be0*/  BSYNC B0 ;  /* 0x0000000000007941 */ /* 0x000fea0003800000 */
.L_x_1111:
[----:B--23--:R-:W-:Y:S01]  /*0bf0*/  VIADD R11, R9, 0x30 ;  /* 0x00000030090b7836 */ /* 0x00cfe20000000000 */
[-C--:B------:R-:W-:Y:S01]  /*0c00*/  ISETP.GE.OR P4, PT, R17, R216.reuse, P3 ;  /* 0x000000d81100720c */ /* 0x080fe20001f86670 */
[----:B------:R-:W-:Y:S01]  /*0c10*/  BSSY B0, `(.L_x_1113) ;  /* 0x000001b000007945 */ /* 0x000fe20003800000 */
[C---:B------:R-:W-:Y:S02]  /*0c20*/  IADD3 R3, P0, R0.reuse, R9, RZ ;  /* 0x0000000900037210 */ /* 0x040fe40007f1e0ff */
        /* <DEDUP_REMOVED lines=10> */
[----:B-1----:R-:W-:Y:S01]  /*0cd0*/  IMAD.MOV.U32 R12, RZ, RZ, R26 ;  /* 0x000000ffff0c7224 */ /* 0x002fe200078e001a */
        /* <DEDUP_REMOVED lines=14> */
.L_x_1114:
[----:B------:R-:W-:Y:S05]  /*0dc0*/  BSYNC B0 ;  /* 0x0000000000007941 */ /* 0x000fea0003800000 */
.L_x_1113:
[----:B------:R-:W-:Y:S01]  /*0dd0*/  MOV R213, 0x0 ;  /* 0x0000000000d57802 */ /* 0x000fe20000000f00 */
[----:B------:R-:W-:Y:S04]  /*0de0*/  @!P6 ST.E desc[UR6][R10.64], R4 ;  /* 0x000000040a00e985 */ /* 0x000fe8000c101906 */
[----:B------:R-:W-:Y:S04]  /*0df0*/  @!P5 ST.E desc[UR6][R10.64+0x40], R3 ;  /* 0x000040030a00d985 */ /* 0x000fe8000c101906 */
[----:B------:R1:W-:Y:S02]  /*0e00*/  @!P4 ST.E desc[UR6][R10.64+0x80], R0 ;  /* 0x000080000a00c985 */ /* 0x0003e4000c101906 */
[----:B-12---:R-:W-:Y:S05]  /*0e10*/  @P3 RET.REL.NODEC R212 `(_ZN5flash24flash_fwd_splitkv_kernelI23Flash_fwd_kernel_traitsILi192ELi64ELi64ELi4ELb0ELb0EN7cutlass10bfloat16_tE19Flash_kernel_traitsILi192ELi64ELi64ELi4ES3_EELb0ELb0ELb0ELb0ELb0ELb1ELb0ELb1EEEvNS_16Flash_fwd_paramsE) ;  /* 0xfffffff0d4783950 */ /* 0x006fea0003c3ffff */
[----:B------:R-:W-:Y:S02]  /*0e20*/  MOV R3, 0x7f800000 ;  /* 0x7f80000000037802 */ /* 0x000fe40000000f00 */
[----:B------:R-:W-:-:S03]  /*0e30*/  MOV R213, 0x0 ;  /* 0x0000000000d57802 */ /* 0x000fc60000000f00 */
[----:B------:R1:W-:Y:S02]  /*0e40*/  ST.E desc[UR6][R10.64+0xc0], R3 ;  /* 0x0000c0030a007985 */ /* 0x0003e4000c101906 */
[----:B-1----:R-:W-:Y:S05]  /*0e50*/  RET.REL.NODEC R212 `(_ZN5flash24flash_fwd_splitkv_kernelI23Flash_fwd_kernel_traitsILi192ELi64ELi64ELi4ELb0ELb0EN7cutlass10bfloat16_tE19Flash_kernel_traitsILi192ELi64ELi64ELi4ES3_EELb0ELb0ELb0ELb0ELb0ELb1ELb0ELb1EEEvNS_16Flash_fwd_paramsE) ;  /* 0xfffffff0d4687950 */ /* 0x002fea0003c3ffff */
.L_x_1106:
        /* <DEDUP_REMOVED lines=81> */
[----:B--2---:R-:W-:Y:S01]  /*1370*/  SHF.R.S32.HI R9, RZ, 0x1f, R0 ;  /* 0x0000001fff097819 */ /* 0x004fe20000011400 */
[-C--:B----4-:R-:W-:Y:S02]  /*1380*/  IMAD R4, R19, R0.reuse, RZ ;  /* 0x0000000013047224 */ /* 0x090fe400078e02ff */
[----:B------:R-:W-:-:S04]  /*1390*/  IMAD.WIDE.U32 R12, R18, R0, RZ ;  /* 0x00000000120c7225 */ /* 0x000fc800078e00ff */
[----:B------:R-:W-:Y:S01]  /*13a0*/  IMAD R4, R18, R9, R4 ;  /* 0x0000000912047224 */ /* 0x000fe200078e0204 */
[----:B------:R-:W-:-:S04]  /*13b0*/  SHF.R.S32.HI R19, RZ, 0x1f, R7 ;  /* 0x0000001fff137819 */ /* 0x000fc80000011407 */
        /* <DEDUP_REMOVED lines=11> */
[----:B------:R-:W-:-:S04]  /*1470*/  IMAD.WIDE.U32 R22, R14, R0, RZ ;  /* 0x000000000e167225 */ /* 0x000fc800078e00ff */
[----:B------:R-:W-:Y:S02]  /*1480*/  IMAD R3, R20, R5, R3 ;  /* 0x0000000514037224 */ /* 0x000fe400078e0203 */
[----:B------:R-:W-:-:S04]  /*1490*/  IMAD.WIDE.U32 R12, R4, R20, R12 ;  /* 0x00000014040c7225 */ /* 0x000fc800078e000c */
[----:B------:R-:W-:Y:S01]  /*14a0*/  IMAD R9, R14, R9, R2 ;  /* 0x000000090e097224 */ /* 0x000fe200078e0202 */
[----:B------:R-:W-:Y:S02]  /*14b0*/  MOV R2, R22 ;  /* 0x0000001600027202 */ /* 0x000fe40000000f00 */
[----:B------:R-:W-:Y:S01]  /*14c0*/  IADD3 R3, R13, R3, RZ ;  /* 0x000000030d037210 */ /* 0x000fe20007ffe0ff */
[----:B------:R-:W-:Y:S01]  /*14d0*/  IMAD.IADD R9, R23, 0x1, R9 ;  /* 0x0000000117097824 */ /* 0x000fe200078e0209 */
[----:B------:R-:W-:Y:S01]  /*14e0*/  MOV R0, R12 ;  /* 0x0000000c00007202 */ /* 0x000fe20000000f00 */
[----:B------:R-:W-:Y:S05]  /*14f0*/  BRA `(.L_x_1117) ;  /* 0x0000000400387947 */ /* 0x000fea0003800000 */
.L_x_1116:
        /* <DEDUP_REMOVED lines=8> */
[----:B------:R-:W-:Y:S01]  /*1580*/  IMAD.MOV.U32 R8, RZ, RZ, RZ ;  /* 0x000000ffff087224 */ /* 0x000fe200078e00ff */
[----:B--2---:R-:W-:-:S04]  /*1590*/  IABS R3, R4 ;  /* 0x0000000400037213 */ /* 0x004fc80000000000 */
[----:B------:R-:W2:Y:S08]  /*15a0*/  I2F.RP R6, R3 ;  /* 0x0000000300067306 */ /* 0x000eb00000209400 */
[----:B--2---:R-:W2:Y:S02]  /*15b0*/  MUFU.RCP R2, R6 ;  /* 0x0000000600027308 */ /* 0x004ea40000001000 */
[----:B--2---:R-:W-:-:S06]  /*15c0*/  IADD3 R2, R2, 0xffffffe, RZ ;  /* 0x0ffffffe02027810 */ /* 0x004fcc0007ffe0ff */
[----:B------:R-:W2:Y:S01]  /*15d0*/  F2I.FTZ.U32.TRUNC.NTZ R9, R2 ;  /* 0x0000000200097305 */ /* 0x000ea2000021f000 */
[----:B------:R-:W-:Y:S02]  /*15e0*/  IABS R7, R4 ;  /* 0x0000000400077213 */ /* 0x000fe40000000000 */
[----:B--2---:R-:W-:-:S05]  /*15f0*/  IADD3 R0, RZ, -R9, RZ ;  /* 0x80000009ff007210 */ /* 0x004fca0007ffe0ff */
[----:B------:R-:W-:Y:S01]  /*1600*/  IMAD R5, R0, R3, RZ ;  /* 0x0000000300057224 */ /* 0x000fe200078e02ff */
[----:B------:R-:W-:-:S03]  /*1610*/  IABS R0, R213 ;  /* 0x000000d500007213 */ /* 0x000fc60000000000 */
[----:B------:R-:W-:Y:S01]  /*1620*/  IMAD.HI.U32 R5, R9, R5, R8 ;  /* 0x0000000509057227 */ /* 0x000fe200078e0008 */
[----:B------:R-:W-:-:S05]  /*1630*/  IADD3 R7, RZ, -R7, RZ ;  /* 0x80000007ff077210 */ /* 0x000fca0007ffe0ff */
[----:B------:R-:W-:-:S04]  /*1640*/  IMAD.HI.U32 R2, R5, R0, RZ ;  /* 0x0000000005027227 */ /* 0x000fc800078e00ff */
[----:B------:R-:W-:-:S05]  /*1650*/  IMAD R0, R2, R7, R0 ;  /* 0x0000000702007224 */ /* 0x000fca00078e0200 */
[----:B------:R-:W-:Y:S01]  /*1660*/  ISETP.GT.U32.AND P0, PT, R3, R0, PT ;  /* 0x000000000300720c */ /* 0x000fe20003f04070 */
[-C--:B---3--:R-:W-:Y:S01]  /*1670*/  @!P3 IMAD R5, R67, R13.reuse, RZ ;  /* 0x0000000d4305b224 */ /* 0x088fe200078e02ff */
[----:B------:R-:W-:Y:S01]  /*1680*/  @!P3 SHF.R.S32.HI R6, RZ, 0x1f, R13 ;  /* 0x0000001fff06b819 */ /* 0x000fe2000001140d */
[----:B------:R-:W-:-:S04]  /*1690*/  @!P3 IMAD.WIDE.U32 R24, R66, R13, RZ ;  /* 0x0000000d4218b225 */ /* 0x000fc800078e00ff */
[----:B------:R-:W-:Y:S01]  /*16a0*/  @!P3 IMAD R5, R6, R66, R5 ;  /* 0x000000420605b224 */ /* 0x000fe200078e0205 */
[----:B-----5:R-:W-:Y:S01]  /*16b0*/  @!P3 SHF.R.S32.HI R6, RZ, 0x1f, R12 ;  /* 0x0000001fff06b819 */ /* 0x020fe2000001140c */
[----:B------:R-:W-:-:S04]  /*16c0*/  @P3 IMAD.IADD R7, R13, 0x1, R14 ;  /* 0x000000010d073824 */ /* 0x000fc800078e020e */
[----:B------:R-:W-:Y:S02]  /*16d0*/  @!P0 IADD3 R0, R0, -R3, RZ ;  /* 0x8000000300008210 */ /* 0x000fe40007ffe0ff */
[----:B------:R-:W-:Y:S01]  /*16e0*/  @!P3 IADD3 R25, R25, R5, RZ ;  /* 0x000000051919b210 */ /* 0x000fe20007ffe0ff */
[----:B----4-:R-:W-:Y:S01]  /*16f0*/  @!P3 IMAD R5, R19, R12, RZ ;  /* 0x0000000c1305b224 */ /* 0x010fe200078e02ff */
[----:B------:R-:W-:Y:S01]  /*1700*/  ISETP.GE.U32.AND P2, PT, R0, R3, PT ;  /* 0x000000030000720c */ /* 0x000fe20003f46070 */
[-C--:B------:R-:W-:Y:S01]  /*1710*/  @P3 IMAD R9, R67, R7.reuse, RZ ;  /* 0x0000000743093224 */ /* 0x080fe200078e02ff */
[----:B------:R-:W-:Y:S01]  /*1720*/  LOP3.LUT R0, R213, R4, RZ, 0x3c, !PT ;  /* 0x00000004d5007212 */ /* 0x000fe200078e3cff */
[----:B------:R-:W-:-:S04]  /*1730*/  @P3 IMAD.WIDE.U32 R28, R66, R7, RZ ;  /* 0x00000007421c3225 */ /* 0x000fc800078e00ff */
[C---:B------:R-:W-:Y:S02]  /*1740*/  @!P3 IMAD R5, R18.reuse, R6, R5 ;  /* 0x000000061205b224 */ /* 0x040fe400078e0205 */
[----:B------:R-:W-:Y:S01]  /*1750*/  @!P3 IMAD.WIDE.U32 R18, R18, R12, R24 ;  /* 0x0000000c1212b225 */ /* 0x000fe200078e0018 */
[----:B------:R-:W-:Y:S02]  /*1760*/  ISETP.GE.AND P1, PT, R0, RZ, PT ;  /* 0x000000ff0000720c */ /* 0x000fe40003f26270 */
[----:B------:R-:W-:Y:S02]  /*1770*/  @!P0 IADD3 R2, R2, 0x1, RZ ;  /* 0x0000000102028810 */ /* 0x000fe40007ffe0ff */
[----:B------:R-:W-:Y:S02]  /*1780*/  @P3 IADD3 R9, R29, R9, RZ ;  /* 0x000000091d093210 */ /* 0x000fe40007ffe0ff */
[----:B------:R-:W-:Y:S02]  /*1790*/  ISETP.NE.AND P0, PT, R4, RZ, PT ;  /* 0x000000ff0400720c */ /* 0x000fe40003f05270 */
[----:B------:R-:W-:Y:S01]  /*17a0*/  @!P3 IADD3 R9, R19, R5, RZ ;  /* 0x000000051309b210 */ /* 0x000fe20007ffe0ff */
[-C--:B------:R-:W-:Y:S01]  /*17b0*/  @!P3 IMAD R5, R65, R13.reuse, RZ ;  /* 0x0000000d4105b224 */ /* 0x080fe200078e02ff */
[----:B------:R-:W-:Y:S01]  /*17c0*/  @!P3 SHF.R.S32.HI R3, RZ, 0x1f, R13 ;  /* 0x0000001fff03b819 */ /* 0x000fe2000001140d */
[----:B------:R-:W-:Y:S01]  /*17d0*/  @P3 IMAD.MOV.U32 R8, RZ, RZ, R28 ;  /* 0x000000ffff083224 */ /* 0x000fe200078e001c */
[----:B------:R-:W-:Y:S01]  /*17e0*/  @P2 IADD3 R2, R2, 0x1, RZ ;  /* 0x0000000102022810 */ /* 0x000fe20007ffe0ff */
[----:B------:R-:W-:Y:S01]  /*17f0*/  @!P3 IMAD.WIDE.U32 R28, R64, R13, RZ ;  /* 0x0000000d401cb225 */ /* 0x000fe200078e00ff */
[----:B------:R-:W-:-:S03]  /*1800*/  LEA R7, R133, 0xffffffc0, 0x6 ;  /* 0xffffffc085077811 */ /* 0x000fc600078e30ff */
[----:B------:R-:W-:Y:S01]  /*1810*/  @!P3 IMAD R3, R3, R64, R5 ;  /* 0x000000400303b224 */ /* 0x000fe200078e0205 */
[----:B------:R-:W-:Y:S01]  /*1820*/  MOV R15, R2 ;  /* 0x00000002000f7202 */ /* 0x000fe20000000f00 */
[----:B------:R-:W-:Y:S01]  /*1830*/  @!P3 IMAD.MOV.U32 R8, RZ, RZ, R18 ;  /* 0x000000ffff08b224 */ /* 0x000fe200078e0012 */
[----:B------:R-:W-:Y:S01]  /*1840*/  SHF.R.S32.HI R19, RZ, 0x1f, R7 ;  /* 0x0000001fff137819 */ /* 0x000fe20000011407 */
[----:B------:R-:W-:Y:S01]  /*1850*/  IMAD R6, R67, R7, RZ ;  /* 0x0000000743067224 */ /* 0x000fe200078e02ff */
[----:B------:R-:W-:Y:S01]  /*1860*/  @!P3 IADD3 R29, R29, R3, RZ ;  /* 0x000000031d1db210 */ /* 0x000fe20007ffe0ff */
[----:B------:R-:W-:Y:S01]  /*1870*/  @!P3 IMAD R0, R23, R12, RZ ;  /* 0x0000000c1700b224 */ /* 0x000fe200078e02ff */
[----:B------:R-:W-:Y:S02]  /*1880*/  @!P1 IADD3 R15, -R15, RZ, RZ ;  /* 0x000000ff0f0f9210 */ /* 0x000fe40007ffe1ff */
[----:B------:R-:W-:Y:S01]  /*1890*/  @!P3 SHF.R.S32.HI R3, RZ, 0x1f, R12 ;  /* 0x0000001fff03b819 */ /* 0x000fe2000001140c */
[----:B------:R-:W-:Y:S01]  /*18a0*/  IMAD R6, R19, R66, R6 ;  /* 0x0000004213067224 */ /* 0x000fe200078e0206 */
[----:B------:R-:W-:Y:S01]  /*18b0*/  @!P0 LOP3.LUT R15, RZ, R4, RZ, 0x33, !PT ;  /* 0x00000004ff0f8212 */ /* 0x000fe200078e33ff */
[----:B------:R-:W-:-:S03]  /*18c0*/  IMAD.WIDE.U32 R24, R66, R7, R8 ;  /* 0x0000000742187225 */ /* 0x000fc600078e0008 */
[----:B------:R-:W-:Y:S01]  /*18d0*/  SHF.R.S32.HI R5, RZ, 0x1f, R15 ;  /* 0x0000001fff057819 */ /* 0x000fe2000001140f */
[----:B------:R-:W-:Y:S02]  /*18e0*/  @P3 IMAD.IADD R13, R13, 0x1, R14 ;  /* 0x000000010d0d3824 */ /* 0x000fe400078e020e */
[----:B------:R-:W-:Y:S02]  /*18f0*/  @!P3 IMAD R0, R22, R3, R0 ;  /* 0x000000031600b224 */ /* 0x000fe400078e0200 */
[----:B------:R-:W-:Y:S02]  /*1900*/  IMAD.IADD R25, R25, 0x1, R6 ;  /* 0x0000000119197824 */ /* 0x000fe400078e0206 */
[----:B------:R-:W-:Y:S02]  /*1910*/  IMAD R3, R21, R15, RZ ;  /* 0x0000000f15037224 */ /* 0x000fe400078e02ff */
[-C--:B------:R-:W-:Y:S02]  /*1920*/  @P3 IMAD R9, R65, R13.reuse, RZ ;  /* 0x0000000d41093224 */ /* 0x080fe400078e02ff */
[----:B------:R-:W-:-:S04]  /*1930*/  @P3 IMAD.WIDE.U32 R30, R64, R13, RZ ;  /* 0x0000000d401e3225 */ /* 0x000fc800078e00ff */
        /* <DEDUP_REMOVED lines=10> */
.L_x_1117:
[----:B------:R-:W-:Y:S05]  /*19e0*/  BSYNC B0 ;  /* 0x0000000000007941 */ /* 0x000fea0003800000 */
.L_x_1115:
        /* <DEDUP_REMOVED lines=13> */
[----:B------:R-:W-:-:S03]  /*1ac0*/  LOP3.LUT R8, R70, 0xfffffff0, RZ, 0xc0, !PT ;  /* 0xfffffff046087812 */ /* 0x000fc600078ec0ff */
[C---:B------:R-:W-:Y:S02]  /*1ad0*/  IMAD.IADD R68, R57.reuse, 0x1, -R68 ;  /* 0x0000000139447824 */ /* 0x040fe400078e0a44 */
[----:B-1----:R-:W-:Y:S01]  /*1ae0*/  IMAD.IADD R11, R57, 0x1, -R8 ;  /* 0x00000001390b7824 */ /* 0x002fe200078e0a08 */
[----:B------:R-:W-:Y:S01]  /*1af0*/  SHF.R.S32.HI R13, RZ, 0x4, R70 ;  /* 0x00000004ff0d7819 */ /* 0x000fe20000011446 */
[----:B------:R-:W-:Y:S01]  /*1b00*/  IMAD.SHL.U32 R12, R68, 0x8, RZ ;  /* 0x00000008440c7824 */ /* 0x000fe200078e00ff */
[----:B------:R-:W-:Y:S02]  /*1b10*/  SHF.R.S32.HI R166, RZ, 0x3, R166 ;  /* 0x00000003ffa67819 */ /* 0x000fe400000114a6 */
[----:B------:R-:W-:Y:S02]  /*1b20*/  SHF.R.S32.HI R8, RZ, 0x1f, R11 ;  /* 0x0000001fff087819 */ /* 0x000fe4000001140b */
[----:B------:R-:W-:Y:S02]  /*1b30*/  LEA.HI R70, R70, R13, RZ, 0x1 ;  /* 0x0000000d46467211 */ /* 0x000fe400078f08ff */
[----:B------:R-:W-:-:S02]  /*1b40*/  IADD3 R20, P1, R12, R2, RZ ;  /* 0x000000020c147210 */ /* 0x000fc40007f3e0ff */
[----:B------:R-:W-:Y:S01]  /*1b50*/  LEA.HI R2, R8, R11, RZ, 0x3 ;  /* 0x0000000b08027211 */ /* 0x000fe200078f18ff */
[----:B------:R-:W-:Y:S01]  /*1b60*/  IMAD.SHL.U32 R21, R166, 0x40, RZ ;  /* 0x00000040a6157824 */ /* 0x000fe200078e00ff */
[----:B------:R-:W-:Y:S02]  /*1b70*/  LOP3.LUT R70, R70, 0xfffffffe, RZ, 0xc0, !PT ;  /* 0xfffffffe46467812 */ /* 0x000fe400078ec0ff */
[----:B------:R-:W-:Y:S02]  /*1b80*/  LOP3.LUT R10, R2, 0xfffffff8, RZ, 0xc0, !PT ;  /* 0xfffffff8020a7812 */ /* 0x000fe400078ec0ff */
[----:B------:R-:W-:Y:S01]  /*1b90*/  LOP3.LUT R21, R21, 0x1c0, RZ, 0xc0, !PT ;  /* 0x000001c015157812 */ /* 0x000fe200078ec0ff */
[----:B------:R-:W-:Y:S01]  /*1ba0*/  IMAD.IADD R70, R13, 0x1, -R70 ;  /* 0x000000010d467824 */ /* 0x000fe200078e0a46 */
[----:B------:R-:W-:Y:S01]  /*1bb0*/  SHF.R.S32.HI R13, RZ, 0x1f, R12 ;  /* 0x0000001fff0d7819 */ /* 0x000fe2000001140c */
[----:B------:R-:W-:Y:S01]  /*1bc0*/  IMAD.IADD R10, R11, 0x1, -R10 ;  /* 0x000000010b0a7824 */ /* 0x000fe200078e0a0a */
[----:B------:R-:W-:-:S02]  /*1bd0*/  LOP3.LUT R15, R21, 0x38, R12, 0xf8, !PT ;  /* 0x00000038150f7812 */ /* 0x000fc400078ef80c */
[----:B------:R-:W-:Y:S01]  /*1be0*/  SHF.R.U32.HI R14, RZ, 0x3, R21 ;  /* 0x00000003ff0e7819 */ /* 0x000fe20000011615 */
[----:B------:R-:W-:Y:S02]  /*1bf0*/  IMAD.X R21, R13, 0x1, R9, P1 ;  /* 0x000000010d157824 */ /* 0x000fe400008e0609 */
[-C--:B------:R-:W-:Y:S02]  /*1c00*/  IMAD R8, R19, R64.reuse, RZ ;  /* 0x0000004013087224 */ /* 0x080fe400078e02ff */
[----:B------:R-:W-:Y:S01]  /*1c10*/  IMAD.SHL.U32 R9, R10, 0x40, RZ ;  /* 0x000000400a097824 */ /* 0x000fe200078e00ff */
[----:B------:R-:W-:Y:S01]  /*1c20*/  LEA.HI R11, R6, R57, RZ, 0x6 ;  /* 0x00000039060b7211 */ /* 0x000fe200078f30ff */
[C---:B------:R-:W-:Y:S02]  /*1c30*/  IMAD R8, R7.reuse, R65, R8 ;  /* 0x0000004107087224 */ /* 0x040fe400078e0208 */
[----:B------:R-:W-:Y:S01]  /*1c40*/  IMAD.WIDE.U32 R20, R7, R64, R20 ;  /* 0x0000004007147225 */ /* 0x000fe200078e0014 */
[----:B------:R-:W-:-:S03]  /*1c50*/  LOP3.LUT R7, R9, 0x1c0, RZ, 0xc0, !PT ;  /* 0x000001c009077812 */ /* 0x000fc600078ec0ff */
[----:B------:R-:W-:Y:S01]  /*1c60*/  IMAD.SHL.U32 R6, R70, 0x8, RZ ;  /* 0x0000000846067824 */ /* 0x000fe200078e00ff */
[----:B------:R-:W-:-:S04]  /*1c70*/  SHF.R.U32.HI R55, RZ, 0x3, R7 ;  /* 0x00000003ff377819 */ /* 0x000fc80000011607 */
[----:B------:R-:W-:Y:S01]  /*1c80*/  LOP3.LUT R6, R7, 0x8, R6, 0xf8, !PT ;  /* 0x0000000807067812 */ /* 0x000fe200078ef806 */
[----:B------:R-:W-:Y:S01]  /*1c90*/  IMAD.SHL.U32 R11, R11, 0x8, RZ ;  /* 0x000000080b0b7824 */ /* 0x000fe200078e00ff */
[----:B------:R-:W-:Y:S02]  /*1ca0*/  SHF.R.S32.HI R71, RZ, 0x1f, R214 ;  /* 0x0000001fff477819 */ /* 0x000fe400000114d6 */
[----:B------:R-:W-:Y:S02]  /*1cb0*/  LOP3.LUT R55, R6, R55, RZ, 0x3c, !PT ;  /* 0x0000003706377212 */ /* 0x000fe400078e3cff */
[----:B------:R-:W-:-:S04]  /*1cc0*/  LOP3.LUT R14, R15, R14, RZ, 0x3c, !PT ;  /* 0x0000000e0f0e7212 */ /* 0x000fc800078e3cff */
[----:B------:R-:W-:Y:S01]  /*1cd0*/  LOP3.LUT R154, R14, 0xfffffe00, R11, 0xf8, !PT ;  /* 0xfffffe000e9a7812 */ /* 0x000fe200078ef80b */
[----:B------:R-:W-:Y:S01]  /*1ce0*/  IMAD.IADD R11, R21, 0x1, R8 ;  /* 0x00000001150b7824 */ /* 0x000fe200078e0208 */
[C---:B------:R-:W-:Y:S01]  /*1cf0*/  LOP3.LUT P3, RZ, R10.reuse, 0x4, RZ, 0xc0, !PT ;  /* 0x000000040aff7812 */ /* 0x040fe2000786c0ff */
[----:B------:R-:W-:Y:S01]  /*1d00*/  IMAD R160, R27, R4, RZ ;  /* 0x000000041ba07224 */ /* 0x000fe200078e02ff */
[----:B------:R-:W-:Y:S01]  /*1d10*/  LOP3.LUT P2, RZ, R10, 0x2, RZ, 0xc0, !PT ;  /* 0x000000020aff7812 */ /* 0x000fe2000784c0ff */
[----:B------:R-:W-:Y:S01]  /*1d20*/  IMAD.SHL.U32 R2, R2, 0x40, RZ ;  /* 0x0000004002027824 */ /* 0x000fe200078e00ff */
[----:B------:R-:W-:Y:S01]  /*1d30*/  MOV R10, R20 ;  /* 0x00000014000a7202 */ /* 0x000fe20000000f00 */
[----:B------:R-:W-:-:S03]  /*1d40*/  IMAD R160, R5, R26, R160 ;  /* 0x0000001a05a07224 */ /* 0x000fc600078e02a0 */
[----:B------:R-:W-:Y:S01]  /*1d50*/  LOP3.LUT R55, R55, 0xfffffe00, R2, 0xf8, !PT ;  /* 0xfffffe0037377812 */ /* 0x000fe200078ef802 */
[----:B------:R-:W-:Y:S01]  /*1d60*/  IMAD.WIDE.U32 R26, R4, R26, R10 ;  /* 0x0000001a041a7225 */ /* 0x000fe200078e000a */
[----:B------:R-:W-:-:S03]  /*1d70*/  SHF.R.S32.HI R98, RZ, 0x1f, R73 ;  /* 0x0000001fff627819 */ /* 0x000fc60000011449 */
[----:B------:R-:W-:Y:S01]  /*1d80*/  VIADD R10, R12, 0x40 ;  /* 0x000000400c0a7836 */ /* 0x000fe20000000000 */
[----:B------:R-:W-:-:S04]  /*1d90*/  LEA.HI R98, R98, R73, RZ, 0x6 ;  /* 0x0000004962627211 */ /* 0x000fc800078f30ff */
[----:B------:R-:W-:Y:S02]  /*1da0*/  SHF.R.S32.HI R98, RZ, 0x6, R98 ;  /* 0x00000006ff627819 */ /* 0x000fe40000011462 */
[--C-:B------:R-:W-:Y:S02]  /*1db0*/  SHF.R.S32.HI R167, RZ, 0x1f, R166.reuse ;  /* 0x0000001fffa77819 */ /* 0x100fe400000114a6 */
[----:B------:R-:W-:Y:S01]  /*1dc0*/  VIMNMX R98, RZ, R98, !PT ;  /* 0x00000062ff627248 */ /* 0x000fe20007fe0100 */
[----:B------:R-:W-:Y:S01]  /*1dd0*/  IMAD R155, R67, R166, RZ ;  /* 0x000000a6439b7224 */ /* 0x000fe200078e02ff */
[----:B------:R-:W-:Y:S01]  /*1de0*/  IADD3 R161, R27, R160, RZ ;  /* 0x000000a01ba17210 */ /* 0x000fe20007ffe0ff */
[----:B------:R-:W-:-:S04]  /*1df0*/  IMAD.WIDE R170, R215, 0x40, R166 ;  /* 0x00000040d7aa7825 */ /* 0x000fc800078e02a6 */
[----:B------:R-:W-:Y:S02]  /*1e00*/  IMAD.MOV.U32 R160, RZ, RZ, R26 ;  /* 0x000000ffffa07224 */ /* 0x000fe400078e001a */
        /* <DEDUP_REMOVED lines=9> */
[C---:B------:R-:W-:Y:S01]  /*1ea0*/  SHF.L.U64.HI R207, R64.reuse, 0x4, R65 ;  /* 0x0000000440cf7819 */ /* 0x040fe20000010241 */
[----:B------:R-:W-:Y:S01]  /*1eb0*/  IMAD.SHL.U32 R206, R64, 0x10, RZ ;  /* 0x0000001040ce7824 */ /* 0x000fe200078e00ff */
[----:B------:R-:W-:Y:S01]  /*1ec0*/  SEL R56, R56, 0xfffffff0, !P2 ;  /* 0xfffffff038387807 */ /* 0x000fe20005000000 */
[----:B------:R-:W-:Y:S01]  /*1ed0*/  IMAD.SHL.U32 R72, R68, 0x4, RZ ;  /* 0x0000000444487824 */ /* 0x000fe200078e00ff */
[----:B------:R-:W-:Y:S01]  /*1ee0*/  SEL R54, R54, 0xffffffe0, !P3 ;  /* 0xffffffe036367807 */ /* 0x000fe20005800000 */
[----:B--2---:R-:W-:-:S04]  /*1ef0*/  @P0 IMAD.WIDE.U32 R8, R174, R218, RZ ;  /* 0x000000daae080225 */ /* 0x004fc800078e00ff */
[----:B------:R-:W-:Y:S02]  /*1f00*/  @P0 IMAD R7, R175, R218, RZ ;  /* 0x000000daaf070224 */ /* 0x000fe400078e02ff */
[----:B---3--:R-:W-:-:S04]  /*1f10*/  @!P0 IMAD R6, R25, R214, RZ ;  /* 0x000000d619068224 */ /* 0x008fc800078e02ff */
[C---:B------:R-:W-:Y:S02]  /*1f20*/  @!P0 IMAD R6, R24.reuse, R71, R6 ;  /* 0x0000004718068224 */ /* 0x040fe400078e0206 */
[----:B------:R-:W-:-:S04]  /*1f30*/  @!P0 IMAD.WIDE.U32 R24, R24, R214, RZ ;  /* 0x000000d618188225 */ /* 0x000fc800078e00ff */
[----:B------:R-:W-:Y:S02]  /*1f40*/  @!P0 IMAD.MOV.U32 R8, RZ, RZ, R24 ;  /* 0x000000ffff088224 */ /* 0x000fe400078e0018 */
[----:B------:R-:W-:Y:S01]  /*1f50*/  @P0 IMAD.IADD R7, R9, 0x1, R7 ;  /* 0x0000000109070824 */ /* 0x000fe200078e0207 */
[----:B------:R-:W-:Y:S01]  /*1f60*/  SHF.R.S32.HI R9, RZ, 0x1f, R213 ;  /* 0x0000001fff097819 */ /* 0x000fe200000114d5 */
[----:B------:R-:W-:Y:S01]  /*1f70*/  @!P0 IMAD.IADD R7, R25, 0x1, R6 ;  /* 0x0000000119078824 */ /* 0x000fe200078e0206 */
[----:B------:R-:W-:Y:S01]  /*1f80*/  IADD3 R6, P1, R12, R8, RZ ;  /* 0x000000080c067210 */ /* 0x000fe20007f3e0ff */
[----:B------:R-:W-:Y:S01]  /*1f90*/  IMAD R2, R23, R213, RZ ;  /* 0x000000d517027224 */ /* 0x000fe200078e02ff */
[----:B----4-:R-:W-:-:S03]  /*1fa0*/  ISETP.GE.AND P0, PT, R10, R75, PT ;  /* 0x0000004b0a00720c */ /* 0x010fc60003f06270 */
[----:B------:R-:W-:Y:S02]  /*1fb0*/  IMAD.X R7, R13, 0x1, R7, P1 ;  /* 0x000000010d077824 */ /* 0x000fe400008e0607 */
[----:B------:R-:W-:Y:S02]  /*1fc0*/  IMAD R2, R22, R9, R2 ;  /* 0x0000000916027224 */ /* 0x000fe400078e0202 */
[----:B------:R-:W-:Y:S02]  /*1fd0*/  VIADD R9, R12, 0x80 ;  /* 0x000000800c097836 */ /* 0x000fe40000000000 */
[----:B------:R-:W-:Y:S01]  /*1fe0*/  IMAD.WIDE.U32 R22, R213, R22, R6 ;  /* 0x00000016d5167225 */ /* 0x000fe200078e0006 */
[----:B------:R-:W-:Y:S02]  /*1ff0*/  SEL R7, RZ, 0xffffffff, P0 ;  /* 0xffffffffff077807 */ /* 0x000fe40000000000 */
[----:B------:R-:W-:Y:S01]  /*2000*/  ISETP.GE.AND P0, PT, R9, R75, PT ;  /* 0x0000004b0900720c */ /* 0x000fe20003f06270 */
[----:B------:R-:W-:-:S03]  /*2010*/  @!P4 IMAD.MOV.U32 R18, RZ, RZ, RZ ;  /* 0x000000ffff12c224 */ /* 0x000fc600078e00ff */
[----:B------:R-:W-:Y:S02]  /*2020*/  SEL R74, RZ, 0x4, P0 ;  /* 0x00000004ff4a7807 */ /* 0x000fe40000000000 */
[C---:B------:R-:W-:Y:S02]  /*2030*/  IADD3 R156, P0, R12.reuse, R0, RZ ;  /* 0x000000000c9c7210 */ /* 0x040fe40007f1e0ff */
[----:B------:R-:W-:Y:S02]  /*2040*/  ISETP.GT.AND P4, PT, R133, R98, PT ;  /* 0x000000628500720c */ /* 0x000fe40003f84270 */
[----:B------:R-:W-:Y:S02]  /*2050*/  IADD3.X R157, R13, R3, RZ, P0, !PT ;  /* 0x000000030d9d7210 */ /* 0x000fe400007fe4ff */
[----:B------:R-:W-:Y:S01]  /*2060*/  ISETP.GE.AND P1, PT, R12, R75, PT ;  /* 0x0000004b0c00720c */ /* 0x000fe20003f26270 */
[----:B------:R-:W-:Y:S02]  /*2070*/  IMAD.SHL.U32 R7, R7, 0x2, RZ ;  /* 0x0000000207077824 */ /* 0x000fe400078e00ff */
[----:B------:R-:W-:Y:S01]  /*2080*/  IMAD R173, R171, R174, RZ ;  /* 0x000000aeabad7224 */ /* 0x000fe200078e02ff */
[----:B------:R-:W-:Y:S01]  /*2090*/  SEL R6, RZ, 0x1, P1 ;  /* 0x00000001ff067807 */ /* 0x000fe20000800000 */
        /* <DEDUP_REMOVED lines=24> */
[----:B------:R-:W-:Y:S01]  /*2220*/  LEA R19, R133, 0xffffffc0, 0x6 ;  /* 0xffffffc085137811 */ /* 0x000fe200078e30ff */
[----:B------:R-:W-:Y:S01]  /*2230*/  IMAD.WIDE.U32 R178, R64, 0x60, RZ ;  /* 0x0000006040b27825 */ /* 0x000fe200078e00ff */
[----:B------:R-:W-:-:S02]  /*2240*/  LOP3.LUT R150, R74, 0xffff, RZ, 0xc0, !PT ;  /* 0x0000ffff4a967812 */ /* 0x000fc400078ec0ff */
        /* <DEDUP_REMOVED lines=16> */
[-C--:B--2---:R-:W-:Y:S02]  /*2350*/  IMAD R2, R31, R214.reuse, RZ ;  /* 0x000000d61f027224 */ /* 0x084fe400078e02ff */
[----:B---3--:R-:W-:Y:S02]  /*2360*/  IMAD R0, R33, R214, RZ ;  /* 0x000000d621007224 */ /* 0x008fe400078e02ff */
[----:B------:R-:W-:Y:S02]  /*2370*/  IMAD R2, R30, R71, R2 ;  /* 0x000000471e027224 */ /* 0x000fe400078e0202 */
[----:B------:R-:W-:-:S04]  /*2380*/  IMAD.WIDE.U32 R30, R214, R30, R12 ;  /* 0x0000001ed61e7225 */ /* 0x000fc800078e000c */
[----:B------:R-:W-:-:S04]  /*2390*/  IMAD.WIDE.U32 R28, R214, R32, R12 ;  /* 0x00000020d61c7225 */ /* 0x000fc800078e000c */
[----:B------:R-:W-:Y:S02]  /*23a0*/  IMAD R0, R32, R71, R0 ;  /* 0x0000004720007224 */ /* 0x000fe400078e0200 */
[----:B------:R-:W-:Y:S01]  /*23b0*/  IMAD.IADD R31, R31, 0x1, R2 ;  /* 0x000000011f1f7824 */ /* 0x000fe200078e0202 */
[----:B------:R-:W-:Y:S01]  /*23c0*/  SHF.R.S32.HI R2, RZ, 0x1f, R19 ;  /* 0x0000001fff027819 */ /* 0x000fe20000011413 */
[-C--:B----4-:R-:W-:Y:S02]  /*23d0*/  IMAD R3, R183, R19.reuse, RZ ;  /* 0x00000013b7037224 */ /* 0x090fe400078e02ff */
[----:B------:R-:W-:Y:S02]  /*23e0*/  IMAD.IADD R29, R29, 0x1, R0 ;  /* 0x000000011d1d7824 */ /* 0x000fe400078e0200 */
[----:B------:R-:W-:Y:S02]  /*23f0*/  IMAD R11, R181, R19, RZ ;  /* 0x00000013b50b7224 */ /* 0x000fe400078e02ff */
[----:B------:R-:W-:-:S02]  /*2400*/  IMAD R3, R182, R2, R3 ;  /* 0x00000002b6037224 */ /* 0x000fc400078e0203 */
        /* <DEDUP_REMOVED lines=11> */
[----:B------:R-:W-:-:S04]  /*24c0*/  IMAD.WIDE.U32 R26, R26, R4, R30 ;  /* 0x000000041a1a7225 */ /* 0x000fc800078e001e */
[----:B------:R-:W-:Y:S01]  /*24d0*/  IMAD.X R11, R167, 0x1, ~R11, P0 ;  /* 0x00000001a70b7824 */ /* 0x000fe200000e0e0b */
[----:B------:R-:W-:Y:S01]  /*24e0*/  SHF.R.S32.HI R147, RZ, 0x1, R147 ;  /* 0x00000001ff937819 */ /* 0x000fe20000011493 */
[C---:B------:R-:W-:Y:S02]  /*24f0*/  IMAD R0, R24.reuse, R5, R0 ;  /* 0x0000000518007224 */ /* 0x040fe400078e0200 */
[----:B------:R-:W-:-:S04]  /*2500*/  IMAD.WIDE.U32 R24, R24, R4, R28 ;  /* 0x0000000418187225 */ /* 0x000fc800078e001c */
[----:B------:R-:W-:Y:S02]  /*2510*/  IMAD.IADD R27, R27, 0x1, R2 ;  /* 0x000000011b1b7824 */ /* 0x000fe400078e0202 */
[----:B------:R-:W-:Y:S02]  /*2520*/  IMAD R119, R11, R180, RZ ;  /* 0x000000b40b777224 */ /* 0x000fe400078e02ff */
[----:B-----5:R-:W-:Y:S01]  /*2530*/  IMAD.IADD R4, R19, 0x1, R18 ;  /* 0x0000000113047824 */ /* 0x020fe200078e0212 */
[----:B------:R-:W-:Y:S01]  /*2540*/  IADD3 R25, R25, R0, RZ ;  /* 0x0000000019197210 */ /* 0x000fe20007ffe0ff */
[-C--:B------:R-:W-:Y:S02]  /*2550*/  IMAD R119, R181, R3.reuse, R119 ;  /* 0x00000003b5777224 */ /* 0x080fe400078e0277 */
[----:B------:R-:W-:-:S04]  /*2560*/  IMAD.WIDE.U32 R18, R180, R3, R26 ;  /* 0x00000003b4127225 */ /* 0x000fc800078e001a */
[----:B------:R-:W-:Y:S02]  /*2570*/  IMAD R4, R147, R4, RZ ;  /* 0x0000000493047224 */ /* 0x000fe400078e02ff */
[----:B------:R-:W-:Y:S02]  /*2580*/  IMAD R5, R166, R147, R72 ;  /* 0x00000093a6057224 */ /* 0x000fe400078e0248 */
[----:B------:R-:W-:Y:S01]  /*2590*/  IMAD R123, R11, R182, RZ ;  /* 0x000000b60b7b7224 */ /* 0x000fe200078e02ff */
[----:B------:R-:W-:Y:S01]  /*25a0*/  LEA R120, P1, R18, R20, 0x1 ;  /* 0x0000001412787211 */ /* 0x000fe200078208ff */
[----:B------:R-:W-:Y:S01]  /*25b0*/  IMAD.IADD R119, R19, 0x1, R119 ;  /* 0x0000000113777824 */ /* 0x000fe200078e0277 */
[----:B------:R-:W-:Y:S01]  /*25c0*/  SHF.R.S32.HI R2, RZ, 0x1f, R4 ;  /* 0x0000001fff027819 */ /* 0x000fe20000011404 */
[----:B------:R-:W-:Y:S01]  /*25d0*/  IMAD R123, R183, R3, R123 ;  /* 0x00000003b77b7224 */ /* 0x000fe200078e027b */
[----:B------:R-:W-:Y:S01]  /*25e0*/  IADD3 R0, P3, R4, R5, RZ ;  /* 0x0000000504007210 */ /* 0x000fe20007f7e0ff */
[----:B------:R-:W-:Y:S01]  /*25f0*/  IMAD.WIDE.U32 R24, R182, R3, R24 ;  /* 0x00000003b6187225 */ /* 0x000fe200078e0018 */
[----:B------:R-:W-:-:S02]  /*2600*/  LEA.HI.X R119, R18, R21, R119, 0x1, P1 ;  /* 0x0000001512777211 */ /* 0x000fc400008f0c77 */
[----:B------:R-:W-:Y:S01]  /*2610*/  SHF.L.U32 R18, R0, 0x1, RZ ;  /* 0x0000000100127819 */ /* 0x000fe200000006ff */
[----:B------:R-:W-:Y:S01]  /*2620*/  IMAD.IADD R3, R72, 0x1, R5 ;  /* 0x0000000148037824 */ /* 0x000fe200078e0205 */
[----:B------:R-:W-:Y:S01]  /*2630*/  LEA.HI.X.SX32 R5, R5, R2, 0x1, P3 ;  /* 0x0000000205057211 */ /* 0x000fe200018f0eff */
[----:B------:R-:W-:Y:S01]  /*2640*/  IMAD.IADD R123, R25, 0x1, R123 ;  /* 0x00000001197b7824 */ /* 0x000fe200078e027b */
[----:B------:R-:W-:Y:S02]  /*2650*/  LEA R122, P0, R24, R22, 0x1 ;  /* 0x00000016187a7211 */ /* 0x000fe400078008ff */
[----:B------:R-:W-:Y:S02]  /*2660*/  IADD3 R127, P2, R4, R3, RZ ;  /* 0x00000003047f7210 */ /* 0x000fe40007f5e0ff */
[----:B------:R-:W-:Y:S02]  /*2670*/  SHF.L.U64.HI R0, R0, 0x1, R5 ;  /* 0x0000000100007819 */ /* 0x000fe40000010205 */
[----:B------:R-:W-:-:S02]  /*2680*/  IADD3 R58, P1, R14, R18, RZ ;  /* 0x000000120e3a7210 */ /* 0x000fc40007f3e0ff */
[----:B------:R-:W-:Y:S02]  /*2690*/  LEA.HI.X R123, R24, R23, R123, 0x1, P0 ;  /* 0x00000017187b7211 */ /* 0x000fe400000f0c7b */
[----:B------:R-:W-:Y:S01]  /*26a0*/  IADD3 R18, P0, R6, R18, RZ ;  /* 0x0000001206127210 */ /* 0x000fe20007f1e0ff */
[----:B------:R-:W-:Y:S01]  /*26b0*/  IMAD.SHL.U32 R126, R127, 0x2, RZ ;  /* 0x000000027f7e7824 */ /* 0x000fe200078e00ff */
[----:B------:R-:W-:Y:S01]  /*26c0*/  LEA.HI.X.SX32 R2, R3, R2, 0x1, P2 ;  /* 0x0000000203027211 */ /* 0x000fe200010f0eff */
[----:B------:R-:W-:Y:S01]  /*26d0*/  IMAD.X R59, R15, 0x1, R0, P1 ;  /* 0x000000010f3b7824 */ /* 0x000fe200008e0600 */
        /* <DEDUP_REMOVED lines=11> */
[----:B------:R-:W-:Y:S01]  /*2790*/  SHF.L.U32 R100, R182, 0x4, RZ ;  /* 0x00000004b6647819 */ /* 0x000fe200000006ff */
        /* <DEDUP_REMOVED lines=54> */
.L_x_1212:
[----:B------:R-:W-:Y:S01]  /*2b00*/  IMAD.SHL.U32 R15, R11, 0x40, RZ ;  /* 0x000000400b0f7824 */ /* 0x000fe200078e00ff */
[----:B------:R-:W-:Y:S01]  /*2b10*/  BSSY B0, `(.L_x_1119) ;  /* 0x0000017000007945 */ /* 0x000fe20003800000 */
[----:B-----5:R-:W-:Y:S02]  /*2b20*/  IMAD.MOV.U32 R121, RZ, RZ, R119 ;  /* 0x000000ffff797224 */ /* 0x020fe400078e0077 */
[----:B------:R-:W-:Y:S04]  /*2b30*/  VIADD R14, R15, 0xffffffc0 ;  /* 0xffffffc00f0e7836 */ /* 0x000fe80000000000 */
[--C-:B------:R-:W-:Y:S02]  /*2b40*/  IMAD.IADD R187, R69, 0x1, -R14.reuse ;  /* 0x0000000145bb7824 */ /* 0x100fe400078e0a0e */
[----:B------:R-:W-:Y:S03]  /*2b50*/  IMAD.IADD R185, R73, 0x1, -R14 ;  /* 0x0000000149b97824 */ /* 0x000fe600078e0a0e */
[CC--:B------:R-:W-:Y:S02]  /*2b60*/  ISETP.GE.AND P2, PT, R166.reuse, R187.reuse, PT ;  /* 0x000000bba600720c */ /* 0x0c0fe40003f46270 */
[C---:B------:R-:W-:Y:S02]  /*2b70*/  ISETP.GE.AND P0, PT, R79.reuse, R187, PT ;  /* 0x000000bb4f00720c */ /* 0x040fe40003f06270 */
[----:B------:R-:W-:Y:S02]  /*2b80*/  ISETP.GE.AND P2, PT, R166, R185, !P2 ;  /* 0x000000b9a600720c */ /* 0x000fe40005746270 */
[-C--:B------:R-:W-:Y:S02]  /*2b90*/  ISETP.GE.AND P4, PT, R78, R187.reuse, PT ;  /* 0x000000bb4e00720c */ /* 0x080fe40003f86270 */
        /* <DEDUP_REMOVED lines=14> */
.L_x_1120:
[----:B------:R-:W-:Y:S05]  /*2c80*/  BSYNC B0 ;  /* 0x0000000000007941 */ /* 0x000fea0003800000 */
.L_x_1119:
[----:B------:R-:W-:Y:S04]  /*2c90*/  BSSY B0, `(.L_x_1121) ;  /* 0x000000f000007945 */ /* 0x000fe80003800000 */
[----:B------:R-:W-:Y:S05]  /*2ca0*/  @!P0 BRA `(.L_x_1122) ;  /* 0x0000000000348947 */ /* 0x000fea0003800000 */
[----:B------:R-:W-:Y:S02]  /*2cb0*/  ISETP.NE.AND P1, PT, R152, RZ, PT ;  /* 0x000000ff9800720c */ /* 0x000fe40003f25270 */
[----:B------:R-:W-:Y:S02]  /*2cc0*/  IADD3 R28, P0, R120, R115, RZ ;  /* 0x00000073781c7210 */ /* 0x000fe40007f1e0ff */
[C---:B------:R-:W-:Y:S03]  /*2cd0*/  LEA R2, P5, R206.reuse, R130, 0x1 ;  /* 0x00000082ce027211 */ /* 0x040fe600078a08ff */
        /* <DEDUP_REMOVED lines=10> */
.L_x_1122:
[----:B------:R-:W-:Y:S05]  /*2d80*/  BSYNC B0 ;  /* 0x0000000000007941 */ /* 0x000fea0003800000 */
.L_x_1121:
        /* <DEDUP_REMOVED lines=15> */
.L_x_1124:
[----:B------:R-:W-:Y:S05]  /*2e80*/  BSYNC B0 ;  /* 0x0000000000007941 */ /* 0x000fea0003800000 */
.L_x_1123:
        /* <DEDUP_REMOVED lines=15> */
.L_x_1126:
[----:B------:R-:W-:Y:S05]  /*2f80*/  BSYNC B0 ;  /* 0x0000000000007941 */ /* 0x000fea0003800000 */
.L_x_1125:
        /* <DEDUP_REMOVED lines=66> */
.L_x_1133:
[----:B------:R-:W-:Y:S05]  /*33b0*/  BSYNC B0 ;  /* 0x0000000000007941 */ /* 0x000fea0003800000 */
.L_x_1132:
        /* <DEDUP_REMOVED lines=48> */
.L_x_1135:
[----:B------:R-:W-:Y:S05]  /*36c0*/  BSYNC B0 ;  /* 0x0000000000007941 */ /* 0x000fea0003800000 */
.L_x_1134:
        /* <DEDUP_REMOVED lines=47> */
.L_x_1131:
[----:B------:R-:W-:Y:S05]  /*39c0*/  BSYNC B1 ;  /* 0x0000000000017941 */ /* 0x000fea0003800000 */
.L_x_1130:
        /* <DEDUP_REMOVED lines=65> */
.L_x_1139:
[----:B------:R-:W-:Y:S05]  /*3de0*/  BSYNC B0 ;  /* 0x0000000000007941 */ /* 0x000fea0003800000 */
.L_x_1138:
        /* <DEDUP_REMOVED lines=51> */
.L_x_1141:
[----:B------:R-:W-:Y:S05]  /*4120*/  BSYNC B0 ;  /* 0x0000000000007941 */ /* 0x000fea0003800000 */
.L_x_1140:
        /* <DEDUP_REMOVED lines=50> */
.L_x_1137:
[----:B------:R-:W-:Y:S05]  /*4450*/  BSYNC B1 ;  /* 0x0000000000017941 */ /* 0x000fea0003800000 */
.L_x_1136:
        /* <DEDUP_REMOVED lines=65> */
.L_x_1145:
[----:B------:R-:W-:Y:S05]  /*4870*/  BSYNC B0 ;  /* 0x0000000000007941 */ /* 0x000fea0003800000 */
.L_x_1144:
        /* <DEDUP_REMOVED lines=51> */
.L_x_1147:
[----:B------:R-:W-:Y:S05]  /*4bb0*/  BSYNC B0 ;  /* 0x0000000000007941 */ /* 0x000fea0003800000 */
.L_x_1146:
        /* <DEDUP_REMOVED lines=50> */
.L_x_1143:
[----:B------:R-:W-:Y:S05]  /*4ee0*/  BSYNC B1 ;  /* 0x0000000000017941 */ /* 0x000fea0003800000 */
.L_x_1142:
        /* <DEDUP_REMOVED lines=67> */
.L_x_1151:
[----:B------:R-:W-:Y:S05]  /*5320*/  BSYNC B0 ;  /* 0x0000000000007941 */ /* 0x000fea0003800000 */
.L_x_1150:
        /* <DEDUP_REMOVED lines=51> */
.L_x_1153:
[----:B------:R-:W-:Y:S05]  /*5660*/  BSYNC B0 ;  /* 0x0000000000007941 */ /* 0x000fea0003800000 */
.L_x_1152:
        /* <DEDUP_REMOVED lines=50> */
.L_x_1149:
[----:B------:R-:W-:Y:S05]  /*5990*/  BSYNC B1 ;  /* 0x0000000000017941 */ /* 0x000fea0003800000 */
.L_x_1148:
[----:B------:R-:W2:Y:S02]  /*59a0*/  LD.E R3, desc[UR6][R16.64+0xd0] ;  /* 0x0000d00610037980 */ /* 0x000ea4000c101900 */
[----:B--2---:R-:W-:Y:S05]  /*59b0*/  IMAD.U32 R3, R3, -0x20, RZ ;  /* 0xffffffe003037824 */ /* 0x004fea00078e00ff */
[C---:B------:R-:W-:Y:S02]  /*59c0*/  LEA R18, P1, R3.reuse, R18, 0x1 ;  /* 0x0000001203127211 */ /* 0x040fe400078208ff */
[C---:B------:R-:W-:Y:S02]  /*59d0*/  LEA R58, P0, R3.reuse, R58, 0x1 ;  /* 0x0000003a033a7211 */ /* 0x040fe400078008ff */
[C---:B------:R-:W-:Y:S02]  /*59e0*/  LEA.HI.X.SX32 R19, R3.reuse, R19, 0x1, P1 ;  /* 0x0000001303137211 */ /* 0x040fe400008f0eff */
[----:B------:R-:W-:Y:S01]  /*59f0*/  LEA.HI.X.SX32 R59, R3, R59, 0x1, P0 ;  /* 0x0000003b033b7211 */ /* 0x000fe200000f0eff */
[----:B------:R-:W-:Y:S05]  /*5a00*/  BRA `(.L_x_1154) ;  /* 0x0000004c00a87947 */ /* 0x000fea0003800000 */
.L_x_1129:
        /* <DEDUP_REMOVED lines=89> */
.L_x_1160:
[----:B------:R-:W-:Y:S05]  /*5fa0*/  BSYNC B0 ;  /* 0x0000000000007941 */ /* 0x000fea0003800000 */
.L_x_1159:
[----:B-----5:R2:W-:Y:S02]  /*5fb0*/  ST.E.128 desc[UR6][R128.64], R48 ;  /* 0x0000003080007985 */ /* 0x0205e4000c101d06 */
.L_x_1158:
[----:B------:R-:W-:Y:S05]  /*5fc0*/  BSYNC B1 ;  /* 0x0000000000017941 */ /* 0x000fea0003800000 */
.L_x_1157:
        /* <DEDUP_REMOVED lines=87> */
.L_x_1164:
[----:B------:R-:W-:Y:S05]  /*6540*/  BSYNC B0 ;  /* 0x0000000000007941 */ /* 0x000fea0003800000 */
.L_x_1163:
[----:B-----5:R3:W-:Y:S02]  /*6550*/  ST.E.128 desc[UR6][R128.64+0x80], R48 ;  /* 0x0000803080007985 */ /* 0x0207e4000c101d06 */
.L_x_1162:
[----:B------:R-:W-:Y:S05]  /*6560*/  BSYNC B1 ;  /* 0x0000000000017941 */ /* 0x000fea0003800000 */
.L_x_1161:
        /* <DEDUP_REMOVED lines=86> */
.L_x_1166:
[----:B------:R-:W-:Y:S05]  /*6ad0*/  BSYNC B0 ;  /* 0x0000000000007941 */ /* 0x000fea0003800000 */
.L_x_1165:
[----:B-----5:R4:W-:Y:S02]  /*6ae0*/  ST.E.128 desc[UR6][R128.64+0x100], R48 ;  /* 0x0001003080007985 */ /* 0x0209e4000c101d06 */
.L_x_1156:
[----:B------:R-:W-:Y:S05]  /*6af0*/  BSYNC B2 ;  /* 0x0000000000027941 */ /* 0x000fea0003800000 */
.L_x_1155:
        /* <DEDUP_REMOVED lines=34> */
[----:B------:R-:W-:Y:S02]  /*6d20*/  LEA.HI.X.SX32 R23, R186, R191, 0x1, P0 ;  /* 0x000000bfba177211 */ /* 0x000fe400000f0eff */
[----:B------:R-:W-:Y:S02]  /*6d30*/  LEA.HI.X.SX32 R184, R184, R141, 0x1, P2 ;  /* 0x0000008db8b87211 */ /* 0x000fe400010f0eff */
[C---:B--2---:R-:W-:Y:S01]  /*6d40*/  LEA R190, P0, R189.reuse, R124, 0x1 ;  /* 0x0000007cbdbe7211 */ /* 0x044fe200078008ff */
[----:B------:R-:W2:Y:S03]  /*6d50*/  LD.E.128 R24, desc[UR6][R22.64] ;  /* 0x0000000616187980 */ /* 0x000ea6000c101d00 */
[----:B------:R-:W-:Y:S01]  /*6d60*/  LEA.HI.X R191, R189, R125, R184, 0x1, P0 ;  /* 0x0000007dbdbf7211 */ /* 0x000fe200000f0cb8 */
[----:B------:R-:W-:Y:S01]  /*6d70*/  IMAD.MOV.U32 R184, RZ, RZ, RZ ;  /* 0x000000ffffb87224 */ /* 0x000fe200078e00ff */
[----:B------:R-:W-:Y:S04]  /*6d80*/  @P1 IADD3 R184, -R53, RZ, RZ ;  /* 0x000000ff35b81210 */ /* 0x000fe80007ffe1ff */
[----:B------:R-:W-:Y:S01]  /*6d90*/  IADD3 R53, P0, R153, R184, RZ ;  /* 0x000000b899357210 */ /* 0x000fe20007f1e0ff */
[----:B------:R-:W3:Y:S03]  /*6da0*/  LD.E.128 R188, desc[UR6][R190.64] ;  /* 0x00000006bebc7980 */ /* 0x000ee6000c101d00 */
        /* <DEDUP_REMOVED lines=25> */
[----:B------:R-:W-:Y:S01]  /*6f40*/  @!P1 FADD.FTZ R33, -R33, -RZ ;  /* 0x800000ff21219221 */ /* 0x000fe20000010100 */
[C---:B----4-:R-:W-:Y:S01]  /*6f50*/  LOP3.LUT R38, R60.reuse, 0xffff0000, RZ, 0xc0, !PT ;  /* 0xffff00003c267812 */ /* 0x050fe200078ec0ff */
        /* <DEDUP_REMOVED lines=29> */
.L_x_1172:
[----:B------:R-:W-:Y:S05]  /*7130*/  BSYNC B0 ;  /* 0x0000000000007941 */ /* 0x000fea0003800000 */
.L_x_1171:
[----:B-----5:R3:W-:Y:S02]  /*7140*/  ST.E.128 desc[UR6][R192.64], R48 ;  /* 0x00000030c0007985 */ /* 0x0207e4000c101d06 */
.L_x_1170:
[----:B------:R-:W-:Y:S05]  /*7150*/  BSYNC B1 ;  /* 0x0000000000017941 */ /* 0x000fea0003800000 */
.L_x_1169:
        /* <DEDUP_REMOVED lines=27> */
[----:B------:R-:W-:Y:S02]  /*7310*/  LEA R22, P0, R186, R190, 0x1 ;  /* 0x000000beba167211 */ /* 0x000fe400078008ff */
        /* <DEDUP_REMOVED lines=66> */
.L_x_1176:
[----:B------:R-:W-:Y:S05]  /*7740*/  BSYNC B0 ;  /* 0x0000000000007941 */ /* 0x000fea0003800000 */
.L_x_1175:
[----:B-----5:R3:W-:Y:S02]  /*7750*/  ST.E.128 desc[UR6][R192.64], R48 ;  /* 0x00000030c0007985 */ /* 0x0207e4000c101d06 */
.L_x_1174:
[----:B------:R-:W-:Y:S05]  /*7760*/  BSYNC B1 ;  /* 0x0000000000017941 */ /* 0x000fea0003800000 */
.L_x_1173:
        /* <DEDUP_REMOVED lines=93> */
.L_x_1178:
[----:B------:R-:W-:Y:S05]  /*7d40*/  BSYNC B0 ;  /* 0x0000000000007941 */ /* 0x000fea0003800000 */
.L_x_1177:
[----:B-----5:R3:W-:Y:S02]  /*7d50*/  ST.E.128 desc[UR6][R192.64], R48 ;  /* 0x00000030c0007985 */ /* 0x0207e4000c101d06 */
.L_x_1168:
[----:B------:R-:W-:Y:S05]  /*7d60*/  BSYNC B2 ;  /* 0x0000000000027941 */ /* 0x000fea0003800000 */
.L_x_1167:
        /* <DEDUP_REMOVED lines=99> */
.L_x_1184:
[----:B------:R-:W-:Y:S05]  /*83a0*/  BSYNC B0 ;  /* 0x0000000000007941 */ /* 0x000fea0003800000 */
.L_x_1183:
[----:B-----5:R3:W-:Y:S02]  /*83b0*/  ST.E.128 desc[UR6][R192.64], R48 ;  /* 0x00000030c0007985 */ /* 0x0207e4000c101d06 */
.L_x_1182:
[----:B------:R-:W-:Y:S05]  /*83c0*/  BSYNC B1 ;  /* 0x0000000000017941 */ /* 0x000fea0003800000 */
.L_x_1181:
        /* <DEDUP_REMOVED lines=94> */
.L_x_1188:
[----:B------:R-:W-:Y:S05]  /*89b0*/  BSYNC B0 ;  /* 0x0000000000007941 */ /* 0x000fea0003800000 */
.L_x_1187:
[----:B-----5:R3:W-:Y:S02]  /*89c0*/  ST.E.128 desc[UR6][R192.64], R48 ;  /* 0x00000030c0007985 */ /* 0x0207e4000c101d06 */
.L_x_1186:
[----:B------:R-:W-:Y:S05]  /*89d0*/  BSYNC B1 ;  /* 0x0000000000017941 */ /* 0x000fea0003800000 */
.L_x_1185:
        /* <DEDUP_REMOVED lines=93> */
.L_x_1190:
[----:B------:R-:W-:Y:S05]  /*8fb0*/  BSYNC B0 ;  /* 0x0000000000007941 */ /* 0x000fea0003800000 */
.L_x_1189:
[----:B-----5:R3:W-:Y:S02]  /*8fc0*/  ST.E.128 desc[UR6][R192.64], R48 ;  /* 0x00000030c0007985 */ /* 0x0207e4000c101d06 */
.L_x_1180:
[----:B------:R-:W-:Y:S05]  /*8fd0*/  BSYNC B2 ;  /* 0x0000000000027941 */ /* 0x000fea0003800000 */
.L_x_1179:
        /* <DEDUP_REMOVED lines=101> */
.L_x_1196:
[----:B------:R-:W-:Y:S05]  /*9630*/  BSYNC B0 ;  /* 0x0000000000007941 */ /* 0x000fea0003800000 */
.L_x_1195:
[----:B-----5:R3:W-:Y:S02]  /*9640*/  ST.E.128 desc[UR6][R188.64], R48 ;  /* 0x00000030bc007985 */ /* 0x0207e4000c101d06 */
.L_x_1194:
[----:B------:R-:W-:Y:S05]  /*9650*/  BSYNC B1 ;  /* 0x0000000000017941 */ /* 0x000fea0003800000 */
.L_x_1193:
        /* <DEDUP_REMOVED lines=94> */
.L_x_1200:
[----:B------:R-:W-:Y:S05]  /*9c40*/  BSYNC B0 ;  /* 0x0000000000007941 */ /* 0x000fea0003800000 */
.L_x_1199:
[----:B-----5:R3:W-:Y:S02]  /*9c50*/  ST.E.128 desc[UR6][R188.64], R48 ;  /* 0x00000030bc007985 */ /* 0x0207e4000c101d06 */
.L_x_1198:
[----:B------:R-:W-:Y:S05]  /*9c60*/  BSYNC B1 ;  /* 0x0000000000017941 */ /* 0x000fea0003800000 */
.L_x_1197:
        /* <DEDUP_REMOVED lines=93> */
.L_x_1202:
[----:B------:R-:W-:Y:S05]  /*a240*/  BSYNC B0 ;  /* 0x0000000000007941 */ /* 0x000fea0003800000 */
.L_x_1201:
[----:B-----5:R3:W-:Y:S02]  /*a250*/  ST.E.128 desc[UR6][R188.64], R48 ;  /* 0x00000030bc007985 */ /* 0x0207e4000c101d06 */
.L_x_1192:
[----:B------:R-:W-:Y:S05]  /*a260*/  BSYNC B2 ;  /* 0x0000000000027941 */ /* 0x000fea0003800000 */
.L_x_1191:
[----:B------:R-:W4:Y:S02]  /*a270*/  LD.E R3, desc[UR6][R16.64+0xd0] ;  /* 0x0000d00610037980 */ /* 0x000f24000c101900 */
[----:B----4-:R-:W-:Y:S05]  /*a280*/  IMAD.U32 R3, R3, -0x20, RZ ;  /* 0xffffffe003037824 */ /* 0x010fea00078e00ff */
[C---:B------:R-:W-:Y:S02]  /*a290*/  LEA R126, P1, R3.reuse, R126, 0x1 ;  /* 0x0000007e037e7211 */ /* 0x040fe400078208ff */
[C---:B------:R-:W-:Y:S02]  /*a2a0*/  LEA R124, P0, R3.reuse, R124, 0x1 ;  /* 0x0000007c037c7211 */ /* 0x040fe400078008ff */
[C---:B------:R-:W-:Y:S02]  /*a2b0*/  LEA.HI.X.SX32 R127, R3.reuse, R127, 0x1, P1 ;  /* 0x0000007f037f7211 */ /* 0x040fe400008f0eff */
[----:B------:R-:W-:Y:S01]  /*a2c0*/  LEA.HI.X.SX32 R125, R3, R125, 0x1, P0 ;  /* 0x0000007d037d7211 */ /* 0x000fe200000f0eff */
[----:B------:R-:W-:Y:S05]  /*a2d0*/  BRA `(.L_x_1154) ;  /* 0x0000000400747947 */ /* 0x000fea0003800000 */
.L_x_1128:
[CC--:B------:R-:W-:Y:S01]  /*a2e0*/  ISETP.GE.AND P3, PT, R79.reuse, R187.reuse, PT ;  /* 0x000000bb4f00720c */ /* 0x0c0fe20003f66270 */
[----:B------:R-:W-:Y:S01]  /*a2f0*/  BSSY B0, `(.L_x_1203) ;  /* 0x0000011000007945 */ /* 0x000fe20003800000 */
[-C--:B------:R-:W-:Y:S02]  /*a300*/  ISETP.GE.AND P1, PT, R78, R187.reuse, PT ;  /* 0x000000bb4e00720c */ /* 0x080fe40003f26270 */
        /* <DEDUP_REMOVED lines=15> */
.L_x_1204:
[----:B------:R-:W-:Y:S05]  /*a400*/  BSYNC B0 ;  /* 0x0000000000007941 */ /* 0x000fea0003800000 */
.L_x_1203:
[----:B------:R-:W-:Y:S04]  /*a410*/  BSSY B0, `(.L_x_1205) ;  /* 0x0000018000007945 */ /* 0x000fe80003800000 */
[----:B------:R-:W-:Y:S05]  /*a420*/  @!P3 BRA `(.L_x_1206) ;  /* 0x000000000058b947 */ /* 0x000fea0003800000 */
[----:B------:R-:W-:Y:S02]  /*a430*/  ISETP.NE.AND P4, PT, R152, RZ, PT ;  /* 0x000000ff9800720c */ /* 0x000fe40003f85270 */
[----:B------:R-:W-:Y:S11]  /*a440*/  ISETP.NE.AND P5, PT, R151, RZ, PT ;  /* 0x000000ff9700720c */ /* 0x000ff60003fa5270 */
[----:B-1----:R-:W-:Y:S02]  /*a450*/  @P4 LEA R4, P2, R100, R122, 0x1 ;  /* 0x0000007a64044211 */ /* 0x002fe400078408ff */
[----:B------:R-:W-:Y:S02]  /*a460*/  @P4 LEA R32, P3, R208, R128, 0x1 ;  /* 0x00000080d0204211 */ /* 0x000fe400078608ff */
        /* <DEDUP_REMOVED lines=18> */
.L_x_1206:
[----:B------:R-:W-:Y:S05]  /*a590*/  BSYNC B0 ;  /* 0x0000000000007941 */ /* 0x000fea0003800000 */
.L_x_1205:
        /* <DEDUP_REMOVED lines=24> */
.L_x_1208:
[----:B------:R-:W-:Y:S05]  /*a720*/  BSYNC B0 ;  /* 0x0000000000007941 */ /* 0x000fea0003800000 */
.L_x_1207:
        /* <DEDUP_REMOVED lines=24> */
.L_x_1154:
[----:B------:R-:W-:Y:S05]  /*a8b0*/  BSYNC B3 ;  /* 0x0000000000037941 */ /* 0x000fea0003800000 */
.L_x_1127:
        /* <DEDUP_REMOVED lines=89> */
.L_x_1210:
        /* <DEDUP_REMOVED lines=8> */
.L_x_1211:
[----:B------:R-:W-:Y:S05]  /*aed0*/  BSYNC B0 ;  /* 0x0000000000007941 */ /* 0x000fea0003800000 */
.L_x_1209:
[----:B------:R-:W-:Y:S04]  /*aee0*/  IADD3 R11, R11, -0x1, RZ ;  /* 0xffffffff0b0b7810 */ /* 0x000fe80007ffe0ff */
[----:B------:R-:W-:Y:S11]  /*aef0*/  ISETP.GT.AND P0, PT, R11, R98, PT ;  /* 0x000000620b00720c */ /* 0x000ff60003f04270 */
[----:B------:R-:W-:Y:S02]  /*af00*/  @!UPT UIADD3 URZ, URZ, URZ, URZ ;  /* 0x0000003f3f3ff290 */ /* 0x000fe4000fffe03f */
[----:B------:R-:W-:Y:S05]  /*af10*/  @P0 BRA `(.L_x_1212) ;  /* 0xffffff7800f80947 */ /* 0x000fea000383ffff */
.L_x_1118:
        /* <DEDUP_REMOVED lines=40> */
[C---:B-1----:R-:W-:Y:S02]  /*b1a0*/  LEA R18, P1, R172.reuse, R176, 0x1 ;  /* 0x000000b0ac127211 */ /* 0x042fe400078208ff */
[----:B------:R-:W-:Y:S02]  /*b1b0*/  ISETP.GT.AND P0, PT, R57, -0x8, !P0 ;  /* 0xfffffff83900780c */ /* 0x000fe40004704270 */
[----:B------:R-:W-:Y:S01]  /*b1c0*/  LEA.HI.X R19, R172, R177, R3, 0x1, P1 ;  /* 0x000000b1ac137211 */ /* 0x000fe200008f0c03 */
[----:B--2---:R-:W-:Y:S01]  /*b1d0*/  IMAD.IADD R73, R73, 0x1, R0 ;  /* 0x0000000149497824 */ /* 0x004fe200078e0200 */
[----:B------:R-:W-:-:S04]  /*b1e0*/  LEA.HI R0, R7, R7, RZ, 0x1 ;  /* 0x0000000707007211 */ /* 0x000fc800078f08ff */
[----:B------:R-:W-:-:S05]  /*b1f0*/  SHF.R.S32.HI R0, RZ, 0x1, R0 ;  /* 0x00000001ff007819 */ /* 0x000fca0000011400 */
[----:B------:R-:W-:-:S05]  /*b200*/  IMAD R73, R0, R73, RZ ;  /* 0x0000004900497224 */ /* 0x000fca00078e02ff */
[----:B------:R-:W-:Y:S02]  /*b210*/  SHF.R.S32.HI R5, RZ, 0x1f, R73 ;  /* 0x0000001fff057819 */ /* 0x000fe40000011449 */
[-C--:B------:R-:W-:Y:S02]  /*b220*/  IADD3 R2, P2, R12, R73.reuse, RZ ;  /* 0x000000490c027210 */ /* 0x080fe40007f5e0ff */
[----:B------:R-:W-:-:S03]  /*b230*/  IADD3 R4, P3, R72, R73, RZ ;  /* 0x0000004948047210 */ /* 0x000fc60007f7e0ff */
[----:B------:R-:W-:Y:S01]  /*b240*/  IMAD.X R3, R13, 0x1, R5, P2 ;  /* 0x000000010d037824 */ /* 0x000fe200010e0605 */
[----:B------:R-:W-:Y:S01]  /*b250*/  LEA.HI.X.SX32 R21, R72, R5, 0x1, P3 ;  /* 0x0000000548157211 */ /* 0x000fe200018f0eff */
[----:B------:R-:W-:Y:S01]  /*b260*/  IMAD.MOV.U32 R5, RZ, RZ, R0 ;  /* 0x000000ffff057224 */ /* 0x000fe200078e0000 */
        /* <DEDUP_REMOVED lines=55> */
.L_x_1221:
[----:B------:R-:W-:Y:S05]  /*b5e0*/  BSYNC B0 ;  /* 0x0000000000007941 */ /* 0x000fea0003800000 */
.L_x_1220:
[----:B-----5:R3:W-:Y:S02]  /*b5f0*/  STS.128 [R217], R20 ;  /* 0x00000014d9007388 */ /* 0x0207e40000000c00 */
.L_x_1219:
[----:B------:R-:W-:Y:S05]  /*b600*/  BSYNC B1 ;  /* 0x0000000000017941 */ /* 0x000fea0003800000 */
.L_x_1218:
        /* <DEDUP_REMOVED lines=46> */
.L_x_1225:
[----:B------:R-:W-:Y:S05]  /*b8f0*/  BSYNC B0 ;  /* 0x0000000000007941 */ /* 0x000fea0003800000 */
.L_x_1224:
[----:B-----5:R1:W-:Y:S02]  /*b900*/  STS.128 [R217+0x2000], R20 ;  /* 0x00200014d9007388 */ /* 0x0203e40000000c00 */
.L_x_1223:
[----:B------:R-:W-:Y:S05]  /*b910*/  BSYNC B1 ;  /* 0x0000000000017941 */ /* 0x000fea0003800000 */
.L_x_1222:
        /* <DEDUP_REMOVED lines=45> */
.L_x_1227:
[----:B------:R-:W-:Y:S05]  /*bbf0*/  BSYNC B0 ;  /* 0x0000000000007941 */ /* 0x000fea0003800000 */
.L_x_1226:
[----:B-----5:R3:W-:Y:S02]  /*bc00*/  STS.128 [R217+0x4000], R20 ;  /* 0x00400014d9007388 */ /* 0x0207e40000000c00 */
.L_x_1217:
[----:B------:R-:W-:Y:S05]  /*bc10*/  BSYNC B2 ;  /* 0x0000000000027941 */ /* 0x000fea0003800000 */
.L_x_1216:
        /* <DEDUP_REMOVED lines=51> */
.L_x_1233:
[----:B------:R-:W-:Y:S05]  /*bf50*/  BSYNC B0 ;  /* 0x0000000000007941 */ /* 0x000fea0003800000 */
.L_x_1232:
[----:B-----5:R3:W-:Y:S02]  /*bf60*/  STS.128 [R217+0x800], R20 ;  /* 0x00080014d9007388 */ /* 0x0207e40000000c00 */
.L_x_1231:
[----:B------:R-:W-:Y:S05]  /*bf70*/  BSYNC B1 ;  /* 0x0000000000017941 */ /* 0x000fea0003800000 */
.L_x_1230:
        /* <DEDUP_REMOVED lines=46> */
.L_x_1237:
[----:B------:R-:W-:Y:S05]  /*c260*/  BSYNC B0 ;  /* 0x0000000000007941 */ /* 0x000fea0003800000 */
.L_x_1236:
[----:B-----5:R3:W-:Y:S02]  /*c270*/  STS.128 [R217+0x2800], R20 ;  /* 0x00280014d9007388 */ /* 0x0207e40000000c00 */
.L_x_1235:
[----:B------:R-:W-:Y:S05]  /*c280*/  BSYNC B1 ;  /* 0x0000000000017941 */ /* 0x000fea0003800000 */
.L_x_1234:
        /* <DEDUP_REMOVED lines=45> */
.L_x_1239:
[----:B------:R-:W-:Y:S05]  /*c560*/  BSYNC B0 ;  /* 0x0000000000007941 */ /* 0x000fea0003800000 */
.L_x_1238:
[----:B-----5:R1:W-:Y:S02]  /*c570*/  STS.128 [R217+0x4800], R40 ;  /* 0x00480028d9007388 */ /* 0x0203e40000000c00 */
.L_x_1229:
[----:B------:R-:W-:Y:S05]  /*c580*/  BSYNC B2 ;  /* 0x0000000000027941 */ /* 0x000fea0003800000 */
.L_x_1228:
        /* <DEDUP_REMOVED lines=51> */
.L_x_1245:
[----:B------:R-:W-:Y:S05]  /*c8c0*/  BSYNC B0 ;  /* 0x0000000000007941 */ /* 0x000fea0003800000 */
.L_x_1244:
[----:B-----5:R3:W-:Y:S02]  /*c8d0*/  STS.128 [R217+0x1000], R20 ;  /* 0x00100014d9007388 */ /* 0x0207e40000000c00 */
.L_x_1243:
[----:B------:R-:W-:Y:S05]  /*c8e0*/  BSYNC B1 ;  /* 0x0000000000017941 */ /* 0x000fea0003800000 */
.L_x_1242:
        /* <DEDUP_REMOVED lines=46> */
.L_x_1249:
[----:B------:R-:W-:Y:S05]  /*cbd0*/  BSYNC B0 ;  /* 0x0000000000007941 */ /* 0x000fea0003800000 */
.L_x_1248:
[----:B-----5:R3:W-:Y:S02]  /*cbe0*/  STS.128 [R217+0x3000], R20 ;  /* 0x00300014d9007388 */ /* 0x0207e40000000c00 */
.L_x_1247:
[----:B------:R-:W-:Y:S05]  /*cbf0*/  BSYNC B1 ;  /* 0x0000000000017941 */ /* 0x000fea0003800000 */
.L_x_1246:
        /* <DEDUP_REMOVED lines=45> */
.L_x_1251:
[----:B------:R-:W-:Y:S05]  /*ced0*/  BSYNC B0 ;  /* 0x0000000000007941 */ /* 0x000fea0003800000 */
.L_x_1250:
[----:B-----5:R1:W-:Y:S02]  /*cee0*/  STS.128 [R217+0x5000], R36 ;  /* 0x00500024d9007388 */ /* 0x0203e40000000c00 */
.L_x_1241:
[----:B------:R-:W-:Y:S05]  /*cef0*/  BSYNC B2 ;  /* 0x0000000000027941 */ /* 0x000fea0003800000 */
.L_x_1240:
        /* <DEDUP_REMOVED lines=14> */
[----:B-----5:R-:W-:Y:S01]  /*cfe0*/  SHF.L.U32 R12, R21, 0x10, RZ ;  /* 0x00000010150c7819 */ /* 0x020fe200000006ff */
[----:B------:R-:W-:Y:S01]  /*cff0*/  IMAD.U32 R31, R23, 0x10000, RZ ;  /* 0x00010000171f7824 */ /* 0x000fe200078e00ff */
[----:B------:R-:W-:Y:S02]  /*d000*/  LOP3.LUT R0, R21, 0xffff0000, RZ, 0xc0, !PT ;  /* 0xffff000015007812 */ /* 0x000fe400078ec0ff */
[----:B------:R-:W-:Y:S02]  /*d010*/  LOP3.LUT R29, R23, 0xffff0000, RZ, 0xc0, !PT ;  /* 0xffff0000171d7812 */ /* 0x000fe400078ec0ff */
[----:B------:R-:W-:-:S02]  /*d020*/  SHF.L.U32 R13, R20, 0x10, RZ ;  /* 0x00000010140d7819 */ /* 0x000fc400000006ff */
[----:B------:R-:W-:Y:S02]  /*d030*/  LOP3.LUT R30, R20, 0xffff0000, RZ, 0xc0, !PT ;  /* 0xffff0000141e7812 */ /* 0x000fe400078ec0ff */
[C---:B------:R-:W-:Y:S02]  /*d040*/  SHF.L.U32 R28, R22.reuse, 0x10, RZ ;  /* 0x00000010161c7819 */ /* 0x040fe400000006ff */
[----:B------:R-:W-:Y:S02]  /*d050*/  LOP3.LUT R33, R22, 0xffff0000, RZ, 0xc0, !PT ;  /* 0xffff000016217812 */ /* 0x000fe400078ec0ff */
[C---:B---3--:R-:W-:Y:S01]  /*d060*/  LOP3.LUT R21, R2.reuse, 0xffff0000, RZ, 0xc0, !PT ;  /* 0xffff000002157812 */ /* 0x048fe200078ec0ff */
[----:B------:R-:W-:Y:S01]  /*d070*/  IMAD.U32 R2, R2, 0x10000, RZ ;  /* 0x0001000002027824 */ /* 0x000fe200078e00ff */
        /* <DEDUP_REMOVED lines=12> */
[----:B------:R-:W-:Y:S01]  /*d140*/  FFMA.FTZ R22, R31, R20, -R22 ;  /* 0x000000141f167223 */ /* 0x000fe20000010816 */
[C---:B------:R-:W-:Y:S01]  /*d150*/  FMUL.FTZ R23, R30.reuse, R4 ;  /* 0x000000041e177220 */ /* 0x040fe20000410000 */
[----:B------:R-:W-:Y:S01]  /*d160*/  FMUL.FTZ R21, R33, R3 ;  /* 0x0000000321157220 */ /* 0x000fe20000410000 */
[----:B------:R-:W-:Y:S01]  /*d170*/  FFMA.FTZ R31, R31, R14, R12 ;  /* 0x0000000e1f1f7223 */ /* 0x000fe2000001000c */
[-C--:B------:R-:W-:Y:S01]  /*d180*/  FMUL.FTZ R12, R30, R2.reuse ;  /* 0x000000021e0c7220 */ /* 0x080fe20000410000 */
[-C--:B------:R-:W-:Y:S01]  /*d190*/  FMUL.FTZ R14, R33, R5.reuse ;  /* 0x00000005210e7220 */ /* 0x080fe20000410000 */
[C---:B------:R-:W-:Y:S01]  /*d1a0*/  FFMA.FTZ R23, R13.reuse, R2, R23 ;  /* 0x000000020d177223 */ /* 0x040fe20000010017 */
[C---:B------:R-:W-:Y:S01]  /*d1b0*/  FFMA.FTZ R21, R28.reuse, R5, -R21 ;  /* 0x000000051c157223 */ /* 0x040fe20000010815 */
[----:B------:R-:W-:Y:S01]  /*d1c0*/  FFMA.FTZ R12, R13, R4, -R12 ;  /* 0x000000040d0c7223 */ /* 0x000fe2000001080c */
[----:B------:R-:W-:Y:S01]  /*d1d0*/  FFMA.FTZ R14, R28, R3, R14 ;  /* 0x000000031c0e7223 */ /* 0x000fe2000001000e */
[----:B------:R-:W-:-:S02]  /*d1e0*/  F2FP.BF16.F32.PACK_AB R0, R0, R15 ;  /* 0x0000000f0000723e */ /* 0x000fc400000010ff */
[----:B------:R-:W-:Y:S02]  /*d1f0*/  F2FP.BF16.F32.PACK_AB R31, R31, R22 ;  /* 0x000000161f1f723e */ /* 0x000fe400000010ff */
[----:B------:R-:W-:Y:S02]  /*d200*/  F2FP.BF16.F32.PACK_AB R20, R23, R12 ;  /* 0x0000000c1714723e */ /* 0x000fe400000010ff */
[----:B------:R-:W-:Y:S02]  /*d210*/  F2FP.BF16.F32.PACK_AB R22, R14, R21 ;  /* 0x000000150e16723e */ /* 0x000fe400000010ff */
[----:B------:R-:W-:Y:S02]  /*d220*/  MOV R21, R0 ;  /* 0x0000000000157202 */ /* 0x000fe40000000f00 */
[----:B------:R-:W-:Y:S02]  /*d230*/  MOV R23, R31 ;  /* 0x0000001f00177202 */ /* 0x000fe40000000f00 */
.L_x_1256:
[----:B------:R-:W-:Y:S05]  /*d240*/  BSYNC B0 ;  /* 0x0000000000007941 */ /* 0x000fea0003800000 */
.L_x_1255:
[----:B-----5:R3:W-:Y:S02]  /*d250*/  STS.128 [R217+0x1800], R20 ;  /* 0x00180014d9007388 */ /* 0x0207e40000000c00 */
.L_x_1254:
[----:B------:R-:W-:Y:S05]  /*d260*/  BSYNC B1 ;  /* 0x0000000000017941 */ /* 0x000fea0003800000 */
.L_x_1253:
        /* <DEDUP_REMOVED lines=11> */
[----:B-1-3--:R-:W-:Y:S01]  /*d320*/  IMAD.U32 R22, R14, 0x10000, RZ ;  /* 0x000100000e167824 */ /* 0x00afe200078e00ff */
[----:B------:R-:W-:Y:S02]  /*d330*/  SHF.L.U32 R10, R13, 0x10, RZ ;  /* 0x000000100d0a7819 */ /* 0x000fe400000006ff */
        /* <DEDUP_REMOVED lines=33> */
.L_x_1260:
[----:B------:R-:W-:Y:S05]  /*d550*/  BSYNC B0 ;  /* 0x0000000000007941 */ /* 0x000fea0003800000 */
.L_x_1259:
[----:B-----5:R1:W-:Y:S02]  /*d560*/  STS.128 [R217+0x3800], R12 ;  /* 0x0038000cd9007388 */ /* 0x0203e40000000c00 */
.L_x_1258:
[----:B------:R-:W-:Y:S05]  /*d570*/  BSYNC B1 ;  /* 0x0000000000017941 */ /* 0x000fea0003800000 */
.L_x_1257:
        /* <DEDUP_REMOVED lines=9> */
[C---:B---3-5:R-:W-:Y:S02]  /*d610*/  SHF.L.U32 R20, R15.reuse, 0x10, RZ ;  /* 0x000000100f147819 */ /* 0x068fe400000006ff */
[----:B-1----:R-:W-:Y:S02]  /*d620*/  LOP3.LUT R18, R15, 0xffff0000, RZ, 0xc0, !PT ;  /* 0xffff00000f127812 */ /* 0x002fe400078ec0ff */
[----:B------:R-:W-:Y:S02]  /*d630*/  LOP3.LUT R0, R13, 0xffff0000, RZ, 0xc0, !PT ;  /* 0xffff00000d007812 */ /* 0x000fe400078ec0ff */
[----:B------:R-:W-:-:S02]  /*d640*/  SHF.L.U32 R9, R12, 0x10, RZ ;  /* 0x000000100c097819 */ /* 0x000fc400000006ff */
[----:B------:R-:W-:Y:S01]  /*d650*/  LOP3.LUT R21, R12, 0xffff0000, RZ, 0xc0, !PT ;  /* 0xffff00000c157812 */ /* 0x000fe200078ec0ff */
[C---:B------:R-:W-:Y:S01]  /*d660*/  IMAD.U32 R19, R14.reuse, 0x10000, RZ ;  /* 0x000100000e137824 */ /* 0x040fe200078e00ff */
[----:B------:R-:W-:Y:S02]  /*d670*/  SHF.L.U32 R7, R13, 0x10, RZ ;  /* 0x000000100d077819 */ /* 0x000fe400000006ff */
[----:B------:R-:W-:Y:S02]  /*d680*/  LOP3.LUT R14, R14, 0xffff0000, RZ, 0xc0, !PT ;  /* 0xffff00000e0e7812 */ /* 0x000fe400078ec0ff */
[C---:B--2---:R-:W-:Y:S02]  /*d690*/  LOP3.LUT R15, R4.reuse, 0xffff0000, RZ, 0xc0, !PT ;  /* 0xffff0000040f7812 */ /* 0x044fe400078ec0ff */
[----:B------:R-:W-:Y:S02]  /*d6a0*/  SHF.L.U32 R4, R4, 0x10, RZ ;  /* 0x0000001004047819 */ /* 0x000fe400000006ff */
[----:B----4-:R-:W-:-:S02]  /*d6b0*/  LOP3.LUT R12, R2, 0xffff0000, RZ, 0xc0, !PT ;  /* 0xffff0000020c7812 */ /* 0x010fc400078ec0ff */
[----:B------:R-:W-:Y:S01]  /*d6c0*/  SHF.L.U32 R2, R2, 0x10, RZ ;  /* 0x0000001002027819 */ /* 0x000fe200000006ff */
[C---:B------:R-:W-:Y:S01]  /*d6d0*/  FMUL.FTZ R23, R0.reuse, R15 ;  /* 0x0000000f00177220 */ /* 0x040fe20000410000 */
[----:B------:R-:W-:Y:S01]  /*d6e0*/  LOP3.LUT R11, R3, 0xffff0000, RZ, 0xc0, !PT ;  /* 0xffff0000030b7812 */ /* 0x000fe200078ec0ff */
[----:B------:R-:W-:Y:S01]  /*d6f0*/  FMUL.FTZ R10, R0, R12 ;  /* 0x0000000c000a7220 */ /* 0x000fe20000410000 */
[----:B------:R-:W-:Y:S01]  /*d700*/  LOP3.LUT R13, R5, 0xffff0000, RZ, 0xc0, !PT ;  /* 0xffff0000050d7812 */ /* 0x000fe200078ec0ff */
[----:B------:R-:W-:Y:S01]  /*d710*/  IMAD.U32 R3, R3, 0x10000, RZ ;  /* 0x0001000003037824 */ /* 0x000fe200078e00ff */
[----:B------:R-:W-:Y:S01]  /*d720*/  SHF.L.U32 R5, R5, 0x10, RZ ;  /* 0x0000001005057819 */ /* 0x000fe200000006ff */
[C---:B------:R-:W-:Y:S01]  /*d730*/  FMUL.FTZ R0, R21.reuse, R2 ;  /* 0x0000000215007220 */ /* 0x040fe20000410000 */
[----:B------:R-:W-:Y:S01]  /*d740*/  FMUL.FTZ R21, R21, R4 ;  /* 0x0000000415157220 */ /* 0x000fe20000410000 */
[C---:B------:R-:W-:Y:S01]  /*d750*/  FFMA.FTZ R23, R7.reuse, R12, R23 ;  /* 0x0000000c07177223 */ /* 0x040fe20000010017 */
[----:B------:R-:W-:Y:S01]  /*d760*/  FMUL.FTZ R12, R14, R3 ;  /* 0x000000030e0c7220 */ /* 0x000fe20000410000 */
[----:B------:R-:W-:Y:S01]  /*d770*/  FMUL.FTZ R25, R18, R11 ;  /* 0x0000000b12197220 */ /* 0x000fe20000410000 */
[----:B------:R-:W-:Y:S01]  /*d780*/  FFMA.FTZ R10, R7, R15, -R10 ;  /* 0x0000000f070a7223 */ /* 0x000fe2000001080a */
[----:B------:R-:W-:Y:S01]  /*d790*/  FMUL.FTZ R14, R14, R5 ;  /* 0x000000050e0e7220 */ /* 0x000fe20000410000 */
[-C--:B------:R-:W-:Y:S01]  /*d7a0*/  FMUL.FTZ R7, R18, R13.reuse ;  /* 0x0000000d12077220 */ /* 0x080fe20000410000 */
[C---:B------:R-:W-:Y:S01]  /*d7b0*/  FFMA.FTZ R0, R9.reuse, R4, -R0 ;  /* 0x0000000409007223 */ /* 0x040fe20000010800 */
[----:B------:R-:W-:Y:S01]  /*d7c0*/  FFMA.FTZ R21, R9, R2, R21 ;  /* 0x0000000209157223 */ /* 0x000fe20000010015 */
        /* <DEDUP_REMOVED lines=8> */
[----:B------:R-:W-:Y:S02]  /*d850*/  MOV R12, R0 ;  /* 0x00000000000c7202 */ /* 0x000fe40000000f00 */
.L_x_1262:
[----:B------:R-:W-:Y:S05]  /*d860*/  BSYNC B0 ;  /* 0x0000000000007941 */ /* 0x000fea0003800000 */
.L_x_1261:
[----:B-----5:R1:W-:Y:S01]  /*d870*/  STS.128 [R217+0x5800], R12 ;  /* 0x0058000cd9007388 */ /* 0x0203e20000000c00 */
[----:B------:R-:W-:Y:S05]  /*d880*/  BRA `(.L_x_1252) ;  /* 0x0000004c000c7947 */ /* 0x000fea0003800000 */
.L_x_1215:
        /* <DEDUP_REMOVED lines=89> */
.L_x_1268:
[----:B------:R-:W-:Y:S05]  /*de20*/  BSYNC B0 ;  /* 0x0000000000007941 */ /* 0x000fea0003800000 */
.L_x_1267:
[----:B-----5:R3:W-:Y:S02]  /*de30*/  STS.128 [R217], R32 ;  /* 0x00000020d9007388 */ /* 0x0207e40000000c00 */
.L_x_1266:
[----:B------:R-:W-:Y:S05]  /*de40*/  BSYNC B1 ;  /* 0x0000000000017941 */ /* 0x000fea0003800000 */
.L_x_1265:
        /* <DEDUP_REMOVED lines=87> */
.L_x_1272:
[----:B------:R-:W-:Y:S05]  /*e3c0*/  BSYNC B0 ;  /* 0x0000000000007941 */ /* 0x000fea0003800000 */
.L_x_1271:
[----:B-----5:R1:W-:Y:S02]  /*e3d0*/  STS.128 [R217+0x2000], R32 ;  /* 0x00200020d9007388 */ /* 0x0203e40000000c00 */
.L_x_1270:
[----:B------:R-:W-:Y:S05]  /*e3e0*/  BSYNC B1 ;  /* 0x0000000000017941 */ /* 0x000fea0003800000 */
.L_x_1269:
        /* <DEDUP_REMOVED lines=86> */
.L_x_1274:
[----:B------:R-:W-:Y:S05]  /*e950*/  BSYNC B0 ;  /* 0x0000000000007941 */ /* 0x000fea0003800000 */
.L_x_1273:
[----:B-----5:R3:W-:Y:S02]  /*e960*/  STS.128 [R217+0x4000], R32 ;  /* 0x00400020d9007388 */ /* 0x0207e40000000c00 */
.L_x_1264:
[----:B------:R-:W-:Y:S05]  /*e970*/  BSYNC B2 ;  /* 0x0000000000027941 */ /* 0x000fea0003800000 */
.L_x_1263:
        /* <DEDUP_REMOVED lines=92> */
.L_x_1280:
[----:B------:R-:W-:Y:S05]  /*ef40*/  BSYNC B0 ;  /* 0x0000000000007941 */ /* 0x000fea0003800000 */
.L_x_1279:
[----:B-----5:R3:W-:Y:S02]  /*ef50*/  STS.128 [R217+0x800], R32 ;  /* 0x00080020d9007388 */ /* 0x0207e40000000c00 */
.L_x_1278:
[----:B------:R-:W-:Y:S05]  /*ef60*/  BSYNC B1 ;  /* 0x0000000000017941 */ /* 0x000fea0003800000 */
.L_x_1277:
        /* <DEDUP_REMOVED lines=87> */
.L_x_1284:
[----:B------:R-:W-:Y:S05]  /*f4e0*/  BSYNC B0 ;  /* 0x0000000000007941 */ /* 0x000fea0003800000 */
.L_x_1283:
[----:B-----5:R3:W-:Y:S02]  /*f4f0*/  STS.128 [R217+0x2800], R32 ;  /* 0x00280020d9007388 */ /* 0x0207e40000000c00 */
.L_x_1282:
[----:B------:R-:W-:Y:S05]  /*f500*/  BSYNC B1 ;  /* 0x0000000000017941 */ /* 0x000fea0003800000 */
.L_x_1281:
        /* <DEDUP_REMOVED lines=86> */
.L_x_1286:
[----:B------:R-:W-:Y:S05]  /*fa70*/  BSYNC B0 ;  /* 0x0000000000007941 */ /* 0x000fea0003800000 */
.L_x_1285:
[----:B-----5:R3:W-:Y:S02]  /*fa80*/  STS.128 [R217+0x4800], R32 ;  /* 0x00480020d9007388 */ /* 0x0207e40000000c00 */
.L_x_1276:
[----:B------:R-:W-:Y:S05]  /*fa90*/  BSYNC B2 ;  /* 0x0000000000027941 */ /* 0x000fea0003800000 */
.L_x_1275:
        /* <DEDUP_REMOVED lines=92> */
.L_x_1292:
[----:B------:R-:W-:Y:S05]  /*10060*/  BSYNC B0 ;  /* 0x0000000000007941 */ /* 0x000fea0003800000 */
.L_x_1291:
[----:B-----5:R3:W-:Y:S02]  /*10070*/  STS.128 [R217+0x1000], R32 ;  /* 0x00100020d9007388 */ /* 0x0207e40000000c00 */
.L_x_1290:
[----:B------:R-:W-:Y:S05]  /*10080*/  BSYNC B1 ;  /* 0x0000000000017941 */ /* 0x000fea0003800000 */
.L_x_1289:
        /* <DEDUP_REMOVED lines=87> */
.L_x_1296:
[----:B------:R-:W-:Y:S05]  /*10600*/  BSYNC B0 ;  /* 0x0000000000007941 */ /* 0x000fea0003800000 */
.L_x_1295:
[----:B-----5:R3:W-:Y:S02]  /*10610*/  STS.128 [R217+0x3000], R32 ;  /* 0x00300020d9007388 */ /* 0x0207e40000000c00 */
.L_x_1294:
[----:B------:R-:W-:Y:S05]  /*10620*/  BSYNC B1 ;  /* 0x0000000000017941 */ /* 0x000fea0003800000 */
.L_x_1293:
        /* <DEDUP_REMOVED lines=86> */
.L_x_1298:
[----:B------:R-:W-:Y:S05]  /*10b90*/  BSYNC B0 ;  /* 0x0000000000007941 */ /* 0x000fea0003800000 */
.L_x_1297:
[----:B-----5:R3:W-:Y:S02]  /*10ba0*/  STS.128 [R217+0x5000], R32 ;  /* 0x00500020d9007388 */ /* 0x0207e40000000c00 */
.L_x_1288:
[----:B------:R-:W-:Y:S05]  /*10bb0*/  BSYNC B2 ;  /* 0x0000000000027941 */ /* 0x000fea0003800000 */
.L_x_1287:
[----:B-1-3--:R-:W-:-:S05]  /*10bc0*/  VIADD R32, R166, 0x30 ;  /* 0x00000030a6207836 */ /* 0x00afca0000000000 */
        /* <DEDUP_REMOVED lines=29> */
[----:B------:R-:W3:Y:S01]  /*10da0*/  LD.E.128 R28, desc[UR6][R28.64] ;  /* 0x000000061c1c7980 */ /* 0x000ee2000c101d00 */
[C---:B-----5:R-:W-:Y:S01]  /*10db0*/  LOP3.LUT R4, R21.reuse, 0xffff0000, RZ, 0xc0, !PT ;  /* 0xffff000015047812 */ /* 0x060fe200078ec0ff */
[----:B------:R-:W-:Y:S01]  /*10dc0*/  IMAD.U32 R35, R21, 0x10000, RZ ;  /* 0x0001000015237824 */ /* 0x000fe200078e00ff */
[C---:B------:R-:W-:Y:S01]  /*10dd0*/  LOP3.LUT R21, R23.reuse, 0xffff0000, RZ, 0xc0, !PT ;  /* 0xffff000017157812 */ /* 0x040fe200078ec0ff */
[----:B------:R-:W-:Y:S01]  /*10de0*/  IMAD.U32 R37, R23, 0x10000, RZ ;  /* 0x0001000017257824 */ /* 0x000fe200078e00ff */
[----:B------:R-:W-:Y:S02]  /*10df0*/  SHF.L.U32 R33, R20, 0x10, RZ ;  /* 0x0000001014217819 */ /* 0x000fe400000006ff */
[----:B------:R-:W-:Y:S02]  /*10e00*/  SHF.L.U32 R34, R22, 0x10, RZ ;  /* 0x0000001016227819 */ /* 0x000fe400000006ff */
[----:B------:R-:W-:Y:S02]  /*10e10*/  LOP3.LUT R20, R20, 0xffff0000, RZ, 0xc0, !PT ;  /* 0xffff000014147812 */ /* 0x000fe400078ec0ff */
        /* <DEDUP_REMOVED lines=24> */
[----:B---3--:R-:W-:-:S02]  /*10fa0*/  IMAD.U32 R13, R29, 0x10000, RZ ;  /* 0x000100001d0d7824 */ /* 0x008fc400078e00ff */
        /* <DEDUP_REMOVED lines=29> */
.L_x_1302:
[----:B------:R-:W-:Y:S05]  /*11180*/  BSYNC B0 ;  /* 0x0000000000007941 */ /* 0x000fea0003800000 */
.L_x_1301:
[----:B-----5:R1:W-:Y:S02]  /*11190*/  STS.128 [R217+0x1800], R20 ;  /* 0x00180014d9007388 */ /* 0x0203e40000000c00 */
.L_x_1300:
[----:B------:R-:W-:Y:S05]  /*111a0*/  BSYNC B1 ;  /* 0x0000000000017941 */ /* 0x000fea0003800000 */
.L_x_1299:
        /* <DEDUP_REMOVED lines=14> */
[----:B------:R-:W-:Y:S02]  /*11290*/  IMAD.MOV.U32 R29, RZ, RZ, RZ ;  /* 0x000000ffff1d7224 */ /* 0x000fe400078e00ff */
[----:B------:R-:W-:Y:S01]  /*112a0*/  IMAD.WIDE R20, R21, 0x2, R18 ;  /* 0x0000000215147825 */ /* 0x000fe200078e0212 */
[----:B------:R-:W-:Y:S02]  /*112b0*/  LEA.HI.X.SX32 R25, R25, R3, 0x1, P1 ;  /* 0x0000000319197211 */ /* 0x000fe400008f0eff */
[C---:B------:R-:W-:Y:S02]  /*112c0*/  LEA R24, P1, R27.reuse, R38, 0x1 ;  /* 0x000000261b187211 */ /* 0x040fe400078208ff */
[----:B------:R-:W-:Y:S01]  /*112d0*/  @P0 IADD3 R29, -R0, RZ, RZ ;  /* 0x000000ff001d0210 */ /* 0x000fe20007ffe1ff */
[----:B------:R-:W2:Y:S01]  /*112e0*/  LD.E.128 R20, desc[UR6][R20.64+0x80] ;  /* 0x0000800614147980 */ /* 0x000ea2000c101d00 */
[----:B------:R-:W-:-:S02]  /*112f0*/  LEA.HI.X R25, R27, R39, R25, 0x1, P1 ;  /* 0x000000271b197211 */ /* 0x000fc400008f0c19 */
[----:B------:R-:W-:-:S04]  /*11300*/  IADD3 R31, P1, R29, R2, RZ ;  /* 0x000000021d1f7210 */ /* 0x000fc80007f3e0ff */
[----:B------:R-:W3:Y:S01]  /*11310*/  LD.E.128 R24, desc[UR6][R24.64+0x80] ;  /* 0x0000800618187980 */ /* 0x000ee2000c101d00 */
[----:B------:R-:W-:Y:S02]  /*11320*/  LEA.HI.X.SX32 R29, R29, R3, 0x1, P1 ;  /* 0x000000031d1d7211 */ /* 0x000fe400008f0eff */
[----:B------:R-:W-:-:S04]  /*11330*/  LEA R28, P1, R31, R40, 0x1 ;  /* 0x000000281f1c7211 */ /* 0x000fc800078208ff */
[----:B------:R-:W-:-:S06]  /*11340*/  LEA.HI.X R29, R31, R41, R29, 0x1, P1 ;  /* 0x000000291f1d7211 */ /* 0x000fcc00008f0c1d */
[----:B------:R-:W4:Y:S01]  /*11350*/  LD.E.128 R28, desc[UR6][R28.64+0x80] ;  /* 0x000080061c1c7980 */ /* 0x000f22000c101d00 */
[C---:B-----5:R-:W-:Y:S01]  /*11360*/  LOP3.LUT R4, R13.reuse, 0xffff0000, RZ, 0xc0, !PT ;  /* 0xffff00000d047812 */ /* 0x060fe200078ec0ff */
[----:B------:R-:W-:Y:S01]  /*11370*/  IMAD.U32 R34, R14, 0x10000, RZ ;  /* 0x000100000e227824 */ /* 0x000fe200078e00ff */
[----:B------:R-:W-:Y:S01]  /*11380*/  SHF.L.U32 R35, R13, 0x10, RZ ;  /* 0x000000100d237819 */ /* 0x000fe200000006ff */
[----:B------:R-:W-:Y:S01]  /*11390*/  IMAD.U32 R33, R12, 0x10000, RZ ;  /* 0x000100000c217824 */ /* 0x000fe200078e00ff */
[----:B------:R-:W-:Y:S02]  /*113a0*/  LOP3.LUT R13, R14, 0xffff0000, RZ, 0xc0, !PT ;  /* 0xffff00000e0d7812 */ /* 0x000fe400078ec0ff */
[----:B------:R-:W-:Y:S02]  /*113b0*/  LOP3.LUT R10, R12, 0xffff0000, RZ, 0xc0, !PT ;  /* 0xffff00000c0a7812 */ /* 0x000fe400078ec0ff */
[C---:B------:R-:W-:Y:S02]  /*113c0*/  LOP3.LUT R12, R15.reuse, 0xffff0000, RZ, 0xc0, !PT ;  /* 0xffff00000f0c7812 */ /* 0x040fe400078ec0ff */
[----:B------:R-:W-:-:S02]  /*113d0*/  SHF.L.U32 R37, R15, 0x10, RZ ;  /* 0x000000100f257819 */ /* 0x000fc400000006ff */
[C---:B--2---:R-:W-:Y:S01]  /*113e0*/  SHF.L.U32 R14, R21.reuse, 0x10, RZ ;  /* 0x00000010150e7819 */ /* 0x044fe200000006ff */
[----:B------:R-:W-:Y:S01]  /*113f0*/  IMAD.U32 R42, R22, 0x10000, RZ ;  /* 0x00010000162a7824 */ /* 0x000fe200078e00ff */
[----:B------:R-:W-:Y:S01]  /*11400*/  LOP3.LUT R43, R21, 0xffff0000, RZ, 0xc0, !PT ;  /* 0xffff0000152b7812 */ /* 0x000fe200078ec0ff */
[----:B------:R-:W-:Y:S01]  /*11410*/  IMAD.U32 R36, R20, 0x10000, RZ ;  /* 0x0001000014247824 */ /* 0x000fe200078e00ff */
[----:B------:R-:W-:Y:S02]  /*11420*/  LOP3.LUT R21, R22, 0xffff0000, RZ, 0xc0, !PT ;  /* 0xffff000016157812 */ /* 0x000fe400078ec0ff */
[----:B------:R-:W-:Y:S01]  /*11430*/  LOP3.LUT R15, R20, 0xffff0000, RZ, 0xc0, !PT ;  /* 0xffff0000140f7812 */ /* 0x000fe200078ec0ff */
[C---:B---3--:R-:W-:Y:S01]  /*11440*/  IMAD.U32 R45, R24.reuse, 0x10000, RZ ;  /* 0x00010000182d7824 */ /* 0x048fe200078e00ff */
[----:B------:R-:W-:Y:S01]  /*11450*/  LOP3.LUT R22, R24, 0xffff0000, RZ, 0xc0, !PT ;  /* 0xffff000018167812 */ /* 0x000fe200078ec0ff */
[C---:B------:R-:W-:Y:S01]  /*11460*/  IMAD.U32 R47, R26.reuse, 0x10000, RZ ;  /* 0x000100001a2f7824 */ /* 0x040fe200078e00ff */
[----:B------:R-:W-:Y:S01]  /*11470*/  LOP3.LUT R24, R26, 0xffff0000, RZ, 0xc0, !PT ;  /* 0xffff00001a187812 */ /* 0x000fe200078ec0ff */
[----:B------:R-:W-:Y:S01]  /*11480*/  @!P0 FADD.FTZ R45, -R45, -RZ ;  /* 0x800000ff2d2d8221 */ /* 0x000fe20000010100 */
[C---:B------:R-:W-:Y:S01]  /*11490*/  SHF.L.U32 R20, R23.reuse, 0x10, RZ ;  /* 0x0000001017147819 */ /* 0x040fe200000006ff */
[----:B------:R-:W-:Y:S01]  /*114a0*/  @!P0 FADD.FTZ R22, -R22, -RZ ;  /* 0x800000ff16168221 */ /* 0x000fe20000010100 */
[----:B------:R-:W-:Y:S01]  /*114b0*/  LOP3.LUT R44, R23, 0xffff0000, RZ, 0xc0, !PT ;  /* 0xffff0000172c7812 */ /* 0x000fe200078ec0ff */
[----:B------:R-:W-:Y:S01]  /*114c0*/  @!P0 FADD.FTZ R24, -R24, -RZ ;  /* 0x800000ff18188221 */ /* 0x000fe20000010100 */
[----:B------:R-:W-:Y:S01]  /*114d0*/  SHF.L.U32 R23, R25, 0x10, RZ ;  /* 0x0000001019177819 */ /* 0x000fe200000006ff */
[----:B------:R-:W-:Y:S01]  /*114e0*/  @!P0 FADD.FTZ R47, -R47, -RZ ;  /* 0x800000ff2f2f8221 */ /* 0x000fe20000010100 */
[----:B------:R-:W-:Y:S01]  /*114f0*/  LOP3.LUT R46, R25, 0xffff0000, RZ, 0xc0, !PT ;  /* 0xffff0000192e7812 */ /* 0x000fe200078ec0ff */
[----:B------:R-:W-:Y:S01]  /*11500*/  FMUL.FTZ R24, R21, R24 ;  /* 0x0000001815187220 */ /* 0x000fe20000410000 */
[----:B------:R-:W-:Y:S01]  /*11510*/  SHF.L.U32 R25, R27, 0x10, RZ ;  /* 0x000000101b197819 */ /* 0x000fe200000006ff */
[----:B------:R-:W-:Y:S01]  /*11520*/  @!P0 FADD.FTZ R23, -R23, -RZ ;  /* 0x800000ff17178221 */ /* 0x000fe20000010100 */
[----:B------:R-:W-:Y:S01]  /*11530*/  LOP3.LUT R27, R27, 0xffff0000, RZ, 0xc0, !PT ;  /* 0xffff00001b1b7812 */ /* 0x000fe200078ec0ff */
[----:B------:R-:W-:Y:S01]  /*11540*/  @!P0 FADD.FTZ R46, -R46, -RZ ;  /* 0x800000ff2e2e8221 */ /* 0x000fe20000010100 */
[----:B----4-:R-:W-:Y:S01]  /*11550*/  SHF.L.U32 R21, R29, 0x10, RZ ;  /* 0x000000101d157819 */ /* 0x010fe200000006ff */
[----:B------:R-:W-:Y:S01]  /*11560*/  FMUL.FTZ R15, R15, R22 ;  /* 0x000000160f0f7220 */ /* 0x000fe20000410000 */
[----:B------:R-:W-:Y:S01]  /*11570*/  LOP3.LUT R29, R29, 0xffff0000, RZ, 0xc0, !PT ;  /* 0xffff00001d1d7812 */ /* 0x000fe200078ec0ff */
[----:B------:R-:W-:Y:S01]  /*11580*/  FMUL.FTZ R14, R14, R23 ;  /* 0x000000170e0e7220 */ /* 0x000fe20000410000 */
[----:B------:R-:W-:Y:S01]  /*11590*/  FMUL.FTZ R43, R43, R46 ;  /* 0x0000002e2b2b7220 */ /* 0x000fe20000410000 */
[----:B------:R-:W-:Y:S01]  /*115a0*/  @!P0 FADD.FTZ R25, -R25, -RZ ;  /* 0x800000ff19198221 */ /* 0x000fe20000010100 */
[C---:B------:R-:W-:Y:S01]  /*115b0*/  IMAD.U32 R23, R28.reuse, 0x10000, RZ ;  /* 0x000100001c177824 */ /* 0x040fe200078e00ff */
[----:B------:R-:W-:Y:S01]  /*115c0*/  LOP3.LUT R22, R28, 0xffff0000, RZ, 0xc0, !PT ;  /* 0xffff00001c167812 */ /* 0x000fe200078ec0ff */
[----:B------:R-:W-:Y:S01]  /*115d0*/  @!P0 FADD.FTZ R27, -R27, -RZ ;  /* 0x800000ff1b1b8221 */ /* 0x000fe20000010100 */
[----:B------:R-:W-:Y:S01]  /*115e0*/  LOP3.LUT R26, R30, 0xffff0000, RZ, 0xc0, !PT ;  /* 0xffff00001e1a7812 */ /* 0x000fe200078ec0ff */
[----:B------:R-:W-:Y:S01]  /*115f0*/  FMUL.FTZ R47, R42, R47 ;  /* 0x0000002f2a2f7220 */ /* 0x000fe20000410000 */
[----:B------:R-:W-:-:S02]  /*11600*/  IMAD.U32 R28, R30, 0x10000, RZ ;  /* 0x000100001e1c7824 */ /* 0x000fc400078e00ff */
[----:B------:R-:W-:Y:S01]  /*11610*/  FMUL.FTZ R20, R20, R25 ;  /* 0x0000001914147220 */ /* 0x000fe20000410000 */
[----:B------:R-:W-:Y:S01]  /*11620*/  FFMA.FTZ R14, R35, R21, R14 ;  /* 0x00000015230e7223 */ /* 0x000fe2000001000e */
[----:B------:R-:W-:Y:S01]  /*11630*/  FFMA.FTZ R29, R4, R29, R43 ;  /* 0x0000001d041d7223 */ /* 0x000fe2000001002b */
[C---:B------:R-:W-:Y:S01]  /*11640*/  SHF.L.U32 R25, R31.reuse, 0x10, RZ ;  /* 0x000000101f197819 */ /* 0x040fe200000006ff */
[----:B------:R-:W-:Y:S01]  /*11650*/  FMUL.FTZ R36, R36, R45 ;  /* 0x0000002d24247220 */ /* 0x000fe20000410000 */
[----:B------:R-:W-:Y:S01]  /*11660*/  LOP3.LUT R30, R31, 0xffff0000, RZ, 0xc0, !PT ;  /* 0xffff00001f1e7812 */ /* 0x000fe200078ec0ff */
[----:B------:R-:W-:Y:S01]  /*11670*/  FMUL.FTZ R27, R44, R27 ;  /* 0x0000001b2c1b7220 */ /* 0x000fe20000410000 */
[----:B------:R-:W-:Y:S01]  /*11680*/  FFMA.FTZ R28, R34, R28, R47 ;  /* 0x0000001c221c7223 */ /* 0x000fe2000001002f */
[----:B------:R-:W-:Y:S01]  /*11690*/  FFMA.FTZ R13, R13, R26, R24 ;  /* 0x0000001a0d0d7223 */ /* 0x000fe20000010018 */
[----:B------:R-:W-:Y:S01]  /*116a0*/  F2FP.BF16.F32.PACK_AB R14, R29, R14 ;  /* 0x0000000e1d0e723e */ /* 0x000fe200000010ff */
[----:B------:R-:W-:Y:S01]  /*116b0*/  FFMA.FTZ R23, R33, R23, R36 ;  /* 0x0000001721177223 */ /* 0x000fe20000010024 */
[----:B------:R-:W-:Y:S01]  /*116c0*/  FFMA.FTZ R10, R10, R22, R15 ;  /* 0x000000160a0a7223 */ /* 0x000fe2000001000f */
[----:B------:R-:W-:Y:S01]  /*116d0*/  FFMA.FTZ R20, R37, R25, R20 ;  /* 0x0000001925147223 */ /* 0x000fe20000010014 */
[----:B------:R-:W-:Y:S01]  /*116e0*/  FFMA.FTZ R27, R12, R30, R27 ;  /* 0x0000001e0c1b7223 */ /* 0x000fe2000001001b */
[----:B------:R-:W-:Y:S01]  /*116f0*/  F2FP.BF16.F32.PACK_AB R28, R13, R28 ;  /* 0x0000001c0d1c723e */ /* 0x000fe200000010ff */
[----:B------:R-:W-:Y:S01]  /*11700*/  IMAD.MOV.U32 R13, RZ, RZ, R14 ;  /* 0x000000ffff0d7224 */ /* 0x000fe200078e000e */
[----:B------:R-:W-:-:S02]  /*11710*/  F2FP.BF16.F32.PACK_AB R12, R10, R23 ;  /* 0x000000170a0c723e */ /* 0x000fc400000010ff */
[----:B------:R-:W-:Y:S02]  /*11720*/  F2FP.BF16.F32.PACK_AB R15, R27, R20 ;  /* 0x000000141b0f723e */ /* 0x000fe400000010ff */
[----:B------:R-:W-:Y:S02]  /*11730*/  MOV R14, R28 ;  /* 0x0000001c000e7202 */ /* 0x000fe40000000f00 */
.L_x_1306:
[----:B------:R-:W-:Y:S05]  /*11740*/  BSYNC B0 ;  /* 0x0000000000007941 */ /* 0x000fea0003800000 */
.L_x_1305:
[----:B-----5:R1:W-:Y:S02]  /*11750*/  STS.128 [R217+0x3800], R12 ;  /* 0x0038000cd9007388 */ /* 0x0203e40000000c00 */
.L_x_1304:
[----:B------:R-:W-:Y:S05]  /*11760*/  BSYNC B1 ;  /* 0x0000000000017941 */ /* 0x000fea0003800000 */
.L_x_1303:
        /* <DEDUP_REMOVED lines=24> */
[----:B------:R-:W4:Y:S03]  /*118f0*/  LD.E.128 R24, desc[UR6][R24.64] ;  /* 0x0000000618187980 */ /* 0x000f26000c101d00 */
[----:B------:R-:W-:Y:S02]  /*11900*/  LEA.HI.X.SX32 R3, R4, R3, 0x1, P1 ;  /* 0x0000000304037211 */ /* 0x000fe400008f0eff */
[----:B------:R-:W-:-:S04]  /*11910*/  LEA R28, P1, R5, R40, 0x1 ;  /* 0x00000028051c7211 */ /* 0x000fc800078208ff */
[----:B------:R-:W-:-:S06]  /*11920*/  LEA.HI.X R29, R5, R41, R3, 0x1, P1 ;  /* 0x00000029051d7211 */ /* 0x000fcc00008f0c03 */
[----:B------:R-:W4:Y:S01]  /*11930*/  LD.E.128 R28, desc[UR6][R28.64] ;  /* 0x000000061c1c7980 */ /* 0x000f22000c101d00 */
[----:B-----5:R-:W-:Y:S01]  /*11940*/  SHF.L.U32 R7, R14, 0x10, RZ ;  /* 0x000000100e077819 */ /* 0x020fe200000006ff */
[----:B------:R-:W-:Y:S01]  /*11950*/  IMAD.U32 R3, R12, 0x10000, RZ ;  /* 0x000100000c037824 */ /* 0x000fe200078e00ff */
[----:B------:R-:W-:Y:S01]  /*11960*/  LOP3.LUT R5, R14, 0xffff0000, RZ, 0xc0, !PT ;  /* 0xffff00000e057812 */ /* 0x000fe200078ec0ff */
[C---:B------:R-:W-:Y:S01]  /*11970*/  IMAD.U32 R14, R15.reuse, 0x10000, RZ ;  /* 0x000100000f0e7824 */ /* 0x040fe200078e00ff */
[----:B------:R-:W-:Y:S02]  /*11980*/  LOP3.LUT R4, R15, 0xffff0000, RZ, 0xc0, !PT ;  /* 0xffff00000f047812 */ /* 0x000fe400078ec0ff */
[----:B------:R-:W-:Y:S01]  /*11990*/  LOP3.LUT R2, R12, 0xffff0000, RZ, 0xc0, !PT ;  /* 0xffff00000c027812 */ /* 0x000fe200078ec0ff */
[C---:B------:R-:W-:Y:S01]  /*119a0*/  IMAD.U32 R12, R13.reuse, 0x10000, RZ ;  /* 0x000100000d0c7824 */ /* 0x040fe200078e00ff */
[----:B------:R-:W-:Y:S02]  /*119b0*/  LOP3.LUT R0, R13, 0xffff0000, RZ, 0xc0, !PT ;  /* 0xffff00000d007812 */ /* 0x000fe400078ec0ff */
[C---:B--2---:R-:W-:Y:S01]  /*119c0*/  SHF.L.U32 R11, R20.reuse, 0x10, RZ ;  /* 0x00000010140b7819 */ /* 0x044fe200000006ff */
[----:B------:R-:W-:Y:S01]  /*119d0*/  IMAD.U32 R9, R21, 0x10000, RZ ;  /* 0x0001000015097824 */ /* 0x000fe200078e00ff */
[----:B------:R-:W-:Y:S01]  /*119e0*/  LOP3.LUT R10, R20, 0xffff0000, RZ, 0xc0, !PT ;  /* 0xffff0000140a7812 */ /* 0x000fe200078ec0ff */
[----:B------:R-:W-:Y:S01]  /*119f0*/  IMAD.U32 R13, R23, 0x10000, RZ ;  /* 0x00010000170d7824 */ /* 0x000fe200078e00ff */
[----:B------:R-:W-:-:S02]  /*11a00*/  LOP3.LUT R20, R21, 0xffff0000, RZ, 0xc0, !PT ;  /* 0xffff000015147812 */ /* 0x000fc400078ec0ff */
[C---:B-1-3--:R-:W-:Y:S02]  /*11a10*/  SHF.L.U32 R18, R22.reuse, 0x10, RZ ;  /* 0x0000001016127819 */ /* 0x04afe400000006ff */
[----:B------:R-:W-:Y:S02]  /*11a20*/  LOP3.LUT R15, R22, 0xffff0000, RZ, 0xc0, !PT ;  /* 0xffff0000160f7812 */ /* 0x000fe400078ec0ff */
[----:B----4-:R-:W-:Y:S01]  /*11a30*/  SHF.L.U32 R21, R26, 0x10, RZ ;  /* 0x000000101a157819 */ /* 0x010fe200000006ff */
[C---:B------:R-:W-:Y:S01]  /*11a40*/  IMAD.U32 R22, R25.reuse, 0x10000, RZ ;  /* 0x0001000019167824 */ /* 0x040fe200078e00ff */
[----:B------:R-:W-:Y:S02]  /*11a50*/  SHF.L.U32 R34, R24, 0x10, RZ ;  /* 0x0000001018227819 */ /* 0x000fe400000006ff */
[----:B------:R-:W-:Y:S01]  /*11a60*/  LOP3.LUT R26, R26, 0xffff0000, RZ, 0xc0, !PT ;  /* 0xffff00001a1a7812 */ /* 0x000fe200078ec0ff */
[----:B------:R-:W-:Y:S01]  /*11a70*/  @!P0 FADD.FTZ R22, -R22, -RZ ;  /* 0x800000ff16168221 */ /* 0x000fe20000010100 */
[----:B------:R-:W-:Y:S01]  /*11a80*/  LOP3.LUT R19, R24, 0xffff0000, RZ, 0xc0, !PT ;  /* 0xffff000018137812 */ /* 0x000fe200078ec0ff */
[----:B------:R-:W-:Y:S01]  /*11a90*/  @!P0 FADD.FTZ R34, -R34, -RZ ;  /* 0x800000ff22228221 */ /* 0x000fe20000010100 */
[----:B------:R-:W-:Y:S01]  /*11aa0*/  LOP3.LUT R25, R25, 0xffff0000, RZ, 0xc0, !PT ;  /* 0xffff000019197812 */ /* 0x000fe200078ec0ff */
[----:B------:R-:W-:Y:S01]  /*11ab0*/  @!P0 FADD.FTZ R26, -R26, -RZ ;  /* 0x800000ff1a1a8221 */ /* 0x000fe20000010100 */
[C---:B------:R-:W-:Y:S01]  /*11ac0*/  LOP3.LUT R36, R27.reuse, 0xffff0000, RZ, 0xc0, !PT ;  /* 0xffff00001b247812 */ /* 0x040fe200078ec0ff */
[----:B------:R-:W-:-:S02]  /*11ad0*/  IMAD.U32 R24, R27, 0x10000, RZ ;  /* 0x000100001b187824 */ /* 0x000fc400078e00ff */
[----:B------:R-:W-:Y:S01]  /*11ae0*/  @!P0 FADD.FTZ R19, -R19, -RZ ;  /* 0x800000ff13138221 */ /* 0x000fe20000010100 */
[----:B------:R-:W-:Y:S01]  /*11af0*/  @!P0 FADD.FTZ R25, -R25, -RZ ;  /* 0x800000ff19198221 */ /* 0x000fe20000010100 */
[----:B------:R-:W-:Y:S01]  /*11b00*/  @!P0 FADD.FTZ R21, -R21, -RZ ;  /* 0x800000ff15158221 */ /* 0x000fe20000010100 */
[----:B------:R-:W-:Y:S01]  /*11b10*/  FMUL.FTZ R34, R11, R34 ;  /* 0x000000220b227220 */ /* 0x000fe20000410000 */
[----:B------:R-:W-:Y:S01]  /*11b20*/  FMUL.FTZ R26, R15, R26 ;  /* 0x0000001a0f1a7220 */ /* 0x000fe20000410000 */
[----:B------:R-:W-:Y:S01]  /*11b30*/  LOP3.LUT R23, R23, 0xffff0000, RZ, 0xc0, !PT ;  /* 0xffff000017177812 */ /* 0x000fe200078ec0ff */
[----:B------:R-:W-:Y:S01]  /*11b40*/  FMUL.FTZ R19, R10, R19 ;  /* 0x000000130a137220 */ /* 0x000fe20000410000 */
[----:B------:R-:W-:Y:S01]  /*11b50*/  SHF.L.U32 R15, R28, 0x10, RZ ;  /* 0x000000101c0f7819 */ /* 0x000fe200000006ff */
[----:B------:R-:W-:Y:S01]  /*11b60*/  @!P0 FADD.FTZ R24, -R24, -RZ ;  /* 0x800000ff18188221 */ /* 0x000fe20000010100 */
[----:B------:R-:W-:Y:S01]  /*11b70*/  LOP3.LUT R11, R28, 0xffff0000, RZ, 0xc0, !PT ;  /* 0xffff00001c0b7812 */ /* 0x000fe200078ec0ff */
[----:B------:R-:W-:Y:S01]  /*11b80*/  @!P0 FADD.FTZ R36, -R36, -RZ ;  /* 0x800000ff24248221 */ /* 0x000fe20000010100 */
[----:B------:R-:W-:Y:S01]  /*11b90*/  LOP3.LUT R28, R29, 0xffff0000, RZ, 0xc0, !PT ;  /* 0xffff00001d1c7812 */ /* 0x000fe200078ec0ff */
[----:B------:R-:W-:Y:S01]  /*11ba0*/  FMUL.FTZ R9, R9, R22 ;  /* 0x0000001609097220 */ /* 0x000fe20000410000 */
[----:B------:R-:W-:Y:S01]  /*11bb0*/  FMUL.FTZ R25, R20, R25 ;  /* 0x0000001914197220 */ /* 0x000fe20000410000 */
[----:B------:R-:W-:Y:S01]  /*11bc0*/  FMUL.FTZ R18, R18, R21 ;  /* 0x0000001512127220 */ /* 0x000fe20000410000 */
[----:B------:R-:W-:Y:S01]  /*11bd0*/  IMAD.U32 R10, R29, 0x10000, RZ ;  /* 0x000100001d0a7824 */ /* 0x000fe200078e00ff */
[C---:B------:R-:W-:Y:S01]  /*11be0*/  SHF.L.U32 R22, R30.reuse, 0x10, RZ ;  /* 0x000000101e167819 */ /* 0x040fe200000006ff */
[----:B------:R-:W-:Y:S01]  /*11bf0*/  FMUL.FTZ R13, R13, R24 ;  /* 0x000000180d0d7220 */ /* 0x000fe20000410000 */
[----:B------:R-:W-:Y:S01]  /*11c00*/  LOP3.LUT R21, R30, 0xffff0000, RZ, 0xc0, !PT ;  /* 0xffff00001e157812 */ /* 0x000fe200078ec0ff */
[----:B------:R-:W-:Y:S01]  /*11c10*/  FMUL.FTZ R23, R23, R36 ;  /* 0x0000002417177220 */ /* 0x000fe20000410000 */
[C---:B------:R-:W-:Y:S01]  /*11c20*/  LOP3.LUT R30, R31.reuse, 0xffff0000, RZ, 0xc0, !PT ;  /* 0xffff00001f1e7812 */ /* 0x040fe200078ec0ff */
[----:B------:R-:W-:-:S02]  /*11c30*/  IMAD.U32 R20, R31, 0x10000, RZ ;  /* 0x000100001f147824 */ /* 0x000fc400078e00ff */
        /* <DEDUP_REMOVED lines=8> */
[----:B------:R-:W-:Y:S02]  /*11cc0*/  F2FP.BF16.F32.PACK_AB R0, R0, R9 ;  /* 0x000000090000723e */ /* 0x000fe400000010ff */
[----:B------:R-:W-:-:S02]  /*11cd0*/  F2FP.BF16.F32.PACK_AB R15, R4, R13 ;  /* 0x0000000d040f723e */ /* 0x000fc400000010ff */
[----:B------:R-:W-:Y:S02]  /*11ce0*/  F2FP.BF16.F32.PACK_AB R12, R2, R3 ;  /* 0x00000003020c723e */ /* 0x000fe400000010ff */
[----:B------:R-:W-:Y:S02]  /*11cf0*/  F2FP.BF16.F32.PACK_AB R14, R26, R7 ;  /* 0x000000071a0e723e */ /* 0x000fe400000010ff */
[----:B------:R-:W-:Y:S02]  /*11d00*/  MOV R13, R0 ;  /* 0x00000000000d7202 */ /* 0x000fe40000000f00 */
.L_x_1308:
[----:B------:R-:W-:Y:S05]  /*11d10*/  BSYNC B0 ;  /* 0x0000000000007941 */ /* 0x000fea0003800000 */
.L_x_1307:
[----:B-----5:R1:W-:Y:S01]  /*11d20*/  STS.128 [R217+0x5800], R12 ;  /* 0x0058000cd9007388 */ /* 0x0203e20000000c00 */
[----:B------:R-:W-:Y:S05]  /*11d30*/  BRA `(.L_x_1252) ;  /* 0x0000000400e07947 */ /* 0x000fea0003800000 */
.L_x_1214:
        /* <DEDUP_REMOVED lines=35> */
.L_x_1310:
[----:B------:R-:W-:Y:S05]  /*11f70*/  BSYNC B0 ;  /* 0x0000000000007941 */ /* 0x000fea0003800000 */
.L_x_1309:
        /* <DEDUP_REMOVED lines=27> */
.L_x_1312:
[----:B------:R-:W-:Y:S05]  /*12130*/  BSYNC B0 ;  /* 0x0000000000007941 */ /* 0x000fea0003800000 */
.L_x_1311:
        /* <DEDUP_REMOVED lines=27> */
.L_x_1314:
[----:B------:R-:W-:Y:S05]  /*122f0*/  BSYNC B0 ;  /* 0x0000000000007941 */ /* 0x000fea0003800000 */
.L_x_1313:
[----:B------:R-:W-:Y:S05]  /*12300*/  @P4 BRA `(.L_x_1252) ;  /* 0x00000000006c4947 */ /* 0x000fea0003800000 */
[----:B------:R-:W-:Y:S01]  /*12310*/  ISETP.GE.AND P3, PT, R12, R75, PT ;  /* 0x0000004b0c00720c */ /* 0x000fe20003f66270 */
[----:B------:R-:W-:Y:S02]  /*12320*/  IMAD.MOV.U32 R171, RZ, RZ, R173 ;  /* 0x000000ffffab7224 */ /* 0x000fe400078e00ad */
[----:B------:R-:W-:Y:S02]  /*12330*/  IMAD R0, R175, 0x30, RZ ;  /* 0x00000030af007824 */ /* 0x000fe400078e02ff */
[----:B------:R-:W-:-:S04]  /*12340*/  IMAD.WIDE.U32 R174, R174, 0x30, R170 ;  /* 0x00000030aeae7825 */ /* 0x000fc800078e00aa */
[----:B--2-4-:R-:W-:Y:S01]  /*12350*/  IMAD.IADD R3, R0, 0x1, R175 ;  /* 0x0000000100037824 */ /* 0x014fe200078e02af */
        /* <DEDUP_REMOVED lines=22> */
.L_x_1252:
[----:B------:R-:W-:Y:S05]  /*124c0*/  BSYNC B3 ;  /* 0x0000000000037941 */ /* 0x000fea0003800000 */
.L_x_1213:
[----:B------:R-:W-:Y:S01]  /*124d0*/  LEA R0, R133, 0xffffffc0, 0x6 ;  /* 0xffffffc085007811 */ /* 0x000fe200078e30ff */
[----:B------:R-:W-:Y:S01]  /*124e0*/  BSSY B0, `(.L_x_1315) ;  /* 0x000001b000007945 */ /* 0x000fe20003800000 */
[----:B------:R-:W-:-:S03]  /*124f0*/  LOP3.LUT R219, R74, 0xff, RZ, 0xc0, !PT ;  /* 0x000000ff4adb7812 */ /* 0x000fc600078ec0ff */
[----:B--2-4-:R-:W-:-:S05]  /*12500*/  IMAD.IADD R3, R69, 0x1, -R0 ;  /* 0x0000000145037824 */ /* 0x014fca00078e0a00 */
[----:B------:R-:W-:-:S13]  /*12510*/  ISETP.GE.AND P0, PT, R166, R3, PT ;  /* 0x00000003a600720c */ /* 0x000fda0003f06270 */
[----:B------:R-:W-:Y:S05]  /*12520*/  @P0 BRA `(.L_x_1316) ;  /* 0x0000000000580947 */ /* 0x000fea0003800000 */
[C---:B------:R-:W-:Y:S02]  /*12530*/  LOP3.LUT R2, R219.reuse, 0x1, RZ, 0xc0, !PT ;  /* 0x00000001db027812 */ /* 0x040fe400078ec0ff */
[----:B------:R-:W-:Y:S02]  /*12540*/  R2P PR, R219, 0x6 ;  /* 0x00000006db007804 */ /* 0x000fe40000000000 */
[----:B------:R-:W-:-:S13]  /*12550*/  ISETP.NE.U32.AND P0, PT, R2, 0x1, PT ;  /* 0x000000010200780c */ /* 0x000fda0003f05070 */
[----:B-1----:R-:W-:Y:S02]  /*12560*/  @!P0 IMAD.MOV.U32 R4, RZ, RZ, R210 ;  /* 0x000000ffff048224 */ /* 0x002fe400078e00d2 */
        /* <DEDUP_REMOVED lines=17> */
.L_x_1317:
[----:B------:R4:W-:Y:S02]  /*12680*/  STS.128 [R217+0xa000], RZ ;  /* 0x00a000ffd9007388 */ /* 0x0009e40000000c00 */
.L_x_1316:
[----:B------:R-:W-:Y:S05]  /*12690*/  BSYNC B0 ;  /* 0x0000000000007941 */ /* 0x000fea0003800000 */
.L_x_1315:
[----:B------:R-:W-:Y:S01]  /*126a0*/  ISETP.GE.AND P0, PT, R6, R3, PT ;  /* 0x000000030600720c */ /* 0x000fe20003f06270 */
[----:B------:R-:W-:-:S12]  /*126b0*/  BSSY B0, `(.L_x_1318) ;  /* 0x000001f000007945 */ /* 0x000fd80003800000 */
[----:B------:R-:W-:Y:S05]  /*126c0*/  @P0 BRA `(.L_x_1319) ;  /* 0x0000000000740947 */ /* 0x000fea0003800000 */
[C---:B------:R-:W-:Y:S02]  /*126d0*/  LOP3.LUT R2, R219.reuse, 0x1, RZ, 0xc0, !PT ;  /* 0x00000001db027812 */ /* 0x040fe400078ec0ff */
[----:B------:R-:W-:Y:S02]  /*126e0*/  LOP3.LUT P0, RZ, R219, 0x2, RZ, 0xc0, !PT ;  /* 0x00000002dbff7812 */ /* 0x000fe4000780c0ff */
[----:B------:R-:W-:Y:S02]  /*126f0*/  ISETP.NE.U32.AND P1, PT, R2, 0x1, PT ;  /* 0x000000010200780c */ /* 0x000fe40003f25070 */
[----:B------:R-:W-:-:S05]  /*12700*/  IADD3 R7, P2, R208, R156, RZ ;  /* 0x0000009cd0077210 */ /* 0x000fca0007f5e0ff */
[----:B-1----:R-:W-:-:S04]  /*12710*/  IMAD.X R5, R209, 0x1, R155, P2 ;  /* 0x00000001d1057824 */ /* 0x002fc800010e069b */
        /* <DEDUP_REMOVED lines=23> */
.L_x_1320:
[----:B------:R3:W-:Y:S02]  /*12890*/  STS.128 [R217+0xa800], RZ ;  /* 0x00a800ffd9007388 */ /* 0x0007e40000000c00 */
.L_x_1319:
[----:B------:R-:W-:Y:S05]  /*128a0*/  BSYNC B0 ;  /* 0x0000000000007941 */ /* 0x000fea0003800000 */
.L_x_1318:
[----:B------:R-:W-:Y:S01]  /*128b0*/  ISETP.GE.AND P0, PT, R8, R3, PT ;  /* 0x000000030800720c */ /* 0x000fe20003f06270 */
[----:B------:R-:W-:-:S12]  /*128c0*/  BSSY B0, `(.L_x_1321) ;  /* 0x0000021000007945 */ /* 0x000fd80003800000 */
[----:B------:R-:W-:Y:S05]  /*128d0*/  @P0 BRA `(.L_x_1322) ;  /* 0x00000000007c0947 */ /* 0x000fea0003800000 */
[C---:B------:R-:W-:Y:S02]  /*128e0*/  LOP3.LUT R2, R219.reuse, 0x1, RZ, 0xc0, !PT ;  /* 0x00000001db027812 */ /* 0x040fe400078ec0ff */
[----:B------:R-:W-:Y:S02]  /*128f0*/  LOP3.LUT P0, RZ, R219, 0x2, RZ, 0xc0, !PT ;  /* 0x00000002dbff7812 */ /* 0x000fe4000780c0ff */
[----:B------:R-:W-:Y:S01]  /*12900*/  ISETP.NE.U32.AND P1, PT, R2, 0x1, PT ;  /* 0x000000010200780c */ /* 0x000fe20003f25070 */
[C---:B------:R-:W-:Y:S01]  /*12910*/  IMAD.SHL.U32 R2, R66.reuse, 0x20, RZ ;  /* 0x0000002042027824 */ /* 0x040fe200078e00ff */
[C---:B------:R-:W-:Y:S02]  /*12920*/  LEA R7, P2, R66.reuse, R156, 0x5 ;  /* 0x0000009c42077211 */ /* 0x040fe400078428ff */
[C-C-:B-1-3--:R-:W-:Y:S02]  /*12930*/  SHF.L.U64.HI R4, R66.reuse, 0x5, R67.reuse ;  /* 0x0000000542047819 */ /* 0x14afe40000010243 */
[----:B------:R-:W-:-:S05]  /*12940*/  LEA.HI.X R5, R66, R155, R67, 0x5, P2 ;  /* 0x0000009b42057211 */ /* 0x000fca00010f2c43 */
[C---:B------:R-:W-:Y:S02]  /*12950*/  @P0 LEA R10, P2, R7.reuse, R158, 0x1 ;  /* 0x0000009e070a0211 */ /* 0x040fe400078408ff */
        /* <DEDUP_REMOVED lines=22> */
.L_x_1323:
[----:B------:R3:W-:Y:S02]  /*12ac0*/  STS.128 [R217+0xb000], RZ ;  /* 0x00b000ffd9007388 */ /* 0x0007e40000000c00 */
.L_x_1322:
[----:B------:R-:W-:Y:S05]  /*12ad0*/  BSYNC B0 ;  /* 0x0000000000007941 */ /* 0x000fea0003800000 */
.L_x_1321:
[----:B------:R-:W-:Y:S01]  /*12ae0*/  ISETP.GE.AND P0, PT, R32, R3, PT ;  /* 0x000000032000720c */ /* 0x000fe20003f06270 */
[----:B------:R-:W-:-:S12]  /*12af0*/  BSSY B0, `(.L_x_1324) ;  /* 0x0000020000007945 */ /* 0x000fd80003800000 */
[----:B------:R-:W-:Y:S05]  /*12b00*/  @P0 BRA `(.L_x_1325) ;  /* 0x0000000000780947 */ /* 0x000fea0003800000 */
[C---:B------:R-:W-:Y:S01]  /*12b10*/  LOP3.LUT R2, R219.reuse, 0x1, RZ, 0xc0, !PT ;  /* 0x00000001db027812 */ /* 0x040fe200078ec0ff */
[----:B------:R-:W-:Y:S01]  /*12b20*/  IMAD.MOV.U32 R154, RZ, RZ, R156 ;  /* 0x000000ffff9a7224 */ /* 0x000fe200078e009c */
[----:B------:R-:W-:Y:S02]  /*12b30*/  LOP3.LUT P2, RZ, R219, 0x2, RZ, 0xc0, !PT ;  /* 0x00000002dbff7812 */ /* 0x000fe4000784c0ff */
[----:B------:R-:W-:Y:S01]  /*12b40*/  ISETP.NE.U32.AND P3, PT, R2, 0x1, PT ;  /* 0x000000010200780c */ /* 0x000fe20003f65070 */
[----:B------:R-:W-:Y:S01]  /*12b50*/  IMAD R2, R67, 0x30, RZ ;  /* 0x0000003043027824 */ /* 0x000fe200078e02ff */
[----:B------:R-:W-:Y:S01]  /*12b60*/  LOP3.LUT P1, RZ, R219, 0x4, RZ, 0xc0, !PT ;  /* 0x00000004dbff7812 */ /* 0x000fe2000782c0ff */
[----:B-1-3--:R-:W-:-:S04]  /*12b70*/  IMAD.WIDE.U32 R4, R66, 0x30, R154 ;  /* 0x0000003042047825 */ /* 0x00afc800078e009a */
        /* <DEDUP_REMOVED lines=23> */
.L_x_1325:
[----:B------:R-:W-:Y:S05]  /*12cf0*/  BSYNC B0 ;  /* 0x0000000000007941 */ /* 0x000fea0003800000 */
.L_x_1324:
        /* <DEDUP_REMOVED lines=9> */
[C---:B------:R-:W-:Y:S02]  /*12d90*/  LOP3.LUT R2, R219.reuse, 0x1, RZ, 0xc0, !PT ;  /* 0x00000001db027812 */ /* 0x040fe400078ec0ff */
[----:B------:R-:W-:Y:S02]  /*12da0*/  R2P PR, R219, 0x6 ;  /* 0x00000006db007804 */ /* 0x000fe40000000000 */
[----:B------:R-:W-:-:S13]  /*12db0*/  ISETP.NE.U32.AND P0, PT, R2, 0x1, PT ;  /* 0x000000010200780c */ /* 0x000fda0003f05070 */
[----:B-1-3--:R-:W-:Y:S02]  /*12dc0*/  @!P0 IMAD.MOV.U32 R4, RZ, RZ, R168 ;  /* 0x000000ffff048224 */ /* 0x00afe400078e00a8 */
        /* <DEDUP_REMOVED lines=17> */
.L_x_1328:
[----:B------:R3:W-:Y:S02]  /*12ee0*/  STS.128 [R217+0x10000], RZ ;  /* 0x010000ffd9007388 */ /* 0x0007e40000000c00 */
.L_x_1327:
[----:B------:R-:W-:Y:S05]  /*12ef0*/  BSYNC B0 ;  /* 0x0000000000007941 */ /* 0x000fea0003800000 */
.L_x_1326:
        /* <DEDUP_REMOVED lines=10> */
[----:B-1-3--:R-:W-:-:S04]  /*12fa0*/  IMAD.X R5, R207, 0x1, R163, P2 ;  /* 0x00000001cf057824 */ /* 0x00afc800010e06a3 */
        /* <DEDUP_REMOVED lines=23> */
.L_x_1331:
[----:B------:R3:W-:Y:S02]  /*13120*/  STS.128 [R217+0x10800], RZ ;  /* 0x010800ffd9007388 */ /* 0x0007e40000000c00 */
.L_x_1330:
[----:B------:R-:W-:Y:S05]  /*13130*/  BSYNC B0 ;  /* 0x0000000000007941 */ /* 0x000fea0003800000 */
.L_x_1329:
        /* <DEDUP_REMOVED lines=36> */
.L_x_1334:
[----:B------:R3:W-:Y:S02]  /*13380*/  STS.128 [R217+0x11000], RZ ;  /* 0x011000ffd9007388 */ /* 0x0007e40000000c00 */
.L_x_1333:
[----:B------:R-:W-:Y:S05]  /*13390*/  BSYNC B0 ;  /* 0x0000000000007941 */ /* 0x000fea0003800000 */
.L_x_1332:
[----:B------:R-:W-:Y:S01]  /*133a0*/  ISETP.GE.AND P0, PT, R32, R3, PT ;  /* 0x000000032000720c */ /* 0x000fe20003f06270 */
[----:B------:R-:W-:Y:S01]  /*133b0*/  IMAD.SHL.U32 R2, R68, 0x40, RZ ;  /* 0x0000004044027824 */ /* 0x000fe200078e00ff */
[----:B-1-3--:R-:W-:Y:S01]  /*133c0*/  SHF.R.S32.HI R4, RZ, 0x1f, R57 ;  /* 0x0000001fff047819 */ /* 0x00afe20000011439 */
        /* <DEDUP_REMOVED lines=46> */
.L_x_1336:
[----:B------:R-:W-:Y:S05]  /*136b0*/  BSYNC B0 ;  /* 0x0000000000007941 */ /* 0x000fea0003800000 */
.L_x_1335:
[----:B------:R-:W-:Y:S01]  /*136c0*/  LDSM.16.M88.4 R36, [R201] ;  /* 0x00000000c924783b */ /* 0x000fe20000000200 */
[----:B------:R-:W-:Y:S01]  /*136d0*/  R2P PR, R68, 0x6 ;  /* 0x0000000644007804 */ /* 0x000fe20000000000 */
[C---:B---3--:R-:W-:Y:S02]  /*136e0*/  VIADD R2, R200.reuse, 0x6000 ;  /* 0x00006000c8027836 */ /* 0x048fe40000000000 */
[----:B------:R-:W3:Y:S01]  /*136f0*/  LDSM.16.M88.4 R20, [R200+0x6000] ;  /* 0x00600000c814783b */ /* 0x000ee20000000200 */
[----:B------:R-:W-:Y:S02]  /*13700*/  VIADD R198, R200, 0x6020 ;  /* 0x00006020c8c67836 */ /* 0x000fe40000000000 */
[----:B------:R-:W-:Y:S01]  /*13710*/  IMAD R199, R56, 0x2, R201 ;  /* 0x0000000238c77824 */ /* 0x000fe200078e02c9 */
[----:B------:R-:W2:Y:S01]  /*13720*/  LDSM.16.M88.4 R44, [R200+0x6800] ;  /* 0x00680000c82c783b */ /* 0x000ea20000000200 */
[----:B------:R-:W-:-:S03]  /*13730*/  IMAD.MOV.U32 R3, RZ, RZ, 0x40 ;  /* 0x00000040ff037424 */ /* 0x000fc600078e00ff */
[----:B------:R-:W-:Y:S02]  /*13740*/  LDSM.16.M88.4 R12, [R199] ;  /* 0x00000000c70c783b */ /* 0x000fe40000000200 */
[----:B------:R-:W-:Y:S02]  /*13750*/  @P1 IADD3 R198, R2, -0x20, RZ ;  /* 0xffffffe002c61810 */ /* 0x000fe40007ffe0ff */
[----:B------:R-:W4:Y:S04]  /*13760*/  LD.E R2, desc[UR6][R16.64+0x18c] ;  /* 0x00018c0610027980 */ /* 0x000f28000c101900 */
[----:B------:R-:W1:Y:S01]  /*13770*/  LDSM.16.M88.4 R28, [R198] ;  /* 0x00000000c61c783b */ /* 0x000e620000000200 */
[----:B------:R-:W-:Y:S01]  /*13780*/  SEL R3, R3, 0xffffffc0, !P2 ;  /* 0xffffffc003037807 */ /* 0x000fe20005000000 */
[----:B------:R-:W-:-:S02]  /*13790*/  IMAD R197, R54, 0x2, R201 ;  /* 0x0000000236c57824 */ /* 0x000fc400078e02c9 */
[----:B------:R-:W1:Y:S02]  /*137a0*/  LDSM.16.M88.4 R84, [R200+0x7000] ;  /* 0x00700000c854783b */ /* 0x000e640000000200 */
[----:B------:R-:W-:Y:S02]  /*137b0*/  IMAD.IADD R195, R200, 0x1, R3 ;  /* 0x00000001c8c37824 */ /* 0x000fe400078e0203 */
[----:B------:R-:W-:Y:S04]  /*137c0*/  LDSM.16.M88.4 R96, [R197] ;  /* 0x00000000c560783b */ /* 0x000fe80000000200 */
[----:B------:R-:W1:Y:S04]  /*137d0*/  LDSM.16.M88.4 R100, [R195+0x6000] ;  /* 0x00600000c364783b */ /* 0x000e680000000200 */
[----:B------:R-:W1:Y:S04]  /*137e0*/  LDSM.16.M88.4 R24, [R200+0x7800] ;  /* 0x00780000c818783b */ /* 0x000e680000000200 */
[----:B------:R-:W-:Y:S01]  /*137f0*/  LDSM.16.M88.4 R108, [R200+0xa800] ;  /* 0x00a80000c86c783b */ /* 0x000fe20000000200 */
[C---:B---3--:R-:W-:Y:S01]  /*13800*/  HMMA.16816.F32.BF16 R4, R36.reuse, R20, RZ ;  /* 0x000000142404723c */ /* 0x048fe200000418ff */
[----:B------:R-:W-:Y:S01]  /*13810*/  LEA R196, R54, R199, 0x1 ;  /* 0x000000c736c47211 */ /* 0x000fe200078e08ff */
[----:B------:R-:W-:Y:S01]  /*13820*/  IMAD.IADD R191, R3, 0x1, R198 ;  /* 0x0000000103bf7824 */ /* 0x000fe200078e02c6 */
[----:B------:R-:W3:Y:S03]  /*13830*/  LDSM.16.M88.4 R104, [R198+0x800] ;  /* 0x00080000c668783b */ /* 0x000ee60000000200 */
[C---:B------:R-:W-:Y:S01]  /*13840*/  HMMA.16816.F32.BF16 R20, R36.reuse, R22, RZ ;  /* 0x000000162414723c */ /* 0x040fe200000418ff */
[----:B------:R-:W-:Y:S04]  /*13850*/  LDSM.16.M88.4 R8, [R196] ;  /* 0x00000000c408783b */ /* 0x000fe80000000200 */
[----:B------:R-:W3:Y:S04]  /*13860*/  LDSM.16.M88.4 R60, [R191] ;  /* 0x00000000bf3c783b */ /* 0x000ee80000000200 */
[----:B------:R-:W3:Y:S04]  /*13870*/  LDSM.16.M88.4 R92, [R198+0x1000] ;  /* 0x00100000c65c783b */ /* 0x000ee80000000200 */
[----:B------:R-:W3:Y:S01]  /*13880*/  LDSM.16.M88.4 R72, [R198+0x1800] ;  /* 0x00180000c648783b */ /* 0x000ee20000000200 */
[----:B--2---:R-:W-:Y:S03]  /*13890*/  HMMA.16816.F32.BF16 R32, R36, R44, RZ ;  /* 0x0000002c2420723c */ /* 0x004fe600000418ff */
[----:B------:R-:W2:Y:S03]  /*138a0*/  LDSM.16.M88.4 R88, [R195+0x6800] ;  /* 0x00680000c358783b */ /* 0x000ea60000000200 */
[C---:B-1----:R-:W-:Y:S01]  /*138b0*/  HMMA.16816.F32.BF16 R4, R12.reuse, R28, R4 ;  /* 0x0000001c0c04723c */ /* 0x042fe20000041804 */
[----:B------:R-:W-:Y:S04]  /*138c0*/  LDSM.16.M88.4 R48, [R195+0x7000] ;  /* 0x00700000c330783b */ /* 0x000fe80000000200 */
[----:B------:R-:W-:Y:S01]  /*138d0*/  LDSM.16.M88.4 R40, [R195+0x7800] ;  /* 0x00780000c328783b */ /* 0x000fe20000000200 */
[----:B------:R-:W-:Y:S03]  /*138e0*/  HMMA.16816.F32.BF16 R20, R12, R30, R20 ;  /* 0x0000001e0c14723c */ /* 0x000fe60000041814 */
[----:B------:R-:W-:Y:S03]  /*138f0*/  LDSM.16.M88.4 R28, [R201+0x2000] ;  /* 0x00200000c91c783b */ /* 0x000fe60000000200 */
[C---:B------:R-:W-:Y:S01]  /*13900*/  HMMA.16816.F32.BF16 R44, R36.reuse, R46, RZ ;  /* 0x0000002e242c723c */ /* 0x040fe200000418ff */
[----:B------:R-:W-:Y:S04]  /*13910*/  LDSM.16.M88.4 R76, [R191+0x800] ;  /* 0x00080000bf4c783b */ /* 0x000fe80000000200 */
[----:B------:R-:W-:Y:S01]  /*13920*/  LDSM.16.M88.4 R112, [R195+0x9000] ;  /* 0x00900000c370783b */ /* 0x000fe20000000200 */
[----:B------:R-:W-:Y:S03]  /*13930*/  HMMA.16816.F32.BF16 R64, R36, R84, RZ ;  /* 0x000000542440723c */ /* 0x000fe600000418ff */
[----:B------:R-:W-:Y:S03]  /*13940*/  LDSM.16.M88.4 R116, [R198+0x3800] ;  /* 0x00380000c674783b */ /* 0x000fe60000000200 */
[----:B------:R-:W-:Y:S01]  /*13950*/  HMMA.16816.F32.BF16 R4, R96, R100, R4 ;  /* 0x000000646004723c */ /* 0x000fe20000041804 */
[----:B------:R-:W0:Y:S05]  /*13960*/  LDGDEPBAR ;  /* 0x00000000000079af */ /* 0x000e2a0000000000 */
[C---:B------:R-:W-:Y:S06]  /*13970*/  HMMA.16816.F32.BF16 R84, R36.reuse, R86, RZ ;  /* 0x000000562454723c */ /* 0x040fec00000418ff */
[----:B------:R-:W-:Y:S06]  /*13980*/  HMMA.16816.F32.BF16 R80, R36, R24, RZ ;  /* 0x000000182450723c */ /* 0x000fec00000418ff */
[----:B------:R-:W-:Y:S01]  /*13990*/  HMMA.16816.F32.BF16 R20, R96, R102, R20 ;  /* 0x000000666014723c */ /* 0x000fe20000041814 */
[----:B------:R-:W-:Y:S05]  /*139a0*/  LDSM.16.M88.4 R100, [R199+0x2000] ;  /* 0x00200000c764783b */ /* 0x000fea0000000200 */
[----:B------:R-:W-:Y:S01]  /*139b0*/  HMMA.16816.F32.BF16 R36, R36, R26, RZ ;  /* 0x0000001a2424723c */ /* 0x000fe200000418ff */
[----:B------:R-:W1:Y:S05]  /*139c0*/  LDSM.16.M88.4 R24, [R200+0x8000] ;  /* 0x00800000c818783b */ /* 0x000e6a0000000200 */
[C---:B---3--:R-:W-:Y:S06]  /*139d0*/  HMMA.16816.F32.BF16 R32, R12.reuse, R104, R32 ;  /* 0x000000680c20723c */ /* 0x048fec0000041820 */
[----:B------:R-:W-:Y:S01]  /*139e0*/  HMMA.16816.F32.BF16 R44, R12, R106, R44 ;  /* 0x0000006a0c2c723c */ /* 0x000fe2000004182c */
[----:B------:R-:W-:Y:S05]  /*139f0*/  LDSM.16.M88.4 R104, [R195+0xa000] ;  /* 0x00a00000c368783b */ /* 0x000fea0000000200 */
[----:B------:R-:W-:Y:S06]  /*13a00*/  HMMA.16816.F32.BF16 R4, R8, R60, R4 ;  /* 0x0000003c0804723c */ /* 0x000fec0000041804 */
[C---:B------:R-:W-:Y:S06]  /*13a10*/  HMMA.16816.F32.BF16 R64, R12.reuse, R92, R64 ;  /* 0x0000005c0c40723c */ /* 0x040fec0000041840 */
[C---:B------:R-:W-:Y:S01]  /*13a20*/  HMMA.16816.F32.BF16 R84, R12.reuse, R94, R84 ;  /* 0x0000005e0c54723c */ /* 0x040fe20000041854 */
[----:B------:R-:W-:Y:S05]  /*13a30*/  LDSM.16.M88.4 R92, [R197+0x2000] ;  /* 0x00200000c55c783b */ /* 0x000fea0000000200 */
[----:B------:R-:W-:Y:S06]  /*13a40*/  HMMA.16816.F32.BF16 R80, R12, R72, R80 ;  /* 0x000000480c50723c */ /* 0x000fec0000041850 */
[----:B------:R-:W-:Y:S01]  /*13a50*/  HMMA.16816.F32.BF16 R20, R8, R62, R20 ;  /* 0x0000003e0814723c */ /* 0x000fe20000041814 */
[----:B------:R-:W-:Y:S05]  /*13a60*/  LDSM.16.M88.4 R60, [R200+0x8800] ;  /* 0x00880000c83c783b */ /* 0x000fea0000000200 */
[----:B------:R-:W-:Y:S01]  /*13a70*/  HMMA.16816.F32.BF16 R12, R12, R74, R36 ;  /* 0x0000004a0c0c723c */ /* 0x000fe20000041824 */
[----:B------:R-:W3:Y:S04]  /*13a80*/  LDSM.16.M88.4 R36, [R198+0x2000] ;  /* 0x00200000c624783b */ /* 0x000ee80000000200 */
[----:B------:R-:W3:Y:S01]  /*13a90*/  LDSM.16.M88.4 R72, [R191+0x1000] ;  /* 0x00100000bf48783b */ /* 0x000ee20000000200 */
[C---:B--2---:R-:W-:Y:S06]  /*13aa0*/  HMMA.16816.F32.BF16 R32, R96.reuse, R88, R32 ;  /* 0x000000586020723c */ /* 0x044fec0000041820 */
[----:B------:R-:W-:Y:S01]  /*13ab0*/  HMMA.16816.F32.BF16 R44, R96, R90, R44 ;  /* 0x0000005a602c723c */ /* 0x000fe2000004182c */
[----:B------:R-:W-:Y:S05]  /*13ac0*/  LDSM.16.M88.4 R88, [R200+0x9800] ;  /* 0x00980000c858783b */ /* 0x000fea0000000200 */
[----:B-1----:R-:W-:Y:S06]  /*13ad0*/  HMMA.16816.F32.BF16 R4, R28, R24, R4 ;  /* 0x000000181c04723c */ /* 0x002fec0000041804 */
[C---:B------:R-:W-:Y:S06]  /*13ae0*/  HMMA.16816.F32.BF16 R64, R96.reuse, R48, R64 ;  /* 0x000000306040723c */ /* 0x040fec0000041840 */
[C---:B------:R-:W-:Y:S01]  /*13af0*/  HMMA.16816.F32.BF16 R84, R96.reuse, R50, R84 ;  /* 0x000000326054723c */ /* 0x040fe20000041854 */
[----:B------:R-:W-:Y:S05]  /*13b00*/  LDSM.16.M88.4 R48, [R191+0x1800] ;  /* 0x00180000bf30783b */ /* 0x000fea0000000200 */
[----:B------:R-:W-:Y:S06]  /*13b10*/  HMMA.16816.F32.BF16 R80, R96, R40, R80 ;  /* 0x000000286050723c */ /* 0x000fec0000041850 */
[----:B------:R-:W-:Y:S01]  /*13b20*/  HMMA.16816.F32.BF16 R20, R28, R26, R20 ;  /* 0x0000001a1c14723c */ /* 0x000fe20000041814 */
[----:B------:R-:W-:Y:S05]  /*13b30*/  LDSM.16.M88.4 R24, [R198+0x2800] ;  /* 0x00280000c618783b */ /* 0x000fea0000000200 */
[----:B------:R-:W-:Y:S01]  /*13b40*/  HMMA.16816.F32.BF16 R96, R96, R42, R12 ;  /* 0x0000002a6060723c */ /* 0x000fe2000004180c */
[----:B------:R-:W1:Y:S04]  /*13b50*/  LDSM.16.M88.4 R12, [R195+0x8000] ;  /* 0x00800000c30c783b */ /* 0x000e680000000200 */
[----:B------:R-:W2:Y:S01]  /*13b60*/  LDSM.16.M88.4 R40, [R200+0x9000] ;  /* 0x00900000c828783b */ /* 0x000ea20000000200 */
[C---:B------:R-:W-:Y:S06]  /*13b70*/  HMMA.16816.F32.BF16 R32, R8.reuse, R76, R32 ;  /* 0x0000004c0820723c */ /* 0x040fec0000041820 */
[----:B------:R-:W-:Y:S01]  /*13b80*/  HMMA.16816.F32.BF16 R44, R8, R78, R44 ;  /* 0x0000004e082c723c */ /* 0x000fe2000004182c */
[----:B------:R-:W-:Y:S05]  /*13b90*/  LDSM.16.M88.4 R76, [R196+0x2000] ;  /* 0x00200000c44c783b */ /* 0x000fea0000000200 */
[C---:B---3--:R-:W-:Y:S06]  /*13ba0*/  HMMA.16816.F32.BF16 R4, R100.reuse, R36, R4 ;  /* 0x000000246404723c */ /* 0x048fec0000041804 */
[----:B------:R-:W-:Y:S01]  /*13bb0*/  HMMA.16816.F32.BF16 R20, R100, R38, R20 ;  /* 0x000000266414723c */ /* 0x000fe20000041814 */
[----:B------:R-:W-:Y:S05]  /*13bc0*/  LDSM.16.M88.4 R36, [R195+0x8800] ;  /* 0x00880000c324783b */ /* 0x000fea0000000200 */
[C---:B------:R-:W-:Y:S06]  /*13bd0*/  HMMA.16816.F32.BF16 R64, R8.reuse, R72, R64 ;  /* 0x000000480840723c */ /* 0x040fec0000041840 */
[----:B------:R-:W-:Y:S01]  /*13be0*/  HMMA.16816.F32.BF16 R84, R8, R74, R84 ;  /* 0x0000004a0854723c */ /* 0x000fe20000041854 */
[----:B------:R-:W3:Y:S05]  /*13bf0*/  LDSM.16.M88.4 R72, [R191+0x2000] ;  /* 0x00200000bf48783b */ /* 0x000eea0000000200 */
[C---:B------:R-:W-:Y:S06]  /*13c00*/  HMMA.16816.F32.BF16 R32, R28.reuse, R60, R32 ;  /* 0x0000003c1c20723c */ /* 0x040fec0000041820 */
[----:B------:R-:W-:Y:S01]  /*13c10*/  HMMA.16816.F32.BF16 R44, R28, R62, R44 ;  /* 0x0000003e1c2c723c */ /* 0x000fe2000004182c */
[----:B------:R-:W-:Y:S05]  /*13c20*/  LDSM.16.M88.4 R60, [R201+0x4000] ;  /* 0x00400000c93c783b */ /* 0x000fea0000000200 */
[C---:B-1----:R-:W-:Y:S06]  /*13c30*/  HMMA.16816.F32.BF16 R4, R92.reuse, R12, R4 ;  /* 0x0000000c5c04723c */ /* 0x042fec0000041804 */
[----:B------:R-:W-:Y:S01]  /*13c40*/  HMMA.16816.F32.BF16 R20, R92, R14, R20 ;  /* 0x0000000e5c14723c */ /* 0x000fe20000041814 */
[----:B------:R-:W1:Y:S05]  /*13c50*/  LDSM.16.M88.4 R12, [R198+0x3000] ;  /* 0x00300000c60c783b */ /* 0x000e6a0000000200 */
[C---:B------:R-:W-:Y:S06]  /*13c60*/  HMMA.16816.F32.BF16 R80, R8.reuse, R48, R80 ;  /* 0x000000300850723c */ /* 0x040fec0000041850 */
[----:B------:R-:W-:Y:S01]  /*13c70*/  HMMA.16816.F32.BF16 R96, R8, R50, R96 ;  /* 0x000000320860723c */ /* 0x000fe20000041860 */
[----:B------:R-:W4:Y:S04]  /*13c80*/  LDSM.16.M88.4 R8, [R200+0xa000] ;  /* 0x00a00000c808783b */ /* 0x000f280000000200 */
[----:B------:R-:W4:Y:S01]  /*13c90*/  LDSM.16.M88.4 R48, [R191+0x2800] ;  /* 0x00280000bf30783b */ /* 0x000f220000000200 */
[----:B--2---:R-:W-:Y:S06]  /*13ca0*/  HMMA.16816.F32.BF16 R64, R28, R40, R64 ;  /* 0x000000281c40723c */ /* 0x004fec0000041840 */
[C---:B------:R-:W-:Y:S06]  /*13cb0*/  HMMA.16816.F32.BF16 R32, R100.reuse, R24, R32 ;  /* 0x000000186420723c */ /* 0x040fec0000041820 */
[----:B------:R-:W-:Y:S01]  /*13cc0*/  HMMA.16816.F32.BF16 R44, R100, R26, R44 ;  /* 0x0000001a642c723c */ /* 0x000fe2000004182c */
[----:B------:R-:W-:Y:S05]  /*13cd0*/  LDSM.16.M88.4 R24, [R198+0x4000] ;  /* 0x00400000c618783b */ /* 0x000fea0000000200 */
[C---:B---3--:R-:W-:Y:S06]  /*13ce0*/  HMMA.16816.F32.BF16 R4, R76.reuse, R72, R4 ;  /* 0x000000484c04723c */ /* 0x048fec0000041804 */
[----:B------:R-:W-:Y:S01]  /*13cf0*/  HMMA.16816.F32.BF16 R20, R76, R74, R20 ;  /* 0x0000004a4c14723c */ /* 0x000fe20000041814 */
[----:B------:R-:W-:Y:S05]  /*13d00*/  LDSM.16.M88.4 R72, [R191+0x3000] ;  /* 0x00300000bf48783b */ /* 0x000fea0000000200 */
[----:B------:R-:W-:Y:S01]  /*13d10*/  HMMA.16816.F32.BF16 R84, R28, R42, R84 ;  /* 0x0000002a1c54723c */ /* 0x000fe20000041854 */
[----:B------:R-:W2:Y:S05]  /*13d20*/  LDSM.16.M88.4 R40, [R199+0x4000] ;  /* 0x00400000c728783b */ /* 0x000eaa0000000200 */
[----:B-1----:R-:W-:Y:S06]  /*13d30*/  HMMA.16816.F32.BF16 R64, R100, R12, R64 ;  /* 0x0000000c6440723c */ /* 0x002fec0000041840 */
[----:B------:R-:W-:Y:S06]  /*13d40*/  HMMA.16816.F32.BF16 R32, R92, R36, R32 ;  /* 0x000000245c20723c */ /* 0x000fec0000041820 */
[----:B----4-:R-:W-:Y:S06]  /*13d50*/  HMMA.16816.F32.BF16 R4, R60, R8, R4 ;  /* 0x000000083c04723c */ /* 0x010fec0000041804 */
[----:B------:R-:W-:Y:S01]  /*13d60*/  HMMA.16816.F32.BF16 R44, R92, R38, R44 ;  /* 0x000000265c2c723c */ /* 0x000fe2000004182c */
[----:B------:R-:W-:Y:S05]  /*13d70*/  LDSM.16.M88.4 R36, [R198+0x4800] ;  /* 0x00480000c624783b */ /* 0x000fea0000000200 */
[----:B------:R-:W-:Y:S01]  /*13d80*/  HMMA.16816.F32.BF16 R20, R60, R10, R20 ;  /* 0x0000000a3c14723c */ /* 0x000fe20000041814 */
[----:B------:R-:W-:Y:S05]  /*13d90*/  LDSM.16.M88.4 R8, [R191+0x4000] ;  /* 0x00400000bf08783b */ /* 0x000fea0000000200 */
[C---:B------:R-:W-:Y:S06]  /*13da0*/  HMMA.16816.F32.BF16 R80, R28.reuse, R88, R80 ;  /* 0x000000581c50723c */ /* 0x040fec0000041850 */
[----:B------:R-:W-:Y:S01]  /*13db0*/  HMMA.16816.F32.BF16 R96, R28, R90, R96 ;  /* 0x0000005a1c60723c */ /* 0x000fe20000041860 */
[----:B------:R-:W1:Y:S04]  /*13dc0*/  LDSM.16.M88.4 R28, [R197+0x4000] ;  /* 0x00400000c51c783b */ /* 0x000e680000000200 */
[----:B------:R-:W-:Y:S01]  /*13dd0*/  LDSM.16.M88.4 R88, [R195+0x9800] ;  /* 0x00980000c358783b */ /* 0x000fe20000000200 */
[----:B------:R-:W-:Y:S06]  /*13de0*/  HMMA.16816.F32.BF16 R64, R92, R112, R64 ;  /* 0x000000705c40723c */ /* 0x000fec0000041840 */
[----:B------:R-:W-:Y:S06]  /*13df0*/  HMMA.16816.F32.BF16 R32, R76, R48, R32 ;  /* 0x000000304c20723c */ /* 0x000fec0000041820 */
[----:B--2---:R-:W-:Y:S06]  /*13e00*/  HMMA.16816.F32.BF16 R4, R40, R24, R4 ;  /* 0x000000182804723c */ /* 0x004fec0000041804 */
[----:B------:R-:W-:Y:S01]  /*13e10*/  HMMA.16816.F32.BF16 R44, R76, R50, R44 ;  /* 0x000000324c2c723c */ /* 0x000fe2000004182c */
[----:B------:R-:W2:Y:S05]  /*13e20*/  LDSM.16.M88.4 R48, [R200+0xb000] ;  /* 0x00b00000c830783b */ /* 0x000eaa0000000200 */
[----:B------:R-:W-:Y:S01]  /*13e30*/  HMMA.16816.F32.BF16 R20, R40, R26, R20 ;  /* 0x0000001a2814723c */ /* 0x000fe20000041814 */
[----:B------:R-:W-:Y:S05]  /*13e40*/  LDSM.16.M88.4 R24, [R195+0xa800] ;  /* 0x00a80000c318783b */ /* 0x000fea0000000200 */
[----:B------:R-:W-:Y:S01]  /*13e50*/  HMMA.16816.F32.BF16 R84, R100, R14, R84 ;  /* 0x0000000e6454723c */ /* 0x000fe20000041854 */
[----:B------:R-:W3:Y:S05]  /*13e60*/  LDSM.16.M88.4 R12, [R196+0x4000] ;  /* 0x00400000c40c783b */ /* 0x000eea0000000200 */
[----:B------:R-:W-:Y:S06]  /*13e70*/  HMMA.16816.F32.BF16 R64, R76, R72, R64 ;  /* 0x000000484c40723c */ /* 0x000fec0000041840 */
[----:B------:R-:W-:Y:S06]  /*13e80*/  HMMA.16816.F32.BF16 R32, R60, R108, R32 ;  /* 0x0000006c3c20723c */ /* 0x000fec0000041820 */
[----:B-1----:R-:W-:Y:S06]  /*13e90*/  HMMA.16816.F32.BF16 R4, R28, R104, R4 ;  /* 0x000000681c04723c */ /* 0x002fec0000041804 */
[----:B------:R-:W-:Y:S06]  /*13ea0*/  HMMA.16816.F32.BF16 R44, R60, R110, R44 ;  /* 0x0000006e3c2c723c */ /* 0x000fec000004182c */
[C---:B------:R-:W-:Y:S06]  /*13eb0*/  HMMA.16816.F32.BF16 R80, R100.reuse, R116, R80 ;  /* 0x000000746450723c */ /* 0x040fec0000041850 */
[----:B------:R-:W-:Y:S01]  /*13ec0*/  HMMA.16816.F32.BF16 R96, R100, R118, R96 ;  /* 0x000000766460723c */ /* 0x000fe20000041860 */
[----:B------:R-:W1:Y:S05]  /*13ed0*/  LDSM.16.M88.4 R100, [R198+0x5000] ;  /* 0x00500000c664783b */ /* 0x000e6a0000000200 */
[----:B------:R-:W-:Y:S06]  /*13ee0*/  HMMA.16816.F32.BF16 R20, R28, R106, R20 ;  /* 0x0000006a1c14723c */ /* 0x000fec0000041814 */
[----:B------:R-:W-:Y:S06]  /*13ef0*/  HMMA.16816.F32.BF16 R84, R92, R114, R84 ;  /* 0x000000725c54723c */ /* 0x000fec0000041854 */
[----:B--2---:R-:W-:Y:S06]  /*13f00*/  HMMA.16816.F32.BF16 R64, R60, R48, R64 ;  /* 0x000000303c40723c */ /* 0x004fec0000041840 */
[----:B------:R-:W-:Y:S06]  /*13f10*/  HMMA.16816.F32.BF16 R32, R40, R36, R32 ;  /* 0x000000242820723c */ /* 0x000fec0000041820 */
[----:B---3--:R-:W-:Y:S06]  /*13f20*/  HMMA.16816.F32.BF16 R4, R12, R8, R4 ;  /* 0x000000080c04723c */ /* 0x008fec0000041804 */
[----:B------:R-:W-:Y:S01]  /*13f30*/  HMMA.16816.F32.BF16 R44, R40, R38, R44 ;  /* 0x00000026282c723c */ /* 0x000fe2000004182c */
[----:B------:R-:W2:Y:S05]  /*13f40*/  LDSM.16.M88.4 R36, [R191+0x3800] ;  /* 0x00380000bf24783b */ /* 0x000eaa0000000200 */
[----:B------:R-:W-:Y:S01]  /*13f50*/  HMMA.16816.F32.BF16 R20, R12, R10, R20 ;  /* 0x0000000a0c14723c */ /* 0x000fe20000041814 */
[----:B------:R-:W3:Y:S05]  /*13f60*/  LDSM.16.M88.4 R8, [R195+0xb000] ;  /* 0x00b00000c308783b */ /* 0x000eea0000000200 */
[C---:B------:R-:W-:Y:S06]  /*13f70*/  HMMA.16816.F32.BF16 R80, R92.reuse, R88, R80 ;  /* 0x000000585c50723c */ /* 0x040fec0000041850 */
[----:B------:R-:W-:Y:S01]  /*13f80*/  HMMA.16816.F32.BF16 R96, R92, R90, R96 ;  /* 0x0000005a5c60723c */ /* 0x000fe20000041860 */
[----:B------:R-:W4:Y:S01]  /*13f90*/  LDSM.16.M88.4 R88, [R191+0x4800] ;  /* 0x00480000bf58783b */ /* 0x000f220000000200 */
[-C--:B------:R-:W-:Y:S01]  /*13fa0*/  FMUL.FTZ R3, R4, R2.reuse ;  /* 0x0000000204037220 */ /* 0x080fe20000410000 */
[-C--:B-----5:R-:W-:Y:S01]  /*13fb0*/  FMUL.FTZ R18, R5, R2.reuse ;  /* 0x0000000205127220 */ /* 0x0a0fe20000410000 */
[-C--:B------:R-:W-:Y:S01]  /*13fc0*/  FMUL.FTZ R19, R6, R2.reuse ;  /* 0x0000000206137220 */ /* 0x080fe20000410000 */
[-C--:B------:R-:W-:Y:S01]  /*13fd0*/  FMUL.FTZ R48, R7, R2.reuse ;  /* 0x0000000207307220 */ /* 0x080fe20000410000 */
[----:B------:R-:W-:Y:S01]  /*13fe0*/  HMMA.16816.F32.BF16 R84, R76, R74, R84 ;  /* 0x0000004a4c54723c */ /* 0x000fe20000041854 */
[----:B------:R-:W4:Y:S05]  /*13ff0*/  LDSM.16.M88.4 R4, [R200+0xb800] ;  /* 0x00b80000c804783b */ /* 0x000f2a0000000200 */
[----:B-1----:R-:W-:Y:S06]  /*14000*/  HMMA.16816.F32.BF16 R64, R40, R100, R64 ;  /* 0x000000642840723c */ /* 0x002fec0000041840 */
[----:B------:R-:W-:Y:S06]  /*14010*/  HMMA.16816.F32.BF16 R32, R28, R24, R32 ;  /* 0x000000181c20723c */ /* 0x000fec0000041820 */
[----:B--2---:R-:W-:Y:S01]  /*14020*/  HMMA.16816.F32.BF16 R80, R76, R36, R80 ;  /* 0x000000244c50723c */ /* 0x004fe20000041850 */
[----:B------:R-:W-:-:S05]  /*14030*/  FMUL.FTZ R49, R20, R2 ;  /* 0x0000000214317220 */ /* 0x000fca0000410000 */
[----:B------:R-:W-:Y:S01]  /*14040*/  HMMA.16816.F32.BF16 R84, R60, R50, R84 ;  /* 0x000000323c54723c */ /* 0x000fe20000041854 */
[----:B------:R-:W-:-:S05]  /*14050*/  FMUL.FTZ R36, R22, R2 ;  /* 0x0000000216247220 */ /* 0x000fca0000410000 */
[----:B---3--:R-:W-:Y:S01]  /*14060*/  HMMA.16816.F32.BF16 R64, R28, R8, R64 ;  /* 0x000000081c40723c */ /* 0x008fe20000041840 */
[----:B------:R-:W-:-:S05]  /*14070*/  FMUL.FTZ R50, R21, R2 ;  /* 0x0000000215327220 */ /* 0x000fca0000410000 */
[----:B----4-:R-:W-:Y:S01]  /*14080*/  HMMA.16816.F32.BF16 R32, R12, R88, R32 ;  /* 0x000000580c20723c */ /* 0x010fe20000041820 */
[----:B------:R-:W-:Y:S02]  /*14090*/  FMUL.FTZ R8, R23, R2 ;  /* 0x0000000217087220 */ /* 0x000fe40000410000 */
[----:B------:R-:W1:Y:S03]  /*140a0*/  LDSM.16.M88.4 R20, [R198+0x5800] ;  /* 0x00580000c614783b */ /* 0x000e660000000200 */
[----:B------:R-:W-:Y:S06]  /*140b0*/  HMMA.16816.F32.BF16 R80, R60, R4, R80 ;  /* 0x000000043c50723c */ /* 0x000fec0000041850 */
[----:B------:R-:W-:-:S12]  /*140c0*/  HMMA.16816.F32.BF16 R96, R76, R38, R96 ;  /* 0x000000264c60723c */ /* 0x000fd80000041860 */
[-C--:B------:R-:W-:Y:S01]  /*140d0*/  FMUL.FTZ R9, R32, R2.reuse ;  /* 0x0000000220097220 */ /* 0x080fe20000410000 */
[-C--:B------:R-:W-:Y:S01]  /*140e0*/  FMUL.FTZ R37, R33, R2.reuse ;  /* 0x0000000221257220 */ /* 0x080fe20000410000 */
[-C--:B------:R-:W-:Y:S01]  /*140f0*/  FMUL.FTZ R51, R34, R2.reuse ;  /* 0x0000000222337220 */ /* 0x080fe20000410000 */
[----:B------:R-:W-:Y:S02]  /*14100*/  FMUL.FTZ R38, R35, R2 ;  /* 0x0000000223267220 */ /* 0x000fe40000410000 */
[----:B------:R-:W2:Y:S07]  /*14110*/  LDSM.16.M88.4 R32, [R195+0xb800] ;  /* 0x00b80000c320783b */ /* 0x000eae0000000200 */
[----:B------:R-:W-:Y:S01]  /*14120*/  HMMA.16816.F32.BF16 R96, R60, R6, R96 ;  /* 0x000000063c60723c */ /* 0x000fe20000041860 */
[----:B------:R-:W3:Y:S05]  /*14130*/  LDSM.16.M88.4 R4, [R191+0x5800] ;  /* 0x00580000bf04783b */ /* 0x000eea0000000200 */
[C---:B-1----:R-:W-:Y:S06]  /*14140*/  HMMA.16816.F32.BF16 R80, R40.reuse, R20, R80 ;  /* 0x000000142850723c */ /* 0x042fec0000041850 */
[----:B------:R-:W-:Y:S06]  /*14150*/  HMMA.16816.F32.BF16 R84, R40, R102, R84 ;  /* 0x000000662854723c */ /* 0x000fec0000041854 */
[----:B------:R-:W-:Y:S01]  /*14160*/  HMMA.16816.F32.BF16 R44, R28, R26, R44 ;  /* 0x0000001a1c2c723c */ /* 0x000fe2000004182c */
[----:B------:R-:W1:Y:S01]  /*14170*/  LDSM.16.M88.4 R24, [R191+0x5000] ;  /* 0x00500000bf18783b */ /* 0x000e620000000200 */
[----:B------:R-:W4:Y:S01]  /*14180*/  MUFU.TANH R3, R3 ;  /* 0x0000000300037308 */ /* 0x000f220000002400 */
[----:B------:R-:W-:-:S04]  /*14190*/  DEPBAR.LE SB0, 0x0 ;  /* 0x000080000000791a */ /* 0x000fc80000000000 */
[----:B------:R-:W-:Y:S06]  /*141a0*/  HMMA.16816.F32.BF16 R96, R40, R22, R96 ;  /* 0x000000162860723c */ /* 0x000fec0000041860 */
[C---:B--2---:R-:W-:Y:S06]  /*141b0*/  HMMA.16816.F32.BF16 R80, R28.reuse, R32, R80 ;  /* 0x000000201c50723c */ /* 0x044fec0000041850 */
[----:B------:R-:W-:Y:S07]  /*141c0*/  HMMA.16816.F32.BF16 R84, R28, R10, R84 ;  /* 0x0000000a1c54723c */ /* 0x000fee0000041854 */
[----:B------:R-:W-:-:S05]  /*141d0*/  IMAD.SHL.U32 R10, R57, 0x2, RZ ;  /* 0x00000002390a7824 */ /* 0x000fca00078e00ff */
[----:B------:R-:W-:Y:S01]  /*141e0*/  LOP3.LUT R10, R10, 0x6, RZ, 0xc0, !PT ;  /* 0x000000060a0a7812 */ /* 0x000fe200078ec0ff */
[----:B------:R-:W-:Y:S04]  /*141f0*/  HMMA.16816.F32.BF16 R96, R28, R34, R96 ;  /* 0x000000221c60723c */ /* 0x000fe80000041860 */
[----:B------:R-:W-:Y:S02]  /*14200*/  IMAD R23, R133, 0x40, R10 ;  /* 0x0000004085177824 */ /* 0x000fe400078e020a */
[C---:B---3--:R-:W-:Y:S01]  /*14210*/  HMMA.16816.F32.BF16 R80, R12.reuse, R4, R80 ;  /* 0x000000040c50723c */ /* 0x048fe20000041850 */
[----:B------:R-:W2:Y:S06]  /*14220*/  MUFU.TANH R19, R19 ;  /* 0x0000001300137308 */ /* 0x000eac0000002400 */
[C---:B------:R-:W-:Y:S01]  /*14230*/  IADD3 R4, R23.reuse, -0x40, RZ ;  /* 0xffffffc017047810 */ /* 0x040fe20007ffe0ff */
[----:B------:R-:W-:Y:S03]  /*14240*/  HMMA.16816.F32.BF16 R44, R12, R90, R44 ;  /* 0x0000005a0c2c723c */ /* 0x000fe6000004182c */
[----:B------:R-:W-:Y:S01]  /*14250*/  ISETP.GE.AND P1, PT, R4, R69, PT ;  /* 0x000000450400720c */ /* 0x000fe20003f26270 */
[----:B------:R-:W-:-:S02]  /*14260*/  VIADD R4, R23, 0xffffffc9 ;  /* 0xffffffc917047836 */ /* 0x000fc40000000000 */
[----:B-1----:R-:W-:Y:S01]  /*14270*/  HMMA.16816.F32.BF16 R64, R12, R24, R64 ;  /* 0x000000180c40723c */ /* 0x002fe20000041840 */
[----:B------:R-:W-:Y:S02]  /*14280*/  MUFU.TANH R18, R18 ;  /* 0x0000001200127308 */ /* 0x000fe40000002400 */
[----:B------:R-:W-:Y:S01]  /*14290*/  ISETP.GE.AND P6, PT, R4, R69, PT ;  /* 0x000000450400720c */ /* 0x000fe20003fc6270 */
[----:B------:R-:W-:-:S05]  /*142a0*/  VIADD R4, R23, 0xffffffd8 ;  /* 0xffffffd817047836 */ /* 0x000fca0000000000 */
[----:B------:R-:W1:Y:S01]  /*142b0*/  MUFU.TANH R48, R48 ;  /* 0x0000003000307308 */ /* 0x000e620000002400 */
[----:B------:R-:W-:Y:S01]  /*142c0*/  ISETP.GE.AND P2, PT, R4, R69, PT ;  /* 0x000000450400720c */ /* 0x000fe20003f46270 */
[C---:B------:R-:W-:Y:S02]  /*142d0*/  VIADD R20, R23.reuse, 0xffffffc1 ;  /* 0xffffffc117147836 */ /* 0x040fe40000000000 */
[----:B------:R-:W-:-:S04]  /*142e0*/  VIADD R4, R23, 0xffffffd9 ;  /* 0xffffffd917047836 */ /* 0x000fc80000000000 */
[----:B------:R-:W-:Y:S01]  /*142f0*/  MUFU.TANH R49, R49 ;  /* 0x0000003100317308 */ /* 0x000fe20000002400 */
[----:B------:R-:W-:Y:S01]  /*14300*/  HMMA.16816.F32.BF16 R84, R12, R26, R84 ;  /* 0x0000001a0c54723c */ /* 0x000fe20000041854 */
[----:B----4-:R-:W-:-:S06]  /*14310*/  FSEL R28, R3, -INF , !P1 ;  /* 0xff800000031c7808 */ /* 0x010fcc0004800000 */
[----:B------:R-:W3:Y:S01]  /*14320*/  MUFU.TANH R36, R36 ;  /* 0x0000002400247308 */ /* 0x000ee20000002400 */
[----:B--2---:R-:W-:Y:S01]  /*14330*/  FSEL R26, R19, -INF , !P1 ;  /* 0xff800000131a7808 */ /* 0x004fe20004800000 */
[----:B------:R-:W-:Y:S01]  /*14340*/  VIADD R10, R23, 0xffffffc8 ;  /* 0xffffffc8170a7836 */ /* 0x000fe20000000000 */
[-C--:B------:R-:W-:Y:S01]  /*14350*/  ISETP.GE.AND P0, PT, R20, R69.reuse, PT ;  /* 0x000000451400720c */ /* 0x080fe20003f06270 */
[----:B------:R-:W-:Y:S01]  /*14360*/  HMMA.16816.F32.BF16 R96, R12, R6, R96 ;  /* 0x000000060c60723c */ /* 0x000fe20000041860 */
[----:B------:R-:W-:-:S03]  /*14370*/  ISETP.GE.AND P1, PT, R4, R69, PT ;  /* 0x000000450400720c */ /* 0x000fc60003f26270 */
[----:B------:R-:W-:Y:S01]  /*14380*/  MUFU.TANH R50, R50 ;  /* 0x0000003200327308 */ /* 0x000fe20000002400 */
[----:B------:R-:W-:Y:S02]  /*14390*/  IADD3 R4, R23, -0x20, RZ ;  /* 0xffffffe017047810 */ /* 0x000fe40007ffe0ff */
[----:B-1----:R-:W-:-:S05]  /*143a0*/  FSEL R48, R48, -INF , !P0 ;  /* 0xff80000030307808 */ /* 0x002fca0004000000 */
[----:B------:R-:W1:Y:S01]  /*143b0*/  MUFU.TANH R8, R8 ;  /* 0x0000000800087308 */ /* 0x000e620000002400 */
[----:B------:R-:W-:Y:S02]  /*143c0*/  FSEL R30, R18, -INF , !P0 ;  /* 0xff800000121e7808 */ /* 0x000fe40004000000 */
[-C--:B------:R-:W-:Y:S01]  /*143d0*/  ISETP.GE.AND P0, PT, R4, R69.reuse, PT ;  /* 0x000000450400720c */ /* 0x080fe20003f06270 */
[----:B------:R-:W-:Y:S01]  /*143e0*/  VIADD R4, R23, 0xffffffe1 ;  /* 0xffffffe117047836 */ /* 0x000fe20000000000 */
[----:B------:R-:W-:Y:S01]  /*143f0*/  ISETP.GE.AND P4, PT, R10, R69, PT ;  /* 0x000000450a00720c */ /* 0x000fe20003f86270 */
[-C--:B------:R-:W-:Y:S02]  /*14400*/  FMUL.FTZ R24, R44, R2.reuse ;  /* 0x000000022c187220 */ /* 0x080fe40000410000 */
[----:B------:R-:W-:Y:S01]  /*14410*/  MUFU.TANH R9, R9 ;  /* 0x0000000900097308 */ /* 0x000fe20000002400 */
[-C--:B------:R-:W-:Y:S01]  /*14420*/  FMUL.FTZ R65, R65, R2.reuse ;  /* 0x0000000241417220 */ /* 0x080fe20000410000 */
[-C--:B------:R-:W-:Y:S01]  /*14430*/  FMUL.FTZ R67, R67, R2.reuse ;  /* 0x0000000243437220 */ /* 0x080fe20000410000 */
[----:B------:R-:W-:-:S05]  /*14440*/  FMUL.FTZ R21, R46, R2 ;  /* 0x000000022e157220 */ /* 0x000fca0000410000 */
[----:B------:R-:W2:Y:S01]  /*14450*/  MUFU.TANH R51, R51 ;  /* 0x0000003300337308 */ /* 0x000ea20000002400 */
[----:B---3--:R-:W-:Y:S02]  /*14460*/  FSEL R36, R36, -INF , !P4 ;  /* 0xff80000024247808 */ /* 0x008fe40006000000 */
[----:B------:R-:W-:Y:S01]  /*14470*/  FSEL R32, R49, -INF , !P4 ;  /* 0xff80000031207808 */ /* 0x000fe20006000000 */
[-C--:B------:R-:W-:Y:S01]  /*14480*/  FMUL.FTZ R11, R45, R2.reuse ;  /* 0x000000022d0b7220 */ /* 0x080fe20000410000 */
[----:B------:R-:W-:Y:S01]  /*14490*/  ISETP.GE.AND P4, PT, R4, R69, PT ;  /* 0x000000450400720c */ /* 0x000fe20003f86270 */
[----:B------:R-:W-:Y:S02]  /*144a0*/  FMUL.FTZ R25, R47, R2 ;  /* 0x000000022f197220 */ /* 0x000fe40000410000 */
[----:B------:R-:W-:Y:S01]  /*144b0*/  MUFU.TANH R37, R37 ;  /* 0x0000002500257308 */ /* 0x000fe20000002400 */
[C---:B------:R-:W-:Y:S01]  /*144c0*/  VIADD R4, R23.reuse, 0xffffffe8 ;  /* 0xffffffe817047836 */ /* 0x040fe20000000000 */
[----:B------:R-:W-:-:S06]  /*144d0*/  IADD3 R20, R23, -0x30, RZ ;  /* 0xffffffd017147810 */ /* 0x000fcc0007ffe0ff */
[----:B------:R-:W3:Y:S01]  /*144e0*/  MUFU.TANH R38, R38 ;  /* 0x0000002600267308 */ /* 0x000ee20000002400 */
[----:B------:R-:W-:Y:S01]  /*144f0*/  VIADD R10, R23, 0xffffffd1 ;  /* 0xffffffd1170a7836 */ /* 0x000fe20000000000 */
[----:B-1----:R-:W-:Y:S02]  /*14500*/  FSEL R22, R8, -INF , !P6 ;  /* 0xff80000008167808 */ /* 0x002fe40007000000 */
[----:B------:R-:W-:-:S04]  /*14510*/  FSEL R50, R50, -INF , !P6 ;  /* 0xff80000032327808 */ /* 0x000fc80007000000 */
[----:B------:R-:W1:Y:S01]  /*14520*/  MUFU.TANH R24, R24 ;  /* 0x0000001800187308 */ /* 0x000e620000002400 */
[-C--:B------:R-:W-:Y:S01]  /*14530*/  ISETP.GE.AND P6, PT, R4, R69.reuse, PT ;  /* 0x000000450400720c */ /* 0x080fe20003fc6270 */
[----:B------:R-:W-:Y:S01]  /*14540*/  VIADD R4, R23, 0xffffffe9 ;  /* 0xffffffe917047836 */ /* 0x000fe20000000000 */
[----:B------:R-:W-:-:S05]  /*14550*/  ISETP.GE.AND P5, PT, R20, R69, PT ;  /* 0x000000451400720c */ /* 0x000fca0003fa6270 */
[----:B------:R-:W-:Y:S01]  /*14560*/  MUFU.TANH R224, R65 ;  /* 0x0000004100e07308 */ /* 0x000fe20000002400 */
[----:B------:R-:W-:-:S07]  /*14570*/  FMUL.FTZ R64, R64, R2 ;  /* 0x0000000240407220 */ /* 0x000fce0000410000 */
[----:B------:R-:W4:Y:S01]  /*14580*/  MUFU.TANH R180, R67 ;  /* 0x0000004300b47308 */ /* 0x000f220000002400 */
[----:B------:R-:W-:Y:S01]  /*14590*/  FMUL.FTZ R66, R66, R2 ;  /* 0x0000000242427220 */ /* 0x000fe20000410000 */
[----:B------:R-:W-:-:S06]  /*145a0*/  ISETP.GE.AND P3, PT, R10, R69, PT ;  /* 0x000000450a00720c */ /* 0x000fcc0003f66270 */
[----:B------:R-:W4:Y:S01]  /*145b0*/  MUFU.TANH R21, R21 ;  /* 0x0000001500157308 */ /* 0x000f220000002400 */
[----:B--2---:R-:W-:Y:S02]  /*145c0*/  FSEL R10, R51, -INF , !P5 ;  /* 0xff800000330a7808 */ /* 0x004fe40006800000 */
[----:B------:R-:W-:-:S05]  /*145d0*/  FSEL R20, R9, -INF , !P5 ;  /* 0xff80000009147808 */ /* 0x000fca0006800000 */
[----:B------:R-:W-:Y:S01]  /*145e0*/  MUFU.TANH R11, R11 ;  /* 0x0000000b000b7308 */ /* 0x000fe20000002400 */
[----:B------:R-:W-:-:S07]  /*145f0*/  ISETP.GE.AND P5, PT, R4, R69, PT ;  /* 0x000000450400720c */ /* 0x000fce0003fa6270 */
[----:B------:R-:W2:Y:S01]  /*14600*/  MUFU.TANH R25, R25 ;  /* 0x0000001900197308 */ /* 0x000ea20000002400 */
[----:B------:R-:W-:Y:S01]  /*14610*/  IADD3 R4, R23, -0x10, RZ ;  /* 0xfffffff017047810 */ /* 0x000fe20007ffe0ff */
[-C--:B------:R-:W-:Y:S01]  /*14620*/  FMUL.FTZ R84, R84, R2.reuse ;  /* 0x0000000254547220 */ /* 0x080fe20000410000 */
[-C--:B------:R-:W-:Y:S01]  /*14630*/  FMUL.FTZ R85, R85, R2.reuse ;  /* 0x0000000255557220 */ /* 0x080fe20000410000 */
[-C--:B------:R-:W-:Y:S01]  /*14640*/  FMUL.FTZ R86, R86, R2.reuse ;  /* 0x0000000256567220 */ /* 0x080fe20000410000 */
[-C--:B------:R-:W-:Y:S01]  /*14650*/  FMUL.FTZ R87, R87, R2.reuse ;  /* 0x0000000257577220 */ /* 0x080fe20000410000 */
[-C--:B------:R-:W-:Y:S01]  /*14660*/  FMUL.FTZ R80, R80, R2.reuse ;  /* 0x0000000250507220 */ /* 0x080fe20000410000 */
[-C--:B------:R-:W-:Y:S01]  /*14670*/  FMUL.FTZ R81, R81, R2.reuse ;  /* 0x0000000251517220 */ /* 0x080fe20000410000 */
[----:B------:R-:W-:Y:S01]  /*14680*/  MUFU.TANH R226, R64 ;  /* 0x0000004000e27308 */ /* 0x000fe20000002400 */
[-C--:B------:R-:W-:Y:S01]  /*14690*/  FMUL.FTZ R82, R82, R2.reuse ;  /* 0x0000000252527220 */ /* 0x080fe20000410000 */
[-C--:B------:R-:W-:Y:S01]  /*146a0*/  FMUL.FTZ R83, R83, R2.reuse ;  /* 0x0000000253537220 */ /* 0x080fe20000410000 */
[-C--:B------:R-:W-:Y:S01]  /*146b0*/  FMUL.FTZ R96, R96, R2.reuse ;  /* 0x0000000260607220 */ /* 0x080fe20000410000 */
[-C--:B------:R-:W-:Y:S01]  /*146c0*/  FMUL.FTZ R98, R98, R2.reuse ;  /* 0x0000000262627220 */ /* 0x080fe20000410000 */
[-C--:B------:R-:W-:Y:S01]  /*146d0*/  FMUL.FTZ R97, R97, R2.reuse ;  /* 0x0000000261617220 */ /* 0x080fe20000410000 */
[----:B------:R-:W-:-:S02]  /*146e0*/  FMUL.FTZ R99, R99, R2 ;  /* 0x0000000263637220 */ /* 0x000fc40000410000 */
[----:B------:R-:W2:Y:S01]  /*146f0*/  MUFU.TANH R162, R66 ;  /* 0x0000004200a27308 */ /* 0x000ea20000002400 */
[----:B---3--:R-:W-:Y:S02]  /*14700*/  FSEL R8, R38, -INF , !P3 ;  /* 0xff80000026087808 */ /* 0x008fe40005800000 */
[----:B------:R-:W-:Y:S02]  /*14710*/  FSEL R18, R37, -INF , !P3 ;  /* 0xff80000025127808 */ /* 0x000fe40005800000 */
[----:B------:R-:W-:Y:S01]  /*14720*/  ISETP.GE.AND P3, PT, R4, R69, PT ;  /* 0x000000450400720c */ /* 0x000fe20003f66270 */
[C---:B------:R-:W-:Y:S01]  /*14730*/  VIADD R4, R23.reuse, 0xfffffff1 ;  /* 0xfffffff117047836 */ /* 0x040fe20000000000 */
[----:B-1----:R-:W-:Y:S01]  /*14740*/  FSEL R14, R24, -INF , !P2 ;  /* 0xff800000180e7808 */ /* 0x002fe20005000000 */
[----:B------:R-:W-:Y:S01]  /*14750*/  MUFU.TANH R222, R84 ;  /* 0x0000005400de7308 */ /* 0x000fe20000002400 */
[----:B----4-:R-:W-:Y:S01]  /*14760*/  FSEL R180, R180, -INF , !P4 ;  /* 0xff800000b4b47808 */ /* 0x010fe20006000000 */
[----:B------:R-:W-:Y:S01]  /*14770*/  VIADD R24, R23, 0xfffffff8 ;  /* 0xfffffff817187836 */ /* 0x000fe20000000000 */
[----:B------:R-:W-:-:S02]  /*14780*/  FSEL R224, R224, -INF , !P4 ;  /* 0xff800000e0e07808 */ /* 0x000fc40006000000 */
[----:B------:R-:W-:-:S03]  /*14790*/  ISETP.GE.AND P4, PT, R133, 0x2, PT ;  /* 0x000000028500780c */ /* 0x000fc60003f86270 */
[----:B------:R-:W-:Y:S01]  /*147a0*/  MUFU.TANH R182, R85 ;  /* 0x0000005500b67308 */ /* 0x000fe20000002400 */
[----:B------:R-:W-:Y:S02]  /*147b0*/  FSEL R6, R21, -INF , !P2 ;  /* 0xff80000015067808 */ /* 0x000fe40005000000 */
[----:B------:R-:W-:-:S05]  /*147c0*/  ISETP.GE.AND P2, PT, R4, R69, PT ;  /* 0x000000450400720c */ /* 0x000fca0003f46270 */
[----:B------:R-:W1:Y:S01]  /*147d0*/  MUFU.TANH R170, R86 ;  /* 0x0000005600aa7308 */ /* 0x000e620000002400 */
[----:B--2---:R-:W-:-:S07]  /*147e0*/  FSEL R4, R25, -INF , !P1 ;  /* 0xff80000019047808 */ /* 0x004fce0004800000 */
[----:B------:R-:W2:Y:S01]  /*147f0*/  MUFU.TANH R178, R87 ;  /* 0x0000005700b27308 */ /* 0x000ea20000002400 */
[----:B------:R-:W-:-:S07]  /*14800*/  FSEL R12, R11, -INF , !P1 ;  /* 0xff8000000b0c7808 */ /* 0x000fce0004800000 */
[----:B------:R-:W-:Y:S01]  /*14810*/  MUFU.TANH R176, R80 ;  /* 0x0000005000b07308 */ /* 0x000fe20000002400 */
[----:B------:R-:W-:-:S07]  /*14820*/  ISETP.GE.AND P1, PT, R24, R69, PT ;  /* 0x000000451800720c */ /* 0x000fce0003f26270 */
[----:B------:R-:W-:Y:S08]  /*14830*/  MUFU.TANH R174, R81 ;  /* 0x0000005100ae7308 */ /* 0x000ff00000002400 */
[----:B------:R-:W3:Y:S08]  /*14840*/  MUFU.TANH R172, R82 ;  /* 0x0000005200ac7308 */ /* 0x000ef00000002400 */
[----:B------:R-:W4:Y:S08]  /*14850*/  MUFU.TANH R164, R83 ;  /* 0x0000005300a47308 */ /* 0x000f300000002400 */
[----:B------:R-:W-:Y:S08]  /*14860*/  MUFU.TANH R175, R96 ;  /* 0x0000006000af7308 */ /* 0x000ff00000002400 */
[----:B------:R-:W4:Y:S08]  /*14870*/  MUFU.TANH R163, R98 ;  /* 0x0000006200a37308 */ /* 0x000f300000002400 */
[----:B------:R-:W4:Y:S08]  /*14880*/  MUFU.TANH R160, R99 ;  /* 0x0000006300a07308 */ /* 0x000f300000002400 */
[----:B------:R-:W4:Y:S01]  /*14890*/  MUFU.TANH R173, R97 ;  /* 0x0000006100ad7308 */ /* 0x000f220000002400 */
[----:B------:R-:W-:Y:S01]  /*148a0*/  VIADD R24, R23, 0xfffffff9 ;  /* 0xfffffff917187836 */ /* 0x000fe20000000000 */
[----:B------:R-:W-:-:S02]  /*148b0*/  FSEL R162, R162, -INF , !P0 ;  /* 0xff800000a2a27808 */ /* 0x000fc40004000000 */
[----:B------:R-:W-:Y:S01]  /*148c0*/  FSEL R226, R226, -INF , !P0 ;  /* 0xff800000e2e27808 */ /* 0x000fe20004000000 */
[----:B------:R-:W-:Y:S01]  /*148d0*/  BSSY B1, `(.L_x_1337) ;  /* 0x00000c1000017945 */ /* 0x000fe20003800000 */
[----:B------:R-:W-:Y:S01]  /*148e0*/  ISETP.GE.AND P0, PT, R24, R69, PT ;  /* 0x000000451800720c */ /* 0x000fe20003f06270 */
[C---:B------:R-:W-:Y:S01]  /*148f0*/  VIADD R193, R198.reuse, 0x1000 ;  /* 0x00001000c6c17836 */ /* 0x040fe20000000000 */
[C---:B------:R-:W-:Y:S01]  /*14900*/  IADD3 R194, R198.reuse, 0x800, RZ ;  /* 0x00000800c6c27810 */ /* 0x040fe20007ffe0ff */
[C---:B------:R-:W-:Y:S01]  /*14910*/  VIADD R192, R198.reuse, 0x1800 ;  /* 0x00001800c6c07836 */ /* 0x040fe20000000000 */
[C---:B------:R-:W-:Y:S01]  /*14920*/  IADD3 R190, R198.reuse, 0x2000, RZ ;  /* 0x00002000c6be7810 */ /* 0x040fe20007ffe0ff */
[C---:B------:R-:W-:Y:S01]  /*14930*/  VIADD R189, R198.reuse, 0x2800 ;  /* 0x00002800c6bd7836 */ /* 0x040fe20000000000 */
[C---:B------:R-:W-:Y:S01]  /*14940*/  IADD3 R187, R198.reuse, 0x3800, RZ ;  /* 0x00003800c6bb7810 */ /* 0x040fe20007ffe0ff */
[C---:B------:R-:W-:Y:S01]  /*14950*/  VIADD R188, R198.reuse, 0x3000 ;  /* 0x00003000c6bc7836 */ /* 0x040fe20000000000 */
[C---:B------:R-:W-:Y:S01]  /*14960*/  IADD3 R184, R198.reuse, 0x5000, RZ ;  /* 0x00005000c6b87810 */ /* 0x040fe20007ffe0ff */
[----:B------:R-:W-:Y:S01]  /*14970*/  VIADD R186, R198, 0x4000 ;  /* 0x00004000c6ba7836 */ /* 0x000fe20000000000 */
[----:B-1----:R-:W-:Y:S01]  /*14980*/  FSEL R170, R170, -INF , !P6 ;  /* 0xff800000aaaa7808 */ /* 0x002fe20007000000 */
[----:B------:R-:W-:Y:S01]  /*14990*/  VIADD R185, R198, 0x4800 ;  /* 0x00004800c6b97836 */ /* 0x000fe20000000000 */
[----:B------:R-:W-:Y:S01]  /*149a0*/  FSEL R222, R222, -INF , !P6 ;  /* 0xff800000dede7808 */ /* 0x000fe20007000000 */
[----:B------:R-:W-:Y:S01]  /*149b0*/  VIADD R136, R198, 0x5800 ;  /* 0x00005800c6887836 */ /* 0x000fe20000000000 */
[----:B--2---:R-:W-:-:S02]  /*149c0*/  FSEL R178, R178, -INF , !P5 ;  /* 0xff800000b2b27808 */ /* 0x004fc40006800000 */
[----:B------:R-:W-:Y:S02]  /*149d0*/  FSEL R182, R182, -INF , !P5 ;  /* 0xff800000b6b67808 */ /* 0x000fe40006800000 */
[----:B---3--:R-:W-:Y:S02]  /*149e0*/  FSEL R172, R172, -INF , !P3 ;  /* 0xff800000acac7808 */ /* 0x008fe40005800000 */
[----:B------:R-:W-:Y:S02]  /*149f0*/  FSEL R176, R176, -INF , !P3 ;  /* 0xff800000b0b07808 */ /* 0x000fe40005800000 */
[----:B----4-:R-:W-:Y:S02]  /*14a00*/  FSEL R164, R164, -INF , !P2 ;  /* 0xff800000a4a47808 */ /* 0x010fe40005000000 */
        /* <DEDUP_REMOVED lines=14> */
[-C--:B--2---:R-:W-:Y:S02]  /*14af0*/  IABS R5, R13.reuse ;  /* 0x0000000d00057213 */ /* 0x084fe40000000000 */
[-C--:B------:R-:W-:Y:S02]  /*14b00*/  IABS R3, R13.reuse ;  /* 0x0000000d00037213 */ /* 0x080fe40000000000 */
[----:B------:R-:W1:Y:S01]  /*14b10*/  I2F.RP R11, R5 ;  /* 0x00000005000b7306 */ /* 0x000e620000209400 */
[----:B------:R-:W-:-:S02]  /*14b20*/  LOP3.LUT R0, R0, R13, RZ, 0x3c, !PT ;  /* 0x0000000d00007212 */ /* 0x000fc400078e3cff */
[----:B------:R-:W-:Y:S02]  /*14b30*/  IADD3 R3, RZ, -R3, RZ ;  /* 0x80000003ff037210 */ /* 0x000fe40007ffe0ff */
[----:B------:R-:W-:-:S03]  /*14b40*/  ISETP.GE.AND P2, PT, R0, RZ, PT ;  /* 0x000000ff0000720c */ /* 0x000fc60003f46270 */
[----:B-1----:R-:W1:Y:S02]  /*14b50*/  MUFU.RCP R34, R11 ;  /* 0x0000000b00227308 */ /* 0x002e640000001000 */
[----:B-1----:R-:W-:-:S06]  /*14b60*/  VIADD R34, R34, 0xffffffe ;  /* 0x0ffffffe22227836 */ /* 0x002fcc0000000000 */
[----:B------:R-:W1:Y:S02]  /*14b70*/  F2I.FTZ.U32.TRUNC.NTZ R35, R34 ;  /* 0x0000002200237305 */ /* 0x000e64000021f000 */
[--C-:B-1----:R-:W-:Y:S02]  /*14b80*/  IMAD.MOV R2, RZ, RZ, -R35.reuse ;  /* 0x000000ffff027224 */ /* 0x102fe400078e0a23 */
[----:B------:R-:W-:Y:S02]  /*14b90*/  IMAD.MOV.U32 R34, RZ, RZ, RZ ;  /* 0x000000ffff227224 */ /* 0x000fe400078e00ff */
[----:B------:R-:W-:Y:S01]  /*14ba0*/  IMAD R7, R2, R5, RZ ;  /* 0x0000000502077224 */ /* 0x000fe200078e02ff */
[----:B------:R-:W-:Y:S02]  /*14bb0*/  IABS R2, R9 ;  /* 0x0000000900027213 */ /* 0x000fe40000000000 */
[----:B------:R-:W-:Y:S01]  /*14bc0*/  LOP3.LUT R9, R9, R13, RZ, 0x3c, !PT ;  /* 0x0000000d09097212 */ /* 0x000fe200078e3cff */
[----:B------:R-:W-:-:S02]  /*14bd0*/  IMAD.HI.U32 R7, R35, R7, R34 ;  /* 0x0000000723077227 */ /* 0x000fc400078e0022 */
[----:B------:R-:W2:Y:S01]  /*14be0*/  LD.E.64 R34, desc[UR6][R16.64+0x20] ;  /* 0x0000200610227980 */ /* 0x000ea2000c101b00 */
[----:B------:R-:W-:-:S03]  /*14bf0*/  ISETP.GE.AND P0, PT, R9, RZ, PT ;  /* 0x000000ff0900720c */ /* 0x000fc60003f06270 */
        /* <DEDUP_REMOVED lines=13> */
[----:B------:R-:W-:-:S02]  /*14cd0*/  ISETP.NE.AND P1, PT, R13, RZ, PT ;  /* 0x000000ff0d00720c */ /* 0x000fc40003f25270 */
[----:B------:R-:W-:-:S07]  /*14ce0*/  LOP3.LUT R2, RZ, R13, RZ, 0x33, !PT ;  /* 0x0000000dff027212 */ /* 0x000fce00078e33ff */
        /* <DEDUP_REMOVED lines=19> */
[----:B--2---:R-:W-:-:S04]  /*14e20*/  IMAD R3, R35, R0, RZ ;  /* 0x0000000023037224 */ /* 0x004fc800078e02ff */
[----:B------:R-:W-:Y:S02]  /*14e30*/  IMAD R3, R34, R5, R3 ;  /* 0x0000000522037224 */ /* 0x000fe400078e0203 */
[----:B------:R-:W-:-:S05]  /*14e40*/  IMAD.WIDE.U32 R34, R0, R34, R38 ;  /* 0x0000002200227225 */ /* 0x000fca00078e0026 */
[----:B------:R-:W-:Y:S01]  /*14e50*/  IADD3 R0, R35, R3, RZ ;  /* 0x0000000323007210 */ /* 0x000fe20007ffe0ff */
[----:B------:R-:W-:Y:S01]  /*14e60*/  IMAD.MOV.U32 R3, RZ, RZ, R34 ;  /* 0x000000ffff037224 */ /* 0x000fe200078e0022 */
[----:B------:R-:W-:Y:S05]  /*14e70*/  BRA `(.L_x_1341) ;  /* 0x00000000000c7947 */ /* 0x000fea0003800000 */
.L_x_1340:
[----:B------:R-:W2:Y:S02]  /*14e80*/  LD.E R3, desc[UR6][R16.64+0x38] ;  /* 0x0000380610037980 */ /* 0x000ea4000c101900 */
[----:B--2---:R-:W-:-:S04]  /*14e90*/  LEA R3, -R3, RZ, 0x6 ;  /* 0x000000ff03037211 */ /* 0x004fc800078e31ff */
[----:B------:R-:W-:Y:S02]  /*14ea0*/  SHF.R.S32.HI R0, RZ, 0x1f, R3 ;  /* 0x0000001fff007819 */ /* 0x000fe40000011403 */
.L_x_1341:
[----:B------:R-:W-:Y:S05]  /*14eb0*/  BSYNC B0 ;  /* 0x0000000000007941 */ /* 0x000fea0003800000 */
.L_x_1339:
        /* <DEDUP_REMOVED lines=8> */
[CC--:B------:R-:W-:Y:S01]  /*14f40*/  @P3 LEA R2, P5, R157.reuse, R158.reuse, 0x1 ;  /* 0x0000009e9d023211 */ /* 0x0c0fe200078a08ff */
[--C-:B------:R-:W-:Y:S01]  /*14f50*/  IMAD.X R0, R0, 0x1, R209.reuse, P0 ;  /* 0x0000000100007824 */ /* 0x100fe200000e06d1 */
[C---:B------:R-:W-:Y:S01]  /*14f60*/  @P2 LEA R38, P1, R157.reuse, R158, 0x1 ;  /* 0x0000009e9d262211 */ /* 0x040fe200078208ff */
[----:B------:R-:W-:Y:S01]  /*14f70*/  @!PT LDS RZ, [RZ] ;  /* 0x00000000fffff984 */ /* 0x000fe20000000800 */
[----:B------:R-:W-:Y:S01]  /*14f80*/  @!PT LDS RZ, [RZ] ;  /* 0x00000000fffff984 */ /* 0x000fe20000000800 */
[----:B------:R-:W-:Y:S01]  /*14f90*/  @!PT LDS RZ, [RZ] ;  /* 0x00000000fffff984 */ /* 0x000fe20000000800 */
[----:B------:R1:W-:Y:S01]  /*14fa0*/  @P6 LDGSTS.E.BYPASS.LTC128B.128 [R217+0x6000], desc[UR6][R24.64] ;  /* 0x0600000018d96fae */ /* 0x0003e2000b901d46 */
[-CC-:B------:R-:W-:Y:S02]  /*14fb0*/  @P3 LEA.HI.X R3, R157, R159.reuse, R154.reuse, 0x1, P5 ;  /* 0x0000009f9d033211 */ /* 0x180fe400028f0c9a */
[C---:B------:R-:W-:Y:S01]  /*14fc0*/  IADD3 R7, P5, R5.reuse, R208, RZ ;  /* 0x000000d005077210 */ /* 0x040fe20007fbe0ff */
[----:B------:R1:W-:Y:S01]  /*14fd0*/  @!P6 STS.128 [R217+0x6000], RZ ;  /* 0x006000ffd900e388 */ /* 0x0003e20000000c00 */
[-C--:B------:R-:W-:Y:S02]  /*14fe0*/  @P6 LEA R40, P0, R5, R210.reuse, 0x1 ;  /* 0x000000d205286211 */ /* 0x080fe400078008ff */
        /* <DEDUP_REMOVED lines=8> */
[-C--:B------:R-:W-:Y:S01]  /*15070*/  @P2 LEA R42, P0, R5, R210.reuse, 0x1 ;  /* 0x000000d2052a2211 */ /* 0x080fe200078008ff */
[----:B------:R1:W-:Y:S01]  /*15080*/  @!P3 STS.128 [R217+0x8000], RZ ;  /* 0x008000ffd900b388 */ /* 0x0003e20000000c00 */
[-C--:B------:R-:W-:Y:S02]  /*15090*/  @P6 LEA R46, P5, R7, R210.reuse, 0x1 ;  /* 0x000000d2072e6211 */ /* 0x080fe400078a08ff */
        /* <DEDUP_REMOVED lines=9> */
[C---:B------:R-:W-:Y:S01]  /*15130*/  @P2 LEA R52, P0, R7.reuse, R210, 0x1 ;  /* 0x000000d207342211 */ /* 0x040fe200078008ff */
        /* <DEDUP_REMOVED lines=58> */
.L_x_1338:
[----:B------:R-:W-:Y:S05]  /*154e0*/  BSYNC B1 ;  /* 0x0000000000017941 */ /* 0x000fea0003800000 */
.L_x_1337:
[----:B------:R-:W2:Y:S01]  /*154f0*/  LD.E R166, desc[UR6][R16.64+0xdc] ;  /* 0x0000dc0610a67980 */ /* 0x000ea2000c101900 */
[----:B------:R-:W-:Y:S02]  /*15500*/  FMNMX.FTZ R5, R28, R30, !PT ;  /* 0x0000001e1c057209 */ /* 0x000fe40007810000 */
[----:B-1----:R-:W-:Y:S02]  /*15510*/  FMNMX.FTZ R3, R26, R48, !PT ;  /* 0x000000301a037209 */ /* 0x002fe40007810000 */
        /* <DEDUP_REMOVED lines=66> */
[-C--:B------:R-:W-:Y:S01]  /*15940*/  FFMA.FTZ R150, R22, R166.reuse, -R167 ;  /* 0x000000a616967223 */ /* 0x080fe200000108a7 */
[----:B------:R-:W-:Y:S01]  /*15950*/  MUFU.EX2 R155, R155 ;  /* 0x0000009b009b7308 */ /* 0x000fe20000000800 */
[-C--:B------:R-:W-:Y:S01]  /*15960*/  FFMA.FTZ R0, R12, R166.reuse, -R177 ;  /* 0x000000a60c007223 */ /* 0x080fe200000108b1 */
[-CC-:B------:R-:W-:Y:S01]  /*15970*/  FFMA.FTZ R139, R10, R166.reuse, -R167.reuse ;  /* 0x000000a60a8b7223 */ /* 0x180fe200000108a7 */
[-C--:B------:R-:W-:Y:S01]  /*15980*/  FFMA.FTZ R134, R8, R166.reuse, -R167 ;  /* 0x000000a608867223 */ /* 0x080fe200000108a7 */
[----:B------:R-:W1:Y:S01]  /*15990*/  LDSM.16.MT88.4 R12, [R204+0xc800] ;  /* 0x00c80000cc0c783b */ /* 0x000e620000004200 */
[-CC-:B------:R-:W-:Y:S01]  /*159a0*/  FFMA.FTZ R149, R20, R166.reuse, -R177.reuse ;  /* 0x000000a614957223 */ /* 0x180fe200000108b1 */
[-C--:B------:R-:W-:Y:S01]  /*159b0*/  FFMA.FTZ R138, R18, R166.reuse, -R177 ;  /* 0x000000a6128a7223 */ /* 0x080fe200000108b1 */
[-CC-:B------:R-:W-:Y:S01]  /*159c0*/  FFMA.FTZ R135, R6, R166.reuse, -R167.reuse ;  /* 0x000000a606877223 */ /* 0x180fe200000108a7 */
[----:B------:R-:W2:Y:S01]  /*159d0*/  MUFU.EX2 R152, R152 ;  /* 0x0000009800987308 */ /* 0x000ea20000000800 */
[----:B------:R-:W3:Y:S01]  /*159e0*/  LDSM.16.MT88.4 R8, [R205+0xe800] ;  /* 0x00e80000cd08783b */ /* 0x000ee20000004200 */
[-C--:B------:R-:W-:Y:S01]  /*159f0*/  FFMA.FTZ R2, R4, R166.reuse, -R167 ;  /* 0x000000a604027223 */ /* 0x080fe200000108a7 */
[-CC-:B------:R-:W-:Y:S01]  /*15a00*/  FFMA.FTZ R156, R226, R166.reuse, -R177.reuse ;  /* 0x000000a6e29c7223 */ /* 0x180fe200000108b1 */
[-CC-:B------:R-:W-:Y:S01]  /*15a10*/  FFMA.FTZ R159, R224, R166.reuse, -R177.reuse ;  /* 0x000000a6e09f7223 */ /* 0x180fe200000108b1 */
[----:B------:R-:W5:Y:S01]  /*15a20*/  LDSM.16.MT88.4 R20, [R203+0xe800] ;  /* 0x00e80000cb14783b */ /* 0x000f620000004200 */
[-CC-:B------:R-:W-:Y:S01]  /*15a30*/  FFMA.FTZ R158, R222, R166.reuse, -R177.reuse ;  /* 0x000000a6de9e7223 */ /* 0x180fe200000108b1 */
[-C--:B------:R-:W-:Y:S01]  /*15a40*/  FFMA.FTZ R161, R182, R166.reuse, -R177 ;  /* 0x000000a6b6a17223 */ /* 0x080fe200000108b1 */
[----:B------:R-:W-:Y:S01]  /*15a50*/  MUFU.EX2 R151, R151 ;  /* 0x0000009700977308 */ /* 0x000fe20000000800 */
[----:B------:R-:W5:Y:S01]  /*15a60*/  LDSM.16.MT88.4 R16, [R202+0xe800] ;  /* 0x00e80000ca10783b */ /* 0x000f620000004200 */
[-CC-:B------:R-:W-:Y:S01]  /*15a70*/  FFMA.FTZ R162, R162, R166.reuse, -R167.reuse ;  /* 0x000000a6a2a27223 */ /* 0x180fe200000108a7 */
[-CC-:B------:R-:W-:Y:S01]  /*15a80*/  FFMA.FTZ R165, R180, R166.reuse, -R167.reuse ;  /* 0x000000a6b4a57223 */ /* 0x180fe200000108a7 */
[-CC-:B------:R-:W-:Y:S01]  /*15a90*/  FFMA.FTZ R170, R170, R166.reuse, -R167.reuse ;  /* 0x000000a6aaaa7223 */ /* 0x180fe200000108a7 */
[----:B------:R-:W-:Y:S01]  /*15aa0*/  LDSM.16.MT88.4 R48, [R204+0xe000] ;  /* 0x00e00000cc30783b */ /* 0x000fe20000004200 */
[-C--:B------:R-:W-:Y:S01]  /*15ab0*/  FFMA.FTZ R171, R178, R166.reuse, -R167 ;  /* 0x000000a6b2ab7223 */ /* 0x080fe200000108a7 */
[-CC-:B------:R-:W-:Y:S01]  /*15ac0*/  FFMA.FTZ R179, R174, R166.reuse, -R177.reuse ;  /* 0x000000a6aeb37223 */ /* 0x180fe200000108b1 */
[----:B------:R-:W4:Y:S01]  /*15ad0*/  MUFU.EX2 R148, R148 ;  /* 0x0000009400947308 */ /* 0x000f220000000800 */
[----:B--2---:R-:W-:Y:S01]  /*15ae0*/  F2FP.BF16.F32.PACK_AB R96, R152, R155 ;  /* 0x0000009b9860723e */ /* 0x004fe200000010ff */
[----:B------:R-:W-:Y:S01]  /*15af0*/  LDSM.16.MT88.4 R32, [R203+0xc800] ;  /* 0x00c80000cb20783b */ /* 0x000fe20000004200 */
[-CC-:B------:R-:W-:Y:S01]  /*15b00*/  FFMA.FTZ R225, R173, R166.reuse, -R177.reuse ;  /* 0x000000a6ade17223 */ /* 0x180fe200000108b1 */
[-CC-:B------:R-:W-:Y:S01]  /*15b10*/  FFMA.FTZ R176, R176, R166.reuse, -R177.reuse ;  /* 0x000000a6b0b07223 */ /* 0x180fe200000108b1 */
[-C--:B------:R-:W-:Y:S01]  /*15b20*/  FFMA.FTZ R174, R175, R166.reuse, -R177 ;  /* 0x000000a6afae7223 */ /* 0x080fe200000108b1 */
[----:B------:R-:W-:Y:S01]  /*15b30*/  LDSM.16.MT88.4 R28, [R202+0xc800] ;  /* 0x00c80000ca1c783b */ /* 0x000fe20000004200 */
[-CC-:B------:R-:W-:Y:S01]  /*15b40*/  FFMA.FTZ R172, R172, R166.reuse, -R167.reuse ;  /* 0x000000a6acac7223 */ /* 0x180fe200000108a7 */
[----:B------:R-:W-:Y:S01]  /*15b50*/  MUFU.EX2 R154, R154 ;  /* 0x0000009a009a7308 */ /* 0x000fe20000000800 */
[-CC-:B------:R-:W-:Y:S01]  /*15b60*/  FFMA.FTZ R173, R164, R166.reuse, -R167.reuse ;  /* 0x000000a6a4ad7223 */ /* 0x180fe200000108a7 */
[----:B------:R-:W-:Y:S01]  /*15b70*/  LDSM.16.MT88.4 R24, [R204+0xe800] ;  /* 0x00e80000cc18783b */ /* 0x000fe20000004200 */
[-CC-:B------:R-:W-:Y:S01]  /*15b80*/  FFMA.FTZ R163, R163, R166.reuse, -R167.reuse ;  /* 0x000000a6a3a37223 */ /* 0x180fe200000108a7 */
[----:B------:R-:W-:Y:S01]  /*15b90*/  FFMA.FTZ R160, R160, R166, -R167 ;  /* 0x000000a6a0a07223 */ /* 0x000fe200000108a7 */
[----:B------:R-:W-:-:S03]  /*15ba0*/  FADD.FTZ R152, R155, R152 ;  /* 0x000000989b987221 */ /* 0x000fc60000010000 */
[----:B------:R-:W2:Y:S01]  /*15bb0*/  MUFU.EX2 R157, R157 ;  /* 0x0000009d009d7308 */ /* 0x000ea20000000800 */
[----:B----4-:R-:W-:Y:S01]  /*15bc0*/  F2FP.BF16.F32.PACK_AB R98, R148, R151 ;  /* 0x000000979462723e */ /* 0x010fe200000010ff */
[----:B------:R-:W-:-:S04]  /*15bd0*/  FADD.FTZ R151, R151, R152 ;  /* 0x0000009897977221 */ /* 0x000fc80000010000 */
[----:B------:R-:W-:Y:S02]  /*15be0*/  FADD.FTZ R148, R148, R151 ;  /* 0x0000009794947221 */ /* 0x000fe40000010000 */
[----:B------:R-:W-:Y:S08]  /*15bf0*/  MUFU.EX2 R153, R153 ;  /* 0x0000009900997308 */ /* 0x000ff00000000800 */
[----:B------:R-:W4:Y:S01]  /*15c00*/  MUFU.EX2 R150, R150 ;  /* 0x0000009600967308 */ /* 0x000f220000000800 */
[----:B--2---:R-:W-:Y:S01]  /*15c10*/  F2FP.BF16.F32.PACK_AB R97, R157, R154 ;  /* 0x0000009a9d61723e */ /* 0x004fe200000010ff */
[----:B------:R-:W-:-:S06]  /*15c20*/  FADD.FTZ R154, R154, R157 ;  /* 0x0000009d9a9a7221 */ /* 0x000fcc0000010000 */
[----:B------:R-:W-:Y:S08]  /*15c30*/  MUFU.EX2 R149, R149 ;  /* 0x0000009500957308 */ /* 0x000ff00000000800 */
[----:B------:R-:W2:Y:S01]  /*15c40*/  MUFU.EX2 R138, R138 ;  /* 0x0000008a008a7308 */ /* 0x000ea20000000800 */
[----:B----4-:R-:W-:Y:S01]  /*15c50*/  F2FP.BF16.F32.PACK_AB R99, R150, R153 ;  /* 0x000000999663723e */ /* 0x010fe200000010ff */
[----:B------:R-:W-:-:S04]  /*15c60*/  FADD.FTZ R153, R153, R154 ;  /* 0x0000009a99997221 */ /* 0x000fc80000010000 */
[----:B------:R-:W-:Y:S02]  /*15c70*/  FADD.FTZ R150, R150, R153 ;  /* 0x0000009996967221 */ /* 0x000fe40000010000 */
[C---:B------:R-:W-:Y:S01]  /*15c80*/  HMMA.16816.F32.BF16 R120, R96.reuse, R116, RZ ;  /* 0x000000746078723c */ /* 0x040fe200000418ff */
[----:B------:R-:W-:Y:S05]  /*15c90*/  MUFU.EX2 R137, R137 ;  /* 0x0000008900897308 */ /* 0x000fea0000000800 */
[C---:B------:R-:W-:Y:S03]  /*15ca0*/  HMMA.16816.F32.BF16 R36, R96.reuse, R40, RZ ;  /* 0x000000286024723c */ /* 0x040fe600000418ff */
[----:B------:R-:W4:Y:S01]  /*15cb0*/  MUFU.EX2 R0, R0 ;  /* 0x0000000000007308 */ /* 0x000f220000000800 */
[C---:B--2---:R-:W-:Y:S01]  /*15cc0*/  F2FP.BF16.F32.PACK_AB R4, R138.reuse, R149 ;  /* 0x000000958a04723e */ /* 0x044fe200000010ff */
[----:B------:R-:W-:Y:S01]  /*15cd0*/  FADD.FTZ R149, R149, R148 ;  /* 0x0000009495957221 */ /* 0x000fe20000010000 */
[----:B------:R-:W-:Y:S03]  /*15ce0*/  HMMA.16816.F32.BF16 R116, R96, R118, RZ ;  /* 0x000000766074723c */ /* 0x000fe600000418ff */
[----:B------:R-:W-:-:S02]  /*15cf0*/  FADD.FTZ R138, R138, R149 ;  /* 0x000000958a8a7221 */ /* 0x000fc40000010000 */
[----:B------:R-:W-:Y:S01]  /*15d00*/  MUFU.EX2 R139, R139 ;  /* 0x0000008b008b7308 */ /* 0x000fe20000000800 */
[C---:B------:R-:W-:Y:S06]  /*15d10*/  HMMA.16816.F32.BF16 R40, R96.reuse, R42, RZ ;  /* 0x0000002a6028723c */ /* 0x040fec00000418ff */
[----:B------:R-:W-:Y:S01]  /*15d20*/  HMMA.16816.F32.BF16 R52, R96, R56, RZ ;  /* 0x000000386034723c */ /* 0x000fe200000418ff */
[----:B------:R-:W2:Y:S01]  /*15d30*/  MUFU.EX2 R134, R134 ;  /* 0x0000008600867308 */ /* 0x000ea20000000800 */
[----:B----4-:R-:W-:Y:S01]  /*15d40*/  F2FP.BF16.F32.PACK_AB R6, R0, R137 ;  /* 0x000000890006723e */ /* 0x010fe200000010ff */
[----:B------:R-:W-:-:S03]  /*15d50*/  FADD.FTZ R137, R137, R138 ;  /* 0x0000008a89897221 */ /* 0x000fc60000010000 */
[C---:B------:R-:W-:Y:S01]  /*15d60*/  HMMA.16816.F32.BF16 R60, R96.reuse, R64, RZ ;  /* 0x00000040603c723c */ /* 0x040fe200000418ff */
[----:B------:R-:W-:Y:S02]  /*15d70*/  FADD.FTZ R137, R0, R137 ;  /* 0x0000008900897221 */ /* 0x000fe40000010000 */
[----:B------:R-:W-:Y:S03]  /*15d80*/  MUFU.EX2 R135, R135 ;  /* 0x0000008700877308 */ /* 0x000fe60000000800 */
[C---:B------:R-:W-:Y:S05]  /*15d90*/  HMMA.16816.F32.BF16 R56, R96.reuse, R58, RZ ;  /* 0x0000003a6038723c */ /* 0x040fea00000418ff */
[----:B------:R-:W4:Y:S01]  /*15da0*/  MUFU.EX2 R2, R2 ;  /* 0x0000000200027308 */ /* 0x000f220000000800 */
[----:B--2---:R-:W-:Y:S01]  /*15db0*/  F2FP.BF16.F32.PACK_AB R5, R134, R139 ;  /* 0x0000008b8605723e */ /* 0x004fe200000010ff */
[----:B------:R-:W-:Y:S01]  /*15dc0*/  HMMA.16816.F32.BF16 R64, R96, R66, RZ ;  /* 0x000000426040723c */ /* 0x000fe200000418ff */
[----:B------:R-:W-:-:S04]  /*15dd0*/  FADD.FTZ R139, R139, R150 ;  /* 0x000000968b8b7221 */ /* 0x000fc80000010000 */
[----:B------:R-:W-:Y:S01]  /*15de0*/  FADD.FTZ R134, R134, R139 ;  /* 0x0000008b86867221 */ /* 0x000fe20000010000 */
[C---:B------:R-:W-:Y:S01]  /*15df0*/  HMMA.16816.F32.BF16 R68, R96.reuse, R72, RZ ;  /* 0x000000486044723c */ /* 0x040fe200000418ff */
[----:B------:R-:W-:Y:S05]  /*15e00*/  MUFU.EX2 R156, R156 ;  /* 0x0000009c009c7308 */ /* 0x000fea0000000800 */
[----:B------:R-:W-:Y:S01]  /*15e10*/  HMMA.16816.F32.BF16 R76, R96, R80, RZ ;  /* 0x00000050604c723c */ /* 0x000fe200000418ff */
[----:B----4-:R-:W-:Y:S02]  /*15e20*/  F2FP.BF16.F32.PACK_AB R7, R2, R135 ;  /* 0x000000870207723e */ /* 0x010fe400000010ff */
[----:B------:R-:W2:Y:S01]  /*15e30*/  MUFU.EX2 R159, R159 ;  /* 0x0000009f009f7308 */ /* 0x000ea20000000800 */
        /* <DEDUP_REMOVED lines=8> */
[C---:B---3--:R-:W-:Y:S05]  /*15ec0*/  HMMA.16816.F32.BF16 R36, R4.reuse, R8, R36 ;  /* 0x000000080424723c */ /* 0x048fea0000041824 */
[----:B------:R-:W-:Y:S01]  /*15ed0*/  MUFU.EX2 R162, R162 ;  /* 0x000000a200a27308 */ /* 0x000fe20000000800 */
[----:B------:R-:W-:Y:S01]  /*15ee0*/  HMMA.16816.F32.BF16 R40, R4, R10, R40 ;  /* 0x0000000a0428723c */ /* 0x000fe20000041828 */
[----:B------:R-:W3:Y:S05]  /*15ef0*/  LDSM.16.MT88.4 R8, [R204+0x10800] ;  /* 0x01080000cc08783b */ /* 0x000eea0000004200 */
[C---:B------:R-:W-:Y:S01]  /*15f00*/  HMMA.16816.F32.BF16 R80, R96.reuse, R82, RZ ;  /* 0x000000526050723c */ /* 0x040fe200000418ff */
[----:B------:R-:W4:Y:S05]  /*15f10*/  MUFU.EX2 R165, R165 ;  /* 0x000000a500a57308 */ /* 0x000f2a0000000800 */
[----:B------:R-:W-:Y:S03]  /*15f20*/  HMMA.16816.F32.BF16 R112, R96, R108, RZ ;  /* 0x0000006c6070723c */ /* 0x000fe600000418ff */
[----:B------:R-:W-:Y:S03]  /*15f30*/  MUFU.EX2 R170, R170 ;  /* 0x000000aa00aa7308 */ /* 0x000fe60000000800 */
[C---:B-----5:R-:W-:Y:S05]  /*15f40*/  HMMA.16816.F32.BF16 R52, R4.reuse, R20, R52 ;  /* 0x000000140434723c */ /* 0x060fea0000041834 */
[----:B------:R-:W5:Y:S01]  /*15f50*/  MUFU.EX2 R171, R171 ;  /* 0x000000ab00ab7308 */ /* 0x000f620000000800 */
[C---:B------:R-:W-:Y:S01]  /*15f60*/  HMMA.16816.F32.BF16 R56, R4.reuse, R22, R56 ;  /* 0x000000160438723c */ /* 0x040fe20000041838 */
[----:B------:R-:W2:Y:S05]  /*15f70*/  LDSM.16.MT88.4 R20, [R203+0x10800] ;  /* 0x01080000cb14783b */ /* 0x000eaa0000004200 */
        /* <DEDUP_REMOVED lines=62> */
[C---:B---3--:R-:W-:Y:S06]  /*16360*/  HMMA.16816.F32.BF16 R52, R4.reuse, R8, R52 ;  /* 0x000000080434723c */ /* 0x048fec0000041834 */
[C---:B------:R-:W-:Y:S01]  /*16370*/  HMMA.16816.F32.BF16 R56, R4.reuse, R10, R56 ;  /* 0x0000000a0438723c */ /* 0x040fe20000041838 */
[----:B------:R-:W3:Y:S05]  /*16380*/  LDSM.16.MT88.4 R8, [R203+0x11000] ;  /* 0x01100000cb08783b */ /* 0x000eea0000004200 */
[C---:B--2---:R-:W-:Y:S06]  /*16390*/  HMMA.16816.F32.BF16 R60, R4.reuse, R20, R60 ;  /* 0x00000014043c723c */ /* 0x044fec000004183c */
[C---:B------:R-:W-:Y:S01]  /*163a0*/  HMMA.16816.F32.BF16 R64, R4.reuse, R22, R64 ;  /* 0x000000160440723c */ /* 0x040fe20000041840 */
[----:B------:R-:W2:Y:S05]  /*163b0*/  LDSM.16.MT88.4 R20, [R202+0x11000] ;  /* 0x01100000ca14783b */ /* 0x000eaa0000004200 */
[C---:B----4-:R-:W-:Y:S06]  /*163c0*/  HMMA.16816.F32.BF16 R68, R4.reuse, R16, R68 ;  /* 0x000000100444723c */ /* 0x050fec0000041844 */
[C---:B------:R-:W-:Y:S01]  /*163d0*/  HMMA.16816.F32.BF16 R72, R4.reuse, R18, R72 ;  /* 0x000000120448723c */ /* 0x040fe20000041848 */
[----:B------:R-:W4:Y:S05]  /*163e0*/  LDSM.16.MT88.4 R16, [R205+0xd800] ;  /* 0x00d80000cd10783b */ /* 0x000f2a0000004200 */
[C---:B-1----:R-:W-:Y:S06]  /*163f0*/  HMMA.16816.F32.BF16 R76, R4.reuse, R12, R76 ;  /* 0x0000000c044c723c */ /* 0x042fec000004184c */
[C---:B------:R-:W-:Y:S01]  /*16400*/  HMMA.16816.F32.BF16 R80, R4.reuse, R14, R80 ;  /* 0x0000000e0450723c */ /* 0x040fe20000041850 */
[----:B------:R-:W1:Y:S05]  /*16410*/  LDSM.16.MT88.4 R12, [R204+0xd800] ;  /* 0x00d80000cc0c783b */ /* 0x000e6a0000004200 */
        /* <DEDUP_REMOVED lines=18> */
[C---:B--2---:R-:W-:Y:S06]  /*16540*/  HMMA.16816.F32.BF16 R92, R4.reuse, R20, R92 ;  /* 0x00000014045c723c */ /* 0x044fec000004185c */
[----:B------:R-:W-:Y:S01]  /*16550*/  HMMA.16816.F32.BF16 R96, R4, R22, R96 ;  /* 0x000000160460723c */ /* 0x000fe20000041860 */
[----:B------:R-:W2:Y:S06]  /*16560*/  LDSM.16.MT88.4 R20, [R205+0x11800] ;  /* 0x01180000cd14783b */ /* 0x000eac0000004200 */
        /* <DEDUP_REMOVED lines=35> */
[C---:B-1----:R-:W-:Y:S06]  /*167a0*/  HMMA.16816.F32.BF16 R84, R4.reuse, R12, R84 ;  /* 0x0000000c0454723c */ /* 0x042fec0000041854 */
[C---:B------:R-:W-:Y:S06]  /*167b0*/  HMMA.16816.F32.BF16 R88, R4.reuse, R14, R88 ;  /* 0x0000000e0458723c */ /* 0x040fec0000041858 */
[C---:B---3--:R-:W-:Y:S06]  /*167c0*/  HMMA.16816.F32.BF16 R92, R4.reuse, R8, R92 ;  /* 0x00000008045c723c */ /* 0x048fec000004185c */
[----:B------:R-:W-:Y:S01]  /*167d0*/  HMMA.16816.F32.BF16 R96, R4, R10, R96 ;  /* 0x0000000a0460723c */ /* 0x000fe20000041860 */
[----:B------:R-:W-:-:S08]  /*167e0*/  NOP ;  /* 0x0000000000007918 */ /* 0x000fd00000000000 */
[----:B------:R-:W-:-:S15]  /*167f0*/  @!P4 BRA `(.L_x_1342) ;  /* 0x000000400058c947 */ /* 0x000fde0003800000 */
[----:B------:R-:W-:Y:S02]  /*16800*/  IADD3 R222, R133, -0x2, RZ ;  /* 0xfffffffe85de7810 */ /* 0x000fe40007ffe0ff */
[----:B------:R-:W-:Y:S02]  /*16810*/  MOV R0, R3 ;  /* 0x0000000300007202 */ /* 0x000fe40000000f00 */
[----:B------:R-:W-:-:S07]  /*16820*/  MOV R137, R132 ;  /* 0x0000008400897202 */ /* 0x000fce0000000f00 */
.L_x_1351:
        /* <DEDUP_REMOVED lines=10> */
[C---:B-1----:R-:W-:Y:S02]  /*168d0*/  R2UR UR4, R138.reuse ;  /* 0x000000008a0472ca */ /* 0x042fe400000e0000 */
[C---:B------:R-:W-:Y:S02]  /*168e0*/  R2UR UR5, R139.reuse ;  /* 0x000000008b0572ca */ /* 0x040fe400000e0000 */
[C---:B------:R-:W-:Y:S02]  /*168f0*/  R2UR UR10, R138.reuse ;  /* 0x000000008a0a72ca */ /* 0x040fe400000e0000 */
[C---:B------:R-:W-:Y:S02]  /*16900*/  R2UR UR11, R139.reuse ;  /* 0x000000008b0b72ca */ /* 0x040fe400000e0000 */
[C---:B------:R-:W-:Y:S02]  /*16910*/  R2UR UR12, R138.reuse ;  /* 0x000000008a0c72ca */ /* 0x040fe400000e0000 */
[C---:B------:R-:W-:Y:S02]  /*16920*/  R2UR UR13, R139.reuse ;  /* 0x000000008b0d72ca */ /* 0x040fe400000e0000 */
[----:B------:R-:W-:Y:S02]  /*16930*/  R2UR UR8, R138 ;  /* 0x000000008a0872ca */ /* 0x000fe400000e0000 */
[----:B------:R-:W-:Y:S01]  /*16940*/  R2UR UR9, R139 ;  /* 0x000000008b0972ca */ /* 0x000fe200000e0000 */
[----:B--2---:R-:W2:Y:S02]  /*16950*/  LD.E R11, desc[UR4][R2.64+0x170] ;  /* 0x00017004020b7980 */ /* 0x004ea4000c101900 */
        /* <DEDUP_REMOVED lines=61> */
.L_x_1344:
[----:B-1----:R-:W-:Y:S02]  /*16d30*/  R2UR UR4, R138 ;  /* 0x000000008a0472ca */ /* 0x002fe400000e0000 */
[----:B------:R-:W-:Y:S11]  /*16d40*/  R2UR UR5, R139 ;  /* 0x000000008b0572ca */ /* 0x000ff600000e0000 */
[----:B------:R-:W-:Y:S02]  /*16d50*/  @!UPT UIADD3 URZ, URZ, URZ, URZ ;  /* 0x0000003f3f3ff290 */ /* 0x000fe4000fffe03f */
[----:B--2---:R-:W2:Y:S02]  /*16d60*/  LD.E R8, desc[UR4][R2.64+0x40] ;  /* 0x0000400402087980 */ /* 0x004ea4000c101900 */
[----:B--2---:R-:W-:Y:S05]  /*16d70*/  IMAD.U32 R8, R8, -0x40, RZ ;  /* 0xffffffc008087824 */ /* 0x004fea00078e00ff */
[----:B------:R-:W-:Y:S02]  /*16d80*/  SHF.R.S32.HI R6, RZ, 0x1f, R8 ;  /* 0x0000001fff067819 */ /* 0x000fe40000011408 */
.L_x_1345:
[----:B------:R-:W-:Y:S05]  /*16d90*/  BSYNC B0 ;  /* 0x0000000000007941 */ /* 0x000fea0003800000 */
.L_x_1343:
[C---:B------:R-:W-:Y:S01]  /*16da0*/  LOP3.LUT P4, RZ, R219.reuse, 0x1, RZ, 0xc0, !PT ;  /* 0x00000001dbff7812 */ /* 0x040fe2000788c0ff */
[----:B------:R-:W-:Y:S01]  /*16db0*/  BSSY B1, `(.L_x_1346) ;  /* 0x000021b000017945 */ /* 0x000fe20003800000 */
[C---:B------:R-:W-:Y:S02]  /*16dc0*/  LOP3.LUT P3, RZ, R219.reuse, 0x2, RZ, 0xc0, !PT ;  /* 0x00000002dbff7812 */ /* 0x040fe4000786c0ff */
[----:B------:R-:W-:Y:S02]  /*16dd0*/  LOP3.LUT P2, RZ, R219, 0x4, RZ, 0xc0, !PT ;  /* 0x00000004dbff7812 */ /* 0x000fe4000784c0ff */
[C---:B------:R-:W-:Y:S04]  /*16de0*/  LEA R226, P0, R8.reuse, R168, 0x1 ;  /* 0x000000a808e27211 */ /* 0x040fe800078008ff */
[CC--:B------:R-:W-:Y:S02]  /*16df0*/  LEA.HI.X R227, R8.reuse, R169.reuse, R6, 0x1, P0 ;  /* 0x000000a908e37211 */ /* 0x0c0fe400000f0c06 */
[----:B------:R-:W-:Y:S02]  /*16e00*/  IADD3 R7, P0, R8, R206, RZ ;  /* 0x000000ce08077210 */ /* 0x000fe40007f1e0ff */
[----:B------:R-:W-:Y:S02]  /*16e10*/  @P4 R2UR UR4, R138 ;  /* 0x000000008a0442ca */ /* 0x000fe400000e0000 */
[C---:B------:R-:W-:Y:S01]  /*16e20*/  @P4 R2UR UR5, R139.reuse ;  /* 0x000000008b0542ca */ /* 0x040fe200000e0000 */
[--C-:B------:R-:W-:Y:S01]  /*16e30*/  IMAD.X R6, R6, 0x1, R207.reuse, P0 ;  /* 0x0000000106067824 */ /* 0x100fe200000e06cf */
        /* <DEDUP_REMOVED lines=11> */
[----:B------:R-:W-:Y:S02]  /*16ef0*/  @P2 R2UR UR5, R139 ;  /* 0x000000008b0522ca */ /* 0x000fe400000e0000 */
[----:B------:R-:W-:Y:S01]  /*16f00*/  @!P4 STS.128 [R217+0xc000], RZ ;  /* 0x00c000ffd900c388 */ /* 0x000fe20000000c00 */
[-CC-:B------:R-:W-:Y:S02]  /*16f10*/  @P4 LEA.HI.X R13, R7, R169.reuse, R6.reuse, 0x1, P6 ;  /* 0x000000a9070d4211 */ /* 0x180fe400030f0c06 */
[----:B------:R-:W-:Y:S02]  /*16f20*/  @P3 R2UR UR11, R139 ;  /* 0x000000008b0b32ca */ /* 0x000fe400000e0000 */
[----:B------:R-:W-:Y:S01]  /*16f30*/  @!PT LDS RZ, [RZ] ;  /* 0x00000000fffff984 */ /* 0x000fe20000000800 */
[----:B------:R-:W-:Y:S01]  /*16f40*/  @!PT LDS RZ, [RZ] ;  /* 0x00000000fffff984 */ /* 0x000fe20000000800 */
[----:B------:R-:W-:Y:S01]  /*16f50*/  @!PT LDS RZ, [RZ] ;  /* 0x00000000fffff984 */ /* 0x000fe20000000800 */
[----:B------:R-:W-:Y:S01]  /*16f60*/  @P3 LDGSTS.E.BYPASS.LTC128B.128 [R217+0xe000], desc[UR8][R226.64+0x80] ;  /* 0x0e000080e2d93fae */ /* 0x000fe2000b901d48 */
[CC--:B------:R-:W-:Y:S02]  /*16f70*/  @P3 LEA R10, P1, R7.reuse, R168.reuse, 0x1 ;  /* 0x000000a8070a3211 */ /* 0x0c0fe400078208ff */
[C---:B------:R-:W-:Y:S02]  /*16f80*/  @P2 R2UR UR8, R138.reuse ;  /* 0x000000008a0822ca */ /* 0x040fe400000e0000 */
[----:B------:R-:W-:Y:S01]  /*16f90*/  @!P3 STS.128 [R217+0xe000], RZ ;  /* 0x00e000ffd900b388 */ /* 0x000fe20000000c00 */
[-CC-:B------:R-:W-:Y:S02]  /*16fa0*/  @P3 LEA.HI.X R11, R7, R169.reuse, R6.reuse, 0x1, P1 ;  /* 0x000000a9070b3211 */ /* 0x180fe400008f0c06 */
[----:B------:R-:W-:Y:S02]  /*16fb0*/  @P2 R2UR UR9, R139 ;  /* 0x000000008b0922ca */ /* 0x000fe400000e0000 */
[----:B------:R-:W-:Y:S01]  /*16fc0*/  @!PT LDS RZ, [RZ] ;  /* 0x00000000fffff984 */ /* 0x000fe20000000800 */
[----:B------:R-:W-:Y:S01]  /*16fd0*/  @!PT LDS RZ, [RZ] ;  /* 0x00000000fffff984 */ /* 0x000fe20000000800 */
[----:B------:R-:W-:Y:S01]  /*16fe0*/  @!PT LDS RZ, [RZ] ;  /* 0x00000000fffff984 */ /* 0x000fe20000000800 */
[----:B------:R-:W-:Y:S01]  /*16ff0*/  @P2 LDGSTS.E.BYPASS.LTC128B.128 [R217+0x10000], desc[UR4][R226.64+0x100] ;  /* 0x10000100e2d92fae */ /* 0x000fe2000b901d44 */
[C---:B------:R-:W-:Y:S02]  /*17000*/  @P2 LEA R8, P0, R7.reuse, R168, 0x1 ;  /* 0x000000a807082211 */ /* 0x040fe400078008ff */
[C---:B------:R-:W-:Y:S02]  /*17010*/  IADD3 R5, P5, R7.reuse, R206, RZ ;  /* 0x000000ce07057210 */ /* 0x040fe40007fbe0ff */
[----:B------:R-:W-:Y:S01]  /*17020*/  @!P2 STS.128 [R217+0x10000], RZ ;  /* 0x010000ffd900a388 */ /* 0x000fe20000000c00 */
[-C--:B------:R-:W-:Y:S02]  /*17030*/  @P2 LEA.HI.X R9, R7, R169.reuse, R6, 0x1, P0 ;  /* 0x000000a907092211 */ /* 0x080fe400000f0c06 */
[----:B------:R-:W-:Y:S02]  /*17040*/  @P4 R2UR UR4, R138 ;  /* 0x000000008a0442ca */ /* 0x000fe400000e0000 */
[----:B------:R-:W-:Y:S01]  /*17050*/  @!PT LDS RZ, [RZ] ;  /* 0x00000000fffff984 */ /* 0x000fe20000000800 */
[----:B------:R-:W-:Y:S01]  /*17060*/  @!PT LDS RZ, [RZ] ;  /* 0x00000000fffff984 */ /* 0x000fe20000000800 */
[----:B------:R-:W-:Y:S01]  /*17070*/  @!PT LDS RZ, [RZ] ;  /* 0x00000000fffff984 */ /* 0x000fe20000000800 */
[----:B------:R-:W-:Y:S01]  /*17080*/  @P4 LDGSTS.E.BYPASS.LTC128B.128 [R217+0xc800], desc[UR12][R12.64] ;  /* 0x0c8000000cd94fae */ /* 0x000fe2000b901d4c */
[----:B------:R-:W-:Y:S01]  /*17090*/  @P4 R2UR UR5, R139 ;  /* 0x000000008b0542ca */ /* 0x000fe200000e0000 */
[--C-:B------:R-:W-:Y:S01]  /*170a0*/  IMAD.X R6, R6, 0x1, R207.reuse, P5 ;  /* 0x0000000106067824 */ /* 0x100fe200028e06cf */
[CC--:B------:R-:W-:Y:S02]  /*170b0*/  @P4 LEA R18, P6, R5.reuse, R168.reuse, 0x1 ;  /* 0x000000a805124211 */ /* 0x0c0fe400078c08ff */
[----:B------:R-:W-:Y:S01]  /*170c0*/  @!P4 STS.128 [R217+0xc800], RZ ;  /* 0x00c800ffd900c388 */ /* 0x000fe20000000c00 */
[C---:B------:R-:W-:Y:S02]  /*170d0*/  @P3 R2UR UR14, R138.reuse ;  /* 0x000000008a0e32ca */ /* 0x040fe400000e0000 */
[-CC-:B------:R-:W-:Y:S02]  /*170e0*/  @P4 LEA.HI.X R19, R5, R169.reuse, R6.reuse, 0x1, P6 ;  /* 0x000000a905134211 */ /* 0x180fe400030f0c06 */
[----:B------:R-:W-:Y:S01]  /*170f0*/  @!PT LDS RZ, [RZ] ;  /* 0x00000000fffff984 */ /* 0x000fe20000000800 */
[----:B------:R-:W-:Y:S01]  /*17100*/  @!PT LDS RZ, [RZ] ;  /* 0x00000000fffff984 */ /* 0x000fe20000000800 */
[----:B------:R-:W-:Y:S01]  /*17110*/  @!PT LDS RZ, [RZ] ;  /* 0x00000000fffff984 */ /* 0x000fe20000000800 */
[----:B------:R-:W-:Y:S01]  /*17120*/  @P3 LDGSTS.E.BYPASS.LTC128B.128 [R217+0xe800], desc[UR10][R10.64+0x80] ;  /* 0x0e8000800ad93fae */ /* 0x000fe2000b901d4a */
[----:B------:R-:W-:Y:S02]  /*17130*/  @P3 R2UR UR15, R139 ;  /* 0x000000008b0f32ca */ /* 0x000fe400000e0000 */
[CC--:B------:R-:W-:Y:S02]  /*17140*/  @P3 LEA R16, P1, R5.reuse, R168.reuse, 0x1 ;  /* 0x000000a805103211 */ /* 0x0c0fe400078208ff */
[----:B------:R-:W-:Y:S01]  /*17150*/  @!P3 STS.128 [R217+0xe800], RZ ;  /* 0x00e800ffd900b388 */ /* 0x000fe20000000c00 */
[C---:B------:R-:W-:Y:S02]  /*17160*/  @P2 R2UR UR12, R138.reuse ;  /* 0x000000008a0c22ca */ /* 0x040fe400000e0000 */
[-CC-:B------:R-:W-:Y:S02]  /*17170*/  @P3 LEA.HI.X R17, R5, R169.reuse, R6.reuse, 0x1, P1 ;  /* 0x000000a905113211 */ /* 0x180fe400008f0c06 */
[----:B------:R-:W-:Y:S01]  /*17180*/  @!PT LDS RZ, [RZ] ;  /* 0x00000000fffff984 */ /* 0x000fe20000000800 */
[----:B------:R-:W-:Y:S01]  /*17190*/  @!PT LDS RZ, [RZ] ;  /* 0x00000000fffff984 */ /* 0x000fe20000000800 */
[----:B------:R-:W-:Y:S01]  /*171a0*/  @!PT LDS RZ, [RZ] ;  /* 0x00000000fffff984 */ /* 0x000fe20000000800 */
[----:B------:R1:W-:Y:S01]  /*171b0*/  @P2 LDGSTS.E.BYPASS.LTC128B.128 [R217+0x10800], desc[UR8][R8.64+0x100] ;  /* 0x1080010008d92fae */ /* 0x0003e2000b901d48 */
[----:B------:R-:W-:Y:S02]  /*171c0*/  @P2 R2UR UR13, R139 ;  /* 0x000000008b0d22ca */ /* 0x000fe400000e0000 */
[C---:B------:R-:W-:Y:S02]  /*171d0*/  @P2 LEA R14, P0, R5.reuse, R168, 0x1 ;  /* 0x000000a8050e2211 */ /* 0x040fe400078008ff */
[----:B------:R-:W-:Y:S01]  /*171e0*/  @!P2 STS.128 [R217+0x10800], RZ ;  /* 0x010800ffd900a388 */ /* 0x000fe20000000c00 */
[C---:B------:R-:W-:Y:S02]  /*171f0*/  IADD3 R4, P5, R5.reuse, R206, RZ ;  /* 0x000000ce05047210 */ /* 0x040fe40007fbe0ff */
[-C--:B------:R-:W-:Y:S02]  /*17200*/  @P2 LEA.HI.X R15, R5, R169.reuse, R6, 0x1, P0 ;  /* 0x000000a9050f2211 */ /* 0x080fe400000f0c06 */
[----:B------:R-:W-:Y:S01]  /*17210*/  @!PT LDS RZ, [RZ] ;  /* 0x00000000fffff984 */ /* 0x000fe20000000800 */
[----:B------:R-:W-:Y:S01]  /*17220*/  @!PT LDS RZ, [RZ] ;  /* 0x00000000fffff984 */ /* 0x000fe20000000800 */
[----:B------:R-:W-:Y:S01]  /*17230*/  @!PT LDS RZ, [RZ] ;  /* 0x00000000fffff984 */ /* 0x000fe20000000800 */
[----:B------:R-:W-:Y:S01]  /*17240*/  @P4 LDGSTS.E.BYPASS.LTC128B.128 [R217+0xd000], desc[UR4][R18.64] ;  /* 0x0d00000012d94fae */ /* 0x000fe2000b901d44 */
[----:B------:R-:W-:Y:S01]  /*17250*/  @P4 R2UR UR10, R138 ;  /* 0x000000008a0a42ca */ /* 0x000fe200000e0000 */
[----:B------:R-:W-:Y:S01]  /*17260*/  IMAD.X R6, R6, 0x1, R207, P5 ;  /* 0x0000000106067824 */ /* 0x000fe200028e06cf */
[C---:B------:R-:W-:Y:S02]  /*17270*/  @P4 R2UR UR11, R139.reuse ;  /* 0x000000008b0b42ca */ /* 0x040fe400000e0000 */
[----:B------:R-:W-:Y:S01]  /*17280*/  @!P4 STS.128 [R217+0xd000], RZ ;  /* 0x00d000ffd900c388 */ /* 0x000fe20000000c00 */
[-C--:B------:R-:W-:Y:S02]  /*17290*/  @P4 LEA R22, P5, R4, R168.reuse, 0x1 ;  /* 0x000000a804164211 */ /* 0x080fe400078a08ff */
[----:B------:R-:W-:Y:S02]  /*172a0*/  @P3 R2UR UR8, R138 ;  /* 0x000000008a0832ca */ /* 0x000fe400000e0000 */
[----:B------:R-:W-:Y:S01]  /*172b0*/  @!PT LDS RZ, [RZ] ;  /* 0x00000000fffff984 */ /* 0x000fe20000000800 */
[----:B------:R-:W-:Y:S01]  /*172c0*/  @!PT LDS RZ, [RZ] ;  /* 0x00000000fffff984 */ /* 0x000fe20000000800 */
[----:B------:R-:W-:Y:S01]  /*172d0*/  @!PT LDS RZ, [RZ] ;  /* 0x00000000fffff984 */ /* 0x000fe20000000800 */
[----:B------:R-:W-:Y:S01]  /*172e0*/  @P3 LDGSTS.E.BYPASS.LTC128B.128 [R217+0xf000], desc[UR14][R16.64+0x80] ;  /* 0x0f00008010d93fae */ /* 0x000fe2000b901d4e */
[CCC-:B------:R-:W-:Y:S02]  /*172f0*/  @P4 LEA.HI.X R23, R4.reuse, R169.reuse, R6.reuse, 0x1, P5 ;  /* 0x000000a904174211 */ /* 0x1c0fe400028f0c06 */
[C---:B------:R-:W-:Y:S02]  /*17300*/  @P3 R2UR UR9, R139.reuse ;  /* 0x000000008b0932ca */ /* 0x040fe400000e0000 */
[----:B------:R-:W-:Y:S01]  /*17310*/  @!P3 STS.128 [R217+0xf000], RZ ;  /* 0x00f000ffd900b388 */ /* 0x000fe20000000c00 */
[-C--:B------:R-:W-:Y:S02]  /*17320*/  @P3 LEA R20, P1, R4, R168.reuse, 0x1 ;  /* 0x000000a804143211 */ /* 0x080fe400078208ff */
[----:B------:R-:W-:Y:S02]  /*17330*/  @P2 R2UR UR4, R138 ;  /* 0x000000008a0422ca */ /* 0x000fe400000e0000 */
[----:B------:R-:W-:Y:S01]  /*17340*/  @!PT LDS RZ, [RZ] ;  /* 0x00000000fffff984 */ /* 0x000fe20000000800 */
[----:B------:R-:W-:Y:S01]  /*17350*/  @!PT LDS RZ, [RZ] ;  /* 0x00000000fffff984 */ /* 0x000fe20000000800 */
[----:B------:R-:W-:Y:S01]  /*17360*/  @!PT LDS RZ, [RZ] ;  /* 0x00000000fffff984 */ /* 0x000fe20000000800 */
[----:B------:R2:W-:Y:S01]  /*17370*/  @P2 LDGSTS.E.BYPASS.LTC128B.128 [R217+0x11000], desc[UR12][R14.64+0x100] ;  /* 0x110001000ed92fae */ /* 0x0005e2000b901d4c */
[CCC-:B------:R-:W-:Y:S02]  /*17380*/  @P3 LEA.HI.X R21, R4.reuse, R169.reuse, R6.reuse, 0x1, P1 ;  /* 0x000000a904153211 */ /* 0x1c0fe400008f0c06 */
[C---:B------:R-:W-:Y:S02]  /*17390*/  @P2 R2UR UR5, R139.reuse ;  /* 0x000000008b0522ca */ /* 0x040fe400000e0000 */
[----:B------:R-:W-:Y:S01]  /*173a0*/  @!P2 STS.128 [R217+0x11000], RZ ;  /* 0x011000ffd900a388 */ /* 0x000fe20000000c00 */
[C---:B------:R-:W-:Y:S04]  /*173b0*/  @P2 LEA R24, P0, R4.reuse, R168, 0x1 ;  /* 0x000000a804182211 */ /* 0x040fe800078008ff */
[----:B------:R-:W-:Y:S01]  /*173c0*/  @!PT LDS RZ, [RZ] ;  /* 0x00000000fffff984 */ /* 0x000fe20000000800 */
[----:B------:R-:W-:Y:S01]  /*173d0*/  @!PT LDS RZ, [RZ] ;  /* 0x00000000fffff984 */ /* 0x000fe20000000800 */
[----:B------:R-:W-:Y:S01]  /*173e0*/  @!PT LDS RZ, [RZ] ;  /* 0x00000000fffff984 */ /* 0x000fe20000000800 */
[----:B------:R-:W-:Y:S01]  /*173f0*/  @P4 LDGSTS.E.BYPASS.LTC128B.128 [R217+0xd800], desc[UR10][R22.64] ;  /* 0x0d80000016d94fae */ /* 0x000fe2000b901d4a */
[----:B------:R-:W-:Y:S02]  /*17400*/  @P2 LEA.HI.X R25, R4, R169, R6, 0x1, P0 ;  /* 0x000000a904192211 */ /* 0x000fe400000f0c06 */
[----:B------:R-:W-:Y:S02]  /*17410*/  ISETP.GE.AND P0, PT, R222, 0x1, PT ;  /* 0x00000001de00780c */ /* 0x000fe40003f06270 */
[----:B------:R-:W-:Y:S05]  /*17420*/  @!P4 STS.128 [R217+0xd800], RZ ;  /* 0x00d800ffd900c388 */ /* 0x000fea0000000c00 */
[----:B------:R-:W-:Y:S01]  /*17430*/  @!PT LDS RZ, [RZ] ;  /* 0x00000000fffff984 */ /* 0x000fe20000000800 */
[----:B------:R-:W-:Y:S01]  /*17440*/  @!PT LDS RZ, [RZ] ;  /* 0x00000000fffff984 */ /* 0x000fe20000000800 */
[----:B------:R-:W-:Y:S01]  /*17450*/  @!PT LDS RZ, [RZ] ;  /* 0x00000000fffff984 */ /* 0x000fe20000000800 */
[----:B------:R3:W-:Y:S05]  /*17460*/  @P3 LDGSTS.E.BYPASS.LTC128B.128 [R217+0xf800], desc[UR8][R20.64+0x80] ;  /* 0x0f80008014d93fae */ /* 0x0007ea000b901d48 */
[----:B------:R-:W-:Y:S05]  /*17470*/  @!P3 STS.128 [R217+0xf800], RZ ;  /* 0x00f800ffd900b388 */ /* 0x000fea0000000c00 */
[----:B------:R-:W-:Y:S01]  /*17480*/  @!PT LDS RZ, [RZ] ;  /* 0x00000000fffff984 */ /* 0x000fe20000000800 */
[----:B------:R-:W-:Y:S01]  /*17490*/  @!PT LDS RZ, [RZ] ;  /* 0x00000000fffff984 */ /* 0x000fe20000000800 */
[----:B------:R-:W-:Y:S01]  /*174a0*/  @!PT LDS RZ, [RZ] ;  /* 0x00000000fffff984 */ /* 0x000fe20000000800 */
[----:B------:R4:W-:Y:S01]  /*174b0*/  @P2 LDGSTS.E.BYPASS.LTC128B.128 [R217+0x11800], desc[UR4][R24.64+0x100] ;  /* 0x1180010018d92fae */ /* 0x0009e2000b901d44 */
[----:B------:R-:W-:Y:S02]  /*174c0*/  R2UR UR4, R138 ;  /* 0x000000008a0472ca */ /* 0x000fe400000e0000 */
[----:B------:R-:W-:Y:S02]  /*174d0*/  R2UR UR5, R139 ;  /* 0x000000008b0572ca */ /* 0x000fe400000e0000 */
[----:B------:R-:W-:Y:S05]  /*174e0*/  @!P2 STS.128 [R217+0x11800], RZ ;  /* 0x011800ffd900a388 */ /* 0x000fea0000000c00 */
[----:B------:R-:W-:Y:S05]  /*174f0*/  LDSM.16.M88.4 R140, [R201] ;  /* 0x00000000c98c783b */ /* 0x000fea0000000200 */
[----:B------:R-:W5:Y:S05]  /*17500*/  LDSM.16.M88.4 R144, [R200+0x6000] ;  /* 0x00600000c890783b */ /* 0x000f6a0000000200 */
[----:B------:R-:W2:Y:S05]  /*17510*/  LDSM.16.M88.4 R148, [R200+0x6800] ;  /* 0x00680000c894783b */ /* 0x000eaa0000000200 */
[----:B------:R-:W3:Y:S05]  /*17520*/  LDSM.16.M88.4 R152, [R200+0x7000] ;  /* 0x00700000c898783b */ /* 0x000eea0000000200 */
[----:B------:R-:W4:Y:S05]  /*17530*/  LDSM.16.M88.4 R156, [R200+0x7800] ;  /* 0x00780000c89c783b */ /* 0x000f2a0000000200 */
[----:B------:R-:W0:Y:S05]  /*17540*/  LDGDEPBAR ;  /* 0x00000000000079af */ /* 0x000e2a0000000000 */
[----:B------:R-:W-:Y:S05]  /*17550*/  LDSM.16.M88.4 R132, [R199] ;  /* 0x00000000c784783b */ /* 0x000fea0000000200 */
[----:B------:R-:W4:Y:S05]  /*17560*/  LDSM.16.M88.4 R160, [R198] ;  /* 0x00000000c6a0783b */ /* 0x000f2a0000000200 */
[----:B------:R-:W4:Y:S05]  /*17570*/  LDSM.16.M88.4 R164, [R194] ;  /* 0x00000000c2a4783b */ /* 0x000f2a0000000200 */
[----:B------:R-:W4:Y:S01]  /*17580*/  LDSM.16.M88.4 R168, [R193] ;  /* 0x00000000c1a8783b */ /* 0x000f220000000200 */
[C---:B-----5:R-:W-:Y:S04]  /*17590*/  HMMA.16816.F32.BF16 R4, R140.reuse, R144, RZ ;  /* 0x000000908c04723c */ /* 0x060fe800000418ff */
[----:B------:R-:W5:Y:S02]  /*175a0*/  LDSM.16.M88.4 R172, [R192] ;  /* 0x00000000c0ac783b */ /* 0x000f640000000200 */
[C---:B-1----:R-:W-:Y:S03]  /*175b0*/  HMMA.16816.F32.BF16 R8, R140.reuse, R146, RZ ;  /* 0x000000928c08723c */ /* 0x042fe600000418ff */
[----:B------:R-:W-:Y:S03]  /*175c0*/  LDSM.16.M88.4 R176, [R197] ;  /* 0x00000000c5b0783b */ /* 0x000fe60000000200 */
[C---:B--2---:R-:W-:Y:S02]  /*175d0*/  HMMA.16816.F32.BF16 R12, R140.reuse, R148, RZ ;  /* 0x000000948c0c723c */ /* 0x044fe400000418ff */
[----:B------:R-:W1:Y:S04]  /*175e0*/  LDSM.16.M88.4 R180, [R195+0x6000] ;  /* 0x00600000c3b4783b */ /* 0x000e680000000200 */
[C---:B------:R-:W-:Y:S01]  /*175f0*/  HMMA.16816.F32.BF16 R16, R140.reuse, R150, RZ ;  /* 0x000000968c10723c */ /* 0x040fe200000418ff */
[----:B------:R-:W-:Y:S05]  /*17600*/  LDSM.16.M88.4 R144, [R195+0x7000] ;  /* 0x00700000c390783b */ /* 0x000fea0000000200 */
[C---:B---3--:R-:W-:Y:S01]  /*17610*/  HMMA.16816.F32.BF16 R20, R140.reuse, R152, RZ ;  /* 0x000000988c14723c */ /* 0x048fe200000418ff */
[----:B------:R-:W-:Y:S05]  /*17620*/  LDSM.16.M88.4 R148, [R195+0x7800] ;  /* 0x00780000c394783b */ /* 0x000fea0000000200 */
[C---:B----4-:R-:W-:Y:S01]  /*17630*/  HMMA.16816.F32.BF16 R24, R140.reuse, R154, RZ ;  /* 0x0000009a8c18723c */ /* 0x050fe200000418ff */
[----:B------:R-:W-:Y:S05]  /*17640*/  LDSM.16.M88.4 R152, [R196] ;  /* 0x00000000c498783b */ /* 0x000fea0000000200 */
[C---:B------:R-:W-:Y:S01]  /*17650*/  HMMA.16816.F32.BF16 R28, R140.reuse, R156, RZ ;  /* 0x0000009c8c1c723c */ /* 0x040fe200000418ff */
[----:B------:R-:W2:Y:S05]  /*17660*/  LD.E R224, desc[UR4][R2.64+0x18c] ;  /* 0x00018c0402e07980 */ /* 0x000eaa000c101900 */
[----:B------:R-:W-:Y:S01]  /*17670*/  HMMA.16816.F32.BF16 R32, R140, R158, RZ ;  /* 0x0000009e8c20723c */ /* 0x000fe200000418ff */
[----:B------:R-:W3:Y:S05]  /*17680*/  LDSM.16.M88.4 R140, [R195+0x6800] ;  /* 0x00680000c38c783b */ /* 0x000eea0000000200 */
[C---:B------:R-:W-:Y:S01]  /*17690*/  HMMA.16816.F32.BF16 R4, R132.reuse, R160, R4 ;  /* 0x000000a08404723c */ /* 0x040fe20000041804 */
[----:B------:R-:W4:Y:S05]  /*176a0*/  LDSM.16.M88.4 R156, [R191] ;  /* 0x00000000bf9c783b */ /* 0x000f2a0000000200 */
        /* <DEDUP_REMOVED lines=8> */
[C---:B-----5:R-:W-:Y:S06]  /*17730*/  HMMA.16816.F32.BF16 R28, R132.reuse, R172, R28 ;  /* 0x000000ac841c723c */ /* 0x060fec000004181c */
[----:B------:R-:W-:Y:S01]  /*17740*/  HMMA.16816.F32.BF16 R32, R132, R174, R32 ;  /* 0x000000ae8420723c */ /* 0x000fe20000041820 */
[----:B------:R-:W5:Y:S05]  /*17750*/  LDSM.16.M88.4 R132, [R191+0x800] ;  /* 0x00080000bf84783b */ /* 0x000f6a0000000200 */
[C---:B-1----:R-:W-:Y:S01]  /*17760*/  HMMA.16816.F32.BF16 R4, R176.reuse, R180, R4 ;  /* 0x000000b4b004723c */ /* 0x042fe20000041804 */
[----:B------:R-:W1:Y:S05]  /*17770*/  LDSM.16.M88.4 R172, [R200+0x8000] ;  /* 0x00800000c8ac783b */ /* 0x000e6a0000000200 */
[C---:B------:R-:W-:Y:S01]  /*17780*/  HMMA.16816.F32.BF16 R8, R176.reuse, R182, R8 ;  /* 0x000000b6b008723c */ /* 0x040fe20000041808 */
[----:B------:R-:W-:Y:S05]  /*17790*/  LDSM.16.M88.4 R180, [R190] ;  /* 0x00000000beb4783b */ /* 0x000fea0000000200 */
[C---:B---3--:R-:W-:Y:S06]  /*177a0*/  HMMA.16816.F32.BF16 R12, R176.reuse, R140, R12 ;  /* 0x0000008cb00c723c */ /* 0x048fec000004180c */
[C---:B------:R-:W-:Y:S01]  /*177b0*/  HMMA.16816.F32.BF16 R16, R176.reuse, R142, R16 ;  /* 0x0000008eb010723c */ /* 0x040fe20000041810 */
[----:B------:R-:W3:Y:S05]  /*177c0*/  LDSM.16.M88.4 R140, [R200+0x8800] ;  /* 0x00880000c88c783b */ /* 0x000eea0000000200 */
[C---:B------:R-:W-:Y:S06]  /*177d0*/  HMMA.16816.F32.BF16 R20, R176.reuse, R144, R20 ;  /* 0x00000090b014723c */ /* 0x040fec0000041814 */
[C---:B------:R-:W-:Y:S01]  /*177e0*/  HMMA.16816.F32.BF16 R24, R176.reuse, R146, R24 ;  /* 0x00000092b018723c */ /* 0x040fe20000041818 */
[----:B------:R-:W3:Y:S05]  /*177f0*/  LDSM.16.M88.4 R144, [R200+0x9000] ;  /* 0x00900000c890783b */ /* 0x000eea0000000200 */
[C---:B------:R-:W-:Y:S06]  /*17800*/  HMMA.16816.F32.BF16 R28, R176.reuse, R148, R28 ;  /* 0x00000094b01c723c */ /* 0x040fec000004181c */
[----:B------:R-:W-:Y:S01]  /*17810*/  HMMA.16816.F32.BF16 R32, R176, R150, R32 ;  /* 0x00000096b020723c */ /* 0x000fe20000041820 */
[----:B------:R-:W3:Y:S05]  /*17820*/  LDSM.16.M88.4 R148, [R200+0x9800] ;  /* 0x00980000c894783b */ /* 0x000eea0000000200 */
[C---:B----4-:R-:W-:Y:S01]  /*17830*/  HMMA.16816.F32.BF16 R4, R152.reuse, R156, R4 ;  /* 0x0000009c9804723c */ /* 0x050fe20000041804 */
[----:B------:R-:W4:Y:S05]  /*17840*/  LDSM.16.M88.4 R176, [R199+0x2000] ;  /* 0x00200000c7b0783b */ /* 0x000f2a0000000200 */
[C---:B------:R-:W-:Y:S01]  /*17850*/  HMMA.16816.F32.BF16 R8, R152.reuse, R158, R8 ;  /* 0x0000009e9808723c */ /* 0x040fe20000041808 */
[----:B------:R-:W-:Y:S05]  /*17860*/  LDSM.16.M88.4 R156, [R187] ;  /* 0x00000000bb9c783b */ /* 0x000fea0000000200 */
[C---:B-----5:R-:W-:Y:S06]  /*17870*/  HMMA.16816.F32.BF16 R12, R152.reuse, R132, R12 ;  /* 0x00000084980c723c */ /* 0x060fec000004180c */
[C---:B------:R-:W-:Y:S01]  /*17880*/  HMMA.16816.F32.BF16 R16, R152.reuse, R134, R16 ;  /* 0x000000869810723c */ /* 0x040fe20000041810 */
[----:B------:R-:W5:Y:S05]  /*17890*/  LDSM.16.M88.4 R132, [R189] ;  /* 0x00000000bd84783b */ /* 0x000f6a0000000200 */
[C---:B------:R-:W-:Y:S06]  /*178a0*/  HMMA.16816.F32.BF16 R20, R152.reuse, R160, R20 ;  /* 0x000000a09814723c */ /* 0x040fec0000041814 */
[C---:B------:R-:W-:Y:S01]  /*178b0*/  HMMA.16816.F32.BF16 R24, R152.reuse, R162, R24 ;  /* 0x000000a29818723c */ /* 0x040fe20000041818 */
[----:B------:R-:W-:Y:S05]  /*178c0*/  LDSM.16.M88.4 R160, [R197+0x2000] ;  /* 0x00200000c5a0783b */ /* 0x000fea0000000200 */
[C---:B------:R-:W-:Y:S06]  /*178d0*/  HMMA.16816.F32.BF16 R28, R152.reuse, R164, R28 ;  /* 0x000000a4981c723c */ /* 0x040fec000004181c */
[----:B------:R-:W-:Y:S01]  /*178e0*/  HMMA.16816.F32.BF16 R32, R152, R166, R32 ;  /* 0x000000a69820723c */ /* 0x000fe20000041820 */
[----:B------:R-:W5:Y:S05]  /*178f0*/  LDSM.16.M88.4 R152, [R188] ;  /* 0x00000000bc98783b */ /* 0x000f6a0000000200 */
[C---:B-1----:R-:W-:Y:S01]  /*17900*/  HMMA.16816.F32.BF16 R4, R168.reuse, R172, R4 ;  /* 0x000000aca804723c */ /* 0x042fe20000041804 */
[----:B------:R-:W1:Y:S05]  /*17910*/  LDSM.16.M88.4 R164, [R195+0x8000] ;  /* 0x00800000c3a4783b */ /* 0x000e6a0000000200 */
[C---:B------:R-:W-:Y:S01]  /*17920*/  HMMA.16816.F32.BF16 R8, R168.reuse, R174, R8 ;  /* 0x000000aea808723c */ /* 0x040fe20000041808 */
[----:B------:R-:W-:Y:S05]  /*17930*/  LDSM.16.M88.4 R172, [R191+0x2000] ;  /* 0x00200000bfac783b */ /* 0x000fea0000000200 */
        /* <DEDUP_REMOVED lines=12> */
[----:B------:R-:W-:Y:S05]  /*17a00*/  LDSM.16.M88.4 R180, [R200+0xa000] ;  /* 0x00a00000c8b4783b */ /* 0x000fea0000000200 */
[C---:B-----5:R-:W-:Y:S06]  /*17a10*/  HMMA.16816.F32.BF16 R12, R176.reuse, R132, R12 ;  /* 0x00000084b00c723c */ /* 0x060fec000004180c */
[C---:B------:R-:W-:Y:S01]  /*17a20*/  HMMA.16816.F32.BF16 R16, R176.reuse, R134, R16 ;  /* 0x00000086b010723c */ /* 0x040fe20000041810 */
[----:B------:R-:W5:Y:S05]  /*17a30*/  LDSM.16.M88.4 R132, [R191+0x2800] ;  /* 0x00280000bf84783b */ /* 0x000f6a0000000200 */
[C---:B------:R-:W-:Y:S06]  /*17a40*/  HMMA.16816.F32.BF16 R20, R176.reuse, R152, R20 ;  /* 0x00000098b014723c */ /* 0x040fec0000041814 */
[C---:B------:R-:W-:Y:S01]  /*17a50*/  HMMA.16816.F32.BF16 R24, R176.reuse, R154, R24 ;  /* 0x0000009ab018723c */ /* 0x040fe20000041818 */
[----:B------:R-:W5:Y:S05]  /*17a60*/  LDSM.16.M88.4 R152, [R191+0x3000] ;  /* 0x00300000bf98783b */ /* 0x000f6a0000000200 */
[C---:B------:R-:W-:Y:S06]  /*17a70*/  HMMA.16816.F32.BF16 R28, R176.reuse, R156, R28 ;  /* 0x0000009cb01c723c */ /* 0x040fec000004181c */
[----:B------:R-:W-:Y:S01]  /*17a80*/  HMMA.16816.F32.BF16 R32, R176, R158, R32 ;  /* 0x0000009eb020723c */ /* 0x000fe20000041820 */
[----:B------:R-:W2:Y:S05]  /*17a90*/  LDSM.16.M88.4 R156, [R191+0x3800] ;  /* 0x00380000bf9c783b */ /* 0x000eaa0000000200 */
        /* <DEDUP_REMOVED lines=19> */
[----:B------:R-:W5:Y:S05]  /*17bd0*/  LDSM.16.M88.4 R132, [R185] ;  /* 0x00000000b984783b */ /* 0x000f6a0000000200 */
[C---:B------:R-:W-:Y:S06]  /*17be0*/  HMMA.16816.F32.BF16 R20, R168.reuse, R152, R20 ;  /* 0x00000098a814723c */ /* 0x040fec0000041814 */
[C---:B------:R-:W-:Y:S01]  /*17bf0*/  HMMA.16816.F32.BF16 R24, R168.reuse, R154, R24 ;  /* 0x0000009aa818723c */ /* 0x040fe20000041818 */
[----:B------:R-:W5:Y:S05]  /*17c00*/  LDSM.16.M88.4 R152, [R184] ;  /* 0x00000000b898783b */ /* 0x000f6a0000000200 */
[C---:B--2---:R-:W-:Y:S06]  /*17c10*/  HMMA.16816.F32.BF16 R28, R168.reuse, R156, R28 ;  /* 0x0000009ca81c723c */ /* 0x044fec000004181c */
[----:B------:R-:W-:Y:S01]  /*17c20*/  HMMA.16816.F32.BF16 R32, R168, R158, R32 ;  /* 0x0000009ea820723c */ /* 0x000fe20000041820 */
[----:B------:R-:W2:Y:S05]  /*17c30*/  LDSM.16.M88.4 R156, [R136] ;  /* 0x00000000889c783b */ /* 0x000eaa0000000200 */
        /* <DEDUP_REMOVED lines=13> */
[----:B------:R-:W3:Y:S01]  /*17d10*/  LDSM.16.M88.4 R176, [R196+0x4000] ;  /* 0x00400000c4b0783b */ /* 0x000ee20000000200 */
[C---:B----4-:R-:W-:Y:S06]  /*17d20*/  HMMA.16816.F32.BF16 R4, R160.reuse, R164, R4 ;  /* 0x000000a4a004723c */ /* 0x050fec0000041804 */
[C---:B------:R-:W-:Y:S06]  /*17d30*/  HMMA.16816.F32.BF16 R8, R160.reuse, R166, R8 ;  /* 0x000000a6a008723c */ /* 0x040fec0000041808 */
[C---:B-----5:R-:W-:Y:S06]  /*17d40*/  HMMA.16816.F32.BF16 R12, R160.reuse, R132, R12 ;  /* 0x00000084a00c723c */ /* 0x060fec000004180c */
[C---:B------:R-:W-:Y:S01]  /*17d50*/  HMMA.16816.F32.BF16 R16, R160.reuse, R134, R16 ;  /* 0x00000086a010723c */ /* 0x040fe20000041810 */
[----:B------:R-:W4:Y:S05]  /*17d60*/  LDSM.16.M88.4 R132, [R191+0x4800] ;  /* 0x00480000bf84783b */ /* 0x000f2a0000000200 */
[C---:B------:R-:W-:Y:S06]  /*17d70*/  HMMA.16816.F32.BF16 R20, R160.reuse, R152, R20 ;  /* 0x00000098a014723c */ /* 0x040fec0000041814 */
[C---:B------:R-:W-:Y:S06]  /*17d80*/  HMMA.16816.F32.BF16 R24, R160.reuse, R154, R24 ;  /* 0x0000009aa018723c */ /* 0x040fec0000041818 */
[C---:B--2---:R-:W-:Y:S06]  /*17d90*/  HMMA.16816.F32.BF16 R28, R160.reuse, R156, R28 ;  /* 0x0000009ca01c723c */ /* 0x044fec000004181c */
[----:B------:R-:W-:Y:S06]  /*17da0*/  HMMA.16816.F32.BF16 R32, R160, R158, R32 ;  /* 0x0000009ea020723c */ /* 0x000fec0000041820 */
[C---:B-1----:R-:W-:Y:S06]  /*17db0*/  HMMA.16816.F32.BF16 R4, R168.reuse, R172, R4 ;  /* 0x000000aca804723c */ /* 0x042fec0000041804 */
[C---:B------:R-:W-:Y:S06]  /*17dc0*/  HMMA.16816.F32.BF16 R8, R168.reuse, R174, R8 ;  /* 0x000000aea808723c */ /* 0x040fec0000041808 */
[C---:B---3--:R-:W-:Y:S06]  /*17dd0*/  HMMA.16816.F32.BF16 R12, R168.reuse, R140, R12 ;  /* 0x0000008ca80c723c */ /* 0x048fec000004180c */
[C---:B------:R-:W-:Y:S06]  /*17de0*/  HMMA.16816.F32.BF16 R16, R168.reuse, R142, R16 ;  /* 0x0000008ea810723c */ /* 0x040fec0000041810 */
[C---:B------:R-:W-:Y:S06]  /*17df0*/  HMMA.16816.F32.BF16 R20, R168.reuse, R144, R20 ;  /* 0x00000090a814723c */ /* 0x040fec0000041814 */
[C---:B------:R-:W-:Y:S06]  /*17e00*/  HMMA.16816.F32.BF16 R24, R168.reuse, R146, R24 ;  /* 0x00000092a818723c */ /* 0x040fec0000041818 */
[C---:B------:R-:W-:Y:S06]  /*17e10*/  HMMA.16816.F32.BF16 R28, R168.reuse, R148, R28 ;  /* 0x00000094a81c723c */ /* 0x040fec000004181c */
[----:B------:R-:W-:Y:S06]  /*17e20*/  HMMA.16816.F32.BF16 R32, R168, R150, R32 ;  /* 0x00000096a820723c */ /* 0x000fec0000041820 */
[C---:B------:R-:W-:Y:S05]  /*17e30*/  HMMA.16816.F32.BF16 R4, R176.reuse, R180, R4 ;  /* 0x000000b4b004723c */ /* 0x040fea0000041804 */
[----:B------:R-:W-:Y:S01]  /*17e40*/  IMAD.MOV.U32 R168, RZ, RZ, R226 ;  /* 0x000000ffffa87224 */ /* 0x000fe200078e00e2 */
[C---:B------:R-:W-:Y:S05]  /*17e50*/  HMMA.16816.F32.BF16 R8, R176.reuse, R182, R8 ;  /* 0x000000b6b008723c */ /* 0x040fea0000041808 */
[----:B------:R-:W-:Y:S01]  /*17e60*/  IMAD.MOV.U32 R169, RZ, RZ, R227 ;  /* 0x000000ffffa97224 */ /* 0x000fe200078e00e3 */
[C---:B----4-:R-:W-:Y:S06]  /*17e70*/  HMMA.16816.F32.BF16 R12, R176.reuse, R132, R12 ;  /* 0x00000084b00c723c */ /* 0x050fec000004180c */
[C---:B------:R-:W-:Y:S06]  /*17e80*/  HMMA.16816.F32.BF16 R16, R176.reuse, R134, R16 ;  /* 0x00000086b010723c */ /* 0x040fec0000041810 */
[-C--:B------:R-:W-:Y:S01]  /*17e90*/  FMUL.FTZ R174, R4, R224.reuse ;  /* 0x000000e004ae7220 */ /* 0x080fe20000410000 */
[-C--:B------:R-:W-:Y:S01]  /*17ea0*/  FMUL.FTZ R172, R5, R224.reuse ;  /* 0x000000e005ac7220 */ /* 0x080fe20000410000 */
[-C--:B------:R-:W-:Y:S03]  /*17eb0*/  FMUL.FTZ R170, R6, R224.reuse ;  /* 0x000000e006aa7220 */ /* 0x080fe60000410000 */
[-C--:B------:R-:W-:Y:S01]  /*17ec0*/  FMUL.FTZ R160, R7, R224.reuse ;  /* 0x000000e007a07220 */ /* 0x080fe20000410000 */
[----:B------:R-:W1:Y:S01]  /*17ed0*/  MUFU.TANH R174, R174 ;  /* 0x000000ae00ae7308 */ /* 0x000e620000002400 */
[----:B------:R-:W2:Y:S01]  /*17ee0*/  LDSM.16.M88.4 R4, [R191+0x5000] ;  /* 0x00500000bf04783b */ /* 0x000ea20000000200 */
[-C--:B------:R-:W-:Y:S01]  /*17ef0*/  FMUL.FTZ R8, R8, R224.reuse ;  /* 0x000000e008087220 */ /* 0x080fe20000410000 */
[-C--:B------:R-:W-:Y:S01]  /*17f00*/  FMUL.FTZ R9, R9, R224.reuse ;  /* 0x000000e009097220 */ /* 0x080fe20000410000 */
[-C--:B------:R-:W-:Y:S01]  /*17f10*/  FMUL.FTZ R10, R10, R224.reuse ;  /* 0x000000e00a0a7220 */ /* 0x080fe20000410000 */
[-C--:B------:R-:W-:Y:S01]  /*17f20*/  FMUL.FTZ R11, R11, R224.reuse ;  /* 0x000000e00b0b7220 */ /* 0x080fe20000410000 */
[-C--:B------:R-:W-:Y:S01]  /*17f30*/  FMUL.FTZ R12, R12, R224.reuse ;  /* 0x000000e00c0c7220 */ /* 0x080fe20000410000 */
[-C--:B------:R-:W-:Y:S03]  /*17f40*/  FMUL.FTZ R13, R13, R224.reuse ;  /* 0x000000e00d0d7220 */ /* 0x080fe60000410000 */
[----:B------:R-:W3:Y:S01]  /*17f50*/  MUFU.TANH R154, R8 ;  /* 0x00000008009a7308 */ /* 0x000ee20000002400 */
[-C--:B------:R-:W-:Y:S01]  /*17f60*/  FMUL.FTZ R14, R14, R224.reuse ;  /* 0x000000e00e0e7220 */ /* 0x080fe20000410000 */
[-C--:B------:R-:W-:Y:S01]  /*17f70*/  FMUL.FTZ R15, R15, R224.reuse ;  /* 0x000000e00f0f7220 */ /* 0x080fe20000410000 */
[-C--:B------:R-:W-:Y:S01]  /*17f80*/  FMUL.FTZ R16, R16, R224.reuse ;  /* 0x000000e010107220 */ /* 0x080fe20000410000 */
[-C--:B------:R-:W-:Y:S01]  /*17f90*/  FMUL.FTZ R17, R17, R224.reuse ;  /* 0x000000e011117220 */ /* 0x080fe20000410000 */
[-C--:B------:R-:W-:Y:S01]  /*17fa0*/  FMUL.FTZ R18, R18, R224.reuse ;  /* 0x000000e012127220 */ /* 0x080fe20000410000 */
[-C--:B------:R-:W-:Y:S04]  /*17fb0*/  FMUL.FTZ R19, R19, R224.reuse ;  /* 0x000000e013137220 */ /* 0x080fe80000410000 */
[----:B------:R-:W4:Y:S10]  /*17fc0*/  MUFU.TANH R150, R9 ;  /* 0x0000000900967308 */ /* 0x000f340000002400 */
[----:B------:R-:W1:Y:S10]  /*17fd0*/  MUFU.TANH R142, R10 ;  /* 0x0000000a008e7308 */ /* 0x000e740000002400 */
[----:B------:R5:W1:Y:S10]  /*17fe0*/  MUFU.TANH R165, R11 ;  /* 0x0000000b00a57308 */ /* 0x000a740000002400 */
[----:B------:R1:W1:Y:S01]  /*17ff0*/  MUFU.TANH R158, R160 ;  /* 0x000000a0009e7308 */ /* 0x0002620000002400 */
[C---:B--2---:R-:W-:Y:S06]  /*18000*/  HMMA.16816.F32.BF16 R20, R176.reuse, R4, R20 ;  /* 0x00000004b014723c */ /* 0x044fec0000041814 */
[C---:B------:R-:W-:Y:S03]  /*18010*/  HMMA.16816.F32.BF16 R24, R176.reuse, R6, R24 ;  /* 0x00000006b018723c */ /* 0x040fe60000041818 */
[----:B------:R-:W2:Y:S01]  /*18020*/  MUFU.TANH R172, R172 ;  /* 0x000000ac00ac7308 */ /* 0x000ea20000002400 */
[----:B-----5:R-:W5:Y:S02]  /*18030*/  LDSM.16.M88.4 R8, [R191+0x5800] ;  /* 0x00580000bf08783b */ /* 0x020f640000000200 */
[----:B------:R-:W-:Y:S07]  /*18040*/  DEPBAR.LE SB0, 0x0 ;  /* 0x000080000000791a */ /* 0x000fee0000000000 */
[----:B------:R-:W1:Y:S01]  /*18050*/  MUFU.TANH R170, R170 ;  /* 0x000000aa00aa7308 */ /* 0x000e620000002400 */
[----:B------:R-:W-:Y:S09]  /*18060*/  BAR.SYNC.DEFER_BLOCKING 0x0 ;  /* 0x0000000000007b1d */ /* 0x000ff20000010000 */
[----:B------:R1:W1:Y:S01]  /*18070*/  MUFU.TANH R146, R12 ;  /* 0x0000000c00927308 */ /* 0x0002620000002400 */
[-C--:B------:R-:W-:Y:S01]  /*18080*/  FMUL.FTZ R20, R20, R224.reuse ;  /* 0x000000e014147220 */ /* 0x080fe20000410000 */
[-C--:B------:R-:W-:Y:S01]  /*18090*/  FMUL.FTZ R21, R21, R224.reuse ;  /* 0x000000e015157220 */ /* 0x080fe20000410000 */
[-C--:B------:R-:W-:Y:S01]  /*180a0*/  FMUL.FTZ R22, R22, R224.reuse ;  /* 0x000000e016167220 */ /* 0x080fe20000410000 */
[-C--:B------:R-:W-:Y:S01]  /*180b0*/  FMUL.FTZ R23, R23, R224.reuse ;  /* 0x000000e017177220 */ /* 0x080fe20000410000 */
[-C--:B------:R-:W-:Y:S01]  /*180c0*/  FMUL.FTZ R24, R24, R224.reuse ;  /* 0x000000e018187220 */ /* 0x080fe20000410000 */
[-C--:B------:R-:W-:Y:S04]  /*180d0*/  FMUL.FTZ R25, R25, R224.reuse ;  /* 0x000000e019197220 */ /* 0x080fe80000410000 */
[----:B------:R1:W1:Y:S01]  /*180e0*/  MUFU.TANH R252, R13 ;  /* 0x0000000d00fc7308 */ /* 0x0002620000002400 */
[-C--:B------:R-:W-:Y:S01]  /*180f0*/  FMUL.FTZ R26, R26, R224.reuse ;  /* 0x000000e01a1a7220 */ /* 0x080fe20000410000 */
[-C--:B------:R-:W-:Y:S08]  /*18100*/  FMUL.FTZ R27, R27, R224.reuse ;  /* 0x000000e01b1b7220 */ /* 0x080ff00000410000 */
[----:B------:R1:W1:Y:S10]  /*18110*/  MUFU.TANH R250, R14 ;  /* 0x0000000e00fa7308 */ /* 0x0002740000002400 */
[----:B------:R1:W1:Y:S01]  /*18120*/  MUFU.TANH R248, R15 ;  /* 0x0000000f00f87308 */ /* 0x0002620000002400 */
[C---:B-----5:R-:W-:Y:S06]  /*18130*/  HMMA.16816.F32.BF16 R28, R176.reuse, R8, R28 ;  /* 0x00000008b01c723c */ /* 0x060fec000004181c */
[----:B------:R-:W-:Y:S03]  /*18140*/  HMMA.16816.F32.BF16 R32, R176, R10, R32 ;  /* 0x0000000ab020723c */ /* 0x000fe60000041820 */
[----:B------:R1:W1:Y:S10]  /*18150*/  MUFU.TANH R180, R16 ;  /* 0x0000001000b47308 */ /* 0x0002740000002400 */
[----:B------:R1:W1:Y:S10]  /*18160*/  MUFU.TANH R246, R17 ;  /* 0x0000001100f67308 */ /* 0x0002740000002400 */
[----:B------:R1:W1:Y:S01]  /*18170*/  MUFU.TANH R182, R18 ;  /* 0x0000001200b67308 */ /* 0x0002620000002400 */
[-C--:B------:R-:W-:Y:S01]  /*18180*/  FMUL.FTZ R28, R28, R224.reuse ;  /* 0x000000e01c1c7220 */ /* 0x080fe20000410000 */
[-C--:B------:R-:W-:Y:S01]  /*18190*/  FMUL.FTZ R29, R29, R224.reuse ;  /* 0x000000e01d1d7220 */ /* 0x080fe20000410000 */
[-C--:B------:R-:W-:Y:S01]  /*181a0*/  FMUL.FTZ R30, R30, R224.reuse ;  /* 0x000000e01e1e7220 */ /* 0x080fe20000410000 */
[-C--:B------:R-:W-:Y:S01]  /*181b0*/  FMUL.FTZ R31, R31, R224.reuse ;  /* 0x000000e01f1f7220 */ /* 0x080fe20000410000 */
[-C--:B------:R-:W-:Y:S05]  /*181c0*/  FMUL.FTZ R32, R32, R224.reuse ;  /* 0x000000e020207220 */ /* 0x080fea0000410000 */
[----:B------:R1:W1:Y:S01]  /*181d0*/  MUFU.TANH R244, R19 ;  /* 0x0000001300f47308 */ /* 0x0002620000002400 */
[-C--:B------:R-:W-:Y:S01]  /*181e0*/  FMUL.FTZ R33, R33, R224.reuse ;  /* 0x000000e021217220 */ /* 0x080fe20000410000 */
[-C--:B------:R-:W-:Y:S01]  /*181f0*/  FMUL.FTZ R34, R34, R224.reuse ;  /* 0x000000e022227220 */ /* 0x080fe20000410000 */
[----:B------:R-:W-:Y:S07]  /*18200*/  FMUL.FTZ R35, R35, R224 ;  /* 0x000000e023237220 */ /* 0x000fee0000410000 */
[----:B------:R1:W1:Y:S10]  /*18210*/  MUFU.TANH R242, R20 ;  /* 0x0000001400f27308 */ /* 0x0002740000002400 */
        /* <DEDUP_REMOVED lines=14> */
[----:B------:R1:W1:Y:S01]  /*18300*/  MUFU.TANH R133, R35 ;  /* 0x0000002300857308 */ /* 0x0002620000002400 */
[----:B--234-:R-:W-:Y:S05]  /*18310*/  @!P0 BRA `(.L_x_1347) ;  /* 0x0000000c00108947 */ /* 0x01cfea0003800000 */
        /* <DEDUP_REMOVED lines=13> */
[----:B-1----:R-:W2:Y:S11]  /*183f0*/  LD.E R13, desc[UR4][R2.64+0x170] ;  /* 0x00017004020d7980 */ /* 0x002eb6000c101900 */
[----:B------:R-:W-:Y:S01]  /*18400*/  @!UPT UIADD3 URZ, URZ, URZ, URZ ;  /* 0x0000003f3f3ff290 */ /* 0x000fe2000fffe03f */
[----:B------:R-:W3:Y:S01]  /*18410*/  LD.E.64 R16, desc[UR8][R2.64+0x20] ;  /* 0x0000200802107980 */ /* 0x000ee2000c101b00 */
        /* <DEDUP_REMOVED lines=49> */
[-C--:B--2---:R-:W-:Y:S02]  /*18730*/  IMAD R6, R15, R13.reuse, RZ ;  /* 0x0000000d0f067224 */ /* 0x084fe400078e02ff */
[C---:B------:R-:W-:Y:S04]  /*18740*/  IMAD.WIDE.U32 R8, R14.reuse, R13, RZ ;  /* 0x0000000d0e087225 */ /* 0x040fe800078e00ff */
[----:B------:R-:W-:Y:S04]  /*18750*/  IMAD R6, R14, R7, R6 ;  /* 0x000000070e067224 */ /* 0x000fe800078e0206 */
[----:B------:R-:W-:Y:S02]  /*18760*/  IMAD.IADD R9, R9, 0x1, R6 ;  /* 0x0000000109097824 */ /* 0x000fe400078e0206 */
[----:B----4-:R-:W-:Y:S04]  /*18770*/  IMAD.IADD R5, R4, 0x1, -R5 ;  /* 0x0000000104057824 */ /* 0x010fe800078e0a05 */
[----:B---3--:R-:W-:Y:S01]  /*18780*/  IMAD R7, R17, R5, RZ ;  /* 0x0000000511077224 */ /* 0x008fe200078e02ff */
[----:B------:R-:W-:Y:S01]  /*18790*/  SHF.R.S32.HI R4, RZ, 0x1f, R5 ;  /* 0x0000001fff047819 */ /* 0x000fe20000011405 */
[----:B------:R-:W-:Y:S04]  /*187a0*/  IMAD.WIDE.U32 R8, R5, R16, R8 ;  /* 0x0000001005087225 */ /* 0x000fe800078e0008 */
[----:B------:R-:W-:Y:S04]  /*187b0*/  IMAD R7, R16, R4, R7 ;  /* 0x0000000410077224 */ /* 0x000fe800078e0207 */
[----:B------:R-:W-:Y:S01]  /*187c0*/  IMAD.IADD R6, R9, 0x1, R7 ;  /* 0x0000000109067824 */ /* 0x000fe200078e0207 */
[----:B------:R-:W-:Y:S05]  /*187d0*/  BRA `(.L_x_1350) ;  /* 0x0000000000187947 */ /* 0x000fea0003800000 */
.L_x_1349:
[----:B------:R-:W-:Y:S02]  /*187e0*/  R2UR UR4, R138 ;  /* 0x000000008a0472ca */ /* 0x000fe400000e0000 */
[----:B------:R-:W-:Y:S11]  /*187f0*/  R2UR UR5, R139 ;  /* 0x000000008b0572ca */ /* 0x000ff600000e0000 */
[----:B------:R-:W-:Y:S02]  /*18800*/  @!UPT UIADD3 URZ, URZ, URZ, URZ ;  /* 0x0000003f3f3ff290 */ /* 0x000fe4000fffe03f */
[----:B------:R-:W2:Y:S02]  /*18810*/  LD.E R8, desc[UR4][R2.64+0x38] ;  /* 0x0000380402087980 */ /* 0x000ea4000c101900 */
[----:B--2---:R-:W-:Y:S05]  /*18820*/  IMAD.U32 R8, R8, -0x40, RZ ;  /* 0xffffffc008087824 */ /* 0x004fea00078e00ff */
[----:B------:R-:W-:Y:S02]  /*18830*/  SHF.R.S32.HI R6, RZ, 0x1f, R8 ;  /* 0x0000001fff067819 */ /* 0x000fe40000011408 */
.L_x_1350:
[----:B------:R-:W-:Y:S05]  /*18840*/  BSYNC B0 ;  /* 0x0000000000007941 */ /* 0x000fea0003800000 */
.L_x_1348:
[----:B------:R-:W-:Y:S02]  /*18850*/  @P4 R2UR UR4, R138 ;  /* 0x000000008a0442ca */ /* 0x000fe400000e0000 */
[C---:B------:R-:W-:Y:S02]  /*18860*/  @P4 R2UR UR5, R139.reuse ;  /* 0x000000008b0542ca */ /* 0x040fe400000e0000 */
[----:B-1----:R-:W-:Y:S02]  /*18870*/  LEA R14, P0, R8, R210, 0x1 ;  /* 0x000000d2080e7211 */ /* 0x002fe400078008ff */
[----:B------:R-:W-:Y:S02]  /*18880*/  @P3 R2UR UR8, R138 ;  /* 0x000000008a0832ca */ /* 0x000fe400000e0000 */
[-C--:B------:R-:W-:Y:S02]  /*18890*/  LEA.HI.X R15, R8, R211.reuse, R6, 0x1, P0 ;  /* 0x000000d3080f7211 */ /* 0x080fe400000f0c06 */
        /* <DEDUP_REMOVED lines=19> */
[CC--:B------:R-:W-:Y:S01]  /*189d0*/  @P4 LEA R12, P6, R7.reuse, R210.reuse, 0x1 ;  /* 0x000000d2070c4211 */ /* 0x0c0fe200078c08ff */
[--C-:B------:R-:W-:Y:S01]  /*189e0*/  IMAD.X R6, R6, 0x1, R209.reuse, P0 ;  /* 0x0000000106067824 */ /* 0x100fe200000e06d1 */
        /* <DEDUP_REMOVED lines=8> */
[CCC-:B------:R-:W-:Y:S02]  /*18a70*/  @P3 LEA.HI.X R11, R7.reuse, R211.reuse, R6.reuse, 0x1, P1 ;  /* 0x000000d3070b3211 */ /* 0x1c0fe400008f0c06 */
[C---:B------:R-:W-:Y:S01]  /*18a80*/  @P2 LEA R8, P0, R7.reuse, R210, 0x1 ;  /* 0x000000d207082211 */ /* 0x040fe200078008ff */
[----:B------:R-:W-:Y:S01]  /*18a90*/  @!PT LDS RZ, [RZ] ;  /* 0x00000000fffff984 */ /* 0x000fe20000000800 */
[----:B------:R-:W-:Y:S01]  /*18aa0*/  @!PT LDS RZ, [RZ] ;  /* 0x00000000fffff984 */ /* 0x000fe20000000800 */
[----:B------:R-:W-:Y:S01]  /*18ab0*/  @!PT LDS RZ, [RZ] ;  /* 0x00000000fffff984 */ /* 0x000fe20000000800 */
[----:B------:R2:W-:Y:S01]  /*18ac0*/  @P4 LDGSTS.E.BYPASS.LTC128B.128 [R217+0x6800], desc[UR12][R12.64] ;  /* 0x068000000cd94fae */ /* 0x0005e2000b901d4c */
[C---:B------:R-:W-:Y:S02]  /*18ad0*/  @P4 R2UR UR4, R138.reuse ;  /* 0x000000008a0442ca */ /* 0x040fe400000e0000 */
[-C--:B------:R-:W-:Y:S01]  /*18ae0*/  @P2 LEA.HI.X R9, R7, R211.reuse, R6, 0x1, P0 ;  /* 0x000000d307092211 */ /* 0x080fe200000f0c06 */
        /* <DEDUP_REMOVED lines=26> */
[C---:B------:R-:W-:Y:S02]  /*18c90*/  @P2 LEA R16, P0, R5.reuse, R210, 0x1 ;  /* 0x000000d205102211 */ /* 0x040fe400078008ff */
[C---:B------:R-:W-:Y:S01]  /*18ca0*/  @P4 R2UR UR10, R138.reuse ;  /* 0x000000008a0a42ca */ /* 0x040fe200000e0000 */
[----:B------:R2:W-:Y:S01]  /*18cb0*/  @!P4 STS.128 [R217+0x7000], RZ ;  /* 0x007000ffd900c388 */ /* 0x0005e20000000c00 */
[-C--:B------:R-:W-:Y:S02]  /*18cc0*/  @P2 LEA.HI.X R17, R5, R211.reuse, R6, 0x1, P0 ;  /* 0x000000d305112211 */ /* 0x080fe400000f0c06 */
        /* <DEDUP_REMOVED lines=41> */
.L_x_1347:
[----:B------:R-:W-:Y:S05]  /*18f60*/  BSYNC B1 ;  /* 0x0000000000017941 */ /* 0x000fea0003800000 */
.L_x_1346:
[----:B------:R-:W-:Y:S01]  /*18f70*/  R2UR UR4, R138 ;  /* 0x000000008a0472ca */ /* 0x000fe200000e0000 */
[----:B-12---:R-:W-:Y:S01]  /*18f80*/  LDSM.16.MT88.4 R16, [R205+0xc000] ;  /* 0x00c00000cd10783b */ /* 0x006fe20000004200 */
        /* <DEDUP_REMOVED lines=13> */
[----:B------:R-:W-:Y:S04]  /*19060*/  FMNMX.FTZ R5, R252, R5, !PT ;  /* 0x00000005fc057209 */ /* 0x000fe80007810000 */
[----:B------:R-:W-:Y:S04]  /*19070*/  FMNMX.FTZ R5, R180, R5, !PT ;  /* 0x00000005b4057209 */ /* 0x000fe80007810000 */
[----:B------:R-:W-:Y:S04]  /*19080*/  FMNMX.FTZ R5, R246, R5, !PT ;  /* 0x00000005f6057209 */ /* 0x000fe80007810000 */
[----:B------:R-:W-:Y:S04]  /*19090*/  FMNMX.FTZ R5, R242, R5, !PT ;  /* 0x00000005f2057209 */ /* 0x000fe80007810000 */
[----:B------:R-:W-:Y:S02]  /*190a0*/  FMNMX.FTZ R5, R240, R5, !PT ;  /* 0x00000005f0057209 */ /* 0x000fe40007810000 */
        /* <DEDUP_REMOVED lines=12> */
[----:B------:R-:W-:Y:S04]  /*19170*/  FMNMX.FTZ R3, R230, R3, !PT ;  /* 0x00000003e6037209 */ /* 0x000fe80007810000 */
[----:B------:R-:W-:Y:S04]  /*19180*/  FMNMX.FTZ R3, R228, R3, !PT ;  /* 0x00000003e4037209 */ /* 0x000fe80007810000 */
[----:B------:R-:W-:Y:S04]  /*19190*/  FMNMX.FTZ R3, R162, R3, !PT ;  /* 0x00000003a2037209 */ /* 0x000fe80007810000 */
[----:B------:R-:W-:Y:S02]  /*191a0*/  FMNMX.FTZ R2, R160, R3, !PT ;  /* 0x00000003a0027209 */ /* 0x000fe40007810000 */
[----:B------:R-:W1:Y:S02]  /*191b0*/  SHFL.BFLY PT, R3, R6, 0x2, 0x1f ;  /* 0x0c401f0006037f89 */ /* 0x000e6400000e0000 */
[----:B------:R-:W-:Y:S04]  /*191c0*/  FMNMX.FTZ R2, R135, R2, !PT ;  /* 0x0000000287027209 */ /* 0x000fe80007810000 */
[----:B------:R-:W-:Y:S05]  /*191d0*/  FMNMX.FTZ R7, R133, R2, !PT ;  /* 0x0000000285077209 */ /* 0x000fea0007810000 */
        /* <DEDUP_REMOVED lines=8> */
[----:B---3--:R-:W-:Y:S01]  /*19260*/  FMNMX.FTZ R3, R4, R3, !PT ;  /* 0x0000000304037209 */ /* 0x008fe20007810000 */
[C---:B--2---:R-:W-:Y:S04]  /*19270*/  FMUL.FTZ R151, R134.reuse, R132 ;  /* 0x0000008486977220 */ /* 0x044fe80000410000 */
[C---:B------:R-:W-:Y:S01]  /*19280*/  FMUL.FTZ R149, R134.reuse, R3 ;  /* 0x0000000386957220 */ /* 0x040fe20000410000 */
[C---:B------:R-:W-:Y:S01]  /*19290*/  FMUL.FTZ R2, R134.reuse, R5 ;  /* 0x0000000586027220 */ /* 0x040fe20000410000 */
[----:B------:R-:W-:Y:S01]  /*192a0*/  FADD.FTZ R5, -R3, R0 ;  /* 0x0000000003057221 */ /* 0x000fe20000010100 */
[----:B------:R-:W-:Y:S02]  /*192b0*/  FSEL R151, R151, RZ, P0 ;  /* 0x000000ff97977208 */ /* 0x000fe40000000000 */
[----:B------:R-:W-:Y:S01]  /*192c0*/  FSETP.NEU.FTZ.AND P0, PT, R3, -INF , PT ;  /* 0xff8000000300780b */ /* 0x000fe20003f1d000 */
[----:B------:R-:W-:Y:S01]  /*192d0*/  FMUL.FTZ R0, R134, R5 ;  /* 0x0000000586007220 */ /* 0x000fe20000410000 */
[----:B------:R-:W1:Y:S01]  /*192e0*/  MUFU.EX2 R2, R2 ;  /* 0x0000000200027308 */ /* 0x000e620000000800 */
[-CC-:B------:R-:W-:Y:S01]  /*192f0*/  FFMA.FTZ R177, R174, R134.reuse, -R151.reuse ;  /* 0x00000086aeb17223 */ /* 0x180fe20000010897 */
[----:B------:R-:W-:Y:S01]  /*19300*/  FSEL R149, R149, RZ, P0 ;  /* 0x000000ff95957208 */ /* 0x000fe20000000000 */
[-CC-:B------:R-:W-:Y:S01]  /*19310*/  FFMA.FTZ R174, R172, R134.reuse, -R151.reuse ;  /* 0x00000086acae7223 */ /* 0x180fe20000010897 */
[-CC-:B------:R-:W-:Y:S01]  /*19320*/  FFMA.FTZ R173, R154, R134.reuse, -R151.reuse ;  /* 0x000000869aad7223 */ /* 0x180fe20000010897 */
[-C--:B------:R-:W-:Y:S01]  /*19330*/  FFMA.FTZ R172, R150, R134.reuse, -R151 ;  /* 0x0000008696ac7223 */ /* 0x080fe20000010897 */
[----:B------:R-:W-:Y:S01]  /*19340*/  LDSM.16.MT88.4 R152, [R204+0xf800] ;  /* 0x00f80000cc98783b */ /* 0x000fe20000004200 */
[-CC-:B------:R-:W-:Y:S01]  /*19350*/  FFMA.FTZ R175, R170, R134.reuse, -R149.reuse ;  /* 0x00000086aaaf7223 */ /* 0x180fe20000010895 */
[-CC-:B------:R-:W-:Y:S01]  /*19360*/  FFMA.FTZ R171, R158, R134.reuse, -R149.reuse ;  /* 0x000000869eab7223 */ /* 0x180fe20000010895 */
[-CC-:B------:R-:W-:Y:S01]  /*19370*/  FFMA.FTZ R170, R142, R134.reuse, -R149.reuse ;  /* 0x000000868eaa7223 */ /* 0x180fe20000010895 */
[-C--:B------:R-:W-:Y:S01]  /*19380*/  FFMA.FTZ R137, R165, R134.reuse, -R149 ;  /* 0x00000086a5897223 */ /* 0x080fe20000010895 */
[----:B------:R-:W2:Y:S01]  /*19390*/  MUFU.EX2 R0, R0 ;  /* 0x0000000000007308 */ /* 0x000ea20000000800 */
[-C--:B------:R-:W-:Y:S01]  /*193a0*/  FFMA.FTZ R176, R146, R134.reuse, -R151 ;  /* 0x0000008692b07223 */ /* 0x080fe20000010897 */
[-CC-:B------:R-:W-:Y:S01]  /*193b0*/  FFMA.FTZ R178, R250, R134.reuse, -R149.reuse ;  /* 0x00000086fab27223 */ /* 0x180fe20000010895 */
[----:B------:R-:W3:Y:S01]  /*193c0*/  LDSM.16.MT88.4 R140, [R202+0xc000] ;  /* 0x00c00000ca8c783b */ /* 0x000ee20000004200 */
[-CC-:B------:R-:W-:Y:S01]  /*193d0*/  FFMA.FTZ R181, R248, R134.reuse, -R149.reuse ;  /* 0x00000086f8b57223 */ /* 0x180fe20000010895 */
[--C-:B------:R-:W-:Y:S01]  /*193e0*/  FFMA.FTZ R182, R182, R134, -R149.reuse ;  /* 0x00000086b6b67223 */ /* 0x100fe20000010895 */
[C---:B-1----:R-:W-:Y:S01]  /*193f0*/  FMUL.FTZ R4, R2.reuse, R128 ;  /* 0x0000008002047220 */ /* 0x042fe20000410000 */
[C---:B------:R-:W-:Y:S03]  /*19400*/  FMUL.FTZ R5, R2.reuse, R129 ;  /* 0x0000008102057220 */ /* 0x040fe60000410000 */
        /* <DEDUP_REMOVED lines=14> */
[C---:B------:R-:W-:Y:S01]  /*194f0*/  FMUL.FTZ R15, R0.reuse, R123 ;  /* 0x0000007b000f7220 */ /* 0x040fe20000410000 */
[C---:B------:R-:W-:Y:S03]  /*19500*/  FMUL.FTZ R22, R0.reuse, R114 ;  /* 0x0000007200167220 */ /* 0x040fe60000410000 */
[----:B------:R-:W-:Y:S01]  /*19510*/  MUFU.EX2 R175, R175 ;  /* 0x000000af00af7308 */ /* 0x000fe20000000800 */
[----:B------:R-:W2:Y:S01]  /*19520*/  LDSM.16.MT88.4 R120, [R205+0xe000] ;  /* 0x00e00000cd78783b */ /* 0x000ea20000004200 */
[----:B------:R-:W-:Y:S01]  /*19530*/  FMUL.FTZ R23, R0, R115 ;  /* 0x0000007300177220 */ /* 0x000fe20000410000 */
[----:B------:R-:W-:Y:S01]  /*19540*/  FMUL.FTZ R29, R2, R105 ;  /* 0x00000069021d7220 */ /* 0x000fe20000410000 */
[C---:B------:R-:W-:Y:S01]  /*19550*/  FMUL.FTZ R30, R0.reuse, R106 ;  /* 0x0000006a001e7220 */ /* 0x040fe20000410000 */
[----:B------:R-:W-:Y:S01]  /*19560*/  FMUL.FTZ R31, R0, R107 ;  /* 0x0000006b001f7220 */ /* 0x000fe20000410000 */
[-CC-:B------:R-:W-:Y:S01]  /*19570*/  FFMA.FTZ R227, R244, R134.reuse, -R149.reuse ;  /* 0x00000086f4e37223 */ /* 0x180fe20000010895 */
[-CC-:B------:R-:W-:Y:S03]  /*19580*/  FFMA.FTZ R226, R238, R134.reuse, -R149.reuse ;  /* 0x00000086eee27223 */ /* 0x180fe60000010895 */
[----:B------:R-:W4:Y:S01]  /*19590*/  MUFU.EX2 R171, R171 ;  /* 0x000000ab00ab7308 */ /* 0x000f220000000800 */
[----:B-1----:R-:W-:Y:S01]  /*195a0*/  F2FP.BF16.F32.PACK_AB R128, R174, R177 ;  /* 0x000000b1ae80723e */ /* 0x002fe200000010ff */
[----:B------:R-:W1:Y:S01]  /*195b0*/  LDSM.16.MT88.4 R104, [R204+0xe000] ;  /* 0x00e00000cc68783b */ /* 0x000e620000004200 */
[-CC-:B------:R-:W-:Y:S01]  /*195c0*/  FFMA.FTZ R231, R236, R134.reuse, -R149.reuse ;  /* 0x00000086ece77223 */ /* 0x180fe20000010895 */
[-CC-:B------:R-:W-:Y:S01]  /*195d0*/  FFMA.FTZ R230, R230, R134.reuse, -R149.reuse ;  /* 0x00000086e6e67223 */ /* 0x180fe20000010895 */
[-C--:B------:R-:W-:Y:S01]  /*195e0*/  FFMA.FTZ R235, R228, R134.reuse, -R149 ;  /* 0x00000086e4eb7223 */ /* 0x080fe20000010895 */
[-CC-:B------:R-:W-:Y:S01]  /*195f0*/  FFMA.FTZ R228, R166, R134.reuse, -R151.reuse ;  /* 0x00000086a6e47223 */ /* 0x180fe20000010897 */
[-CC-:B------:R-:W-:Y:S03]  /*19600*/  FFMA.FTZ R237, R164, R134.reuse, -R151.reuse ;  /* 0x00000086a4ed7223 */ /* 0x180fe60000010897 */
[----:B------:R-:W-:Y:S01]  /*19610*/  MUFU.EX2 R173, R173 ;  /* 0x000000ad00ad7308 */ /* 0x000fe20000000800 */
[-C--:B------:R-:W-:Y:S01]  /*19620*/  FFMA.FTZ R236, R163, R134.reuse, -R151 ;  /* 0x00000086a3ec7223 */ /* 0x080fe20000010897 */
[----:B------:R-:W-:Y:S01]  /*19630*/  LDSM.16.MT88.4 R112, [R205+0x10000] ;  /* 0x01000000cd70783b */ /* 0x000fe20000004200 */
[-CC-:B------:R-:W-:Y:S01]  /*19640*/  FFMA.FTZ R239, R160, R134.reuse, -R149.reuse ;  /* 0x00000086a0ef7223 */ /* 0x180fe20000010895 */
[----:B------:R-:W-:Y:S01]  /*19650*/  FFMA.FTZ R135, R135, R134, -R149 ;  /* 0x0000008687877223 */ /* 0x000fe20000010895 */
[C---:B------:R-:W-:Y:S01]  /*19660*/  FMUL.FTZ R36, R2.reuse, R36 ;  /* 0x0000002402247220 */ /* 0x040fe20000410000 */
[----:B------:R-:W-:Y:S01]  /*19670*/  FMUL.FTZ R37, R2, R37 ;  /* 0x0000002502257220 */ /* 0x000fe20000410000 */
[C---:B------:R-:W-:Y:S03]  /*19680*/  FMUL.FTZ R38, R0.reuse, R38 ;  /* 0x0000002600267220 */ /* 0x040fe60000410000 */
[----:B------:R-:W5:Y:S01]  /*19690*/  MUFU.EX2 R172, R172 ;  /* 0x000000ac00ac7308 */ /* 0x000f620000000800 */
[----:B----4-:R-:W-:Y:S01]  /*196a0*/  F2FP.BF16.F32.PACK_AB R129, R171, R175 ;  /* 0x000000afab81723e */ /* 0x010fe200000010ff */
[----:B------:R-:W-:Y:S01]  /*196b0*/  LDSM.16.MT88.4 R124, [R205+0xe800] ;  /* 0x00e80000cd7c783b */ /* 0x000fe20000004200 */
[----:B------:R-:W-:Y:S01]  /*196c0*/  FMUL.FTZ R39, R0, R39 ;  /* 0x0000002700277220 */ /* 0x000fe20000410000 */
        /* <DEDUP_REMOVED lines=13> */
[----:B-----5:R-:W-:Y:S01]  /*197a0*/  F2FP.BF16.F32.PACK_AB R130, R172, R173 ;  /* 0x000000adac82723e */ /* 0x020fe200000010ff */
[----:B------:R-:W-:Y:S01]  /*197b0*/  LDSM.16.MT88.4 R156, [R203+0xf800] ;  /* 0x00f80000cb9c783b */ /* 0x000fe20000004200 */
[C---:B------:R-:W-:Y:S01]  /*197c0*/  FMUL.FTZ R50, R0.reuse, R50 ;  /* 0x0000003200327220 */ /* 0x040fe20000410000 */
[----:B------:R-:W-:Y:S01]  /*197d0*/  FMUL.FTZ R51, R0, R51 ;  /* 0x0000003300337220 */ /* 0x000fe20000410000 */
[C---:B------:R-:W-:Y:S01]  /*197e0*/  FMUL.FTZ R52, R2.reuse, R52 ;  /* 0x0000003402347220 */ /* 0x040fe20000410000 */
[----:B------:R-:W-:Y:S01]  /*197f0*/  FMUL.FTZ R53, R2, R53 ;  /* 0x0000003502357220 */ /* 0x000fe20000410000 */
[C---:B------:R-:W-:Y:S01]  /*19800*/  FMUL.FTZ R54, R0.reuse, R54 ;  /* 0x0000003600367220 */ /* 0x040fe20000410000 */
[----:B------:R-:W-:Y:S01]  /*19810*/  FMUL.FTZ R55, R0, R55 ;  /* 0x0000003700377220 */ /* 0x000fe20000410000 */
[C---:B------:R-:W-:Y:S01]  /*19820*/  FMUL.FTZ R56, R2.reuse, R56 ;  /* 0x0000003802387220 */ /* 0x040fe20000410000 */
[----:B------:R-:W-:Y:S01]  /*19830*/  LDSM.16.MT88.4 R164, [R205+0x11800] ;  /* 0x01180000cda4783b */ /* 0x000fe20000004200 */
        /* <DEDUP_REMOVED lines=27> */
[----:B------:R-:W-:Y:S01]  /*199f0*/  FMUL.FTZ R25, R2, R109 ;  /* 0x0000006d02197220 */ /* 0x000fe20000410000 */
[C---:B------:R-:W-:Y:S01]  /*19a00*/  FMUL.FTZ R70, R0.reuse, R70 ;  /* 0x0000004600467220 */ /* 0x040fe20000410000 */
[----:B------:R-:W-:Y:S01]  /*19a10*/  FMUL.FTZ R71, R0, R71 ;  /* 0x0000004700477220 */ /* 0x000fe20000410000 */
[C---:B------:R-:W-:Y:S03]  /*19a20*/  HMMA.16816.F32.BF16 R16, R128.reuse, R26, R16 ;  /* 0x0000001a8010723c */ /* 0x040fe60000041810 */
[C---:B------:R-:W-:Y:S01]  /*19a30*/  FMUL.FTZ R72, R2.reuse, R72 ;  /* 0x0000004802487220 */ /* 0x040fe20000410000 */
[----:B------:R-:W-:Y:S01]  /*19a40*/  FMUL.FTZ R73, R2, R73 ;  /* 0x0000004902497220 */ /* 0x000fe20000410000 */
[C---:B------:R-:W-:Y:S01]  /*19a50*/  FMUL.FTZ R74, R0.reuse, R74 ;  /* 0x0000004a004a7220 */ /* 0x040fe20000410000 */
[C---:B------:R-:W-:Y:S01]  /*19a60*/  HMMA.16816.F32.BF16 R20, R128.reuse, R32, R20 ;  /* 0x000000208014723c */ /* 0x040fe20000041814 */
[----:B------:R-:W-:Y:S04]  /*19a70*/  MUFU.EX2 R182, R182 ;  /* 0x000000b600b67308 */ /* 0x000fe80000000800 */
[C---:B------:R-:W-:Y:S01]  /*19a80*/  FMUL.FTZ R26, R0.reuse, R110 ;  /* 0x0000006e001a7220 */ /* 0x040fe20000410000 */
[----:B------:R-:W-:Y:S01]  /*19a90*/  FMUL.FTZ R27, R0, R111 ;  /* 0x0000006f001b7220 */ /* 0x000fe20000410000 */
[C---:B------:R-:W-:Y:S01]  /*19aa0*/  FMUL.FTZ R32, R2.reuse, R100 ;  /* 0x0000006402207220 */ /* 0x040fe20000410000 */
[----:B------:R-:W4:Y:S03]  /*19ab0*/  LDSM.16.MT88.4 R108, [R203+0xe000] ;  /* 0x00e00000cb6c783b */ /* 0x000f260000004200 */
[----:B------:R-:W-:Y:S01]  /*19ac0*/  MUFU.EX2 R227, R227 ;  /* 0x000000e300e37308 */ /* 0x000fe20000000800 */
[----:B------:R-:W-:Y:S01]  /*19ad0*/  FMUL.FTZ R33, R2, R101 ;  /* 0x0000006502217220 */ /* 0x000fe20000410000 */
[----:B------:R-:W-:Y:S01]  /*19ae0*/  FMUL.FTZ R75, R0, R75 ;  /* 0x0000004b004b7220 */ /* 0x000fe20000410000 */
[C---:B------:R-:W-:Y:S03]  /*19af0*/  HMMA.16816.F32.BF16 R24, R128.reuse, R34, R24 ;  /* 0x000000228018723c */ /* 0x040fe60000041818 */
[C---:B------:R-:W-:Y:S01]  /*19b00*/  FMUL.FTZ R76, R2.reuse, R76 ;  /* 0x0000004c024c7220 */ /* 0x040fe20000410000 */
[----:B------:R-:W-:Y:S01]  /*19b10*/  FMUL.FTZ R77, R2, R77 ;  /* 0x0000004d024d7220 */ /* 0x000fe20000410000 */
[C---:B------:R-:W-:Y:S01]  /*19b20*/  FMUL.FTZ R78, R0.reuse, R78 ;  /* 0x0000004e004e7220 */ /* 0x040fe20000410000 */
[C---:B---3--:R-:W-:Y:S01]  /*19b30*/  HMMA.16816.F32.BF16 R28, R128.reuse, R140, R28 ;  /* 0x0000008c801c723c */ /* 0x048fe2000004181c */
[----:B------:R-:W-:Y:S04]  /*19b40*/  MUFU.EX2 R226, R226 ;  /* 0x000000e200e27308 */ /* 0x000fe80000000800 */
[C---:B------:R-:W-:Y:S01]  /*19b50*/  FMUL.FTZ R34, R0.reuse, R102 ;  /* 0x0000006600227220 */ /* 0x040fe20000410000 */
[C---:B------:R-:W-:Y:S01]  /*19b60*/  FMUL.FTZ R35, R0.reuse, R103 ;  /* 0x0000006700237220 */ /* 0x040fe20000410000 */
[----:B------:R-:W-:Y:S01]  /*19b70*/  FMUL.FTZ R79, R0, R79 ;  /* 0x0000004f004f7220 */ /* 0x000fe20000410000 */
[----:B------:R-:W3:Y:S03]  /*19b80*/  LDSM.16.MT88.4 R100, [R202+0xe000] ;  /* 0x00e00000ca64783b */ /* 0x000ee60000004200 */
[----:B------:R-:W-:Y:S01]  /*19b90*/  MUFU.EX2 R231, R231 ;  /* 0x000000e700e77308 */ /* 0x000fe20000000800 */
[C---:B------:R-:W-:Y:S01]  /*19ba0*/  FMUL.FTZ R80, R2.reuse, R80 ;  /* 0x0000005002507220 */ /* 0x040fe20000410000 */
[----:B------:R-:W-:Y:S01]  /*19bb0*/  FMUL.FTZ R81, R2, R81 ;  /* 0x0000005102517220 */ /* 0x000fe20000410000 */
[C---:B------:R-:W-:Y:S02]  /*19bc0*/  HMMA.16816.F32.BF16 R32, R128.reuse, R142, R32 ;  /* 0x0000008e8020723c */ /* 0x040fe40000041820 */
[----:B------:R-:W-:Y:S01]  /*19bd0*/  LDSM.16.MT88.4 R140, [R204+0xe800] ;  /* 0x00e80000cc8c783b */ /* 0x000fe20000004200 */
[C---:B------:R-:W-:Y:S01]  /*19be0*/  FMUL.FTZ R82, R0.reuse, R82 ;  /* 0x0000005200527220 */ /* 0x040fe20000410000 */
[----:B------:R-:W-:Y:S02]  /*19bf0*/  FMUL.FTZ R83, R0, R83 ;  /* 0x0000005300537220 */ /* 0x000fe40000410000 */
[C---:B--2---:R-:W-:Y:S01]  /*19c00*/  HMMA.16816.F32.BF16 R36, R128.reuse, R120, R36 ;  /* 0x000000788024723c */ /* 0x044fe20000041824 */
[----:B------:R-:W-:Y:S04]  /*19c10*/  MUFU.EX2 R230, R230 ;  /* 0x000000e600e67308 */ /* 0x000fe80000000800 */
[C---:B------:R-:W-:Y:S01]  /*19c20*/  FMUL.FTZ R84, R2.reuse, R84 ;  /* 0x0000005402547220 */ /* 0x040fe20000410000 */
[C---:B------:R-:W-:Y:S01]  /*19c30*/  HMMA.16816.F32.BF16 R40, R128.reuse, R122, R40 ;  /* 0x0000007a8028723c */ /* 0x040fe20000041828 */
[----:B------:R-:W-:Y:S04]  /*19c40*/  LDSM.16.MT88.4 R120, [R202+0xc800] ;  /* 0x00c80000ca78783b */ /* 0x000fe80000004200 */
[----:B------:R-:W-:Y:S01]  /*19c50*/  MUFU.EX2 R235, R235 ;  /* 0x000000eb00eb7308 */ /* 0x000fe20000000800 */
[----:B------:R-:W-:Y:S01]  /*19c60*/  FMUL.FTZ R85, R2, R85 ;  /* 0x0000005502557220 */ /* 0x000fe20000410000 */
[C---:B-1----:R-:W-:Y:S04]  /*19c70*/  HMMA.16816.F32.BF16 R44, R128.reuse, R104, R44 ;  /* 0x00000068802c723c */ /* 0x042fe8000004182c */
[C---:B------:R-:W-:Y:S02]  /*19c80*/  FMUL.FTZ R86, R0.reuse, R86 ;  /* 0x0000005600567220 */ /* 0x040fe40000410000 */
[C---:B------:R-:W-:Y:S01]  /*19c90*/  HMMA.16816.F32.BF16 R48, R128.reuse, R106, R48 ;  /* 0x0000006a8030723c */ /* 0x040fe20000041830 */
[----:B------:R-:W1:Y:S01]  /*19ca0*/  LDSM.16.MT88.4 R104, [R204+0x10000] ;  /* 0x01000000cc68783b */ /* 0x000e620000004200 */
[----:B------:R-:W-:Y:S03]  /*19cb0*/  MUFU.EX2 R228, R228 ;  /* 0x000000e400e47308 */ /* 0x000fe60000000800 */
[----:B------:R-:W-:Y:S01]  /*19cc0*/  FMUL.FTZ R87, R0, R87 ;  /* 0x0000005700577220 */ /* 0x000fe20000410000 */
[C---:B----4-:R-:W-:Y:S06]  /*19cd0*/  HMMA.16816.F32.BF16 R52, R128.reuse, R108, R52 ;  /* 0x0000006c8034723c */ /* 0x050fec0000041834 */
[----:B------:R-:W-:Y:S01]  /*19ce0*/  MUFU.EX2 R237, R237 ;  /* 0x000000ed00ed7308 */ /* 0x000fe20000000800 */
[-CC-:B------:R-:W-:Y:S01]  /*19cf0*/  FFMA.FTZ R179, R252, R134.reuse, -R151.reuse ;  /* 0x00000086fcb37223 */ /* 0x180fe20000010897 */
[C---:B------:R-:W-:Y:S01]  /*19d00*/  HMMA.16816.F32.BF16 R56, R128.reuse, R110, R56 ;  /* 0x0000006e8038723c */ /* 0x040fe20000041838 */
[----:B------:R-:W-:Y:S02]  /*19d10*/  LDSM.16.MT88.4 R108, [R205+0xc800] ;  /* 0x00c80000cd6c783b */ /* 0x000fe40000004200 */
[-CC-:B------:R-:W-:Y:S03]  /*19d20*/  FFMA.FTZ R180, R180, R134.reuse, -R151.reuse ;  /* 0x00000086b4b47223 */ /* 0x180fe60000010897 */
[C---:B---3--:R-:W-:Y:S02]  /*19d30*/  HMMA.16816.F32.BF16 R60, R128.reuse, R100, R60 ;  /* 0x00000064803c723c */ /* 0x048fe4000004183c */
[----:B------:R-:W2:Y:S03]  /*19d40*/  MUFU.EX2 R179, R179 ;  /* 0x000000b300b37308 */ /* 0x000ea60000000800 */
[--C-:B------:R-:W-:Y:S01]  /*19d50*/  FFMA.FTZ R183, R246, R134, -R151.reuse ;  /* 0x00000086f6b77223 */ /* 0x100fe20000010897 */
[C---:B------:R-:W-:Y:S01]  /*19d60*/  HMMA.16816.F32.BF16 R64, R128.reuse, R102, R64 ;  /* 0x000000668040723c */ /* 0x040fe20000041840 */
[----:B------:R-:W3:Y:S05]  /*19d70*/  LDSM.16.MT88.4 R100, [R203+0x10000] ;  /* 0x01000000cb64783b */ /* 0x000eea0000004200 */
[----:B------:R-:W-:Y:S01]  /*19d80*/  MUFU.EX2 R180, R180 ;  /* 0x000000b400b47308 */ /* 0x000fe20000000800 */
[C---:B------:R-:W-:Y:S01]  /*19d90*/  FMUL.FTZ R88, R2.reuse, R88 ;  /* 0x0000005802587220 */ /* 0x040fe20000410000 */
[C---:B------:R-:W-:Y:S03]  /*19da0*/  HMMA.16816.F32.BF16 R68, R128.reuse, R112, R68 ;  /* 0x000000708044723c */ /* 0x040fe60000041844 */
[----:B------:R-:W-:Y:S03]  /*19db0*/  FMUL.FTZ R89, R2, R89 ;  /* 0x0000005902597220 */ /* 0x000fe60000410000 */
[C---:B------:R-:W-:Y:S01]  /*19dc0*/  HMMA.16816.F32.BF16 R72, R128.reuse, R114, R72 ;  /* 0x000000728048723c */ /* 0x040fe20000041848 */
[----:B------:R-:W-:Y:S01]  /*19dd0*/  LDSM.16.MT88.4 R112, [R204+0xc800] ;  /* 0x00c80000cc70783b */ /* 0x000fe20000004200 */
[----:B------:R-:W4:Y:S03]  /*19de0*/  MUFU.EX2 R183, R183 ;  /* 0x000000b700b77308 */ /* 0x000f260000000800 */
[C---:B------:R-:W-:Y:S01]  /*19df0*/  FMUL.FTZ R90, R0.reuse, R90 ;  /* 0x0000005a005a7220 */ /* 0x040fe20000410000 */
[C---:B-1----:R-:W-:Y:S06]  /*19e00*/  HMMA.16816.F32.BF16 R76, R128.reuse, R104, R76 ;  /* 0x00000068804c723c */ /* 0x042fec000004184c */
[----:B------:R-:W-:Y:S01]  /*19e10*/  MUFU.EX2 R239, R239 ;  /* 0x000000ef00ef7308 */ /* 0x000fe20000000800 */
[----:B------:R-:W-:Y:S01]  /*19e20*/  FMUL.FTZ R91, R0, R91 ;  /* 0x0000005b005b7220 */ /* 0x000fe20000410000 */
[C---:B------:R-:W-:Y:S01]  /*19e30*/  HMMA.16816.F32.BF16 R80, R128.reuse, R106, R80 ;  /* 0x0000006a8050723c */ /* 0x040fe20000041850 */
[----:B------:R-:W1:Y:S02]  /*19e40*/  LDSM.16.MT88.4 R104, [R202+0x10000] ;  /* 0x01000000ca68783b */ /* 0x000e640000004200 */
[C---:B------:R-:W-:Y:S01]  /*19e50*/  FMUL.FTZ R92, R2.reuse, R92 ;  /* 0x0000005c025c7220 */ /* 0x040fe20000410000 */
[----:B------:R-:W-:Y:S01]  /*19e60*/  FMUL.FTZ R93, R2, R93 ;  /* 0x0000005d025d7220 */ /* 0x000fe20000410000 */
[C---:B------:R-:W-:Y:S01]  /*19e70*/  FMUL.FTZ R94, R0.reuse, R94 ;  /* 0x0000005e005e7220 */ /* 0x040fe20000410000 */
[----:B------:R-:W-:Y:S02]  /*19e80*/  FMUL.FTZ R95, R0, R95 ;  /* 0x0000005f005f7220 */ /* 0x000fe40000410000 */
[----:B------:R-:W-:Y:S03]  /*19e90*/  MUFU.EX2 R236, R236 ;  /* 0x000000ec00ec7308 */ /* 0x000fe60000000800 */
[C---:B------:R-:W-:Y:S01]  /*19ea0*/  FMUL.FTZ R96, R2.reuse, R96 ;  /* 0x0000006002607220 */ /* 0x040fe20000410000 */
[----:B------:R-:W-:Y:S01]  /*19eb0*/  FMUL.FTZ R97, R2, R97 ;  /* 0x0000006102617220 */ /* 0x000fe20000410000 */
[C---:B------:R-:W-:Y:S01]  /*19ec0*/  FMUL.FTZ R98, R0.reuse, R98 ;  /* 0x0000006200627220 */ /* 0x040fe20000410000 */
[----:B------:R-:W-:Y:S01]  /*19ed0*/  FMUL.FTZ R99, R0, R99 ;  /* 0x0000006300637220 */ /* 0x000fe20000410000 */
[-CC-:B------:R-:W-:Y:S01]  /*19ee0*/  FFMA.FTZ R224, R242, R134.reuse, -R151.reuse ;  /* 0x00000086f2e07223 */ /* 0x180fe20000010897 */
[-CC-:B------:R-:W-:Y:S01]  /*19ef0*/  FFMA.FTZ R229, R240, R134.reuse, -R151.reuse ;  /* 0x00000086f0e57223 */ /* 0x180fe20000010897 */
[C---:B---3--:R-:W-:Y:S01]  /*19f00*/  HMMA.16816.F32.BF16 R84, R128.reuse, R100, R84 ;  /* 0x000000648054723c */ /* 0x048fe20000041854 */
[----:B------:R-:W-:Y:S02]  /*19f10*/  MUFU.EX2 R135, R135 ;  /* 0x0000008700877308 */ /* 0x000fe40000000800 */
[-C--:B------:R-:W-:Y:S01]  /*19f20*/  FFMA.FTZ R233, R234, R134.reuse, -R151 ;  /* 0x00000086eae97223 */ /* 0x080fe20000010897 */
[-C--:B------:R-:W-:Y:S01]  /*19f30*/  FFMA.FTZ R234, R162, R134.reuse, -R149 ;  /* 0x00000086a2ea7223 */ /* 0x080fe20000010895 */
[--C-:B------:R-:W-:Y:S01]  /*19f40*/  FFMA.FTZ R232, R232, R134, -R151.reuse ;  /* 0x00000086e8e87223 */ /* 0x100fe20000010897 */
[C---:B------:R-:W-:Y:S05]  /*19f50*/  HMMA.16816.F32.BF16 R88, R128.reuse, R102, R88 ;  /* 0x000000668058723c */ /* 0x040fea0000041858 */
[----:B------:R-:W-:Y:S01]  /*19f60*/  MUFU.EX2 R224, R224 ;  /* 0x000000e000e07308 */ /* 0x000fe20000000800 */
[----:B--2---:R-:W-:Y:S01]  /*19f70*/  F2FP.BF16.F32.PACK_AB R100, R179, R176 ;  /* 0x000000b0b364723e */ /* 0x004fe200000010ff */
[----:B------:R-:W-:Y:S01]  /*19f80*/  FFMA.FTZ R151, R161, R134, -R151 ;  /* 0x00000086a1977223 */ /* 0x000fe20000010897 */
[----:B------:R-:W-:Y:S01]  /*19f90*/  F2FP.BF16.F32.PACK_AB R101, R181, R178 ;  /* 0x000000b2b565723e */ /* 0x000fe200000010ff */
[----:B------:R-:W-:Y:S02]  /*19fa0*/  LDSM.16.MT88.4 R160, [R202+0xf800] ;  /* 0x00f80000caa0783b */ /* 0x000fe40000004200 */
[----:B----4-:R-:W-:Y:S01]  /*19fb0*/  F2FP.BF16.F32.PACK_AB R102, R183, R180 ;  /* 0x000000b4b766723e */ /* 0x010fe200000010ff */
[----:B------:R-:W-:Y:S01]  /*19fc0*/  FFMA.FTZ R134, R133, R134, -R149 ;  /* 0x0000008685867223 */ /* 0x000fe20000010895 */
[----:B------:R-:W-:Y:S02]  /*19fd0*/  F2FP.BF16.F32.PACK_AB R103, R227, R182 ;  /* 0x000000b6e367723e */ /* 0x000fe400000010ff */
[----:B------:R2:W-:Y:S01]  /*19fe0*/  MUFU.EX2 R241, R151 ;  /* 0x0000009700f17308 */ /* 0x0005e20000000800 */
[----:B------:R-:W-:Y:S01]  /*19ff0*/  FFMA.FTZ R177, R2, R225, R177 ;  /* 0x000000e102b17223 */ /* 0x000fe200000100b1 */
[----:B------:R-:W-:Y:S01]  /*1a000*/  FFMA.FTZ R175, R0, R223, R175 ;  /* 0x000000df00af7223 */ /* 0x000fe200000100af */
[C---:B-1----:R-:W-:Y:S03]  /*1a010*/  HMMA.16816.F32.BF16 R92, R128.reuse, R104, R92 ;  /* 0x00000068805c723c */ /* 0x042fe6000004185c */
[----:B------:R-:W-:Y:S04]  /*1a020*/  FADD.FTZ R174, R174, R177 ;  /* 0x000000b1aeae7221 */ /* 0x000fe80000010000 */
[----:B------:R-:W1:Y:S01]  /*1a030*/  MUFU.EX2 R229, R229 ;  /* 0x000000e500e57308 */ /* 0x000e620000000800 */
[----:B------:R-:W-:Y:S01]  /*1a040*/  FADD.FTZ R175, R171, R175 ;  /* 0x000000afabaf7221 */ /* 0x000fe20000010000 */
[----:B------:R-:W-:Y:S01]  /*1a050*/  HMMA.16816.F32.BF16 R96, R128, R106, R96 ;  /* 0x0000006a8060723c */ /* 0x000fe20000041860 */
[----:B------:R-:W3:Y:S02]  /*1a060*/  LDSM.16.MT88.4 R104, [R202+0xe800] ;  /* 0x00e80000ca68783b */ /* 0x000ee40000004200 */
[----:B------:R-:W-:Y:S03]  /*1a070*/  FADD.FTZ R170, R170, R175 ;  /* 0x000000afaaaa7221 */ /* 0x000fe60000010000 */
[C---:B------:R-:W-:Y:S02]  /*1a080*/  HMMA.16816.F32.BF16 R4, R100.reuse, R108, R4 ;  /* 0x0000006c6404723c */ /* 0x040fe40000041804 */
[----:B------:R-:W-:Y:S01]  /*1a090*/  MUFU.EX2 R233, R233 ;  /* 0x000000e900e97308 */ /* 0x000fe20000000800 */
[----:B------:R-:W-:Y:S02]  /*1a0a0*/  LDSM.16.MT88.4 R128, [R202+0xd000] ;  /* 0x00d00000ca80783b */ /* 0x000fe40000004200 */
[----:B------:R-:W-:Y:S01]  /*1a0b0*/  FADD.FTZ R137, R137, R170 ;  /* 0x000000aa89897221 */ /* 0x000fe20000010000 */
[C---:B------:R-:W-:Y:S06]  /*1a0c0*/  HMMA.16816.F32.BF16 R8, R100.reuse, R110, R8 ;  /* 0x0000006e6408723c */ /* 0x040fec0000041808 */
[----:B------:R-:W4:Y:S01]  /*1a0d0*/  MUFU.EX2 R232, R232 ;  /* 0x000000e800e87308 */ /* 0x000f220000000800 */
[----:B------:R-:W5:Y:S01]  /*1a0e0*/  LDSM.16.MT88.4 R108, [R205+0x10800] ;  /* 0x01080000cd6c783b */ /* 0x000f620000004200 */
[C---:B------:R-:W-:Y:S08]  /*1a0f0*/  HMMA.16816.F32.BF16 R12, R100.reuse, R112, R12 ;  /* 0x00000070640c723c */ /* 0x040ff0000004180c */
[----:B------:R-:W4:Y:S01]  /*1a100*/  MUFU.EX2 R234, R234 ;  /* 0x000000ea00ea7308 */ /* 0x000f220000000800 */
[C---:B------:R-:W-:Y:S01]  /*1a110*/  HMMA.16816.F32.BF16 R16, R100.reuse, R114, R16 ;  /* 0x000000726410723c */ /* 0x040fe20000041810 */
[----:B------:R-:W4:Y:S02]  /*1a120*/  LDSM.16.MT88.4 R112, [R204+0x10800] ;  /* 0x01080000cc70783b */ /* 0x000f240000004200 */
[----:B------:R-:W-:Y:S03]  /*1a130*/  FADD.FTZ R178, R178, R137 ;  /* 0x00000089b2b27221 */ /* 0x000fe60000010000 */
[C---:B------:R-:W-:Y:S03]  /*1a140*/  HMMA.16816.F32.BF16 R20, R100.reuse, R116, R20 ;  /* 0x000000746414723c */ /* 0x040fe60000041814 */
[----:B------:R-:W4:Y:S01]  /*1a150*/  MUFU.EX2 R134, R134 ;  /* 0x0000008600867308 */ /* 0x000f220000000800 */
[----:B--2---:R-:W-:Y:S01]  /*1a160*/  LDSM.16.MT88.4 R148, [R205+0xf800] ;  /* 0x00f80000cd94783b */ /* 0x004fe20000004200 */
[----:B------:R-:W-:Y:S01]  /*1a170*/  MOV R137, R132 ;  /* 0x0000008400897202 */ /* 0x000fe20000000f00 */
[C---:B------:R-:W-:Y:S06]  /*1a180*/  HMMA.16816.F32.BF16 R24, R100.reuse, R118, R24 ;  /* 0x000000766418723c */ /* 0x040fec0000041818 */
[----:B------:R-:W2:Y:S01]  /*1a190*/  LDSM.16.MT88.4 R116, [R203+0x10800] ;  /* 0x01080000cb74783b */ /* 0x000ea20000004200 */
[C---:B------:R-:W-:Y:S04]  /*1a1a0*/  HMMA.16816.F32.BF16 R28, R100.reuse, R120, R28 ;  /* 0x00000078641c723c */ /* 0x040fe8000004181c */
[----:B------:R-:W-:Y:S02]  /*1a1b0*/  FADD.FTZ R181, R181, R178 ;  /* 0x000000b2b5b57221 */ /* 0x000fe40000010000 */
[C---:B------:R-:W-:Y:S01]  /*1a1c0*/  HMMA.16816.F32.BF16 R32, R100.reuse, R122, R32 ;  /* 0x0000007a6420723c */ /* 0x040fe20000041820 */
[----:B------:R-:W-:Y:S04]  /*1a1d0*/  LDSM.16.MT88.4 R120, [R205+0xd000] ;  /* 0x00d00000cd78783b */ /* 0x000fe80000004200 */
[----:B------:R-:W-:Y:S01]  /*1a1e0*/  FADD.FTZ R182, R182, R181 ;  /* 0x000000b5b6b67221 */ /* 0x000fe20000010000 */
[C---:B------:R-:W-:Y:S05]  /*1a1f0*/  HMMA.16816.F32.BF16 R36, R100.reuse, R124, R36 ;  /* 0x0000007c6424723c */ /* 0x040fea0000041824 */
[----:B------:R-:W-:Y:S01]  /*1a200*/  FADD.FTZ R227, R227, R182 ;  /* 0x000000b6e3e37221 */ /* 0x000fe20000010000 */
        /* <DEDUP_REMOVED lines=11> */
[C---:B-----5:R-:W-:Y:S06]  /*1a2c0*/  HMMA.16816.F32.BF16 R68, R100.reuse, R108, R68 ;  /* 0x0000006c6444723c */ /* 0x060fec0000041844 */
[C---:B------:R-:W-:Y:S05]  /*1a2d0*/  HMMA.16816.F32.BF16 R72, R100.reuse, R110, R72 ;  /* 0x0000006e6448723c */ /* 0x040fea0000041848 */
[----:B-1----:R-:W-:Y:S01]  /*1a2e0*/  F2FP.BF16.F32.PACK_AB R108, R229, R224 ;  /* 0x000000e0e56c723e */ /* 0x002fe200000010ff */
[C---:B----4-:R-:W-:Y:S05]  /*1a2f0*/  HMMA.16816.F32.BF16 R76, R100.reuse, R112, R76 ;  /* 0x00000070644c723c */ /* 0x050fea000004184c */
[----:B------:R-:W-:Y:S01]  /*1a300*/  F2FP.BF16.F32.PACK_AB R109, R231, R226 ;  /* 0x000000e2e76d723e */ /* 0x000fe200000010ff */
[C---:B------:R-:W-:Y:S01]  /*1a310*/  HMMA.16816.F32.BF16 R80, R100.reuse, R114, R80 ;  /* 0x000000726450723c */ /* 0x040fe20000041850 */
[----:B------:R-:W1:Y:S04]  /*1a320*/  LDSM.16.MT88.4 R112, [R203+0xd000] ;  /* 0x00d00000cb70783b */ /* 0x000e680000004200 */
[----:B------:R-:W-:Y:S01]  /*1a330*/  F2FP.BF16.F32.PACK_AB R110, R232, R233 ;  /* 0x000000e9e86e723e */ /* 0x000fe200000010ff */
[C---:B--2---:R-:W-:Y:S05]  /*1a340*/  HMMA.16816.F32.BF16 R84, R100.reuse, R116, R84 ;  /* 0x000000746454723c */ /* 0x044fea0000041854 */
[----:B------:R-:W-:Y:S01]  /*1a350*/  F2FP.BF16.F32.PACK_AB R111, R235, R230 ;  /* 0x000000e6eb6f723e */ /* 0x000fe200000010ff */
[C---:B------:R-:W-:Y:S01]  /*1a360*/  HMMA.16816.F32.BF16 R88, R100.reuse, R118, R88 ;  /* 0x000000766458723c */ /* 0x040fe20000041858 */
[----:B------:R-:W2:Y:S04]  /*1a370*/  LDSM.16.MT88.4 R116, [R204+0xf000] ;  /* 0x00f00000cc74783b */ /* 0x000ea80000004200 */
[----:B------:R-:W-:Y:S01]  /*1a380*/  FADD.FTZ R226, R226, R227 ;  /* 0x000000e3e2e27221 */ /* 0x000fe20000010000 */
[C---:B---3--:R-:W-:Y:S05]  /*1a390*/  HMMA.16816.F32.BF16 R92, R100.reuse, R104, R92 ;  /* 0x00000068645c723c */ /* 0x048fea000004185c */
[----:B------:R-:W-:Y:S01]  /*1a3a0*/  FADD.FTZ R231, R231, R226 ;  /* 0x000000e2e7e77221 */ /* 0x000fe20000010000 */
[----:B------:R-:W-:Y:S01]  /*1a3b0*/  HMMA.16816.F32.BF16 R96, R100, R106, R96 ;  /* 0x0000006a6460723c */ /* 0x000fe20000041860 */
[----:B------:R-:W3:Y:S04]  /*1a3c0*/  LDSM.16.MT88.4 R100, [R202+0xf000] ;  /* 0x00f00000ca64783b */ /* 0x000ee80000004200 */
[----:B------:R-:W-:Y:S01]  /*1a3d0*/  FADD.FTZ R230, R230, R231 ;  /* 0x000000e7e6e67221 */ /* 0x000fe20000010000 */
[C---:B------:R-:W-:Y:S03]  /*1a3e0*/  HMMA.16816.F32.BF16 R4, R108.reuse, R120, R4 ;  /* 0x000000786c04723c */ /* 0x040fe60000041804 */
[----:B------:R-:W4:Y:S02]  /*1a3f0*/  LDSM.16.MT88.4 R104, [R205+0x11000] ;  /* 0x01100000cd68783b */ /* 0x000f240000004200 */
[----:B------:R-:W-:Y:S01]  /*1a400*/  FADD.FTZ R235, R235, R230 ;  /* 0x000000e6ebeb7221 */ /* 0x000fe20000010000 */
[C---:B------:R-:W-:Y:S05]  /*1a410*/  HMMA.16816.F32.BF16 R8, R108.reuse, R122, R8 ;  /* 0x0000007a6c08723c */ /* 0x040fea0000041808 */
[----:B------:R-:W-:Y:S01]  /*1a420*/  LDSM.16.MT88.4 R120, [R202+0x11000] ;  /* 0x01100000ca78783b */ /* 0x000fe20000004200 */
[C---:B------:R-:W-:Y:S06]  /*1a430*/  HMMA.16816.F32.BF16 R12, R108.reuse, R124, R12 ;  /* 0x0000007c6c0c723c */ /* 0x040fec000004180c */
[C---:B------:R-:W-:Y:S01]  /*1a440*/  HMMA.16816.F32.BF16 R16, R108.reuse, R126, R16 ;  /* 0x0000007e6c10723c */ /* 0x040fe20000041810 */
[----:B------:R-:W-:Y:S05]  /*1a450*/  LDSM.16.MT88.4 R124, [R205+0xd800] ;  /* 0x00d80000cd7c783b */ /* 0x000fea0000004200 */
[C---:B-1----:R-:W-:Y:S06]  /*1a460*/  HMMA.16816.F32.BF16 R20, R108.reuse, R112, R20 ;  /* 0x000000706c14723c */ /* 0x042fec0000041814 */
[C---:B------:R-:W-:Y:S01]  /*1a470*/  HMMA.16816.F32.BF16 R24, R108.reuse, R114, R24 ;  /* 0x000000726c18723c */ /* 0x040fe20000041818 */
[----:B------:R-:W1:Y:S05]  /*1a480*/  LDSM.16.MT88.4 R112, [R204+0x11000] ;  /* 0x01100000cc70783b */ /* 0x000e6a0000004200 */
[C---:B------:R-:W-:Y:S06]  /*1a490*/  HMMA.16816.F32.BF16 R28, R108.reuse, R128, R28 ;  /* 0x000000806c1c723c */ /* 0x040fec000004181c */
[C---:B------:R-:W-:Y:S06]  /*1a4a0*/  HMMA.16816.F32.BF16 R32, R108.reuse, R130, R32 ;  /* 0x000000826c20723c */ /* 0x040fec0000041820 */
[C---:B------:R-:W-:Y:S06]  /*1a4b0*/  HMMA.16816.F32.BF16 R36, R108.reuse, R140, R36 ;  /* 0x0000008c6c24723c */ /* 0x040fec0000041824 */
[C---:B------:R-:W-:Y:S05]  /*1a4c0*/  HMMA.16816.F32.BF16 R40, R108.reuse, R142, R40 ;  /* 0x0000008e6c28723c */ /* 0x040fea0000041828 */
[----:B------:R-:W-:Y:S01]  /*1a4d0*/  F2FP.BF16.F32.PACK_AB R140, R237, R228 ;  /* 0x000000e4ed8c723e */ /* 0x000fe200000010ff */
[C---:B--2---:R-:W-:Y:S05]  /*1a4e0*/  HMMA.16816.F32.BF16 R44, R108.reuse, R116, R44 ;  /* 0x000000746c2c723c */ /* 0x044fea000004182c */
[----:B------:R-:W-:Y:S01]  /*1a4f0*/  F2FP.BF16.F32.PACK_AB R141, R239, R234 ;  /* 0x000000eaef8d723e */ /* 0x000fe200000010ff */
[C---:B------:R-:W-:Y:S01]  /*1a500*/  HMMA.16816.F32.BF16 R48, R108.reuse, R118, R48 ;  /* 0x000000766c30723c */ /* 0x040fe20000041830 */
[----:B------:R-:W2:Y:S04]  /*1a510*/  LDSM.16.MT88.4 R116, [R203+0x11000] ;  /* 0x01100000cb74783b */ /* 0x000ea80000004200 */
[----:B------:R-:W-:Y:S01]  /*1a520*/  F2FP.BF16.F32.PACK_AB R142, R241, R236 ;  /* 0x000000ecf18e723e */ /* 0x000fe200000010ff */
[C---:B------:R-:W-:Y:S05]  /*1a530*/  HMMA.16816.F32.BF16 R52, R108.reuse, R144, R52 ;  /* 0x000000906c34723c */ /* 0x040fea0000041834 */
[----:B------:R-:W-:Y:S01]  /*1a540*/  F2FP.BF16.F32.PACK_AB R143, R134, R135 ;  /* 0x00000087868f723e */ /* 0x000fe200000010ff */
[C---:B------:R-:W-:Y:S01]  /*1a550*/  HMMA.16816.F32.BF16 R56, R108.reuse, R146, R56 ;  /* 0x000000926c38723c */ /* 0x040fe20000041838 */
[----:B------:R-:W-:Y:S04]  /*1a560*/  LDSM.16.MT88.4 R144, [R202+0xd800] ;  /* 0x00d80000ca90783b */ /* 0x000fe80000004200 */
[----:B------:R-:W-:Y:S01]  /*1a570*/  FADD.FTZ R234, R234, R235 ;  /* 0x000000ebeaea7221 */ /* 0x000fe20000010000 */
[C---:B---3--:R-:W-:Y:S05]  /*1a580*/  HMMA.16816.F32.BF16 R60, R108.reuse, R100, R60 ;  /* 0x000000646c3c723c */ /* 0x048fea000004183c */
[----:B------:R-:W-:Y:S01]  /*1a590*/  FADD.FTZ R234, R239, R234 ;  /* 0x000000eaefea7221 */ /* 0x000fe20000010000 */
[C---:B------:R-:W-:Y:S01]  /*1a5a0*/  HMMA.16816.F32.BF16 R64, R108.reuse, R102, R64 ;  /* 0x000000666c40723c */ /* 0x040fe20000041840 */
[----:B------:R-:W3:Y:S04]  /*1a5b0*/  LDSM.16.MT88.4 R100, [R204+0xd800] ;  /* 0x00d80000cc64783b */ /* 0x000ee80000004200 */
[----:B------:R-:W-:Y:S01]  /*1a5c0*/  FADD.FTZ R135, R135, R234 ;  /* 0x000000ea87877221 */ /* 0x000fe20000010000 */
[C---:B----4-:R-:W-:Y:S05]  /*1a5d0*/  HMMA.16816.F32.BF16 R68, R108.reuse, R104, R68 ;  /* 0x000000686c44723c */ /* 0x050fea0000041844 */
[----:B------:R-:W-:Y:S01]  /*1a5e0*/  FADD.FTZ R223, R134, R135 ;  /* 0x0000008786df7221 */ /* 0x000fe20000010000 */
[C---:B------:R-:W-:Y:S01]  /*1a5f0*/  HMMA.16816.F32.BF16 R72, R108.reuse, R106, R72 ;  /* 0x0000006a6c48723c */ /* 0x040fe20000041848 */
[----:B------:R-:W4:Y:S05]  /*1a600*/  LDSM.16.MT88.4 R104, [R203+0xd800] ;  /* 0x00d80000cb68783b */ /* 0x000f2a0000004200 */
[C---:B-1----:R-:W-:Y:S06]  /*1a610*/  HMMA.16816.F32.BF16 R76, R108.reuse, R112, R76 ;  /* 0x000000706c4c723c */ /* 0x042fec000004184c */
[C---:B------:R-:W-:Y:S06]  /*1a620*/  HMMA.16816.F32.BF16 R80, R108.reuse, R114, R80 ;  /* 0x000000726c50723c */ /* 0x040fec0000041850 */
[C---:B--2---:R-:W-:Y:S06]  /*1a630*/  HMMA.16816.F32.BF16 R84, R108.reuse, R116, R84 ;  /* 0x000000746c54723c */ /* 0x044fec0000041854 */
[C---:B------:R-:W-:Y:S06]  /*1a640*/  HMMA.16816.F32.BF16 R88, R108.reuse, R118, R88 ;  /* 0x000000766c58723c */ /* 0x040fec0000041858 */
[C---:B------:R-:W-:Y:S06]  /*1a650*/  HMMA.16816.F32.BF16 R92, R108.reuse, R120, R92 ;  /* 0x000000786c5c723c */ /* 0x040fec000004185c */
[----:B------:R-:W-:Y:S06]  /*1a660*/  HMMA.16816.F32.BF16 R96, R108, R122, R96 ;  /* 0x0000007a6c60723c */ /* 0x000fec0000041860 */
[C---:B------:R-:W-:Y:S01]  /*1a670*/  HMMA.16816.F32.BF16 R128, R140.reuse, R124, R4 ;  /* 0x0000007c8c80723c */ /* 0x040fe20000041804 */
[----:B------:R-:W1:Y:S05]  /*1a680*/  LDSM.16.MT88.4 R4, [R204+0x11800] ;  /* 0x01180000cc04783b */ /* 0x000e6a0000004200 */
[C---:B------:R-:W-:Y:S03]  /*1a690*/  HMMA.16816.F32.BF16 R124, R140.reuse, R126, R8 ;  /* 0x0000007e8c7c723c */ /* 0x040fe60000041808 */
[----:B------:R-:W2:Y:S03]  /*1a6a0*/  LDSM.16.MT88.4 R8, [R203+0x11800] ;  /* 0x01180000cb08783b */ /* 0x000ea60000004200 */
[C---:B---3--:R-:W-:Y:S05]  /*1a6b0*/  HMMA.16816.F32.BF16 R120, R140.reuse, R100, R12 ;  /* 0x000000648c78723c */ /* 0x048fea000004180c */
[----:B------:R-:W3:Y:S01]  /*1a6c0*/  LDSM.16.MT88.4 R12, [R202+0x11800] ;  /* 0x01180000ca0c783b */ /* 0x000ee20000004200 */
[C---:B------:R-:W-:Y:S06]  /*1a6d0*/  HMMA.16816.F32.BF16 R116, R140.reuse, R102, R16 ;  /* 0x000000668c74723c */ /* 0x040fec0000041810 */
[C---:B----4-:R-:W-:Y:S05]  /*1a6e0*/  HMMA.16816.F32.BF16 R112, R140.reuse, R104, R20 ;  /* 0x000000688c70723c */ /* 0x050fea0000041814 */
[----:B------:R-:W-:Y:S01]  /*1a6f0*/  FADD.FTZ R17, R173, R174 ;  /* 0x000000aead117221 */ /* 0x000fe20000010000 */
[C---:B------:R-:W-:Y:S05]  /*1a700*/  HMMA.16816.F32.BF16 R108, R140.reuse, R106, R24 ;  /* 0x0000006a8c6c723c */ /* 0x040fea0000041818 */
        /* <DEDUP_REMOVED lines=16> */
[----:B------:R-:W-:Y:S01]  /*1a810*/  IADD3 R0, R222, -0x1, RZ ;  /* 0xffffffffde007810 */ /* 0x000fe20007ffe0ff */
        /* <DEDUP_REMOVED lines=8> */
[C---:B-1----:R-:W-:Y:S05]  /*1a8a0*/  HMMA.16816.F32.BF16 R76, R140.reuse, R4, R76 ;  /* 0x000000048c4c723c */ /* 0x042fea000004184c */
[----:B------:R-:W-:Y:S01]  /*1a8b0*/  MOV R222, R0 ;  /* 0x0000000000de7202 */ /* 0x000fe20000000f00 */
[C---:B------:R-:W-:Y:S05]  /*1a8c0*/  HMMA.16816.F32.BF16 R80, R140.reuse, R6, R80 ;  /* 0x000000068c50723c */ /* 0x040fea0000041850 */
[----:B------:R-:W-:Y:S01]  /*1a8d0*/  FADD.FTZ R225, R241, R236 ;  /* 0x000000ecf1e17221 */ /* 0x000fe20000010000 */
[C---:B--2---:R-:W-:Y:S05]  /*1a8e0*/  HMMA.16816.F32.BF16 R84, R140.reuse, R8, R84 ;  /* 0x000000088c54723c */ /* 0x044fea0000041854 */
[----:B------:R-:W-:Y:S01]  /*1a8f0*/  MOV R0, R3 ;  /* 0x0000000300007202 */ /* 0x000fe20000000f00 */
[C---:B------:R-:W-:Y:S06]  /*1a900*/  HMMA.16816.F32.BF16 R88, R140.reuse, R10, R88 ;  /* 0x0000000a8c58723c */ /* 0x040fec0000041858 */
[C---:B---3--:R-:W-:Y:S06]  /*1a910*/  HMMA.16816.F32.BF16 R92, R140.reuse, R12, R92 ;  /* 0x0000000c8c5c723c */ /* 0x048fec000004185c */
[----:B------:R-:W-:Y:S01]  /*1a920*/  HMMA.16816.F32.BF16 R96, R140, R14, R96 ;  /* 0x0000000e8c60723c */ /* 0x000fe20000041860 */
[----:B------:R-:W-:Y:S11]  /*1a930*/  @!UPT UIADD3 URZ, URZ, URZ, URZ ;  /* 0x0000003f3f3ff290 */ /* 0x000ff6000fffe03f */
[----:B------:R-:W-:Y:S01]  /*1a940*/  @!UPT UIADD3 URZ, URZ, URZ, URZ ;  /* 0x0000003f3f3ff290 */ /* 0x000fe2000fffe03f */
[----:B------:R-:W-:Y:S11]  /*1a950*/  @P0 BRA `(.L_x_1351) ;  /* 0xffffffbc00b40947 */ /* 0x000ff6000383ffff */
.L_x_1342:
        /* <DEDUP_REMOVED lines=14> */
.L_x_1368:
        /* <DEDUP_REMOVED lines=277> */
.L_x_1354:
        /* <DEDUP_REMOVED lines=8> */
.L_x_1355:
[----:B------:R-:W-:Y:S05]  /*1bc10*/  BSYNC B0 ;  /* 0x0000000000007941 */ /* 0x000fea0003800000 */
.L_x_1353:
        /* <DEDUP_REMOVED lines=49> */
.L_x_1357:
[----:B------:R-:W-:Y:S05]  /*1bf30*/  BSYNC B0 ;  /* 0x0000000000007941 */ /* 0x000fea0003800000 */
.L_x_1356:
[----:B------:R-:W3:Y:S01]  /*1bf40*/  S2R R3, SR_TID.X ;  /* 0x0000000000037919 */ /* 0x000ee20000002100 */
[----:B------:R-:W-:Y:S02]  /*1bf50*/  LEA.HI R5, R5, R2, RZ, 0x3 ;  /* 0x0000000205057211 */ /* 0x000fe400078f18ff */
[----:B------:R-:W-:Y:S02]  /*1bf60*/  R2UR UR4, R10 ;  /* 0x000000000a0472ca */ /* 0x000fe400000e0000 */
[----:B------:R-:W-:Y:S02]  /*1bf70*/  LOP3.LUT R5, R5, 0xfffffff8, RZ, 0xc0, !PT ;  /* 0xfffffff805057812 */ /* 0x000fe400078ec0ff */
[----:B------:R-:W-:-:S03]  /*1bf80*/  R2UR UR5, R11 ;  /* 0x000000000b0572ca */ /* 0x000fc600000e0000 */
[----:B------:R-:W-:-:S04]  /*1bf90*/  IMAD.IADD R5, R2, 0x1, -R5 ;  /* 0x0000000102057824 */ /* 0x000fc800078e0a05 */
[----:B--2---:R-:W-:Y:S02]  /*1bfa0*/  IMAD.SHL.U32 R62, R5, 0x8, RZ ;  /* 0x00000008053e7824 */ /* 0x004fe400078e00ff */
[----:B------:R-:W-:-:S03]  /*1bfb0*/  IMAD.SHL.U32 R9, R215, 0x40, RZ ;  /* 0x00000040d7097824 */ /* 0x000fc600078e00ff */
[--C-:B------:R-:W-:Y:S01]  /*1bfc0*/  SHF.R.S32.HI R63, RZ, 0x1f, R62.reuse ;  /* 0x0000001fff3f7819 */ /* 0x100fe2000001143e */
[--C-:B------:R-:W-:Y:S01]  /*1bfd0*/  IMAD.IADD R216, R216, 0x1, -R9.reuse ;  /* 0x00000001d8d87824 */ /* 0x100fe200078e0a09 */
[----:B------:R-:W-:Y:S01]  /*1bfe0*/  SHF.R.S32.HI R60, RZ, 0x1f, R9 ;  /* 0x0000001fff3c7819 */ /* 0x000fe20000011409 */
[----:B-1----:R1:W5:Y:S01]  /*1bff0*/  LD.E R6, desc[UR4][R6.64+0xc0] ;  /* 0x0000c00406067980 */ /* 0x002362000c101900 */
[----:B------:R-:W-:Y:S01]  /*1c000*/  SHF.R.S32.HI R5, RZ, 0x1f, R213 ;  /* 0x0000001fff057819 */ /* 0x000fe200000114d5 */
[-C--:B-----5:R-:W-:Y:S01]  /*1c010*/  IMAD.WIDE.U32 R70, R66, R9.reuse, R62 ;  /* 0x0000000942467225 */ /* 0x0a0fe200078e003e */
[----:B------:R-:W-:Y:S03]  /*1c020*/  BSSY B0, `(.L_x_1358) ;  /* 0x000002d000007945 */ /* 0x000fe60003800000 */
[----:B------:R-:W-:Y:S01]  /*1c030*/  IMAD R9, R67, R9, RZ ;  /* 0x0000000943097224 */ /* 0x000fe200078e02ff */
[----:B------:R-:W-:Y:S01]  /*1c040*/  IADD3 R8, P0, R8, R70, RZ ;  /* 0x0000004608087210 */ /* 0x000fe20007f1e0ff */
[----:B------:R-:W-:Y:S01]  /*1c050*/  IMAD R2, R65, R213, RZ ;  /* 0x000000d541027224 */ /* 0x000fe200078e02ff */
[----:B---3--:R-:W-:Y:S01]  /*1c060*/  SHF.R.S32.HI R4, RZ, 0x1f, R3 ;  /* 0x0000001fff047819 */ /* 0x008fe20000011403 */
[----:B------:R-:W-:-:S02]  /*1c070*/  IMAD R9, R66, R60, R9 ;  /* 0x0000003c42097224 */ /* 0x000fc400078e0209 */
[----:B------:R-:W-:Y:S01]  /*1c080*/  IMAD R2, R64, R5, R2 ;  /* 0x0000000540027224 */ /* 0x000fe200078e0202 */
[----:B------:R-:W-:Y:S02]  /*1c090*/  LEA.HI R4, R4, R3, RZ, 0x3 ;  /* 0x0000000304047211 */ /* 0x000fe400078f18ff */
[----:B------:R-:W-:-:S03]  /*1c0a0*/  IADD3.X R9, R0, R71, R9, P0, !PT ;  /* 0x0000004700097210 */ /* 0x000fc600007fe409 */
[----:B------:R-:W-:Y:S01]  /*1c0b0*/  IMAD.WIDE.U32 R64, R64, R213, R8 ;  /* 0x000000d540407225 */ /* 0x000fe200078e0008 */
[----:B-1----:R-:W-:-:S03]  /*1c0c0*/  SHF.R.S32.HI R7, RZ, 0x3, R4 ;  /* 0x00000003ff077819 */ /* 0x002fc60000011404 */
[----:B------:R-:W-:Y:S01]  /*1c0d0*/  IMAD.IADD R71, R65, 0x1, R2 ;  /* 0x0000000141477824 */ /* 0x000fe200078e0202 */
[----:B------:R-:W-:Y:S02]  /*1c0e0*/  LOP3.LUT R4, R4, 0xfffffff8, RZ, 0xc0, !PT ;  /* 0xfffffff804047812 */ /* 0x000fe400078ec0ff */
[CC--:B------:R-:W-:Y:S01]  /*1c0f0*/  ISETP.GE.AND P0, PT, R7.reuse, R216.reuse, PT ;  /* 0x000000d80700720c */ /* 0x0c0fe20003f06270 */
[----:B------:R-:W-:Y:S02]  /*1c100*/  VIADD R5, R7, 0x10 ;  /* 0x0000001007057836 */ /* 0x000fe40000000000 */
[----:B------:R-:W-:Y:S02]  /*1c110*/  IMAD.IADD R4, R3, 0x1, -R4 ;  /* 0x0000000103047824 */ /* 0x000fe400078e0a04 */
[----:B------:R-:W-:Y:S01]  /*1c120*/  VIADD R3, R7, 0x20 ;  /* 0x0000002007037836 */ /* 0x000fe20000000000 */
[----:B------:R-:W-:Y:S01]  /*1c130*/  ISETP.GE.AND P3, PT, R5, R216, PT ;  /* 0x000000d80500720c */ /* 0x000fe20003f66270 */
[----:B------:R-:W-:-:S02]  /*1c140*/  VIADD R5, R7, 0x30 ;  /* 0x0000003007057836 */ /* 0x000fc40000000000 */
[----:B------:R-:W-:Y:S01]  /*1c150*/  IMAD.SHL.U32 R4, R4, 0x8, RZ ;  /* 0x0000000804047824 */ /* 0x000fe200078e00ff */
[-C--:B------:R-:W-:Y:S02]  /*1c160*/  ISETP.GE.AND P2, PT, R3, R216.reuse, PT ;  /* 0x000000d80300720c */ /* 0x080fe40003f46270 */
[----:B------:R-:W-:Y:S01]  /*1c170*/  ISETP.GE.AND P1, PT, R5, R216, PT ;  /* 0x000000d80500720c */ /* 0x000fe20003f26270 */
[C---:B------:R-:W-:Y:S01]  /*1c180*/  VIADD R3, R4.reuse, 0x40 ;  /* 0x0000004004037836 */ /* 0x040fe20000000000 */
[----:B------:R-:W-:Y:S01]  /*1c190*/  SHF.R.S32.HI R5, RZ, 0x1f, R7 ;  /* 0x0000001fff057819 */ /* 0x000fe20000011407 */
[----:B------:R-:W-:Y:S01]  /*1c1a0*/  VIADD R9, R4, 0x80 ;  /* 0x0000008004097836 */ /* 0x000fe20000000000 */
[----:B------:R-:W-:Y:S09]  /*1c1b0*/  @P0 BRA `(.L_x_1359) ;  /* 0x00000000004c0947 */ /* 0x000ff20003800000 */
[-C--:B------:R-:W-:Y:S01]  /*1c1c0*/  ISETP.GE.AND P6, PT, R62, R6.reuse, PT ;  /* 0x000000063e00720c */ /* 0x080fe20003fc6270 */
        /* <DEDUP_REMOVED lines=18> */
.L_x_1359:
[----:B------:R-:W-:Y:S05]  /*1c2f0*/  BSYNC B0 ;  /* 0x0000000000007941 */ /* 0x000fea0003800000 */
.L_x_1358:
[----:B------:R-:W-:Y:S04]  /*1c300*/  BSSY B0, `(.L_x_1360) ;  /* 0x0000018000007945 */ /* 0x000fe80003800000 */
[----:B------:R-:W-:Y:S05]  /*1c310*/  @P3 BRA `(.L_x_1361) ;  /* 0x0000000000583947 */ /* 0x000fea0003800000 */
[----:B-1----:R-:W-:Y:S01]  /*1c320*/  IADD3 R23, P4, R7, 0x10, RZ ;  /* 0x0000001007177810 */ /* 0x002fe20007f9e0ff */
[----:B------:R-:W-:Y:S01]  /*1c330*/  IMAD.MOV.U32 R36, RZ, RZ, R64 ;  /* 0x000000ffff247224 */ /* 0x000fe200078e0040 */
[-C--:B------:R-:W-:Y:S01]  /*1c340*/  ISETP.GE.AND P5, PT, R62, R6.reuse, PT ;  /* 0x000000063e00720c */ /* 0x080fe20003fa6270 */
        /* <DEDUP_REMOVED lines=19> */
.L_x_1361:
[----:B------:R-:W-:Y:S05]  /*1c480*/  BSYNC B0 ;  /* 0x0000000000007941 */ /* 0x000fea0003800000 */
.L_x_1360:
[----:B------:R-:W-:Y:S04]  /*1c490*/  BSSY B0, `(.L_x_1362) ;  /* 0x0000018000007945 */ /* 0x000fe80003800000 */
[----:B------:R-:W-:Y:S05]  /*1c4a0*/  @P2 BRA `(.L_x_1363) ;  /* 0x0000000000582947 */ /* 0x000fea0003800000 */
[----:B--2---:R-:W-:Y:S01]  /*1c4b0*/  IADD3 R19, P3, R7, 0x20, RZ ;  /* 0x0000002007137810 */ /* 0x004fe20007f7e0ff */
[----:B-1----:R-:W-:Y:S01]  /*1c4c0*/  IMAD.MOV.U32 R20, RZ, RZ, R64 ;  /* 0x000000ffff147224 */ /* 0x002fe200078e0040 */
        /* <DEDUP_REMOVED lines=20> */
.L_x_1363:
[----:B------:R-:W-:Y:S05]  /*1c610*/  BSYNC B0 ;  /* 0x0000000000007941 */ /* 0x000fea0003800000 */
.L_x_1362:
[----:B------:R-:W-:-:S04]  /*1c620*/  MOV R213, 0x0 ;  /* 0x0000000000d57802 */ /* 0x000fc80000000f00 */
[----:B-123--:R-:W-:Y:S05]  /*1c630*/  @P1 RET.REL.NODEC R212 `(_ZN5flash24flash_fwd_splitkv_kernelI23Flash_fwd_kernel_traitsILi192ELi64ELi64ELi4ELb0ELb0EN7cutlass10bfloat16_tE19Flash_kernel_traitsILi192ELi64ELi64ELi4ES3_EELb0ELb0ELb0ELb0ELb0ELb1ELb0ELb1EEEvNS_16Flash_fwd_paramsE) ;  /* 0xfffffe38d4701950 */ /* 0x00efea0003c3ffff */
        /* <DEDUP_REMOVED lines=20> */
[----:B-1----:R-:W-:Y:S05]  /*1c780*/  @P0 RET.REL.NODEC R212 `(_ZN5flash24flash_fwd_splitkv_kernelI23Flash_fwd_kernel_traitsILi192ELi64ELi64ELi4ELb0ELb0EN7cutlass10bfloat16_tE19Flash_kernel_traitsILi192ELi64ELi64ELi4ES3_EELb0ELb0ELb0ELb0ELb0ELb1ELb0ELb1EEEvNS_16Flash_fwd_paramsE) ;  /* 0xfffffe38d41c0950 */ /* 0x002fea0003c3ffff */
[----:B------:R-:W-:Y:S01]  /*1c790*/  R2UR UR4, R10 ;  /* 0x000000000a0472ca */ /* 0x000fe200000e0000 */
[----:B------:R-:W-:Y:S01]  /*1c7a0*/  IMAD.MOV.U32 R213, RZ, RZ, 0x0 ;  /* 0x00000000ffd57424 */ /* 0x000fe200078e00ff */
[----:B------:R-:W-:-:S13]  /*1c7b0*/  R2UR UR5, R11 ;  /* 0x000000000b0572ca */ /* 0x000fda00000e0000 */
[----:B------:R1:W-:Y:S02]  /*1c7c0*/  ST.E.128 desc[UR4][R4.64+0x100], R56 ;  /* 0x0001003804007985 */ /* 0x0003e4000c101d04 */
[----:B-1----:R-:W-:Y:S05]  /*1c7d0*/  RET.REL.NODEC R212 `(_ZN5flash24flash_fwd_splitkv_kernelI23Flash_fwd_kernel_traitsILi192ELi64ELi64ELi4ELb0ELb0EN7cutlass10bfloat16_tE19Flash_kernel_traitsILi192ELi64ELi64ELi4ES3_EELb0ELb0ELb0ELb0ELb0ELb1ELb0ELb1EEEvNS_16Flash_fwd_paramsE) ;  /* 0xfffffe38d4087950 */ /* 0x002fea0003c3ffff */
.L_x_1352:
[----:B------:R-:W-:Y:S01]  /*1c7e0*/  MOV R5, 0x2 ;  /* 0x0000000200057802 */ /* 0x000fe20000000f00 */
[----:B------:R-:W-:Y:S01]  /*1c7f0*/  IMAD.MOV.U32 R0, RZ, RZ, 0x1f ;  /* 0x0000001fff007424 */ /* 0x000fe200078e00ff */
[----:B------:R-:W-:-:S07]  /*1c800*/  MOV R2, 0xffffffff ;  /* 0xffffffff00027802 */ /* 0x000fce0000000f00 */
[----:B-1---5:R-:W-:Y:S05]  /*1c810*/  WARPSYNC.COLLECTIVE R2, `(.L_x_1364) ;  /* 0x0000000002087348 */ /* 0x022fea0003c00000 */
[----:B------:R2:W3:Y:S02]  /*1c820*/  SHFL.BFLY P0, R13, R225, R5, R0 ;  /* 0x0c000005e10d7389 */ /* 0x0004e40000000000 */
[----:B-123-5:R-:W-:Y:S01]  /*1c830*/  ENDCOLLECTIVE ;  /* 0x000000000000791b */ /* 0x02efe20003800000 */
.L_x_1364:
[----:B------:R-:W-:Y:S02]  /*1c840*/  IMAD.MOV.U32 R8, RZ, RZ, R13 ;  /* 0x000000ffff087224 */ /* 0x000fe400078e000d */
[----:B------:R-:W-:Y:S02]  /*1c850*/  IMAD.MOV.U32 R5, RZ, RZ, 0x1 ;  /* 0x00000001ff057424 */ /* 0x000fe400078e00ff */
[----:B------:R-:W-:-:S05]  /*1c860*/  FADD.FTZ R9, R8, R225 ;  /* 0x000000e108097221 */ /* 0x000fca0000010000 */
[----:B------:R-:W-:-:S07]  /*1c870*/  MOV R225, R9 ;  /* 0x0000000900e17202 */ /* 0x000fce0000000f00 */
[----:B------:R-:W-:Y:S05]  /*1c880*/  WARPSYNC.COLLECTIVE R2, `(.L_x_1365) ;  /* 0x0000000002087348 */ /* 0x000fea0003c00000 */
[----:B------:R1:W2:Y:S02]  /*1c890*/  SHFL.BFLY P0, R13, R225, R5, R0 ;  /* 0x0c000005e10d7389 */ /* 0x0002a40000000000 */
[----:B-12---:R-:W-:Y:S01]  /*1c8a0*/  ENDCOLLECTIVE ;  /* 0x000000000000791b */ /* 0x006fe20003800000 */
.L_x_1365:
[----:B------:R-:W-:Y:S01]  /*1c8b0*/  MOV R225, R223 ;  /* 0x000000df00e17202 */ /* 0x000fe20000000f00 */
[----:B------:R-:W-:Y:S01]  /*1c8c0*/  IMAD.MOV.U32 R5, RZ, RZ, 0x2 ;  /* 0x00000002ff057424 */ /* 0x000fe200078e00ff */
[----:B------:R-:W-:-:S07]  /*1c8d0*/  MOV R8, R13 ;  /* 0x0000000d00087202 */ /* 0x000fce0000000f00 */
[----:B------:R-:W-:Y:S05]  /*1c8e0*/  WARPSYNC.COLLECTIVE R2, `(.L_x_1366) ;  /* 0x0000000002087348 */ /* 0x000fea0003c00000 */
[----:B------:R1:W2:Y:S02]  /*1c8f0*/  SHFL.BFLY P0, R13, R225, R5, R0 ;  /* 0x0c000005e10d7389 */ /* 0x0002a40000000000 */
[----:B-12---:R-:W-:Y:S01]  /*1c900*/  ENDCOLLECTIVE ;  /* 0x000000000000791b */ /* 0x006fe20003800000 */
.L_x_1366:
[----:B------:R-:W-:Y:S01]  /*1c910*/  FADD.FTZ R8, R9, R8 ;  /* 0x0000000809087221 */ /* 0x000fe20000010000 */
[----:B------:R-:W-:Y:S01]  /*1c920*/  FADD.FTZ R12, R13, R223 ;  /* 0x000000df0d0c7221 */ /* 0x000fe20000010000 */
[----:B------:R-:W-:-:S04]  /*1c930*/  MOV R5, 0x1 ;  /* 0x0000000100057802 */ /* 0x000fc80000000f00 */
[----:B------:R-:W-:-:S07]  /*1c940*/  MOV R225, R12 ;  /* 0x0000000c00e17202 */ /* 0x000fce0000000f00 */
[----:B------:R-:W-:Y:S05]  /*1c950*/  WARPSYNC.COLLECTIVE R2, `(.L_x_1367) ;  /* 0x0000000002087348 */ /* 0x000fea0003c00000 */
[----:B------:R1:W2:Y:S02]  /*1c960*/  SHFL.BFLY P0, R13, R225, R5, R0 ;  /* 0x0c000005e10d7389 */ /* 0x0002a40000000000 */
[----:B-12---:R-:W-:Y:S01]  /*1c970*/  ENDCOLLECTIVE ;  /* 0x000000000000791b */ /* 0x006fe20003800000 */
.L_x_1367:
[----:B------:R-:W-:Y:S05]  /*1c980*/  BRA `(.L_x_1368) ;  /* 0xffffffe0002c7947 */ /* 0x000fea000383ffff */
.L_x_1369:
        /* <DEDUP_REMOVED lines=15> */
.L_x_7899:


//--------------------- .text._ZN5flash24flash_fwd_splitkv_kernelI23Flash_fwd_kernel_traitsILi192ELi64ELi64ELi4ELb0ELb0EN7cutlass10bfloat16_tE19Flash_kernel_traitsILi192ELi64ELi64ELi4ES3_EELb0ELb0ELb0ELb0ELb0ELb0ELb1ELb0EEEvNS_16Flash_fwd_paramsE --------------------------
	.section	.text._ZN5flash24flash_fwd_splitkv_kernelI23Flash_fwd_kernel_traitsILi192ELi64ELi64ELi4ELb0ELb0EN7cutlass10bfloat16_tE19Flash_kernel_traitsILi192ELi64ELi64ELi4ES3_EELb0ELb0ELb0ELb0ELb0ELb0ELb1ELb0EEEvNS_16Flash_fwd_paramsE,"ax",@progbits
	.align	128
        .global         _ZN5flash24flash_fwd_splitkv_kernelI23Flash_fwd_kernel_traitsILi192ELi64ELi64ELi4ELb0ELb0EN7cutlass10bfloat16_tE19Flash_kernel_traitsILi192ELi64ELi64ELi4ES3_EELb0ELb0ELb0ELb0ELb0ELb0ELb1ELb0EEEvNS_16Flash_fwd_paramsE
        .type           _ZN5flash24flash_fwd_splitkv_kernelI23Flash_fwd_kernel_traitsILi192ELi64ELi64ELi4ELb0ELb0EN7cutlass10bfloat16_tE19Flash_kernel_traitsILi192ELi64ELi64ELi4ES3_EELb0ELb0ELb0ELb0ELb0ELb0ELb1ELb0EEEvNS_16Flash_fwd_paramsE,@function
        .size           _ZN5flash24flash_fwd_splitkv_kernelI23Flash_fwd_kernel_traitsILi192ELi64ELi64ELi4ELb0ELb0EN7cutlass10bfloat16_tE19Flash_kernel_traitsILi192ELi64ELi64ELi4ES3_EELb0ELb0ELb0ELb0ELb0ELb0ELb1ELb0EEEvNS_16Flash_fwd_paramsE,(.L_x_7936 - _ZN5flash24flash_fwd_splitkv_kernelI23Flash_fwd_kernel_traitsILi192ELi64ELi64ELi4ELb0ELb0EN7cutlass10bfloat16_tE19Flash_kernel_traitsILi192ELi64ELi64ELi4ES3_EELb0ELb0ELb0ELb0ELb0ELb0ELb1ELb0EEEvNS_16Flash_fwd_paramsE)
        .other          _ZN5flash24flash_fwd_splitkv_kernelI23Flash_fwd_kernel_traitsILi192ELi64ELi64ELi4ELb0ELb0EN7cutlass10bfloat16_tE19Flash_kernel_traitsILi192ELi64ELi64ELi4ES3_EELb0ELb0ELb0ELb0ELb0ELb0ELb1ELb0EEEvNS_16Flash_fwd_paramsE,@"STO_CUDA_ENTRY STV_DEFAULT"
_ZN5flash24flash_fwd_splitkv_kernelI23Flash_fwd_kernel_traitsILi192ELi64ELi64ELi4ELb0ELb0EN7cutlass10bfloat16_tE19Flash_kernel_traitsILi192ELi64ELi64ELi4ES3_EELb0ELb0ELb0ELb0ELb0ELb0ELb1ELb0EEEvNS_16Flash_fwd_paramsE:
.text._ZN5flash24flash_fwd_splitkv_kernelI23Flash_fwd_kernel_traitsILi192ELi64ELi64ELi4ELb0ELb0EN7cutlass10bfloat16_tE19Flash_kernel_traitsILi192ELi64ELi64ELi4ES3_EELb0ELb0ELb0ELb0ELb0ELb0ELb1ELb0EEEvNS_16Flash_fwd_paramsE:
[----:B------:R-:W-:Y:S08]  /*0000*/  LDC R1, c[0x0][0x28] ;  /* 0x00000a00ff017b82 */ /* 0x000ff00000000800 */
[----:B------:R-:W1:Y:S01]  /*0010*/  LDC R5, c[0x0][0x270] ;  /* 0x00009c00ff057b82 */ /* 0x000e620000000800 */
[----:B------:R-:W-:Y:S01]  /*0020*/  MOV R2, RZ ;  /* 0x000000ff00027202 */ /* 0x000fe20000000f00 */
[----:B------:R-:W-:Y:S01]  /*0030*/  ULDC.64 UR4, c[0x0][0x2f0] ;  /* 0x0000bc0000047ab9 */ /* 0x000fe20000000a00 */
[----:B------:R-:W-:Y:S01]  /*0040*/  ULDC.64 UR8, c[0x0][0x208] ;  /* 0x0000820000087ab9 */ /* 0x000fe20000000a00 */
[----:B------:R-:W-:-:S04]  /*0050*/  ISETP.NE.U32.AND P1, PT, RZ, UR4, PT ;  /* 0x00000004ff007c0c */ /* 0x000fc8000bf25070 */
[----:B------:R-:W2:Y:S01]  /*0060*/  S2UR UR6, SR_CTAID.Z ;  /* 0x00000000000679c3 */ /* 0x000ea20000002700 */
[----:B------:R-:W-:-:S07]  /*0070*/  ISETP.NE.AND.EX P1, PT, RZ, UR5, PT, P1 ;  /* 0x00000005ff007c0c */ /* 0x000fce000bf25310 */
[----:B------:R-:W3:Y:S01]  /*0080*/  LDC.64 R8, c[0x0][0x2f8] ;  /* 0x0000be00ff087b82 */ /* 0x000ee20000000a00 */
[----:B-1----:R-:W1:Y:S01]  /*0090*/  I2F.U32.RP R6, R5 ;  /* 0x0000000500067306 */ /* 0x002e620000209000 */
[----:B------:R-:W-:-:S07]  /*00a0*/  ISETP.NE.U32.AND P2, PT, R5, RZ, PT ;  /* 0x000000ff0500720c */ /* 0x000fce0003f45070 */
[----:B-1----:R-:W1:Y:S02]  /*00b0*/  MUFU.RCP R4, R6 ;  /* 0x0000000600047308 */ /* 0x002e640000001000 */
[----:B-1----:R-:W-:-:S06]  /*00c0*/  VIADD R4, R4, 0xffffffe ;  /* 0x0ffffffe04047836 */ /* 0x002fcc0000000000 */
[----:B------:R-:W1:Y:S02]  /*00d0*/  F2I.FTZ.U32.TRUNC.NTZ R3, R4 ;  /* 0x0000000400037305 */ /* 0x000e64000021f000 */
[----:B-1----:R-:W-:Y:S01]  /*00e0*/  IMAD.MOV R0, RZ, RZ, -R3 ;  /* 0x000000ffff007224 */ /* 0x002fe200078e0a03 */
[----:B------:R-:W1:Y:S03]  /*00f0*/  LDC.U8 R4, c[0x0][0x3c2] ;  /* 0x0000f080ff047b82 */ /* 0x000e660000000000 */
[----:B------:R-:W-:-:S04]  /*0100*/  IMAD R7, R0, R5, RZ ;  /* 0x0000000500077224 */ /* 0x000fc800078e02ff */
[----:B------:R-:W-:Y:S02]  /*0110*/  IMAD.HI.U32 R7, R3, R7, R2 ;  /* 0x0000000703077227 */ /* 0x000fe400078e0002 */
[----:B------:R-:W4:Y:S04]  /*0120*/  LDC.64 R2, c[0x0][0x300] ;  /* 0x0000c000ff027b82 */ /* 0x000f280000000a00 */
[----:B--2---:R-:W-:-:S04]  /*0130*/  IMAD.HI.U32 R207, R7, UR6, RZ ;  /* 0x0000000607cf7c27 */ /* 0x004fc8000f8e00ff */
[----:B------:R-:W-:Y:S01]  /*0140*/  IMAD.MOV R0, RZ, RZ, -R207 ;  /* 0x000000ffff007224 */ /* 0x000fe200078e0acf */
[----:B------:R-:W2:Y:S03]  /*0150*/  LDC.64 R6, c[0x0][0x2f0] ;  /* 0x0000bc00ff067b82 */ /* 0x000ea60000000a00 */
[----:B------:R-:W-:-:S05]  /*0160*/  IMAD R0, R5, R0, UR6 ;  /* 0x0000000605007e24 */ /* 0x000fca000f8e0200 */
[----:B------:R-:W-:Y:S02]  /*0170*/  ISETP.GE.U32.AND P4, PT, R0, R5, PT ;  /* 0x000000050000720c */ /* 0x000fe40003f86070 */
[----:B----4-:R-:W-:-:S04]  /*0180*/  ISETP.NE.U32.AND P0, PT, R2, RZ, PT ;  /* 0x000000ff0200720c */ /* 0x010fc80003f05070 */
[----:B------:R-:W-:-:S07]  /*0190*/  ISETP.NE.AND.EX P0, PT, R3, RZ, PT, P0 ;  /* 0x000000ff0300720c */ /* 0x000fce0003f05300 */
[----:B------:R-:W-:Y:S01]  /*01a0*/  @P4 IMAD.IADD R0, R0, 0x1, -R5 ;  /* 0x0000000100004824 */ /* 0x000fe200078e0a05 */
[----:B------:R-:W-:Y:S01]  /*01b0*/  @P4 IADD3 R207, R207, 0x1, RZ ;  /* 0x00000001cfcf4810 */ /* 0x000fe20007ffe0ff */
[----:B------:R-:W4:Y:S03]  /*01c0*/  LDC.64 R2, c[0x0][0x2f8] ;  /* 0x0000be00ff027b82 */ /* 0x000f260000000a00 */
[----:B------:R-:W-:Y:S02]  /*01d0*/  ISETP.GE.U32.AND P3, PT, R0, R5, PT ;  /* 0x000000050000720c */ /* 0x000fe40003f66070 */
[----:B------:R-:W-:-:S11]  /*01e0*/  MOV R0, 0xffffffff ;  /* 0xffffffff00007802 */ /* 0x000fd60000000f00 */
[----:B------:R-:W-:Y:S01]  /*01f0*/  @P3 VIADD R207, R207, 0x1 ;  /* 0x00000001cfcf3836 */ /* 0x000fe20000000000 */
[----:B------:R-:W-:-:S05]  /*0200*/  @!P2 LOP3.LUT R207, RZ, R5, RZ, 0x33, !PT ;  /* 0x00000005ffcfa212 */ /* 0x000fca00078e33ff */
[C---:B--2---:R-:W-:Y:S01]  /*0210*/  IMAD.WIDE R14, R207.reuse, 0x4, R6 ;  /* 0x00000004cf0e7825 */ /* 0x044fe200078e0206 */
[----:B-1----:R-:W-:Y:S01]  /*0220*/  ISETP.NE.AND P3, PT, R4, RZ, PT ;  /* 0x000000ff0400720c */ /* 0x002fe20003f65270 */
[----:B------:R-:W1:Y:S03]  /*0230*/  @P0 LDC.64 R6, c[0x0][0x300] ;  /* 0x0000c000ff060b82 */ /* 0x000e660000000a00 */
[----:B------:R-:W2:Y:S04]  /*0240*/  @P1 LDG.E R0, desc[UR8][R14.64] ;  /* 0x000000080e001981 */ /* 0x000ea8000c1e1900 */
[----:B------:R-:W2:Y:S01]  /*0250*/  @P1 LDG.E R199, desc[UR8][R14.64+0x4] ;  /* 0x000004080ec71981 */ /* 0x000ea2000c1e1900 */
[----:B----4-:R-:W-:Y:S01]  /*0260*/  ISETP.EQ.U32.AND P2, PT, R2, RZ, PT ;  /* 0x000000ff0200720c */ /* 0x010fe20003f42070 */
[----:B---3--:R-:W-:Y:S01]  /*0270*/  IMAD.WIDE R8, R207, 0x4, R8 ;  /* 0x00000004cf087825 */ /* 0x008fe200078e0208 */
[----:B------:R-:W-:-:S02]  /*0280*/  MOV R12, 0xffffffff ;  /* 0xffffffff000c7802 */ /* 0x000fc40000000f00 */
[----:B------:R-:W-:Y:S01]  /*0290*/  ISETP.EQ.OR.EX P2, PT, R3, RZ, !P3, P2 ;  /* 0x000000ff0300720c */ /* 0x000fe20005f42720 */
[----:B------:R-:W-:Y:S01]  /*02a0*/  IMAD.MOV.U32 R11, RZ, RZ, RZ ;  /* 0x000000ffff0b7224 */ /* 0x000fe200078e00ff */
[----:B------:R-:W3:Y:S01]  /*02b0*/  S2R R33, SR_CTAID.X ;  /* 0x0000000000217919 */ /* 0x000ee20000002500 */
[----:B------:R-:W4:Y:S01]  /*02c0*/  S2R R4, SR_CTAID.Y ;  /* 0x0000000000047919 */ /* 0x000f220000002600 */
[----:B-1----:R-:W-:-:S09]  /*02d0*/  @P0 IMAD.WIDE R6, R207, 0x4, R6 ;  /* 0x00000004cf060825 */ /* 0x002fd200078e0206 */
[----:B------:R1:W5:Y:S04]  /*02e0*/  @!P2 LDG.E R12, desc[UR8][R8.64] ;  /* 0x00000008080ca981 */ /* 0x000368000c1e1900 */
[----:B------:R1:W5:Y:S01]  /*02f0*/  @P0 LDG.E R11, desc[UR8][R6.64] ;  /* 0x00000008060b0981 */ /* 0x000362000c1e1900 */
[----:B------:R-:W-:Y:S01]  /*0300*/  ISETP.NE.U32.AND P0, PT, R2, RZ, PT ;  /* 0x000000ff0200720c */ /* 0x000fe20003f05070 */
[----:B------:R-:W1:Y:S03]  /*0310*/  S2R R82, SR_TID.X ;  /* 0x0000000000527919 */ /* 0x000e660000002100 */
[----:B------:R-:W-:Y:S02]  /*0320*/  ISETP.NE.AND.EX P0, PT, R3, RZ, PT, P0 ;  /* 0x000000ff0300720c */ /* 0x000fe40003f05300 */
[----:B------:R-:W-:-:S05]  /*0330*/  IADD3 R28, -R207, RZ, RZ ;  /* 0x000000ffcf1c7210 */ /* 0x000fca0007ffe1ff */
[----:B------:R-:W-:Y:S02]  /*0340*/  IMAD R28, R5, R28, UR6 ;  /* 0x00000006051c7e24 */ /* 0x000fe4000f8e021c */
[----:B--2---:R-:W-:-:S06]  /*0350*/  @P1 IMAD.IADD R199, R199, 0x1, -R0 ;  /* 0x00000001c7c71824 */ /* 0x004fcc00078e0a00 */
[----:B------:R-:W2:Y:S01]  /*0360*/  @!P1 LDC R199, c[0x0][0x2c4] ;  /* 0x0000b100ffc79b82 */ /* 0x000ea20000000800 */
[----:B-1-34-:R-:W-:Y:S05]  /*0370*/  @!P0 BRA `(.L_x_1370) ;  /* 0x0000000000108947 */ /* 0x01afea0003800000 */
[----:B------:R-:W3:Y:S02]  /*0380*/  @P3 LDG.E R3, desc[UR8][R8.64+0x4] ;  /* 0x0000040808033981 */ /* 0x000ee4000c1e1900 */
[----:B---3-5:R-:W-:-:S06]  /*0390*/  @P3 IADD3 R6, R3, -R12, RZ ;  /* 0x8000000c03063210 */ /* 0x028fcc0007ffe0ff */
[----:B------:R3:W5:Y:S01]  /*03a0*/  @!P3 LDG.E R6, desc[UR8][R8.64] ;  /* 0x000000080806b981 */ /* 0x000762000c1e1900 */
[----:B------:R-:W-:Y:S05]  /*03b0*/  BRA `(.L_x_1371) ;  /* 0x0000000000047947 */ /* 0x000fea0003800000 */
.L_x_1370:
[----:B------:R-:W1:Y:S02]  /*03c0*/  LDC R6, c[0x0][0x2c8] ;  /* 0x0000b200ff067b82 */ /* 0x000e640000000800 */
.L_x_1371:
[----:B------:R-:W4:Y:S02]  /*03d0*/  LDC.64 R2, c[0x0][0x308] ;  /* 0x0000c200ff027b82 */ /* 0x000f240000000a00 */
[----:B----4-:R-:W-:-:S04]  /*03e0*/  ISETP.NE.U32.AND P3, PT, R2, RZ, PT ;  /* 0x000000ff0200720c */ /* 0x010fc80003f65070 */
[----:B------:R-:W-:-:S13]  /*03f0*/  ISETP.NE.AND.EX P3, PT, R3, RZ, PT, P3 ;  /* 0x000000ff0300720c */ /* 0x000fda0003f65330 */
[----:B------:R-:W4:Y:S02]  /*0400*/  @P3 LDC.64 R2, c[0x0][0x308] ;  /* 0x0000c200ff023b82 */ /* 0x000f240000000a00 */
[----:B----4-:R-:W-:-:S05]  /*0410*/  @P3 IMAD.WIDE R2, R207, 0x4, R2 ;  /* 0x00000004cf023825 */ /* 0x010fca00078e0202 */
[----:B------:R4:W5:Y:S01]  /*0420*/  @P3 LDG.E R84, desc[UR8][R2.64] ;  /* 0x0000000802543981 */ /* 0x000962000c1e1900 */
[----:B---3--:R-:W-:-:S05]  /*0430*/  IMAD.SHL.U32 R8, R33, 0x40, RZ ;  /* 0x0000004021087824 */ /* 0x008fca00078e00ff */
[----:B--2---:R-:W-:-:S13]  /*0440*/  ISETP.GT.AND P0, PT, R199, R8, PT ;  /* 0x00000008c700720c */ /* 0x004fda0003f04270 */
[----:B------:R-:W-:Y:S05]  /*0450*/  @!P0 EXIT ;  /* 0x000000000000894d */ /* 0x000fea0003800000 */
[----:B------:R-:W2:Y:S01]  /*0460*/  LDC R9, c[0x0][0x10] ;  /* 0x00000400ff097b82 */ /* 0x000ea20000000800 */
[----:B-----5:R-:W-:-:S07]  /*0470*/  @P3 IMAD.IADD R84, R84, 0x1, -R11 ;  /* 0x0000000154543824 */ /* 0x020fce00078e0a0b */
[----:B----4-:R-:W3:Y:S01]  /*0480*/  LDC R3, c[0x0][0x2c8] ;  /* 0x0000b200ff037b82 */ /* 0x010ee20000000800 */
[----:B--2---:R-:W-:-:S04]  /*0490*/  IABS R13, R9 ;  /* 0x00000009000d7213 */ /* 0x004fc80000000000 */
[----:B------:R-:W2:Y:S01]  /*04a0*/  I2F.RP R7, R13 ;  /* 0x0000000d00077306 */ /* 0x000ea20000209400 */
[----:B---3--:R-:W-:-:S05]  /*04b0*/  VIADD R3, R3, 0x3f ;  /* 0x0000003f03037836 */ /* 0x008fca0000000000 */
[----:B------:R-:W-:-:S04]  /*04c0*/  SHF.R.S32.HI R16, RZ, 0x1f, R3 ;  /* 0x0000001fff107819 */ /* 0x000fc80000011403 */
[----:B------:R-:W-:Y:S01]  /*04d0*/  LEA.HI R16, R16, R3, RZ, 0x6 ;  /* 0x0000000310107211 */ /* 0x000fe200078f30ff */
[----:B--2---:R-:W2:Y:S03]  /*04e0*/  MUFU.RCP R14, R7 ;  /* 0x00000007000e7308 */ /* 0x004ea60000001000 */
[----:B------:R-:W-:-:S05]  /*04f0*/  LEA.HI.SX32 R16, R16, R9, 0x1a ;  /* 0x0000000910107211 */ /* 0x000fca00078fd2ff */
[----:B------:R-:W-:-:S05]  /*0500*/  VIADD R16, R16, 0xffffffff ;  /* 0xffffffff10107836 */ /* 0x000fca0000000000 */
[----:B------:R-:W-:Y:S02]  /*0510*/  IABS R3, R16 ;  /* 0x0000001000037213 */ /* 0x000fe40000000000 */
[----:B------:R-:W-:Y:S01]  /*0520*/  LOP3.LUT R16, R16, R9, RZ, 0x3c, !PT ;  /* 0x0000000910107212 */ /* 0x000fe200078e3cff */
[----:B--2---:R-:W-:-:S03]  /*0530*/  VIADD R14, R14, 0xffffffe ;  /* 0x0ffffffe0e0e7836 */ /* 0x004fc60000000000 */
[----:B------:R-:W-:Y:S01]  /*0540*/  ISETP.GE.AND P0, PT, R16, RZ, PT ;  /* 0x000000ff1000720c */ /* 0x000fe20003f06270 */
[----:B------:R-:W2:Y:S02]  /*0550*/  F2I.FTZ.U32.TRUNC.NTZ R15, R14 ;  /* 0x0000000e000f7305 */ /* 0x000ea4000021f000 */
[----:B--2---:R-:W-:Y:S02]  /*0560*/  IMAD.MOV R2, RZ, RZ, -R15 ;  /* 0x000000ffff027224 */ /* 0x004fe400078e0a0f */
[----:B------:R-:W-:Y:S02]  /*0570*/  IMAD.MOV.U32 R14, RZ, RZ, RZ ;  /* 0x000000ffff0e7224 */ /* 0x000fe400078e00ff */
[----:B------:R-:W-:Y:S01]  /*0580*/  IMAD R7, R2, R13, RZ ;  /* 0x0000000d02077224 */ /* 0x000fe200078e02ff */
[----:B------:R-:W-:-:S03]  /*0590*/  IABS R2, R9 ;  /* 0x0000000900027213 */ /* 0x000fc60000000000 */
[----:B------:R-:W-:-:S04]  /*05a0*/  IMAD.HI.U32 R7, R15, R7, R14 ;  /* 0x000000070f077227 */ /* 0x000fc800078e000e */
[----:B------:R-:W-:Y:S02]  /*05b0*/  IMAD.MOV R2, RZ, RZ, -R2 ;  /* 0x000000ffff027224 */ /* 0x000fe400078e0a02 */
[----:B------:R-:W-:Y:S02]  /*05c0*/  IMAD.HI.U32 R10, R7, R3, RZ ;  /* 0x00000003070a7227 */ /* 0x000fe400078e00ff */
[----:B------:R-:W2:Y:S02]  /*05d0*/  @!P3 LDC R7, c[0x0][0x2cc] ;  /* 0x0000b300ff07bb82 */ /* 0x000ea40000000800 */
[----:B------:R-:W-:-:S05]  /*05e0*/  IMAD R14, R10, R2, R3 ;  /* 0x000000020a0e7224 */ /* 0x000fca00078e0203 */
[----:B------:R-:W-:Y:S01]  /*05f0*/  ISETP.GT.U32.AND P1, PT, R13, R14, PT ;  /* 0x0000000e0d00720c */ /* 0x000fe20003f24070 */
[----:B------:R-:W3:-:S12]  /*0600*/  @!P3 LDC.64 R2, c[0x0][0x318] ;  /* 0x0000c600ff02bb82 */ /* 0x000ed80000000a00 */
[----:B------:R-:W-:Y:S02]  /*0610*/  @!P1 IMAD.IADD R14, R14, 0x1, -R13 ;  /* 0x000000010e0e9824 */ /* 0x000fe400078e0a0d */
[----:B------:R-:W-:Y:S01]  /*0620*/  @!P1 VIADD R10, R10, 0x1 ;  /* 0x000000010a0a9836 */ /* 0x000fe20000000000 */
[----:B------:R-:W-:Y:S02]  /*0630*/  ISETP.NE.AND P1, PT, R9, RZ, PT ;  /* 0x000000ff0900720c */ /* 0x000fe40003f25270 */
[----:B------:R-:W-:Y:S02]  /*0640*/  ISETP.GE.U32.AND P4, PT, R14, R13, PT ;  /* 0x0000000d0e00720c */ /* 0x000fe40003f86070 */
[----:B---3--:R-:W-:-:S04]  /*0650*/  @!P3 ISETP.NE.U32.AND P2, PT, R2, RZ, PT ;  /* 0x000000ff0200b20c */ /* 0x008fc80003f45070 */
[----:B------:R-:W-:-:S07]  /*0660*/  @!P3 ISETP.NE.AND.EX P2, PT, R3, RZ, PT, P2 ;  /* 0x000000ff0300b20c */ /* 0x000fce0003f45320 */
[----:B------:R-:W-:Y:S01]  /*0670*/  @P4 VIADD R10, R10, 0x1 ;  /* 0x000000010a0a4836 */ /* 0x000fe20000000000 */
[----:B--2---:R-:W-:-:S03]  /*0680*/  @!P3 SEL R7, R7, RZ, P2 ;  /* 0x000000ff0707b207 */ /* 0x004fc60001000000 */
[----:B------:R-:W-:Y:S01]  /*0690*/  @!P0 IMAD.MOV R10, RZ, RZ, -R10 ;  /* 0x000000ffff0a8224 */ /* 0x000fe200078e0a0a */
[----:B------:R-:W-:Y:S02]  /*06a0*/  @!P1 LOP3.LUT R10, RZ, R9, RZ, 0x33, !PT ;  /* 0x00000009ff0a9212 */ /* 0x000fe400078e33ff */
[----:B-1----:R-:W-:-:S03]  /*06b0*/  @!P3 IADD3 R84, R7, R6, -R11 ;  /* 0x000000060754b210 */ /* 0x002fc60007ffe80b */
[----:B------:R-:W-:Y:S02]  /*06c0*/  IMAD R200, R10, R4, RZ ;  /* 0x000000040ac87224 */ /* 0x000fe400078e02ff */
[----:B------:R-:W-:-:S05]  /*06d0*/  VIADD R3, R84, 0x3f ;  /* 0x0000003f54037836 */ /* 0x000fca0000000000 */
[----:B------:R-:W-:-:S04]  /*06e0*/  SHF.R.S32.HI R2, RZ, 0x1f, R3 ;  /* 0x0000001fff027819 */ /* 0x000fc80000011403 */
[----:B------:R-:W-:-:S04]  /*06f0*/  LEA.HI R2, R2, R3, RZ, 0x6 ;  /* 0x0000000302027211 */ /* 0x000fc800078f30ff */
[----:B------:R-:W-:-:S04]  /*0700*/  SHF.R.S32.HI R133, RZ, 0x6, R2 ;  /* 0x00000006ff857819 */ /* 0x000fc80000011402 */
[----:B------:R-:W-:-:S04]  /*0710*/  VIADDMNMX R133, R200, R10, R133, PT ;  /* 0x0000000ac8857246 */ /* 0x000fc80003800185 */
[----:B------:R-:W-:-:S13]  /*0720*/  ISETP.GE.AND P0, PT, R200, R133, PT ;  /* 0x00000085c800720c */ /* 0x000fda0003f06270 */
[----:B------:R-:W-:Y:S05]  /*0730*/  @!P0 BRA `(.L_x_1372) ;  /* 0x0000000800588947 */ /* 0x000fea0003800000 */
[----:B------:R-:W1:Y:S01]  /*0740*/  LDC.64 R2, c[0x0][0x2c0] ;  /* 0x0000b000ff027b82 */ /* 0x000e620000000a00 */
[----:B------:R-:W-:Y:S01]  /*0750*/  SHF.R.S32.HI R7, RZ, 0x1f, R82 ;  /* 0x0000001fff077819 */ /* 0x000fe20000011452 */
[----:B------:R-:W-:Y:S01]  /*0760*/  ULDC UR4, c[0x0][0x2dc] ;  /* 0x0000b70000047ab9 */ /* 0x000fe20000000800 */
[----:B------:R-:W-:Y:S02]  /*0770*/  BSSY B0, `(.L_x_1373) ;  /* 0x0000029000007945 */ /* 0x000fe40003800000 */
[----:B------:R-:W-:-:S04]  /*0780*/  LEA.HI R6, R7, R82, RZ, 0x4 ;  /* 0x0000005207067211 */ /* 0x000fc800078f20ff */
[----:B------:R-:W-:-:S05]  /*0790*/  LOP3.LUT R7, R6, 0xfffffff0, RZ, 0xc0, !PT ;  /* 0xfffffff006077812 */ /* 0x000fca00078ec0ff */
[----:B------:R-:W-:-:S05]  /*07a0*/  IMAD.IADD R82, R82, 0x1, -R7 ;  /* 0x0000000152527824 */ /* 0x000fca00078e0a07 */
[----:B------:R-:W-:Y:S01]  /*07b0*/  ISETP.NE.AND P6, PT, R82, RZ, PT ;  /* 0x000000ff5200720c */ /* 0x000fe20003fc5270 */
[----:B-1----:R-:W-:-:S04]  /*07c0*/  IMAD R2, R4, R2, R207 ;  /* 0x0000000204027224 */ /* 0x002fc800078e02cf */
[----:B------:R-:W-:Y:S01]  /*07d0*/  IMAD R0, R2, R5, R28 ;  /* 0x0000000502007224 */ /* 0x000fe200078e021c */
[----:B------:R-:W-:Y:S01]  /*07e0*/  SHF.R.S32.HI R5, RZ, 0x4, R6 ;  /* 0x00000004ff057819 */ /* 0x000fe20000011406 */
[----:B------:R-:W-:Y:S02]  /*07f0*/  IMAD.SHL.U32 R2, R82, 0x4, RZ ;  /* 0x0000000452027824 */ /* 0x000fe400078e00ff */
[--C-:B------:R-:W-:Y:S02]  /*0800*/  IMAD R0, R0, R3, R8.reuse ;  /* 0x0000000300007224 */ /* 0x100fe400078e0208 */
[----:B------:R-:W-:Y:S01]  /*0810*/  IMAD.IADD R8, R199, 0x1, -R8 ;  /* 0x00000001c7087824 */ /* 0x000fe200078e0a08 */
[--C-:B------:R-:W-:Y:S01]  /*0820*/  SHF.R.S32.HI R3, RZ, 0x1f, R2.reuse ;  /* 0x0000001fff037819 */ /* 0x100fe20000011402 */
[----:B------:R-:W-:Y:S01]  /*0830*/  IMAD R7, R0, UR4, RZ ;  /* 0x0000000400077c24 */ /* 0x000fe2000f8e02ff */
[----:B------:R-:W-:Y:S01]  /*0840*/  ULDC.64 UR4, c[0x0][0x288] ;  /* 0x0000a20000047ab9 */ /* 0x000fe20000000a00 */
[C---:B------:R-:W-:Y:S01]  /*0850*/  VIADD R19, R5.reuse, 0x8 ;  /* 0x0000000805137836 */ /* 0x040fe20000000000 */
[C---:B------:R-:W-:Y:S01]  /*0860*/  ISETP.GE.AND P2, PT, R5.reuse, R8, PT ;  /* 0x000000080500720c */ /* 0x040fe20003f46270 */
[----:B------:R-:W-:-:S03]  /*0870*/  IMAD.WIDE R10, R5, 0xc0, R2 ;  /* 0x000000c0050a7825 */ /* 0x000fc600078e0202 */
[----:B------:R-:W-:Y:S01]  /*0880*/  ISETP.GE.AND P4, PT, R19, R8, PT ;  /* 0x000000081300720c */ /* 0x000fe20003f86270 */
[----:B------:R-:W-:Y:S01]  /*0890*/  VIADD R17, R5, 0x10 ;  /* 0x0000001005117836 */ /* 0x000fe20000000000 */
[----:B------:R-:W-:Y:S01]  /*08a0*/  IADD3 R4, P0, R7, R10, RZ ;  /* 0x0000000a07047210 */ /* 0x000fe20007f1e0ff */
[C---:B------:R-:W-:Y:S02]  /*08b0*/  VIADD R15, R5.reuse, 0x18 ;  /* 0x00000018050f7836 */ /* 0x040fe40000000000 */
[----:B------:R-:W-:Y:S01]  /*08c0*/  VIADD R13, R5, 0x20 ;  /* 0x00000020050d7836 */ /* 0x000fe20000000000 */
[----:B------:R-:W-:Y:S01]  /*08d0*/  LEA.HI.X.SX32 R7, R7, R11, 0x1, P0 ;  /* 0x0000000b07077211 */ /* 0x000fe200000f0eff */
[C---:B------:R-:W-:Y:S01]  /*08e0*/  VIADD R11, R5.reuse, 0x28 ;  /* 0x00000028050b7836 */ /* 0x040fe20000000000 */
[----:B------:R-:W-:Y:S01]  /*08f0*/  LEA R20, P0, R4, UR4, 0x2 ;  /* 0x0000000404147c11 */ /* 0x000fe2000f8010ff */
[----:B------:R-:W-:Y:S01]  /*0900*/  VIADD R9, R5, 0x30 ;  /* 0x0000003005097836 */ /* 0x000fe20000000000 */
[-C--:B------:R-:W-:Y:S01]  /*0910*/  ISETP.GE.AND P3, PT, R17, R8.reuse, PT ;  /* 0x000000081100720c */ /* 0x080fe20003f66270 */
[----:B------:R-:W-:Y:S01]  /*0920*/  VIADD R10, R2, 0x40 ;  /* 0x00000040020a7836 */ /* 0x000fe20000000000 */
[----:B------:R-:W-:Y:S01]  /*0930*/  LEA.HI.X R21, R4, UR5, R7, 0x2, P0 ;  /* 0x0000000504157c11 */ /* 0x000fe200080f1407 */
[----:B------:R-:W-:Y:S01]  /*0940*/  VIADD R6, R2, 0x80 ;  /* 0x0000008002067836 */ /* 0x000fe20000000000 */
[----:B------:R-:W-:-:S02]  /*0950*/  ISETP.GE.AND P5, PT, R15, R8, PT ;  /* 0x000000080f00720c */ /* 0x000fc40003fa6270 */
[-C--:B------:R-:W-:Y:S02]  /*0960*/  ISETP.GE.AND P0, PT, R13, R8.reuse, PT ;  /* 0x000000080d00720c */ /* 0x080fe40003f06270 */
[----:B------:R-:W-:Y:S01]  /*0970*/  ISETP.GE.AND P1, PT, R11, R8, PT ;  /* 0x000000080b00720c */ /* 0x000fe20003f26270 */
[----:B------:R-:W-:-:S12]  /*0980*/  @P2 BRA `(.L_x_1374) ;  /* 0x00000000001c2947 */ /* 0x000fd80003800000 */
[----:B------:R-:W-:Y:S02]  /*0990*/  ULDC UR4, c[0x0][0x2d0] ;  /* 0x0000b40000047ab9 */ /* 0x000fe40000000800 */
[----:B------:R-:W-:-:S13]  /*09a0*/  ISETP.GE.AND P2, PT, R2, UR4, PT ;  /* 0x0000000402007c0c */ /* 0x000fda000bf46270 */
[----:B------:R1:W-:Y:S01]  /*09b0*/  @!P2 STG.E.128 desc[UR8][R20.64], RZ ;  /* 0x000000ff1400a986 */ /* 0x0003e2000c101d08 */
[----:B------:R-:W-:-:S13]  /*09c0*/  ISETP.GE.AND P2, PT, R10, UR4, PT ;  /* 0x000000040a007c0c */ /* 0x000fda000bf46270 */
[----:B------:R1:W-:Y:S01]  /*09d0*/  @!P2 STG.E.128 desc[UR8][R20.64+0x100], RZ ;  /* 0x000100ff1400a986 */ /* 0x0003e2000c101d08 */
[----:B------:R-:W-:-:S13]  /*09e0*/  ISETP.GE.AND P2, PT, R6, UR4, PT ;  /* 0x0000000406007c0c */ /* 0x000fda000bf46270 */
[----:B------:R1:W-:Y:S02]  /*09f0*/  @!P2 STG.E.128 desc[UR8][R20.64+0x200], RZ ;  /* 0x000200ff1400a986 */ /* 0x0003e4000c101d08 */
.L_x_1374:
[----:B------:R-:W-:Y:S05]  /*0a00*/  BSYNC B0 ;  /* 0x0000000000007941 */ /* 0x000fea0003800000 */
.L_x_1373:
[----:B------:R-:W-:Y:S01]  /*0a10*/  BSSY B0, `(.L_x_1375) ;  /* 0x000000b000007945 */ /* 0x000fe20003800000 */
[----:B------:R-:W-:Y:S02]  /*0a20*/  ISETP.GE.AND P2, PT, R9, R8, PT ;  /* 0x000000080900720c */ /* 0x000fe40003f46270 */
[----:B------:R-:W-:Y:S01]  /*0a30*/  IADD3 R7, R5, 0x38, RZ ;  /* 0x0000003805077810 */ /* 0x000fe20007ffe0ff */
[----:B------:R-:W-:Y:S05]  /*0a40*/  @P4 BRA `(.L_x_1376) ;  /* 0x00000000001c4947 */ /* 0x000fea0003800000 */
[----:B------:R-:W-:Y:S02]  /*0a50*/  ULDC UR4, c[0x0][0x2d0] ;  /* 0x0000b40000047ab9 */ /* 0x000fe40000000800 */
[----:B------:R-:W-:-:S13]  /*0a60*/  ISETP.GE.AND P4, PT, R2, UR4, PT ;  /* 0x0000000402007c0c */ /* 0x000fda000bf86270 */
[----:B------:R2:W-:Y:S01]  /*0a70*/  @!P4 STG.E.128 desc[UR8][R20.64+0x1800], RZ ;  /* 0x001800ff1400c986 */ /* 0x0005e2000c101d08 */
[----:B------:R-:W-:-:S13]  /*0a80*/  ISETP.GE.AND P4, PT, R10, UR4, PT ;  /* 0x000000040a007c0c */ /* 0x000fda000bf86270 */
[----:B------:R2:W-:Y:S01]  /*0a90*/  @!P4 STG.E.128 desc[UR8][R20.64+0x1900], RZ ;  /* 0x001900ff1400c986 */ /* 0x0005e2000c101d08 */
[----:B------:R-:W-:-:S13]  /*0aa0*/  ISETP.GE.AND P4, PT, R6, UR4, PT ;  /* 0x0000000406007c0c */ /* 0x000fda000bf86270 */
[----:B------:R2:W-:Y:S02]  /*0ab0*/  @!P4 STG.E.128 desc[UR8][R20.64+0x1a00], RZ ;  /* 0x001a00ff1400c986 */ /* 0x0005e4000c101d08 */
.L_x_1376:
[----:B------:R-:W-:Y:S05]  /*0ac0*/  BSYNC B0 ;  /* 0x0000000000007941 */ /* 0x000fea0003800000 */
.L_x_1375:
[----:B------:R-:W-:Y:S01]  /*0ad0*/  BSSY B0, `(.L_x_1377) ;  /* 0x000000a000007945 */ /* 0x000fe20003800000 */
[----:B------:R-:W-:-:S03]  /*0ae0*/  ISETP.GE.AND P4, PT, R7, R8, PT ;  /* 0x000000080700720c */ /* 0x000fc60003f86270 */
[----:B------:R-:W-:Y:S10]  /*0af0*/  @P3 BRA `(.L_x_1378) ;  /* 0x00000000001c3947 */ /* 0x000ff40003800000 */
[----:B------:R-:W-:Y:S02]  /*0b00*/  ULDC UR4, c[0x0][0x2d0] ;  /* 0x0000b40000047ab9 */ /* 0x000fe40000000800 */
[----:B------:R-:W-:-:S13]  /*0b10*/  ISETP.GE.AND P3, PT, R2, UR4, PT ;  /* 0x0000000402007c0c */ /* 0x000fda000bf66270 */
[----:B------:R3:W-:Y:S01]  /*0b20*/  @!P3 STG.E.128 desc[UR8][R20.64+0x3000], RZ ;  /* 0x003000ff1400b986 */ /* 0x0007e2000c101d08 */
[----:B------:R-:W-:-:S13]  /*0b30*/  ISETP.GE.AND P3, PT, R10, UR4, PT ;  /* 0x000000040a007c0c */ /* 0x000fda000bf66270 */
[----:B------:R3:W-:Y:S01]  /*0b40*/  @!P3 STG.E.128 desc[UR8][R20.64+0x3100], RZ ;  /* 0x003100ff1400b986 */ /* 0x0007e2000c101d08 */
[----:B------:R-:W-:-:S13]  /*0b50*/  ISETP.GE.AND P3, PT, R6, UR4, PT ;  /* 0x0000000406007c0c */ /* 0x000fda000bf66270 */
[----:B------:R3:W-:Y:S02]  /*0b60*/  @!P3 STG.E.128 desc[UR8][R20.64+0x3200], RZ ;  /* 0x003200ff1400b986 */ /* 0x0007e4000c101d08 */
.L_x_1378:
[----:B------:R-:W-:Y:S05]  /*0b70*/  BSYNC B0 ;  /* 0x0000000000007941 */ /* 0x000fea0003800000 */
.L_x_1377:
[----:B------:R-:W-:Y:S01]  /*0b80*/  BSSY B0, `(.L_x_1379) ;  /* 0x000000a000007945 */ /* 0x000fe20003800000 */
[----:B------:R-:W-:-:S03]  /*0b90*/  IADD3 R4, P3, R0, R5, RZ ;  /* 0x0000000500047210 */ /* 0x000fc60007f7e0ff */
        /* <DEDUP_REMOVED lines=8> */
.L_x_1380:
[----:B------:R-:W-:Y:S05]  /*0c20*/  BSYNC B0 ;  /* 0x0000000000007941 */ /* 0x000fea0003800000 */
.L_x_1379:
[----:B------:R-:W-:Y:S01]  /*0c30*/  BSSY B0, `(.L_x_1381) ;  /* 0x000000b000007945 */ /* 0x000fe20003800000 */
[----:B------:R-:W-:Y:S02]  /*0c40*/  ISETP.GE.OR P5, PT, R5, R8, P6 ;  /* 0x000000080500720c */ /* 0x000fe400037a6670 */
[----:B------:R-:W-:Y:S01]  /*0c50*/  SHF.R.S32.HI R0, RZ, 0x1f, R0 ;  /* 0x0000001fff007819 */ /* 0x000fe20000011400 */
        /* <DEDUP_REMOVED lines=8> */
.L_x_1382:
[----:B------:R-:W-:Y:S05]  /*0ce0*/  BSYNC B0 ;  /* 0x0000000000007941 */ /* 0x000fea0003800000 */
.L_x_1381:
[----:B------:R-:W-:Y:S04]  /*0cf0*/  BSSY B0, `(.L_x_1383) ;  /* 0x0000009000007945 */ /* 0x000fe80003800000 */
[----:B------:R-:W-:Y:S05]  /*0d00*/  @P1 BRA `(.L_x_1384) ;  /* 0x00000000001c1947 */ /* 0x000fea0003800000 */
[----:B------:R-:W-:Y:S02]  /*0d10*/  ULDC UR4, c[0x0][0x2d0] ;  /* 0x0000b40000047ab9 */ /* 0x000fe40000000800 */
[----:B------:R-:W-:Y:S02]  /*0d20*/  ISETP.GE.AND P0, PT, R2, UR4, PT ;  /* 0x0000000402007c0c */ /* 0x000fe4000bf06270 */
[----:B------:R-:W-:-:S11]  /*0d30*/  ISETP.GE.AND P1, PT, R10, UR4, PT ;  /* 0x000000040a007c0c */ /* 0x000fd6000bf26270 */
[----:B------:R1:W-:Y:S01]  /*0d40*/  @!P0 STG.E.128 desc[UR8][R20.64+0x7800], RZ ;  /* 0x007800ff14008986 */ /* 0x0003e2000c101d08 */
[----:B------:R-:W-:-:S03]  /*0d50*/  ISETP.GE.AND P0, PT, R6, UR4, PT ;  /* 0x0000000406007c0c */ /* 0x000fc6000bf06270 */
[----:B------:R1:W-:Y:S10]  /*0d60*/  @!P1 STG.E.128 desc[UR8][R20.64+0x7900], RZ ;  /* 0x007900ff14009986 */ /* 0x0003f4000c101d08 */
[----:B------:R1:W-:Y:S02]  /*0d70*/  @!P0 STG.E.128 desc[UR8][R20.64+0x7a00], RZ ;  /* 0x007a00ff14008986 */ /* 0x0003e4000c101d08 */
.L_x_1384:
[----:B------:R-:W-:Y:S05]  /*0d80*/  BSYNC B0 ;  /* 0x0000000000007941 */ /* 0x000fea0003800000 */
.L_x_1383:
[----:B------:R-:W-:Y:S04]  /*0d90*/  BSSY B0, `(.L_x_1385) ;  /* 0x0000009000007945 */ /* 0x000fe80003800000 */
[----:B------:R-:W-:Y:S05]  /*0da0*/  @P2 BRA `(.L_x_1386) ;  /* 0x00000000001c2947 */ /* 0x000fea0003800000 */
[----:B------:R-:W-:Y:S02]  /*0db0*/  ULDC UR4, c[0x0][0x2d0] ;  /* 0x0000b40000047ab9 */ /* 0x000fe40000000800 */
[----:B------:R-:W-:Y:S02]  /*0dc0*/  ISETP.GE.AND P2, PT, R2, UR4, PT ;  /* 0x0000000402007c0c */ /* 0x000fe4000bf46270 */
[----:B------:R-:W-:Y:S02]  /*0dd0*/  ISETP.GE.AND P1, PT, R10, UR4, PT ;  /* 0x000000040a007c0c */ /* 0x000fe4000bf26270 */
[----:B------:R-:W-:-:S09]  /*0de0*/  ISETP.GE.AND P0, PT, R6, UR4, PT ;  /* 0x0000000406007c0c */ /* 0x000fd2000bf06270 */
[----:B------:R1:W-:Y:S04]  /*0df0*/  @!P2 STG.E.128 desc[UR8][R20.64+0x9000], RZ ;  /* 0x009000ff1400a986 */ /* 0x0003e8000c101d08 */
[----:B------:R1:W-:Y:S04]  /*0e00*/  @!P1 STG.E.128 desc[UR8][R20.64+0x9100], RZ ;  /* 0x009100ff14009986 */ /* 0x0003e8000c101d08 */
[----:B------:R1:W-:Y:S02]  /*0e10*/  @!P0 STG.E.128 desc[UR8][R20.64+0x9200], RZ ;  /* 0x009200ff14008986 */ /* 0x0003e4000c101d08 */
.L_x_1386:
[----:B------:R-:W-:Y:S05]  /*0e20*/  BSYNC B0 ;  /* 0x0000000000007941 */ /* 0x000fea0003800000 */
.L_x_1385:
        /* <DEDUP_REMOVED lines=9> */
.L_x_1388:
[----:B------:R-:W-:Y:S05]  /*0ec0*/  BSYNC B0 ;  /* 0x0000000000007941 */ /* 0x000fea0003800000 */
.L_x_1387:
[----:B------:R-:W-:Y:S01]  /*0ed0*/  ULDC.64 UR4, c[0x0][0x2b8] ;  /* 0x0000ae0000047ab9 */ /* 0x000fe20000000a00 */
[----:B------:R-:W-:Y:S02]  /*0ee0*/  LEA.HI.X.SX32 R5, R5, R0, 0x1, P3 ;  /* 0x0000000005057211 */ /* 0x000fe400018f0eff */
[C---:B------:R-:W-:Y:S02]  /*0ef0*/  LEA R2, P0, R4.reuse, UR4, 0x2 ;  /* 0x0000000404027c11 */ /* 0x040fe4000f8010ff */
[-C--:B------:R-:W-:Y:S02]  /*0f00*/  ISETP.GE.OR P4, PT, R19, R8.reuse, P6 ;  /* 0x000000081300720c */ /* 0x080fe40003786670 */
[----:B------:R-:W-:Y:S01]  /*0f10*/  LEA.HI.X R3, R4, UR5, R5, 0x2, P0 ;  /* 0x0000000504037c11 */ /* 0x000fe200080f1405 */
[----:B------:R-:W-:Y:S01]  /*0f20*/  @!P5 IMAD.MOV.U32 R5, RZ, RZ, -0x800000 ;  /* 0xff800000ff05d424 */ /* 0x000fe200078e00ff */
[-C--:B------:R-:W-:Y:S02]  /*0f30*/  ISETP.GE.OR P3, PT, R17, R8.reuse, P6 ;  /* 0x000000081100720c */ /* 0x080fe40003766670 */
[----:B------:R-:W-:-:S02]  /*0f40*/  ISETP.GE.OR P2, PT, R15, R8, P6 ;  /* 0x000000080f00720c */ /* 0x000fc40003746670 */
[----:B------:R1:W-:Y:S01]  /*0f50*/  @!P5 STG.E desc[UR8][R2.64], R5 ;  /* 0x000000050200d986 */ /* 0x0003e2000c101908 */
[-C--:B------:R-:W-:Y:S02]  /*0f60*/  ISETP.GE.OR P1, PT, R13, R8.reuse, P6 ;  /* 0x000000080d00720c */ /* 0x080fe40003726670 */
[-C--:B------:R-:W-:Y:S02]  /*0f70*/  ISETP.GE.OR P0, PT, R11, R8.reuse, P6 ;  /* 0x000000080b00720c */ /* 0x080fe40003706670 */
[-C--:B------:R-:W-:Y:S01]  /*0f80*/  ISETP.GE.OR P5, PT, R9, R8.reuse, P6 ;  /* 0x000000080900720c */ /* 0x080fe200037a6670 */
[----:B------:R-:W-:Y:S01]  /*0f90*/  @!P4 IMAD.MOV.U32 R17, RZ, RZ, -0x800000 ;  /* 0xff800000ff11c424 */ /* 0x000fe200078e00ff */
[----:B------:R-:W-:Y:S02]  /*0fa0*/  ISETP.GE.OR P6, PT, R7, R8, P6 ;  /* 0x000000080700720c */ /* 0x000fe400037c6670 */
[----:B------:R-:W-:Y:S02]  /*0fb0*/  @!P3 IMAD.MOV.U32 R15, RZ, RZ, -0x800000 ;  /* 0xff800000ff0fb424 */ /* 0x000fe400078e00ff */
[----:B------:R-:W-:Y:S01]  /*0fc0*/  @!P2 IMAD.MOV.U32 R13, RZ, RZ, -0x800000 ;  /* 0xff800000ff0da424 */ /* 0x000fe200078e00ff */
[----:B------:R1:W-:Y:S02]  /*0fd0*/  @!P4 STG.E desc[UR8][R2.64+0x20], R17 ;  /* 0x000020110200c986 */ /* 0x0003e4000c101908 */
[----:B------:R-:W-:-:S02]  /*0fe0*/  @!P1 IMAD.MOV.U32 R11, RZ, RZ, -0x800000 ;  /* 0xff800000ff0b9424 */ /* 0x000fc400078e00ff */
[----:B------:R-:W-:Y:S01]  /*0ff0*/  @!P0 IMAD.MOV.U32 R9, RZ, RZ, -0x800000 ;  /* 0xff800000ff098424 */ /* 0x000fe200078e00ff */
[----:B------:R1:W-:Y:S01]  /*1000*/  @!P3 STG.E desc[UR8][R2.64+0x40], R15 ;  /* 0x0000400f0200b986 */ /* 0x0003e2000c101908 */
[----:B------:R-:W-:-:S03]  /*1010*/  @!P5 IMAD.MOV.U32 R7, RZ, RZ, -0x800000 ;  /* 0xff800000ff07d424 */ /* 0x000fc600078e00ff */
[----:B------:R1:W-:Y:S04]  /*1020*/  @!P2 STG.E desc[UR8][R2.64+0x60], R13 ;  /* 0x0000600d0200a986 */ /* 0x0003e8000c101908 */
[----:B------:R1:W-:Y:S04]  /*1030*/  @!P1 STG.E desc[UR8][R2.64+0x80], R11 ;  /* 0x0000800b02009986 */ /* 0x0003e8000c101908 */
[----:B------:R1:W-:Y:S04]  /*1040*/  @!P0 STG.E desc[UR8][R2.64+0xa0], R9 ;  /* 0x0000a00902008986 */ /* 0x0003e8000c101908 */
[----:B------:R1:W-:Y:S01]  /*1050*/  @!P5 STG.E desc[UR8][R2.64+0xc0], R7 ;  /* 0x0000c0070200d986 */ /* 0x0003e2000c101908 */
[----:B------:R-:W-:Y:S05]  /*1060*/  @P6 EXIT ;  /* 0x000000000000694d */ /* 0x000fea0003800000 */
[----:B-1----:R-:W-:-:S05]  /*1070*/  MOV R5, 0xff800000 ;  /* 0xff80000000057802 */ /* 0x002fca0000000f00 */
[----:B------:R-:W-:Y:S01]  /*1080*/  STG.E desc[UR8][R2.64+0xe0], R5 ;  /* 0x0000e00502007986 */ /* 0x000fe2000c101908 */
[----:B------:R-:W-:Y:S05]  /*1090*/  EXIT ;  /* 0x000000000000794d */ /* 0x000fea0003800000 */
.L_x_1372:
        /* <DEDUP_REMOVED lines=24> */
.L_x_1389:
[----:B------:R-:W-:Y:S05]  /*1220*/  @!P0 BRA `(.L_x_1390) ;  /* 0x00000004003c8947 */ /* 0x000fea0003800000 */
[----:B------:R-:W2:Y:S01]  /*1230*/  LDC R13, c[0x0][0x380] ;  /* 0x0000e000ff0d7b82 */ /* 0x000ea20000000800 */
[----:B------:R-:W-:Y:S01]  /*1240*/  LEA R14, R133, 0xffffffc0, 0x6 ;  /* 0xffffffc0850e7811 */ /* 0x000fe200078e30ff */
[----:B------:R-:W-:-:S03]  /*1250*/  ULDC.64 UR4, c[0x0][0x230] ;  /* 0x00008c0000047ab9 */ /* 0x000fc60000000a00 */
[----:B-1----:R-:W-:Y:S02]  /*1260*/  IABS R2, R14 ;  /* 0x0000000e00027213 */ /* 0x002fe40000000000 */
[----:B------:R-:W-:Y:S01]  /*1270*/  MOV R16, RZ ;  /* 0x000000ff00107202 */ /* 0x000fe20000000f00 */
[----:B------:R-:W1:Y:S01]  /*1280*/  LDC.64 R80, c[0x0][0x248] ;  /* 0x00009200ff507b82 */ /* 0x000e620000000a00 */
[----:B--2---:R-:W-:-:S04]  /*1290*/  IABS R4, R13 ;  /* 0x0000000d00047213 */ /* 0x004fc80000000000 */
[----:B------:R-:W2:Y:S08]  /*12a0*/  I2F.RP R5, R4 ;  /* 0x0000000400057306 */ /* 0x000eb00000209400 */
[----:B--2---:R-:W2:Y:S02]  /*12b0*/  MUFU.RCP R6, R5 ;  /* 0x0000000500067308 */ /* 0x004ea40000001000 */
[----:B--2---:R-:W-:-:S06]  /*12c0*/  IADD3 R6, R6, 0xffffffe, RZ ;  /* 0x0ffffffe06067810 */ /* 0x004fcc0007ffe0ff */
[----:B------:R-:W2:Y:S02]  /*12d0*/  F2I.FTZ.U32.TRUNC.NTZ R7, R6 ;  /* 0x0000000600077305 */ /* 0x000ea4000021f000 */
[----:B--2---:R-:W-:Y:S01]  /*12e0*/  IMAD.MOV R3, RZ, RZ, -R7 ;  /* 0x000000ffff037224 */ /* 0x004fe200078e0a07 */
[----:B------:R-:W-:-:S03]  /*12f0*/  MOV R6, RZ ;  /* 0x000000ff00067202 */ /* 0x000fc60000000f00 */
[----:B------:R-:W-:-:S04]  /*1300*/  IMAD R3, R3, R4, RZ ;  /* 0x0000000403037224 */ /* 0x000fc800078e02ff */
[----:B------:R-:W-:Y:S02]  /*1310*/  IMAD.HI.U32 R3, R7, R3, R6 ;  /* 0x0000000307037227 */ /* 0x000fe400078e0006 */
[----:B------:R-:W2:Y:S04]  /*1320*/  LDC R7, c[0x0][0x278] ;  /* 0x00009e00ff077b82 */ /* 0x000ea80000000800 */
[----:B------:R-:W-:-:S04]  /*1330*/  IMAD.HI.U32 R11, R3, R2, RZ ;  /* 0x00000002030b7227 */ /* 0x000fc800078e00ff */
[----:B------:R-:W-:-:S04]  /*1340*/  IMAD.MOV R3, RZ, RZ, -R11 ;  /* 0x000000ffff037224 */ /* 0x000fc800078e0a0b */
        /* <DEDUP_REMOVED lines=8> */
[----:B------:R-:W-:-:S05]  /*13d0*/  @P3 IADD3 R11, R11, 0x1, RZ ;  /* 0x000000010b0b3810 */ /* 0x000fca0007ffe0ff */
[----:B------:R-:W-:Y:S01]  /*13e0*/  @!P1 IMAD.MOV R11, RZ, RZ, -R11 ;  /* 0x000000ffff0b9224 */ /* 0x000fe200078e0a0b */
[----:B------:R-:W-:-:S05]  /*13f0*/  @!P2 LOP3.LUT R11, RZ, R13, RZ, 0x33, !PT ;  /* 0x0000000dff0ba212 */ /* 0x000fca00078e33ff */
[----:B------:R-:W-:-:S05]  /*1400*/  IMAD.WIDE R18, R11, 0x4, R208 ;  /* 0x000000040b127825 */ /* 0x000fca00078e02d0 */
[----:B------:R3:W4:Y:S01]  /*1410*/  LDG.E R4, desc[UR8][R18.64] ;  /* 0x0000000812047981 */ /* 0x000722000c1e1900 */
[----:B--2---:R-:W-:Y:S01]  /*1420*/  IABS R2, R7 ;  /* 0x0000000700027213 */ /* 0x004fe20000000000 */
[----:B------:R-:W-:-:S03]  /*1430*/  IMAD.MOV R11, RZ, RZ, -R11 ;  /* 0x000000ffff0b7224 */ /* 0x000fc600078e0a0b */
[----:B------:R-:W2:Y:S01]  /*1440*/  I2F.RP R6, R2 ;  /* 0x0000000200067306 */ /* 0x000ea20000209400 */
[----:B------:R-:W-:-:S05]  /*1450*/  IMAD R14, R13, R11, R14 ;  /* 0x0000000b0d0e7224 */ /* 0x000fca00078e020e */
[----:B------:R-:W-:Y:S02]  /*1460*/  SHF.R.S32.HI R15, RZ, 0x1f, R14 ;  /* 0x0000001fff0f7819 */ /* 0x000fe4000001140e */
[----:B--2---:R-:W2:Y:S02]  /*1470*/  MUFU.RCP R17, R6 ;  /* 0x0000000600117308 */ /* 0x004ea40000001000 */
[----:B--2---:R-:W-:-:S06]  /*1480*/  IADD3 R17, R17, 0xffffffe, RZ ;  /* 0x0ffffffe11117810 */ /* 0x004fcc0007ffe0ff */
[----:B------:R-:W2:Y:S02]  /*1490*/  F2I.FTZ.U32.TRUNC.NTZ R17, R17 ;  /* 0x0000001100117305 */ /* 0x000ea4000021f000 */
[----:B--2---:R-:W-:-:S04]  /*14a0*/  IMAD.MOV R3, RZ, RZ, -R17 ;  /* 0x000000ffff037224 */ /* 0x004fc800078e0a11 */
[----:B------:R-:W-:Y:S01]  /*14b0*/  IMAD R5, R3, R2, RZ ;  /* 0x0000000203057224 */ /* 0x000fe200078e02ff */
[----:B------:R-:W-:-:S03]  /*14c0*/  IABS R3, R28 ;  /* 0x0000001c00037213 */ /* 0x000fc60000000000 */
[----:B------:R-:W-:-:S04]  /*14d0*/  IMAD.HI.U32 R16, R17, R5, R16 ;  /* 0x0000000511107227 */ /* 0x000fc800078e0010 */
[----:B------:R-:W-:-:S04]  /*14e0*/  IMAD.MOV.U32 R5, RZ, RZ, R3 ;  /* 0x000000ffff057224 */ /* 0x000fc800078e0003 */
[----:B---3--:R-:W-:-:S05]  /*14f0*/  IMAD.HI.U32 R18, R16, R5, RZ ;  /* 0x0000000510127227 */ /* 0x008fca00078e00ff */
        /* <DEDUP_REMOVED lines=8> */
[----:B------:R-:W-:Y:S02]  /*1580*/  ISETP.GE.AND P1, PT, R2, RZ, PT ;  /* 0x000000ff0200720c */ /* 0x000fe40003f26270 */
[----:B------:R-:W2:Y:S05]  /*1590*/  LDC.64 R2, c[0x0][0x238] ;  /* 0x00008e00ff027b82 */ /* 0x000eaa0000000a00 */
[----:B------:R-:W-:-:S06]  /*15a0*/  @P3 IADD3 R18, R18, 0x1, RZ ;  /* 0x0000000112123810 */ /* 0x000fcc0007ffe0ff */
[----:B------:R-:W-:Y:S01]  /*15b0*/  @!P1 IMAD.MOV R18, RZ, RZ, -R18 ;  /* 0x000000ffff129224 */ /* 0x000fe200078e0a12 */
[----:B------:R-:W-:-:S04]  /*15c0*/  @!P2 LOP3.LUT R18, RZ, R7, RZ, 0x33, !PT ;  /* 0x00000007ff12a212 */ /* 0x000fc800078e33ff */
[----:B------:R-:W-:Y:S02]  /*15d0*/  SHF.R.S32.HI R7, RZ, 0x1f, R18 ;  /* 0x0000001fff077819 */ /* 0x000fe40000011412 */
[----:B----4-:R-:W-:Y:S01]  /*15e0*/  SHF.R.S32.HI R5, RZ, 0x1f, R4 ;  /* 0x0000001fff057819 */ /* 0x010fe20000011404 */
[----:B-----5:R-:W-:-:S04]  /*15f0*/  IMAD.WIDE.U32 R10, R4, UR4, RZ ;  /* 0x00000004040a7c25 */ /* 0x020fc8000f8e00ff */
[C---:B------:R-:W-:Y:S02]  /*1600*/  IMAD R9, R5.reuse, UR4, RZ ;  /* 0x0000000405097c24 */ /* 0x040fe4000f8e02ff */
[----:B--2---:R-:W-:Y:S02]  /*1610*/  IMAD R5, R5, R2, RZ ;  /* 0x0000000205057224 */ /* 0x004fe400078e02ff */
[C---:B------:R-:W-:Y:S01]  /*1620*/  IMAD R6, R4.reuse, UR5, R9 ;  /* 0x0000000504067c24 */ /* 0x040fe2000f8e0209 */
[----:B------:R-:W-:Y:S01]  /*1630*/  ULDC.64 UR4, c[0x0][0x260] ;  /* 0x0000980000047ab9 */ /* 0x000fe20000000a00 */
[----:B------:R-:W-:Y:S02]  /*1640*/  IMAD R3, R4, R3, R5 ;  /* 0x0000000304037224 */ /* 0x000fe400078e0205 */
[----:B------:R-:W-:Y:S01]  /*1650*/  IMAD R9, R7, UR4, RZ ;  /* 0x0000000407097c24 */ /* 0x000fe2000f8e02ff */
[----:B------:R-:W-:Y:S01]  /*1660*/  IADD3 R11, R11, R6, RZ ;  /* 0x000000060b0b7210 */ /* 0x000fe20007ffe0ff */
[----:B-1----:R-:W-:-:S02]  /*1670*/  IMAD R6, R15, R80, RZ ;  /* 0x000000500f067224 */ /* 0x002fc400078e02ff */
[----:B------:R-:W-:-:S04]  /*1680*/  IMAD.WIDE.U32 R4, R4, R2, RZ ;  /* 0x0000000204047225 */ /* 0x000fc800078e00ff */
[C---:B------:R-:W-:Y:S02]  /*1690*/  IMAD R6, R14.reuse, R81, R6 ;  /* 0x000000510e067224 */ /* 0x040fe400078e0206 */
[----:B------:R-:W-:-:S04]  /*16a0*/  IMAD.WIDE.U32 R10, R14, R80, R10 ;  /* 0x000000500e0a7225 */ /* 0x000fc800078e000a */
[C---:B------:R-:W-:Y:S01]  /*16b0*/  IMAD R23, R18.reuse, UR5, R9 ;  /* 0x0000000512177c24 */ /* 0x040fe2000f8e0209 */
[----:B------:R-:W-:Y:S01]  /*16c0*/  IADD3 R11, R11, R6, RZ ;  /* 0x000000060b0b7210 */ /* 0x000fe20007ffe0ff */
[----:B------:R-:W-:Y:S01]  /*16d0*/  IMAD.MOV.U32 R6, RZ, RZ, R4 ;  /* 0x000000ffff067224 */ /* 0x000fe200078e0004 */
[----:B------:R-:W-:Y:S01]  /*16e0*/  IADD3 R9, R5, R3, RZ ;  /* 0x0000000305097210 */ /* 0x000fe20007ffe0ff */
[----:B------:R-:W-:-:S05]  /*16f0*/  IMAD.WIDE.U32 R38, R18, UR4, R10 ;  /* 0x0000000412267c25 */ /* 0x000fca000f8e000a */
[----:B------:R-:W-:Y:S01]  /*1700*/  IADD3 R23, R39, R23, RZ ;  /* 0x0000001727177210 */ /* 0x000fe20007ffe0ff */
[----:B------:R-:W-:Y:S06]  /*1710*/  BRA `(.L_x_1391) ;  /* 0x0000000400347947 */ /* 0x000fec0003800000 */
.L_x_1390:
[----:B------:R-:W1:Y:S01]  /*1720*/  LDC R9, c[0x0][0x278] ;  /* 0x00009e00ff097b82 */ /* 0x000e620000000800 */
[----:B------:R-:W-:Y:S02]  /*1730*/  ISETP.NE.AND P4, PT, R12, -0x1, PT ;  /* 0xffffffff0c00780c */ /* 0x000fe40003f85270 */
[----:B------:R-:W-:-:S04]  /*1740*/  LEA R14, R133, 0xffffffc0, 0x6 ;  /* 0xffffffc0850e7811 */ /* 0x000fc800078e30ff */
[----:B------:R-:W-:-:S07]  /*1750*/  SHF.R.S32.HI R15, RZ, 0x1f, R14 ;  /* 0x0000001fff0f7819 */ /* 0x000fce000001140e */
[----:B------:R-:W2:Y:S01]  /*1760*/  @P4 LDC.64 R80, c[0x0][0x248] ;  /* 0x00009200ff504b82 */ /* 0x000ea20000000a00 */
[----:B------:R-:W-:Y:S01]  /*1770*/  @P4 IMAD.IADD R16, R11, 0x1, R12 ;  /* 0x000000010b104824 */ /* 0x000fe200078e020c */
        /* <DEDUP_REMOVED lines=12> */
[----:B------:R-:W-:-:S03]  /*1840*/  ISETP.GE.AND P2, PT, R6, RZ, PT ;  /* 0x000000ff0600720c */ /* 0x000fc60003f46270 */
[----:B------:R-:W-:-:S04]  /*1850*/  IMAD.HI.U32 R18, R7, R4, RZ ;  /* 0x0000000407127227 */ /* 0x000fc800078e00ff */
[----:B------:R-:W-:Y:S02]  /*1860*/  IMAD.MOV R2, RZ, RZ, -R18 ;  /* 0x000000ffff027224 */ /* 0x000fe400078e0a12 */
[C---:B--2---:R-:W-:Y:S02]  /*1870*/  @P4 IMAD R7, R16.reuse, R81, RZ ;  /* 0x0000005110074224 */ /* 0x044fe400078e02ff */
[C---:B------:R-:W-:Y:S02]  /*1880*/  IMAD R2, R3.reuse, R2, R4 ;  /* 0x0000000203027224 */ /* 0x040fe400078e0204 */
[----:B------:R-:W1:Y:S01]  /*1890*/  @P4 LDC.64 R4, c[0x0][0x250] ;  /* 0x00009400ff044b82 */ /* 0x000e620000000a00 */
[----:B------:R-:W-:Y:S02]  /*18a0*/  @P4 IMAD.WIDE.U32 R16, R16, R80, RZ ;  /* 0x0000005010104225 */ /* 0x000fe400078e00ff */
[----:B------:R-:W-:-:S03]  /*18b0*/  ISETP.GT.U32.AND P1, PT, R3, R2, PT ;  /* 0x000000020300720c */ /* 0x000fc60003f24070 */
[----:B------:R-:W-:Y:S02]  /*18c0*/  @P4 IADD3 R7, R17, R7, RZ ;  /* 0x0000000711074210 */ /* 0x000fe40007ffe0ff */
[----:B------:R-:W-:-:S08]  /*18d0*/  @P4 MOV R6, R16 ;  /* 0x0000001000064202 */ /* 0x000fd00000000f00 */
[-C--:B------:R-:W-:Y:S02]  /*18e0*/  @!P1 IADD3 R2, R2, -R3.reuse, RZ ;  /* 0x8000000302029210 */ /* 0x080fe40007ffe0ff */
[----:B------:R-:W-:Y:S02]  /*18f0*/  @!P1 IADD3 R18, R18, 0x1, RZ ;  /* 0x0000000112129810 */ /* 0x000fe40007ffe0ff */
[----:B------:R-:W-:Y:S02]  /*1900*/  ISETP.GE.U32.AND P3, PT, R2, R3, PT ;  /* 0x000000030200720c */ /* 0x000fe40003f66070 */
[----:B------:R-:W2:Y:S01]  /*1910*/  LDC.64 R2, c[0x0][0x260] ;  /* 0x00009800ff027b82 */ /* 0x000ea20000000a00 */
[----:B------:R-:W-:-:S10]  /*1920*/  ISETP.NE.AND P1, PT, R9, RZ, PT ;  /* 0x000000ff0900720c */ /* 0x000fd40003f25270 */
[----:B------:R-:W-:-:S04]  /*1930*/  @P3 VIADD R18, R18, 0x1 ;  /* 0x0000000112123836 */ /* 0x000fc80000000000 */
[----:B------:R-:W-:Y:S01]  /*1940*/  @!P2 IMAD.MOV R18, RZ, RZ, -R18 ;  /* 0x000000ffff12a224 */ /* 0x000fe200078e0a12 */
        /* <DEDUP_REMOVED lines=14> */
.L_x_1392:
[----:B------:R-:W-:Y:S01]  /*1a30*/  IMAD R13, R15, R80, RZ ;  /* 0x000000500f0d7224 */ /* 0x000fe200078e02ff */
[----:B------:R-:W-:Y:S01]  /*1a40*/  @!P1 LOP3.LUT R18, RZ, R9, RZ, 0x33, !PT ;  /* 0x00000009ff129212 */ /* 0x000fe200078e33ff */
[----:B------:R-:W-:Y:S01]  /*1a50*/  IMAD.WIDE.U32 R16, R80, R14, R6 ;  /* 0x0000000e50107225 */ /* 0x000fe200078e0006 */
[----:B------:R-:W-:Y:S02]  /*1a60*/  @P4 IADD3 R9, R11, R12, RZ ;  /* 0x0000000c0b094210 */ /* 0x000fe40007ffe0ff */
[----:B------:R-:W-:Y:S01]  /*1a70*/  SHF.R.S32.HI R7, RZ, 0x1f, R18 ;  /* 0x0000001fff077819 */ /* 0x000fe20000011412 */
[----:B------:R-:W-:-:S04]  /*1a80*/  IMAD R13, R81, R14, R13 ;  /* 0x0000000e510d7224 */ /* 0x000fc800078e020d */
[----:B--2---:R-:W-:Y:S01]  /*1a90*/  IMAD R6, R7, R2, RZ ;  /* 0x0000000207067224 */ /* 0x004fe200078e02ff */
[----:B------:R-:W-:Y:S01]  /*1aa0*/  IADD3 R17, R17, R13, RZ ;  /* 0x0000000d11117210 */ /* 0x000fe20007ffe0ff */
[----:B-1----:R-:W-:-:S04]  /*1ab0*/  @P4 IMAD.WIDE.U32 R12, R9, R4, RZ ;  /* 0x00000004090c4225 */ /* 0x002fc800078e00ff */
[----:B------:R-:W-:-:S04]  /*1ac0*/  IMAD.WIDE.U32 R38, R18, R2, R16 ;  /* 0x0000000212267225 */ /* 0x000fc800078e0010 */
[----:B------:R-:W-:Y:S01]  /*1ad0*/  IMAD R3, R18, R3, R6 ;  /* 0x0000000312037224 */ /* 0x000fe200078e0206 */
[----:B------:R-:W-:Y:S01]  /*1ae0*/  @P4 MOV R6, R12 ;  /* 0x0000000c00064202 */ /* 0x000fe20000000f00 */
[----:B------:R-:W-:-:S03]  /*1af0*/  @P4 IMAD R9, R9, R5, R13 ;  /* 0x0000000509094224 */ /* 0x000fc600078e020d */
[----:B------:R-:W-:Y:S01]  /*1b00*/  IADD3 R23, R39, R3, RZ ;  /* 0x0000000327177210 */ /* 0x000fe20007ffe0ff */
[----:B------:R-:W-:Y:S06]  /*1b10*/  @P4 BRA `(.L_x_1391) ;  /* 0x0000000000344947 */ /* 0x000fec0003800000 */
[----:B------:R-:W1:Y:S01]  /*1b20*/  LDC.64 R4, c[0x0][0x250] ;  /* 0x00009400ff047b82 */ /* 0x000e620000000a00 */
[----:B------:R-:W-:-:S07]  /*1b30*/  SHF.R.S32.HI R9, RZ, 0x1f, R11 ;  /* 0x0000001fff097819 */ /* 0x000fce000001140b */
[----:B------:R-:W2:Y:S01]  /*1b40*/  LDC.64 R2, c[0x0][0x238] ;  /* 0x00008e00ff027b82 */ /* 0x000ea20000000a00 */
[-C--:B-1----:R-:W-:Y:S01]  /*1b50*/  IMAD R6, R9, R4.reuse, RZ ;  /* 0x0000000409067224 */ /* 0x082fe200078e02ff */
[----:B-----5:R-:W-:Y:S01]  /*1b60*/  SHF.R.S32.HI R9, RZ, 0x1f, R10 ;  /* 0x0000001fff097819 */ /* 0x020fe2000001140a */
[----:B------:R-:W-:-:S04]  /*1b70*/  IMAD.WIDE.U32 R12, R11, R4, RZ ;  /* 0x000000040b0c7225 */ /* 0x000fc800078e00ff */
[----:B------:R-:W-:Y:S02]  /*1b80*/  IMAD R5, R11, R5, R6 ;  /* 0x000000050b057224 */ /* 0x000fe400078e0206 */
[----:B--2---:R-:W-:-:S03]  /*1b90*/  IMAD R9, R9, R2, RZ ;  /* 0x0000000209097224 */ /* 0x004fc600078e02ff */
[----:B------:R-:W-:Y:S01]  /*1ba0*/  IADD3 R13, R13, R5, RZ ;  /* 0x000000050d0d7210 */ /* 0x000fe20007ffe0ff */
[C---:B------:R-:W-:Y:S02]  /*1bb0*/  IMAD R9, R10.reuse, R3, R9 ;  /* 0x000000030a097224 */ /* 0x040fe400078e0209 */
[----:B------:R-:W-:-:S05]  /*1bc0*/  IMAD.WIDE.U32 R2, R10, R2, R12 ;  /* 0x000000020a027225 */ /* 0x000fca00078e000c */
[----:B------:R-:W-:Y:S02]  /*1bd0*/  IADD3 R9, R3, R9, RZ ;  /* 0x0000000903097210 */ /* 0x000fe40007ffe0ff */
[----:B------:R-:W-:-:S07]  /*1be0*/  MOV R6, R2 ;  /* 0x0000000200067202 */ /* 0x000fce0000000f00 */
.L_x_1391:
[----:B------:R-:W-:Y:S01]  /*1bf0*/  ISETP.NE.AND P1, PT, R0, -0x1, PT ;  /* 0xffffffff0000780c */ /* 0x000fe20003f25270 */
[----:B------:R-:W1:Y:S01]  /*1c00*/  S2UR UR10, SR_CgaCtaId ;  /* 0x00000000000a79c3 */ /* 0x000e620000008800 */
[----:B------:R-:W-:Y:S01]  /*1c10*/  SHF.R.S32.HI R13, RZ, 0x1f, R82 ;  /* 0x0000001fff0d7819 */ /* 0x000fe20000011452 */
[----:B------:R-:W-:Y:S01]  /*1c20*/  ULDC.64 UR6, c[0x0][0x268] ;  /* 0x00009a0000067ab9 */ /* 0x000fe20000000a00 */
[----:B------:R-:W-:Y:S01]  /*1c30*/  IMAD.IADD R199, R199, 0x1, -R8 ;  /* 0x00000001c7c77824 */ /* 0x000fe200078e0a08 */
[----:B------:R-:W-:Y:S01]  /*1c40*/  ULDC.64 UR4, c[0x0][0x258] ;  /* 0x0000960000047ab9 */ /* 0x000fe20000000a00 */
[-C--:B------:R-:W-:Y:S01]  /*1c50*/  LEA.HI R22, R13, R82.reuse, RZ, 0x4 ;  /* 0x000000520d167211 */ /* 0x080fe200078f20ff */
[----:B------:R-:W-:Y:S01]  /*1c60*/  IMAD R7, R7, UR6, RZ ;  /* 0x0000000607077c24 */ /* 0x000fe2000f8e02ff */
[----:B------:R-:W-:Y:S01]  /*1c70*/  LEA.HI R205, R13, R82, RZ, 0x6 ;  /* 0x000000520dcd7211 */ /* 0x000fe200078f30ff */
[----:B------:R-:W2:Y:S01]  /*1c80*/  LDC.64 R134, c[0x0][0x250] ;  /* 0x00009400ff867b82 */ /* 0x000ea20000000a00 */
[----:B------:R-:W-:Y:S01]  /*1c90*/  BSSY B0, `(.L_x_1393) ;  /* 0x0000060000007945 */ /* 0x000fe20003800000 */
[----:B------:R-:W-:Y:S01]  /*1ca0*/  IMAD R12, R18, UR7, R7 ;  /* 0x00000007120c7c24 */ /* 0x000fe2000f8e0207 */
[----:B------:R-:W-:Y:S01]  /*1cb0*/  MOV R7, 0x10 ;  /* 0x0000001000077802 */ /* 0x000fe20000000f00 */
[----:B------:R-:W-:Y:S01]  /*1cc0*/  IMAD.SHL.U32 R205, R205, 0x8, RZ ;  /* 0x00000008cdcd7824 */ /* 0x000fe200078e00ff */
[----:B------:R-:W-:Y:S01]  /*1cd0*/  @!P1 SHF.R.S32.HI R17, RZ, 0x1f, R207 ;  /* 0x0000001fff119819 */ /* 0x000fe200000114cf */
[----:B------:R-:W-:-:S02]  /*1ce0*/  VIADD R83, R133, 0xffffffff ;  /* 0xffffffff85537836 */ /* 0x000fc40000000000 */
[----:B------:R-:W3:Y:S08]  /*1cf0*/  @P1 LDC.64 R2, c[0x0][0x240] ;  /* 0x00009000ff021b82 */ /* 0x000ef00000000a00 */
[----:B------:R-:W4:Y:S01]  /*1d00*/  @!P1 LDC.64 R4, c[0x0][0x228] ;  /* 0x00008a00ff049b82 */ /* 0x000f220000000a00 */
[----:B---3-5:R-:W-:Y:S01]  /*1d10*/  @P1 IMAD.WIDE.U32 R10, R0, R2, RZ ;  /* 0x00000002000a1225 */ /* 0x028fe200078e00ff */
[----:B------:R-:W-:-:S03]  /*1d20*/  LEA.HI R2, R13, R82, RZ, 0x3 ;  /* 0x000000520d027211 */ /* 0x000fc600078f18ff */
[----:B------:R-:W-:Y:S01]  /*1d30*/  @P1 IMAD R3, R0, R3, R11 ;  /* 0x0000000300031224 */ /* 0x000fe200078e020b */
[----:B------:R-:W-:Y:S02]  /*1d40*/  LOP3.LUT R11, R2, 0xfffffff8, RZ, 0xc0, !PT ;  /* 0xfffffff8020b7812 */ /* 0x000fe400078ec0ff */
[----:B------:R-:W-:Y:S01]  /*1d50*/  SHF.R.S32.HI R20, RZ, 0x3, R2 ;  /* 0x00000003ff147819 */ /* 0x000fe20000011402 */
[----:B----4-:R-:W-:Y:S01]  /*1d60*/  @!P1 IMAD R0, R17, R4, RZ ;  /* 0x0000000411009224 */ /* 0x010fe200078e02ff */
[----:B------:R-:W-:Y:S01]  /*1d70*/  LOP3.LUT R17, R22, 0xfffffff0, RZ, 0xc0, !PT ;  /* 0xfffffff016117812 */ /* 0x000fe200078ec0ff */
[----:B------:R-:W-:Y:S01]  /*1d80*/  IMAD.IADD R2, R82, 0x1, -R11 ;  /* 0x0000000152027824 */ /* 0x000fe200078e0a0b */
[----:B------:R-:W-:Y:S01]  /*1d90*/  ISETP.GE.AND P5, PT, R20, R199, PT ;  /* 0x000000c71400720c */ /* 0x000fe20003fa6270 */
[----:B------:R-:W-:Y:S01]  /*1da0*/  @!P1 IMAD R5, R207, R5, R0 ;  /* 0x00000005cf059224 */ /* 0x000fe200078e0200 */
[----:B------:R-:W-:Y:S01]  /*1db0*/  SHF.R.S32.HI R21, RZ, 0x1f, R20 ;  /* 0x0000001fff157819 */ /* 0x000fe20000011414 */
[----:B------:R-:W-:Y:S01]  /*1dc0*/  IMAD.IADD R17, R82, 0x1, -R17 ;  /* 0x0000000152117824 */ /* 0x000fe200078e0a11 */
[----:B------:R-:W-:Y:S01]  /*1dd0*/  IADD3 R16, R20, 0x30, RZ ;  /* 0x0000003014107810 */ /* 0x000fe20007ffe0ff */
[----:B------:R-:W-:-:S02]  /*1de0*/  IMAD.SHL.U32 R206, R2, 0x8, RZ ;  /* 0x0000000802ce7824 */ /* 0x000fc400078e00ff */
[----:B------:R-:W-:Y:S01]  /*1df0*/  @!P1 IMAD.WIDE.U32 R24, R207, R4, RZ ;  /* 0x00000004cf189225 */ /* 0x000fe200078e00ff */
[----:B------:R-:W-:Y:S02]  /*1e00*/  SHF.R.S32.HI R0, RZ, 0x1f, R17 ;  /* 0x0000001fff007819 */ /* 0x000fe40000011411 */
[----:B------:R-:W-:Y:S01]  /*1e10*/  SHF.R.S32.HI R36, RZ, 0x1f, R206 ;  /* 0x0000001fff247819 */ /* 0x000fe200000114ce */
[----:B------:R-:W-:Y:S01]  /*1e20*/  IMAD.SHL.U32 R19, R20, 0x40, RZ ;  /* 0x0000004014137824 */ /* 0x000fe200078e00ff */
[----:B------:R-:W-:Y:S01]  /*1e30*/  LEA.HI R0, R0, R17, RZ, 0x3 ;  /* 0x0000001100007211 */ /* 0x000fe200078f18ff */
[----:B------:R-:W-:Y:S01]  /*1e40*/  @!P1 IMAD.MOV.U32 R10, RZ, RZ, R24 ;  /* 0x000000ffff0a9224 */ /* 0x000fe200078e0018 */
[----:B------:R-:W-:Y:S01]  /*1e50*/  IADD3 R24, P2, R206, R6, RZ ;  /* 0x00000006ce187210 */ /* 0x000fe20007f5e0ff */
[----:B------:R-:W-:Y:S01]  /*1e60*/  VIADD R26, R20, 0x10 ;  /* 0x00000010141a7836 */ /* 0x000fe20000000000 */
[----:B------:R-:W-:Y:S01]  /*1e70*/  LOP3.LUT R4, R0, 0xfffffff8, RZ, 0xc0, !PT ;  /* 0xfffffff800047812 */ /* 0x000fe200078ec0ff */
[----:B------:R-:W-:Y:S01]  /*1e80*/  IMAD.WIDE R32, R33, 0x40, R20 ;  /* 0x0000004021207825 */ /* 0x000fe200078e0214 */
[----:B------:R-:W-:-:S02]  /*1e90*/  LOP3.LUT R19, R19, 0x1c0, RZ, 0xc0, !PT ;  /* 0x000001c013137812 */ /* 0x000fc400078ec0ff */
[----:B------:R-:W-:Y:S01]  /*1ea0*/  @!P1 IADD3 R3, R25, R5, RZ ;  /* 0x0000000519039210 */ /* 0x000fe20007ffe0ff */
[----:B------:R-:W-:Y:S01]  /*1eb0*/  IMAD.IADD R17, R17, 0x1, -R4 ;  /* 0x0000000111117824 */ /* 0x000fe200078e0a04 */
[----:B------:R-:W-:Y:S01]  /*1ec0*/  SHF.R.S32.HI R4, RZ, 0x1f, R28 ;  /* 0x0000001fff047819 */ /* 0x000fe2000001141c */
[----:B------:R-:W-:Y:S01]  /*1ed0*/  IMAD.X R25, R36, 0x1, R9, P2 ;  /* 0x0000000124197824 */ /* 0x000fe200010e0609 */
[----:B------:R-:W-:Y:S01]  /*1ee0*/  LOP3.LUT R11, R19, 0x38, R206, 0xf8, !PT ;  /* 0x00000038130b7812 */ /* 0x000fe200078ef8ce */
[----:B------:R-:W-:Y:S01]  /*1ef0*/  IMAD.MOV.U32 R5, RZ, RZ, 0x20 ;  /* 0x00000020ff057424 */ /* 0x000fe200078e00ff */
[----:B------:R-:W-:Y:S01]  /*1f00*/  SHF.R.U32.HI R8, RZ, 0x3, R19 ;  /* 0x00000003ff087819 */ /* 0x000fe20000011613 */
[----:B------:R-:W-:Y:S01]  /*1f10*/  IMAD.WIDE.U32 R18, R18, UR6, R24 ;  /* 0x0000000612127c25 */ /* 0x000fe2000f8e0018 */
[----:B------:R-:W-:Y:S02]  /*1f20*/  IADD3 R10, P1, R206, R10, RZ ;  /* 0x0000000ace0a7210 */ /* 0x000fe40007f3e0ff */
[----:B------:R-:W-:Y:S01]  /*1f30*/  LOP3.LUT R8, R11, R8, RZ, 0x3c, !PT ;  /* 0x000000080b087212 */ /* 0x000fe200078e3cff */
[----:B------:R-:W-:Y:S01]  /*1f40*/  IMAD R31, R4, UR4, RZ ;  /* 0x00000004041f7c24 */ /* 0x000fe2000f8e02ff */
[----:B------:R-:W-:Y:S01]  /*1f50*/  ISETP.GE.AND P4, PT, R26, R199, PT ;  /* 0x000000c71a00720c */ /* 0x000fe20003f86270 */
[----:B------:R-:W-:Y:S01]  /*1f60*/  VIADD R24, R20, 0x20 ;  /* 0x0000002014187836 */ /* 0x000fe20000000000 */
[----:B------:R-:W-:Y:S01]  /*1f70*/  LOP3.LUT R205, R8, 0xfffffe00, R205, 0xf8, !PT ;  /* 0xfffffe0008cd7812 */ /* 0x000fe200078ef8cd */
[----:B------:R-:W-:-:S02]  /*1f80*/  IMAD.X R11, R36, 0x1, R3, P1 ;  /* 0x00000001240b7824 */ /* 0x000fc400008e0603 */
[----:B------:R-:W-:Y:S01]  /*1f90*/  IMAD R31, R28, UR5, R31 ;  /* 0x000000051c1f7c24 */ /* 0x000fe2000f8e021f */
[----:B------:R-:W-:Y:S01]  /*1fa0*/  ISETP.GE.AND P3, PT, R24, R199, PT ;  /* 0x000000c71800720c */ /* 0x000fe20003f66270 */
[----:B------:R-:W-:Y:S01]  /*1fb0*/  IMAD.WIDE.U32 R28, R28, UR4, R10 ;  /* 0x000000041c1c7c25 */ /* 0x000fe2000f8e000a */
[----:B------:R-:W-:Y:S02]  /*1fc0*/  UMOV UR4, 0x400 ;  /* 0x0000040000047882 */ /* 0x000fe40000000000 */
[----:B-1----:R-:W-:Y:S01]  /*1fd0*/  ULEA UR4, UR10, UR4, 0x18 ;  /* 0x000000040a047291 */ /* 0x002fe2000f8ec03f */
[----:B------:R-:W-:Y:S01]  /*1fe0*/  R2P PR, R17, 0x6 ;  /* 0x0000000611007804 */ /* 0x000fe20000000000 */
[C---:B------:R-:W-:Y:S02]  /*1ff0*/  VIADD R6, R206.reuse, 0x40 ;  /* 0x00000040ce067836 */ /* 0x040fe40000000000 */
[----:B------:R-:W-:Y:S02]  /*2000*/  VIADD R4, R206, 0x80 ;  /* 0x00000080ce047836 */ /* 0x000fe40000000000 */
[----:B------:R-:W-:Y:S01]  /*2010*/  LEA R205, R205, UR4, 0x1 ;  /* 0x00000004cdcd7c11 */ /* 0x000fe2000f8e08ff */
[----:B------:R-:W-:Y:S01]  /*2020*/  IMAD.IADD R31, R29, 0x1, R31 ;  /* 0x000000011d1f7824 */ /* 0x000fe200078e021f */
[----:B------:R-:W-:-:S02]  /*2030*/  SEL R7, R7, 0xfffffff0, !P1 ;  /* 0xfffffff007077807 */ /* 0x000fc40004800000 */
        /* <DEDUP_REMOVED lines=37> */
.L_x_1394:
[----:B------:R-:W-:Y:S05]  /*2290*/  BSYNC B0 ;  /* 0x0000000000007941 */ /* 0x000fea0003800000 */
.L_x_1393:
[----:B------:R-:W-:Y:S01]  /*22a0*/  IADD3 R34, P1, R206, R38, RZ ;  /* 0x00000026ce227210 */ /* 0x000fe20007f3e0ff */
[----:B------:R-:W-:Y:S01]  /*22b0*/  IMAD.SHL.U32 R3, R83, 0x40, RZ ;  /* 0x0000004053037824 */ /* 0x000fe200078e00ff */
        /* <DEDUP_REMOVED lines=43> */
.L_x_1396:
[----:B------:R-:W-:Y:S05]  /*2570*/  BSYNC B0 ;  /* 0x0000000000007941 */ /* 0x000fea0003800000 */
.L_x_1395:
        /* <DEDUP_REMOVED lines=40> */
.L_x_1398:
[----:B------:R-:W-:Y:S05]  /*2800*/  BSYNC B0 ;  /* 0x0000000000007941 */ /* 0x000fea0003800000 */
.L_x_1397:
        /* <DEDUP_REMOVED lines=39> */
.L_x_1400:
[----:B------:R-:W-:Y:S05]  /*2a80*/  BSYNC B0 ;  /* 0x0000000000007941 */ /* 0x000fea0003800000 */
.L_x_1399:
        /* <DEDUP_REMOVED lines=41> */
.L_x_1402:
[----:B------:R-:W-:Y:S05]  /*2d20*/  BSYNC B0 ;  /* 0x0000000000007941 */ /* 0x000fea0003800000 */
.L_x_1401:
        /* <DEDUP_REMOVED lines=33> */
.L_x_1404:
[----:B------:R-:W-:Y:S05]  /*2f40*/  BSYNC B0 ;  /* 0x0000000000007941 */ /* 0x000fea0003800000 */
.L_x_1403:
        /* <DEDUP_REMOVED lines=34> */
.L_x_1406:
[----:B------:R-:W-:Y:S05]  /*3170*/  BSYNC B0 ;  /* 0x0000000000007941 */ /* 0x000fea0003800000 */
.L_x_1405:
        /* <DEDUP_REMOVED lines=40> */
.L_x_1408:
[----:B------:R-:W-:Y:S05]  /*3400*/  BSYNC B0 ;  /* 0x0000000000007941 */ /* 0x000fea0003800000 */
.L_x_1407:
        /* <DEDUP_REMOVED lines=67> */
.L_x_1410:
[----:B------:R-:W-:Y:S05]  /*3840*/  BSYNC B0 ;  /* 0x0000000000007941 */ /* 0x000fea0003800000 */
.L_x_1409:
        /* <DEDUP_REMOVED lines=10> */
[C---:B------:R-:W-:Y:S01]  /*38f0*/  @!P3 LEA R16, P1, R202.reuse, R214, 0x1 ;  /* 0x000000d6ca10b211 */ /* 0x040fe200078208ff */
[----:B------:R1:W-:Y:S01]  /*3900*/  @P3 STS.128 [R205+0xc800], RZ ;  /* 0x00c800ffcd003388 */ /* 0x0003e20000000c00 */
[C---:B------:R-:W-:Y:S02]  /*3910*/  @!P2 LEA R10, P6, R9.reuse, UR6, 0x1 ;  /* 0x00000006090aac11 */ /* 0x040fe4000f8c08ff */
        /* <DEDUP_REMOVED lines=20> */
.L_x_1412:
[----:B------:R-:W-:Y:S05]  /*3a60*/  BSYNC B0 ;  /* 0x0000000000007941 */ /* 0x000fea0003800000 */
.L_x_1411:
        /* <DEDUP_REMOVED lines=35> */
.L_x_1414:
[----:B------:R-:W-:Y:S05]  /*3ca0*/  BSYNC B0 ;  /* 0x0000000000007941 */ /* 0x000fea0003800000 */
.L_x_1413:
        /* <DEDUP_REMOVED lines=16> */
[----:B------:R-:W-:Y:S01]  /*3db0*/  @!P2 LEA R14, P4, R12, UR6, 0x1 ;  /* 0x000000060c0eac11 */ /* 0x000fe2000f8808ff */
[----:B-1----:R-:W-:-:S03]  /*3dc0*/  @!P3 IMAD.WIDE.U32 R10, R134, 0x60, R214 ;  /* 0x00000060860ab825 */ /* 0x002fc600078e00d6 */
        /* <DEDUP_REMOVED lines=19> */
.L_x_1416:
[----:B------:R-:W-:Y:S05]  /*3f00*/  BSYNC B0 ;  /* 0x0000000000007941 */ /* 0x000fea0003800000 */
.L_x_1415:
[----:B------:R-:W-:Y:S01]  /*3f10*/  LDSM.16.M88.4 R48, [R198] ;  /* 0x00000000c630783b */ /* 0x000fe20000000200 */
[----:B------:R-:W-:Y:S01]  /*3f20*/  R2P PR, R2, 0x6 ;  /* 0x0000000602007804 */ /* 0x000fe20000000000 */
[----:B------:R-:W-:Y:S01]  /*3f30*/  VIADD R2, R197, 0x6000 ;  /* 0x00006000c5027836 */ /* 0x000fe20000000000 */
[----:B------:R-:W-:Y:S01]  /*3f40*/  ISETP.GT.AND P5, PT, R83, R200, PT ;  /* 0x000000c85300720c */ /* 0x000fe20003fa4270 */
[----:B------:R-:W5:Y:S01]  /*3f50*/  LDSM.16.M88.4 R24, [R197+0x6000] ;  /* 0x00600000c518783b */ /* 0x000f620000000200 */
[----:B------:R-:W-:Y:S02]  /*3f60*/  VIADD R195, R197, 0x6020 ;  /* 0x00006020c5c37836 */ /* 0x000fe40000000000 */
[--C-:B------:R-:W-:Y:S01]  /*3f70*/  IMAD R196, R7, 0x2, R198.reuse ;  /* 0x0000000207c47824 */ /* 0x100fe200078e02c6 */
[----:B-1----:R-:W1:Y:S01]  /*3f80*/  LDSM.16.M88.4 R16, [R197+0x6800] ;  /* 0x00680000c510783b */ /* 0x002e620000000200 */
[C---:B------:R-:W-:Y:S02]  /*3f90*/  IMAD R194, R5.reuse, 0x2, R198 ;  /* 0x0000000205c27824 */ /* 0x040fe400078e02c6 */
[----:B------:R-:W-:Y:S01]  /*3fa0*/  IMAD R193, R5, 0x2, R196 ;  /* 0x0000000205c17824 */ /* 0x000fe200078e02c4 */
[----:B------:R-:W3:Y:S01]  /*3fb0*/  LDSM.16.M88.4 R60, [R197+0x7000] ;  /* 0x00700000c53c783b */ /* 0x000ee20000000200 */
[----:B------:R-:W-:-:S02]  /*3fc0*/  IMAD.SHL.U32 R82, R82, 0x2, RZ ;  /* 0x0000000252527824 */ /* 0x000fc400078e00ff */
[----:B------:R-:W-:Y:S01]  /*3fd0*/  @P1 VIADD R195, R2, 0xffffffe0 ;  /* 0xffffffe002c31836 */ /* 0x000fe20000000000 */
[----:B------:R-:W4:Y:S01]  /*3fe0*/  LDSM.16.M88.4 R32, [R197+0x7800] ;  /* 0x00780000c520783b */ /* 0x000f220000000200 */
[----:B------:R-:W-:Y:S01]  /*3ff0*/  IMAD.MOV.U32 R2, RZ, RZ, 0x40 ;  /* 0x00000040ff027424 */ /* 0x000fe200078e00ff */
[----:B------:R-:W-:Y:S01]  /*4000*/  LOP3.LUT R82, R82, 0x6, RZ, 0xc0, !PT ;  /* 0x0000000652527812 */ /* 0x000fe200078ec0ff */
[C---:B------:R-:W-:Y:S01]  /*4010*/  VIADD R187, R195.reuse, 0x800 ;  /* 0x00000800c3bb7836 */ /* 0x040fe20000000000 */
[----:B------:R-:W-:Y:S01]  /*4020*/  LDSM.16.M88.4 R44, [R196] ;  /* 0x00000000c42c783b */ /* 0x000fe20000000200 */
[C---:B------:R-:W-:Y:S01]  /*4030*/  VIADD R186, R195.reuse, 0x1000 ;  /* 0x00001000c3ba7836 */ /* 0x040fe20000000000 */
[----:B------:R-:W-:Y:S01]  /*4040*/  SEL R2, R2, 0xffffffc0, !P2 ;  /* 0xffffffc002027807 */ /* 0x000fe20005000000 */
[C---:B------:R-:W-:Y:S01]  /*4050*/  VIADD R185, R195.reuse, 0x1800 ;  /* 0x00001800c3b97836 */ /* 0x040fe20000000000 */
[----:B--2---:R-:W2:Y:S01]  /*4060*/  LDSM.16.M88.4 R12, [R195] ;  /* 0x00000000c30c783b */ /* 0x004ea20000000200 */
[----:B------:R-:W-:-:S02]  /*4070*/  VIADD R183, R195, 0x2000 ;  /* 0x00002000c3b77836 */ /* 0x000fc40000000000 */
[----:B------:R-:W-:Y:S01]  /*4080*/  IMAD.IADD R191, R197, 0x1, R2 ;  /* 0x00000001c5bf7824 */ /* 0x000fe200078e0202 */
[----:B------:R-:W2:Y:S01]  /*4090*/  LDSM.16.M88.4 R40, [R195+0x800] ;  /* 0x00080000c328783b */ /* 0x000ea20000000200 */
[----:B------:R-:W-:Y:S02]  /*40a0*/  IMAD.IADD R184, R2, 0x1, R195 ;  /* 0x0000000102b87824 */ /* 0x000fe400078e02c3 */
[C---:B------:R-:W-:Y:S01]  /*40b0*/  VIADD R182, R195.reuse, 0x2800 ;  /* 0x00002800c3b67836 */ /* 0x040fe20000000000 */
[----:B------:R-:W2:Y:S01]  /*40c0*/  LDSM.16.M88.4 R36, [R195+0x1000] ;  /* 0x00100000c324783b */ /* 0x000ea20000000200 */
[C---:B------:R-:W-:Y:S02]  /*40d0*/  VIADD R181, R195.reuse, 0x3000 ;  /* 0x00003000c3b57836 */ /* 0x040fe40000000000 */
[C---:B------:R-:W-:Y:S01]  /*40e0*/  VIADD R180, R195.reuse, 0x3800 ;  /* 0x00003800c3b47836 */ /* 0x040fe20000000000 */
[----:B------:R-:W2:Y:S01]  /*40f0*/  LDSM.16.M88.4 R68, [R195+0x1800] ;  /* 0x00180000c344783b */ /* 0x000ea20000000200 */
[----:B------:R-:W-:-:S02]  /*4100*/  VIADD R179, R195, 0x4000 ;  /* 0x00004000c3b37836 */ /* 0x000fc40000000000 */
[C---:B------:R-:W-:Y:S01]  /*4110*/  VIADD R178, R195.reuse, 0x4800 ;  /* 0x00004800c3b27836 */ /* 0x040fe20000000000 */
[----:B------:R-:W-:Y:S01]  /*4120*/  LDSM.16.M88.4 R52, [R194] ;  /* 0x00000000c234783b */ /* 0x000fe20000000200 */
[C---:B------:R-:W-:Y:S02]  /*4130*/  VIADD R177, R195.reuse, 0x5000 ;  /* 0x00005000c3b17836 */ /* 0x040fe40000000000 */
[----:B------:R-:W-:Y:S01]  /*4140*/  VIADD R176, R195, 0x5800 ;  /* 0x00005800c3b07836 */ /* 0x000fe20000000000 */
[C---:B-----5:R-:W-:Y:S01]  /*4150*/  HMMA.16816.F32.BF16 R28, R48.reuse, R24, RZ ;  /* 0x00000018301c723c */ /* 0x060fe200000418ff */
[----:B------:R-:W5:Y:S04]  /*4160*/  LDSM.16.M88.4 R8, [R191+0x6000] ;  /* 0x00600000bf08783b */ /* 0x000f680000000200 */
[----:B------:R-:W-:Y:S01]  /*4170*/  LDSM.16.M88.4 R72, [R191+0x7800] ;  /* 0x00780000bf48783b */ /* 0x000fe20000000200 */
[C---:B------:R-:W-:Y:S03]  /*4180*/  HMMA.16816.F32.BF16 R24, R48.reuse, R26, RZ ;  /* 0x0000001a3018723c */ /* 0x040fe600000418ff */
[----:B------:R-:W-:Y:S03]  /*4190*/  LDSM.16.M88.4 R76, [R191+0x9800] ;  /* 0x00980000bf4c783b */ /* 0x000fe60000000200 */
[C---:B-1----:R-:W-:Y:S01]  /*41a0*/  HMMA.16816.F32.BF16 R20, R48.reuse, R16, RZ ;  /* 0x000000103014723c */ /* 0x042fe200000418ff */
[----:B------:R-:W0:Y:S05]  /*41b0*/  LDGDEPBAR ;  /* 0x00000000000079af */ /* 0x000e2a0000000000 */
[C---:B---3--:R-:W-:Y:S06]  /*41c0*/  HMMA.16816.F32.BF16 R64, R48.reuse, R60, RZ ;  /* 0x0000003c3040723c */ /* 0x048fec00000418ff */
[C---:B------:R-:W-:Y:S06]  /*41d0*/  HMMA.16816.F32.BF16 R16, R48.reuse, R18, RZ ;  /* 0x000000123010723c */ /* 0x040fec00000418ff */
[C---:B------:R-:W-:Y:S06]  /*41e0*/  HMMA.16816.F32.BF16 R60, R48.reuse, R62, RZ ;  /* 0x0000003e303c723c */ /* 0x040fec00000418ff */
[C---:B----4-:R-:W-:Y:S06]  /*41f0*/  HMMA.16816.F32.BF16 R56, R48.reuse, R32, RZ ;  /* 0x000000203038723c */ /* 0x050fec00000418ff */
[----:B------:R-:W-:Y:S01]  /*4200*/  HMMA.16816.F32.BF16 R48, R48, R34, RZ ;  /* 0x000000223030723c */ /* 0x000fe200000418ff */
[----:B------:R-:W1:Y:S05]  /*4210*/  LDSM.16.M88.4 R32, [R191+0x6800] ;  /* 0x00680000bf20783b */ /* 0x000e6a0000000200 */
[C---:B--2---:R-:W-:Y:S06]  /*4220*/  HMMA.16816.F32.BF16 R28, R44.reuse, R12, R28 ;  /* 0x0000000c2c1c723c */ /* 0x044fec000004181c */
[C---:B------:R-:W-:Y:S01]  /*4230*/  HMMA.16816.F32.BF16 R24, R44.reuse, R14, R24 ;  /* 0x0000000e2c18723c */ /* 0x040fe20000041818 */
[----:B------:R-:W2:Y:S05]  /*4240*/  LDSM.16.M88.4 R12, [R191+0x7000] ;  /* 0x00700000bf0c783b */ /* 0x000eaa0000000200 */
[C---:B------:R-:W-:Y:S06]  /*4250*/  HMMA.16816.F32.BF16 R20, R44.reuse, R40, R20 ;  /* 0x000000282c14723c */ /* 0x040fec0000041814 */
[C---:B------:R-:W-:Y:S01]  /*4260*/  HMMA.16816.F32.BF16 R16, R44.reuse, R42, R16 ;  /* 0x0000002a2c10723c */ /* 0x040fe20000041810 */
[----:B------:R-:W-:Y:S05]  /*4270*/  LDSM.16.M88.4 R40, [R184] ;  /* 0x00000000b828783b */ /* 0x000fea0000000200 */
[C---:B------:R-:W-:Y:S06]  /*4280*/  HMMA.16816.F32.BF16 R64, R44.reuse, R36, R64 ;  /* 0x000000242c40723c */ /* 0x040fec0000041840 */
[C---:B------:R-:W-:Y:S01]  /*4290*/  HMMA.16816.F32.BF16 R60, R44.reuse, R38, R60 ;  /* 0x000000262c3c723c */ /* 0x040fe2000004183c */
[----:B------:R-:W3:Y:S05]  /*42a0*/  LDSM.16.M88.4 R36, [R193] ;  /* 0x00000000c124783b */ /* 0x000eea0000000200 */
[C---:B------:R-:W-:Y:S06]  /*42b0*/  HMMA.16816.F32.BF16 R56, R44.reuse, R68, R56 ;  /* 0x000000442c38723c */ /* 0x040fec0000041838 */
[----:B------:R-:W-:Y:S01]  /*42c0*/  HMMA.16816.F32.BF16 R48, R44, R70, R48 ;  /* 0x000000462c30723c */ /* 0x000fe20000041830 */
[----:B------:R-:W4:Y:S04]  /*42d0*/  LDSM.16.M88.4 R44, [R184+0x800] ;  /* 0x00080000b82c783b */ /* 0x000f280000000200 */
[----:B------:R-:W-:Y:S01]  /*42e0*/  LDSM.16.M88.4 R68, [R184+0x1800] ;  /* 0x00180000b844783b */ /* 0x000fe20000000200 */
[C---:B-----5:R-:W-:Y:S06]  /*42f0*/  HMMA.16816.F32.BF16 R28, R52.reuse, R8, R28 ;  /* 0x00000008341c723c */ /* 0x060fec000004181c */
[C---:B------:R-:W-:Y:S01]  /*4300*/  HMMA.16816.F32.BF16 R24, R52.reuse, R10, R24 ;  /* 0x0000000a3418723c */ /* 0x040fe20000041818 */
[----:B------:R-:W5:Y:S05]  /*4310*/  LDSM.16.M88.4 R8, [R184+0x1000] ;  /* 0x00100000b808783b */ /* 0x000f6a0000000200 */
[C---:B-1----:R-:W-:Y:S06]  /*4320*/  HMMA.16816.F32.BF16 R20, R52.reuse, R32, R20 ;  /* 0x000000203414723c */ /* 0x042fec0000041814 */
[C---:B------:R-:W-:Y:S01]  /*4330*/  HMMA.16816.F32.BF16 R16, R52.reuse, R34, R16 ;  /* 0x000000223410723c */ /* 0x040fe20000041810 */
[----:B------:R-:W-:Y:S05]  /*4340*/  LDSM.16.M88.4 R32, [R198+0x2000] ;  /* 0x00200000c620783b */ /* 0x000fea0000000200 */
[C---:B--2---:R-:W-:Y:S06]  /*4350*/  HMMA.16816.F32.BF16 R64, R52.reuse, R12, R64 ;  /* 0x0000000c3440723c */ /* 0x044fec0000041840 */
[C---:B------:R-:W-:Y:S01]  /*4360*/  HMMA.16816.F32.BF16 R60, R52.reuse, R14, R60 ;  /* 0x0000000e343c723c */ /* 0x040fe2000004183c */
[----:B------:R-:W1:Y:S05]  /*4370*/  LDSM.16.M88.4 R12, [R197+0x8000] ;  /* 0x00800000c50c783b */ /* 0x000e6a0000000200 */
[C---:B------:R-:W-:Y:S06]  /*4380*/  HMMA.16816.F32.BF16 R56, R52.reuse, R72, R56 ;  /* 0x000000483438723c */ /* 0x040fec0000041838 */
[----:B------:R-:W-:Y:S01]  /*4390*/  HMMA.16816.F32.BF16 R52, R52, R74, R48 ;  /* 0x0000004a3434723c */ /* 0x000fe20000041830 */
[----:B------:R-:W2:Y:S04]  /*43a0*/  LDSM.16.M88.4 R48, [R197+0x8800] ;  /* 0x00880000c530783b */ /* 0x000ea80000000200 */
[----:B------:R-:W-:Y:S01]  /*43b0*/  LDSM.16.M88.4 R72, [R197+0x9800] ;  /* 0x00980000c548783b */ /* 0x000fe20000000200 */
[C---:B---3--:R-:W-:Y:S06]  /*43c0*/  HMMA.16816.F32.BF16 R28, R36.reuse, R40, R28 ;  /* 0x00000028241c723c */ /* 0x048fec000004181c */
[C---:B------:R-:W-:Y:S01]  /*43d0*/  HMMA.16816.F32.BF16 R24, R36.reuse, R42, R24 ;  /* 0x0000002a2418723c */ /* 0x040fe20000041818 */
[----:B------:R-:W3:Y:S05]  /*43e0*/  LDSM.16.M88.4 R40, [R197+0x9000] ;  /* 0x00900000c528783b */ /* 0x000eea0000000200 */
[C---:B----4-:R-:W-:Y:S06]  /*43f0*/  HMMA.16816.F32.BF16 R20, R36.reuse, R44, R20 ;  /* 0x0000002c2414723c */ /* 0x050fec0000041814 */
        /* <DEDUP_REMOVED lines=11> */
[----:B------:R-:W1:Y:S05]  /*44b0*/  LDSM.16.M88.4 R12, [R195+0x3800] ;  /* 0x00380000c30c783b */ /* 0x000e6a0000000200 */
[C---:B--2---:R-:W-:Y:S06]  /*44c0*/  HMMA.16816.F32.BF16 R20, R32.reuse, R48, R20 ;  /* 0x000000302014723c */ /* 0x044fec0000041814 */
[C---:B------:R-:W-:Y:S01]  /*44d0*/  HMMA.16816.F32.BF16 R16, R32.reuse, R50, R16 ;  /* 0x000000322010723c */ /* 0x040fe20000041810 */
[----:B------:R-:W-:Y:S05]  /*44e0*/  LDSM.16.M88.4 R48, [R191+0x8000] ;  /* 0x00800000bf30783b */ /* 0x000fea0000000200 */
[C---:B---3--:R-:W-:Y:S06]  /*44f0*/  HMMA.16816.F32.BF16 R64, R32.reuse, R40, R64 ;  /* 0x000000282040723c */ /* 0x048fec0000041840 */
[C---:B------:R-:W-:Y:S01]  /*4500*/  HMMA.16816.F32.BF16 R60, R32.reuse, R42, R60 ;  /* 0x0000002a203c723c */ /* 0x040fe2000004183c */
[----:B------:R-:W2:Y:S05]  /*4510*/  LDSM.16.M88.4 R40, [R194+0x2000] ;  /* 0x00200000c228783b */ /* 0x000eaa0000000200 */
[C---:B------:R-:W-:Y:S06]  /*4520*/  HMMA.16816.F32.BF16 R56, R32.reuse, R72, R56 ;  /* 0x000000482038723c */ /* 0x040fec0000041838 */
[----:B------:R-:W-:Y:S01]  /*4530*/  HMMA.16816.F32.BF16 R52, R32, R74, R52 ;  /* 0x0000004a2034723c */ /* 0x000fe20000041834 */
[----:B------:R-:W3:Y:S04]  /*4540*/  LDSM.16.M88.4 R32, [R191+0x8800] ;  /* 0x00880000bf20783b */ /* 0x000ee80000000200 */
[----:B------:R-:W-:Y:S01]  /*4550*/  LDSM.16.M88.4 R72, [R184+0x3800] ;  /* 0x00380000b848783b */ /* 0x000fe20000000200 */
[C---:B----4-:R-:W-:Y:S06]  /*4560*/  HMMA.16816.F32.BF16 R28, R8.reuse, R44, R28 ;  /* 0x0000002c081c723c */ /* 0x050fec000004181c */
[C---:B------:R-:W-:Y:S01]  /*4570*/  HMMA.16816.F32.BF16 R24, R8.reuse, R46, R24 ;  /* 0x0000002e0818723c */ /* 0x040fe20000041818 */
[----:B------:R-:W4:Y:S05]  /*4580*/  LDSM.16.M88.4 R44, [R191+0x9000] ;  /* 0x00900000bf2c783b */ /* 0x000f2a0000000200 */
[C---:B-----5:R-:W-:Y:S06]  /*4590*/  HMMA.16816.F32.BF16 R20, R8.reuse, R68, R20 ;  /* 0x000000440814723c */ /* 0x060fec0000041814 */
[C---:B------:R-:W-:Y:S01]  /*45a0*/  HMMA.16816.F32.BF16 R16, R8.reuse, R70, R16 ;  /* 0x000000460810723c */ /* 0x040fe20000041810 */
[----:B------:R-:W-:Y:S05]  /*45b0*/  LDSM.16.M88.4 R68, [R193+0x2000] ;  /* 0x00200000c144783b */ /* 0x000fea0000000200 */
[C---:B------:R-:W-:Y:S06]  /*45c0*/  HMMA.16816.F32.BF16 R64, R8.reuse, R36, R64 ;  /* 0x000000240840723c */ /* 0x040fec0000041840 */
[C---:B------:R-:W-:Y:S01]  /*45d0*/  HMMA.16816.F32.BF16 R60, R8.reuse, R38, R60 ;  /* 0x00000026083c723c */ /* 0x040fe2000004183c */
[----:B------:R-:W5:Y:S05]  /*45e0*/  LDSM.16.M88.4 R36, [R184+0x2000] ;  /* 0x00200000b824783b */ /* 0x000f6a0000000200 */
[C---:B-1----:R-:W-:Y:S06]  /*45f0*/  HMMA.16816.F32.BF16 R56, R8.reuse, R12, R56 ;  /* 0x0000000c0838723c */ /* 0x042fec0000041838 */
        /* <DEDUP_REMOVED lines=8> */
[----:B------:R-:W2:Y:S05]  /*4680*/  LDSM.16.M88.4 R32, [R198+0x4000] ;  /* 0x00400000c620783b */ /* 0x000eaa0000000200 */
[C---:B----4-:R-:W-:Y:S06]  /*4690*/  HMMA.16816.F32.BF16 R64, R40.reuse, R44, R64 ;  /* 0x0000002c2840723c */ /* 0x050fec0000041840 */
[----:B------:R-:W-:Y:S01]  /*46a0*/  HMMA.16816.F32.BF16 R60, R40, R46, R60 ;  /* 0x0000002e283c723c */ /* 0x000fe2000004183c */
[----:B------:R-:W3:Y:S05]  /*46b0*/  LDSM.16.M88.4 R44, [R197+0xa800] ;  /* 0x00a80000c52c783b */ /* 0x000eea0000000200 */
[C---:B-----5:R-:W-:Y:S06]  /*46c0*/  HMMA.16816.F32.BF16 R28, R68.reuse, R36, R28 ;  /* 0x00000024441c723c */ /* 0x060fec000004181c */
[----:B------:R-:W-:Y:S01]  /*46d0*/  HMMA.16816.F32.BF16 R24, R68, R38, R24 ;  /* 0x000000264418723c */ /* 0x000fe20000041818 */
[----:B------:R-:W-:Y:S05]  /*46e0*/  LDSM.16.M88.4 R36, [R197+0xb800] ;  /* 0x00b80000c524783b */ /* 0x000fea0000000200 */
[C---:B------:R-:W-:Y:S06]  /*46f0*/  HMMA.16816.F32.BF16 R56, R40.reuse, R76, R56 ;  /* 0x0000004c2838723c */ /* 0x040fec0000041838 */
[----:B------:R-:W-:Y:S01]  /*4700*/  HMMA.16816.F32.BF16 R52, R40, R78, R52 ;  /* 0x0000004e2834723c */ /* 0x000fe20000041834 */
[----:B------:R-:W4:Y:S04]  /*4710*/  LDSM.16.M88.4 R40, [R197+0xb000] ;  /* 0x00b00000c528783b */ /* 0x000f280000000200 */
[----:B------:R-:W-:Y:S01]  /*4720*/  LDSM.16.M88.4 R76, [R196+0x4000] ;  /* 0x00400000c44c783b */ /* 0x000fe20000000200 */
[C---:B-1----:R-:W-:Y:S06]  /*4730*/  HMMA.16816.F32.BF16 R20, R68.reuse, R12, R20 ;  /* 0x0000000c4414723c */ /* 0x042fec0000041814 */
[C---:B------:R-:W-:Y:S01]  /*4740*/  HMMA.16816.F32.BF16 R16, R68.reuse, R14, R16 ;  /* 0x0000000e4410723c */ /* 0x040fe20000041810 */
[----:B------:R-:W1:Y:S05]  /*4750*/  LDSM.16.M88.4 R12, [R195+0x4000] ;  /* 0x00400000c30c783b */ /* 0x000e6a0000000200 */
[C---:B------:R-:W-:Y:S06]  /*4760*/  HMMA.16816.F32.BF16 R64, R68.reuse, R8, R64 ;  /* 0x000000084440723c */ /* 0x040fec0000041840 */
[----:B------:R-:W-:Y:S01]  /*4770*/  HMMA.16816.F32.BF16 R60, R68, R10, R60 ;  /* 0x0000000a443c723c */ /* 0x000fe2000004183c */
[----:B------:R-:W5:Y:S05]  /*4780*/  LDSM.16.M88.4 R8, [R195+0x4800] ;  /* 0x00480000c308783b */ /* 0x000f6a0000000200 */
[C---:B--2---:R-:W-:Y:S06]  /*4790*/  HMMA.16816.F32.BF16 R28, R32.reuse, R48, R28 ;  /* 0x00000030201c723c */ /* 0x044fec000004181c */
[C---:B------:R-:W-:Y:S01]  /*47a0*/  HMMA.16816.F32.BF16 R24, R32.reuse, R50, R24 ;  /* 0x000000322018723c */ /* 0x040fe20000041818 */
[----:B------:R-:W-:Y:S05]  /*47b0*/  LDSM.16.M88.4 R48, [R194+0x4000] ;  /* 0x00400000c230783b */ /* 0x000fea0000000200 */
[C---:B---3--:R-:W-:Y:S06]  /*47c0*/  HMMA.16816.F32.BF16 R20, R32.reuse, R44, R20 ;  /* 0x0000002c2014723c */ /* 0x048fec0000041814 */
[----:B------:R-:W-:Y:S01]  /*47d0*/  HMMA.16816.F32.BF16 R16, R32, R46, R16 ;  /* 0x0000002e2010723c */ /* 0x000fe20000041810 */
[----:B------:R-:W2:Y:S05]  /*47e0*/  LDSM.16.M88.4 R44, [R191+0xa000] ;  /* 0x00a00000bf2c783b */ /* 0x000eaa0000000200 */
[C---:B------:R-:W-:Y:S06]  /*47f0*/  HMMA.16816.F32.BF16 R56, R68.reuse, R72, R56 ;  /* 0x000000484438723c */ /* 0x040fec0000041838 */
[----:B------:R-:W-:Y:S01]  /*4800*/  HMMA.16816.F32.BF16 R52, R68, R74, R52 ;  /* 0x0000004a4434723c */ /* 0x000fe20000041834 */
[----:B------:R-:W3:Y:S04]  /*4810*/  LDSM.16.M88.4 R72, [R195+0x5000] ;  /* 0x00500000c348783b */ /* 0x000ee80000000200 */
[----:B------:R-:W3:Y:S01]  /*4820*/  LDSM.16.M88.4 R68, [R195+0x5800] ;  /* 0x00580000c344783b */ /* 0x000ee20000000200 */
[C---:B----4-:R-:W-:Y:S06]  /*4830*/  HMMA.16816.F32.BF16 R64, R32.reuse, R40, R64 ;  /* 0x000000282040723c */ /* 0x050fec0000041840 */
[----:B------:R-:W-:Y:S01]  /*4840*/  HMMA.16816.F32.BF16 R60, R32, R42, R60 ;  /* 0x0000002a203c723c */ /* 0x000fe2000004183c */
[----:B------:R-:W4:Y:S05]  /*4850*/  LDSM.16.M88.4 R40, [R191+0xa800] ;  /* 0x00a80000bf28783b */ /* 0x000f2a0000000200 */
[C---:B-1----:R-:W-:Y:S06]  /*4860*/  HMMA.16816.F32.BF16 R28, R76.reuse, R12, R28 ;  /* 0x0000000c4c1c723c */ /* 0x042fec000004181c */
[C---:B------:R-:W-:Y:S01]  /*4870*/  HMMA.16816.F32.BF16 R24, R76.reuse, R14, R24 ;  /* 0x0000000e4c18723c */ /* 0x040fe20000041818 */
[----:B------:R-:W-:Y:S05]  /*4880*/  LDSM.16.M88.4 R12, [R193+0x4000] ;  /* 0x00400000c10c783b */ /* 0x000fea0000000200 */
[C---:B-----5:R-:W-:Y:S06]  /*4890*/  HMMA.16816.F32.BF16 R20, R76.reuse, R8, R20 ;  /* 0x000000084c14723c */ /* 0x060fec0000041814 */
[----:B------:R-:W-:Y:S01]  /*48a0*/  HMMA.16816.F32.BF16 R16, R76, R10, R16 ;  /* 0x0000000a4c10723c */ /* 0x000fe20000041810 */
[----:B------:R-:W1:Y:S05]  /*48b0*/  LDSM.16.M88.4 R8, [R184+0x4000] ;  /* 0x00400000b808783b */ /* 0x000e6a0000000200 */
[C---:B------:R-:W-:Y:S06]  /*48c0*/  HMMA.16816.F32.BF16 R56, R32.reuse, R36, R56 ;  /* 0x000000242038723c */ /* 0x040fec0000041838 */
[----:B------:R-:W-:Y:S01]  /*48d0*/  HMMA.16816.F32.BF16 R52, R32, R38, R52 ;  /* 0x000000262034723c */ /* 0x000fe20000041834 */
[----:B------:R-:W5:Y:S04]  /*48e0*/  LDSM.16.M88.4 R36, [R191+0xb000] ;  /* 0x00b00000bf24783b */ /* 0x000f680000000200 */
[----:B------:R-:W5:Y:S01]  /*48f0*/  LDSM.16.M88.4 R32, [R191+0xb800] ;  /* 0x00b80000bf20783b */ /* 0x000f620000000200 */
[C---:B--2---:R-:W-:Y:S06]  /*4900*/  HMMA.16816.F32.BF16 R28, R48.reuse, R44, R28 ;  /* 0x0000002c301c723c */ /* 0x044fec000004181c */
[----:B------:R-:W-:Y:S06]  /*4910*/  HMMA.16816.F32.BF16 R24, R48, R46, R24 ;  /* 0x0000002e3018723c */ /* 0x000fec0000041818 */
[C---:B---3--:R-:W-:Y:S06]  /*4920*/  HMMA.16816.F32.BF16 R64, R76.reuse, R72, R64 ;  /* 0x000000484c40723c */ /* 0x048fec0000041840 */
[C---:B------:R-:W-:Y:S06]  /*4930*/  HMMA.16816.F32.BF16 R56, R76.reuse, R68, R56 ;  /* 0x000000444c38723c */ /* 0x040fec0000041838 */
[C---:B------:R-:W-:Y:S06]  /*4940*/  HMMA.16816.F32.BF16 R60, R76.reuse, R74, R60 ;  /* 0x0000004a4c3c723c */ /* 0x040fec000004183c */
[----:B------:R-:W-:Y:S01]  /*4950*/  HMMA.16816.F32.BF16 R68, R76, R70, R52 ;  /* 0x000000464c44723c */ /* 0x000fe20000041834 */
[----:B------:R-:W2:Y:S05]  /*4960*/  LDSM.16.M88.4 R52, [R184+0x4800] ;  /* 0x00480000b834783b */ /* 0x000eaa0000000200 */
[C---:B----4-:R-:W-:Y:S06]  /*4970*/  HMMA.16816.F32.BF16 R20, R48.reuse, R40, R20 ;  /* 0x000000283014723c */ /* 0x050fec0000041814 */
[----:B------:R-:W-:Y:S01]  /*4980*/  HMMA.16816.F32.BF16 R16, R48, R42, R16 ;  /* 0x0000002a3010723c */ /* 0x000fe20000041810 */
[----:B------:R-:W3:Y:S05]  /*4990*/  LDSM.16.M88.4 R40, [R184+0x5000] ;  /* 0x00500000b828783b */ /* 0x000eea0000000200 */
[C---:B-1----:R-:W-:Y:S06]  /*49a0*/  HMMA.16816.F32.BF16 R28, R12.reuse, R8, R28 ;  /* 0x000000080c1c723c */ /* 0x042fec000004181c */
[----:B------:R-:W-:Y:S01]  /*49b0*/  HMMA.16816.F32.BF16 R24, R12, R10, R24 ;  /* 0x0000000a0c18723c */ /* 0x000fe20000041818 */
[----:B------:R-:W1:Y:S01]  /*49c0*/  LDSM.16.M88.4 R8, [R184+0x5800] ;  /* 0x00580000b808783b */ /* 0x000e620000000200 */
[----:B------:R-:W-:-:S04]  /*49d0*/  DEPBAR.LE SB0, 0x0 ;  /* 0x000080000000791a */ /* 0x000fc80000000000 */
[C---:B-----5:R-:W-:Y:S06]  /*49e0*/  HMMA.16816.F32.BF16 R64, R48.reuse, R36, R64 ;  /* 0x000000243040723c */ /* 0x060fec0000041840 */
[----:B------:R-:W-:Y:S01]  /*49f0*/  HMMA.16816.F32.BF16 R60, R48, R38, R60 ;  /* 0x00000026303c723c */ /* 0x000fe2000004183c */
[----:B------:R-:W-:-:S04]  /*4a00*/  IMAD.IADD R37, R3, 0x1, R82 ;  /* 0x0000000103257824 */ /* 0x000fc800078e0252 */
[C---:B------:R-:W-:Y:S01]  /*4a10*/  VIADD R45, R37.reuse, 0x1 ;  /* 0x00000001252d7836 */ /* 0x040fe20000000000 */
[C---:B------:R-:W-:Y:S01]  /*4a20*/  HMMA.16816.F32.BF16 R56, R48.reuse, R32, R56 ;  /* 0x000000203038723c */ /* 0x040fe20000041838 */
[C---:B------:R-:W-:Y:S01]  /*4a30*/  VIADD R39, R37.reuse, 0x8 ;  /* 0x0000000825277836 */ /* 0x040fe20000000000 */
[-C--:B------:R-:W-:Y:S02]  /*4a40*/  ISETP.GE.AND P1, PT, R37, R84.reuse, PT ;  /* 0x000000542500720c */ /* 0x080fe40003f26270 */
[-C--:B------:R-:W-:Y:S02]  /*4a50*/  ISETP.GE.AND P6, PT, R45, R84.reuse, PT ;  /* 0x000000542d00720c */ /* 0x080fe40003fc6270 */
[----:B------:R-:W-:Y:S01]  /*4a60*/  HMMA.16816.F32.BF16 R68, R48, R34, R68 ;  /* 0x000000223044723c */ /* 0x000fe20000041844 */
[----:B------:R-:W-:Y:S01]  /*4a70*/  VIADD R33, R37, 0x10 ;  /* 0x0000001025217836 */ /* 0x000fe20000000000 */
[----:B------:R-:W-:Y:S01]  /*4a80*/  ISETP.GE.AND P4, PT, R39, R84, PT ;  /* 0x000000542700720c */ /* 0x000fe20003f86270 */
[----:B------:R-:W-:Y:S01]  /*4a90*/  VIADD R39, R37, 0x11 ;  /* 0x0000001125277836 */ /* 0x000fe20000000000 */
[----:B------:R-:W-:-:S02]  /*4aa0*/  FSEL R32, R30, -INF , !P1 ;  /* 0xff8000001e207808 */ /* 0x000fc40004800000 */
[C---:B--2---:R-:W-:Y:S01]  /*4ab0*/  HMMA.16816.F32.BF16 R20, R12.reuse, R52, R20 ;  /* 0x000000340c14723c */ /* 0x044fe20000041814 */
[----:B------:R-:W-:Y:S01]  /*4ac0*/  VIADD R35, R37, 0x9 ;  /* 0x0000000925237836 */ /* 0x000fe20000000000 */
[-C--:B------:R-:W-:Y:S02]  /*4ad0*/  ISETP.GE.AND P2, PT, R33, R84.reuse, PT ;  /* 0x000000542100720c */ /* 0x080fe40003f46270 */
[----:B------:R-:W-:Y:S02]  /*4ae0*/  FSEL R33, R28, -INF , !P1 ;  /* 0xff8000001c217808 */ /* 0x000fe40004800000 */
[C---:B---3--:R-:W-:Y:S01]  /*4af0*/  HMMA.16816.F32.BF16 R64, R12.reuse, R40, R64 ;  /* 0x000000280c40723c */ /* 0x048fe20000041840 */
[-C--:B------:R-:W-:Y:S01]  /*4b00*/  ISETP.GE.AND P3, PT, R35, R84.reuse, PT ;  /* 0x000000542300720c */ /* 0x080fe20003f66270 */
[----:B------:R-:W-:Y:S01]  /*4b10*/  VIADD R35, R37, 0x18 ;  /* 0x0000001825237836 */ /* 0x000fe20000000000 */
[----:B------:R-:W-:Y:S01]  /*4b20*/  FSEL R28, R31, -INF , !P6 ;  /* 0xff8000001f1c7808 */ /* 0x000fe20007000000 */
[----:B------:R-:W-:Y:S01]  /*4b30*/  VIADD R31, R37, 0x20 ;  /* 0x00000020251f7836 */ /* 0x000fe20000000000 */
[-C--:B------:R-:W-:Y:S01]  /*4b40*/  ISETP.GE.AND P1, PT, R39, R84.reuse, PT ;  /* 0x000000542700720c */ /* 0x080fe20003f26270 */
[----:B------:R-:W-:Y:S01]  /*4b50*/  HMMA.16816.F32.BF16 R16, R12, R54, R16 ;  /* 0x000000360c10723c */ /* 0x000fe20000041810 */
[----:B------:R-:W-:Y:S01]  /*4b60*/  FSEL R29, R29, -INF , !P6 ;  /* 0xff8000001d1d7808 */ /* 0x000fe20007000000 */
[----:B------:R-:W-:Y:S01]  /*4b70*/  VIADD R39, R37, 0x19 ;  /* 0x0000001925277836 */ /* 0x000fe20000000000 */
[----:B------:R-:W-:Y:S01]  /*4b80*/  BAR.SYNC.DEFER_BLOCKING 0x0 ;  /* 0x0000000000007b1d */ /* 0x000fe20000010000 */
[----:B------:R-:W-:-:S02]  /*4b90*/  ISETP.GE.AND P6, PT, R35, R84, PT ;  /* 0x000000542300720c */ /* 0x000fc40003fc6270 */
[C---:B------:R-:W-:Y:S01]  /*4ba0*/  HMMA.16816.F32.BF16 R60, R12.reuse, R42, R60 ;  /* 0x0000002a0c3c723c */ /* 0x040fe2000004183c */
[----:B------:R-:W-:Y:S02]  /*4bb0*/  FSEL R35, R24, -INF , !P4 ;  /* 0xff80000018237808 */ /* 0x000fe40006000000 */
[----:B------:R-:W-:Y:S02]  /*4bc0*/  FSEL R24, R27, -INF , !P3 ;  /* 0xff8000001b187808 */ /* 0x000fe40005800000 */
[----:B------:R-:W-:Y:S01]  /*4bd0*/  FSEL R27, R25, -INF , !P3 ;  /* 0xff800000191b7808 */ /* 0x000fe20005800000 */
[C---:B-1----:R-:W-:Y:S01]  /*4be0*/  HMMA.16816.F32.BF16 R56, R12.reuse, R8, R56 ;  /* 0x000000080c38723c */ /* 0x042fe20000041838 */
[----:B------:R-:W-:Y:S02]  /*4bf0*/  FSEL R26, R26, -INF , !P4 ;  /* 0xff8000001a1a7808 */ /* 0x000fe40006000000 */
[-C--:B------:R-:W-:Y:S01]  /*4c00*/  ISETP.GE.AND P3, PT, R31, R84.reuse, PT ;  /* 0x000000541f00720c */ /* 0x080fe20003f66270 */
[----:B------:R-:W-:Y:S01]  /*4c10*/  VIADD R31, R37, 0x28 ;  /* 0x00000028251f7836 */ /* 0x000fe20000000000 */
[----:B------:R-:W-:Y:S01]  /*4c20*/  ISETP.GE.AND P4, PT, R39, R84, PT ;  /* 0x000000542700720c */ /* 0x000fe20003f86270 */
[----:B------:R-:W-:Y:S01]  /*4c30*/  HMMA.16816.F32.BF16 R68, R12, R10, R68 ;  /* 0x0000000a0c44723c */ /* 0x000fe20000041844 */
[----:B------:R-:W-:Y:S01]  /*4c40*/  VIADD R39, R37, 0x21 ;  /* 0x0000002125277836 */ /* 0x000fe20000000000 */
[----:B------:R-:W-:-:S02]  /*4c50*/  FSEL R25, R20, -INF , !P2 ;  /* 0xff80000014197808 */ /* 0x000fc40005000000 */
[----:B------:R-:W-:Y:S02]  /*4c60*/  FSEL R162, R66, -INF , !P3 ;  /* 0xff80000042a27808 */ /* 0x000fe40005800000 */
[----:B------:R-:W-:Y:S01]  /*4c70*/  FSEL R169, R64, -INF , !P3 ;  /* 0xff80000040a97808 */ /* 0x000fe20005800000 */
[----:B------:R-:W-:Y:S01]  /*4c80*/  VIADD R11, R37, 0x31 ;  /* 0x00000031250b7836 */ /* 0x000fe20000000000 */
[----:B------:R-:W-:Y:S01]  /*4c90*/  FSEL R20, R23, -INF , !P1 ;  /* 0xff80000017147808 */ /* 0x000fe20004800000 */
[C---:B------:R-:W-:Y:S01]  /*4ca0*/  VIADD R23, R37.reuse, 0x29 ;  /* 0x0000002925177836 */ /* 0x040fe20000000000 */
[----:B------:R-:W-:Y:S01]  /*4cb0*/  FSEL R22, R22, -INF , !P2 ;  /* 0xff80000016167808 */ /* 0x000fe20005000000 */
[----:B------:R-:W-:Y:S01]  /*4cc0*/  VIADD R13, R37, 0x30 ;  /* 0x00000030250d7836 */ /* 0x000fe20000000000 */
[-C--:B------:R-:W-:Y:S01]  /*4cd0*/  ISETP.GE.AND P3, PT, R11, R84.reuse, PT ;  /* 0x000000540b00720c */ /* 0x080fe20003f66270 */
[----:B------:R-:W-:Y:S01]  /*4ce0*/  VIADD R11, R37, 0x38 ;  /* 0x00000038250b7836 */ /* 0x000fe20000000000 */
[----:B------:R-:W-:Y:S01]  /*4cf0*/  FSEL R21, R21, -INF , !P1 ;  /* 0xff80000015157808 */ /* 0x000fe20004800000 */
[----:B------:R-:W-:Y:S01]  /*4d00*/  VIADD R37, R37, 0x39 ;  /* 0x0000003925257836 */ /* 0x000fe20000000000 */
[----:B------:R-:W-:-:S02]  /*4d10*/  ISETP.GE.AND P2, PT, R39, R84, PT ;  /* 0x000000542700720c */ /* 0x000fc40003f46270 */
[----:B------:R-:W-:Y:S02]  /*4d20*/  ISETP.GE.AND P1, PT, R31, R84, PT ;  /* 0x000000541f00720c */ /* 0x000fe40003f26270 */
[----:B------:R-:W-:Y:S02]  /*4d30*/  FSEL R18, R18, -INF , !P6 ;  /* 0xff80000012127808 */ /* 0x000fe40007000000 */
[----:B------:R-:W-:Y:S02]  /*4d40*/  FSEL R9, R16, -INF , !P6 ;  /* 0xff80000010097808 */ /* 0x000fe40007000000 */
[----:B------:R-:W-:Y:S02]  /*4d50*/  FSEL R2, R19, -INF , !P4 ;  /* 0xff80000013027808 */ /* 0x000fe40006000000 */
[----:B------:R-:W-:Y:S02]  /*4d60*/  FSEL R17, R17, -INF , !P4 ;  /* 0xff80000011117808 */ /* 0x000fe40006000000 */
[----:B------:R-:W-:-:S02]  /*4d70*/  FSEL R212, R67, -INF , !P2 ;  /* 0xff80000043d47808 */ /* 0x000fc40005000000 */
[----:B------:R-:W-:Y:S02]  /*4d80*/  FSEL R161, R65, -INF , !P2 ;  /* 0xff80000041a17808 */ /* 0x000fe40005000000 */
[----:B------:R-:W-:Y:S02]  /*4d90*/  FSEL R166, R62, -INF , !P1 ;  /* 0xff8000003ea67808 */ /* 0x000fe40004800000 */
[----:B------:R-:W-:Y:S02]  /*4da0*/  FSEL R165, R60, -INF , !P1 ;  /* 0xff8000003ca57808 */ /* 0x000fe40004800000 */
[-C--:B------:R-:W-:Y:S02]  /*4db0*/  ISETP.GE.AND P6, PT, R23, R84.reuse, PT ;  /* 0x000000541700720c */ /* 0x080fe40003fc6270 */
[-C--:B------:R-:W-:Y:S02]  /*4dc0*/  ISETP.GE.AND P4, PT, R13, R84.reuse, PT ;  /* 0x000000540d00720c */ /* 0x080fe40003f86270 */
        /* <DEDUP_REMOVED lines=15> */
[C---:B------:R-:W-:Y:S01]  /*4ec0*/  IADD3 R19, R3.reuse, -0x40, RZ ;  /* 0xffffffc003137810 */ /* 0x040fe20007ffe0ff */
        /* <DEDUP_REMOVED lines=20> */
[C---:B------:R-:W-:Y:S01]  /*5010*/  IMAD R11, R8.reuse, R11, R12 ;  /* 0x0000000b080b7224 */ /* 0x040fe200078e020c */
[----:B------:R-:W-:Y:S02]  /*5020*/  LOP3.LUT R12, RZ, R10, RZ, 0x33, !PT ;  /* 0x0000000aff0c7212 */ /* 0x000fe400078e33ff */
        /* <DEDUP_REMOVED lines=9> */
[----:B------:R-:W-:-:S07]  /*50c0*/  ISETP.NE.AND P2, PT, R10, RZ, PT ;  /* 0x000000ff0a00720c */ /* 0x000fce0003f45270 */
        /* <DEDUP_REMOVED lines=24> */
.L_x_1418:
[----:B------:R-:W-:-:S04]  /*5250*/  LEA R80, -R80, RZ, 0x6 ;  /* 0x000000ff50507211 */ /* 0x000fc800078e31ff */
[----:B------:R-:W-:-:S07]  /*5260*/  SHF.R.S32.HI R3, RZ, 0x1f, R80 ;  /* 0x0000001fff037819 */ /* 0x000fce0000011450 */
.L_x_1419:
[----:B------:R-:W-:Y:S01]  /*5270*/  ULDC UR5, c[0x0][0x2d0] ;  /* 0x0000b40000057ab9 */ /* 0x000fe20000000800 */
[----:B------:R-:W-:Y:S01]  /*5280*/  BSSY B0, `(.L_x_1420) ;  /* 0x0000083000007945 */ /* 0x000fe20003800000 */
[----:B------:R-:W-:Y:S02]  /*5290*/  ISETP.GE.AND P3, PT, R6, UR5, PT ;  /* 0x0000000506007c0c */ /* 0x000fe4000bf66270 */
[----:B------:R-:W-:Y:S02]  /*52a0*/  ISETP.GE.AND P4, PT, R206, UR5, PT ;  /* 0x00000005ce007c0c */ /* 0x000fe4000bf86270 */
[----:B------:R-:W-:-:S09]  /*52b0*/  ISETP.GE.AND P2, PT, R4, UR5, PT ;  /* 0x0000000504007c0c */ /* 0x000fd2000bf46270 */
[----:B------:R-:W1:Y:S01]  /*52c0*/  @!P3 LDC.64 R14, c[0x0][0x218] ;  /* 0x00008600ff0ebb82 */ /* 0x000e620000000a00 */
[CC--:B------:R-:W-:Y:S01]  /*52d0*/  @!P3 IADD3 R19, P1, R80.reuse, R145.reuse, RZ ;  /* 0x000000915013b210 */ /* 0x0c0fe20007f3e0ff */
[----:B------:R2:W-:Y:S01]  /*52e0*/  @P4 STS.128 [R205+0x6000], RZ ;  /* 0x006000ffcd004388 */ /* 0x0005e20000000c00 */
[----:B------:R-:W-:-:S03]  /*52f0*/  @!P4 IADD3 R4, P6, R80, R145, RZ ;  /* 0x000000915004c210 */ /* 0x000fc60007fde0ff */
[C-C-:B------:R-:W-:Y:S02]  /*5300*/  @!P3 IMAD.X R6, R3.reuse, 0x1, R144.reuse, P1 ;  /* 0x000000010306b824 */ /* 0x140fe400008e0690 */
[----:B------:R-:W3:Y:S01]  /*5310*/  @!P4 LDC.64 R12, c[0x0][0x218] ;  /* 0x00008600ff0ccb82 */ /* 0x000ee20000000a00 */
[----:B------:R-:W-:-:S07]  /*5320*/  @!P4 IMAD.X R8, R3, 0x1, R144, P6 ;  /* 0x000000010308c824 */ /* 0x000fce00030e0690 */
[----:B------:R-:W4:Y:S08]  /*5330*/  @!P2 LDC.64 R10, c[0x0][0x218] ;  /* 0x00008600ff0aab82 */ /* 0x000f300000000a00 */
[----:B------:R-:W5:Y:S01]  /*5340*/  @!P4 LDC.64 R30, c[0x0][0x218] ;  /* 0x00008600ff1ecb82 */ /* 0x000f620000000a00 */
[----:B-1----:R-:W-:-:S04]  /*5350*/  @!P3 LEA R38, P1, R19, R14, 0x1 ;  /* 0x0000000e1326b211 */ /* 0x002fc800078208ff */
[----:B------:R-:W-:Y:S02]  /*5360*/  @!P3 LEA.HI.X R39, R19, R15, R6, 0x1, P1 ;  /* 0x0000000f1327b211 */ /* 0x000fe400008f0c06 */
[----:B------:R-:W-:Y:S01]  /*5370*/  @!P2 IADD3 R6, P1, R80, R145, RZ ;  /* 0x000000915006a210 */ /* 0x000fe20007f3e0ff */
[----:B------:R-:W1:Y:S01]  /*5380*/  @!P3 LDC.64 R14, c[0x0][0x218] ;  /* 0x00008600ff0ebb82 */ /* 0x000e620000000a00 */
[----:B---3--:R-:W-:-:S04]  /*5390*/  @!P4 LEA R42, P6, R4, R12, 0x1 ;  /* 0x0000000c042ac211 */ /* 0x008fc800078c08ff */
[----:B------:R-:W-:Y:S01]  /*53a0*/  @!P4 LEA.HI.X R43, R4, R13, R8, 0x1, P6 ;  /* 0x0000000d042bc211 */ /* 0x000fe200030f0c08 */
[----:B------:R-:W-:Y:S01]  /*53b0*/  @!P2 IMAD.X R8, R3, 0x1, R144, P1 ;  /* 0x000000010308a824 */ /* 0x000fe200008e0690 */
[----:B------:R-:W-:Y:S01]  /*53c0*/  IADD3 R4, P6, R204, R80, RZ ;  /* 0x00000050cc047210 */ /* 0x000fe20007fde0ff */
[----:B------:R-:W3:Y:S01]  /*53d0*/  @!P2 LDC.64 R12, c[0x0][0x218] ;  /* 0x00008600ff0cab82 */ /* 0x000ee20000000a00 */
[----:B----4-:R-:W-:Y:S01]  /*53e0*/  @!P2 LEA R36, P1, R6, R10, 0x1 ;  /* 0x0000000a0624a211 */ /* 0x010fe200078208ff */
[----:B------:R-:W-:Y:S01]  /*53f0*/  @!PT LDS RZ, [RZ] ;  /* 0x00000000fffff984 */ /* 0x000fe20000000800 */
[----:B------:R-:W-:Y:S01]  /*5400*/  @!PT LDS RZ, [RZ] ;  /* 0x00000000fffff984 */ /* 0x000fe20000000800 */
[----:B------:R-:W-:Y:S01]  /*5410*/  @!PT LDS RZ, [RZ] ;  /* 0x00000000fffff984 */ /* 0x000fe20000000800 */
[----:B------:R2:W-:Y:S02]  /*5420*/  @!P4 LDGSTS.E.BYPASS.LTC128B.128 [R205+0x6000], desc[UR8][R42.64] ;  /* 0x060000002acdcfae */ /* 0x0005e4000b901d48 */
[----:B------:R-:W-:Y:S01]  /*5430*/  IMAD.X R19, R203, 0x1, R3, P6 ;  /* 0x00000001cb137824 */ /* 0x000fe200030e0603 */
[----:B------:R-:W-:Y:S01]  /*5440*/  @!P4 IADD3 R23, P6, R4, R145, RZ ;  /* 0x000000910417c210 */ /* 0x000fe20007fde0ff */
[----:B------:R2:W-:Y:S01]  /*5450*/  @P3 STS.128 [R205+0x8000], RZ ;  /* 0x008000ffcd003388 */ /* 0x0005e20000000c00 */
[----:B------:R-:W-:-:S02]  /*5460*/  @!P2 LEA.HI.X R37, R6, R11, R8, 0x1, P1 ;  /* 0x0000000b0625a211 */ /* 0x000fc400008f0c08 */
[----:B------:R-:W4:Y:S01]  /*5470*/  @!P4 LDC.64 R10, c[0x0][0x218] ;  /* 0x00008600ff0acb82 */ /* 0x000f220000000a00 */
[----:B------:R-:W-:Y:S01]  /*5480*/  @!P4 IMAD.X R6, R19, 0x1, R144, P6 ;  /* 0x000000011306c824 */ /* 0x000fe200030e0690 */
[----:B------:R-:W-:Y:S01]  /*5490*/  @!P3 IADD3 R8, P1, R4, R145, RZ ;  /* 0x000000910408b210 */ /* 0x000fe20007f3e0ff */
[----:B------:R-:W-:Y:S01]  /*54a0*/  @!PT LDS RZ, [RZ] ;  /* 0x00000000fffff984 */ /* 0x000fe20000000800 */
[----:B------:R-:W-:Y:S01]  /*54b0*/  @!PT LDS RZ, [RZ] ;  /* 0x00000000fffff984 */ /* 0x000fe20000000800 */
[----:B------:R-:W-:Y:S01]  /*54c0*/  @!PT LDS RZ, [RZ] ;  /* 0x00000000fffff984 */ /* 0x000fe20000000800 */
[----:B------:R2:W-:Y:S01]  /*54d0*/  @!P3 LDGSTS.E.BYPASS.LTC128B.128 [R205+0x8000], desc[UR8][R38.64+0x80] ;  /* 0x0800008026cdbfae */ /* 0x0005e2000b901d48 */
[----:B-----5:R-:W-:-:S03]  /*54e0*/  @!P4 LEA R40, P6, R23, R30, 0x1 ;  /* 0x0000001e1728c211 */ /* 0x020fc600078c08ff */
[----:B------:R-:W-:Y:S01]  /*54f0*/  @!P3 IMAD.X R16, R19, 0x1, R144, P1 ;  /* 0x000000011310b824 */ /* 0x000fe200008e0690 */
[----:B------:R-:W-:Y:S01]  /*5500*/  @!P4 LEA.HI.X R41, R23, R31, R6, 0x1, P6 ;  /* 0x0000001f1729c211 */ /* 0x000fe200030f0c06 */
[----:B------:R2:W-:Y:S01]  /*5510*/  @P2 STS.128 [R205+0xa000], RZ ;  /* 0x00a000ffcd002388 */ /* 0x0005e20000000c00 */
[----:B------:R-:W5:Y:S01]  /*5520*/  @!P3 LDC.64 R30, c[0x0][0x218] ;  /* 0x00008600ff1ebb82 */ /* 0x000f620000000a00 */
[----:B-1----:R-:W-:Y:S02]  /*5530*/  @!P3 LEA R44, P6, R8, R14, 0x1 ;  /* 0x0000000e082cb211 */ /* 0x002fe400078c08ff */
[----:B------:R-:W-:Y:S01]  /*5540*/  @!P2 IADD3 R6, P1, R4, R145, RZ ;  /* 0x000000910406a210 */ /* 0x000fe20007f3e0ff */
[----:B------:R-:W-:Y:S01]  /*5550*/  @!PT LDS RZ, [RZ] ;  /* 0x00000000fffff984 */ /* 0x000fe20000000800 */
[----:B------:R-:W-:Y:S01]  /*5560*/  @!PT LDS RZ, [RZ] ;  /* 0x00000000fffff984 */ /* 0x000fe20000000800 */
[----:B------:R-:W-:Y:S01]  /*5570*/  @!PT LDS RZ, [RZ] ;  /* 0x00000000fffff984 */ /* 0x000fe20000000800 */
[----:B------:R2:W-:Y:S01]  /*5580*/  @!P2 LDGSTS.E.BYPASS.LTC128B.128 [R205+0xa000], desc[UR8][R36.64+0x100] ;  /* 0x0a00010024cdafae */ /* 0x0005e2000b901d48 */
[----:B------:R-:W-:Y:S02]  /*5590*/  @!P3 LEA.HI.X R45, R8, R15, R16, 0x1, P6 ;  /* 0x0000000f082db211 */ /* 0x000fe400030f0c10 */
[----:B------:R-:W-:Y:S01]  /*55a0*/  IADD3 R4, P6, R204, R4, RZ ;  /* 0x00000004cc047210 */ /* 0x000fe20007fde0ff */
[----:B------:R-:W-:Y:S01]  /*55b0*/  @!P2 IMAD.X R8, R19, 0x1, R144, P1 ;  /* 0x000000011308a824 */ /* 0x000fe200008e0690 */
[C---:B---3--:R-:W-:Y:S01]  /*55c0*/  @!P2 LEA R46, P1, R6.reuse, R12, 0x1 ;  /* 0x0000000c062ea211 */ /* 0x048fe200078208ff */
[----:B------:R-:W1:Y:S01]  /*55d0*/  @!P2 LDC.64 R14, c[0x0][0x218] ;  /* 0x00008600ff0eab82 */ /* 0x000e620000000a00 */
[----:B------:R2:W-:Y:S01]  /*55e0*/  @P4 STS.128 [R205+0x6800], RZ ;  /* 0x006800ffcd004388 */ /* 0x0005e20000000c00 */
[----:B------:R-:W-:Y:S01]  /*55f0*/  IMAD.X R19, R203, 0x1, R19, P6 ;  /* 0x00000001cb137824 */ /* 0x000fe200030e0613 */
[----:B------:R-:W-:-:S02]  /*5600*/  @!P2 LEA.HI.X R47, R6, R13, R8, 0x1, P1 ;  /* 0x0000000d062fa211 */ /* 0x000fc400008f0c08 */
[CC--:B------:R-:W-:Y:S01]  /*5610*/  @!P4 IADD3 R6, P1, R4.reuse, R145.reuse, RZ ;  /* 0x000000910406c210 */ /* 0x0c0fe20007f3e0ff */
[----:B------:R-:W-:Y:S01]  /*5620*/  @!PT LDS RZ, [RZ] ;  /* 0x00000000fffff984 */ /* 0x000fe20000000800 */
[----:B------:R-:W-:Y:S01]  /*5630*/  @!PT LDS RZ, [RZ] ;  /* 0x00000000fffff984 */ /* 0x000fe20000000800 */
[----:B------:R-:W-:Y:S01]  /*5640*/  @!PT LDS RZ, [RZ] ;  /* 0x00000000fffff984 */ /* 0x000fe20000000800 */
[----:B------:R2:W-:Y:S01]  /*5650*/  @!P4 LDGSTS.E.BYPASS.LTC128B.128 [R205+0x6800], desc[UR8][R40.64] ;  /* 0x0680000028cdcfae */ /* 0x0005e2000b901d48 */
[----:B------:R-:W-:Y:S01]  /*5660*/  @!P3 IADD3 R16, P6, R4, R145, RZ ;  /* 0x000000910410b210 */ /* 0x000fe20007fde0ff */
[----:B------:R-:W3:Y:S02]  /*5670*/  @!P4 LDC.64 R12, c[0x0][0x218] ;  /* 0x00008600ff0ccb82 */ /* 0x000ee40000000a00 */
[C---:B------:R-:W-:Y:S01]  /*5680*/  @!P4 IMAD.X R8, R19.reuse, 0x1, R144, P1 ;  /* 0x000000011308c824 */ /* 0x040fe200008e0690 */
[C---:B----4-:R-:W-:Y:S01]  /*5690*/  @!P4 LEA R48, P1, R6.reuse, R10, 0x1 ;  /* 0x0000000a0630c211 */ /* 0x050fe200078208ff */
[----:B------:R2:W-:Y:S03]  /*56a0*/  @P3 STS.128 [R205+0x8800], RZ ;  /* 0x008800ffcd003388 */ /* 0x0005e60000000c00 */
[----:B------:R-:W-:Y:S01]  /*56b0*/  @!P4 LEA.HI.X R49, R6, R11, R8, 0x1, P1 ;  /* 0x0000000b0631c211 */ /* 0x000fe200008f0c08 */
[----:B------:R-:W-:Y:S01]  /*56c0*/  @!P3 IMAD.X R8, R19, 0x1, R144, P6 ;  /* 0x000000011308b824 */ /* 0x000fe200030e0690 */
[----:B------:R-:W4:Y:S01]  /*56d0*/  @!P3 LDC.64 R10, c[0x0][0x218] ;  /* 0x00008600ff0abb82 */ /* 0x000f220000000a00 */
[----:B-----5:R-:W-:Y:S01]  /*56e0*/  @!P3 LEA R30, P6, R16, R30, 0x1 ;  /* 0x0000001e101eb211 */ /* 0x020fe200078c08ff */
[----:B------:R-:W-:Y:S01]  /*56f0*/  @!PT LDS RZ, [RZ] ;  /* 0x00000000fffff984 */ /* 0x000fe20000000800 */
[----:B------:R-:W-:Y:S01]  /*5700*/  @!PT LDS RZ, [RZ] ;  /* 0x00000000fffff984 */ /* 0x000fe20000000800 */
[----:B------:R-:W-:Y:S01]  /*5710*/  @!PT LDS RZ, [RZ] ;  /* 0x00000000fffff984 */ /* 0x000fe20000000800 */
[----:B------:R2:W-:Y:S01]  /*5720*/  @!P3 LDGSTS.E.BYPASS.LTC128B.128 [R205+0x8800], desc[UR8][R44.64+0x80] ;  /* 0x088000802ccdbfae */ /* 0x0005e2000b901d48 */
[----:B------:R-:W-:-:S02]  /*5730*/  @!P2 IADD3 R6, P1, R4, R145, RZ ;  /* 0x000000910406a210 */ /* 0x000fc40007f3e0ff */
[----:B------:R-:W-:Y:S01]  /*5740*/  @!P3 LEA.HI.X R31, R16, R31, R8, 0x1, P6 ;  /* 0x0000001f101fb211 */ /* 0x000fe200030f0c08 */
[----:B------:R2:W-:Y:S01]  /*5750*/  @P2 STS.128 [R205+0xa800], RZ ;  /* 0x00a800ffcd002388 */ /* 0x0005e20000000c00 */
[----:B------:R-:W-:Y:S01]  /*5760*/  IADD3 R8, P6, R204, R4, RZ ;  /* 0x00000004cc087210 */ /* 0x000fe20007fde0ff */
[----:B------:R-:W-:Y:S01]  /*5770*/  @!P2 IMAD.X R4, R19, 0x1, R144, P1 ;  /* 0x000000011304a824 */ /* 0x000fe200008e0690 */
[C---:B-1----:R-:W-:Y:S01]  /*5780*/  @!P2 LEA R14, P1, R6.reuse, R14, 0x1 ;  /* 0x0000000e060ea211 */ /* 0x042fe200078208ff */
[----:B------:R-:W-:Y:S01]  /*5790*/  @!PT LDS RZ, [RZ] ;  /* 0x00000000fffff984 */ /* 0x000fe20000000800 */
[----:B------:R-:W-:Y:S01]  /*57a0*/  @!PT LDS RZ, [RZ] ;  /* 0x00000000fffff984 */ /* 0x000fe20000000800 */
[----:B------:R-:W-:Y:S01]  /*57b0*/  @!PT LDS RZ, [RZ] ;  /* 0x00000000fffff984 */ /* 0x000fe20000000800 */
[----:B------:R2:W-:Y:S02]  /*57c0*/  @!P2 LDGSTS.E.BYPASS.LTC128B.128 [R205+0xa800], desc[UR8][R46.64+0x100] ;  /* 0x0a8001002ecdafae */ /* 0x0005e4000b901d48 */
[----:B------:R-:W-:Y:S01]  /*57d0*/  IMAD.X R19, R203, 0x1, R19, P6 ;  /* 0x00000001cb137824 */ /* 0x000fe200030e0613 */
[----:B------:R-:W-:Y:S01]  /*57e0*/  @!P2 LEA.HI.X R15, R6, R15, R4, 0x1, P1 ;  /* 0x0000000f060fa211 */ /* 0x000fe200008f0c04 */
[----:B------:R2:W-:Y:S01]  /*57f0*/  @P4 STS.128 [R205+0x7000], RZ ;  /* 0x007000ffcd004388 */ /* 0x0005e20000000c00 */
[----:B------:R-:W-:-:S02]  /*5800*/  @!P4 IADD3 R4, P6, R8, R145, RZ ;  /* 0x000000910804c210 */ /* 0x000fc40007fde0ff */
[----:B------:R-:W-:Y:S01]  /*5810*/  @!P3 IADD3 R6, P1, R8, R145, RZ ;  /* 0x000000910806b210 */ /* 0x000fe20007f3e0ff */
[----:B------:R-:W-:Y:S01]  /*5820*/  @!PT LDS RZ, [RZ] ;  /* 0x00000000fffff984 */ /* 0x000fe20000000800 */
[----:B------:R-:W-:Y:S01]  /*5830*/  @!PT LDS RZ, [RZ] ;  /* 0x00000000fffff984 */ /* 0x000fe20000000800 */
[----:B------:R-:W-:Y:S01]  /*5840*/  @!PT LDS RZ, [RZ] ;  /* 0x00000000fffff984 */ /* 0x000fe20000000800 */
[----:B------:R2:W-:Y:S02]  /*5850*/  @!P4 LDGSTS.E.BYPASS.LTC128B.128 [R205+0x7000], desc[UR8][R48.64] ;  /* 0x0700000030cdcfae */ /* 0x0005e4000b901d48 */
[C---:B------:R-:W-:Y:S01]  /*5860*/  @!P4 IMAD.X R16, R19.reuse, 0x1, R144, P6 ;  /* 0x000000011310c824 */ /* 0x040fe200030e0690 */
[C---:B---3--:R-:W-:Y:S01]  /*5870*/  @!P4 LEA R12, P6, R4.reuse, R12, 0x1 ;  /* 0x0000000c040cc211 */ /* 0x048fe200078c08ff */
[----:B------:R2:W-:Y:S03]  /*5880*/  @P3 STS.128 [R205+0x9000], RZ ;  /* 0x009000ffcd003388 */ /* 0x0005e60000000c00 */
[----:B------:R-:W-:Y:S01]  /*5890*/  @!P4 LEA.HI.X R13, R4, R13, R16, 0x1, P6 ;  /* 0x0000000d040dc211 */ /* 0x000fe200030f0c10 */
[----:B------:R-:W-:Y:S01]  /*58a0*/  @!P3 IMAD.X R4, R19, 0x1, R144, P1 ;  /* 0x000000011304b824 */ /* 0x000fe200008e0690 */
[C---:B----4-:R-:W-:Y:S01]  /*58b0*/  @!P3 LEA R10, P1, R6.reuse, R10, 0x1 ;  /* 0x0000000a060ab211 */ /* 0x050fe200078208ff */
[----:B------:R-:W-:Y:S01]  /*58c0*/  @!PT LDS RZ, [RZ] ;  /* 0x00000000fffff984 */ /* 0x000fe20000000800 */
[----:B------:R-:W-:Y:S01]  /*58d0*/  @!PT LDS RZ, [RZ] ;  /* 0x00000000fffff984 */ /* 0x000fe20000000800 */
[----:B------:R-:W-:Y:S01]  /*58e0*/  @!PT LDS RZ, [RZ] ;  /* 0x00000000fffff984 */ /* 0x000fe20000000800 */
[----:B------:R2:W-:Y:S03]  /*58f0*/  @!P3 LDGSTS.E.BYPASS.LTC128B.128 [R205+0x9000], desc[UR8][R30.64+0x80] ;  /* 0x090000801ecdbfae */ /* 0x0005e6000b901d48 */
[----:B------:R-:W-:Y:S01]  /*5900*/  @!P3 LEA.HI.X R11, R6, R11, R4, 0x1, P1 ;  /* 0x0000000b060bb211 */ /* 0x000fe200008f0c04 */
        /* <DEDUP_REMOVED lines=26> */
.L_x_1421:
[----:B------:R-:W-:Y:S05]  /*5ab0*/  BSYNC B0 ;  /* 0x0000000000007941 */ /* 0x000fea0003800000 */
.L_x_1420:
[----:B------:R-:W0:Y:S01]  /*5ac0*/  LDGDEPBAR ;  /* 0x00000000000079af */ /* 0x000e220000000000 */
[----:B------:R-:W-:-:S04]  /*5ad0*/  IADD3 R145, P1, R80, R145, RZ ;  /* 0x0000009150917210 */ /* 0x000fc80007f3e0ff */
[----:B------:R-:W-:-:S09]  /*5ae0*/  IADD3.X R144, R3, R144, RZ, P1, !PT ;  /* 0x0000009003907210 */ /* 0x000fd20000ffe4ff */
.L_x_1417:
        /* <DEDUP_REMOVED lines=47> */
[----:B------:R-:W3:Y:S04]  /*5de0*/  LDSM.16.MT88.4 R108, [R190+0x10000] ;  /* 0x01000000be6c783b */ /* 0x000ee80000004200 */
        /* <DEDUP_REMOVED lines=23> */
[----:B------:R-:W1:Y:S01]  /*5f60*/  LDSM.16.MT88.4 R8, [R192+0xe800] ;  /* 0x00e80000c008783b */ /* 0x000e620000004200 */
[--C-:B------:R-:W-:Y:S01]  /*5f70*/  FFMA.FTZ R151, R25, UR5, -R174.reuse ;  /* 0x0000000519977c23 */ /* 0x100fe200080108ae */
[--C-:B------:R-:W-:Y:S01]  /*5f80*/  FFMA.FTZ R148, R21, UR5, -R174.reuse ;  /* 0x0000000515947c23 */ /* 0x100fe200080108ae */
[--C-:B------:R-:W-:Y:S01]  /*5f90*/  FFMA.FTZ R0, R17, UR5, -R174.reuse ;  /* 0x0000000511007c23 */ /* 0x100fe200080108ae */
[--C-:B------:R-:W-:Y:S01]  /*5fa0*/  FFMA.FTZ R149, R22, UR5, -R167.reuse ;  /* 0x0000000516957c23 */ /* 0x100fe200080108a7 */
[--C-:B------:R-:W-:Y:S01]  /*5fb0*/  FFMA.FTZ R146, R20, UR5, -R167.reuse ;  /* 0x0000000514927c23 */ /* 0x100fe200080108a7 */
[--C-:B------:R-:W-:Y:S01]  /*5fc0*/  FFMA.FTZ R135, R18, UR5, -R167.reuse ;  /* 0x0000000512877c23 */ /* 0x100fe200080108a7 */
[----:B------:R-:W2:Y:S01]  /*5fd0*/  MUFU.EX2 R154, R154 ;  /* 0x0000009a009a7308 */ /* 0x000ea20000000800 */
[--C-:B------:R-:W-:Y:S01]  /*5fe0*/  FFMA.FTZ R2, R2, UR5, -R167.reuse ;  /* 0x0000000502027c23 */ /* 0x100fe200080108a7 */
[----:B------:R-:W4:Y:S01]  /*5ff0*/  LDSM.16.MT88.4 R20, [R189+0xe800] ;  /* 0x00e80000bd14783b */ /* 0x000f220000004200 */
[--C-:B------:R-:W-:Y:S01]  /*6000*/  FFMA.FTZ R158, R169, UR5, -R174.reuse ;  /* 0x00000005a99e7c23 */ /* 0x100fe200080108ae */
[--C-:B------:R-:W-:Y:S01]  /*6010*/  FFMA.FTZ R160, R165, UR5, -R174.reuse ;  /* 0x00000005a5a07c23 */ /* 0x100fe200080108ae */
[--C-:B------:R-:W-:Y:S01]  /*6020*/  FFMA.FTZ R161, R161, UR5, -R174.reuse ;  /* 0x00000005a1a17c23 */ /* 0x100fe200080108ae */
[----:B------:R-:W5:Y:S01]  /*6030*/  LDSM.16.MT88.4 R16, [R188+0xe800] ;  /* 0x00e80000bc10783b */ /* 0x000f620000004200 */
        /* <DEDUP_REMOVED lines=10> */
[----:B--2---:R-:W-:Y:S01]  /*60e0*/  F2FP.BF16.F32.PACK_AB R116, R154, R157 ;  /* 0x0000009d9a74723e */ /* 0x004fe200000010ff */
        /* <DEDUP_REMOVED lines=13> */
[----:B------:R-:W2:Y:S01]  /*61c0*/  MUFU.EX2 R159, R159 ;  /* 0x0000009f009f7308 */ /* 0x000ea20000000800 */
[----:B---3--:R-:W-:Y:S01]  /*61d0*/  F2FP.BF16.F32.PACK_AB R118, R150, R153 ;  /* 0x000000999676723e */ /* 0x008fe200000010ff */
[----:B------:R-:W-:Y:S01]  /*61e0*/  FADD.FTZ R153, R153, R154 ;  /* 0x0000009a99997221 */ /* 0x000fe20000010000 */
[----:B------:R-:W-:-:S03]  /*61f0*/  LEA R212, P1, R145, UR4, 0x1 ;  /* 0x0000000491d47c11 */ /* 0x000fc6000f8208ff */
[----:B------:R-:W-:Y:S01]  /*6200*/  FADD.FTZ R150, R150, R153 ;  /* 0x0000009996967221 */ /* 0x000fe20000010000 */
[----:B------:R-:W-:Y:S01]  /*6210*/  LEA.HI.X R213, R145, UR5, R144, 0x1, P1 ;  /* 0x0000000591d57c11 */ /* 0x000fe200088f0c90 */
[----:B------:R-:W-:Y:S08]  /*6220*/  MUFU.EX2 R155, R155 ;  /* 0x0000009b009b7308 */ /* 0x000ff00000000800 */
[----:B------:R-:W3:Y:S01]  /*6230*/  MUFU.EX2 R152, R152 ;  /* 0x0000009800987308 */ /* 0x000ee20000000800 */
[----:B--2---:R-:W-:Y:S01]  /*6240*/  F2FP.BF16.F32.PACK_AB R117, R159, R156 ;  /* 0x0000009c9f75723e */ /* 0x004fe200000010ff */
[----:B------:R-:W-:-:S06]  /*6250*/  FADD.FTZ R156, R156, R159 ;  /* 0x0000009f9c9c7221 */ /* 0x000fcc0000010000 */
[----:B------:R-:W-:Y:S08]  /*6260*/  MUFU.EX2 R151, R151 ;  /* 0x0000009700977308 */ /* 0x000ff00000000800 */
[----:B------:R-:W2:Y:S01]  /*6270*/  MUFU.EX2 R148, R148 ;  /* 0x0000009400947308 */ /* 0x000ea20000000800 */
[----:B---3--:R-:W-:Y:S01]  /*6280*/  F2FP.BF16.F32.PACK_AB R119, R152, R155 ;  /* 0x0000009b9877723e */ /* 0x008fe200000010ff */
[----:B------:R-:W-:-:S04]  /*6290*/  FADD.FTZ R155, R155, R156 ;  /* 0x0000009c9b9b7221 */ /* 0x000fc80000010000 */
[----:B------:R-:W-:Y:S02]  /*62a0*/  FADD.FTZ R152, R152, R155 ;  /* 0x0000009b98987221 */ /* 0x000fe40000010000 */
[C---:B------:R-:W-:Y:S01]  /*62b0*/  HMMA.16816.F32.BF16 R40, R116.reuse, R44, RZ ;  /* 0x0000002c7428723c */ /* 0x040fe200000418ff */
[----:B------:R-:W-:Y:S05]  /*62c0*/  MUFU.EX2 R147, R147 ;  /* 0x0000009300937308 */ /* 0x000fea0000000800 */
[C---:B------:R-:W-:Y:S03]  /*62d0*/  HMMA.16816.F32.BF16 R64, R116.reuse, R68, RZ ;  /* 0x000000447440723c */ /* 0x040fe600000418ff */
[----:B------:R-:W3:Y:S01]  /*62e0*/  MUFU.EX2 R0, R0 ;  /* 0x0000000000007308 */ /* 0x000ee20000000800 */
        /* <DEDUP_REMOVED lines=8> */
[----:B---3--:R-:W-:Y:S01]  /*6370*/  F2FP.BF16.F32.PACK_AB R6, R0, R147 ;  /* 0x000000930006723e */ /* 0x008fe200000010ff */
[----:B------:R-:W-:-:S03]  /*6380*/  FADD.FTZ R147, R147, R148 ;  /* 0x0000009493937221 */ /* 0x000fc60000010000 */
[C---:B------:R-:W-:Y:S01]  /*6390*/  HMMA.16816.F32.BF16 R88, R116.reuse, R92, RZ ;  /* 0x0000005c7458723c */ /* 0x040fe200000418ff */
[----:B------:R-:W-:Y:S02]  /*63a0*/  FADD.FTZ R147, R0, R147 ;  /* 0x0000009300937221 */ /* 0x000fe40000010000 */
[----:B------:R-:W-:Y:S03]  /*63b0*/  MUFU.EX2 R135, R135 ;  /* 0x0000008700877308 */ /* 0x000fe60000000800 */
[C---:B------:R-:W-:Y:S05]  /*63c0*/  HMMA.16816.F32.BF16 R84, R116.reuse, R86, RZ ;  /* 0x000000567454723c */ /* 0x040fea00000418ff */
[----:B------:R-:W3:Y:S01]  /*63d0*/  MUFU.EX2 R2, R2 ;  /* 0x0000000200027308 */ /* 0x000ee20000000800 */
[----:B--2---:R-:W-:Y:S01]  /*63e0*/  F2FP.BF16.F32.PACK_AB R5, R146, R149 ;  /* 0x000000959205723e */ /* 0x004fe200000010ff */
[----:B------:R-:W-:Y:S01]  /*63f0*/  HMMA.16816.F32.BF16 R92, R116, R94, RZ ;  /* 0x0000005e745c723c */ /* 0x000fe200000418ff */
[----:B------:R-:W-:-:S04]  /*6400*/  FADD.FTZ R149, R149, R152 ;  /* 0x0000009895957221 */ /* 0x000fc80000010000 */
[----:B------:R-:W-:Y:S01]  /*6410*/  FADD.FTZ R146, R146, R149 ;  /* 0x0000009592927221 */ /* 0x000fe20000010000 */
[C---:B------:R-:W-:Y:S01]  /*6420*/  HMMA.16816.F32.BF16 R96, R116.reuse, R100, RZ ;  /* 0x000000647460723c */ /* 0x040fe200000418ff */
[----:B------:R-:W-:Y:S05]  /*6430*/  MUFU.EX2 R158, R158 ;  /* 0x0000009e009e7308 */ /* 0x000fea0000000800 */
[----:B------:R-:W-:Y:S01]  /*6440*/  HMMA.16816.F32.BF16 R104, R116, R108, RZ ;  /* 0x0000006c7468723c */ /* 0x000fe200000418ff */
[----:B---3--:R-:W-:Y:S02]  /*6450*/  F2FP.BF16.F32.PACK_AB R7, R2, R135 ;  /* 0x000000870207723e */ /* 0x008fe400000010ff */
[----:B------:R-:W2:Y:S01]  /*6460*/  MUFU.EX2 R161, R161 ;  /* 0x000000a100a17308 */ /* 0x000ea20000000800 */
[----:B------:R-:W-:-:S02]  /*6470*/  FADD.FTZ R135, R135, R146 ;  /* 0x0000009287877221 */ /* 0x000fc40000010000 */
[----:B------:R-:W-:Y:S02]  /*6480*/  HMMA.16816.F32.BF16 R100, R116, R102, RZ ;  /* 0x000000667464723c */ /* 0x000fe400000418ff */
[----:B------:R-:W-:-:S04]  /*6490*/  FADD.FTZ R135, R2, R135 ;  /* 0x0000008702877221 */ /* 0x000fc80000010000 */
[C---:B------:R-:W-:Y:S01]  /*64a0*/  HMMA.16816.F32.BF16 R40, R4.reuse, R12, R40 ;  /* 0x0000000c0428723c */ /* 0x040fe20000041828 */
[----:B------:R-:W-:Y:S05]  /*64b0*/  MUFU.EX2 R160, R160 ;  /* 0x000000a000a07308 */ /* 0x000fea0000000800 */
[C---:B------:R-:W-:Y:S01]  /*64c0*/  HMMA.16816.F32.BF16 R44, R4.reuse, R14, R44 ;  /* 0x0000000e042c723c */ /* 0x040fe2000004182c */
[----:B------:R-:W3:Y:S02]  /*64d0*/  LDSM.16.MT88.4 R12, [R192+0x10800] ;  /* 0x01080000c00c783b */ /* 0x000ee40000004200 */
[----:B------:R-:W-:Y:S03]  /*64e0*/  MUFU.EX2 R163, R163 ;  /* 0x000000a300a37308 */ /* 0x000fe60000000800 */
[C---:B-1----:R-:W-:Y:S05]  /*64f0*/  HMMA.16816.F32.BF16 R64, R4.reuse, R8, R64 ;  /* 0x000000080440723c */ /* 0x042fea0000041840 */
[----:B------:R-:W-:Y:S01]  /*6500*/  MUFU.EX2 R162, R162 ;  /* 0x000000a200a27308 */ /* 0x000fe20000000800 */
[----:B------:R-:W-:Y:S01]  /*6510*/  HMMA.16816.F32.BF16 R68, R4, R10, R68 ;  /* 0x0000000a0444723c */ /* 0x000fe20000041844 */
[----:B------:R-:W1:Y:S05]  /*6520*/  LDSM.16.MT88.4 R8, [R190+0x10800] ;  /* 0x01080000be08783b */ /* 0x000e6a0000004200 */
[C---:B------:R-:W-:Y:S01]  /*6530*/  HMMA.16816.F32.BF16 R108, R116.reuse, R110, RZ ;  /* 0x0000006e746c723c */ /* 0x040fe200000418ff */
[----:B------:R-:W2:Y:S05]  /*6540*/  MUFU.EX2 R165, R165 ;  /* 0x000000a500a57308 */ /* 0x000eaa0000000800 */
[----:B------:R-:W-:Y:S03]  /*6550*/  HMMA.16816.F32.BF16 R48, R116, R52, RZ ;  /* 0x000000347430723c */ /* 0x000fe600000418ff */
[----:B------:R-:W-:Y:S03]  /*6560*/  MUFU.EX2 R166, R166 ;  /* 0x000000a600a67308 */ /* 0x000fe60000000800 */
[C---:B----4-:R-:W-:Y:S05]  /*6570*/  HMMA.16816.F32.BF16 R80, R4.reuse, R20, R80 ;  /* 0x000000140450723c */ /* 0x050fea0000041850 */
[----:B------:R-:W4:Y:S01]  /*6580*/  MUFU.EX2 R169, R169 ;  /* 0x000000a900a97308 */ /* 0x000f220000000800 */
[C---:B------:R-:W-:Y:S01]  /*6590*/  HMMA.16816.F32.BF16 R84, R4.reuse, R22, R84 ;  /* 0x000000160454723c */ /* 0x040fe20000041854 */
[----:B------:R-:W2:Y:S05]  /*65a0*/  LDSM.16.MT88.4 R20, [R189+0x10800] ;  /* 0x01080000bd14783b */ /* 0x000eaa0000004200 */
[C---:B-----5:R-:W-:Y:S01]  /*65b0*/  HMMA.16816.F32.BF16 R88, R4.reuse, R16, R88 ;  /* 0x000000100458723c */ /* 0x060fe20000041858 */
[----:B------:R-:W-:Y:S05]  /*65c0*/  MUFU.EX2 R210, R210 ;  /* 0x000000d200d27308 */ /* 0x000fea0000000800 */
[----:B------:R-:W-:Y:S01]  /*65d0*/  HMMA.16816.F32.BF16 R92, R4, R18, R92 ;  /* 0x00000012045c723c */ /* 0x000fe2000004185c */
[----:B------:R-:W5:Y:S02]  /*65e0*/  LDSM.16.MT88.4 R16, [R188+0x10800] ;  /* 0x01080000bc10783b */ /* 0x000f640000004200 */
[----:B------:R-:W4:Y:S03]  /*65f0*/  MUFU.EX2 R175, R175 ;  /* 0x000000af00af7308 */ /* 0x000f260000000800 */
[----:B------:R-:W-:Y:S05]  /*6600*/  HMMA.16816.F32.BF16 R52, R116, R54, RZ ;  /* 0x000000367434723c */ /* 0x000fea00000418ff */
[----:B------:R-:W-:Y:S01]  /*6610*/  MUFU.EX2 R173, R173 ;  /* 0x000000ad00ad7308 */ /* 0x000fe20000000800 */
[C---:B---3--:R-:W-:Y:S06]  /*6620*/  HMMA.16816.F32.BF16 R96, R4.reuse, R12, R96 ;  /* 0x0000000c0460723c */ /* 0x048fec0000041860 */
[C---:B------:R-:W-:Y:S01]  /*6630*/  HMMA.16816.F32.BF16 R100, R4.reuse, R14, R100 ;  /* 0x0000000e0464723c */ /* 0x040fe20000041864 */
[----:B------:R-:W3:Y:S01]  /*6640*/  LDSM.16.MT88.4 R12, [R189+0xd000] ;  /* 0x00d00000bd0c783b */ /* 0x000ee20000004200 */
[----:B------:R-:W-:Y:S04]  /*6650*/  MUFU.EX2 R174, R174 ;  /* 0x000000ae00ae7308 */ /* 0x000fe80000000800 */
[C---:B-1----:R-:W-:Y:S04]  /*6660*/  HMMA.16816.F32.BF16 R104, R4.reuse, R8, R104 ;  /* 0x000000080468723c */ /* 0x042fe80000041868 */
[----:B------:R-:W-:Y:S02]  /*6670*/  MUFU.EX2 R171, R171 ;  /* 0x000000ab00ab7308 */ /* 0x000fe40000000800 */
[----:B------:R-:W-:Y:S01]  /*6680*/  HMMA.16816.F32.BF16 R108, R4, R10, R108 ;  /* 0x0000000a046c723c */ /* 0x000fe2000004186c */
[----:B------:R-:W1:Y:S05]  /*6690*/  LDSM.16.MT88.4 R8, [R189+0xf000] ;  /* 0x00f00000bd08783b */ /* 0x000e6a0000004200 */
[C---:B------:R-:W-:Y:S01]  /*66a0*/  HMMA.16816.F32.BF16 R128, R116.reuse, R36, RZ ;  /* 0x000000247480723c */ /* 0x040fe200000418ff */
[----:B------:R-:W1:Y:S05]  /*66b0*/  MUFU.EX2 R170, R170 ;  /* 0x000000aa00aa7308 */ /* 0x000e6a0000000800 */
[C---:B------:R-:W-:Y:S03]  /*66c0*/  HMMA.16816.F32.BF16 R56, R116.reuse, R60, RZ ;  /* 0x0000003c7438723c */ /* 0x040fe600000418ff */
[----:B------:R-:W-:Y:S03]  /*66d0*/  MUFU.EX2 R168, R168 ;  /* 0x000000a800a87308 */ /* 0x000fe60000000800 */
[C---:B------:R-:W-:Y:S05]  /*66e0*/  HMMA.16816.F32.BF16 R72, R116.reuse, R76, RZ ;  /* 0x0000004c7448723c */ /* 0x040fea00000418ff */
[----:B------:R-:W1:Y:S01]  /*66f0*/  MUFU.EX2 R217, R217 ;  /* 0x000000d900d97308 */ /* 0x000e620000000800 */
        /* <DEDUP_REMOVED lines=23> */
[C---:B-----5:R-:W-:Y:S06]  /*6870*/  HMMA.16816.F32.BF16 R120, R4.reuse, R16, R120 ;  /* 0x000000100478723c */ /* 0x060fec0000041878 */
[----:B------:R-:W-:Y:S01]  /*6880*/  HMMA.16816.F32.BF16 R116, R4, R18, R116 ;  /* 0x000000120474723c */ /* 0x000fe20000041874 */
[----:B------:R-:W5:Y:S06]  /*6890*/  LDSM.16.MT88.4 R16, [R192+0x11000] ;  /* 0x01100000c010783b */ /* 0x000f6c0000004200 */
[----:B------:R-:W-:Y:S01]  /*68a0*/  F2FP.BF16.F32.PACK_AB R4, R161, R158 ;  /* 0x0000009ea104723e */ /* 0x000fe200000010ff */
[----:B------:R-:W-:Y:S01]  /*68b0*/  FADD.FTZ R158, R158, R147 ;  /* 0x000000939e9e7221 */ /* 0x000fe20000010000 */
[----:B------:R-:W-:Y:S01]  /*68c0*/  F2FP.BF16.F32.PACK_AB R5, R165, R162 ;  /* 0x000000a2a505723e */ /* 0x000fe200000010ff */
[----:B------:R-:W-:Y:S01]  /*68d0*/  FADD.FTZ R162, R162, R135 ;  /* 0x00000087a2a27221 */ /* 0x000fe20000010000 */
[----:B------:R-:W-:Y:S01]  /*68e0*/  F2FP.BF16.F32.PACK_AB R6, R163, R160 ;  /* 0x000000a0a306723e */ /* 0x000fe200000010ff */
[----:B------:R-:W-:Y:S01]  /*68f0*/  FADD.FTZ R161, R161, R158 ;  /* 0x0000009ea1a17221 */ /* 0x000fe20000010000 */
[----:B----4-:R-:W-:Y:S01]  /*6900*/  F2FP.BF16.F32.PACK_AB R7, R169, R166 ;  /* 0x000000a6a907723e */ /* 0x010fe200000010ff */
[----:B------:R-:W-:-:S02]  /*6910*/  FADD.FTZ R165, R165, R162 ;  /* 0x000000a2a5a57221 */ /* 0x000fc40000010000 */
[----:B------:R-:W-:Y:S02]  /*6920*/  FADD.FTZ R160, R160, R161 ;  /* 0x000000a1a0a07221 */ /* 0x000fe40000010000 */
[----:B------:R-:W-:Y:S02]  /*6930*/  FADD.FTZ R166, R166, R165 ;  /* 0x000000a5a6a67221 */ /* 0x000fe40000010000 */
[----:B---3--:R-:W-:Y:S01]  /*6940*/  HMMA.16816.F32.BF16 R48, R4, R12, R48 ;  /* 0x0000000c0430723c */ /* 0x008fe20000041830 */
[----:B------:R-:W-:Y:S01]  /*6950*/  FADD.FTZ R163, R163, R160 ;  /* 0x000000a0a3a37221 */ /* 0x000fe20000010000 */
[----:B------:R-:W-:-:S04]  /*6960*/  FADD.FTZ R166, R169, R166 ;  /* 0x000000a6a9a67221 */ /* 0x000fc80000010000 */
[C---:B------:R-:W-:Y:S01]  /*6970*/  HMMA.16816.F32.BF16 R52, R4.reuse, R14, R52 ;  /* 0x0000000e0434723c */ /* 0x040fe20000041834 */
[----:B------:R-:W3:Y:S05]  /*6980*/  LDSM.16.MT88.4 R12, [R190+0x11000] ;  /* 0x01100000be0c783b */ /* 0x000eea0000004200 */
[C---:B-1----:R-:W-:Y:S06]  /*6990*/  HMMA.16816.F32.BF16 R80, R4.reuse, R8, R80 ;  /* 0x000000080450723c */ /* 0x042fec0000041850 */
[C---:B------:R-:W-:Y:S01]  /*69a0*/  HMMA.16816.F32.BF16 R84, R4.reuse, R10, R84 ;  /* 0x0000000a0454723c */ /* 0x040fe20000041854 */
[----:B------:R-:W1:Y:S05]  /*69b0*/  LDSM.16.MT88.4 R8, [R189+0x11000] ;  /* 0x01100000bd08783b */ /* 0x000e6a0000004200 */
[C---:B--2---:R-:W-:Y:S06]  /*69c0*/  HMMA.16816.F32.BF16 R88, R4.reuse, R20, R88 ;  /* 0x000000140458723c */ /* 0x044fec0000041858 */
[C---:B------:R-:W-:Y:S01]  /*69d0*/  HMMA.16816.F32.BF16 R92, R4.reuse, R22, R92 ;  /* 0x00000016045c723c */ /* 0x040fe2000004185c */
[----:B------:R-:W2:Y:S05]  /*69e0*/  LDSM.16.MT88.4 R20, [R188+0x11000] ;  /* 0x01100000bc14783b */ /* 0x000eaa0000004200 */
[C---:B-----5:R-:W-:Y:S06]  /*69f0*/  HMMA.16816.F32.BF16 R96, R4.reuse, R16, R96 ;  /* 0x000000100460723c */ /* 0x060fec0000041860 */
[C---:B------:R-:W-:Y:S01]  /*6a00*/  HMMA.16816.F32.BF16 R100, R4.reuse, R18, R100 ;  /* 0x000000120464723c */ /* 0x040fe20000041864 */
[----:B------:R-:W4:Y:S05]  /*6a10*/  LDSM.16.MT88.4 R16, [R192+0xd800] ;  /* 0x00d80000c010783b */ /* 0x000f2a0000004200 */
[C---:B---3--:R-:W-:Y:S06]  /*6a20*/  HMMA.16816.F32.BF16 R104, R4.reuse, R12, R104 ;  /* 0x0000000c0468723c */ /* 0x048fec0000041868 */
[C---:B------:R-:W-:Y:S01]  /*6a30*/  HMMA.16816.F32.BF16 R108, R4.reuse, R14, R108 ;  /* 0x0000000e046c723c */ /* 0x040fe2000004186c */
[----:B------:R-:W3:Y:S05]  /*6a40*/  LDSM.16.MT88.4 R12, [R190+0xd800] ;  /* 0x00d80000be0c783b */ /* 0x000eea0000004200 */
[C---:B-1----:R-:W-:Y:S06]  /*6a50*/  HMMA.16816.F32.BF16 R124, R4.reuse, R8, R124 ;  /* 0x00000008047c723c */ /* 0x042fec000004187c */
[C---:B------:R-:W-:Y:S01]  /*6a60*/  HMMA.16816.F32.BF16 R112, R4.reuse, R10, R112 ;  /* 0x0000000a0470723c */ /* 0x040fe20000041870 */
[----:B------:R-:W1:Y:S05]  /*6a70*/  LDSM.16.MT88.4 R8, [R189+0xf800] ;  /* 0x00f80000bd08783b */ /* 0x000e6a0000004200 */
        /* <DEDUP_REMOVED lines=53> */
[C---:B---3--:R-:W-:Y:S06]  /*6dd0*/  HMMA.16816.F32.BF16 R124, R4.reuse, R12, R124 ;  /* 0x0000000c047c723c */ /* 0x048fec000004187c */
[C---:B------:R-:W-:Y:S06]  /*6de0*/  HMMA.16816.F32.BF16 R112, R4.reuse, R14, R112 ;  /* 0x0000000e0470723c */ /* 0x040fec0000041870 */
[C---:B-1----:R-:W-:Y:S06]  /*6df0*/  HMMA.16816.F32.BF16 R120, R4.reuse, R8, R120 ;  /* 0x000000080478723c */ /* 0x042fec0000041878 */
        /* <DEDUP_REMOVED lines=11> */
.L_x_1426:
[----:B------:R-:W-:Y:S04]  /*6eb0*/  DEPBAR.LE SB0, 0x0 ;  /* 0x000080000000791a */ /* 0x000fe80000000000 */
[----:B------:R-:W-:Y:S01]  /*6ec0*/  BAR.SYNC.DEFER_BLOCKING 0x0 ;  /* 0x0000000000007b1d */ /* 0x000fe20000010000 */
[C---:B------:R-:W-:Y:S01]  /*6ed0*/  ISETP.GE.AND P5, PT, R206.reuse, UR10, PT ;  /* 0x0000000ace007c0c */ /* 0x040fe2000bfa6270 */
[C---:B------:R-:W-:Y:S02]  /*6ee0*/  VIADD R3, R206.reuse, 0x40 ;  /* 0x00000040ce037836 */ /* 0x040fe40000000000 */
[----:B------:R-:W-:Y:S02]  /*6ef0*/  VIADD R2, R206, 0x80 ;  /* 0x00000080ce027836 */ /* 0x000fe40000000000 */
[----:B------:R-:W-:Y:S01]  /*6f00*/  IMAD.MOV.U32 R132, RZ, RZ, R210 ;  /* 0x000000ffff847224 */ /* 0x000fe200078e00d2 */
[----:B------:R-:W-:Y:S02]  /*6f10*/  ISETP.GE.AND P4, PT, R3, UR10, PT ;  /* 0x0000000a03007c0c */ /* 0x000fe4000bf86270 */
[----:B------:R-:W-:Y:S02]  /*6f20*/  ISETP.GE.AND P3, PT, R2, UR10, PT ;  /* 0x0000000a02007c0c */ /* 0x000fe4000bf66270 */
[----:B------:R-:W-:Y:S01]  /*6f30*/  MOV R3, R211 ;  /* 0x000000d300037202 */ /* 0x000fe20000000f00 */
[----:B------:R-:W-:Y:S10]  /*6f40*/  @!P0 BRA `(.L_x_1423) ;  /* 0x0000000000f88947 */ /* 0x000ff40003800000 */
        /* <DEDUP_REMOVED lines=56> */
[-C--:B---3--:R-:W-:Y:S01]  /*72d0*/  IMAD.WIDE.U32 R10, R7, R2.reuse, R10 ;  /* 0x00000002070a7225 */ /* 0x088fe200078e000a */
[----:B------:R-:W-:Y:S05]  /*72e0*/  SHF.R.S32.HI R5, RZ, 0x1f, R7 ;  /* 0x0000001fff057819 */ /* 0x000fea0000011407 */
[----:B------:R-:W-:Y:S04]  /*72f0*/  IMAD R4, R5, R2, RZ ;  /* 0x0000000205047224 */ /* 0x000fe800078e02ff */
[----:B------:R-:W-:Y:S01]  /*7300*/  IMAD R4, R7, R3, R4 ;  /* 0x0000000307047224 */ /* 0x000fe200078e0204 */
[----:B------:R-:W-:Y:S03]  /*7310*/  MOV R3, R10 ;  /* 0x0000000a00037202 */ /* 0x000fe60000000f00 */
[----:B------:R-:W-:Y:S07]  /*7320*/  IMAD.IADD R132, R11, 0x1, R4 ;  /* 0x000000010b847824 */ /* 0x000fee00078e0204 */
.L_x_1423:
[C---:B------:R-:W-:Y:S01]  /*7330*/  LEA R2, P1, R3.reuse, R214, 0x1 ;  /* 0x000000d603027211 */ /* 0x040fe200078208ff */
[----:B------:R-:W-:Y:S01]  /*7340*/  @P5 STS.128 [R205+0xc000], RZ ;  /* 0x00c000ffcd005388 */ /* 0x000fe20000000c00 */
[C---:B------:R-:W-:Y:S02]  /*7350*/  IADD3 R223, P2, R3.reuse, R202, RZ ;  /* 0x000000ca03df7210 */ /* 0x040fe40007f5e0ff */
[-C--:B------:R-:W-:Y:S02]  /*7360*/  LEA.HI.X R3, R3, R221.reuse, R132, 0x1, P1 ;  /* 0x000000dd03037211 */ /* 0x080fe400008f0c84 */
[CC--:B------:R-:W-:Y:S01]  /*7370*/  @!P5 LEA R226, P6, R223.reuse, R214.reuse, 0x1 ;  /* 0x000000d6dfe2d211 */ /* 0x0c0fe200078c08ff */
[--C-:B------:R-:W-:Y:S01]  /*7380*/  IMAD.X R134, R132, 0x1, R201.reuse, P2 ;  /* 0x0000000184867824 */ /* 0x100fe200010e06c9 */
[CC--:B------:R-:W-:Y:S01]  /*7390*/  @!P4 LEA R224, P2, R223.reuse, R214.reuse, 0x1 ;  /* 0x000000d6dfe0c211 */ /* 0x0c0fe200078408ff */
[----:B------:R-:W-:Y:S01]  /*73a0*/  @!PT LDS RZ, [RZ] ;  /* 0x00000000fffff984 */ /* 0x000fe20000000800 */
[----:B------:R-:W-:Y:S01]  /*73b0*/  @!PT LDS RZ, [RZ] ;  /* 0x00000000fffff984 */ /* 0x000fe20000000800 */
[----:B------:R-:W-:Y:S01]  /*73c0*/  @!PT LDS RZ, [RZ] ;  /* 0x00000000fffff984 */ /* 0x000fe20000000800 */
[----:B------:R-:W-:Y:S01]  /*73d0*/  @!P5 LDGSTS.E.BYPASS.LTC128B.128 [R205+0xc000], desc[UR8][R2.64] ;  /* 0x0c00000002cddfae */ /* 0x000fe2000b901d48 */
[C---:B------:R-:W-:Y:S02]  /*73e0*/  @!P3 LEA R222, P1, R223.reuse, R214, 0x1 ;  /* 0x000000d6dfdeb211 */ /* 0x040fe400078208ff */
[CCC-:B------:R-:W-:Y:S01]  /*73f0*/  @!P5 LEA.HI.X R227, R223.reuse, R221.reuse, R134.reuse, 0x1, P6 ;  /* 0x000000dddfe3d211 */ /* 0x1c0fe200030f0c86 */
[----:B------:R-:W-:Y:S01]  /*7400*/  @P4 STS.128 [R205+0xe000], RZ ;  /* 0x00e000ffcd004388 */ /* 0x000fe20000000c00 */
[CCC-:B------:R-:W-:Y:S02]  /*7410*/  @!P4 LEA.HI.X R225, R223.reuse, R221.reuse, R134.reuse, 0x1, P2 ;  /* 0x000000dddfe1c211 */ /* 0x1c0fe400010f0c86 */
[C---:B------:R-:W-:Y:S01]  /*7420*/  IADD3 R135, P6, R223.reuse, R202, RZ ;  /* 0x000000cadf877210 */ /* 0x040fe20007fde0ff */
[----:B------:R-:W-:Y:S01]  /*7430*/  @!PT LDS RZ, [RZ] ;  /* 0x00000000fffff984 */ /* 0x000fe20000000800 */
[----:B------:R-:W-:Y:S01]  /*7440*/  @!PT LDS RZ, [RZ] ;  /* 0x00000000fffff984 */ /* 0x000fe20000000800 */
[----:B------:R-:W-:Y:S01]  /*7450*/  @!PT LDS RZ, [RZ] ;  /* 0x00000000fffff984 */ /* 0x000fe20000000800 */
[----:B------:R-:W-:Y:S01]  /*7460*/  @!P4 LDGSTS.E.BYPASS.LTC128B.128 [R205+0xe000], desc[UR8][R2.64+0x80] ;  /* 0x0e00008002cdcfae */ /* 0x000fe2000b901d48 */
[-C--:B------:R-:W-:Y:S02]  /*7470*/  @!P3 LEA.HI.X R223, R223, R221.reuse, R134, 0x1, P1 ;  /* 0x000000dddfdfb211 */ /* 0x080fe400008f0c86 */
[CC--:B------:R-:W-:Y:S01]  /*7480*/  @!P4 LEA R230, P2, R135.reuse, R214.reuse, 0x1 ;  /* 0x000000d687e6c211 */ /* 0x0c0fe200078408ff */
[----:B------:R-:W-:Y:S01]  /*7490*/  @P3 STS.128 [R205+0x10000], RZ ;  /* 0x010000ffcd003388 */ /* 0x000fe20000000c00 */
[--C-:B------:R-:W-:Y:S01]  /*74a0*/  IMAD.X R134, R134, 0x1, R201.reuse, P6 ;  /* 0x0000000186867824 */ /* 0x100fe200030e06c9 */
[CC--:B------:R-:W-:Y:S02]  /*74b0*/  @!P5 LEA R232, P6, R135.reuse, R214.reuse, 0x1 ;  /* 0x000000d687e8d211 */ /* 0x0c0fe400078c08ff */
        /* <DEDUP_REMOVED lines=14> */
[-C--:B------:R-:W-:Y:S01]  /*75a0*/  @!P4 LEA R234, P2, R132, R214.reuse, 0x1 ;  /* 0x000000d684eac211 */ /* 0x080fe200078408ff */
[----:B------:R-:W-:Y:S01]  /*75b0*/  @P4 STS.128 [R205+0xe800], RZ ;  /* 0x00e800ffcd004388 */ /* 0x000fe20000000c00 */
[----:B------:R-:W-:Y:S01]  /*75c0*/  IMAD.X R134, R134, 0x1, R201, P6 ;  /* 0x0000000186867824 */ /* 0x000fe200030e06c9 */
[CC--:B------:R-:W-:Y:S02]  /*75d0*/  @!P5 LEA R236, P6, R132.reuse, R214.reuse, 0x1 ;  /* 0x000000d684ecd211 */ /* 0x0c0fe400078c08ff */
[----:B------:R-:W-:Y:S01]  /*75e0*/  @!PT LDS RZ, [RZ] ;  /* 0x00000000fffff984 */ /* 0x000fe20000000800 */
[----:B------:R-:W-:Y:S01]  /*75f0*/  @!PT LDS RZ, [RZ] ;  /* 0x00000000fffff984 */ /* 0x000fe20000000800 */
[----:B------:R-:W-:Y:S01]  /*7600*/  @!PT LDS RZ, [RZ] ;  /* 0x00000000fffff984 */ /* 0x000fe20000000800 */
[----:B------:R-:W-:Y:S01]  /*7610*/  @!P4 LDGSTS.E.BYPASS.LTC128B.128 [R205+0xe800], desc[UR8][R224.64+0x80] ;  /* 0x0e800080e0cdcfae */ /* 0x000fe2000b901d48 */
[C---:B------:R-:W-:Y:S01]  /*7620*/  @!P3 LEA R220, P1, R132.reuse, R214, 0x1 ;  /* 0x000000d684dcb211 */ /* 0x040fe200078208ff */
[----:B------:R-:W-:Y:S01]  /*7630*/  IMAD.MOV.U32 R214, RZ, RZ, R2 ;  /* 0x000000ffffd67224 */ /* 0x000fe200078e0002 */
[CCC-:B------:R-:W-:Y:S01]  /*7640*/  @!P5 LEA.HI.X R237, R132.reuse, R221.reuse, R134.reuse, 0x1, P6 ;  /* 0x000000dd84edd211 */ /* 0x1c0fe200030f0c86 */
[----:B------:R-:W-:Y:S01]  /*7650*/  @P3 STS.128 [R205+0x10800], RZ ;  /* 0x010800ffcd003388 */ /* 0x000fe20000000c00 */
[CCC-:B------:R-:W-:Y:S02]  /*7660*/  @!P4 LEA.HI.X R235, R132.reuse, R221.reuse, R134.reuse, 0x1, P2 ;  /* 0x000000dd84ebc211 */ /* 0x1c0fe400010f0c86 */
[----:B------:R-:W-:Y:S01]  /*7670*/  @!P3 LEA.HI.X R221, R132, R221, R134, 0x1, P1 ;  /* 0x000000dd84ddb211 */ /* 0x000fe200008f0c86 */
[----:B------:R-:W-:Y:S01]  /*7680*/  @!PT LDS RZ, [RZ] ;  /* 0x00000000fffff984 */ /* 0x000fe20000000800 */
[----:B------:R-:W-:Y:S01]  /*7690*/  @!PT LDS RZ, [RZ] ;  /* 0x00000000fffff984 */ /* 0x000fe20000000800 */
[----:B------:R-:W-:Y:S01]  /*76a0*/  @!PT LDS RZ, [RZ] ;  /* 0x00000000fffff984 */ /* 0x000fe20000000800 */
[----:B------:R-:W-:Y:S01]  /*76b0*/  @!P3 LDGSTS.E.BYPASS.LTC128B.128 [R205+0x10800], desc[UR8][R222.64+0x100] ;  /* 0x10800100decdbfae */ /* 0x000fe2000b901d48 */
[----:B------:R-:W-:Y:S03]  /*76c0*/  ISETP.GT.AND P1, PT, R215, R200, PT ;  /* 0x000000c8d700720c */ /* 0x000fe60003f24270 */
        /* <DEDUP_REMOVED lines=247> */
[----:B------:R-:W2:Y:S03]  /*8640*/  LDG.E R136, desc[UR8][R142.64] ;  /* 0x000000088e887981 */ /* 0x000ea6000c1e1900 */
[C---:B------:R-:W-:Y:S01]  /*8650*/  IMAD.WIDE.U32 R140, R132.reuse, UR7, RZ ;  /* 0x00000007848c7c25 */ /* 0x040fe2000f8e00ff */
[----:B------:R-:W-:Y:S05]  /*8660*/  SHF.R.S32.HI R137, RZ, 0x1f, R132 ;  /* 0x0000001fff897819 */ /* 0x000fea0000011484 */
[----:B------:R-:W-:Y:S04]  /*8670*/  IMAD R137, R137, UR7, RZ ;  /* 0x0000000789897c24 */ /* 0x000fe8000f8e02ff */
[----:B-1----:R-:W-:Y:S05]  /*8680*/  IMAD R137, R132, R134, R137 ;  /* 0x0000008684897224 */ /* 0x002fea00078e0289 */
        /* <DEDUP_REMOVED lines=8> */
.L_x_1425:
[----:B------:R1:W-:Y:S01]  /*8710*/  @P5 STS.128 [R205+0x6000], RZ ;  /* 0x006000ffcd005388 */ /* 0x0003e20000000c00 */
[CC--:B------:R-:W-:Y:S02]  /*8720*/  LEA R140, P1, R3.reuse, R212.reuse, 0x1 ;  /* 0x000000d4038c7211 */ /* 0x0c0fe400078208ff */
[C---:B------:R-:W-:Y:S02]  /*8730*/  IADD3 R135, P2, R204.reuse, R3, RZ ;  /* 0x00000003cc877210 */ /* 0x040fe40007f5e0ff */
[-CC-:B------:R-:W-:Y:S02]  /*8740*/  LEA.HI.X R141, R3, R213.reuse, R2.reuse, 0x1, P1 ;  /* 0x000000d5038d7211 */ /* 0x180fe400008f0c02 */
[-C--:B------:R-:W-:Y:S01]  /*8750*/  @!P5 LEA R138, P6, R135, R212.reuse, 0x1 ;  /* 0x000000d4878ad211 */ /* 0x080fe200078c08ff */
        /* <DEDUP_REMOVED lines=9> */
[C-C-:B------:R-:W-:Y:S02]  /*87f0*/  @!P4 LEA.HI.X R137, R135.reuse, R213, R132.reuse, 0x1, P2 ;  /* 0x000000d58789c211 */ /* 0x140fe400010f0c84 */
[C---:B------:R-:W-:Y:S01]  /*8800*/  IADD3 R3, P6, R204.reuse, R135, RZ ;  /* 0x00000087cc037210 */ /* 0x040fe20007fde0ff */
[----:B------:R-:W-:Y:S01]  /*8810*/  @!PT LDS RZ, [RZ] ;  /* 0x00000000fffff984 */ /* 0x000fe20000000800 */
[----:B------:R-:W-:Y:S01]  /*8820*/  @!PT LDS RZ, [RZ] ;  /* 0x00000000fffff984 */ /* 0x000fe20000000800 */
[----:B------:R-:W-:Y:S01]  /*8830*/  @!PT LDS RZ, [RZ] ;  /* 0x00000000fffff984 */ /* 0x000fe20000000800 */
[----:B------:R1:W-:Y:S01]  /*8840*/  @!P4 LDGSTS.E.BYPASS.LTC128B.128 [R205+0x8000], desc[UR8][R140.64+0x80] ;  /* 0x080000808ccdcfae */ /* 0x0003e2000b901d48 */
[-CC-:B------:R-:W-:Y:S02]  /*8850*/  @!P3 LEA.HI.X R135, R135, R213.reuse, R132.reuse, 0x1, P1 ;  /* 0x000000d58787b211 */ /* 0x180fe400008f0c84 */
[CC--:B------:R-:W-:Y:S01]  /*8860*/  @!P4 LEA R144, P2, R3.reuse, R212.reuse, 0x1 ;  /* 0x000000d40390c211 */ /* 0x0c0fe200078408ff */
[----:B------:R1:W-:Y:S01]  /*8870*/  @P3 STS.128 [R205+0xa000], RZ ;  /* 0x00a000ffcd003388 */ /* 0x0003e20000000c00 */
[-C--:B------:R-:W-:Y:S01]  /*8880*/  @!P3 LEA R142, P1, R3, R212.reuse, 0x1 ;  /* 0x000000d4038eb211 */ /* 0x080fe200078208ff */
        /* <DEDUP_REMOVED lines=65> */
.L_x_1424:
        /* <DEDUP_REMOVED lines=155> */
[----:B------:R-:W-:Y:S01]  /*9650*/  ISETP.GT.AND P1, PT, R215, R200, PT ;  /* 0x000000c8d700720c */ /* 0x000fe20003f24270 */
        /* <DEDUP_REMOVED lines=256> */
.L_x_1422:
[----:B------:R-:W1:Y:S01]  /*a660*/  SHFL.BFLY PT, R0, R217, 0x2, 0x1f ;  /* 0x0c401f00d9007f89 */ /* 0x000e6200000e0000 */
[----:B------:R-:W2:Y:S01]  /*a670*/  S2UR UR4, SR_CgaCtaId ;  /* 0x00000000000479c3 */ /* 0x000ea20000008800 */
[----:B------:R-:W-:Y:S01]  /*a680*/  MOV R7, 0x3f800000 ;  /* 0x3f80000000077802 */ /* 0x000fe20000000f00 */
[----:B------:R-:W-:Y:S01]  /*a690*/  UMOV UR5, 0x400 ;  /* 0x0000040000057882 */ /* 0x000fe20000000000 */
[----:B------:R-:W3:Y:S01]  /*a6a0*/  SHFL.BFLY PT, R2, R219, 0x2, 0x1f ;  /* 0x0c401f00db027f89 */ /* 0x000ee200000e0000 */
[----:B------:R-:W-:Y:S01]  /*a6b0*/  MOV R6, 0x3f800000 ;  /* 0x3f80000000067802 */ /* 0x000fe20000000f00 */
[----:B------:R-:W-:Y:S01]  /*a6c0*/  BSSY B0, `(.L_x_1427) ;  /* 0x0000102000007945 */ /* 0x000fe20003800000 */
[----:B------:R-:W4:Y:S02]  /*a6d0*/  S2R R11, SR_TID.X ;  /* 0x00000000000b7919 */ /* 0x000f240000002100 */
[----:B------:R-:W-:Y:S06]  /*a6e0*/  BAR.SYNC.DEFER_BLOCKING 0x0 ;  /* 0x0000000000007b1d */ /* 0x000fec0000010000 */
[----:B------:R-:W5:Y:S01]  /*a6f0*/  S2R R28, SR_CTAID.Y ;  /* 0x00000000001c7919 */ /* 0x000f620000002600 */
[----:B-1----:R-:W-:Y:S01]  /*a700*/  FADD.FTZ R5, R0, R217 ;  /* 0x000000d900057221 */ /* 0x002fe20000010000 */
[----:B--2---:R-:W-:Y:S01]  /*a710*/  ULEA UR4, UR4, UR5, 0x18 ;  /* 0x0000000504047291 */ /* 0x004fe2000f8ec03f */
[----:B------:R-:W1:Y:S01]  /*a720*/  S2R R0, SR_TID.X ;  /* 0x0000000000007919 */ /* 0x000e620000002100 */
[----:B------:R-:W2:Y:S01]  /*a730*/  S2UR UR5, SR_CTAID.X ;  /* 0x00000000000579c3 */ /* 0x000ea20000002500 */
[----:B---3--:R-:W-:-:S02]  /*a740*/  FADD.FTZ R9, R2, R219 ;  /* 0x000000db02097221 */ /* 0x008fc40000010000 */
[----:B------:R-:W3:Y:S04]  /*a750*/  SHFL.BFLY PT, R2, R5, 0x1, 0x1f ;  /* 0x0c201f0005027f89 */ /* 0x000ee800000e0000 */
[----:B------:R-:W5:Y:S01]  /*a760*/  SHFL.BFLY PT, R4, R9, 0x1, 0x1f ;  /* 0x0c201f0009047f89 */ /* 0x000f6200000e0000 */
[----:B----4-:R-:W-:-:S04]  /*a770*/  SHF.R.S32.HI R8, RZ, 0x1f, R11 ;  /* 0x0000001fff087819 */ /* 0x010fc8000001140b */
[----:B------:R-:W-:-:S04]  /*a780*/  LEA.HI R8, R8, R11, RZ, 0x4 ;  /* 0x0000000b08087211 */ /* 0x000fc800078f20ff */
[----:B------:R-:W-:Y:S01]  /*a790*/  SHF.R.S32.HI R8, RZ, 0x4, R8 ;  /* 0x00000004ff087819 */ /* 0x000fe20000011408 */
[----:B--2---:R-:W-:Y:S01]  /*a7a0*/  USHF.L.U32 UR5, UR5, 0x6, URZ ;  /* 0x0000000605057899 */ /* 0x004fe2000800063f */
[----:B---3--:R-:W-:Y:S01]  /*a7b0*/  FADD.FTZ R2, R5, R2 ;  /* 0x0000000205027221 */ /* 0x008fe20000010000 */
[----:B-----5:R-:W-:Y:S01]  /*a7c0*/  FADD.FTZ R4, R9, R4 ;  /* 0x0000000409047221 */ /* 0x020fe20000010000 */
[----:B-1----:R-:W-:-:S03]  /*a7d0*/  SHF.R.S32.HI R9, RZ, 0x1f, R0 ;  /* 0x0000001fff097819 */ /* 0x002fc60000011400 */
[----:B------:R-:W-:Y:S02]  /*a7e0*/  FSETP.NE.FTZ.AND P3, PT, R2, RZ, PT ;  /* 0x000000ff0200720b */ /* 0x000fe40003f75000 */
[CC--:B------:R-:W-:Y:S02]  /*a7f0*/  LEA.HI R10, R9.reuse, R0.reuse, RZ, 0x2 ;  /* 0x00000000090a7211 */ /* 0x0c0fe400078f10ff */
[----:B------:R-:W-:Y:S02]  /*a800*/  FSETP.NE.FTZ.AND P4, PT, R4, RZ, PT ;  /* 0x000000ff0400720b */ /* 0x000fe40003f95000 */
[--C-:B------:R-:W-:Y:S02]  /*a810*/  SHF.R.S32.HI R12, RZ, 0x2, R10.reuse ;  /* 0x00000002ff0c7819 */ /* 0x100fe4000001140a */
[----:B------:R-:W-:Y:S02]  /*a820*/  SHF.R.S32.HI R5, RZ, 0x1f, R10 ;  /* 0x0000001fff057819 */ /* 0x000fe4000001140a */
[----:B------:R-:W-:-:S02]  /*a830*/  LEA.HI R11, R9, R0, RZ, 0x4 ;  /* 0x00000000090b7211 */ /* 0x000fc400078f20ff */
[----:B------:R-:W-:Y:S01]  /*a840*/  LEA.HI R5, R5, R12, RZ, 0x3 ;  /* 0x0000000c05057211 */ /* 0x000fe200078f18ff */
[----:B------:R-:W1:Y:S01]  /*a850*/  @P3 MUFU.RCP R6, R2 ;  /* 0x0000000200063308 */ /* 0x000e620000001000 */
[----:B------:R-:W-:Y:S02]  /*a860*/  LEA.HI R9, R9, R0, RZ, 0x5 ;  /* 0x0000000009097211 */ /* 0x000fe400078f28ff */
[----:B------:R-:W-:Y:S02]  /*a870*/  LOP3.LUT R5, R5, 0xfffffff8, RZ, 0xc0, !PT ;  /* 0xfffffff805057812 */ /* 0x000fe400078ec0ff */
[----:B------:R-:W-:Y:S02]  /*a880*/  LOP3.LUT R15, R10, 0x1ffffffc, RZ, 0xc0, !PT ;  /* 0x1ffffffc0a0f7812 */ /* 0x000fe400078ec0ff */
[----:B------:R-:W-:Y:S01]  /*a890*/  IADD3 R5, R12, -R5, RZ ;  /* 0x800000050c057210 */ /* 0x000fe20007ffe0ff */
[----:B------:R-:W2:Y:S01]  /*a8a0*/  @P4 MUFU.RCP R7, R4 ;  /* 0x0000000400074308 */ /* 0x000ea20000001000 */
[----:B------:R-:W-:-:S02]  /*a8b0*/  LOP3.LUT R11, R11, 0xfffffff0, RZ, 0xc0, !PT ;  /* 0xfffffff00b0b7812 */ /* 0x000fc400078ec0ff */
[----:B------:R-:W-:Y:S02]  /*a8c0*/  SHF.L.U32 R17, R5, 0x6, RZ ;  /* 0x0000000605117819 */ /* 0x000fe400000006ff */
[----:B------:R-:W-:Y:S02]  /*a8d0*/  SHF.R.S32.HI R10, RZ, 0x5, R9 ;  /* 0x00000005ff0a7819 */ /* 0x000fe40000011409 */
[-C--:B------:R-:W-:Y:S01]  /*a8e0*/  IADD3 R15, -R15, R0.reuse, RZ ;  /* 0x000000000f0f7210 */ /* 0x080fe20007ffe1ff */
[----:B------:R-:W-:Y:S01]  /*a8f0*/  @P4 MUFU.LG2 R4, R4 ;  /* 0x0000000400044308 */ /* 0x000fe20000000c00 */
[----:B------:R-:W-:Y:S01]  /*a900*/  LOP3.LUT R13, R5, 0x1, RZ, 0xc0, !PT ;  /* 0x00000001050d7812 */ /* 0x000fe200078ec0ff */
[C---:B-1----:R-:W-:Y:S01]  /*a910*/  FMUL.FTZ R131, R6.reuse, R131 ;  /* 0x0000008306837220 */ /* 0x042fe20000410000 */
[----:B------:R-:W-:Y:S01]  /*a920*/  IADD3 R11, -R11, R0, RZ ;  /* 0x000000000b0b7210 */ /* 0x000fe20007ffe1ff */
[C---:B------:R-:W-:Y:S01]  /*a930*/  FMUL.FTZ R130, R6.reuse, R130 ;  /* 0x0000008206827220 */ /* 0x040fe20000410000 */
[----:B------:R-:W-:Y:S01]  /*a940*/  LOP3.LUT R17, R17, 0x1c0, RZ, 0xc0, !PT ;  /* 0x000001c011117812 */ /* 0x000fe200078ec0ff */
[----:B------:R-:W-:Y:S01]  /*a950*/  FMUL.FTZ R39, R6, R39 ;  /* 0x0000002706277220 */ /* 0x000fe20000410000 */
[----:B------:R-:W-:Y:S01]  /*a960*/  LEA R12, R10, R15, 0x9 ;  /* 0x0000000f0a0c7211 */ /* 0x000fe200078e48ff */
[----:B------:R-:W-:Y:S01]  /*a970*/  FMUL.FTZ R38, R6, R38 ;  /* 0x0000002606267220 */ /* 0x000fe20000410000 */
[----:B------:R-:W-:Y:S01]  /*a980*/  ISETP.NE.U32.AND P0, PT, R13, 0x1, PT ;  /* 0x000000010d00780c */ /* 0x000fe20003f05070 */
[C---:B--2---:R-:W-:Y:S01]  /*a990*/  FMUL.FTZ R128, R7.reuse, R128 ;  /* 0x0000008007807220 */ /* 0x044fe20000410000 */
[----:B------:R-:W-:Y:S01]  /*a9a0*/  SHF.L.U32 R13, R8, 0x6, RZ ;  /* 0x00000006080d7819 */ /* 0x000fe200000006ff */
[----:B------:R-:W-:Y:S01]  /*a9b0*/  FMUL.FTZ R129, R7, R129 ;  /* 0x0000008107817220 */ /* 0x000fe20000410000 */
[----:B------:R-:W-:Y:S01]  /*a9c0*/  LEA.HI R15, R11, R11, RZ, 0x1 ;  /* 0x0000000b0b0f7211 */ /* 0x000fe200078f08ff */
[----:B------:R-:W-:Y:S01]  /*a9d0*/  FMUL.FTZ R36, R7, R36 ;  /* 0x0000002407247220 */ /* 0x000fe20000410000 */
[----:B------:R-:W-:Y:S01]  /*a9e0*/  LEA.HI R17, R17, R17, RZ, 0x1d ;  /* 0x0000001111117211 */ /* 0x000fe200078fe8ff */
[----:B------:R-:W-:Y:S01]  /*a9f0*/  FMUL.FTZ R37, R7, R37 ;  /* 0x0000002507257220 */ /* 0x000fe20000410000 */
[----:B------:R-:W-:Y:S01]  /*aa00*/  LOP3.LUT R13, R13, 0x1c0, RZ, 0xc0, !PT ;  /* 0x000001c00d0d7812 */ /* 0x000fe200078ec0ff */
[----:B------:R-:W-:Y:S01]  /*aa10*/  FMUL.FTZ R40, R7, R40 ;  /* 0x0000002807287220 */ /* 0x000fe20000410000 */
[----:B------:R-:W-:Y:S01]  /*aa20*/  SHF.L.U32 R14, R15, 0x2, RZ ;  /* 0x000000020f0e7819 */ /* 0x000fe200000006ff */
[C---:B------:R-:W-:Y:S01]  /*aa30*/  FMUL.FTZ R41, R7.reuse, R41 ;  /* 0x0000002907297220 */ /* 0x040fe20000410000 */
[----:B------:R-:W-:Y:S01]  /*aa40*/  LEA R12, R12, R17, 0x1 ;  /* 0x000000110c0c7211 */ /* 0x000fe200078e08ff */
[----:B------:R-:W-:Y:S01]  /*aa50*/  FMUL.FTZ R44, R7, R44 ;  /* 0x0000002c072c7220 */ /* 0x000fe20000410000 */
[----:B------:R-:W-:Y:S01]  /*aa60*/  LOP3.LUT R14, R13, 0x38, R14, 0xf8, !PT ;  /* 0x000000380d0e7812 */ /* 0x000fe200078ef80e */
[----:B------:R-:W-:Y:S01]  /*aa70*/  FMUL.FTZ R45, R7, R45 ;  /* 0x0000002d072d7220 */ /* 0x000fe20000410000 */
[----:B------:R-:W-:Y:S01]  /*aa80*/  R2P PR, R5, 0x6 ;  /* 0x0000000605007804 */ /* 0x000fe20000000000 */
[C---:B------:R-:W-:Y:S01]  /*aa90*/  FMUL.FTZ R48, R7.reuse, R48 ;  /* 0x0000003007307220 */ /* 0x040fe20000410000 */
[----:B------:R-:W-:Y:S01]  /*aaa0*/  SHF.R.U32.HI R13, RZ, 0x3, R13 ;  /* 0x00000003ff0d7819 */ /* 0x000fe2000001160d */
[----:B------:R-:W-:Y:S01]  /*aab0*/  FMUL.FTZ R49, R7, R49 ;  /* 0x0000003107317220 */ /* 0x000fe20000410000 */
[----:B------:R-:W-:Y:S01]  /*aac0*/  LOP3.LUT R16, R15, 0xffffffe, RZ, 0xc0, !PT ;  /* 0x0ffffffe0f107812 */ /* 0x000fe200078ec0ff */
[C---:B------:R-:W-:Y:S01]  /*aad0*/  FMUL.FTZ R52, R7.reuse, R52 ;  /* 0x0000003407347220 */ /* 0x040fe20000410000 */
[----:B------:R-:W-:Y:S01]  /*aae0*/  LEA R12, R12, UR4, 0x2 ;  /* 0x000000040c0c7c11 */ /* 0x000fe2000f8e10ff */
[C---:B------:R-:W-:Y:S01]  /*aaf0*/  FMUL.FTZ R53, R7.reuse, R53 ;  /* 0x0000003507357220 */ /* 0x040fe20000410000 */
[----:B------:R-:W-:Y:S01]  /*ab00*/  MOV R5, 0x40 ;  /* 0x0000004000057802 */ /* 0x000fe20000000f00 */
        /* <DEDUP_REMOVED lines=81> */
[----:B------:R-:W-:Y:S01]  /*b020*/  LOP3.LUT R13, R14, R13, RZ, 0x3c, !PT ;  /* 0x0000000d0e0d7212 */ /* 0x000fe200078e3cff */
[----:B------:R-:W-:Y:S01]  /*b030*/  STS.64 [R12], R128 ;  /* 0x000000800c007388 */ /* 0x000fe20000000a00 */
[----:B------:R-:W-:Y:S01]  /*b040*/  IADD3 R16, R11, -R16, RZ ;  /* 0x800000100b107210 */ /* 0x000fe20007ffe0ff */
[----:B------:R-:W1:Y:S01]  /*b050*/  @P3 MUFU.LG2 R2, R2 ;  /* 0x0000000200023308 */ /* 0x000e620000000c00 */
[----:B------:R-:W-:Y:S01]  /*b060*/  IADD3 R6, R12, -0x20, RZ ;  /* 0xffffffe00c067810 */ /* 0x000fe20007ffe0ff */
[----:B------:R-:W-:Y:S01]  /*b070*/  STS.64 [R12+0x800], R130 ;  /* 0x000800820c007388 */ /* 0x000fe20000000a00 */
[----:B------:R-:W-:-:S02]  /*b080*/  SEL R5, R5, 0xffffffc0, !P1 ;  /* 0xffffffc005057807 */ /* 0x000fc40004800000 */
[----:B------:R-:W-:Y:S02]  /*b090*/  @P0 IADD3 R6, R12, 0x20, RZ ;  /* 0x000000200c060810 */ /* 0x000fe40007ffe0ff */
[----:B------:R-:W-:Y:S02]  /*b0a0*/  SEL R7, R7, 0xffffff80, !P2 ;  /* 0xffffff8007077807 */ /* 0x000fe40005000000 */
[----:B------:R-:W-:Y:S01]  /*b0b0*/  LEA R13, R16, R13, 0x2 ;  /* 0x0000000d100d7211 */ /* 0x000fe200078e10ff */
[----:B------:R-:W-:Y:S01]  /*b0c0*/  STS.64 [R6], R36 ;  /* 0x0000002406007388 */ /* 0x000fe20000000a00 */
[C---:B------:R-:W-:Y:S02]  /*b0d0*/  IADD3 R14, R12.reuse, R5, RZ ;  /* 0x000000050c0e7210 */ /* 0x040fe40007ffe0ff */
[----:B------:R-:W-:Y:S01]  /*b0e0*/  IADD3 R16, R5, R6, RZ ;  /* 0x0000000605107210 */ /* 0x000fe20007ffe0ff */
[----:B------:R-:W-:Y:S01]  /*b0f0*/  STS.64 [R6+0x800], R38 ;  /* 0x0008002606007388 */ /* 0x000fe20000000a00 */
[----:B------:R-:W-:-:S02]  /*b100*/  IADD3 R5, R12, R7, RZ ;  /* 0x000000070c057210 */ /* 0x000fc40007ffe0ff */
[----:B------:R-:W-:Y:S01]  /*b110*/  IADD3 R15, R7, R6, RZ ;  /* 0x00000006070f7210 */ /* 0x000fe20007ffe0ff */
[----:B------:R-:W-:Y:S01]  /*b120*/  STS.64 [R14], R40 ;  /* 0x000000280e007388 */ /* 0x000fe20000000a00 */
[-C--:B------:R-:W-:Y:S01]  /*b130*/  IADD3 R17, R14, R7.reuse, RZ ;  /* 0x000000070e117210 */ /* 0x080fe20007ffe0ff */
[----:B-1----:R-:W-:Y:S01]  /*b140*/  @P3 FMUL.FTZ R2, R2, 0.69314718246459960938 ;  /* 0x3f31721802023820 */ /* 0x002fe20000410000 */
[----:B------:R-:W-:Y:S01]  /*b150*/  IADD3 R7, R16, R7, RZ ;  /* 0x0000000710077210 */ /* 0x000fe20007ffe0ff */
[----:B------:R-:W-:Y:S01]  /*b160*/  STS.64 [R14+0x800], R42 ;  /* 0x0008002a0e007388 */ /* 0x000fe20000000a00 */
[----:B------:R-:W-:Y:S02]  /*b170*/  LOP3.LUT R29, R9, 0xffffffe0, RZ, 0xc0, !PT ;  /* 0xffffffe0091d7812 */ /* 0x000fe400078ec0ff */
[----:B------:R-:W-:Y:S01]  /*b180*/  SHF.R.S32.HI R9, RZ, 0x1f, R10 ;  /* 0x0000001fff097819 */ /* 0x000fe2000001140a */
[----:B------:R-:W-:Y:S01]  /*b190*/  STS.64 [R16], R44 ;  /* 0x0000002c10007388 */ /* 0x000fe20000000a00 */
[----:B------:R-:W-:Y:S01]  /*b1a0*/  IADD3 R30, -R29, R0, RZ ;  /* 0x000000001d1e7210 */ /* 0x000fe20007ffe1ff */
[----:B------:R-:W-:Y:S01]  /*b1b0*/  @P4 FMUL.FTZ R29, R4, 0.69314718246459960938 ;  /* 0x3f317218041d4820 */ /* 0x000fe20000410000 */
[----:B------:R-:W1:Y:S01]  /*b1c0*/  @P3 LDC R0, c[0x0][0x2e8] ;  /* 0x0000ba00ff003b82 */ /* 0x000e620000000800 */
[----:B------:R-:W-:Y:S01]  /*b1d0*/  STS.64 [R16+0x800], R46 ;  /* 0x0008002e10007388 */ /* 0x000fe20000000a00 */
[----:B------:R-:W-:-:S02]  /*b1e0*/  LOP3.LUT P0, RZ, R30, 0x3, RZ, 0xc0, !PT ;  /* 0x000000031eff7812 */ /* 0x000fc4000780c0ff */
[----:B------:R-:W-:Y:S01]  /*b1f0*/  SHF.L.U32 R4, R11, 0x2, RZ ;  /* 0x000000020b047819 */ /* 0x000fe200000006ff */
[----:B------:R-:W-:Y:S04]  /*b200*/  STS.64 [R5], R48 ;  /* 0x0000003005007388 */ /* 0x000fe80000000a00 */
[----:B------:R-:W-:Y:S04]  /*b210*/  STS.64 [R5+0x800], R50 ;  /* 0x0008003205007388 */ /* 0x000fe80000000a00 */
[----:B------:R-:W-:Y:S04]  /*b220*/  STS.64 [R15], R52 ;  /* 0x000000340f007388 */ /* 0x000fe80000000a00 */
[----:B------:R-:W-:Y:S04]  /*b230*/  STS.64 [R15+0x800], R54 ;  /* 0x000800360f007388 */ /* 0x000fe80000000a00 */
[----:B------:R-:W-:Y:S04]  /*b240*/  STS.64 [R17], R56 ;  /* 0x0000003811007388 */ /* 0x000fe80000000a00 */
[----:B------:R-:W-:Y:S04]  /*b250*/  STS.64 [R17+0x800], R58 ;  /* 0x0008003a11007388 */ /* 0x000fe80000000a00 */
[----:B------:R-:W-:Y:S04]  /*b260*/  STS.64 [R7], R60 ;  /* 0x0000003c07007388 */ /* 0x000fe80000000a00 */
[----:B------:R-:W-:Y:S04]  /*b270*/  STS.64 [R7+0x800], R62 ;  /* 0x0008003e07007388 */ /* 0x000fe80000000a00 */
        /* <DEDUP_REMOVED lines=19> */
[----:B------:R2:W-:Y:S04]  /*b3b0*/  STS.64 [R6+0x8800], R102 ;  /* 0x0088006606007388 */ /* 0x0005e80000000a00 */
[----:B------:R-:W-:Y:S04]  /*b3c0*/  STS.64 [R14+0x8000], R104 ;  /* 0x008000680e007388 */ /* 0x000fe80000000a00 */
[----:B------:R3:W-:Y:S04]  /*b3d0*/  STS.64 [R14+0x8800], R106 ;  /* 0x0088006a0e007388 */ /* 0x0007e80000000a00 */
[----:B------:R-:W-:Y:S04]  /*b3e0*/  STS.64 [R16+0x8000], R108 ;  /* 0x0080006c10007388 */ /* 0x000fe80000000a00 */
[----:B------:R-:W-:Y:S04]  /*b3f0*/  STS.64 [R16+0x8800], R110 ;  /* 0x0088006e10007388 */ /* 0x000fe80000000a00 */
[----:B------:R-:W-:Y:S04]  /*b400*/  STS.64 [R5+0x8000], R124 ;  /* 0x0080007c05007388 */ /* 0x000fe80000000a00 */
[----:B------:R4:W-:Y:S01]  /*b410*/  STS.64 [R5+0x8800], R126 ;  /* 0x0088007e05007388 */ /* 0x0009e20000000a00 */
[----:B--2---:R-:W-:-:S03]  /*b420*/  LEA R6, R13, UR4, 0x2 ;  /* 0x000000040d067c11 */ /* 0x004fc6000f8e10ff */
[----:B------:R-:W-:Y:S01]  /*b430*/  STS.64 [R15+0x8000], R112 ;  /* 0x008000700f007388 */ /* 0x000fe20000000a00 */
[----:B------:R-:W2:Y:S03]  /*b440*/  S2UR UR4, SR_CTAID.Z ;  /* 0x00000000000479c3 */ /* 0x000ea60000002700 */
[----:B------:R5:W-:Y:S01]  /*b450*/  STS.64 [R15+0x8800], R114 ;  /* 0x008800720f007388 */ /* 0x000be20000000a00 */
[----:B---3--:R-:W-:-:S03]  /*b460*/  LEA.HI R14, R9, R10, RZ, 0x2 ;  /* 0x0000000a090e7211 */ /* 0x008fc600078f10ff */
[----:B------:R-:W-:Y:S01]  /*b470*/  STS.64 [R17+0x8000], R120 ;  /* 0x0080007811007388 */ /* 0x000fe20000000a00 */
[----:B------:R-:W3:Y:S01]  /*b480*/  LDC.64 R12, c[0x0][0x2c0] ;  /* 0x0000b000ff0c7b82 */ /* 0x000ee20000000a00 */
[----:B------:R-:W-:Y:S02]  /*b490*/  SHF.R.S32.HI R9, RZ, 0x1f, R30 ;  /* 0x0000001fff097819 */ /* 0x000fe4000001141e */
[----:B------:R-:W-:Y:S02]  /*b4a0*/  STS.64 [R17+0x8800], R122 ;  /* 0x0088007a11007388 */ /* 0x000fe40000000a00 */
[----:B------:R-:W-:Y:S02]  /*b4b0*/  LEA.HI R9, R9, R30, RZ, 0x2 ;  /* 0x0000001e09097211 */ /* 0x000fe400078f10ff */
[----:B------:R-:W-:Y:S02]  /*b4c0*/  STS.64 [R7+0x8000], R116 ;  /* 0x0080007407007388 */ /* 0x000fe40000000a00 */
[----:B------:R-:W-:-:S02]  /*b4d0*/  SHF.R.S32.HI R9, RZ, 0x2, R9 ;  /* 0x00000002ff097819 */ /* 0x000fc40000011409 */
[----:B------:R2:W-:Y:S01]  /*b4e0*/  STS.64 [R7+0x8800], R118 ;  /* 0x0088007607007388 */ /* 0x0005e20000000a00 */
[----:B----4-:R-:W4:Y:S08]  /*b4f0*/  LDC R5, c[0x0][0x270] ;  /* 0x00009c00ff057b82 */ /* 0x010f300000000800 */
[----:B------:R-:W-:Y:S01]  /*b500*/  BAR.SYNC.DEFER_BLOCKING 0x0 ;  /* 0x0000000000007b1d */ /* 0x000fe20000010000 */
[----:B-----5:R-:W-:-:S02]  /*b510*/  LOP3.LUT R15, R14, 0xffffffc, RZ, 0xc0, !PT ;  /* 0x0ffffffc0e0f7812 */ /* 0x020fc400078ec0ff */
[----:B------:R-:W-:Y:S01]  /*b520*/  IADD3 R14, -R207, RZ, RZ ;  /* 0x000000ffcf0e7210 */ /* 0x000fe20007ffe1ff */
[----:B---3--:R-:W-:Y:S01]  /*b530*/  IMAD R12, R28, R12, R207 ;  /* 0x0000000c1c0c7224 */ /* 0x008fe200078e02cf */
[----:B------:R-:W-:Y:S02]  /*b540*/  IADD3 R10, -R15, R10, RZ ;  /* 0x0000000a0f0a7210 */ /* 0x000fe40007ffe1ff */
[----:B------:R-:W-:Y:S01]  /*b550*/  MOV R15, 0xff800000 ;  /* 0xff800000000f7802 */ /* 0x000fe20000000f00 */
[----:B-1----:R-:W-:Y:S01]  /*b560*/  @P3 FFMA.FTZ R15, R3, R0, R2 ;  /* 0x00000000030f3223 */ /* 0x002fe20000010002 */
[----:B------:R-:W-:Y:S02]  /*b570*/  LEA R10, R10, R9, 0x4 ;  /* 0x000000090a0a7211 */ /* 0x000fe400078e20ff */
[----:B------:R-:W-:Y:S01]  /*b580*/  MOV R9, 0xff800000 ;  /* 0xff80000000097802 */ /* 0x000fe20000000f00 */
[----:B--2---:R-:W1:Y:S01]  /*b590*/  @P4 LDC R7, c[0x0][0x2e8] ;  /* 0x0000ba00ff074b82 */ /* 0x004e620000000800 */
[----:B------:R2:W3:Y:S01]  /*b5a0*/  LDS.128 R24, [R6+0x3800] ;  /* 0x0038000006187984 */ /* 0x0004e20000000c00 */
[----:B----4-:R-:W-:-:S03]  /*b5b0*/  IMAD R14, R5, R14, UR4 ;  /* 0x00000004050e7e24 */ /* 0x010fc6000f8e020e */
[----:B------:R2:W4:Y:S01]  /*b5c0*/  LDS.128 R20, [R6+0x7800] ;  /* 0x0078000006147984 */ /* 0x0005220000000c00 */
[----:B------:R-:W-:Y:S01]  /*b5d0*/  IMAD R12, R12, R5, R14 ;  /* 0x000000050c0c7224 */ /* 0x000fe200078e020e */
[----:B------:R-:W-:Y:S02]  /*b5e0*/  SHF.R.S32.HI R5, RZ, 0x1f, R4 ;  /* 0x0000001fff057819 */ /* 0x000fe40000011404 */
[----:B------:R2:W2:Y:S01]  /*b5f0*/  LDS.128 R16, [R6+0xb800] ;  /* 0x00b8000006107984 */ /* 0x0004a20000000c00 */
[----:B------:R-:W-:Y:S02]  /*b600*/  IMAD R13, R12, R13, UR5 ;  /* 0x000000050c0d7e24 */ /* 0x000fe4000f8e020d */
[----:B-1----:R-:W-:Y:S01]  /*b610*/  @P4 FFMA.FTZ R9, R132, R7, R29 ;  /* 0x0000000784094223 */ /* 0x002fe2000001001d */
[----:B---34-:R-:W-:Y:S06]  /*b620*/  @P0 BRA `(.L_x_1428) ;  /* 0x00000000002c0947 */ /* 0x018fec0003800000 */
[C---:B------:R-:W-:Y:S01]  /*b630*/  VIADD R12, R10.reuse, 0x8 ;  /* 0x000000080a0c7836 */ /* 0x040fe20000000000 */
[----:B------:R-:W-:Y:S01]  /*b640*/  SHF.R.S32.HI R2, RZ, 0x1f, R10 ;  /* 0x0000001fff027819 */ /* 0x000fe2000001140a */
[----:B------:R-:W-:Y:S01]  /*b650*/  ULDC.64 UR4, c[0x0][0x2b8] ;  /* 0x0000ae0000047ab9 */ /* 0x000fe20000000a00 */
[C---:B------:R-:W-:Y:S02]  /*b660*/  IADD3 R0, P0, R13.reuse, R10, RZ ;  /* 0x0000000a0d007210 */ /* 0x040fe40007f1e0ff */
[-C--:B------:R-:W-:Y:S02]  /*b670*/  ISETP.GE.AND P2, PT, R10, R199.reuse, PT ;  /* 0x000000c70a00720c */ /* 0x080fe40003f46270 */
[----:B------:R-:W-:Y:S02]  /*b680*/  ISETP.GE.AND P1, PT, R12, R199, PT ;  /* 0x000000c70c00720c */ /* 0x000fe40003f26270 */
[----:B------:R-:W-:Y:S02]  /*b690*/  LEA.HI.X.SX32 R3, R13, R2, 0x1, P0 ;  /* 0x000000020d037211 */ /* 0x000fe400000f0eff */
[----:B------:R-:W-:-:S04]  /*b6a0*/  LEA R2, P0, R0, UR4, 0x2 ;  /* 0x0000000400027c11 */ /* 0x000fc8000f8010ff */
[----:B------:R-:W-:-:S05]  /*b6b0*/  LEA.HI.X R3, R0, UR5, R3, 0x2, P0 ;  /* 0x0000000500037c11 */ /* 0x000fca00080f1403 */
[----:B------:R1:W-:Y:S04]  /*b6c0*/  @!P2 STG.E desc[UR8][R2.64], R9 ;  /* 0x000000090200a986 */ /* 0x0003e8000c101908 */
[----:B------:R1:W-:Y:S02]  /*b6d0*/  @!P1 STG.E desc[UR8][R2.64+0x20], R15 ;  /* 0x0000200f02009986 */ /* 0x0003e4000c101908 */
.L_x_1428:
[----:B------:R-:W-:Y:S05]  /*b6e0*/  BSYNC B0 ;  /* 0x0000000000007941 */ /* 0x000fea0003800000 */
.L_x_1427:
[C---:B------:R-:W-:Y:S01]  /*b6f0*/  VIADD R0, R8.reuse, 0x18 ;  /* 0x0000001808007836 */ /* 0x040fe20000000000 */
[----:B------:R-:W-:Y:S01]  /*b700*/  ULDC UR4, c[0x0][0x2dc] ;  /* 0x0000b70000047ab9 */ /* 0x000fe20000000800 */
[----:B------:R-:W-:Y:S01]  /*b710*/  IMAD.WIDE R10, R8, 0xc0, R4 ;  /* 0x000000c0080a7825 */ /* 0x000fe200078e0204 */
[----:B------:R3:W4:Y:S01]  /*b720*/  LDS.128 R28, [R6] ;  /* 0x00000000061c7984 */ /* 0x0007220000000c00 */
[----:B------:R-:W-:Y:S01]  /*b730*/  BSSY B0, `(.L_x_1429) ;  /* 0x0000021000007945 */ /* 0x000fe20003800000 */
[-C--:B------:R-:W-:Y:S01]  /*b740*/  ISETP.GE.AND P2, PT, R0, R199.reuse, PT ;  /* 0x000000c70000720c */ /* 0x080fe20003f46270 */
[----:B-1----:R-:W-:Y:S01]  /*b750*/  IMAD R3, R13, UR4, RZ ;  /* 0x000000040d037c24 */ /* 0x002fe2000f8e02ff */
[----:B------:R-:W-:Y:S01]  /*b760*/  ULDC.64 UR4, c[0x0][0x288] ;  /* 0x0000a20000047ab9 */ /* 0x000fe20000000a00 */
[C---:B------:R-:W-:Y:S02]  /*b770*/  VIADD R0, R8.reuse, 0x20 ;  /* 0x0000002008007836 */ /* 0x040fe40000000000 */
[C---:B------:R-:W-:Y:S01]  /*b780*/  VIADD R2, R8.reuse, 0x10 ;  /* 0x0000001008027836 */ /* 0x040fe20000000000 */
[C---:B------:R-:W-:Y:S01]  /*b790*/  IADD3 R10, P3, R3.reuse, R10, RZ ;  /* 0x0000000a030a7210 */ /* 0x040fe20007f7e0ff */
[----:B------:R-:W-:Y:S01]  /*b7a0*/  VIADD R12, R8, 0x8 ;  /* 0x00000008080c7836 */ /* 0x000fe20000000000 */
[----:B------:R-:W-:Y:S01]  /*b7b0*/  ISETP.GE.AND P6, PT, R0, R199, PT ;  /* 0x000000c70000720c */ /* 0x000fe20003fc6270 */
[----:B------:R-:W-:Y:S01]  /*b7c0*/  VIADD R0, R8, 0x30 ;  /* 0x0000003008007836 */ /* 0x000fe20000000000 */
[----:B------:R-:W-:-:S02]  /*b7d0*/  LEA.HI.X.SX32 R3, R3, R11, 0x1, P3 ;  /* 0x0000000b03037211 */ /* 0x000fc400018f0eff */
[----:B------:R-:W-:Y:S02]  /*b7e0*/  LEA R32, P3, R10, UR4, 0x2 ;  /* 0x000000040a207c11 */ /* 0x000fe4000f8610ff */
[-C--:B------:R-:W-:Y:S01]  /*b7f0*/  ISETP.GE.AND P1, PT, R2, R199.reuse, PT ;  /* 0x000000c70200720c */ /* 0x080fe20003f26270 */
[----:B------:R-:W-:Y:S01]  /*b800*/  VIADD R2, R8, 0x28 ;  /* 0x0000002808027836 */ /* 0x000fe20000000000 */
[----:B------:R-:W-:Y:S02]  /*b810*/  LEA.HI.X R33, R10, UR5, R3, 0x2, P3 ;  /* 0x000000050a217c11 */ /* 0x000fe400098f1403 */
[-C--:B------:R-:W-:Y:S01]  /*b820*/  ISETP.GE.AND P4, PT, R0, R199.reuse, PT ;  /* 0x000000c70000720c */ /* 0x080fe20003f86270 */
[----:B------:R-:W-:Y:S01]  /*b830*/  VIADD R0, R8, 0x38 ;  /* 0x0000003808007836 */ /* 0x000fe20000000000 */
[-C--:B------:R-:W-:Y:S02]  /*b840*/  ISETP.GE.AND P0, PT, R12, R199.reuse, PT ;  /* 0x000000c70c00720c */ /* 0x080fe40003f06270 */
[-C--:B------:R-:W-:Y:S01]  /*b850*/  ISETP.GE.AND P3, PT, R8, R199.reuse, PT ;  /* 0x000000c70800720c */ /* 0x080fe20003f66270 */
[----:B------:R3:W1:Y:S01]  /*b860*/  LDS.128 R12, [R6+0x4000] ;  /* 0x00400000060c7984 */ /* 0x0006620000000c00 */
[----:B------:R-:W-:Y:S01]  /*b870*/  ISETP.GE.AND P5, PT, R2, R199, PT ;  /* 0x000000c70200720c */ /* 0x000fe20003fa6270 */
[----:B------:R-:W-:-:S02]  /*b880*/  VIADD R2, R4, 0x40 ;  /* 0x0000004004027836 */ /* 0x000fc40000000000 */
[----:B------:R3:W1:Y:S08]  /*b890*/  LDS.128 R8, [R6+0x8000] ;  /* 0x0080000006087984 */ /* 0x0006700000000c00 */
[----:B------:R-:W-:Y:S05]  /*b8a0*/  @P3 BRA `(.L_x_1430) ;  /* 0x0000000000243947 */ /* 0x000fea0003800000 */
[----:B------:R-:W-:Y:S01]  /*b8b0*/  ULDC UR4, c[0x0][0x2d0] ;  /* 0x0000b40000047ab9 */ /* 0x000fe20000000800 */
[----:B------:R-:W-:Y:S01]  /*b8c0*/  VIADD R3, R2, 0x40 ;  /* 0x0000004002037836 */ /* 0x000fe20000000000 */
[----:B------:R-:W-:-:S13]  /*b8d0*/  ISETP.GE.AND P3, PT, R4, UR4, PT ;  /* 0x0000000404007c0c */ /* 0x000fda000bf66270 */
[----:B----4-:R4:W-:Y:S04]  /*b8e0*/  @!P3 STG.E.64 desc[UR8][R32.64], R28 ;  /* 0x0000001c2000b986 */ /* 0x0109e8000c101b08 */
[----:B------:R4:W-:Y:S01]  /*b8f0*/  @!P3 STG.E.64 desc[UR8][R32.64+0x8], R30 ;  /* 0x0000081e2000b986 */ /* 0x0009e2000c101b08 */
[----:B------:R-:W-:-:S13]  /*b900*/  ISETP.GE.AND P3, PT, R2, UR4, PT ;  /* 0x0000000402007c0c */ /* 0x000fda000bf66270 */
[----:B-1----:R4:W-:Y:S01]  /*b910*/  @!P3 STG.E.128 desc[UR8][R32.64+0x100], R12 ;  /* 0x0001000c2000b986 */ /* 0x0029e2000c101d08 */
[----:B------:R-:W-:-:S13]  /*b920*/  ISETP.GE.AND P3, PT, R3, UR4, PT ;  /* 0x0000000403007c0c */ /* 0x000fda000bf66270 */
[----:B------:R4:W-:Y:S02]  /*b930*/  @!P3 STG.E.128 desc[UR8][R32.64+0x200], R8 ;  /* 0x000200082000b986 */ /* 0x0009e4000c101d08 */
.L_x_1430:
[----:B------:R-:W-:Y:S05]  /*b940*/  BSYNC B0 ;  /* 0x0000000000007941 */ /* 0x000fea0003800000 */
.L_x_1429:
[----:B----4-:R4:W2:Y:S01]  /*b950*/  LDS.128 R28, [R6+0x800] ;  /* 0x00080000061c7984 */ /* 0x0108a20000000c00 */
[----:B------:R-:W-:Y:S01]  /*b960*/  BSSY B0, `(.L_x_1431) ;  /* 0x000000d000007945 */ /* 0x000fe20003800000 */
[----:B------:R-:W-:Y:S02]  /*b970*/  ISETP.GE.AND P3, PT, R0, R199, PT ;  /* 0x000000c70000720c */ /* 0x000fe40003f66270 */
[----:B-1----:R4:W1:Y:S04]  /*b980*/  LDS.128 R12, [R6+0x4800] ;  /* 0x00480000060c7984 */ /* 0x0028680000000c00 */
[----:B------:R4:W1:Y:S01]  /*b990*/  LDS.128 R8, [R6+0x8800] ;  /* 0x0088000006087984 */ /* 0x0008620000000c00 */
[----:B------:R-:W-:Y:S06]  /*b9a0*/  @P0 BRA `(.L_x_1432) ;  /* 0x0000000000200947 */ /* 0x000fec0003800000 */
[----:B------:R-:W-:Y:S01]  /*b9b0*/  ULDC UR4, c[0x0][0x2d0] ;  /* 0x0000b40000047ab9 */ /* 0x000fe20000000800 */
[----:B------:R-:W-:Y:S01]  /*b9c0*/  VIADD R0, R2, 0x40 ;  /* 0x0000004002007836 */ /* 0x000fe20000000000 */
[----:B------:R-:W-:-:S13]  /*b9d0*/  ISETP.GE.AND P0, PT, R4, UR4, PT ;  /* 0x0000000404007c0c */ /* 0x000fda000bf06270 */
[----:B--2---:R2:W-:Y:S01]  /*b9e0*/  @!P0 STG.E.128 desc[UR8][R32.64+0x1800], R28 ;  /* 0x0018001c20008986 */ /* 0x0045e2000c101d08 */
[----:B------:R-:W-:-:S13]  /*b9f0*/  ISETP.GE.AND P0, PT, R2, UR4, PT ;  /* 0x0000000402007c0c */ /* 0x000fda000bf06270 */
[----:B-1----:R2:W-:Y:S01]  /*ba00*/  @!P0 STG.E.128 desc[UR8][R32.64+0x1900], R12 ;  /* 0x0019000c20008986 */ /* 0x0025e2000c101d08 */
[----:B------:R-:W-:-:S13]  /*ba10*/  ISETP.GE.AND P0, PT, R0, UR4, PT ;  /* 0x0000000400007c0c */ /* 0x000fda000bf06270 */
[----:B------:R2:W-:Y:S02]  /*ba20*/  @!P0 STG.E.128 desc[UR8][R32.64+0x1a00], R8 ;  /* 0x001a000820008986 */ /* 0x0005e4000c101d08 */
.L_x_1432:
[----:B------:R-:W-:Y:S05]  /*ba30*/  BSYNC B0 ;  /* 0x0000000000007941 */ /* 0x000fea0003800000 */
.L_x_1431:
[----:B--2---:R2:W2:Y:S01]  /*ba40*/  LDS.128 R28, [R6+0x1000] ;  /* 0x00100000061c7984 */ /* 0x0044a20000000c00 */
[----:B------:R-:W-:Y:S03]  /*ba50*/  BSSY B0, `(.L_x_1433) ;  /* 0x000000c000007945 */ /* 0x000fe60003800000 */
[----:B-1----:R1:W1:Y:S04]  /*ba60*/  LDS.128 R12, [R6+0x5000] ;  /* 0x00500000060c7984 */ /* 0x0022680000000c00 */
[----:B------:R1:W1:Y:S01]  /*ba70*/  LDS.128 R8, [R6+0x9000] ;  /* 0x0090000006087984 */ /* 0x0002620000000c00 */
[----:B------:R-:W-:Y:S05]  /*ba80*/  @P1 BRA `(.L_x_1434) ;  /* 0x0000000000201947 */ /* 0x000fea0003800000 */
[----:B------:R-:W-:Y:S01]  /*ba90*/  ULDC UR4, c[0x0][0x2d0] ;  /* 0x0000b40000047ab9 */ /* 0x000fe20000000800 */
[----:B------:R-:W-:Y:S01]  /*baa0*/  VIADD R0, R2, 0x40 ;  /* 0x0000004002007836 */ /* 0x000fe20000000000 */
[----:B------:R-:W-:Y:S02]  /*bab0*/  ISETP.GE.AND P0, PT, R4, UR4, PT ;  /* 0x0000000404007c0c */ /* 0x000fe4000bf06270 */
[----:B------:R-:W-:-:S11]  /*bac0*/  ISETP.GE.AND P1, PT, R2, UR4, PT ;  /* 0x0000000402007c0c */ /* 0x000fd6000bf26270 */
[----:B--2---:R2:W-:Y:S01]  /*bad0*/  @!P0 STG.E.128 desc[UR8][R32.64+0x3000], R28 ;  /* 0x0030001c20008986 */ /* 0x0045e2000c101d08 */
[----:B------:R-:W-:-:S03]  /*bae0*/  ISETP.GE.AND P0, PT, R0, UR4, PT ;  /* 0x0000000400007c0c */ /* 0x000fc6000bf06270 */
[----:B-1----:R2:W-:Y:S10]  /*baf0*/  @!P1 STG.E.128 desc[UR8][R32.64+0x3100], R12 ;  /* 0x0031000c20009986 */ /* 0x0025f4000c101d08 */
[----:B------:R2:W-:Y:S02]  /*bb00*/  @!P0 STG.E.128 desc[UR8][R32.64+0x3200], R8 ;  /* 0x0032000820008986 */ /* 0x0005e4000c101d08 */
.L_x_1434:
[----:B------:R-:W-:Y:S05]  /*bb10*/  BSYNC B0 ;  /* 0x0000000000007941 */ /* 0x000fea0003800000 */
.L_x_1433:
[----:B--2---:R2:W2:Y:S01]  /*bb20*/  LDS.128 R28, [R6+0x1800] ;  /* 0x00180000061c7984 */ /* 0x0044a20000000c00 */
[----:B------:R-:W-:Y:S03]  /*bb30*/  BSSY B0, `(.L_x_1435) ;  /* 0x000000c000007945 */ /* 0x000fe60003800000 */
[----:B-1----:R1:W1:Y:S04]  /*bb40*/  LDS.128 R12, [R6+0x5800] ;  /* 0x00580000060c7984 */ /* 0x0022680000000c00 */
[----:B------:R1:W1:Y:S01]  /*bb50*/  LDS.128 R8, [R6+0x9800] ;  /* 0x0098000006087984 */ /* 0x0002620000000c00 */
[----:B------:R-:W-:Y:S05]  /*bb60*/  @P2 BRA `(.L_x_1436) ;  /* 0x0000000000202947 */ /* 0x000fea0003800000 */
[----:B------:R-:W-:Y:S01]  /*bb70*/  VIADD R0, R2, 0x40 ;  /* 0x0000004002007836 */ /* 0x000fe20000000000 */
[----:B------:R-:W-:Y:S02]  /*bb80*/  ULDC UR4, c[0x0][0x2d0] ;  /* 0x0000b40000047ab9 */ /* 0x000fe40000000800 */
[----:B------:R-:W-:Y:S02]  /*bb90*/  ISETP.GE.AND P2, PT, R4, UR4, PT ;  /* 0x0000000404007c0c */ /* 0x000fe4000bf46270 */
[----:B------:R-:W-:Y:S02]  /*bba0*/  ISETP.GE.AND P1, PT, R2, UR4, PT ;  /* 0x0000000402007c0c */ /* 0x000fe4000bf26270 */
[----:B------:R-:W-:-:S09]  /*bbb0*/  ISETP.GE.AND P0, PT, R0, UR4, PT ;  /* 0x0000000400007c0c */ /* 0x000fd2000bf06270 */
[----:B--2---:R2:W-:Y:S04]  /*bbc0*/  @!P2 STG.E.128 desc[UR8][R32.64+0x4800], R28 ;  /* 0x0048001c2000a986 */ /* 0x0045e8000c101d08 */
[----:B-1----:R2:W-:Y:S04]  /*bbd0*/  @!P1 STG.E.128 desc[UR8][R32.64+0x4900], R12 ;  /* 0x0049000c20009986 */ /* 0x0025e8000c101d08 */
[----:B------:R2:W-:Y:S02]  /*bbe0*/  @!P0 STG.E.128 desc[UR8][R32.64+0x4a00], R8 ;  /* 0x004a000820008986 */ /* 0x0005e4000c101d08 */
.L_x_1436:
[----:B------:R-:W-:Y:S05]  /*bbf0*/  BSYNC B0 ;  /* 0x0000000000007941 */ /* 0x000fea0003800000 */
.L_x_1435:
        /* <DEDUP_REMOVED lines=13> */
.L_x_1438:
[----:B------:R-:W-:Y:S05]  /*bcd0*/  BSYNC B0 ;  /* 0x0000000000007941 */ /* 0x000fea0003800000 */
.L_x_1437:
        /* <DEDUP_REMOVED lines=13> */
.L_x_1440:
[----:B------:R-:W-:Y:S05]  /*bdb0*/  BSYNC B0 ;  /* 0x0000000000007941 */ /* 0x000fea0003800000 */
.L_x_1439:
[----:B-12---:R1:W2:Y:S01]  /*bdc0*/  LDS.128 R12, [R6+0x3000] ;  /* 0x00300000060c7984 */ /* 0x0062a20000000c00 */
[----:B------:R-:W-:Y:S03]  /*bdd0*/  BSSY B0, `(.L_x_1441) ;  /* 0x000000c000007945 */ /* 0x000fe60003800000 */
[----:B------:R1:W1:Y:S04]  /*bde0*/  LDS.128 R8, [R6+0x7000] ;  /* 0x0070000006087984 */ /* 0x0002680000000c00 */
        /* <DEDUP_REMOVED lines=10> */
.L_x_1442:
[----:B------:R-:W-:Y:S05]  /*be90*/  BSYNC B0 ;  /* 0x0000000000007941 */ /* 0x000fea0003800000 */
.L_x_1441:
[----:B------:R-:W-:Y:S05]  /*bea0*/  @P3 EXIT ;  /* 0x000000000000394d */ /* 0x000fea0003800000 */
[----:B------:R-:W-:Y:S02]  /*beb0*/  ULDC UR4, c[0x0][0x2d0] ;  /* 0x0000b40000047ab9 */ /* 0x000fe40000000800 */
[C---:B------:R-:W-:Y:S01]  /*bec0*/  ISETP.GE.AND P1, PT, R2.reuse, UR4, PT ;  /* 0x0000000402007c0c */ /* 0x040fe2000bf26270 */
[----:B------:R-:W-:Y:S01]  /*bed0*/  VIADD R2, R2, 0x40 ;  /* 0x0000004002027836 */ /* 0x000fe20000000000 */
[----:B------:R-:W-:-:S04]  /*bee0*/  ISETP.GE.AND P2, PT, R4, UR4, PT ;  /* 0x0000000404007c0c */ /* 0x000fc8000bf46270 */
[----:B------:R-:W-:-:S07]  /*bef0*/  ISETP.GE.AND P0, PT, R2, UR4, PT ;  /* 0x0000000402007c0c */ /* 0x000fce000bf06270 */
[----:B------:R1:W-:Y:S04]  /*bf00*/  @!P1 STG.E.128 desc[UR8][R32.64+0xa900], R20 ;  /* 0x00a9001420009986 */ /* 0x0003e8000c101d08 */
[----:B------:R1:W-:Y:S02]  /*bf10*/  @!P2 STG.E.128 desc[UR8][R32.64+0xa800], R24 ;  /* 0x00a800182000a986 */ /* 0x0003e4000c101d08 */
[----:B------:R-:W-:Y:S05]  /*bf20*/  @P0 EXIT ;  /* 0x000000000000094d */ /* 0x000fea0003800000 */
[----:B------:R-:W-:Y:S01]  /*bf30*/  STG.E.128 desc[UR8][R32.64+0xaa00], R16 ;  /* 0x00aa001020007986 */ /* 0x000fe2000c101d08 */
[----:B------:R-:W-:Y:S05]  /*bf40*/  EXIT ;  /* 0x000000000000794d */ /* 0x000fea0003800000 */
.L_x_1443:
        /* <DEDUP_REMOVED lines=11> */
.L_x_7936:


//--------------------- .text._ZN5flash24flash_fwd_splitkv_kernelI23Flash_fwd_kernel_traitsILi192ELi64ELi64ELi4ELb0ELb0EN7cutlass10bfloat16_tE19Flash_kernel_traitsILi192ELi64ELi64ELi4ES3_EELb0ELb0ELb0ELb0ELb0ELb1ELb1ELb0EEEvNS_16Flash_fwd_paramsE --------------------------
	.section	.text._ZN5flash24flash_fwd_splitkv_kernelI23Flash_fwd_kernel_traitsILi192ELi64ELi64ELi4ELb0ELb0EN7cutlass10bfloat16_tE19Flash_kernel_traitsILi192ELi64ELi64ELi4ES3_EELb0ELb0ELb0ELb0ELb0ELb1ELb1ELb0EEEvNS_16Flash_fwd_paramsE,"ax",@progbits
	.align	128
        .global         _ZN5flash24flash_fwd_splitkv_kernelI23Flash_fwd_kernel_traitsILi192ELi64ELi64ELi4ELb0ELb0EN7cutlass10bfloat16_tE19Flash_kernel_traitsILi192ELi64ELi64ELi4ES3_EELb0ELb0ELb0ELb0ELb0ELb1ELb1ELb0EEEvNS_16Flash_fwd_paramsE
        .type           _ZN5flash24flash_fwd_splitkv_kernelI23Flash_fwd_kernel_traitsILi192ELi64ELi64ELi4ELb0ELb0EN7cutlass10bfloat16_tE19Flash_kernel_traitsILi192ELi64ELi64ELi4ES3_EELb0ELb0ELb0ELb0ELb0ELb1ELb1ELb0EEEvNS_16Flash_fwd_paramsE,@function
        .size           _ZN5flash24flash_fwd_splitkv_kernelI23Flash_fwd_kernel_traitsILi192ELi64ELi64ELi4ELb0ELb0EN7cutlass10bfloat16_tE19Flash_kernel_traitsILi192ELi64ELi64ELi4ES3_EELb0ELb0ELb0ELb0ELb0ELb1ELb1ELb0EEEvNS_16Flash_fwd_paramsE,(.L_x_7937 - _ZN5flash24flash_fwd_splitkv_kernelI23Flash_fwd_kernel_traitsILi192ELi64ELi64ELi4ELb0ELb0EN7cutlass10bfloat16_tE19Flash_kernel_traitsILi192ELi64ELi64ELi4ES3_EELb0ELb0ELb0ELb0ELb0ELb1ELb1ELb0EEEvNS_16Flash_fwd_paramsE)
        .other          _ZN5flash24flash_fwd_splitkv_kernelI23Flash_fwd_kernel_traitsILi192ELi64ELi64ELi4ELb0ELb0EN7cutlass10bfloat16_tE19Flash_kernel_traitsILi192ELi64ELi64ELi4ES3_EELb0ELb0ELb0ELb0ELb0ELb1ELb1ELb0EEEvNS_16Flash_fwd_paramsE,@"STO_CUDA_ENTRY STV_DEFAULT"
_ZN5flash24flash_fwd_splitkv_kernelI23Flash_fwd_kernel_traitsILi192ELi64ELi64ELi4ELb0ELb0EN7cutlass10bfloat16_tE19Flash_kernel_traitsILi192ELi64ELi64ELi4ES3_EELb0ELb0ELb0ELb0ELb0ELb1ELb1ELb0EEEvNS_16Flash_fwd_paramsE:
.text._ZN5flash24flash_fwd_splitkv_kernelI23Flash_fwd_kernel_traitsILi192ELi64ELi64ELi4ELb0ELb0EN7cutlass10bfloat16_tE19Flash_kernel_traitsILi192ELi64ELi64ELi4ES3_EELb0ELb0ELb0ELb0ELb0ELb1ELb1ELb0EEEvNS_16Flash_fwd_paramsE:
        /* <DEDUP_REMOVED lines=60> */
.L_x_1444:
[----:B------:R-:W1:Y:S02]  /*03c0*/  LDC R6, c[0x0][0x2c8] ;  /* 0x0000b200ff067b82 */ /* 0x000e640000000800 */
.L_x_1445:
        /* <DEDUP_REMOVED lines=99> */
.L_x_1448:
[----:B------:R-:W-:Y:S05]  /*0a00*/  BSYNC B0 ;  /* 0x0000000000007941 */ /* 0x000fea0003800000 */
.L_x_1447:
        /* <DEDUP_REMOVED lines=11> */
.L_x_1450:
[----:B------:R-:W-:Y:S05]  /*0ac0*/  BSYNC B0 ;  /* 0x0000000000007941 */ /* 0x000fea0003800000 */
.L_x_1449:
        /* <DEDUP_REMOVED lines=10> */
.L_x_1452:
[----:B------:R-:W-:Y:S05]  /*0b70*/  BSYNC B0 ;  /* 0x0000000000007941 */ /* 0x000fea0003800000 */
.L_x_1451:
        /* <DEDUP_REMOVED lines=10> */
.L_x_1454:
[----:B------:R-:W-:Y:S05]  /*0c20*/  BSYNC B0 ;  /* 0x0000000000007941 */ /* 0x000fea0003800000 */
.L_x_1453:
        /* <DEDUP_REMOVED lines=11> */
.L_x_1456:
[----:B------:R-:W-:Y:S05]  /*0ce0*/  BSYNC B0 ;  /* 0x0000000000007941 */ /* 0x000fea0003800000 */
.L_x_1455:
        /* <DEDUP_REMOVED lines=9> */
.L_x_1458:
[----:B------:R-:W-:Y:S05]  /*0d80*/  BSYNC B0 ;  /* 0x0000000000007941 */ /* 0x000fea0003800000 */
.L_x_1457:
        /* <DEDUP_REMOVED lines=9> */
.L_x_1460:
[----:B------:R-:W-:Y:S05]  /*0e20*/  BSYNC B0 ;  /* 0x0000000000007941 */ /* 0x000fea0003800000 */
.L_x_1459:
        /* <DEDUP_REMOVED lines=9> */
.L_x_1462:
[----:B------:R-:W-:Y:S05]  /*0ec0*/  BSYNC B0 ;  /* 0x0000000000007941 */ /* 0x000fea0003800000 */
.L_x_1461:
        /* <DEDUP_REMOVED lines=29> */
.L_x_1446:
        /* <DEDUP_REMOVED lines=24> */
.L_x_1463:
        /* <DEDUP_REMOVED lines=80> */
.L_x_1464:
        /* <DEDUP_REMOVED lines=49> */
.L_x_1466:
        /* <DEDUP_REMOVED lines=28> */
.L_x_1465:
        /* <DEDUP_REMOVED lines=106> */
.L_x_1468:
[----:B------:R-:W-:Y:S05]  /*2290*/  BSYNC B0 ;  /* 0x0000000000007941 */ /* 0x000fea0003800000 */
.L_x_1467:
        /* <DEDUP_REMOVED lines=45> */
.L_x_1470:
[----:B------:R-:W-:Y:S05]  /*2570*/  BSYNC B0 ;  /* 0x0000000000007941 */ /* 0x000fea0003800000 */
.L_x_1469:
        /* <DEDUP_REMOVED lines=40> */
.L_x_1472:
[----:B------:R-:W-:Y:S05]  /*2800*/  BSYNC B0 ;  /* 0x0000000000007941 */ /* 0x000fea0003800000 */
.L_x_1471:
        /* <DEDUP_REMOVED lines=39> */
.L_x_1474:
[----:B------:R-:W-:Y:S05]  /*2a80*/  BSYNC B0 ;  /* 0x0000000000007941 */ /* 0x000fea0003800000 */
.L_x_1473:
        /* <DEDUP_REMOVED lines=41> */
.L_x_1476:
[----:B------:R-:W-:Y:S05]  /*2d20*/  BSYNC B0 ;  /* 0x0000000000007941 */ /* 0x000fea0003800000 */
.L_x_1475:
        /* <DEDUP_REMOVED lines=33> */
.L_x_1478:
[----:B------:R-:W-:Y:S05]  /*2f40*/  BSYNC B0 ;  /* 0x0000000000007941 */ /* 0x000fea0003800000 */
.L_x_1477:
        /* <DEDUP_REMOVED lines=34> */
.L_x_1480:
[----:B------:R-:W-:Y:S05]  /*3170*/  BSYNC B0 ;  /* 0x0000000000007941 */ /* 0x000fea0003800000 */
.L_x_1479:
        /* <DEDUP_REMOVED lines=40> */
.L_x_1482:
[----:B------:R-:W-:Y:S05]  /*3400*/  BSYNC B0 ;  /* 0x0000000000007941 */ /* 0x000fea0003800000 */
.L_x_1481:
        /* <DEDUP_REMOVED lines=67> */
.L_x_1484:
[----:B------:R-:W-:Y:S05]  /*3840*/  BSYNC B0 ;  /* 0x0000000000007941 */ /* 0x000fea0003800000 */
.L_x_1483:
        /* <DEDUP_REMOVED lines=33> */
.L_x_1486:
[----:B------:R-:W-:Y:S05]  /*3a60*/  BSYNC B0 ;  /* 0x0000000000007941 */ /* 0x000fea0003800000 */
.L_x_1485:
        /* <DEDUP_REMOVED lines=35> */
.L_x_1488:
[----:B------:R-:W-:Y:S05]  /*3ca0*/  BSYNC B0 ;  /* 0x0000000000007941 */ /* 0x000fea0003800000 */
.L_x_1487:
        /* <DEDUP_REMOVED lines=37> */
.L_x_1490:
[----:B------:R-:W-:Y:S05]  /*3f00*/  BSYNC B0 ;  /* 0x0000000000007941 */ /* 0x000fea0003800000 */
.L_x_1489:
[----:B--2---:R-:W-:Y:S01]  /*3f10*/  LDSM.16.M88.4 R12, [R206] ;  /* 0x00000000ce0c783b */ /* 0x004fe20000000200 */
[----:B------:R-:W-:Y:S01]  /*3f20*/  R2P PR, R2, 0x6 ;  /* 0x0000000602007804 */ /* 0x000fe20000000000 */
[C---:B------:R-:W-:Y:S01]  /*3f30*/  VIADD R2, R205.reuse, 0x6000 ;  /* 0x00006000cd027836 */ /* 0x040fe20000000000 */
[----:B------:R-:W-:Y:S01]  /*3f40*/  ULDC UR5, c[0x0][0x39c] ;  /* 0x0000e70000057ab9 */ /* 0x000fe20000000800 */
[----:B------:R-:W1:Y:S01]  /*3f50*/  LDSM.16.M88.4 R28, [R205+0x6000] ;  /* 0x00600000cd1c783b */ /* 0x000e620000000200 */
[----:B------:R-:W-:Y:S01]  /*3f60*/  VIADD R203, R205, 0x6020 ;  /* 0x00006020cdcb7836 */ /* 0x000fe20000000000 */
[----:B------:R-:W-:Y:S01]  /*3f70*/  ISETP.GT.AND P5, PT, R103, R208, PT ;  /* 0x000000d06700720c */ /* 0x000fe20003fa4270 */
        /* <DEDUP_REMOVED lines=149> */
[C---:B--2---:R-:W-:Y:S06]  /*48d0*/  HMMA.16816.F32.BF16 R80, R48.reuse, R64, R80 ;  /* 0x000000403050723c */ /* 0x044fec0000041850 */
[----:B------:R-:W-:Y:S06]  /*48e0*/  HMMA.16816.F32.BF16 R76, R48, R66, R76 ;  /* 0x00000042304c723c */ /* 0x000fec000004184c */
[----:B------:R-:W-:Y:S01]  /*48f0*/  HMMA.16816.F32.BF16 R60, R24, R90, R60 ;  /* 0x0000005a183c723c */ /* 0x000fe2000004183c */
[----:B------:R-:W-:Y:S01]  /*4900*/  FMUL.FTZ R17, R17, UR5 ;  /* 0x0000000511117c20 */ /* 0x000fe20008410000 */
[----:B------:R-:W-:-:S04]  /*4910*/  FMUL.FTZ R2, R16, UR5 ;  /* 0x0000000510027c20 */ /* 0x000fc80008410000 */
[----:B------:R-:W-:Y:S01]  /*4920*/  HMMA.16816.F32.BF16 R40, R12, R44, R40 ;  /* 0x0000002c0c28723c */ /* 0x000fe20000041828 */
[----:B------:R-:W-:Y:S01]  /*4930*/  FMUL.FTZ R28, R28, UR5 ;  /* 0x000000051c1c7c20 */ /* 0x000fe20008410000 */
[----:B------:R-:W-:Y:S01]  /*4940*/  FMUL.FTZ R29, R29, UR5 ;  /* 0x000000051d1d7c20 */ /* 0x000fe20008410000 */
[----:B------:R-:W-:Y:S01]  /*4950*/  FMUL.FTZ R30, R30, UR5 ;  /* 0x000000051e1e7c20 */ /* 0x000fe20008410000 */
[----:B------:R2:W-:Y:S02]  /*4960*/  MUFU.TANH R44, R17 ;  /* 0x00000011002c7308 */ /* 0x0005e40000002400 */
[----:B----4-:R-:W-:Y:S01]  /*4970*/  HMMA.16816.F32.BF16 R96, R24, R8, R96 ;  /* 0x000000081860723c */ /* 0x010fe20000041860 */
[----:B------:R-:W-:-:S05]  /*4980*/  FMUL.FTZ R45, R18, UR5 ;  /* 0x00000005122d7c20 */ /* 0x000fca0008410000 */
[----:B------:R-:W-:Y:S01]  /*4990*/  HMMA.16816.F32.BF16 R52, R24, R10, R52 ;  /* 0x0000000a1834723c */ /* 0x000fe20000041834 */
[----:B------:R-:W4:Y:S01]  /*49a0*/  LDSM.16.M88.4 R8, [R203+0x5800] ;  /* 0x00580000cb08783b */ /* 0x000f220000000200 */
[----:B------:R-:W-:Y:S04]  /*49b0*/  MUFU.TANH R2, R2 ;  /* 0x0000000200027308 */ /* 0x000fe80000002400 */
[C---:B-1----:R-:W-:Y:S04]  /*49c0*/  HMMA.16816.F32.BF16 R80, R36.reuse, R20, R80 ;  /* 0x000000142450723c */ /* 0x042fe80000041850 */
[----:B------:R-:W1:Y:S02]  /*49d0*/  MUFU.TANH R45, R45 ;  /* 0x0000002d002d7308 */ /* 0x000e640000002400 */
[----:B------:R-:W-:Y:S01]  /*49e0*/  HMMA.16816.F32.BF16 R76, R36, R22, R76 ;  /* 0x00000016244c723c */ /* 0x000fe2000004184c */
[----:B------:R-:W-:Y:S05]  /*49f0*/  LDSM.16.M88.4 R20, [R192+0x5800] ;  /* 0x00580000c014783b */ /* 0x000fea0000000200 */
[----:B------:R-:W-:Y:S01]  /*4a00*/  HMMA.16816.F32.BF16 R60, R12, R46, R60 ;  /* 0x0000002e0c3c723c */ /* 0x000fe2000004183c */
[----:B------:R-:W-:Y:S05]  /*4a10*/  MUFU.TANH R47, R30 ;  /* 0x0000001e002f7308 */ /* 0x000fea0000002400 */
[----:B------:R-:W-:Y:S01]  /*4a20*/  HMMA.16816.F32.BF16 R40, R92, R32, R40 ;  /* 0x000000205c28723c */ /* 0x000fe20000041828 */
[----:B------:R-:W-:-:S02]  /*4a30*/  FMUL.FTZ R46, R19, UR5 ;  /* 0x00000005132e7c20 */ /* 0x000fc40008410000 */
[----:B------:R-:W-:Y:S01]  /*4a40*/  MUFU.TANH R32, R28 ;  /* 0x0000001c00207308 */ /* 0x000fe20000002400 */
[----:B--2---:R-:W2:Y:S02]  /*4a50*/  LDSM.16.M88.4 R16, [R192+0x5000] ;  /* 0x00500000c010783b */ /* 0x004ea40000000200 */
[C---:B---3--:R-:W-:Y:S05]  /*4a60*/  HMMA.16816.F32.BF16 R96, R12.reuse, R56, R96 ;  /* 0x000000380c60723c */ /* 0x048fea0000041860 */
[----:B------:R3:W-:Y:S01]  /*4a70*/  MUFU.TANH R33, R29 ;  /* 0x0000001d00217308 */ /* 0x0007e20000002400 */
[----:B------:R-:W-:Y:S01]  /*4a80*/  HMMA.16816.F32.BF16 R52, R12, R58, R52 ;  /* 0x0000003a0c34723c */ /* 0x000fe20000041834 */
[----:B------:R-:W-:-:S05]  /*4a90*/  FMUL.FTZ R56, R31, UR5 ;  /* 0x000000051f387c20 */ /* 0x000fca0008410000 */
[C---:B----4-:R-:W-:Y:S01]  /*4aa0*/  HMMA.16816.F32.BF16 R80, R24.reuse, R8, R80 ;  /* 0x000000081850723c */ /* 0x050fe20000041850 */
[----:B------:R-:W4:Y:S05]  /*4ab0*/  MUFU.TANH R46, R46 ;  /* 0x0000002e002e7308 */ /* 0x000f2a0000002400 */
[----:B------:R-:W-:Y:S03]  /*4ac0*/  HMMA.16816.F32.BF16 R76, R24, R10, R76 ;  /* 0x0000000a184c723c */ /* 0x000fe6000004184c */
[----:B------:R-:W5:Y:S01]  /*4ad0*/  MUFU.TANH R56, R56 ;  /* 0x0000003800387308 */ /* 0x000f620000002400 */
[----:B---3--:R-:W3:Y:S01]  /*4ae0*/  LDSM.16.M88.4 R28, [R199+0xb800] ;  /* 0x00b80000c71c783b */ /* 0x008ee20000000200 */
[----:B------:R-:W-:-:S04]  /*4af0*/  DEPBAR.LE SB0, 0x0 ;  /* 0x000080000000791a */ /* 0x000fc80000000000 */
[----:B------:R-:W-:Y:S01]  /*4b00*/  IMAD.SHL.U32 R10, R102, 0x2, RZ ;  /* 0x00000002660a7824 */ /* 0x000fe200078e00ff */
[----:B------:R-:W-:Y:S04]  /*4b10*/  HMMA.16816.F32.BF16 R60, R92, R34, R60 ;  /* 0x000000225c3c723c */ /* 0x000fe8000004183c */
[----:B------:R-:W-:-:S03]  /*4b20*/  LOP3.LUT R10, R10, 0x6, RZ, 0xc0, !PT ;  /* 0x000000060a0a7812 */ /* 0x000fc600078ec0ff */
[----:B------:R-:W-:Y:S01]  /*4b30*/  FMUL.FTZ R34, R40, UR5 ;  /* 0x0000000528227c20 */ /* 0x000fe20008410000 */
[----:B------:R-:W-:Y:S01]  /*4b40*/  FMUL.FTZ R40, R42, UR5 ;  /* 0x000000052a287c20 */ /* 0x000fe20008410000 */
[----:B------:R-:W-:Y:S01]  /*4b50*/  FMUL.FTZ R35, R41, UR5 ;  /* 0x0000000529237c20 */ /* 0x000fe20008410000 */
[C---:B--2---:R-:W-:Y:S01]  /*4b60*/  HMMA.16816.F32.BF16 R52, R92.reuse, R18, R52 ;  /* 0x000000125c34723c */ /* 0x044fe20000041834 */
[----:B------:R-:W-:Y:S02]  /*4b70*/  FMUL.FTZ R41, R43, UR5 ;  /* 0x000000052b297c20 */ /* 0x000fe40008410000 */
[----:B------:R-:W-:Y:S03]  /*4b80*/  MUFU.TANH R34, R34 ;  /* 0x0000002200227308 */ /* 0x000fe60000002400 */
[----:B------:R-:W-:Y:S01]  /*4b90*/  HMMA.16816.F32.BF16 R96, R92, R16, R96 ;  /* 0x000000105c60723c */ /* 0x000fe20000041860 */
[----:B------:R-:W-:-:S04]  /*4ba0*/  IMAD.IADD R19, R3, 0x1, R10 ;  /* 0x0000000103137824 */ /* 0x000fc800078e020a */
[----:B------:R-:W2:Y:S01]  /*4bb0*/  MUFU.TANH R40, R40 ;  /* 0x0000002800287308 */ /* 0x000ea20000002400 */
[C---:B------:R-:W-:Y:S02]  /*4bc0*/  IADD3 R11, R19.reuse, 0x1, RZ ;  /* 0x00000001130b7810 */ /* 0x040fe40007ffe0ff */
[-C--:B------:R-:W-:Y:S01]  /*4bd0*/  ISETP.GE.AND P1, PT, R19, R104.reuse, PT ;  /* 0x000000681300720c */ /* 0x080fe20003f26270 */
[----:B------:R-:W-:Y:S01]  /*4be0*/  FMUL.FTZ R17, R63, UR5 ;  /* 0x000000053f117c20 */ /* 0x000fe20008410000 */
[-C--:B------:R-:W-:Y:S01]  /*4bf0*/  ISETP.GE.AND P6, PT, R11, R104.reuse, PT ;  /* 0x000000680b00720c */ /* 0x080fe20003fc6270 */
[----:B------:R-:W-:Y:S01]  /*4c00*/  VIADD R11, R19, 0x9 ;  /* 0x00000009130b7836 */ /* 0x000fe20000000000 */
[----:B-1----:R-:W-:Y:S01]  /*4c10*/  FSEL R24, R45, -INF , !P1 ;  /* 0xff8000002d187808 */ /* 0x002fe20004800000 */
[----:B------:R-:W-:Y:S01]  /*4c20*/  FMUL.FTZ R16, R60, UR5 ;  /* 0x000000053c107c20 */ /* 0x000fe20008410000 */
[----:B------:R-:W-:Y:S01]  /*4c30*/  FSEL R25, R2, -INF , !P1 ;  /* 0xff80000002197808 */ /* 0x000fe20004800000 */
[----:B------:R-:W-:Y:S01]  /*4c40*/  FMUL.FTZ R8, R62, UR5 ;  /* 0x000000053e087c20 */ /* 0x000fe20008410000 */
[-C--:B------:R-:W-:Y:S01]  /*4c50*/  ISETP.GE.AND P3, PT, R11, R104.reuse, PT ;  /* 0x000000680b00720c */ /* 0x080fe20003f66270 */
[----:B------:R-:W1:Y:S01]  /*4c60*/  MUFU.TANH R17, R17 ;  /* 0x0000001100117308 */ /* 0x000e620000002400 */
[C---:B---3--:R-:W-:Y:S01]  /*4c70*/  HMMA.16816.F32.BF16 R80, R12.reuse, R28, R80 ;  /* 0x0000001c0c50723c */ /* 0x048fe20000041850 */
[----:B------:R-:W-:Y:S01]  /*4c80*/  IADD3 R11, R19, 0x11, RZ ;  /* 0x00000011130b7810 */ /* 0x000fe20007ffe0ff */
[----:B------:R-:W-:Y:S01]  /*4c90*/  FMUL.FTZ R9, R61, UR5 ;  /* 0x000000053d097c20 */ /* 0x000fe20008410000 */
[----:B----4-:R-:W-:Y:S01]  /*4ca0*/  FSEL R46, R46, -INF , !P6 ;  /* 0xff8000002e2e7808 */ /* 0x010fe20007000000 */
[----:B------:R-:W-:Y:S01]  /*4cb0*/  FMUL.FTZ R52, R52, UR5 ;  /* 0x0000000534347c20 */ /* 0x000fe20008410000 */
[-C--:B------:R-:W-:Y:S01]  /*4cc0*/  ISETP.GE.AND P1, PT, R11, R104.reuse, PT ;  /* 0x000000680b00720c */ /* 0x080fe20003f26270 */
[----:B------:R-:W-:Y:S01]  /*4cd0*/  HMMA.16816.F32.BF16 R76, R12, R30, R76 ;  /* 0x0000001e0c4c723c */ /* 0x000fe2000004184c */
[----:B------:R-:W-:Y:S01]  /*4ce0*/  VIADD R11, R19, 0x18 ;  /* 0x00000018130b7836 */ /* 0x000fe20000000000 */
[----:B------:R-:W-:Y:S01]  /*4cf0*/  FSEL R27, R44, -INF , !P6 ;  /* 0xff8000002c1b7808 */ /* 0x000fe20007000000 */
[----:B------:R-:W-:Y:S01]  /*4d00*/  FMUL.FTZ R96, R96, UR5 ;  /* 0x0000000560607c20 */ /* 0x000fe20008410000 */
[----:B------:R-:W-:Y:S01]  /*4d10*/  FMUL.FTZ R98, R98, UR5 ;  /* 0x0000000562627c20 */ /* 0x000fe20008410000 */
[----:B------:R-:W-:Y:S01]  /*4d20*/  MUFU.TANH R35, R35 ;  /* 0x0000002300237308 */ /* 0x000fe20000002400 */
[----:B------:R-:W-:Y:S01]  /*4d30*/  ISETP.GE.AND P6, PT, R11, R104, PT ;  /* 0x000000680b00720c */ /* 0x000fe20003fc6270 */
[----:B------:R-:W-:-:S02]  /*4d40*/  VIADD R13, R19, 0x8 ;  /* 0x00000008130d7836 */ /* 0x000fc40000000000 */
[----:B------:R-:W-:Y:S01]  /*4d50*/  FMUL.FTZ R97, R97, UR5 ;  /* 0x0000000561617c20 */ /* 0x000fe20008410000 */
[----:B------:R-:W-:Y:S02]  /*4d60*/  VIADD R11, R19, 0x19 ;  /* 0x00000019130b7836 */ /* 0x000fe40000000000 */
[----:B------:R-:W-:Y:S01]  /*4d70*/  FMUL.FTZ R99, R99, UR5 ;  /* 0x0000000563637c20 */ /* 0x000fe20008410000 */
[----:B------:R-:W-:Y:S01]  /*4d80*/  FMUL.FTZ R54, R54, UR5 ;  /* 0x0000000536367c20 */ /* 0x000fe20008410000 */
[-C--:B------:R-:W-:Y:S01]  /*4d90*/  ISETP.GE.AND P4, PT, R13, R104.reuse, PT ;  /* 0x000000680d00720c */ /* 0x080fe20003f86270 */
[----:B------:R-:W3:Y:S01]  /*4da0*/  MUFU.TANH R41, R41 ;  /* 0x0000002900297308 */ /* 0x000ee20000002400 */
[----:B------:R-:W-:Y:S01]  /*4db0*/  VIADD R13, R19, 0x10 ;  /* 0x00000010130d7836 */ /* 0x000fe20000000000 */
[----:B-----5:R-:W-:Y:S01]  /*4dc0*/  FSEL R56, R56, -INF , !P3 ;  /* 0xff80000038387808 */ /* 0x020fe20005800000 */
[----:B------:R-:W-:Y:S01]  /*4dd0*/  FMUL.FTZ R53, R53, UR5 ;  /* 0x0000000535357c20 */ /* 0x000fe20008410000 */
[----:B------:R-:W-:Y:S01]  /*4de0*/  FSEL R14, R47, -INF , !P4 ;  /* 0xff8000002f0e7808 */ /* 0x000fe20006000000 */
[C---:B------:R-:W-:Y:S01]  /*4df0*/  HMMA.16816.F32.BF16 R80, R92.reuse, R20, R80 ;  /* 0x000000145c50723c */ /* 0x040fe20000041850 */
[----:B------:R-:W-:Y:S01]  /*4e00*/  FSEL R29, R32, -INF , !P4 ;  /* 0xff800000201d7808 */ /* 0x000fe20006000000 */
[----:B------:R-:W-:Y:S01]  /*4e10*/  FMUL.FTZ R55, R55, UR5 ;  /* 0x0000000537377c20 */ /* 0x000fe20008410000 */
[-C--:B------:R-:W-:Y:S01]  /*4e20*/  ISETP.GE.AND P4, PT, R11, R104.reuse, PT ;  /* 0x000000680b00720c */ /* 0x080fe20003f86270 */
[----:B------:R-:W-:Y:S01]  /*4e30*/  MUFU.TANH R16, R16 ;  /* 0x0000001000107308 */ /* 0x000fe20000002400 */
[----:B------:R-:W-:Y:S01]  /*4e40*/  VIADD R11, R19, 0x20 ;  /* 0x00000020130b7836 */ /* 0x000fe20000000000 */
[----:B------:R-:W-:Y:S01]  /*4e50*/  HMMA.16816.F32.BF16 R76, R92, R22, R76 ;  /* 0x000000165c4c723c */ /* 0x000fe2000004184c */
[----:B------:R-:W-:Y:S01]  /*4e60*/  FSEL R33, R33, -INF , !P3 ;  /* 0xff80000021217808 */ /* 0x000fe20005800000 */
[----:B------:R-:W-:Y:S01]  /*4e70*/  VIADD R21, R19, 0x29 ;  /* 0x0000002913157836 */ /* 0x000fe20000000000 */
[----:B------:R-:W-:-:S02]  /*4e80*/  ISETP.GE.AND P2, PT, R13, R104, PT ;  /* 0x000000680d00720c */ /* 0x000fc40003f46270 */
[-C--:B------:R-:W-:Y:S01]  /*4e90*/  ISETP.GE.AND P3, PT, R11, R104.reuse, PT ;  /* 0x000000680b00720c */ /* 0x080fe20003f66270 */
[----:B------:R-:W4:Y:S01]  /*4ea0*/  MUFU.TANH R8, R8 ;  /* 0x0000000800087308 */ /* 0x000f220000002400 */
[----:B------:R-:W-:Y:S02]  /*4eb0*/  IADD3 R11, R19, 0x21, RZ ;  /* 0x00000021130b7810 */ /* 0x000fe40007ffe0ff */
[----:B--2---:R-:W-:Y:S02]  /*4ec0*/  FSEL R12, R40, -INF , !P2 ;  /* 0xff800000280c7808 */ /* 0x004fe40005000000 */
[----:B------:R-:W-:Y:S02]  /*4ed0*/  FSEL R15, R34, -INF , !P2 ;  /* 0xff800000220f7808 */ /* 0x000fe40005000000 */
[----:B------:R-:W-:Y:S01]  /*4ee0*/  ISETP.GE.AND P2, PT, R11, R104, PT ;  /* 0x000000680b00720c */ /* 0x000fe20003f46270 */
[----:B------:R-:W-:Y:S01]  /*4ef0*/  MUFU.TANH R169, R96 ;  /* 0x0000006000a97308 */ /* 0x000fe20000002400 */
[----:B------:R-:W-:Y:S01]  /*4f00*/  VIADD R11, R19, 0x28 ;  /* 0x00000028130b7836 */ /* 0x000fe20000000000 */
[----:B-1----:R-:W-:-:S02]  /*4f10*/  FSEL R2, R17, -INF , !P4 ;  /* 0xff80000011027808 */ /* 0x002fc40006000000 */
[----:B------:R-:W-:Y:S01]  /*4f20*/  FMUL.FTZ R80, R80, UR5 ;  /* 0x0000000550507c20 */ /* 0x000fe20008410000 */
[----:B------:R-:W-:Y:S01]  /*4f30*/  FMUL.FTZ R81, R81, UR5 ;  /* 0x0000000551517c20 */ /* 0x000fe20008410000 */
[----:B------:R-:W-:Y:S01]  /*4f40*/  FMUL.FTZ R82, R82, UR5 ;  /* 0x0000000552527c20 */ /* 0x000fe20008410000 */
[----:B------:R-:W-:Y:S01]  /*4f50*/  FMUL.FTZ R83, R83, UR5 ;  /* 0x0000000553537c20 */ /* 0x000fe20008410000 */
[----:B------:R-:W1:Y:S01]  /*4f60*/  MUFU.TANH R162, R98 ;  /* 0x0000006200a27308 */ /* 0x000e620000002400 */
[----:B------:R-:W-:Y:S01]  /*4f70*/  IADD3 R17, R19, 0x31, RZ ;  /* 0x0000003113117810 */ /* 0x000fe20007ffe0ff */
[----:B------:R-:W-:Y:S01]  /*4f80*/  FMUL.FTZ R76, R76, UR5 ;  /* 0x000000054c4c7c20 */ /* 0x000fe20008410000 */
[----:B------:R-:W-:Y:S01]  /*4f90*/  FMUL.FTZ R78, R78, UR5 ;  /* 0x000000054e4e7c20 */ /* 0x000fe20008410000 */
[----:B------:R-:W-:Y:S01]  /*4fa0*/  FMUL.FTZ R79, R79, UR5 ;  /* 0x000000054f4f7c20 */ /* 0x000fe20008410000 */
[----:B------:R-:W-:Y:S01]  /*4fb0*/  FMUL.FTZ R77, R77, UR5 ;  /* 0x000000054d4d7c20 */ /* 0x000fe20008410000 */
[----:B---3--:R-:W-:-:S02]  /*4fc0*/  FSEL R10, R41, -INF , !P1 ;  /* 0xff800000290a7808 */ /* 0x008fc40004800000 */
[----:B------:R-:W2:Y:S01]  /*4fd0*/  MUFU.TANH R9, R9 ;  /* 0x0000000900097308 */ /* 0x000ea20000002400 */
[----:B------:R-:W-:Y:S02]  /*4fe0*/  FSEL R13, R35, -INF , !P1 ;  /* 0xff800000230d7808 */ /* 0x000fe40004800000 */
[----:B------:R-:W-:Y:S02]  /*4ff0*/  ISETP.GE.AND P1, PT, R11, R104, PT ;  /* 0x000000680b00720c */ /* 0x000fe40003f26270 */
[----:B----4-:R-:W-:Y:S02]  /*5000*/  FSEL R8, R8, -INF , !P6 ;  /* 0xff80000008087808 */ /* 0x010fe40007000000 */
[----:B------:R-:W-:Y:S01]  /*5010*/  FSEL R11, R16, -INF , !P6 ;  /* 0xff800000100b7808 */ /* 0x000fe20007000000 */
[----:B------:R-:W3:Y:S01]  /*5020*/  MUFU.TANH R161, R97 ;  /* 0x0000006100a17308 */ /* 0x000ee20000002400 */
[----:B-1----:R-:W-:Y:S02]  /*5030*/  FSEL R162, R162, -INF , !P3 ;  /* 0xff800000a2a27808 */ /* 0x002fe40005800000 */
[----:B------:R-:W-:-:S02]  /*5040*/  FSEL R169, R169, -INF , !P3 ;  /* 0xff800000a9a97808 */ /* 0x000fc40005800000 */
[-C--:B------:R-:W-:Y:S01]  /*5050*/  ISETP.GE.AND P6, PT, R21, R104.reuse, PT ;  /* 0x000000681500720c */ /* 0x080fe20003fc6270 */
[----:B------:R-:W-:Y:S01]  /*5060*/  VIADD R21, R19, 0x30 ;  /* 0x0000003013157836 */ /* 0x000fe20000000000 */
[-C--:B------:R-:W-:Y:S01]  /*5070*/  ISETP.GE.AND P3, PT, R17, R104.reuse, PT ;  /* 0x000000681100720c */ /* 0x080fe20003f66270 */
[----:B------:R-:W1:Y:S01]  /*5080*/  MUFU.TANH R178, R99 ;  /* 0x0000006300b27308 */ /* 0x000e620000002400 */
[----:B------:R-:W-:Y:S01]  /*5090*/  VIADD R17, R19, 0x38 ;  /* 0x0000003813117836 */ /* 0x000fe20000000000 */
[----:B--2---:R-:W-:Y:S01]  /*50a0*/  FSEL R9, R9, -INF , !P4 ;  /* 0xff80000009097808 */ /* 0x004fe20006000000 */
[----:B------:R-:W-:Y:S01]  /*50b0*/  VIADD R19, R19, 0x39 ;  /* 0x0000003913137836 */ /* 0x000fe20000000000 */
        /* <DEDUP_REMOVED lines=9> */
[----:B---3--:R-:W-:Y:S02]  /*5150*/  FSEL R166, R166, -INF , !P1 ;  /* 0xff800000a6a67808 */ /* 0x008fe40004800000 */
[----:B------:R-:W-:-:S05]  /*5160*/  ISETP.GE.AND P1, PT, R19, R104, PT ;  /* 0x000000681300720c */ /* 0x000fca0003f26270 */
        /* <DEDUP_REMOVED lines=15> */
[----:B--2---:R-:W-:Y:S02]  /*5260*/  FSEL R168, R168, -INF , !P2 ;  /* 0xff800000a8a87808 */ /* 0x004fe40005000000 */
[----:B---3--:R-:W-:Y:S02]  /*5270*/  FSEL R164, R164, -INF , !P1 ;  /* 0xff800000a4a47808 */ /* 0x008fe40004800000 */
[----:B-1----:R-:W-:Y:S01]  /*5280*/  FSEL R171, R171, -INF , !P1 ;  /* 0xff800000abab7808 */ /* 0x002fe20004800000 */
[----:B------:R-:W-:Y:S06]  /*5290*/  BAR.SYNC.DEFER_BLOCKING 0x0 ;  /* 0x0000000000007b1d */ /* 0x000fec0000010000 */
[----:B------:R-:W-:Y:S05]  /*52a0*/  @!P5 BRA `(.L_x_1491) ;  /* 0x0000000c0014d947 */ /* 0x000fea0003800000 */
        /* <DEDUP_REMOVED lines=59> */
.L_x_1492:
[----:B------:R-:W-:-:S04]  /*5660*/  LEA R100, -R100, RZ, 0x6 ;  /* 0x000000ff64647211 */ /* 0x000fc800078e31ff */
[----:B------:R-:W-:-:S07]  /*5670*/  SHF.R.S32.HI R3, RZ, 0x1f, R100 ;  /* 0x0000001fff037819 */ /* 0x000fce0000011464 */
.L_x_1493:
        /* <DEDUP_REMOVED lines=12> */
[----:B------:R-:W4:Y:S01]  /*5740*/  @!P2 LDC.64 R16, c[0x0][0x218] ;  /* 0x00008600ff10ab82 */ /* 0x000f220000000a00 */
[----:B-1----:R-:W-:-:S07]  /*5750*/  @!P3 LEA R34, P1, R31, R20, 0x1 ;  /* 0x000000141f22b211 */ /* 0x002fce00078208ff */
[----:B------:R-:W1:Y:S01]  /*5760*/  @!P4 LDC.64 R22, c[0x0][0x218] ;  /* 0x00008600ff16cb82 */ /* 0x000e620000000a00 */
[----:B------:R-:W-:Y:S02]  /*5770*/  @!P3 LEA.HI.X R35, R31, R21, R6, 0x1, P1 ;  /* 0x000000151f23b211 */ /* 0x000fe400008f0c06 */
[----:B------:R-:W-:Y:S02]  /*5780*/  @!P2 IADD3 R6, P1, R100, R145, RZ ;  /* 0x000000916406a210 */ /* 0x000fe40007f3e0ff */
[----:B---3--:R-:W-:-:S03]  /*5790*/  @!P4 LEA R40, P6, R4, R18, 0x1 ;  /* 0x000000120428c211 */ /* 0x008fc600078c08ff */
[----:B------:R-:W3:Y:S01]  /*57a0*/  @!P3 LDC.64 R20, c[0x0][0x218] ;  /* 0x00008600ff14bb82 */ /* 0x000ee20000000a00 */
[----:B------:R-:W-:Y:S01]  /*57b0*/  @!P4 LEA.HI.X R41, R4, R19, R26, 0x1, P6 ;  /* 0x000000130429c211 */ /* 0x000fe200030f0c1a */
[----:B------:R-:W-:Y:S01]  /*57c0*/  @!P2 IMAD.X R26, R3, 0x1, R144, P1 ;  /* 0x00000001031aa824 */ /* 0x000fe200008e0690 */
[----:B------:R-:W-:Y:S02]  /*57d0*/  IADD3 R4, P6, R212, R100, RZ ;  /* 0x00000064d4047210 */ /* 0x000fe40007fde0ff */
[----:B----4-:R-:W-:-:S03]  /*57e0*/  @!P2 LEA R30, P1, R6, R16, 0x1 ;  /* 0x00000010061ea211 */ /* 0x010fc600078208ff */
[----:B------:R-:W4:Y:S01]  /*57f0*/  @!P2 LDC.64 R18, c[0x0][0x218] ;  /* 0x00008600ff12ab82 */ /* 0x000f220000000a00 */
[----:B------:R-:W-:Y:S01]  /*5800*/  @!PT LDS RZ, [RZ] ;  /* 0x00000000fffff984 */ /* 0x000fe20000000800 */
[----:B------:R-:W-:Y:S01]  /*5810*/  @!PT LDS RZ, [RZ] ;  /* 0x00000000fffff984 */ /* 0x000fe20000000800 */
[----:B------:R-:W-:Y:S01]  /*5820*/  @!PT LDS RZ, [RZ] ;  /* 0x00000000fffff984 */ /* 0x000fe20000000800 */
[----:B------:R5:W-:Y:S01]  /*5830*/  @!P4 LDGSTS.E.BYPASS.LTC128B.128 [R213+0x6000], desc[UR8][R40.64] ;  /* 0x0600000028d5cfae */ /* 0x000be2000b901d48 */
[----:B------:R-:W-:Y:S01]  /*5840*/  IMAD.X R37, R211, 0x1, R3, P6 ;  /* 0x00000001d3257824 */ /* 0x000fe200030e0603 */
[----:B------:R-:W-:Y:S02]  /*5850*/  @!P4 IADD3 R39, P6, R4, R145, RZ ;  /* 0x000000910427c210 */ /* 0x000fe40007fde0ff */
[----:B------:R-:W-:Y:S01]  /*5860*/  @!P2 LEA.HI.X R31, R6, R17, R26, 0x1, P1 ;  /* 0x00000011061fa211 */ /* 0x000fe200008f0c1a */
[----:B------:R2:W-:Y:S01]  /*5870*/  @P3 STS.128 [R213+0x8000], RZ ;  /* 0x008000ffd5003388 */ /* 0x0005e20000000c00 */
[----:B------:R-:W-:Y:S01]  /*5880*/  @!P3 IADD3 R26, P1, R4, R145, RZ ;  /* 0x00000091041ab210 */ /* 0x000fe20007f3e0ff */
[--C-:B------:R-:W-:Y:S01]  /*5890*/  @!P4 IMAD.X R6, R37, 0x1, R144.reuse, P6 ;  /* 0x000000012506c824 */ /* 0x100fe200030e0690 */
[----:B-1----:R-:W-:Y:S01]  /*58a0*/  @!P4 LEA R38, P6, R39, R22, 0x1 ;  /* 0x000000162726c211 */ /* 0x002fe200078c08ff */
[----:B------:R-:W1:Y:S01]  /*58b0*/  @!P4 LDC.64 R16, c[0x0][0x218] ;  /* 0x00008600ff10cb82 */ /* 0x000e620000000a00 */
[----:B------:R-:W-:Y:S01]  /*58c0*/  @!PT LDS RZ, [RZ] ;  /* 0x00000000fffff984 */ /* 0x000fe20000000800 */
[----:B------:R-:W-:Y:S01]  /*58d0*/  @!PT LDS RZ, [RZ] ;  /* 0x00000000fffff984 */ /* 0x000fe20000000800 */
[----:B------:R-:W-:Y:S01]  /*58e0*/  @!PT LDS RZ, [RZ] ;  /* 0x00000000fffff984 */ /* 0x000fe20000000800 */
[----:B------:R2:W-:Y:S01]  /*58f0*/  @!P3 LDGSTS.E.BYPASS.LTC128B.128 [R213+0x8000], desc[UR8][R34.64+0x80] ;  /* 0x0800008022d5bfae */ /* 0x0005e2000b901d48 */
[----:B------:R-:W-:Y:S01]  /*5900*/  @!P3 IMAD.X R22, R37, 0x1, R144, P1 ;  /* 0x000000012516b824 */ /* 0x000fe200008e0690 */
[----:B------:R-:W-:-:S02]  /*5910*/  @!P4 LEA.HI.X R39, R39, R23, R6, 0x1, P6 ;  /* 0x000000172727c211 */ /* 0x000fc400030f0c06 */
[----:B------:R-:W-:Y:S01]  /*5920*/  @!P2 IADD3 R6, P1, R4, R145, RZ ;  /* 0x000000910406a210 */ /* 0x000fe20007f3e0ff */
[----:B------:R2:W-:Y:S01]  /*5930*/  @P2 STS.128 [R213+0xa000], RZ ;  /* 0x00a000ffd5002388 */ /* 0x0005e20000000c00 */
[----:B---3--:R-:W-:-:S03]  /*5940*/  @!P3 LEA R42, P6, R26, R20, 0x1 ;  /* 0x000000141a2ab211 */ /* 0x008fc600078c08ff */
[----:B------:R-:W-:Y:S01]  /*5950*/  @!P2 IMAD.X R20, R37, 0x1, R144, P1 ;  /* 0x000000012514a824 */ /* 0x000fe200008e0690 */
[----:B------:R-:W-:Y:S01]  /*5960*/  @!P3 LEA.HI.X R43, R26, R21, R22, 0x1, P6 ;  /* 0x000000151a2bb211 */ /* 0x000fe200030f0c16 */
[----:B------:R-:W-:Y:S01]  /*5970*/  @!PT LDS RZ, [RZ] ;  /* 0x00000000fffff984 */ /* 0x000fe20000000800 */
[----:B------:R-:W-:Y:S01]  /*5980*/  @!PT LDS RZ, [RZ] ;  /* 0x00000000fffff984 */ /* 0x000fe20000000800 */
[----:B------:R-:W-:Y:S01]  /*5990*/  @!PT LDS RZ, [RZ] ;  /* 0x00000000fffff984 */ /* 0x000fe20000000800 */
[----:B------:R2:W-:Y:S01]  /*59a0*/  @!P2 LDGSTS.E.BYPASS.LTC128B.128 [R213+0xa000], desc[UR8][R30.64+0x100] ;  /* 0x0a0001001ed5afae */ /* 0x0005e2000b901d48 */
[----:B------:R-:W5:Y:S01]  /*59b0*/  @!P3 LDC.64 R22, c[0x0][0x218] ;  /* 0x00008600ff16bb82 */ /* 0x000f620000000a00 */
[----:B----4-:R-:W-:Y:S02]  /*59c0*/  @!P2 LEA R44, P1, R6, R18, 0x1 ;  /* 0x00000012062ca211 */ /* 0x010fe400078208ff */
[----:B------:R-:W-:Y:S01]  /*59d0*/  IADD3 R4, P6, R212, R4, RZ ;  /* 0x00000004d4047210 */ /* 0x000fe20007fde0ff */
[----:B------:R2:W-:Y:S01]  /*59e0*/  @P4 STS.128 [R213+0x6800], RZ ;  /* 0x006800ffd5004388 */ /* 0x0005e20000000c00 */
[----:B------:R-:W-:Y:S02]  /*59f0*/  @!P2 LEA.HI.X R45, R6, R19, R20, 0x1, P1 ;  /* 0x00000013062da211 */ /* 0x000fe400008f0c14 */
[CC--:B------:R-:W-:Y:S01]  /*5a00*/  @!P4 IADD3 R6, P1, R4.reuse, R145.reuse, RZ ;  /* 0x000000910406c210 */ /* 0x0c0fe20007f3e0ff */
[----:B------:R-:W3:Y:S01]  /*5a10*/  @!P2 LDC.64 R20, c[0x0][0x218] ;  /* 0x00008600ff14ab82 */ /* 0x000ee20000000a00 */
        /* <DEDUP_REMOVED lines=8> */
[----:B------:R2:W-:Y:S01]  /*5aa0*/  @P3 STS.128 [R213+0x8800], RZ ;  /* 0x008800ffd5003388 */ /* 0x0005e20000000c00 */
[----:B------:R-:W1:Y:S02]  /*5ab0*/  @!P4 LDC.64 R18, c[0x0][0x218] ;  /* 0x00008600ff12cb82 */ /* 0x000e640000000a00 */
[----:B------:R-:W-:Y:S01]  /*5ac0*/  @!P4 LEA.HI.X R49, R6, R17, R26, 0x1, P1 ;  /* 0x000000110631c211 */ /* 0x000fe200008f0c1a */
[C---:B------:R-:W-:Y:S01]  /*5ad0*/  @!P3 IMAD.X R26, R37.reuse, 0x1, R144, P6 ;  /* 0x00000001251ab824 */ /* 0x040fe200030e0690 */
[----:B------:R-:W-:Y:S01]  /*5ae0*/  @!P2 IADD3 R6, P1, R4, R145, RZ ;  /* 0x000000910406a210 */ /* 0x000fe20007f3e0ff */
[----:B------:R-:W-:Y:S01]  /*5af0*/  @!PT LDS RZ, [RZ] ;  /* 0x00000000fffff984 */ /* 0x000fe20000000800 */
[----:B------:R-:W-:Y:S01]  /*5b00*/  @!PT LDS RZ, [RZ] ;  /* 0x00000000fffff984 */ /* 0x000fe20000000800 */
[----:B------:R-:W-:Y:S01]  /*5b10*/  @!PT LDS RZ, [RZ] ;  /* 0x00000000fffff984 */ /* 0x000fe20000000800 */
[----:B------:R2:W-:Y:S03]  /*5b20*/  @!P3 LDGSTS.E.BYPASS.LTC128B.128 [R213+0x8800], desc[UR8][R42.64+0x80] ;  /* 0x088000802ad5bfae */ /* 0x0005e6000b901d48 */
        /* <DEDUP_REMOVED lines=10> */
[C---:B---3--:R-:W-:Y:S01]  /*5bd0*/  @!P2 LEA R20, P1, R6.reuse, R20, 0x1 ;  /* 0x000000140614a211 */ /* 0x048fe200078208ff */
        /* <DEDUP_REMOVED lines=46> */
.L_x_1495:
[----:B------:R-:W-:Y:S05]  /*5ec0*/  BSYNC B0 ;  /* 0x0000000000007941 */ /* 0x000fea0003800000 */
.L_x_1494:
[----:B------:R-:W0:Y:S01]  /*5ed0*/  LDGDEPBAR ;  /* 0x00000000000079af */ /* 0x000e220000000000 */
[----:B------:R-:W-:-:S04]  /*5ee0*/  IADD3 R145, P1, R100, R145, RZ ;  /* 0x0000009164917210 */ /* 0x000fc80007f3e0ff */
[----:B------:R-:W-:-:S09]  /*5ef0*/  IADD3.X R144, R3, R144, RZ, P1, !PT ;  /* 0x0000009003907210 */ /* 0x000fd20000ffe4ff */
.L_x_1491:
        /* <DEDUP_REMOVED lines=76> */
[--C-:B------:R-:W-:Y:S01]  /*63c0*/  FFMA.FTZ R135, R8, UR5, -R167.reuse ;  /* 0x0000000508877c23 */ /* 0x100fe200080108a7 */
[----:B------:R-:W-:Y:S01]  /*63d0*/  LDSM.16.MT88.4 R12, [R198+0xc800] ;  /* 0x00c80000c60c783b */ /* 0x000fe20000004200 */
[----:B------:R-:W1:Y:S01]  /*63e0*/  MUFU.EX2 R154, R154 ;  /* 0x0000009a009a7308 */ /* 0x000e620000000800 */
[--C-:B------:R-:W-:Y:S01]  /*63f0*/  FFMA.FTZ R2, R2, UR5, -R167.reuse ;  /* 0x0000000502027c23 */ /* 0x100fe200080108a7 */
[--C-:B------:R-:W-:Y:S01]  /*6400*/  FFMA.FTZ R158, R169, UR5, -R174.reuse ;  /* 0x00000005a99e7c23 */ /* 0x100fe200080108ae */
[----:B------:R-:W-:Y:S01]  /*6410*/  LDSM.16.MT88.4 R8, [R200+0xe800] ;  /* 0x00e80000c808783b */ /* 0x000fe20000004200 */
[--C-:B------:R-:W-:Y:S01]  /*6420*/  FFMA.FTZ R160, R165, UR5, -R174.reuse ;  /* 0x00000005a5a07c23 */ /* 0x100fe200080108ae */
[--C-:B------:R-:W-:Y:S01]  /*6430*/  FFMA.FTZ R161, R161, UR5, -R174.reuse ;  /* 0x00000005a1a17c23 */ /* 0x100fe200080108ae */
[--C-:B------:R-:W-:Y:S01]  /*6440*/  FFMA.FTZ R163, R163, UR5, -R174.reuse ;  /* 0x00000005a3a37c23 */ /* 0x100fe200080108ae */
[----:B------:R-:W2:Y:S01]  /*6450*/  LDSM.16.MT88.4 R56, [R197+0xe000] ;  /* 0x00e00000c538783b */ /* 0x000ea20000004200 */
        /* <DEDUP_REMOVED lines=9> */
[----:B-1----:R-:W-:Y:S01]  /*64f0*/  F2FP.BF16.F32.PACK_AB R96, R154, R157 ;  /* 0x0000009d9a60723e */ /* 0x002fe200000010ff */
[--C-:B------:R-:W-:Y:S01]  /*6500*/  FFMA.FTZ R175, R175, UR5, -R174.reuse ;  /* 0x00000005afaf7c23 */ /* 0x100fe200080108ae */
[----:B------:R-:W-:Y:S01]  /*6510*/  LDSM.16.MT88.4 R136, [R200+0xc800] ;  /* 0x00c80000c888783b */ /* 0x000fe20000004200 */
[--C-:B------:R-:W-:Y:S01]  /*6520*/  FFMA.FTZ R173, R173, UR5, -R174.reuse ;  /* 0x00000005adad7c23 */ /* 0x100fe200080108ae */
[----:B------:R-:W-:Y:S01]  /*6530*/  FFMA.FTZ R174, R171, UR5, -R174 ;  /* 0x00000005abae7c23 */ /* 0x000fe200080108ae */
[--C-:B------:R-:W-:Y:S01]  /*6540*/  FFMA.FTZ R171, R172, UR5, -R167.reuse ;  /* 0x00000005acab7c23 */ /* 0x100fe200080108a7 */
[----:B------:R-:W-:Y:S01]  /*6550*/  LDSM.16.MT88.4 R28, [R196+0xc800] ;  /* 0x00c80000c41c783b */ /* 0x000fe20000004200 */
[----:B------:R-:W-:Y:S01]  /*6560*/  MUFU.EX2 R156, R156 ;  /* 0x0000009c009c7308 */ /* 0x000fe20000000800 */
[--C-:B------:R-:W-:Y:S01]  /*6570*/  FFMA.FTZ R170, R170, UR5, -R167.reuse ;  /* 0x00000005aaaa7c23 */ /* 0x100fe200080108a7 */
[--C-:B------:R-:W-:Y:S01]  /*6580*/  FFMA.FTZ R168, R168, UR5, -R167.reuse ;  /* 0x00000005a8a87c23 */ /* 0x100fe200080108a7 */
[----:B------:R-:W-:Y:S01]  /*6590*/  LDSM.16.MT88.4 R24, [R198+0xe800] ;  /* 0x00e80000c618783b */ /* 0x000fe20000004200 */
        /* <DEDUP_REMOVED lines=211> */
.L_x_1500:
        /* <DEDUP_REMOVED lines=72> */
.L_x_1497:
[C---:B------:R-:W-:Y:S01]  /*7750*/  LEA R2, P1, R3.reuse, R222, 0x1 ;  /* 0x000000de03027211 */ /* 0x040fe200078208ff */
[----:B------:R-:W-:Y:S01]  /*7760*/  @P5 STS.128 [R213+0xc000], RZ ;  /* 0x00c000ffd5005388 */ /* 0x000fe20000000c00 */
[C---:B------:R-:W-:Y:S02]  /*7770*/  IADD3 R231, P2, R3.reuse, R210, RZ ;  /* 0x000000d203e77210 */ /* 0x040fe40007f5e0ff */
[----:B------:R-:W-:Y:S02]  /*7780*/  LEA.HI.X R3, R3, R229, R132, 0x1, P1 ;  /* 0x000000e503037211 */ /* 0x000fe400008f0c84 */
[CC--:B------:R-:W-:Y:S02]  /*7790*/  @!P5 LEA R234, P6, R231.reuse, R222.reuse, 0x1 ;  /* 0x000000dee7ead211 */ /* 0x0c0fe400078c08ff */
[----:B------:R-:W-:Y:S01]  /*77a0*/  IADD3.X R134, R132, R209, RZ, P2, !PT ;  /* 0x000000d184867210 */ /* 0x000fe200017fe4ff */
[----:B------:R-:W-:Y:S01]  /*77b0*/  @!PT LDS RZ, [RZ] ;  /* 0x00000000fffff984 */ /* 0x000fe20000000800 */
[----:B------:R-:W-:Y:S01]  /*77c0*/  @!PT LDS RZ, [RZ] ;  /* 0x00000000fffff984 */ /* 0x000fe20000000800 */
[----:B------:R-:W-:Y:S01]  /*77d0*/  @!PT LDS RZ, [RZ] ;  /* 0x00000000fffff984 */ /* 0x000fe20000000800 */
[----:B------:R-:W-:Y:S01]  /*77e0*/  @!P5 LDGSTS.E.BYPASS.LTC128B.128 [R213+0xc000], desc[UR8][R2.64] ;  /* 0x0c00000002d5dfae */ /* 0x000fe2000b901d48 */
[CC--:B------:R-:W-:Y:S02]  /*77f0*/  @!P4 LEA R232, P2, R231.reuse, R222.reuse, 0x1 ;  /* 0x000000dee7e8c211 */ /* 0x0c0fe400078408ff */
[CCC-:B------:R-:W-:Y:S01]  /*7800*/  @!P5 LEA.HI.X R235, R231.reuse, R229.reuse, R134.reuse, 0x1, P6 ;  /* 0x000000e5e7ebd211 */ /* 0x1c0fe200030f0c86 */
[----:B------:R-:W-:Y:S01]  /*7810*/  @P4 STS.128 [R213+0xe000], RZ ;  /* 0x00e000ffd5004388 */ /* 0x000fe20000000c00 */
[CCC-:B------:R-:W-:Y:S02]  /*7820*/  @!P4 LEA.HI.X R233, R231.reuse, R229.reuse, R134.reuse, 0x1, P2 ;  /* 0x000000e5e7e9c211 */ /* 0x1c0fe400010f0c86 */
[C---:B------:R-:W-:Y:S01]  /*7830*/  @!P3 LEA R230, P1, R231.reuse, R222, 0x1 ;  /* 0x000000dee7e6b211 */ /* 0x040fe200078208ff */
[----:B------:R-:W-:Y:S01]  /*7840*/  @!PT LDS RZ, [RZ] ;  /* 0x00000000fffff984 */ /* 0x000fe20000000800 */
[----:B------:R-:W-:Y:S01]  /*7850*/  @!PT LDS RZ, [RZ] ;  /* 0x00000000fffff984 */ /* 0x000fe20000000800 */
[----:B------:R-:W-:Y:S01]  /*7860*/  @!PT LDS RZ, [RZ] ;  /* 0x00000000fffff984 */ /* 0x000fe20000000800 */
[----:B------:R-:W-:Y:S01]  /*7870*/  @!P4 LDGSTS.E.BYPASS.LTC128B.128 [R213+0xe000], desc[UR8][R2.64+0x80] ;  /* 0x0e00008002d5cfae */ /* 0x000fe2000b901d48 */
[C---:B------:R-:W-:Y:S02]  /*7880*/  IADD3 R133, P6, R231.reuse, R210, RZ ;  /* 0x000000d2e7857210 */ /* 0x040fe40007fde0ff */
[----:B------:R-:W-:Y:S01]  /*7890*/  @!P3 LEA.HI.X R231, R231, R229, R134, 0x1, P1 ;  /* 0x000000e5e7e7b211 */ /* 0x000fe200008f0c86 */
[----:B------:R-:W-:Y:S01]  /*78a0*/  @P3 STS.128 [R213+0x10000], RZ ;  /* 0x010000ffd5003388 */ /* 0x000fe20000000c00 */
[----:B------:R-:W-:Y:S02]  /*78b0*/  IADD3.X R134, R134, R209, RZ, P6, !PT ;  /* 0x000000d186867210 */ /* 0x000fe400037fe4ff */
[CC--:B------:R-:W-:Y:S01]  /*78c0*/  @!P5 LEA R240, P6, R133.reuse, R222.reuse, 0x1 ;  /* 0x000000de85f0d211 */ /* 0x0c0fe200078c08ff */
        /* <DEDUP_REMOVED lines=30> */
[----:B------:R-:W-:Y:S03]  /*7ab0*/  @!P3 LDGSTS.E.BYPASS.LTC128B.128 [R213+0x10800], desc[UR8][R230.64+0x100] ;  /* 0x10800100e6d5bfae */ /* 0x000fe6000b901d48 */
[----:B------:R-:W-:Y:S01]  /*7ac0*/  @!P3 LEA.HI.X R229, R132, R229, R134, 0x1, P1 ;  /* 0x000000e584e5b211 */ /* 0x000fe200008f0c86 */
[----:B------:R-:W-:Y:S01]  /*7ad0*/  @P5 STS.128 [R213+0xd000], RZ ;  /* 0x00d000ffd5005388 */ /* 0x000fe20000000c00 */
[----:B------:R-:W-:Y:S03]  /*7ae0*/  ISETP.GT.AND P1, PT, R223, R208, PT ;  /* 0x000000d0df00720c */ /* 0x000fe60003f24270 */
        /* <DEDUP_REMOVED lines=201> */
[----:B------:R-:W2:Y:S01]  /*8780*/  MUFU.TANH R167, R133 ;  /* 0x0000008500a77308 */ /* 0x000ea20000002400 */
        /* <DEDUP_REMOVED lines=8> */
[C---:B-1----:R-:W-:Y:S03]  /*8810*/  HMMA.16816.F32.BF16 R28, R176.reuse, R136, R28 ;  /* 0x00000088b01c723c */ /* 0x042fe6000004181c */
[----:B------:R-:W-:Y:S01]  /*8820*/  FMUL.FTZ R232, R25, UR10 ;  /* 0x0000000a19e87c20 */ /* 0x000fe20008410000 */
[----:B------:R-:W-:Y:S01]  /*8830*/  FMUL.FTZ R237, R26, UR10 ;  /* 0x0000000a1aed7c20 */ /* 0x000fe20008410000 */
[----:B------:R-:W-:Y:S01]  /*8840*/  FMUL.FTZ R235, R27, UR10 ;  /* 0x0000000a1beb7c20 */ /* 0x000fe20008410000 */
[----:B------:R-:W-:Y:S03]  /*8850*/  HMMA.16816.F32.BF16 R32, R176, R138, R32 ;  /* 0x0000008ab020723c */ /* 0x000fe60000041820 */
[----:B------:R-:W1:Y:S02]  /*8860*/  MUFU.TANH R251, R251 ;  /* 0x000000fb00fb7308 */ /* 0x000e640000002400 */
[----:B------:R-:W-:Y:S01]  /*8870*/  FMUL.FTZ R222, R8, UR10 ;  /* 0x0000000a08de7c20 */ /* 0x000fe20008410000 */
[----:B------:R-:W-:Y:S07]  /*8880*/  FMUL.FTZ R132, R11, UR10 ;  /* 0x0000000a0b847c20 */ /* 0x000fee0008410000 */
[----:B------:R5:W1:Y:S10]  /*8890*/  MUFU.TANH R170, R222 ;  /* 0x000000de00aa7308 */ /* 0x000a740000002400 */
[----:B------:R-:W1:Y:S01]  /*88a0*/  MUFU.TANH R252, R252 ;  /* 0x000000fc00fc7308 */ /* 0x000e620000002400 */
        /* <DEDUP_REMOVED lines=8> */
[----:B------:R-:W-:Y:S01]  /*8930*/  FMUL.FTZ R35, R35, UR10 ;  /* 0x0000000a23237c20 */ /* 0x000fe20008410000 */
[----:B-----5:R-:W-:Y:S06]  /*8940*/  MOV R222, R2 ;  /* 0x0000000200de7202 */ /* 0x020fec0000000f00 */
[----:B------:R-:W2:Y:S10]  /*8950*/  MUFU.TANH R246, R246 ;  /* 0x000000f600f67308 */ /* 0x000eb40000002400 */
        /* <DEDUP_REMOVED lines=81> */
[C---:B--2---:R-:W-:Y:S02]  /*8e70*/  IMAD R4, R8.reuse, R5, R4 ;  /* 0x0000000508047224 */ /* 0x044fe400078e0204 */
[----:B------:R-:W-:Y:S05]  /*8e80*/  IMAD.WIDE.U32 R8, R8, UR7, RZ ;  /* 0x0000000708087c25 */ /* 0x000fea000f8e00ff */
[----:B------:R-:W-:Y:S01]  /*8e90*/  IADD3 R9, R9, R4, RZ ;  /* 0x0000000409097210 */ /* 0x000fe20007ffe0ff */
[----:B---3--:R-:W-:Y:S04]  /*8ea0*/  IMAD.IADD R6, R6, 0x1, -R7 ;  /* 0x0000000106067824 */ /* 0x008fe800078e0a07 */
[CC--:B----4-:R-:W-:Y:S01]  /*8eb0*/  IMAD.WIDE.U32 R8, R6.reuse, R2.reuse, R8 ;  /* 0x0000000206087225 */ /* 0x0d0fe200078e0008 */
[----:B------:R-:W-:Y:S05]  /*8ec0*/  SHF.R.S32.HI R5, RZ, 0x1f, R6 ;  /* 0x0000001fff057819 */ /* 0x000fea0000011406 */
[----:B------:R-:W-:Y:S04]  /*8ed0*/  IMAD R5, R5, R2, RZ ;  /* 0x0000000205057224 */ /* 0x000fe800078e02ff */
[----:B------:R-:W-:Y:S01]  /*8ee0*/  IMAD R5, R6, R3, R5 ;  /* 0x0000000306057224 */ /* 0x000fe200078e0205 */
[----:B------:R-:W-:Y:S03]  /*8ef0*/  MOV R3, R8 ;  /* 0x0000000800037202 */ /* 0x000fe60000000f00 */
[----:B------:R-:W-:Y:S07]  /*8f00*/  IMAD.IADD R2, R9, 0x1, R5 ;  /* 0x0000000109027824 */ /* 0x000fee00078e0205 */
.L_x_1499:
        /* <DEDUP_REMOVED lines=20> */
[C---:B------:R-:W-:Y:S03]  /*9050*/  IADD3 R3, P6, R212.reuse, R5, RZ ;  /* 0x00000005d4037210 */ /* 0x040fe60007fde0ff */
        /* <DEDUP_REMOVED lines=68> */
.L_x_1498:
[----:B------:R-:W-:Y:S01]  /*94a0*/  FMNMX.FTZ R5, R250, R135, !PT ;  /* 0x00000087fa057209 */ /* 0x000fe20007810000 */
[----:B--2---:R-:W-:Y:S01]  /*94b0*/  LDSM.16.MT88.4 R16, [R200+0xc000] ;  /* 0x00c00000c810783b */ /* 0x004fe20000004200 */
[----:B-1----:R-:W-:Y:S02]  /*94c0*/  FMNMX.FTZ R2, R251, R0, !PT ;  /* 0x00000000fb027209 */ /* 0x002fe40007810000 */
        /* <DEDUP_REMOVED lines=161> */
[----:B------:R-:W-:Y:S01]  /*9ee0*/  ISETP.GT.AND P1, PT, R223, R208, PT ;  /* 0x000000d0df00720c */ /* 0x000fe20003f24270 */
        /* <DEDUP_REMOVED lines=247> */
.L_x_1496:
        /* <DEDUP_REMOVED lines=264> */
.L_x_1502:
[----:B------:R-:W-:Y:S05]  /*bee0*/  BSYNC B0 ;  /* 0x0000000000007941 */ /* 0x000fea0003800000 */
.L_x_1501:
        /* <DEDUP_REMOVED lines=37> */
.L_x_1504:
[----:B------:R-:W-:Y:S05]  /*c140*/  BSYNC B0 ;  /* 0x0000000000007941 */ /* 0x000fea0003800000 */
.L_x_1503:
        /* <DEDUP_REMOVED lines=14> */
.L_x_1506:
[----:B------:R-:W-:Y:S05]  /*c230*/  BSYNC B0 ;  /* 0x0000000000007941 */ /* 0x000fea0003800000 */
.L_x_1505:
        /* <DEDUP_REMOVED lines=13> */
.L_x_1508:
[----:B------:R-:W-:Y:S05]  /*c310*/  BSYNC B0 ;  /* 0x0000000000007941 */ /* 0x000fea0003800000 */
.L_x_1507:
        /* <DEDUP_REMOVED lines=13> */
.L_x_1510:
[----:B------:R-:W-:Y:S05]  /*c3f0*/  BSYNC B0 ;  /* 0x0000000000007941 */ /* 0x000fea0003800000 */
.L_x_1509:
        /* <DEDUP_REMOVED lines=13> */
.L_x_1512:
[----:B------:R-:W-:Y:S05]  /*c4d0*/  BSYNC B0 ;  /* 0x0000000000007941 */ /* 0x000fea0003800000 */
.L_x_1511:
        /* <DEDUP_REMOVED lines=13> */
.L_x_1514:
[----:B------:R-:W-:Y:S05]  /*c5b0*/  BSYNC B0 ;  /* 0x0000000000007941 */ /* 0x000fea0003800000 */
.L_x_1513:
        /* <DEDUP_REMOVED lines=13> */
.L_x_1516:
[----:B------:R-:W-:Y:S05]  /*c690*/  BSYNC B0 ;  /* 0x0000000000007941 */ /* 0x000fea0003800000 */
.L_x_1515:
        /* <DEDUP_REMOVED lines=11> */
.L_x_1517:
        /* <DEDUP_REMOVED lines=11> */
.L_x_7937:


//--------------------- .text._ZN5flash24flash_fwd_splitkv_kernelI23Flash_fwd_kernel_traitsILi192ELi64ELi64ELi4ELb0ELb0EN7cutlass10bfloat16_tE19Flash_kernel_traitsILi192ELi64ELi64ELi4ES3_EELb0ELb0ELb0ELb0ELb0ELb0ELb1ELb1EEEvNS_16Flash_fwd_paramsE --------------------------
	.section	.text._ZN5flash24flash_fwd_splitkv_kernelI23Flash_fwd_kernel_traitsILi192ELi64ELi64ELi4ELb0ELb0EN7cutlass10bfloat16_tE19Flash_kernel_traitsILi192ELi64ELi64ELi4ES3_EELb0ELb0ELb0ELb0ELb0ELb0ELb1ELb1EEEvNS_16Flash_fwd_paramsE,"ax",@progbits
	.align	128
        .global         _ZN5flash24flash_fwd_splitkv_kernelI23Flash_fwd_kernel_traitsILi192ELi64ELi64ELi4ELb0ELb0EN7cutlass10bfloat16_tE19Flash_kernel_traitsILi192ELi64ELi64ELi4ES3_EELb0ELb0ELb0ELb0ELb0ELb0ELb1ELb1EEEvNS_16Flash_fwd_paramsE
        .type           _ZN5flash24flash_fwd_splitkv_kernelI23Flash_fwd_kernel_traitsILi192ELi64ELi64ELi4ELb0ELb0EN7cutlass10bfloat16_tE19Flash_kernel_traitsILi192ELi64ELi64ELi4ES3_EELb0ELb0ELb0ELb0ELb0ELb0ELb1ELb1EEEvNS_16Flash_fwd_paramsE,@function
        .size           _ZN5flash24flash_fwd_splitkv_kernelI23Flash_fwd_kernel_traitsILi192ELi64ELi64ELi4ELb0ELb0EN7cutlass10bfloat16_tE19Flash_kernel_traitsILi192ELi64ELi64ELi4ES3_EELb0ELb0ELb0ELb0ELb0ELb0ELb1ELb1EEEvNS_16Flash_fwd_paramsE,(.L_x_7900 - _ZN5flash24flash_fwd_splitkv_kernelI23Flash_fwd_kernel_traitsILi192ELi64ELi64ELi4ELb0ELb0EN7cutlass10bfloat16_tE19Flash_kernel_traitsILi192ELi64ELi64ELi4ES3_EELb0ELb0ELb0ELb0ELb0ELb0ELb1ELb1EEEvNS_16Flash_fwd_paramsE)
        .other          _ZN5flash24flash_fwd_splitkv_kernelI23Flash_fwd_kernel_traitsILi192ELi64ELi64ELi4ELb0ELb0EN7cutlass10bfloat16_tE19Flash_kernel_traitsILi192ELi64ELi64ELi4ES3_EELb0ELb0ELb0ELb0ELb0ELb0ELb1ELb1EEEvNS_16Flash_fwd_paramsE,@"STO_CUDA_ENTRY STV_DEFAULT"
_ZN5flash24flash_fwd_splitkv_kernelI23Flash_fwd_kernel_traitsILi192ELi64ELi64ELi4ELb0ELb0EN7cutlass10bfloat16_tE19Flash_kernel_traitsILi192ELi64ELi64ELi4ES3_EELb0ELb0ELb0ELb0ELb0ELb0ELb1ELb1EEEvNS_16Flash_fwd_paramsE:
.text._ZN5flash24flash_fwd_splitkv_kernelI23Flash_fwd_kernel_traitsILi192ELi64ELi64ELi4ELb0ELb0EN7cutlass10bfloat16_tE19Flash_kernel_traitsILi192ELi64ELi64ELi4ES3_EELb0ELb0ELb0ELb0ELb0ELb0ELb1ELb1EEEvNS_16Flash_fwd_paramsE:
[----:B------:R-:W-:Y:S08]  /*0000*/  LDC R1, c[0x0][0x28] ;  /* 0x00000a00ff017b82 */ /* 0x000ff00000000800 */
[----:B------:R-:W1:Y:S01]  /*0010*/  LDC R0, c[0x0][0x270] ;  /* 0x00009c00ff007b82 */ /* 0x000e620000000800 */
[----:B------:R-:W2:Y:S01]  /*0020*/  S2R R205, SR_CTAID.X ;  /* 0x0000000000cd7919 */ /* 0x000ea20000002500 */
[----:B------:R-:W-:Y:S01]  /*0030*/  BSSY B4, `(.L_x_1518) ;  /* 0x000001b000047945 */ /* 0x000fe20003800000 */
[----:B------:R-:W-:-:S05]  /*0040*/  MOV R206, 0x1e0 ;  /* 0x000001e000ce7802 */ /* 0x000fca0000000f00 */
[----:B------:R-:W3:Y:S08]  /*0050*/  S2UR UR4, SR_CTAID.Z ;  /* 0x00000000000479c3 */ /* 0x000ef00000002700 */
[----:B------:R-:W4:Y:S01]  /*0060*/  S2UR UR8, SR_CTAID.Y ;  /* 0x00000000000879c3 */ /* 0x000f220000002600 */
[----:B-1----:R-:W1:Y:S01]  /*0070*/  I2F.U32.RP R6, R0 ;  /* 0x0000000000067306 */ /* 0x002e620000209000 */
[----:B------:R-:W-:-:S06]  /*0080*/  ISETP.NE.U32.AND P0, PT, R0, RZ, PT ;  /* 0x000000ff0000720c */ /* 0x000fcc0003f05070 */
[----:B------:R-:W2:Y:S01]  /*0090*/  LDC.64 R16, c[0x0][0x198] ;  /* 0x00006600ff107b82 */ /* 0x000ea20000000a00 */
[----:B-1----:R-:W1:Y:S02]  /*00a0*/  MUFU.RCP R4, R6 ;  /* 0x0000000600047308 */ /* 0x002e640000001000 */
[----:B-1----:R-:W-:-:S05]  /*00b0*/  VIADD R4, R4, 0xffffffe ;  /* 0x0ffffffe04047836 */ /* 0x002fca0000000000 */
[----:B------:R-:W1:Y:S01]  /*00c0*/  LDC R6, c[0x0][0x10] ;  /* 0x00000400ff067b82 */ /* 0x000e620000000800 */
[----:B------:R-:W5:Y:S02]  /*00d0*/  F2I.FTZ.U32.TRUNC.NTZ R3, R4 ;  /* 0x0000000400037305 */ /* 0x000f64000021f000 */
[----:B-----5:R-:W-:-:S04]  /*00e0*/  IMAD.MOV R2, RZ, RZ, -R3 ;  /* 0x000000ffff027224 */ /* 0x020fc800078e0a03 */
[----:B------:R-:W-:Y:S01]  /*00f0*/  IMAD R5, R2, R0, RZ ;  /* 0x0000000002057224 */ /* 0x000fe200078e02ff */
[----:B------:R-:W-:-:S05]  /*0100*/  MOV R2, RZ ;  /* 0x000000ff00027202 */ /* 0x000fca0000000f00 */
[----:B------:R-:W-:-:S06]  /*0110*/  IMAD.HI.U32 R5, R3, R5, R2 ;  /* 0x0000000503057227 */ /* 0x000fcc00078e0002 */
[----:B---3--:R-:W-:-:S04]  /*0120*/  IMAD.HI.U32 R209, R5, UR4, RZ ;  /* 0x0000000405d17c27 */ /* 0x008fc8000f8e00ff */
[----:B------:R-:W-:-:S04]  /*0130*/  IMAD.MOV R3, RZ, RZ, -R209 ;  /* 0x000000ffff037224 */ /* 0x000fc800078e0ad1 */
[----:B------:R-:W-:-:S05]  /*0140*/  IMAD R3, R0, R3, UR4 ;  /* 0x0000000400037e24 */ /* 0x000fca000f8e0203 */
[----:B------:R-:W-:-:S13]  /*0150*/  ISETP.GE.U32.AND P2, PT, R3, R0, PT ;  /* 0x000000000300720c */ /* 0x000fda0003f46070 */
[----:B------:R-:W-:Y:S01]  /*0160*/  @P2 IADD3 R3, R3, -R0, RZ ;  /* 0x8000000003032210 */ /* 0x000fe20007ffe0ff */
[----:B------:R-:W-:-:S03]  /*0170*/  @P2 VIADD R209, R209, 0x1 ;  /* 0x00000001d1d12836 */ /* 0x000fc60000000000 */
[----:B------:R-:W-:-:S13]  /*0180*/  ISETP.GE.U32.AND P1, PT, R3, R0, PT ;  /* 0x000000000300720c */ /* 0x000fda0003f26070 */
[----:B------:R-:W-:Y:S02]  /*0190*/  @P1 IADD3 R209, R209, 0x1, RZ ;  /* 0x00000001d1d11810 */ /* 0x000fe40007ffe0ff */
[----:B------:R-:W-:-:S04]  /*01a0*/  @!P0 LOP3.LUT R209, RZ, R0, RZ, 0x33, !PT ;  /* 0x00000000ffd18212 */ /* 0x000fc800078e33ff */
[----:B------:R-:W-:-:S05]  /*01b0*/  IADD3 R207, -R209, RZ, RZ ;  /* 0x000000ffd1cf7210 */ /* 0x000fca0007ffe1ff */
[----:B-12-4-:R-:W-:Y:S02]  /*01c0*/  IMAD R207, R0, R207, UR4 ;  /* 0x0000000400cf7e24 */ /* 0x016fe4000f8e02cf */
[----:B------:R-:W-:Y:S05]  /*01d0*/  CALL.REL.NOINC `($_ZN5flash24flash_fwd_splitkv_kernelI23Flash_fwd_kernel_traitsILi192ELi64ELi64ELi4ELb0ELb0EN7cutlass10bfloat16_tE19Flash_kernel_traitsILi192ELi64ELi64ELi4ES3_EELb0ELb0ELb0ELb0ELb0ELb0ELb1ELb1EEEvNS_16Flash_fwd_paramsE$_ZN5flash30compute_attn_1rowblock_splitkvI23Flash_fwd_kernel_traitsILi192ELi64ELi64ELi4ELb0ELb0EN7cutlass10bfloat16_tE19Flash_kernel_traitsILi192ELi64ELi64ELi4ES3_EELb0ELb0ELb0ELb0ELb0ELb0ELb1ELb1ENS_16Flash_fwd_paramsEEEvRKT8_iiiii) ;  /* 0x0000000000087944 */ /* 0x000fea0003c00000 */
[----:B------:R-:W-:Y:S05]  /*01e0*/  BSYNC B4 ;  /* 0x0000000000047941 */ /* 0x000fea0003800000 */
.L_x_1518:
[----:B------:R-:W-:Y:S05]  /*01f0*/  EXIT ;  /* 0x000000000000794d */ /* 0x000fea0003800000 */
        .type           $_ZN5flash24flash_fwd_splitkv_kernelI23Flash_fwd_kernel_traitsILi192ELi64ELi64ELi4ELb0ELb0EN7cutlass10bfloat16_tE19Flash_kernel_traitsILi192ELi64ELi64ELi4ES3_EELb0ELb0ELb0ELb0ELb0ELb0ELb1ELb1EEEvNS_16Flash_fwd_paramsE$_ZN5flash30compute_attn_1rowblock_splitkvI23Flash_fwd_kernel_traitsILi192ELi64ELi64ELi4ELb0ELb0EN7cutlass10bfloat16_tE19Flash_kernel_traitsILi192ELi64ELi64ELi4ES3_EELb0ELb0ELb0ELb0ELb0ELb0ELb1ELb1ENS_16Flash_fwd_paramsEEEvRKT8_iiiii,@function
        .size           $_ZN5flash24flash_fwd_splitkv_kernelI23Flash_fwd_kernel_traitsILi192ELi64ELi64ELi4ELb0ELb0EN7cutlass10bfloat16_tE19Flash_kernel_traitsILi192ELi64ELi64ELi4ES3_EELb0ELb0ELb0ELb0ELb0ELb0ELb1ELb1EEEvNS_16Flash_fwd_paramsE$_ZN5flash30compute_attn_1rowblock_splitkvI23Flash_fwd_kernel_traitsILi192ELi64ELi64ELi4ELb0ELb0EN7cutlass10bfloat16_tE19Flash_kernel_traitsILi192ELi64ELi64ELi4ES3_EELb0ELb0ELb0ELb0ELb0ELb0ELb1ELb1ENS_16Flash_fwd_paramsEEEvRKT8_iiiii,(.L_x_7900 - $_ZN5flash24flash_fwd_splitkv_kernelI23Flash_fwd_kernel_traitsILi192ELi64ELi64ELi4ELb0ELb0EN7cutlass10bfloat16_tE19Flash_kernel_traitsILi192ELi64ELi64ELi4ES3_EELb0ELb0ELb0ELb0ELb0ELb0ELb1ELb1EEEvNS_16Flash_fwd_paramsE$_ZN5flash30compute_attn_1rowblock_splitkvI23Flash_fwd_kernel_traitsILi192ELi64ELi64ELi4ELb0ELb0EN7cutlass10bfloat16_tE19Flash_kernel_traitsILi192ELi64ELi64ELi4ES3_EELb0ELb0ELb0ELb0ELb0ELb0ELb1ELb1ENS_16Flash_fwd_paramsEEEvRKT8_iiiii)
$_ZN5flash24flash_fwd_splitkv_kernelI23Flash_fwd_kernel_traitsILi192ELi64ELi64ELi4ELb0ELb0EN7cutlass10bfloat16_tE19Flash_kernel_traitsILi192ELi64ELi64ELi4ES3_EELb0ELb0ELb0ELb0ELb0ELb0ELb1ELb1EEEvNS_16Flash_fwd_paramsE$_ZN5flash30compute_attn_1rowblock_splitkvI23Flash_fwd_kernel_traitsILi192ELi64ELi64ELi4ELb0ELb0EN7cutlass10bfloat16_tE19Flash_kernel_traitsILi192ELi64ELi64ELi4ES3_EELb0ELb0ELb0ELb0ELb0ELb0ELb1ELb1ENS_16Flash_fwd_paramsEEEvRKT8_iiiii:
        /* <DEDUP_REMOVED lines=18> */
[----:B--2---:R-:W-:-:S06]  /*0320*/  @P0 IADD3 R208, R3, -R4, RZ ;  /* 0x8000000403d00210 */ /* 0x004fcc0007ffe0ff */
        /* <DEDUP_REMOVED lines=9> */
.L_x_1520:
[----:B------:R-:W-:Y:S05]  /*03c0*/  BSYNC B0 ;  /* 0x0000000000007941 */ /* 0x000fea0003800000 */
.L_x_1519:
        /* <DEDUP_REMOVED lines=8> */
.L_x_1522:
[----:B------:R3:W5:Y:S02]  /*0450*/  LD.E R71, desc[UR6][R16.64+0xb8] ;  /* 0x0000b80610477980 */ /* 0x000764000c101900 */
.L_x_1523:
[----:B------:R-:W-:Y:S05]  /*0460*/  BSYNC B0 ;  /* 0x0000000000007941 */ /* 0x000fea0003800000 */
.L_x_1521:
[----:B--2-4-:R-:W2:Y:S01]  /*0470*/  LD.E.64 R2, desc[UR6][R16.64+0xf8] ;  /* 0x0000f80610027980 */ /* 0x014ea2000c101b00 */
        /* <DEDUP_REMOVED lines=9> */
.L_x_1525:
[----:B------:R-:W2:Y:S01]  /*0510*/  LD.E.64 R2, desc[UR6][R16.64+0x108] ;  /* 0x0001080610027980 */ /* 0x000ea2000c101b00 */
[----:B------:R-:W-:Y:S01]  /*0520*/  BSSY B0, `(.L_x_1527) ;  /* 0x0000006000007945 */ /* 0x000fe20003800000 */
[----:B------:R-:W-:Y:S01]  /*0530*/  IMAD.MOV.U32 R0, RZ, RZ, RZ ;  /* 0x000000ffff007224 */ /* 0x000fe200078e00ff */
[----:B--2---:R-:W-:-:S04]  /*0540*/  ISETP.NE.U32.AND P0, PT, R2, RZ, PT ;  /* 0x000000ff0200720c */ /* 0x004fc80003f05070 */
[----:B------:R-:W-:-:S13]  /*0550*/  ISETP.NE.AND.EX P0, PT, R3, RZ, PT, P0 ;  /* 0x000000ff0300720c */ /* 0x000fda0003f05300 */
[----:B------:R-:W-:Y:S05]  /*0560*/  @!P0 BRA `(.L_x_1528) ;  /* 0x0000000000048947 */ /* 0x000fea0003800000 */
[----:B------:R2:W5:Y:S02]  /*0570*/  LD.E R0, desc[UR6][R16.64+0xbc] ;  /* 0x0000bc0610007980 */ /* 0x000564000c101900 */
.L_x_1528:
[----:B------:R-:W-:Y:S05]  /*0580*/  BSYNC B0 ;  /* 0x0000000000007941 */ /* 0x000fea0003800000 */
.L_x_1527:
[----:B-----5:R-:W-:Y:S02]  /*0590*/  IADD3 R69, R71, R0, RZ ;  /* 0x0000000047457210 */ /* 0x020fe40007ffe0ff */
.L_x_1526:
[----:B------:R-:W-:Y:S05]  /*05a0*/  BSYNC B1 ;  /* 0x0000000000017941 */ /* 0x000fea0003800000 */
.L_x_1524:
[----:B------:R-:W-:Y:S01]  /*05b0*/  IMAD.SHL.U32 R77, R205, 0x40, RZ ;  /* 0x00000040cd4d7824 */ /* 0x000fe200078e00ff */
[----:B------:R-:W-:Y:S01]  /*05c0*/  MOV R2, R206 ;  /* 0x000000ce00027202 */ /* 0x000fe20000000f00 */
[----:B------:R-:W-:-:S03]  /*05d0*/  IMAD.MOV.U32 R3, RZ, RZ, 0x0 ;  /* 0x00000000ff037424 */ /* 0x000fc600078e00ff */
[----:B------:R-:W-:-:S13]  /*05e0*/  ISETP.GT.AND P0, PT, R208, R77, PT ;  /* 0x0000004dd000720c */ /* 0x000fda0003f04270 */
[----:B-123--:R-:W-:Y:S05]  /*05f0*/  @!P0 RET.REL.NODEC R2 `(_ZN5flash24flash_fwd_splitkv_kernelI23Flash_fwd_kernel_traitsILi192ELi64ELi64ELi4ELb0ELb0EN7cutlass10bfloat16_tE19Flash_kernel_traitsILi192ELi64ELi64ELi4ES3_EELb0ELb0ELb0ELb0ELb0ELb0ELb1ELb1EEEvNS_16Flash_fwd_paramsE) ;  /* 0xfffffff802808950 */ /* 0x00efea0003c3ffff */
[----:B------:R-:W2:Y:S01]  /*0600*/  LD.E R0, desc[UR6][R16.64+0xb8] ;  /* 0x0000b80610007980 */ /* 0x000ea2000c101900 */
[----:B------:R-:W-:-:S04]  /*0610*/  IABS R5, R6 ;  /* 0x0000000600057213 */ /* 0x000fc80000000000 */
[----:B------:R-:W1:Y:S08]  /*0620*/  I2F.RP R3, R5 ;  /* 0x0000000500037306 */ /* 0x000e700000209400 */
[----:B-1----:R-:W1:Y:S02]  /*0630*/  MUFU.RCP R8, R3 ;  /* 0x0000000300087308 */ /* 0x002e640000001000 */
[----:B-1----:R-:W-:-:S06]  /*0640*/  VIADD R8, R8, 0xffffffe ;  /* 0x0ffffffe08087836 */ /* 0x002fcc0000000000 */
[----:B------:R-:W1:Y:S02]  /*0650*/  F2I.FTZ.U32.TRUNC.NTZ R9, R8 ;  /* 0x0000000800097305 */ /* 0x000e64000021f000 */
[----:B-1----:R-:W-:Y:S02]  /*0660*/  IMAD.MOV R2, RZ, RZ, -R9 ;  /* 0x000000ffff027224 */ /* 0x002fe400078e0a09 */
[----:B------:R-:W-:Y:S02]  /*0670*/  IMAD.MOV.U32 R8, RZ, RZ, RZ ;  /* 0x000000ffff087224 */ /* 0x000fe400078e00ff */
[----:B------:R-:W-:-:S04]  /*0680*/  IMAD R3, R2, R5, RZ ;  /* 0x0000000502037224 */ /* 0x000fc800078e02ff */
[----:B------:R-:W-:-:S04]  /*0690*/  IMAD.HI.U32 R3, R9, R3, R8 ;  /* 0x0000000309037227 */ /* 0x000fc800078e0008 */
[----:B--2---:R-:W-:-:S05]  /*06a0*/  VIADD R0, R0, 0x3f ;  /* 0x0000003f00007836 */ /* 0x004fca0000000000 */
[----:B------:R-:W-:-:S04]  /*06b0*/  SHF.R.S32.HI R7, RZ, 0x1f, R0 ;  /* 0x0000001fff077819 */ /* 0x000fc80000011400 */
[----:B------:R-:W-:Y:S02]  /*06c0*/  LEA.HI R7, R7, R0, RZ, 0x6 ;  /* 0x0000000007077211 */ /* 0x000fe400078f30ff */
[-C--:B------:R-:W-:Y:S02]  /*06d0*/  IABS R0, R6.reuse ;  /* 0x0000000600007213 */ /* 0x080fe40000000000 */
[----:B------:R-:W-:-:S03]  /*06e0*/  LEA.HI.SX32 R7, R7, R6, 0x1a ;  /* 0x0000000607077211 */ /* 0x000fc600078fd2ff */
[----:B------:R-:W-:Y:S02]  /*06f0*/  IMAD.MOV R0, RZ, RZ, -R0 ;  /* 0x000000ffff007224 */ /* 0x000fe400078e0a00 */
[----:B------:R-:W-:-:S05]  /*0700*/  VIADD R7, R7, 0xffffffff ;  /* 0xffffffff07077836 */ /* 0x000fca0000000000 */
[----:B------:R-:W-:Y:S02]  /*0710*/  IABS R2, R7 ;  /* 0x0000000700027213 */ /* 0x000fe40000000000 */
[----:B------:R-:W-:-:S03]  /*0720*/  LOP3.LUT R7, R7, R6, RZ, 0x3c, !PT ;  /* 0x0000000607077212 */ /* 0x000fc600078e3cff */
[----:B------:R-:W-:Y:S01]  /*0730*/  IMAD.HI.U32 R3, R3, R2, RZ ;  /* 0x0000000203037227 */ /* 0x000fe200078e00ff */
[----:B------:R-:W-:-:S03]  /*0740*/  ISETP.GE.AND P0, PT, R7, RZ, PT ;  /* 0x000000ff0700720c */ /* 0x000fc60003f06270 */
[----:B------:R-:W-:-:S05]  /*0750*/  IMAD R0, R3, R0, R2 ;  /* 0x0000000003007224 */ /* 0x000fca00078e0202 */
[----:B------:R-:W-:-:S13]  /*0760*/  ISETP.GT.U32.AND P1, PT, R5, R0, PT ;  /* 0x000000000500720c */ /* 0x000fda0003f24070 */
[----:B------:R-:W-:Y:S02]  /*0770*/  @!P1 IMAD.IADD R0, R0, 0x1, -R5 ;  /* 0x0000000100009824 */ /* 0x000fe400078e0a05 */
[----:B------:R-:W-:Y:S01]  /*0780*/  @!P1 VIADD R3, R3, 0x1 ;  /* 0x0000000103039836 */ /* 0x000fe20000000000 */
[----:B------:R-:W-:Y:S02]  /*0790*/  ISETP.NE.AND P1, PT, R6, RZ, PT ;  /* 0x000000ff0600720c */ /* 0x000fe40003f25270 */
[----:B------:R-:W-:Y:S01]  /*07a0*/  ISETP.GE.U32.AND P2, PT, R0, R5, PT ;  /* 0x000000050000720c */ /* 0x000fe20003f46070 */
[----:B------:R-:W-:-:S05]  /*07b0*/  VIADD R5, R69, 0x3f ;  /* 0x0000003f45057836 */ /* 0x000fca0000000000 */
[----:B------:R-:W-:-:S04]  /*07c0*/  SHF.R.S32.HI R0, RZ, 0x1f, R5 ;  /* 0x0000001fff007819 */ /* 0x000fc80000011405 */
[----:B------:R-:W-:-:S03]  /*07d0*/  LEA.HI R0, R0, R5, RZ, 0x6 ;  /* 0x0000000500007211 */ /* 0x000fc600078f30ff */
[----:B------:R-:W-:Y:S01]  /*07e0*/  @P2 VIADD R3, R3, 0x1 ;  /* 0x0000000103032836 */ /* 0x000fe20000000000 */
[----:B------:R-:W-:-:S03]  /*07f0*/  SHF.R.S32.HI R133, RZ, 0x6, R0 ;  /* 0x00000006ff857819 */ /* 0x000fc60000011400 */
[----:B------:R-:W-:Y:S01]  /*0800*/  @!P0 IMAD.MOV R3, RZ, RZ, -R3 ;  /* 0x000000ffff038224 */ /* 0x000fe200078e0a03 */
[----:B------:R-:W-:-:S05]  /*0810*/  @!P1 LOP3.LUT R3, RZ, R6, RZ, 0x33, !PT ;  /* 0x00000006ff039212 */ /* 0x000fca00078e33ff */
[----:B------:R-:W-:-:S05]  /*0820*/  IMAD R202, R3, UR8, RZ ;  /* 0x0000000803ca7c24 */ /* 0x000fca000f8e02ff */
[----:B------:R-:W-:-:S04]  /*0830*/  VIADDMNMX R133, R202, R3, R133, PT ;  /* 0x00000003ca857246 */ /* 0x000fc80003800185 */
[----:B------:R-:W-:-:S13]  /*0840*/  ISETP.GE.AND P0, PT, R202, R133, PT ;  /* 0x00000085ca00720c */ /* 0x000fda0003f06270 */
[----:B------:R-:W-:Y:S05]  /*0850*/  @!P0 BRA `(.L_x_1529) ;  /* 0x0000000800488947 */ /* 0x000fea0003800000 */
[----:B------:R-:W2:Y:S04]  /*0860*/  LD.E.64 R2, desc[UR6][R16.64+0xb0] ;  /* 0x0000b00610027980 */ /* 0x000ea8000c101b00 */
[----:B------:R-:W3:Y:S04]  /*0870*/  LD.E R4, desc[UR6][R16.64+0x60] ;  /* 0x0000600610047980 */ /* 0x000ee8000c101900 */
[----:B------:R-:W4:Y:S04]  /*0880*/  LD.E R0, desc[UR6][R16.64+0xcc] ;  /* 0x0000cc0610007980 */ /* 0x000f28000c101900 */
[----:B------:R-:W4:Y:S04]  /*0890*/  LD.E.64 R6, desc[UR6][R16.64+0x78] ;  /* 0x0000780610067980 */ /* 0x000f28000c101b00 */
[----:B------:R-:W4:Y:S04]  /*08a0*/  LD.E.64 R10, desc[UR6][R16.64+0xa8] ;  /* 0x0000a806100a7980 */ /* 0x000f28000c101b00 */
[----:B------:R1:W5:Y:S01]  /*08b0*/  LD.E R9, desc[UR6][R16.64+0xc0] ;  /* 0x0000c00610097980 */ /* 0x000362000c101900 */
[----:B------:R-:W-:Y:S01]  /*08c0*/  SHF.R.S32.HI R8, RZ, 0x1f, R57 ;  /* 0x0000001fff087819 */ /* 0x000fe20000011439 */
[----:B------:R-:W-:Y:S03]  /*08d0*/  BSSY B0, `(.L_x_1530) ;  /* 0x0000029000007945 */ /* 0x000fe60003800000 */
[----:B------:R-:W-:-:S04]  /*08e0*/  LEA.HI R5, R8, R57, RZ, 0x4 ;  /* 0x0000003908057211 */ /* 0x000fc800078f20ff */
[----:B------:R-:W-:-:S05]  /*08f0*/  LOP3.LUT R8, R5, 0xfffffff0, RZ, 0xc0, !PT ;  /* 0xfffffff005087812 */ /* 0x000fca00078ec0ff */
[----:B------:R-:W-:-:S04]  /*0900*/  IMAD.IADD R8, R57, 0x1, -R8 ;  /* 0x0000000139087824 */ /* 0x000fc800078e0a08 */
[C---:B------:R-:W-:Y:S01]  /*0910*/  IMAD.SHL.U32 R12, R8.reuse, 0x4, RZ ;  /* 0x00000004080c7824 */ /* 0x040fe200078e00ff */
[----:B------:R-:W-:-:S03]  /*0920*/  ISETP.NE.AND P6, PT, R8, RZ, PT ;  /* 0x000000ff0800720c */ /* 0x000fc60003fc5270 */
[----:B------:R-:W-:Y:S01]  /*0930*/  VIADD R8, R12, 0x40 ;  /* 0x000000400c087836 */ /* 0x000fe20000000000 */
[----:B------:R-:W-:Y:S01]  /*0940*/  SHF.R.S32.HI R13, RZ, 0x1f, R12 ;  /* 0x0000001fff0d7819 */ /* 0x000fe2000001140c */
[----:B--2---:R-:W-:-:S04]  /*0950*/  IMAD R2, R2, UR8, R209 ;  /* 0x0000000802027c24 */ /* 0x004fc8000f8e02d1 */
[----:B---3--:R-:W-:-:S04]  /*0960*/  IMAD R2, R2, R4, R207 ;  /* 0x0000000402027224 */ /* 0x008fc800078e02cf */
[----:B------:R-:W-:Y:S01]  /*0970*/  IMAD R3, R3, R2, R77 ;  /* 0x0000000203037224 */ /* 0x000fe200078e024d */
[----:B------:R-:W-:Y:S01]  /*0980*/  SHF.R.S32.HI R2, RZ, 0x4, R5 ;  /* 0x00000004ff027819 */ /* 0x000fe20000011405 */
[----:B------:R-:W-:Y:S02]  /*0990*/  IMAD.IADD R77, R208, 0x1, -R77 ;  /* 0x00000001d04d7824 */ /* 0x000fe400078e0a4d */
[----:B----4-:R-:W-:Y:S02]  /*09a0*/  IMAD R0, R3, R0, RZ ;  /* 0x0000000003007224 */ /* 0x010fe400078e02ff */
[C---:B------:R-:W-:Y:S01]  /*09b0*/  IMAD.WIDE R14, R2.reuse, 0xc0, R12 ;  /* 0x000000c0020e7825 */ /* 0x040fe200078e020c */
[----:B------:R-:W-:-:S03]  /*09c0*/  ISETP.GE.AND P2, PT, R2, R77, PT ;  /* 0x0000004d0200720c */ /* 0x000fc60003f46270 */
[----:B------:R-:W-:Y:S01]  /*09d0*/  VIADD R4, R2, 0x8 ;  /* 0x0000000802047836 */ /* 0x000fe20000000000 */
[----:B------:R-:W-:-:S04]  /*09e0*/  IADD3 R5, P0, R0, R14, RZ ;  /* 0x0000000e00057210 */ /* 0x000fc80007f1e0ff */
[----:B------:R-:W-:Y:S02]  /*09f0*/  LEA.HI.X.SX32 R0, R0, R15, 0x1, P0 ;  /* 0x0000000f00007211 */ /* 0x000fe400000f0eff */
[----:B------:R-:W-:Y:S02]  /*0a00*/  LEA R6, P1, R5, R6, 0x2 ;  /* 0x0000000605067211 */ /* 0x000fe400078210ff */
[----:B------:R-:W-:Y:S02]  /*0a10*/  SHF.R.S32.HI R15, RZ, 0x1f, R3 ;  /* 0x0000001fff0f7819 */ /* 0x000fe40000011403 */
[----:B------:R-:W-:Y:S02]  /*0a20*/  IADD3 R3, P0, R3, R2, RZ ;  /* 0x0000000203037210 */ /* 0x000fe40007f1e0ff */
[----:B------:R-:W-:Y:S01]  /*0a30*/  LEA.HI.X R7, R5, R7, R0, 0x2, P1 ;  /* 0x0000000705077211 */ /* 0x000fe200008f1400 */
[----:B------:R-:W-:Y:S01]  /*0a40*/  VIADD R0, R2, 0x10 ;  /* 0x0000001002007836 */ /* 0x000fe20000000000 */
[----:B------:R-:W-:-:S02]  /*0a50*/  ISETP.GE.AND P5, PT, R4, R77, PT ;  /* 0x0000004d0400720c */ /* 0x000fc40003fa6270 */
[----:B------:R-:W-:Y:S01]  /*0a60*/  ISETP.GE.OR P4, PT, R4, R77, P6 ;  /* 0x0000004d0400720c */ /* 0x000fe20003786670 */
[C---:B------:R-:W-:Y:S01]  /*0a70*/  VIADD R4, R2.reuse, 0x18 ;  /* 0x0000001802047836 */ /* 0x040fe20000000000 */
[----:B------:R-:W-:Y:S02]  /*0a80*/  LEA.HI.X.SX32 R15, R2, R15, 0x1, P0 ;  /* 0x0000000f020f7211 */ /* 0x000fe400000f0eff */
[C---:B------:R-:W-:Y:S02]  /*0a90*/  LEA R10, P1, R3.reuse, R10, 0x2 ;  /* 0x0000000a030a7211 */ /* 0x040fe400078210ff */
[CC--:B------:R-:W-:Y:S02]  /*0aa0*/  ISETP.GE.AND P0, PT, R0.reuse, R77.reuse, PT ;  /* 0x0000004d0000720c */ /* 0x0c0fe40003f06270 */
[----:B------:R-:W-:Y:S01]  /*0ab0*/  ISETP.GE.OR P3, PT, R0, R77, P6 ;  /* 0x0000004d0000720c */ /* 0x000fe20003766670 */
[----:B------:R-:W-:Y:S01]  /*0ac0*/  VIADD R0, R12, 0x80 ;  /* 0x000000800c007836 */ /* 0x000fe20000000000 */
[----:B------:R-:W-:-:S02]  /*0ad0*/  LEA.HI.X R11, R3, R11, R15, 0x2, P1 ;  /* 0x0000000b030b7211 */ /* 0x000fc400008f140f */
[----:B------:R-:W-:Y:S01]  /*0ae0*/  ISETP.GE.AND P1, PT, R4, R77, PT ;  /* 0x0000004d0400720c */ /* 0x000fe20003f26270 */
[----:B-1----:R-:W-:-:S12]  /*0af0*/  @P2 BRA `(.L_x_1531) ;  /* 0x0000000000182947 */ /* 0x002fd80003800000 */
[----:B-----5:R-:W-:-:S13]  /*0b00*/  ISETP.GE.AND P2, PT, R12, R9, PT ;  /* 0x000000090c00720c */ /* 0x020fda0003f46270 */
[----:B------:R1:W-:Y:S01]  /*0b10*/  @!P2 ST.E.128 desc[UR6][R6.64], RZ ;  /* 0x000000ff0600a985 */ /* 0x0003e2000c101d06 */
[----:B------:R-:W-:-:S13]  /*0b20*/  ISETP.GE.AND P2, PT, R8, R9, PT ;  /* 0x000000090800720c */ /* 0x000fda0003f46270 */
[----:B------:R1:W-:Y:S01]  /*0b30*/  @!P2 ST.E.128 desc[UR6][R6.64+0x100], RZ ;  /* 0x000100ff0600a985 */ /* 0x0003e2000c101d06 */
[----:B------:R-:W-:-:S13]  /*0b40*/  ISETP.GE.AND P2, PT, R0, R9, PT ;  /* 0x000000090000720c */ /* 0x000fda0003f46270 */
[----:B------:R1:W-:Y:S02]  /*0b50*/  @!P2 ST.E.128 desc[UR6][R6.64+0x200], RZ ;  /* 0x000200ff0600a985 */ /* 0x0003e4000c101d06 */
.L_x_1531:
[----:B------:R-:W-:Y:S05]  /*0b60*/  BSYNC B0 ;  /* 0x0000000000007941 */ /* 0x000fea0003800000 */
.L_x_1530:
[----:B------:R-:W-:Y:S01]  /*0b70*/  BSSY B0, `(.L_x_1532) ;  /* 0x000000a000007945 */ /* 0x000fe20003800000 */
[----:B------:R-:W-:Y:S02]  /*0b80*/  ISETP.GE.OR P2, PT, R4, R77, P6 ;  /* 0x0000004d0400720c */ /* 0x000fe40003746670 */
[----:B------:R-:W-:Y:S01]  /*0b90*/  IADD3 R16, R2, 0x20, RZ ;  /* 0x0000002002107810 */ /* 0x000fe20007ffe0ff */
[----:B------:R-:W-:Y:S05]  /*0ba0*/  @P5 BRA `(.L_x_1533) ;  /* 0x0000000000185947 */ /* 0x000fea0003800000 */
[----:B-----5:R-:W-:-:S13]  /*0bb0*/  ISETP.GE.AND P5, PT, R12, R9, PT ;  /* 0x000000090c00720c */ /* 0x020fda0003fa6270 */
[----:B------:R2:W-:Y:S01]  /*0bc0*/  @!P5 ST.E.128 desc[UR6][R6.64+0x1800], RZ ;  /* 0x001800ff0600d985 */ /* 0x0005e2000c101d06 */
[----:B------:R-:W-:-:S13]  /*0bd0*/  ISETP.GE.AND P5, PT, R8, R9, PT ;  /* 0x000000090800720c */ /* 0x000fda0003fa6270 */
[----:B------:R2:W-:Y:S01]  /*0be0*/  @!P5 ST.E.128 desc[UR6][R6.64+0x1900], RZ ;  /* 0x001900ff0600d985 */ /* 0x0005e2000c101d06 */
[----:B------:R-:W-:-:S13]  /*0bf0*/  ISETP.GE.AND P5, PT, R0, R9, PT ;  /* 0x000000090000720c */ /* 0x000fda0003fa6270 */
[----:B------:R2:W-:Y:S02]  /*0c00*/  @!P5 ST.E.128 desc[UR6][R6.64+0x1a00], RZ ;  /* 0x001a00ff0600d985 */ /* 0x0005e4000c101d06 */
.L_x_1533:
[----:B------:R-:W-:Y:S05]  /*0c10*/  BSYNC B0 ;  /* 0x0000000000007941 */ /* 0x000fea0003800000 */
.L_x_1532:
[----:B------:R-:W-:Y:S01]  /*0c20*/  BSSY B0, `(.L_x_1534) ;  /* 0x000000a000007945 */ /* 0x000fe20003800000 */
[----:B------:R-:W-:Y:S02]  /*0c30*/  ISETP.GE.AND P5, PT, R16, R77, PT ;  /* 0x0000004d1000720c */ /* 0x000fe40003fa6270 */
        /* <DEDUP_REMOVED lines=8> */
.L_x_1535:
[----:B------:R-:W-:Y:S05]  /*0cc0*/  BSYNC B0 ;  /* 0x0000000000007941 */ /* 0x000fea0003800000 */
.L_x_1534:
        /* <DEDUP_REMOVED lines=10> */
.L_x_1537:
[----:B------:R-:W-:Y:S05]  /*0d70*/  BSYNC B0 ;  /* 0x0000000000007941 */ /* 0x000fea0003800000 */
.L_x_1536:
[----:B------:R-:W-:Y:S01]  /*0d80*/  BSSY B0, `(.L_x_1538) ;  /* 0x0000009000007945 */ /* 0x000fe20003800000 */
[----:B------:R-:W-:-:S03]  /*0d90*/  ISETP.GE.AND P1, PT, R4, R77, PT ;  /* 0x0000004d0400720c */ /* 0x000fc60003f26270 */
[----:B------:R-:W-:Y:S10]  /*0da0*/  @P5 BRA `(.L_x_1539) ;  /* 0x0000000000185947 */ /* 0x000ff40003800000 */
[----:B-----5:R-:W-:-:S13]  /*0db0*/  ISETP.GE.AND P5, PT, R12, R9, PT ;  /* 0x000000090c00720c */ /* 0x020fda0003fa6270 */
[----:B------:R1:W-:Y:S01]  /*0dc0*/  @!P5 ST.E.128 desc[UR6][R6.64+0x6000], RZ ;  /* 0x006000ff0600d985 */ /* 0x0003e2000c101d06 */
[----:B------:R-:W-:-:S13]  /*0dd0*/  ISETP.GE.AND P5, PT, R8, R9, PT ;  /* 0x000000090800720c */ /* 0x000fda0003fa6270 */
[----:B------:R1:W-:Y:S01]  /*0de0*/  @!P5 ST.E.128 desc[UR6][R6.64+0x6100], RZ ;  /* 0x006100ff0600d985 */ /* 0x0003e2000c101d06 */
[----:B------:R-:W-:-:S13]  /*0df0*/  ISETP.GE.AND P5, PT, R0, R9, PT ;  /* 0x000000090000720c */ /* 0x000fda0003fa6270 */
[----:B------:R1:W-:Y:S02]  /*0e00*/  @!P5 ST.E.128 desc[UR6][R6.64+0x6200], RZ ;  /* 0x006200ff0600d985 */ /* 0x0003e4000c101d06 */
.L_x_1539:
[----:B------:R-:W-:Y:S05]  /*0e10*/  BSYNC B0 ;  /* 0x0000000000007941 */ /* 0x000fea0003800000 */
.L_x_1538:
[----:B------:R-:W-:Y:S01]  /*0e20*/  BSSY B0, `(.L_x_1540) ;  /* 0x000000a000007945 */ /* 0x000fe20003800000 */
[C---:B------:R-:W-:Y:S02]  /*0e30*/  ISETP.GE.OR P5, PT, R2.reuse, R77, P6 ;  /* 0x0000004d0200720c */ /* 0x040fe400037a6670 */
        /* <DEDUP_REMOVED lines=8> */
.L_x_1541:
[----:B------:R-:W-:Y:S05]  /*0ec0*/  BSYNC B0 ;  /* 0x0000000000007941 */ /* 0x000fea0003800000 */
.L_x_1540:
        /* <DEDUP_REMOVED lines=9> */
.L_x_1543:
[----:B------:R-:W-:Y:S05]  /*0f60*/  BSYNC B0 ;  /* 0x0000000000007941 */ /* 0x000fea0003800000 */
.L_x_1542:
[----:B------:R-:W-:Y:S01]  /*0f70*/  BSSY B0, `(.L_x_1544) ;  /* 0x000000a000007945 */ /* 0x000fe20003800000 */
[----:B------:R-:W-:Y:S02]  /*0f80*/  ISETP.GE.OR P1, PT, R16, R77, P6 ;  /* 0x0000004d1000720c */ /* 0x000fe40003726670 */
[----:B------:R-:W-:Y:S01]  /*0f90*/  @!P5 MOV R3, 0xff800000 ;  /* 0xff8000000003d802 */ /* 0x000fe20000000f00 */
[----:B------:R-:W-:Y:S05]  /*0fa0*/  @P0 BRA `(.L_x_1545) ;  /* 0x0000000000180947 */ /* 0x000fea0003800000 */
[----:B-----5:R-:W-:-:S13]  /*0fb0*/  ISETP.GE.AND P0, PT, R12, R9, PT ;  /* 0x000000090c00720c */ /* 0x020fda0003f06270 */
[----:B------:R1:W-:Y:S01]  /*0fc0*/  @!P0 ST.E.128 desc[UR6][R6.64+0xa800], RZ ;  /* 0x00a800ff06008985 */ /* 0x0003e2000c101d06 */
[----:B------:R-:W-:-:S13]  /*0fd0*/  ISETP.GE.AND P0, PT, R8, R9, PT ;  /* 0x000000090800720c */ /* 0x000fda0003f06270 */
[----:B------:R1:W-:Y:S01]  /*0fe0*/  @!P0 ST.E.128 desc[UR6][R6.64+0xa900], RZ ;  /* 0x00a900ff06008985 */ /* 0x0003e2000c101d06 */
[----:B------:R-:W-:-:S13]  /*0ff0*/  ISETP.GE.AND P0, PT, R0, R9, PT ;  /* 0x000000090000720c */ /* 0x000fda0003f06270 */
[----:B------:R1:W-:Y:S02]  /*1000*/  @!P0 ST.E.128 desc[UR6][R6.64+0xaa00], RZ ;  /* 0x00aa00ff06008985 */ /* 0x0003e4000c101d06 */
.L_x_1545:
[----:B------:R-:W-:Y:S05]  /*1010*/  BSYNC B0 ;  /* 0x0000000000007941 */ /* 0x000fea0003800000 */
.L_x_1544:
[----:B------:R-:W-:Y:S01]  /*1020*/  @!P5 ST.E desc[UR6][R10.64], R3 ;  /* 0x000000030a00d985 */ /* 0x000fe2000c101906 */
[-C--:B------:R-:W-:Y:S01]  /*1030*/  ISETP.GE.OR P0, PT, R14, R77.reuse, P6 ;  /* 0x0000004d0e00720c */ /* 0x080fe20003706670 */
[----:B------:R-:W-:Y:S01]  /*1040*/  @!P4 IMAD.MOV.U32 R17, RZ, RZ, -0x800000 ;  /* 0xff800000ff11c424 */ /* 0x000fe200078e00ff */
[-C--:B------:R-:W-:Y:S01]  /*1050*/  ISETP.GE.OR P5, PT, R4, R77.reuse, P6 ;  /* 0x0000004d0400720c */ /* 0x080fe200037a6670 */
[----:B------:R-:W-:Y:S01]  /*1060*/  @!P3 IMAD.MOV.U32 R15, RZ, RZ, -0x800000 ;  /* 0xff800000ff0fb424 */ /* 0x000fe200078e00ff */
[----:B------:R-:W-:Y:S01]  /*1070*/  ISETP.GE.OR P6, PT, R2, R77, P6 ;  /* 0x0000004d0200720c */ /* 0x000fe200037c6670 */
[----:B-----5:R-:W-:Y:S01]  /*1080*/  @!P1 IMAD.MOV.U32 R9, RZ, RZ, -0x800000 ;  /* 0xff800000ff099424 */ /* 0x020fe200078e00ff */
[----:B------:R-:W-:Y:S01]  /*1090*/  @!P2 MOV R13, 0xff800000 ;  /* 0xff800000000da802 */ /* 0x000fe20000000f00 */
[----:B------:R-:W-:Y:S01]  /*10a0*/  @!P4 ST.E desc[UR6][R10.64+0x20], R17 ;  /* 0x000020110a00c985 */ /* 0x000fe2000c101906 */
[----:B------:R-:W-:-:S03]  /*10b0*/  MOV R207, 0x0 ;  /* 0x0000000000cf7802 */ /* 0x000fc60000000f00 */
[----:B------:R-:W-:Y:S02]  /*10c0*/  @!P3 ST.E desc[UR6][R10.64+0x40], R15 ;  /* 0x0000400f0a00b985 */ /* 0x000fe4000c101906 */
[----:B-1234-:R-:W-:Y:S02]  /*10d0*/  @!P0 MOV R7, 0xff800000 ;  /* 0xff80000000078802 */ /* 0x01efe40000000f00 */
[----:B------:R-:W-:Y:S01]  /*10e0*/  @!P5 IMAD.MOV.U32 R5, RZ, RZ, -0x800000 ;  /* 0xff800000ff05d424 */ /* 0x000fe200078e00ff */
[----:B------:R-:W-:Y:S04]  /*10f0*/  @!P2 ST.E desc[UR6][R10.64+0x60], R13 ;  /* 0x0000600d0a00a985 */ /* 0x000fe8000c101906 */
[----:B------:R-:W-:Y:S04]  /*1100*/  @!P1 ST.E desc[UR6][R10.64+0x80], R9 ;  /* 0x000080090a009985 */ /* 0x000fe8000c101906 */
[----:B------:R-:W-:Y:S04]  /*1110*/  @!P0 ST.E desc[UR6][R10.64+0xa0], R7 ;  /* 0x0000a0070a008985 */ /* 0x000fe8000c101906 */
[----:B------:R1:W-:Y:S02]  /*1120*/  @!P5 ST.E desc[UR6][R10.64+0xc0], R5 ;  /* 0x0000c0050a00d985 */ /* 0x0003e4000c101906 */
[----:B-1----:R-:W-:Y:S05]  /*1130*/  @P6 RET.REL.NODEC R206 `(_ZN5flash24flash_fwd_splitkv_kernelI23Flash_fwd_kernel_traitsILi192ELi64ELi64ELi4ELb0ELb0EN7cutlass10bfloat16_tE19Flash_kernel_traitsILi192ELi64ELi64ELi4ES3_EELb0ELb0ELb0ELb0ELb0ELb0ELb1ELb1EEEvNS_16Flash_fwd_paramsE) ;  /* 0xffffffecceb06950 */ /* 0x002fea0003c3ffff */
[----:B------:R-:W-:Y:S02]  /*1140*/  MOV R3, 0xff800000 ;  /* 0xff80000000037802 */ /* 0x000fe40000000f00 */
[----:B------:R-:W-:-:S03]  /*1150*/  MOV R207, 0x0 ;  /* 0x0000000000cf7802 */ /* 0x000fc60000000f00 */
[----:B------:R1:W-:Y:S02]  /*1160*/  ST.E desc[UR6][R10.64+0xe0], R3 ;  /* 0x0000e0030a007985 */ /* 0x0003e4000c101906 */
[----:B-1----:R-:W-:Y:S05]  /*1170*/  RET.REL.NODEC R206 `(_ZN5flash24flash_fwd_splitkv_kernelI23Flash_fwd_kernel_traitsILi192ELi64ELi64ELi4ELb0ELb0EN7cutlass10bfloat16_tE19Flash_kernel_traitsILi192ELi64ELi64ELi4ES3_EELb0ELb0ELb0ELb0ELb0ELb0ELb1ELb1EEEvNS_16Flash_fwd_paramsE) ;  /* 0xffffffeccea07950 */ /* 0x002fea0003c3ffff */
.L_x_1529:
        /* <DEDUP_REMOVED lines=25> */
[----:B------:R-:W4:Y:S01]  /*1310*/  LD.E.64 R20, desc[UR6][R16.64+0x20] ;  /* 0x0000200610147980 */ /* 0x000f22000c101b00 */
[----:B------:R-:W-:-:S03]  /*1320*/  IABS R2, R5 ;  /* 0x0000000500027213 */ /* 0x000fc60000000000 */
[----:B------:R-:W4:Y:S04]  /*1330*/  LD.E.64 R66, desc[UR6][R16.64+0x38] ;  /* 0x0000380610427980 */ /* 0x000f28000c101b00 */
[----:B------:R-:W4:Y:S04]  /*1340*/  LD.E.64 R14, desc[UR6][R16.64+0x28] ;  /* 0x00002806100e7980 */ /* 0x000f28000c101b00 */
[----:B------:R-:W4:Y:S04]  /*1350*/  LD.E.64 R18, desc[UR6][R16.64+0x50] ;  /* 0x0000500610127980 */ /* 0x000f28000c101b00 */
[----:B------:R-:W5:Y:S04]  /*1360*/  LD.E.64 R26, desc[UR6][R16.64+0x58] ;  /* 0x00005806101a7980 */ /* 0x000f68000c101b00 */
[----:B------:R-:W5:Y:S01]  /*1370*/  LD.E.64 R64, desc[UR6][R16.64+0x40] ;  /* 0x0000400610407980 */ /* 0x000f62000c101b00 */
[----:B--2---:R-:W-:-:S04]  /*1380*/  IABS R3, R8 ;  /* 0x0000000800037213 */ /* 0x004fc80000000000 */
[----:B------:R-:W1:Y:S08]  /*1390*/  I2F.RP R9, R3 ;  /* 0x0000000300097306 */ /* 0x000e700000209400 */
[----:B-1----:R-:W1:Y:S02]  /*13a0*/  MUFU.RCP R12, R9 ;  /* 0x00000009000c7308 */ /* 0x002e640000001000 */
[----:B-1----:R-:W-:-:S06]  /*13b0*/  IADD3 R12, R12, 0xffffffe, RZ ;  /* 0x0ffffffe0c0c7810 */ /* 0x002fcc0007ffe0ff */
[----:B-----5:R-:W1:Y:S02]  /*13c0*/  F2I.FTZ.U32.TRUNC.NTZ R13, R12 ;  /* 0x0000000c000d7305 */ /* 0x020e64000021f000 */
[----:B-1----:R-:W-:Y:S01]  /*13d0*/  IADD3 R0, RZ, -R13, RZ ;  /* 0x8000000dff007210 */ /* 0x002fe20007ffe0ff */
[----:B------:R-:W-:-:S04]  /*13e0*/  IMAD.MOV.U32 R12, RZ, RZ, RZ ;  /* 0x000000ffff0c7224 */ /* 0x000fc800078e00ff */
[----:B------:R-:W-:Y:S01]  /*13f0*/  IMAD R7, R0, R3, RZ ;  /* 0x0000000300077224 */ /* 0x000fe200078e02ff */
[----:B------:R-:W-:-:S03]  /*1400*/  IABS R0, R8 ;  /* 0x0000000800007213 */ /* 0x000fc60000000000 */
[----:B------:R-:W-:Y:S01]  /*1410*/  IMAD.HI.U32 R7, R13, R7, R12 ;  /* 0x000000070d077227 */ /* 0x000fe200078e000c */
[----:B------:R-:W-:-:S05]  /*1420*/  IADD3 R0, RZ, -R0, RZ ;  /* 0x80000000ff007210 */ /* 0x000fca0007ffe0ff */
[----:B------:R-:W-:-:S04]  /*1430*/  IMAD.HI.U32 R9, R7, R2, RZ ;  /* 0x0000000207097227 */ /* 0x000fc800078e00ff */
[----:B------:R-:W-:-:S05]  /*1440*/  IMAD R0, R9, R0, R2 ;  /* 0x0000000009007224 */ /* 0x000fca00078e0202 */
[----:B------:R-:W-:-:S13]  /*1450*/  ISETP.GT.U32.AND P1, PT, R3, R0, PT ;  /* 0x000000000300720c */ /* 0x000fda0003f24070 */
[----:B------:R-:W-:-:S05]  /*1460*/  @!P1 IMAD.IADD R0, R0, 0x1, -R3 ;  /* 0x0000000100009824 */ /* 0x000fca00078e0a03 */
[----:B------:R-:W-:Y:S02]  /*1470*/  ISETP.GE.U32.AND P2, PT, R0, R3, PT ;  /* 0x000000030000720c */ /* 0x000fe40003f46070 */
[----:B------:R-:W-:Y:S02]  /*1480*/  LOP3.LUT R0, R5, R8, RZ, 0x3c, !PT ;  /* 0x0000000805007212 */ /* 0x000fe400078e3cff */
[----:B------:R-:W-:Y:S02]  /*1490*/  @!P1 IADD3 R9, R9, 0x1, RZ ;  /* 0x0000000109099810 */ /* 0x000fe40007ffe0ff */
[----:B------:R-:W-:Y:S02]  /*14a0*/  ISETP.GE.AND P0, PT, R0, RZ, PT ;  /* 0x000000ff0000720c */ /* 0x000fe40003f06270 */
[----:B------:R-:W-:-:S05]  /*14b0*/  ISETP.NE.AND P1, PT, R8, RZ, PT ;  /* 0x000000ff0800720c */ /* 0x000fca0003f25270 */
[----:B------:R-:W-:-:S06]  /*14c0*/  @P2 VIADD R9, R9, 0x1 ;  /* 0x0000000109092836 */ /* 0x000fcc0000000000 */
[----:B------:R-:W-:Y:S02]  /*14d0*/  @!P0 IADD3 R9, -R9, RZ, RZ ;  /* 0x000000ff09098210 */ /* 0x000fe40007ffe1ff */
[----:B------:R-:W-:-:S05]  /*14e0*/  @!P1 LOP3.LUT R9, RZ, R8, RZ, 0x33, !PT ;  /* 0x00000008ff099212 */ /* 0x000fca00078e33ff */
[----:B------:R-:W-:-:S06]  /*14f0*/  IMAD.WIDE R2, R9, 0x4, R210 ;  /* 0x0000000409027825 */ /* 0x000fcc00078e02d2 */
[----:B------:R1:W2:Y:S01]  /*1500*/  LD.E R2, desc[UR6][R2.64] ;  /* 0x0000000602027980 */ /* 0x0002a2000c101900 */
[----:B---3--:R-:W-:-:S04]  /*1510*/  IABS R7, R6 ;  /* 0x0000000600077213 */ /* 0x008fc80000000000 */
[----:B------:R-:W3:Y:S08]  /*1520*/  I2F.RP R22, R7 ;  /* 0x0000000700167306 */ /* 0x000ef00000209400 */
[----:B---3--:R-:W3:Y:S02]  /*1530*/  MUFU.RCP R13, R22 ;  /* 0x00000016000d7308 */ /* 0x008ee40000001000 */
[----:B---3--:R-:W-:-:S06]  /*1540*/  VIADD R13, R13, 0xffffffe ;  /* 0x0ffffffe0d0d7836 */ /* 0x008fcc0000000000 */
[----:B------:R-:W3:Y:S01]  /*1550*/  F2I.FTZ.U32.TRUNC.NTZ R25, R13 ;  /* 0x0000000d00197305 */ /* 0x000ee2000021f000 */
[----:B------:R-:W-:Y:S01]  /*1560*/  IMAD.MOV.U32 R24, RZ, RZ, RZ ;  /* 0x000000ffff187224 */ /* 0x000fe200078e00ff */
[----:B-1----:R-:W-:Y:S02]  /*1570*/  IABS R3, R207 ;  /* 0x000000cf00037213 */ /* 0x002fe40000000000 */
[----:B---3--:R-:W-:-:S05]  /*1580*/  IADD3 R0, RZ, -R25, RZ ;  /* 0x80000019ff007210 */ /* 0x008fca0007ffe0ff */
[----:B------:R-:W-:Y:S01]  /*1590*/  IMAD R12, R0, R7, RZ ;  /* 0x00000007000c7224 */ /* 0x000fe200078e02ff */
[----:B------:R-:W-:-:S03]  /*15a0*/  IABS R0, R6 ;  /* 0x0000000600007213 */ /* 0x000fc60000000000 */
[----:B------:R-:W-:Y:S01]  /*15b0*/  IMAD.HI.U32 R12, R25, R12, R24 ;  /* 0x0000000c190c7227 */ /* 0x000fe200078e0018 */
[----:B------:R-:W-:-:S05]  /*15c0*/  IADD3 R0, RZ, -R0, RZ ;  /* 0x80000000ff007210 */ /* 0x000fca0007ffe0ff */
[----:B------:R-:W-:-:S04]  /*15d0*/  IMAD.HI.U32 R13, R12, R3, RZ ;  /* 0x000000030c0d7227 */ /* 0x000fc800078e00ff */
[----:B------:R-:W-:-:S05]  /*15e0*/  IMAD R0, R13, R0, R3 ;  /* 0x000000000d007224 */ /* 0x000fca00078e0203 */
[----:B------:R-:W-:Y:S02]  /*15f0*/  ISETP.GT.U32.AND P1, PT, R7, R0, PT ;  /* 0x000000000700720c */ /* 0x000fe40003f24070 */
[----:B------:R-:W-:-:S11]  /*1600*/  IADD3 R9, -R9, RZ, RZ ;  /* 0x000000ff09097210 */ /* 0x000fd60007ffe1ff */
[----:B------:R-:W-:-:S05]  /*1610*/  @!P1 IMAD.IADD R0, R0, 0x1, -R7 ;  /* 0x0000000100009824 */ /* 0x000fca00078e0a07 */
[----:B------:R-:W-:Y:S02]  /*1620*/  ISETP.GE.U32.AND P2, PT, R0, R7, PT ;  /* 0x000000070000720c */ /* 0x000fe40003f46070 */
[----:B------:R-:W-:Y:S01]  /*1630*/  LOP3.LUT R7, R207, R6, RZ, 0x3c, !PT ;  /* 0x00000006cf077212 */ /* 0x000fe200078e3cff */
[----:B------:R-:W-:Y:S01]  /*1640*/  @!P1 VIADD R13, R13, 0x1 ;  /* 0x000000010d0d9836 */ /* 0x000fe20000000000 */
[----:B------:R-:W-:Y:S02]  /*1650*/  ISETP.NE.AND P1, PT, R6, RZ, PT ;  /* 0x000000ff0600720c */ /* 0x000fe40003f25270 */
[----:B------:R-:W-:Y:S01]  /*1660*/  ISETP.GE.AND P0, PT, R7, RZ, PT ;  /* 0x000000ff0700720c */ /* 0x000fe20003f06270 */
[----:B------:R-:W-:-:S06]  /*1670*/  IMAD R7, R8, R9, R5 ;  /* 0x0000000908077224 */ /* 0x000fcc00078e0205 */
[----:B------:R-:W-:Y:S01]  /*1680*/  @P2 IADD3 R13, R13, 0x1, RZ ;  /* 0x000000010d0d2810 */ /* 0x000fe20007ffe0ff */
[----:B----4-:R-:W-:-:S05]  /*1690*/  IMAD R8, R67, R7, RZ ;  /* 0x0000000743087224 */ /* 0x010fca00078e02ff */
[----:B------:R-:W-:Y:S02]  /*16a0*/  @!P0 IADD3 R13, -R13, RZ, RZ ;  /* 0x000000ff0d0d8210 */ /* 0x000fe40007ffe1ff */
[----:B------:R-:W-:-:S04]  /*16b0*/  @!P1 LOP3.LUT R13, RZ, R6, RZ, 0x33, !PT ;  /* 0x00000006ff0d9212 */ /* 0x000fc800078e33ff */
[----:B------:R-:W-:Y:S01]  /*16c0*/  SHF.R.S32.HI R12, RZ, 0x1f, R13 ;  /* 0x0000001fff0c7819 */ /* 0x000fe2000001140d */
[----:B------:R-:W-:Y:S01]  /*16d0*/  IMAD R9, R19, R13, RZ ;  /* 0x0000000d13097224 */ /* 0x000fe200078e02ff */
[----:B--2---:R-:W-:Y:S01]  /*16e0*/  SHF.R.S32.HI R0, RZ, 0x1f, R2 ;  /* 0x0000001fff007819 */ /* 0x004fe20000011402 */
[-C--:B------:R-:W-:Y:S02]  /*16f0*/  IMAD R3, R21, R2.reuse, RZ ;  /* 0x0000000215037224 */ /* 0x080fe400078e02ff */
[----:B------:R-:W-:Y:S01]  /*1700*/  IMAD.WIDE.U32 R22, R20, R2, RZ ;  /* 0x0000000214167225 */ /* 0x000fe200078e00ff */
[----:B------:R-:W-:-:S03]  /*1710*/  SHF.R.S32.HI R21, RZ, 0x1f, R7 ;  /* 0x0000001fff157819 */ /* 0x000fc60000011407 */
[----:B------:R-:W-:-:S04]  /*1720*/  IMAD R3, R20, R0, R3 ;  /* 0x0000000014037224 */ /* 0x000fc800078e0203 */
[----:B------:R-:W-:Y:S02]  /*1730*/  IMAD.IADD R23, R23, 0x1, R3 ;  /* 0x0000000117177824 */ /* 0x000fe400078e0203 */
[----:B------:R-:W-:Y:S02]  /*1740*/  IMAD R8, R66, R21, R8 ;  /* 0x0000001542087224 */ /* 0x000fe400078e0208 */
[----:B------:R-:W-:-:S04]  /*1750*/  IMAD.WIDE.U32 R22, R7, R66, R22 ;  /* 0x0000004207167225 */ /* 0x000fc800078e0016 */
[----:B------:R-:W-:Y:S02]  /*1760*/  IMAD R3, R15, R2, RZ ;  /* 0x000000020f037224 */ /* 0x000fe400078e02ff */
[----:B------:R-:W-:Y:S02]  /*1770*/  IMAD.IADD R23, R23, 0x1, R8 ;  /* 0x0000000117177824 */ /* 0x000fe400078e0208 */
[----:B------:R-:W-:Y:S02]  /*1780*/  IMAD R3, R14, R0, R3 ;  /* 0x000000000e037224 */ /* 0x000fe400078e0203 */
[----:B------:R-:W-:Y:S02]  /*1790*/  IMAD R0, R18, R12, R9 ;  /* 0x0000000c12007224 */ /* 0x000fe400078e0209 */
[----:B------:R-:W-:-:S04]  /*17a0*/  IMAD.WIDE.U32 R24, R14, R2, RZ ;  /* 0x000000020e187225 */ /* 0x000fc800078e00ff */
[----:B------:R-:W-:Y:S01]  /*17b0*/  IMAD.WIDE.U32 R18, R13, R18, R22 ;  /* 0x000000120d127225 */ /* 0x000fe200078e0016 */
[----:B------:R-:W-:-:S03]  /*17c0*/  MOV R2, R24 ;  /* 0x0000001800027202 */ /* 0x000fc60000000f00 */
[----:B------:R-:W-:Y:S01]  /*17d0*/  IMAD.IADD R9, R25, 0x1, R3 ;  /* 0x0000000119097824 */ /* 0x000fe200078e0203 */
[----:B------:R-:W-:Y:S01]  /*17e0*/  IADD3 R3, R19, R0, RZ ;  /* 0x0000000013037210 */ /* 0x000fe20007ffe0ff */
[----:B------:R-:W-:Y:S01]  /*17f0*/  IMAD.MOV.U32 R0, RZ, RZ, R18 ;  /* 0x000000ffff007224 */ /* 0x000fe200078e0012 */
[----:B------:R-:W-:Y:S05]  /*1800*/  BRA `(.L_x_1548) ;  /* 0x0000000400447947 */ /* 0x000fea0003800000 */
.L_x_1547:
        /* <DEDUP_REMOVED lines=9> */
[----:B-----5:R-:W-:-:S02]  /*18a0*/  @!P3 SHF.R.S32.HI R8, RZ, 0x1f, R13 ;  /* 0x0000001fff08b819 */ /* 0x020fc4000001140d */
        /* <DEDUP_REMOVED lines=11> */
[----:B------:R-:W-:Y:S01]  /*1960*/  IMAD.HI.U32 R2, R5, R0, RZ ;  /* 0x0000000005027227 */ /* 0x000fe200078e00ff */
[----:B------:R-:W-:-:S03]  /*1970*/  @!P3 SHF.R.S32.HI R7, RZ, 0x1f, R14 ;  /* 0x0000001fff07b819 */ /* 0x000fc6000001140e */
[----:B------:R-:W-:Y:S02]  /*1980*/  IMAD R0, R2, R9, R0 ;  /* 0x0000000902007224 */ /* 0x000fe400078e0200 */
[----:B---3--:R-:W-:-:S03]  /*1990*/  @!P3 IMAD R5, R67, R14, RZ ;  /* 0x0000000e4305b224 */ /* 0x008fc600078e02ff */
[----:B------:R-:W-:Y:S01]  /*19a0*/  ISETP.GT.U32.AND P0, PT, R3, R0, PT ;  /* 0x000000000300720c */ /* 0x000fe20003f04070 */
[----:B------:R-:W-:Y:S02]  /*19b0*/  @!P3 IMAD R5, R7, R66, R5 ;  /* 0x000000420705b224 */ /* 0x000fe400078e0205 */
[----:B------:R-:W-:-:S04]  /*19c0*/  @!P3 IMAD.WIDE.U32 R24, R66, R14, RZ ;  /* 0x0000000e4218b225 */ /* 0x000fc800078e00ff */
[----:B------:R-:W-:Y:S01]  /*19d0*/  @P3 IMAD.IADD R7, R14, 0x1, R15 ;  /* 0x000000010e073824 */ /* 0x000fe200078e020f */
[----:B------:R-:W-:Y:S01]  /*19e0*/  @!P3 IADD3 R25, R25, R5, RZ ;  /* 0x000000051919b210 */ /* 0x000fe20007ffe0ff */
[----:B----4-:R-:W-:Y:S02]  /*19f0*/  @!P3 IMAD R5, R21, R13, RZ ;  /* 0x0000000d1505b224 */ /* 0x010fe400078e02ff */
[-C--:B------:R-:W-:Y:S02]  /*1a00*/  @P3 IMAD R9, R67, R7.reuse, RZ ;  /* 0x0000000743093224 */ /* 0x080fe400078e02ff */
[----:B------:R-:W-:Y:S01]  /*1a10*/  @P3 IMAD.WIDE.U32 R28, R66, R7, RZ ;  /* 0x00000007421c3225 */ /* 0x000fe200078e00ff */
[----:B------:R-:W-:-:S03]  /*1a20*/  @!P0 IADD3 R0, R0, -R3, RZ ;  /* 0x8000000300008210 */ /* 0x000fc60007ffe0ff */
[C---:B------:R-:W-:Y:S02]  /*1a30*/  @!P3 IMAD R5, R20.reuse, R8, R5 ;  /* 0x000000081405b224 */ /* 0x040fe400078e0205 */
[----:B------:R-:W-:Y:S01]  /*1a40*/  @!P3 IMAD.WIDE.U32 R20, R20, R13, R24 ;  /* 0x0000000d1414b225 */ /* 0x000fe200078e0018 */
[----:B------:R-:W-:Y:S02]  /*1a50*/  @P3 IADD3 R9, R29, R9, RZ ;  /* 0x000000091d093210 */ /* 0x000fe40007ffe0ff */
[----:B------:R-:W-:Y:S01]  /*1a60*/  ISETP.GE.U32.AND P2, PT, R0, R3, PT ;  /* 0x000000030000720c */ /* 0x000fe20003f46070 */
[----:B------:R-:W-:Y:S01]  /*1a70*/  @P3 IMAD.MOV.U32 R12, RZ, RZ, R28 ;  /* 0x000000ffff0c3224 */ /* 0x000fe200078e001c */
[----:B------:R-:W-:Y:S01]  /*1a80*/  @!P3 IADD3 R9, R21, R5, RZ ;  /* 0x000000051509b210 */ /* 0x000fe20007ffe0ff */
[----:B------:R-:W-:Y:S01]  /*1a90*/  @!P3 IMAD.MOV.U32 R12, RZ, RZ, R20 ;  /* 0x000000ffff0cb224 */ /* 0x000fe200078e0014 */
[----:B------:R-:W-:Y:S02]  /*1aa0*/  LEA R5, R133, 0xffffffc0, 0x6 ;  /* 0xffffffc085057811 */ /* 0x000fe400078e30ff */
[----:B------:R-:W-:-:S02]  /*1ab0*/  LOP3.LUT R0, R207, R6, RZ, 0x3c, !PT ;  /* 0x00000006cf007212 */ /* 0x000fc400078e3cff */
[----:B------:R-:W-:Y:S01]  /*1ac0*/  SHF.R.S32.HI R21, RZ, 0x1f, R5 ;  /* 0x0000001fff157819 */ /* 0x000fe20000011405 */
[----:B------:R-:W-:Y:S01]  /*1ad0*/  IMAD R8, R67, R5, RZ ;  /* 0x0000000543087224 */ /* 0x000fe200078e02ff */
[----:B------:R-:W-:Y:S02]  /*1ae0*/  MOV R24, R12 ;  /* 0x0000000c00187202 */ /* 0x000fe40000000f00 */
[----:B------:R-:W-:Y:S01]  /*1af0*/  MOV R25, R9 ;  /* 0x0000000900197202 */ /* 0x000fe20000000f00 */
[----:B------:R-:W-:Y:S01]  /*1b00*/  @!P0 VIADD R2, R2, 0x1 ;  /* 0x0000000102028836 */ /* 0x000fe20000000000 */
[----:B------:R-:W-:Y:S01]  /*1b10*/  ISETP.GE.AND P1, PT, R0, RZ, PT ;  /* 0x000000ff0000720c */ /* 0x000fe20003f26270 */
[----:B------:R-:W-:Y:S01]  /*1b20*/  IMAD R8, R21, R66, R8 ;  /* 0x0000004215087224 */ /* 0x000fe200078e0208 */
[----:B------:R-:W-:Y:S01]  /*1b30*/  ISETP.NE.AND P0, PT, R6, RZ, PT ;  /* 0x000000ff0600720c */ /* 0x000fe20003f05270 */
[----:B------:R-:W-:Y:S01]  /*1b40*/  IMAD.WIDE.U32 R24, R66, R5, R24 ;  /* 0x0000000542187225 */ /* 0x000fe200078e0018 */
[----:B------:R-:W-:-:S02]  /*1b50*/  @!P3 SHF.R.S32.HI R3, RZ, 0x1f, R14 ;  /* 0x0000001fff03b819 */ /* 0x000fc4000001140e */
[----:B------:R-:W-:Y:S01]  /*1b60*/  @P2 IADD3 R2, R2, 0x1, RZ ;  /* 0x0000000102022810 */ /* 0x000fe20007ffe0ff */
[----:B------:R-:W-:Y:S01]  /*1b70*/  @!P3 IMAD R7, R65, R14, RZ ;  /* 0x0000000e4107b224 */ /* 0x000fe200078e02ff */
[----:B------:R-:W-:Y:S01]  /*1b80*/  IADD3 R25, R25, R8, RZ ;  /* 0x0000000819197210 */ /* 0x000fe20007ffe0ff */
[----:B------:R-:W-:Y:S01]  /*1b90*/  @!P3 IMAD.WIDE.U32 R28, R64, R14, RZ ;  /* 0x0000000e401cb225 */ /* 0x000fe200078e00ff */
[----:B------:R-:W-:-:S03]  /*1ba0*/  MOV R8, R2 ;  /* 0x0000000200087202 */ /* 0x000fc60000000f00 */
[----:B------:R-:W-:Y:S01]  /*1bb0*/  @!P3 IMAD R3, R3, R64, R7 ;  /* 0x000000400303b224 */ /* 0x000fe200078e0207 */
[----:B------:R-:W-:Y:S01]  /*1bc0*/  @P3 IADD3 R14, R14, R15, RZ ;  /* 0x0000000f0e0e3210 */ /* 0x000fe20007ffe0ff */
[----:B------:R-:W-:Y:S02]  /*1bd0*/  @!P1 IMAD.MOV R8, RZ, RZ, -R8 ;  /* 0x000000ffff089224 */ /* 0x000fe400078e0a08 */
[----:B------:R-:W-:Y:S01]  /*1be0*/  @!P3 IMAD.IADD R29, R29, 0x1, R3 ;  /* 0x000000011d1db824 */ /* 0x000fe200078e0203 */
[----:B------:R-:W-:Y:S01]  /*1bf0*/  @!P3 SHF.R.S32.HI R3, RZ, 0x1f, R13 ;  /* 0x0000001fff03b819 */ /* 0x000fe2000001140d */
[----:B------:R-:W-:Y:S01]  /*1c00*/  @!P3 IMAD R0, R23, R13, RZ ;  /* 0x0000000d1700b224 */ /* 0x000fe200078e02ff */
[----:B------:R-:W-:Y:S01]  /*1c10*/  @!P0 LOP3.LUT R8, RZ, R6, RZ, 0x33, !PT ;  /* 0x00000006ff088212 */ /* 0x000fe200078e33ff */
[----:B------:R-:W-:Y:S02]  /*1c20*/  @P3 IMAD R9, R65, R14, RZ ;  /* 0x0000000e41093224 */ /* 0x000fe400078e02ff */
[----:B------:R-:W-:Y:S01]  /*1c30*/  @!P3 IMAD R0, R22, R3, R0 ;  /* 0x000000031600b224 */ /* 0x000fe200078e0200 */
[----:B------:R-:W-:Y:S01]  /*1c40*/  SHF.R.S32.HI R12, RZ, 0x1f, R8 ;  /* 0x0000001fff0c7819 */ /* 0x000fe20000011408 */
[----:B------:R-:W-:-:S02]  /*1c50*/  IMAD R3, R19, R8, RZ ;  /* 0x0000000813037224 */ /* 0x000fc400078e02ff */
[----:B------:R-:W-:-:S04]  /*1c60*/  @P3 IMAD.WIDE.U32 R14, R64, R14, RZ ;  /* 0x0000000e400e3225 */ /* 0x000fc800078e00ff */
[----:B------:R-:W-:Y:S01]  /*1c70*/  @!P3 IMAD.WIDE.U32 R22, R22, R13, R28 ;  /* 0x0000000d1616b225 */ /* 0x000fe200078e001c */
[----:B------:R-:W-:-:S03]  /*1c80*/  @P3 IADD3 R9, R15, R9, RZ ;  /* 0x000000090f093210 */ /* 0x000fc60007ffe0ff */
[----:B------:R-:W-:Y:S01]  /*1c90*/  IMAD.WIDE.U32 R24, R18, R8, R24 ;  /* 0x0000000812187225 */ /* 0x000fe200078e0018 */
[----:B------:R-:W-:-:S03]  /*1ca0*/  @P3 MOV R2, R14 ;  /* 0x0000000e00023202 */ /* 0x000fc60000000f00 */
[----:B------:R-:W-:Y:S01]  /*1cb0*/  IMAD R3, R18, R12, R3 ;  /* 0x0000000c12037224 */ /* 0x000fe200078e0203 */
[----:B------:R-:W-:Y:S01]  /*1cc0*/  @!P3 MOV R2, R22 ;  /* 0x000000160002b202 */ /* 0x000fe20000000f00 */
[----:B------:R-:W-:Y:S01]  /*1cd0*/  @!P3 IMAD.IADD R9, R23, 0x1, R0 ;  /* 0x000000011709b824 */ /* 0x000fe200078e0200 */
[----:B------:R-:W-:Y:S01]  /*1ce0*/  MOV R0, R24 ;  /* 0x0000001800007202 */ /* 0x000fe20000000f00 */
[----:B------:R-:W-:Y:S01]  /*1cf0*/  IMAD.IADD R3, R25, 0x1, R3 ;  /* 0x0000000119037824 */ /* 0x000fe200078e0203 */
[----:B------:R-:W-:Y:S02]  /*1d00*/  MOV R7, R5 ;  /* 0x0000000500077202 */ /* 0x000fe40000000f00 */
[----:B-1----:R-:W-:Y:S02]  /*1d10*/  MOV R13, R8 ;  /* 0x00000008000d7202 */ /* 0x002fe40000000f00 */
.L_x_1548:
[----:B------:R-:W-:Y:S05]  /*1d20*/  BSYNC B0 ;  /* 0x0000000000007941 */ /* 0x000fea0003800000 */
.L_x_1546:
        /* <DEDUP_REMOVED lines=15> */
[C---:B------:R-:W-:Y:S01]  /*1e20*/  IMAD.IADD R68, R57.reuse, 0x1, -R68 ;  /* 0x0000000139447824 */ /* 0x040fe200078e0a44 */
[----:B------:R-:W-:Y:S01]  /*1e30*/  SHF.R.S32.HI R168, RZ, 0x3, R168 ;  /* 0x00000003ffa87819 */ /* 0x000fe200000114a8 */
[----:B------:R-:W-:Y:S01]  /*1e40*/  IMAD.IADD R6, R57, 0x1, -R6 ;  /* 0x0000000139067824 */ /* 0x000fe200078e0a06 */
[----:B------:R-:W-:Y:S01]  /*1e50*/  LEA.HI R19, R19, R70, RZ, 0x1 ;  /* 0x0000004613137211 */ /* 0x000fe200078f08ff */
[----:B------:R-:W-:-:S02]  /*1e60*/  IMAD.SHL.U32 R14, R68, 0x8, RZ ;  /* 0x00000008440e7824 */ /* 0x000fc400078e00ff */
[----:B-1----:R-:W-:Y:S01]  /*1e70*/  IMAD.SHL.U32 R11, R168, 0x40, RZ ;  /* 0x00000040a80b7824 */ /* 0x002fe200078e00ff */
[----:B------:R-:W-:Y:S02]  /*1e80*/  SHF.R.S32.HI R15, RZ, 0x1f, R6 ;  /* 0x0000001fff0f7819 */ /* 0x000fe40000011406 */
[----:B------:R-:W-:Y:S02]  /*1e90*/  LOP3.LUT R19, R19, 0xfffffffe, RZ, 0xc0, !PT ;  /* 0xfffffffe13137812 */ /* 0x000fe400078ec0ff */
[----:B------:R-:W-:Y:S02]  /*1ea0*/  LOP3.LUT R11, R11, 0x1c0, RZ, 0xc0, !PT ;  /* 0x000001c00b0b7812 */ /* 0x000fe400078ec0ff */
[----:B------:R-:W-:Y:S02]  /*1eb0*/  IADD3 R28, P0, R14, R2, RZ ;  /* 0x000000020e1c7210 */ /* 0x000fe40007f1e0ff */
[----:B------:R-:W-:Y:S01]  /*1ec0*/  LEA.HI R2, R15, R6, RZ, 0x3 ;  /* 0x000000060f027211 */ /* 0x000fe200078f18ff */
[----:B------:R-:W-:Y:S01]  /*1ed0*/  IMAD.IADD R70, R70, 0x1, -R19 ;  /* 0x0000000146467824 */ /* 0x000fe200078e0a13 */
[----:B------:R-:W-:-:S02]  /*1ee0*/  LOP3.LUT R19, R11, 0x38, R14, 0xf8, !PT ;  /* 0x000000380b137812 */ /* 0x000fc400078ef80e */
[----:B------:R-:W-:Y:S02]  /*1ef0*/  SHF.R.U32.HI R18, RZ, 0x3, R11 ;  /* 0x00000003ff127819 */ /* 0x000fe4000001160b */
[----:B------:R-:W-:Y:S02]  /*1f00*/  LOP3.LUT R11, R2, 0xfffffff8, RZ, 0xc0, !PT ;  /* 0xfffffff8020b7812 */ /* 0x000fe400078ec0ff */
[----:B------:R-:W-:-:S03]  /*1f10*/  SHF.R.S32.HI R15, RZ, 0x1f, R14 ;  /* 0x0000001fff0f7819 */ /* 0x000fc6000001140e */
[----:B------:R-:W-:Y:S02]  /*1f20*/  IMAD.IADD R11, R6, 0x1, -R11 ;  /* 0x00000001060b7824 */ /* 0x000fe400078e0a0b */
[----:B------:R-:W-:Y:S01]  /*1f30*/  IMAD.X R29, R15, 0x1, R9, P0 ;  /* 0x000000010f1d7824 */ /* 0x000fe200000e0609 */
[----:B------:R-:W-:Y:S01]  /*1f40*/  LEA.HI R9, R8, R57, RZ, 0x6 ;  /* 0x0000003908097211 */ /* 0x000fe200078f30ff */
[----:B------:R-:W-:Y:S02]  /*1f50*/  IMAD R10, R21, R64, RZ ;  /* 0x00000040150a7224 */ /* 0x000fe400078e02ff */
[----:B------:R-:W-:Y:S01]  /*1f60*/  IMAD.SHL.U32 R8, R11, 0x40, RZ ;  /* 0x000000400b087824 */ /* 0x000fe200078e00ff */
[----:B------:R-:W-:Y:S01]  /*1f70*/  LOP3.LUT R18, R19, R18, RZ, 0x3c, !PT ;  /* 0x0000001213127212 */ /* 0x000fe200078e3cff */
[----:B------:R-:W-:Y:S02]  /*1f80*/  IMAD.SHL.U32 R9, R9, 0x8, RZ ;  /* 0x0000000809097824 */ /* 0x000fe400078e00ff */
[----:B------:R-:W-:-:S02]  /*1f90*/  IMAD R10, R7, R65, R10 ;  /* 0x00000041070a7224 */ /* 0x000fc400078e020a */
[----:B------:R-:W-:Y:S01]  /*1fa0*/  IMAD.WIDE.U32 R28, R7, R64, R28 ;  /* 0x00000040071c7225 */ /* 0x000fe200078e001c */
[----:B------:R-:W-:-:S03]  /*1fb0*/  LOP3.LUT R7, R8, 0x1c0, RZ, 0xc0, !PT ;  /* 0x000001c008077812 */ /* 0x000fc600078ec0ff */
[----:B------:R-:W-:Y:S01]  /*1fc0*/  IMAD.SHL.U32 R6, R70, 0x8, RZ ;  /* 0x0000000846067824 */ /* 0x000fe200078e00ff */
[C---:B------:R-:W-:Y:S02]  /*1fd0*/  LOP3.LUT P1, RZ, R11.reuse, 0x4, RZ, 0xc0, !PT ;  /* 0x000000040bff7812 */ /* 0x040fe4000782c0ff */
[----:B------:R-:W-:Y:S02]  /*1fe0*/  LOP3.LUT P0, RZ, R11, 0x2, RZ, 0xc0, !PT ;  /* 0x000000020bff7812 */ /* 0x000fe4000780c0ff */
[----:B------:R-:W-:Y:S01]  /*1ff0*/  SHF.R.S32.HI R72, RZ, 0x1f, R209 ;  /* 0x0000001fff487819 */ /* 0x000fe200000114d1 */
[----:B------:R-:W-:Y:S01]  /*2000*/  IMAD.IADD R19, R29, 0x1, R10 ;  /* 0x000000011d137824 */ /* 0x000fe200078e020a */
[----:B------:R-:W-:Y:S02]  /*2010*/  LOP3.LUT R152, R18, 0xfffffe00, R9, 0xf8, !PT ;  /* 0xfffffe0012987812 */ /* 0x000fe400078ef809 */
[----:B------:R-:W-:Y:S02]  /*2020*/  LOP3.LUT R6, R7, 0x8, R6, 0xf8, !PT ;  /* 0x0000000807067812 */ /* 0x000fe400078ef806 */
[----:B------:R-:W-:-:S02]  /*2030*/  SHF.R.U32.HI R55, RZ, 0x3, R7 ;  /* 0x00000003ff377819 */ /* 0x000fc40000011607 */
[----:B------:R-:W-:Y:S02]  /*2040*/  MOV R18, R28 ;  /* 0x0000001c00127202 */ /* 0x000fe40000000f00 */
[----:B------:R-:W-:Y:S01]  /*2050*/  LOP3.LUT R55, R6, R55, RZ, 0x3c, !PT ;  /* 0x0000003706377212 */ /* 0x000fe200078e3cff */
[----:B------:R-:W-:Y:S02]  /*2060*/  IMAD.SHL.U32 R2, R2, 0x40, RZ ;  /* 0x0000004002027824 */ /* 0x000fe400078e00ff */
[----:B------:R-:W-:-:S03]  /*2070*/  IMAD R9, R27, R13, RZ ;  /* 0x0000000d1b097224 */ /* 0x000fc600078e02ff */
[----:B------:R-:W-:Y:S01]  /*2080*/  LOP3.LUT R55, R55, 0xfffffe00, R2, 0xf8, !PT ;  /* 0xfffffe0037377812 */ /* 0x000fe200078ef802 */
[-C--:B------:R-:W-:Y:S01]  /*2090*/  IMAD R162, R12, R26.reuse, R9 ;  /* 0x0000001a0ca27224 */ /* 0x080fe200078e0209 */
[----:B------:R-:W-:Y:S02]  /*20a0*/  SHF.R.S32.HI R2, RZ, 0x1f, R207 ;  /* 0x0000001fff027819 */ /* 0x000fe400000114cf */
[----:B------:R-:W-:Y:S01]  /*20b0*/  IADD3 R10, R14, 0x80, RZ ;  /* 0x000000800e0a7810 */ /* 0x000fe20007ffe0ff */
[----:B------:R-:W-:Y:S01]  /*20c0*/  IMAD.WIDE.U32 R18, R13, R26, R18 ;  /* 0x0000001a0d127225 */ /* 0x000fe200078e0012 */
[----:B------:R-:W-:-:S03]  /*20d0*/  SHF.R.S32.HI R169, RZ, 0x1f, R168 ;  /* 0x0000001fffa97819 */ /* 0x000fc600000114a8 */
        /* <DEDUP_REMOVED lines=24> */
[----:B------:R-:W-:Y:S02]  /*2260*/  @!P3 IMAD.MOV.U32 R6, RZ, RZ, R24 ;  /* 0x000000ffff06b224 */ /* 0x000fe400078e0018 */
[----:B------:R-:W-:Y:S02]  /*2270*/  @P3 IMAD.IADD R7, R29, 0x1, R7 ;  /* 0x000000011d073824 */ /* 0x000fe400078e0207 */
[----:B------:R-:W-:Y:S01]  /*2280*/  @!P3 IMAD.IADD R7, R25, 0x1, R4 ;  /* 0x000000011907b824 */ /* 0x000fe200078e0204 */
[C---:B------:R-:W-:Y:S01]  /*2290*/  IADD3 R6, P2, R14.reuse, R6, RZ ;  /* 0x000000060e067210 */ /* 0x040fe20007f5e0ff */
[----:B------:R-:W-:Y:S02]  /*22a0*/  VIADD R11, R14, 0x40 ;  /* 0x000000400e0b7836 */ /* 0x000fe40000000000 */
[----:B------:R-:W-:-:S02]  /*22b0*/  IMAD R9, R23, R207, RZ ;  /* 0x000000cf17097224 */ /* 0x000fc400078e02ff */
[----:B------:R-:W-:Y:S01]  /*22c0*/  IMAD.X R7, R15, 0x1, R7, P2 ;  /* 0x000000010f077824 */ /* 0x000fe200010e0607 */
[-C--:B----4-:R-:W-:Y:S01]  /*22d0*/  ISETP.GE.AND P2, PT, R11, R75.reuse, PT ;  /* 0x0000004b0b00720c */ /* 0x090fe20003f46270 */
[----:B------:R-:W-:Y:S02]  /*22e0*/  IMAD R2, R22, R2, R9 ;  /* 0x0000000216027224 */ /* 0x000fe400078e0209 */
[----:B------:R-:W-:Y:S01]  /*22f0*/  IMAD.WIDE.U32 R22, R207, R22, R6 ;  /* 0x00000016cf167225 */ /* 0x000fe200078e0006 */
[----:B------:R-:W-:Y:S02]  /*2300*/  SEL R7, RZ, 0xffffffff, P2 ;  /* 0xffffffffff077807 */ /* 0x000fe40001000000 */
[-C--:B------:R-:W-:Y:S02]  /*2310*/  ISETP.GE.AND P3, PT, R14, R75.reuse, PT ;  /* 0x0000004b0e00720c */ /* 0x080fe40003f66270 */
[----:B------:R-:W-:Y:S01]  /*2320*/  ISETP.GE.AND P2, PT, R10, R75, PT ;  /* 0x0000004b0a00720c */ /* 0x000fe20003f46270 */
[----:B------:R-:W-:Y:S01]  /*2330*/  IMAD.SHL.U32 R7, R7, 0x2, RZ ;  /* 0x0000000207077824 */ /* 0x000fe200078e00ff */
[----:B------:R-:W-:Y:S01]  /*2340*/  SEL R4, RZ, 0x1, P3 ;  /* 0x00000001ff047807 */ /* 0x000fe20001800000 */
[----:B------:R-:W-:Y:S01]  /*2350*/  IMAD.IADD R23, R23, 0x1, R2 ;  /* 0x0000000117177824 */ /* 0x000fe200078e0202 */
[----:B------:R-:W-:-:S02]  /*2360*/  SEL R74, RZ, 0x4, P2 ;  /* 0x00000004ff4a7807 */ /* 0x000fc40001000000 */
[----:B------:R-:W-:Y:S02]  /*2370*/  LOP3.LUT R7, R7, 0x2, R4, 0xe2, !PT ;  /* 0x0000000207077812 */ /* 0x000fe400078ee204 */
[----:B------:R-:W-:Y:S02]  /*2380*/  SHF.R.S32.HI R2, RZ, 0x1f, R71 ;  /* 0x0000001fff027819 */ /* 0x000fe40000011447 */
[----:B------:R-:W-:Y:S02]  /*2390*/  LOP3.LUT R74, R7, R74, RZ, 0xfc, !PT ;  /* 0x0000004a074a7212 */ /* 0x000fe400078efcff */
[----:B------:R-:W-:-:S04]  /*23a0*/  LEA.HI R7, R2, R71, RZ, 0x6 ;  /* 0x0000004702077211 */ /* 0x000fc800078f30ff */
[----:B------:R-:W-:Y:S02]  /*23b0*/  SHF.R.S32.HI R7, RZ, 0x6, R7 ;  /* 0x00000006ff077819 */ /* 0x000fe40000011407 */
[----:B------:R-:W-:Y:S02]  /*23c0*/  IADD3 R154, P2, R14, R0, RZ ;  /* 0x000000000e9a7210 */ /* 0x000fe40007f5e0ff */
[----:B------:R-:W-:Y:S01]  /*23d0*/  VIMNMX R94, R202, R7, !PT ;  /* 0x00000007ca5e7248 */ /* 0x000fe20007fe0100 */
[----:B------:R-:W-:-:S03]  /*23e0*/  @!P4 IMAD.MOV.U32 R20, RZ, RZ, RZ ;  /* 0x000000ffff14c224 */ /* 0x000fc600078e00ff */
[----:B------:R-:W-:Y:S01]  /*23f0*/  ISETP.GT.AND P4, PT, R133, R94, PT ;  /* 0x0000005e8500720c */ /* 0x000fe20003f84270 */
[----:B------:R-:W-:Y:S02]  /*2400*/  IMAD.X R155, R15, 0x1, R3, P2 ;  /* 0x000000010f9b7824 */ /* 0x000fe400010e0603 */
[----:B------:R-:W-:Y:S02]  /*2410*/  IMAD R173, R171, R174, RZ ;  /* 0x000000aeabad7224 */ /* 0x000fe400078e02ff */
[----:B------:R-:W-:Y:S01]  /*2420*/  IMAD.WIDE.U32 R154, R168, R66, R154 ;  /* 0x00000042a89a7225 */ /* 0x000fe200078e009a */
[----:B------:R-:W-:-:S03]  /*2430*/  LEA R160, P2, R162, R166, 0x1 ;  /* 0x000000a6a2a07211 */ /* 0x000fc600078408ff */
[----:B------:R-:W-:Y:S01]  /*2440*/  IMAD R173, R170, R175, R173 ;  /* 0x000000afaaad7224 */ /* 0x000fe200078e02ad */
[----:B------:R-:W-:Y:S01]  /*2450*/  LEA R204, P3, R154, R158, 0x1 ;  /* 0x0000009e9acc7211 */ /* 0x000fe200078608ff */
[----:B------:R-:W-:Y:S02]  /*2460*/  IMAD.IADD R157, R155, 0x1, R157 ;  /* 0x000000019b9d7824 */ /* 0x000fe400078e029d */
[----:B------:R-:W-:Y:S01]  /*2470*/  IMAD.WIDE.U32 R170, R170, R174, R22 ;  /* 0x000000aeaaaa7225 */ /* 0x000fe200078e0016 */
[----:B------:R-:W-:Y:S02]  /*2480*/  LEA.HI.X R161, R162, R167, R165, 0x1, P2 ;  /* 0x000000a7a2a17211 */ /* 0x000fe400010f0ca5 */
[----:B------:R-:W-:Y:S01]  /*2490*/  LEA.HI.X R203, R154, R159, R157, 0x1, P3 ;  /* 0x0000009f9acb7211 */ /* 0x000fe200018f0c9d */
[----:B------:R-:W-:Y:S01]  /*24a0*/  IMAD.IADD R173, R171, 0x1, R173 ;  /* 0x00000001abad7824 */ /* 0x000fe200078e02ad */
        /* <DEDUP_REMOVED lines=12> */
[----:B------:R-:W-:Y:S01]  /*2570*/  SHF.R.S32.HI R21, RZ, 0x1f, R71 ;  /* 0x0000001fff157819 */ /* 0x000fe20000011447 */
[----:B-----5:R-:W-:Y:S01]  /*2580*/  IMAD.IADD R20, R20, 0x1, R5 ;  /* 0x0000000114147824 */ /* 0x020fe200078e0205 */
[----:B------:R-:W-:Y:S01]  /*2590*/  LOP3.LUT R147, R74, 0xffff, RZ, 0xc0, !PT ;  /* 0x0000ffff4a937812 */ /* 0x000fe200078ec0ff */
[C---:B------:R-:W-:Y:S01]  /*25a0*/  IMAD.SHL.U32 R78, R64.reuse, 0x20, RZ ;  /* 0x00000020404e7824 */ /* 0x040fe200078e00ff */
[C---:B------:R-:W-:Y:S01]  /*25b0*/  SHF.L.U64.HI R79, R64.reuse, 0x5, R65 ;  /* 0x00000005404f7819 */ /* 0x040fe20000010241 */
[----:B------:R-:W-:Y:S01]  /*25c0*/  IMAD.WIDE.U32 R178, R64, 0x60, RZ ;  /* 0x0000006040b27825 */ /* 0x000fe200078e00ff */
[----:B------:R-:W-:-:S02]  /*25d0*/  LOP3.LUT R151, R147, 0x1, RZ, 0xc0, !PT ;  /* 0x0000000193977812 */ /* 0x000fc400078ec0ff */
[----:B------:R-:W-:Y:S01]  /*25e0*/  LOP3.LUT R149, R147, 0x2, RZ, 0xc0, !PT ;  /* 0x0000000293957812 */ /* 0x000fe200078ec0ff */
[----:B------:R-:W-:Y:S01]  /*25f0*/  VIADD R148, R168, 0x20 ;  /* 0x00000020a8947836 */ /* 0x000fe20000000000 */
[----:B------:R-:W-:Y:S01]  /*2600*/  SHF.L.U64.HI R79, R78, 0x1, R79 ;  /* 0x000000014e4f7819 */ /* 0x000fe2000001024f */
[C---:B------:R-:W-:Y:S01]  /*2610*/  VIADD R146, R168.reuse, 0x30 ;  /* 0x00000030a8927836 */ /* 0x040fe20000000000 */
[----:B------:R-:W-:Y:S01]  /*2620*/  IADD3 R150, R168, 0x10, RZ ;  /* 0x00000010a8967810 */ /* 0x000fe20007ffe0ff */
[----:B------:R-:W-:Y:S01]  /*2630*/  IMAD.MOV.U32 R124, RZ, RZ, R204 ;  /* 0x000000ffff7c7224 */ /* 0x000fe200078e00cc */
[C---:B------:R-:W-:Y:S01]  /*2640*/  SHF.L.U64.HI R93, R66.reuse, 0x5, R67 ;  /* 0x00000005425d7819 */ /* 0x040fe20000010243 */
[----:B------:R-:W-:Y:S01]  /*2650*/  IMAD.MOV.U32 R126, RZ, RZ, R160 ;  /* 0x000000ffff7e7224 */ /* 0x000fe200078e00a0 */
[----:B------:R-:W-:Y:S01]  /*2660*/  SHF.L.U32 R92, R66, 0x5, RZ ;  /* 0x00000005425c7819 */ /* 0x000fe200000006ff */
[----:B------:R-:W-:Y:S01]  /*2670*/  IMAD.MOV.U32 R127, RZ, RZ, R161 ;  /* 0x000000ffff7f7224 */ /* 0x000fe200078e00a1 */
[----:B------:R-:W-:-:S02]  /*2680*/  MOV R125, R203 ;  /* 0x000000cb007d7202 */ /* 0x000fc40000000f00 */
[----:B------:R-:W-:Y:S02]  /*2690*/  LOP3.LUT R147, R147, 0x4, RZ, 0xc0, !PT ;  /* 0x0000000493937812 */ /* 0x000fe400078ec0ff */
[----:B------:R-:W-:Y:S01]  /*26a0*/  SHF.L.U32 R78, R78, 0x1, RZ ;  /* 0x000000014e4e7819 */ /* 0x000fe200000006ff */
[----:B--2---:R-:W-:-:S04]  /*26b0*/  IMAD R3, R33, R209, RZ ;  /* 0x000000d121037224 */ /* 0x004fc800078e02ff */
[----:B------:R-:W-:Y:S02]  /*26c0*/  IMAD R0, R32, R72, R3 ;  /* 0x0000004820007224 */ /* 0x000fe400078e0203 */
[----:B---3--:R-:W-:Y:S02]  /*26d0*/  IMAD R3, R35, R209, RZ ;  /* 0x000000d123037224 */ /* 0x008fe400078e02ff */
[C---:B------:R-:W-:Y:S01]  /*26e0*/  IMAD.WIDE.U32 R32, R209.reuse, R32, R14 ;  /* 0x00000020d1207225 */ /* 0x040fe200078e000e */
[C-C-:B----4-:R-:W-:Y:S02]  /*26f0*/  SHF.L.U64.HI R111, R180.reuse, 0x4, R181.reuse ;  /* 0x00000004b46f7819 */ /* 0x150fe400000102b5 */
[----:B------:R-:W-:Y:S01]  /*2700*/  SHF.L.U64.HI R113, R180, 0x5, R181 ;  /* 0x00000005b4717819 */ /* 0x000fe200000102b5 */
[----:B------:R-:W-:Y:S01]  /*2710*/  IMAD.WIDE.U32 R30, R209, R34, R14 ;  /* 0x00000022d11e7225 */ /* 0x000fe200078e000e */
[C---:B------:R-:W-:Y:S02]  /*2720*/  SHF.L.U32 R96, R182.reuse, 0x4, RZ ;  /* 0x00000004b6607819 */ /* 0x040fe400000006ff */
[----:B------:R-:W-:Y:S01]  /*2730*/  SHF.L.U64.HI R95, R182, 0x4, R183 ;  /* 0x00000004b65f7819 */ /* 0x000fe200000102b7 */
[----:B------:R-:W-:Y:S01]  /*2740*/  IMAD R2, R34, R72, R3 ;  /* 0x0000004822027224 */ /* 0x000fe200078e0203 */
[----:B------:R-:W-:Y:S01]  /*2750*/  SHF.R.S32.HI R3, RZ, 0x1f, R5 ;  /* 0x0000001fff037819 */ /* 0x000fe20000011405 */
[----:B------:R-:W-:Y:S01]  /*2760*/  IMAD.IADD R33, R33, 0x1, R0 ;  /* 0x0000000121217824 */ /* 0x000fe200078e0200 */
[----:B------:R-:W-:Y:S01]  /*2770*/  SHF.L.U64.HI R105, R182, 0x5, R183 ;  /* 0x00000005b6697819 */ /* 0x000fe200000102b7 */
[----:B------:R-:W-:-:S02]  /*2780*/  IMAD R4, R181, R5, RZ ;  /* 0x00000005b5047224 */ /* 0x000fc400078e02ff */
[----:B------:R-:W-:Y:S02]  /*2790*/  IMAD R0, R183, R5, RZ ;  /* 0x00000005b7007224 */ /* 0x000fe400078e02ff */
[----:B------:R-:W-:Y:S01]  /*27a0*/  IMAD.IADD R31, R31, 0x1, R2 ;  /* 0x000000011f1f7824 */ /* 0x000fe200078e0202 */
[----:B------:R-:W-:Y:S01]  /*27b0*/  LEA.HI R143, R18, R18, RZ, 0x1 ;  /* 0x00000012128f7211 */ /* 0x000fe200078f08ff */
[-C--:B------:R-:W-:Y:S02]  /*27c0*/  IMAD R4, R180, R3.reuse, R4 ;  /* 0x00000003b4047224 */ /* 0x080fe400078e0204 */
[C---:B------:R-:W-:Y:S01]  /*27d0*/  IMAD R3, R182.reuse, R3, R0 ;  /* 0x00000003b6037224 */ /* 0x040fe200078e0200 */
[----:B------:R-:W-:Y:S01]  /*27e0*/  SHF.R.S32.HI R143, RZ, 0x1, R143 ;  /* 0x00000001ff8f7819 */ /* 0x000fe2000001148f */
[----:B------:R-:W-:-:S03]  /*27f0*/  IMAD.WIDE.U32 R30, R182, R5, R30 ;  /* 0x00000005b61e7225 */ /* 0x000fc600078e001e */
[----:B------:R-:W-:Y:S01]  /*2800*/  SHF.L.U32 R145, R143, 0x5, RZ ;  /* 0x000000058f917819 */ /* 0x000fe200000006ff */
[----:B------:R-:W-:Y:S01]  /*2810*/  IMAD R19, R29, R13, RZ ;  /* 0x0000000d1d137224 */ /* 0x000fe200078e02ff */
[----:B------:R-:W-:Y:S01]  /*2820*/  IADD3 R31, R31, R3, RZ ;  /* 0x000000031f1f7210 */ /* 0x000fe20007ffe0ff */
[----:B------:R-:W-:Y:S01]  /*2830*/  IMAD.WIDE.U32 R32, R180, R5, R32 ;  /* 0x00000005b4207225 */ /* 0x000fe200078e0020 */
[----:B------:R-:W-:Y:S02]  /*2840*/  IADD3 R3, P0, -R71, R168, RZ ;  /* 0x000000a847037210 */ /* 0x000fe40007f1e1ff */
[----:B------:R-:W-:Y:S01]  /*2850*/  SHF.R.S32.HI R136, RZ, 0x1f, R145 ;  /* 0x0000001fff887819 */ /* 0x000fe20000011491 */
[----:B------:R-:W-:Y:S02]  /*2860*/  IMAD R0, R28, R12, R19 ;  /* 0x0000000c1c007224 */ /* 0x000fe400078e0213 */
[----:B------:R-:W-:Y:S02]  /*2870*/  IMAD R19, R27, R13, RZ ;  /* 0x0000000d1b137224 */ /* 0x000fe400078e02ff */
[----:B------:R-:W-:-:S02]  /*2880*/  IMAD.IADD R33, R33, 0x1, R4 ;  /* 0x0000000121217824 */ /* 0x000fc400078e0204 */
[C---:B------:R-:W-:Y:S02]  /*2890*/  IMAD R19, R26.reuse, R12, R19 ;  /* 0x0000000c1a137224 */ /* 0x040fe400078e0213 */
[----:B------:R-:W-:-:S04]  /*28a0*/  IMAD.WIDE.U32 R26, R26, R13, R30 ;  /* 0x0000000d1a1a7225 */ /* 0x000fc800078e001e */
[----:B------:R-:W-:Y:S02]  /*28b0*/  IMAD.X R21, R169, 0x1, ~R21, P0 ;  /* 0x00000001a9157824 */ /* 0x000fe400000e0e15 */
[----:B------:R-:W-:-:S04]  /*28c0*/  IMAD.WIDE.U32 R28, R28, R13, R32 ;  /* 0x0000000d1c1c7225 */ /* 0x000fc800078e0020 */
[----:B------:R-:W-:Y:S01]  /*28d0*/  IMAD.IADD R27, R27, 0x1, R19 ;  /* 0x000000011b1b7824 */ /* 0x000fe200078e0213 */
[----:B------:R-:W-:Y:S01]  /*28e0*/  IADD3 R29, R29, R0, RZ ;  /* 0x000000001d1d7210 */ /* 0x000fe20007ffe0ff */
[----:B------:R-:W-:Y:S02]  /*28f0*/  IMAD R119, R21, R182, RZ ;  /* 0x000000b615777224 */ /* 0x000fe400078e02ff */
[----:B------:R-:W-:Y:S02]  /*2900*/  IMAD R123, R143, R20, RZ ;  /* 0x000000148f7b7224 */ /* 0x000fe400078e02ff */
[----:B------:R-:W-:Y:S02]  /*2910*/  IMAD R119, R183, R3, R119 ;  /* 0x00000003b7777224 */ /* 0x000fe400078e0277 */
[----:B------:R-:W-:Y:S01]  /*2920*/  IMAD R4, R168, R143, R73 ;  /* 0x0000008fa8047224 */ /* 0x000fe200078e0249 */
[----:B------:R-:W-:Y:S01]  /*2930*/  SHF.R.S32.HI R2, RZ, 0x1f, R123 ;  /* 0x0000001fff027819 */ /* 0x000fe2000001147b */
[----:B------:R-:W-:-:S03]  /*2940*/  IMAD.WIDE.U32 R18, R182, R3, R26 ;  /* 0x00000003b6127225 */ /* 0x000fc600078e001a */
[----:B------:R-:W-:Y:S01]  /*2950*/  IADD3 R0, P3, R123, R4, RZ ;  /* 0x000000047b007210 */ /* 0x000fe20007f7e0ff */
[----:B------:R-:W-:Y:S01]  /*2960*/  IMAD R117, R21, R180, RZ ;  /* 0x000000b415757224 */ /* 0x000fe200078e02ff */
[----:B------:R-:W-:Y:S01]  /*2970*/  LEA R118, P0, R18, R24, 0x1 ;  /* 0x0000001812767211 */ /* 0x000fe200078008ff */
[----:B------:R-:W-:Y:S01]  /*2980*/  IMAD.IADD R119, R19, 0x1, R119 ;  /* 0x0000000113777824 */ /* 0x000fe200078e0277 */
[----:B------:R-:W-:Y:S01]  /*2990*/  LEA.HI.X.SX32 R5, R4, R2, 0x1, P3 ;  /* 0x0000000204057211 */ /* 0x000fe200018f0eff */
[-C--:B------:R-:W-:Y:S02]  /*29a0*/  IMAD R117, R181, R3.reuse, R117 ;  /* 0x00000003b5757224 */ /* 0x080fe400078e0275 */
[----:B------:R-:W-:Y:S01]  /*29b0*/  IMAD.WIDE.U32 R12, R180, R3, R28 ;  /* 0x00000003b40c7225 */ /* 0x000fe200078e001c */
[----:B------:R-:W-:-:S03]  /*29c0*/  LEA.HI.X R119, R18, R25, R119, 0x1, P0 ;  /* 0x0000001912777211 */ /* 0x000fc600000f0c77 */
[----:B------:R-:W-:Y:S01]  /*29d0*/  IMAD.SHL.U32 R18, R0, 0x2, RZ ;  /* 0x0000000200127824 */ /* 0x000fe200078e00ff */
[----:B------:R-:W-:Y:S01]  /*29e0*/  IADD3 R117, R13, R117, RZ ;  /* 0x000000750d757210 */ /* 0x000fe20007ffe0ff */
[----:B------:R-:W-:Y:S01]  /*29f0*/  IMAD.IADD R3, R73, 0x1, R4 ;  /* 0x0000000149037824 */ /* 0x000fe200078e0204 */
[----:B------:R-:W-:Y:S01]  /*2a00*/  LEA R116, P1, R12, R22, 0x1 ;  /* 0x000000160c747211 */ /* 0x000fe200078208ff */
[----:B------:R-:W-:Y:S01]  /*2a10*/  IMAD.SHL.U32 R153, R143, 0x10, RZ ;  /* 0x000000108f997824 */ /* 0x000fe200078e00ff */
[----:B------:R-:W-:Y:S01]  /*2a20*/  SHF.L.U64.HI R0, R0, 0x1, R5 ;  /* 0x0000000100007819 */ /* 0x000fe20000010205 */
[----:B------:R-:W-:Y:S01]  /*2a30*/  IMAD.SHL.U32 R106, R182, 0x20, RZ ;  /* 0x00000020b66a7824 */ /* 0x000fe200078e00ff */
[----:B------:R-:W-:Y:S01]  /*2a40*/  LEA.HI.X R117, R12, R23, R117, 0x1, P1 ;  /* 0x000000170c757211 */ /* 0x000fe200008f0c75 */
[----:B------:R-:W-:Y:S01]  /*2a50*/  VIADD R144, R153, 0x40 ;  /* 0x0000004099907836 */ /* 0x000fe20000000000 */
[-C--:B------:R-:W-:Y:S01]  /*2a60*/  IADD3 R58, P1, R8, R18.reuse, RZ ;  /* 0x00000012083a7210 */ /* 0x080fe20007f3e0ff */
[----:B------:R-:W-:Y:S01]  /*2a70*/  IMAD.SHL.U32 R112, R180, 0x10, RZ ;  /* 0x00000010b4707824 */ /* 0x000fe200078e00ff */
[----:B------:R-:W-:Y:S01]  /*2a80*/  IADD3 R123, P2, R123, R3, RZ ;  /* 0x000000037b7b7210 */ /* 0x000fe20007f5e0ff */
[----:B------:R-:W-:Y:S01]  /*2a90*/  IMAD.IADD R141, R153, 0x1, R144 ;  /* 0x00000001998d7824 */ /* 0x000fe200078e0290 */
[----:B------:R-:W-:Y:S01]  /*2aa0*/  IADD3 R18, P0, R6, R18, RZ ;  /* 0x0000001206127210 */ /* 0x000fe20007f1e0ff */
[----:B------:R-:W-:Y:S01]  /*2ab0*/  IMAD.X R59, R9, 0x1, R0, P1 ;  /* 0x00000001093b7824 */ /* 0x000fe200008e0600 */
[----:B------:R-:W-:Y:S01]  /*2ac0*/  LEA.HI.X.SX32 R2, R3, R2, 0x1, P2 ;  /* 0x0000000203027211 */ /* 0x000fe200010f0eff */
[C---:B------:R-:W-:Y:S01]  /*2ad0*/  IMAD.SHL.U32 R114, R180.reuse, 0x20, RZ ;  /* 0x00000020b4727824 */ /* 0x040fe200078e00ff */
[----:B------:R-:W-:Y:S01]  /*2ae0*/  SHF.L.U32 R122, R123, 0x1, RZ ;  /* 0x000000017b7a7819 */ /* 0x000fe200000006ff */
[----:B------:R-:W-:Y:S01]  /*2af0*/  IMAD R115, R181, 0x60, RZ ;  /* 0x00000060b5737824 */ /* 0x000fe200078e02ff */
[----:B------:R-:W-:Y:S01]  /*2b00*/  IADD3.X R19, R7, R0, RZ, P0, !PT ;  /* 0x0000000007137210 */ /* 0x000fe200007fe4ff */
[----:B------:R-:W-:Y:S01]  /*2b10*/  IMAD.WIDE.U32 R180, R180, 0x60, RZ ;  /* 0x00000060b4b47825 */ /* 0x000fe200078e00ff */
[----:B------:R-:W-:-:S02]  /*2b20*/  IADD3 R91, P1, R200, 0x40, RZ ;  /* 0x00000040c85b7810 */ /* 0x000fc40007f3e0ff */
[----:B------:R-:W-:Y:S01]  /*2b30*/  IADD3 R87, P0, R200, 0x80, RZ ;  /* 0x00000080c8577810 */ /* 0x000fe20007f1e0ff */
[----:B------:R-:W-:Y:S01]  /*2b40*/  IMAD R143, R143, 0x30, RZ ;  /* 0x000000308f8f7824 */ /* 0x000fe200078e02ff */
[----:B------:R-:W-:Y:S01]  /*2b50*/  SHF.L.U64.HI R123, R123, 0x1, R2 ;  /* 0x000000017b7b7819 */ /* 0x000fe20000010202 */
[----:B------:R-:W-:Y:S01]  /*2b60*/  IMAD.X R90, RZ, RZ, R201, P1 ;  /* 0x000000ffff5a7224 */ /* 0x000fe200008e06c9 */
[-C--:B------:R-:W-:Y:S01]  /*2b70*/  IADD3 R120, P3, R8, R122.reuse, RZ ;  /* 0x0000007a08787210 */ /* 0x080fe20007f7e0ff */
[----:B------:R-:W-:Y:S01]  /*2b80*/  IMAD R3, R65, 0x60, RZ ;  /* 0x0000006041037824 */ /* 0x000fe200078e02ff */
[----:B------:R-:W-:Y:S02]  /*2b90*/  IADD3 R122, P2, R6, R122, RZ ;  /* 0x0000007a067a7210 */ /* 0x000fe40007f5e0ff */
[-C--:B------:R-:W-:Y:S01]  /*2ba0*/  IADD3.X R86, RZ, R201.reuse, RZ, P0, !PT ;  /* 0x000000c9ff567210 */ /* 0x080fe200007fe4ff */
[--C-:B------:R-:W-:Y:S01]  /*2bb0*/  IMAD.X R121, R9, 0x1, R123.reuse, P3 ;  /* 0x0000000109797824 */ /* 0x100fe200018e067b */
[-C--:B------:R-:W-:Y:S01]  /*2bc0*/  IADD3 R89, P1, R91, R200.reuse, RZ ;  /* 0x000000c85b597210 */ /* 0x080fe20007f3e0ff */
[----:B------:R-:W-:Y:S01]  /*2bd0*/  IMAD.X R123, R7, 0x1, R123, P2 ;  /* 0x00000001077b7824 */ /* 0x000fe200010e067b */
[-C--:B------:R-:W-:Y:S01]  /*2be0*/  IADD3 R85, P0, R87, R200.reuse, RZ ;  /* 0x000000c857557210 */ /* 0x080fe20007f1e0ff */
[----:B------:R-:W-:Y:S01]  /*2bf0*/  IMAD.MOV.U32 R9, RZ, RZ, R133 ;  /* 0x000000ffff097224 */ /* 0x000fe200078e0085 */
[----:B------:R-:W-:Y:S01]  /*2c00*/  IADD3 R142, R153, 0x80, RZ ;  /* 0x00000080998e7810 */ /* 0x000fe20007ffe0ff */
[----:B------:R-:W-:Y:S01]  /*2c10*/  IMAD.X R88, R90, 0x1, R201, P1 ;  /* 0x000000015a587824 */ /* 0x000fe200008e06c9 */
[----:B------:R-:W-:Y:S01]  /*2c20*/  IADD3.X R84, R86, R201, RZ, P0, !PT ;  /* 0x000000c956547210 */ /* 0x000fe200007fe4ff */
[----:B------:R-:W-:Y:S01]  /*2c30*/  IMAD.IADD R76, R179, 0x1, R3 ;  /* 0x00000001b34c7824 */ /* 0x000fe200078e0203 */
[----:B------:R-:W-:Y:S01]  /*2c40*/  IADD3 R83, P2, R89, R200, RZ ;  /* 0x000000c859537210 */ /* 0x000fe20007f5e0ff */
[----:B------:R-:W-:Y:S01]  /*2c50*/  IMAD.IADD R140, R153, 0x1, R142 ;  /* 0x00000001998c7824 */ /* 0x000fe200078e028e */
[----:B------:R-:W-:-:S02]  /*2c60*/  IADD3 R101, P0, R96, 0x80, RZ ;  /* 0x0000008060657810 */ /* 0x000fc40007f1e0ff */
[----:B------:R-:W-:Y:S01]  /*2c70*/  IADD3 R81, P1, R85, R200, RZ ;  /* 0x000000c855517210 */ /* 0x000fe20007f3e0ff */
[----:B------:R-:W-:Y:S01]  /*2c80*/  IMAD.X R82, R88, 0x1, R201, P2 ;  /* 0x0000000158527824 */ /* 0x000fe200010e06c9 */
[----:B------:R-:W-:Y:S01]  /*2c90*/  IADD3 R97, P3, R96, 0x40, RZ ;  /* 0x0000004060617810 */ /* 0x000fe20007f7e0ff */
[----:B------:R-:W-:Y:S01]  /*2ca0*/  IMAD.X R102, RZ, RZ, R95, P0 ;  /* 0x000000ffff667224 */ /* 0x000fe200000e065f */
[-C--:B------:R-:W-:Y:S01]  /*2cb0*/  IADD3 R104, P2, R101, R96.reuse, RZ ;  /* 0x0000006065687210 */ /* 0x080fe20007f5e0ff */
[----:B------:R-:W-:Y:S01]  /*2cc0*/  IMAD.X R80, R84, 0x1, R201, P1 ;  /* 0x0000000154507824 */ /* 0x000fe200008e06c9 */
[----:B------:R-:W-:Y:S01]  /*2cd0*/  IADD3.X R98, RZ, R95, RZ, P3, !PT ;  /* 0x0000005fff627210 */ /* 0x000fe20001ffe4ff */
[----:B------:R-:W-:Y:S01]  /*2ce0*/  IMAD.IADD R138, R153, 0x1, R140 ;  /* 0x00000001998a7824 */ /* 0x000fe200078e028c */
[----:B------:R-:W-:Y:S01]  /*2cf0*/  IADD3 R100, P3, R97, R96, RZ ;  /* 0x0000006061647210 */ /* 0x000fe20007f7e0ff */
[----:B------:R-:W-:Y:S01]  /*2d00*/  IMAD.X R103, R102, 0x1, R95, P2 ;  /* 0x0000000166677824 */ /* 0x000fe200010e065f */
[----:B------:R-:W-:-:S02]  /*2d10*/  IADD3 R110, P0, R106, R101, RZ ;  /* 0x000000656a6e7210 */ /* 0x000fc40007f1e0ff */
[----:B------:R-:W-:Y:S01]  /*2d20*/  IADD3 R108, P1, R106, R97, RZ ;  /* 0x000000616a6c7210 */ /* 0x000fe20007f3e0ff */
[----:B------:R-:W-:Y:S01]  /*2d30*/  IMAD.X R99, R98, 0x1, R95, P3 ;  /* 0x0000000162637824 */ /* 0x000fe200018e065f */
[----:B------:R-:W-:Y:S01]  /*2d40*/  IADD3 R139, R153, R141, RZ ;  /* 0x0000008d998b7210 */ /* 0x000fe20007ffe0ff */
[----:B------:R-:W-:Y:S01]  /*2d50*/  IMAD.X R109, R105, 0x1, R102, P0 ;  /* 0x00000001696d7824 */ /* 0x000fe200000e0666 */
[C---:B------:R-:W-:Y:S01]  /*2d60*/  SHF.L.U64.HI R111, R112.reuse, 0x1, R111 ;  /* 0x00000001706f7819 */ /* 0x040fe2000001026f */
[----:B------:R-:W-:Y:S01]  /*2d70*/  IMAD.SHL.U32 R112, R112, 0x2, RZ ;  /* 0x0000000270707824 */ /* 0x000fe200078e00ff */
[C---:B------:R-:W-:Y:S01]  /*2d80*/  SHF.L.U64.HI R113, R114.reuse, 0x1, R113 ;  /* 0x0000000172717819 */ /* 0x040fe20000010271 */
[----:B------:R-:W-:Y:S01]  /*2d90*/  IMAD.SHL.U32 R114, R114, 0x2, RZ ;  /* 0x0000000272727824 */ /* 0x000fe200078e00ff */
[----:B------:R-:W-:Y:S02]  /*2da0*/  IADD3 R115, R181, R115, RZ ;  /* 0x00000073b5737210 */ /* 0x000fe40007ffe0ff */
[----:B------:R-:W-:-:S02]  /*2db0*/  IADD3.X R107, R105, R98, RZ, P1, !PT ;  /* 0x00000062696b7210 */ /* 0x000fc40000ffe4ff */
[----:B------:R-:W-:Y:S02]  /*2dc0*/  SHF.R.S32.HI R137, RZ, 0x1f, R153 ;  /* 0x0000001fff897819 */ /* 0x000fe40000011499 */
[----:B------:R-:W-:Y:S02]  /*2dd0*/  SHF.R.S32.HI R134, RZ, 0x1f, R143 ;  /* 0x0000001fff867819 */ /* 0x000fe4000001148f */
[----:B------:R-:W-:Y:S02]  /*2de0*/  SHF.R.S32.HI R135, RZ, 0x1f, R144 ;  /* 0x0000001fff877819 */ /* 0x000fe40000011490 */
[----:B------:R-:W-:Y:S02]  /*2df0*/  SHF.R.S32.HI R132, RZ, 0x1f, R142 ;  /* 0x0000001fff847819 */ /* 0x000fe4000001148e */
[----:B------:R-:W-:Y:S02]  /*2e00*/  SHF.R.S32.HI R131, RZ, 0x1f, R141 ;  /* 0x0000001fff837819 */ /* 0x000fe4000001148d */
[----:B------:R-:W-:-:S02]  /*2e10*/  SHF.R.S32.HI R130, RZ, 0x1f, R140 ;  /* 0x0000001fff827819 */ /* 0x000fc4000001148c */
[----:B------:R-:W-:Y:S02]  /*2e20*/  SHF.R.S32.HI R129, RZ, 0x1f, R139 ;  /* 0x0000001fff817819 */ /* 0x000fe4000001148b */
[----:B------:R-:W-:-:S07]  /*2e30*/  SHF.R.S32.HI R128, RZ, 0x1f, R138 ;  /* 0x0000001fff807819 */ /* 0x000fce000001148a */
.L_x_1643:
[----:B------:R-:W-:Y:S01]  /*2e40*/  IMAD.SHL.U32 R13, R9, 0x40, RZ ;  /* 0x00000040090d7824 */ /* 0x000fe200078e00ff */
[----:B------:R-:W-:Y:S03]  /*2e50*/  BSSY B0, `(.L_x_1550) ;  /* 0x0000016000007945 */ /* 0x000fe60003800000 */
[----:B------:R-:W-:Y:S04]  /*2e60*/  VIADD R12, R13, 0xffffffc0 ;  /* 0xffffffc00d0c7836 */ /* 0x000fe80000000000 */
[--C-:B---3--:R-:W-:Y:S02]  /*2e70*/  IMAD.IADD R189, R69, 0x1, -R12.reuse ;  /* 0x0000000145bd7824 */ /* 0x108fe400078e0a0c */
[----:B------:R-:W-:Y:S03]  /*2e80*/  IMAD.IADD R187, R71, 0x1, -R12 ;  /* 0x0000000147bb7824 */ /* 0x000fe600078e0a0c */
[-C--:B------:R-:W-:Y:S02]  /*2e90*/  ISETP.GE.AND P2, PT, R168, R189.reuse, PT ;  /* 0x000000bda800720c */ /* 0x080fe40003f46270 */
[----:B------:R-:W-:Y:S02]  /*2ea0*/  ISETP.GE.AND P0, PT, R150, R189, PT ;  /* 0x000000bd9600720c */ /* 0x000fe40003f06270 */
[----:B------:R-:W-:Y:S02]  /*2eb0*/  ISETP.GE.AND P2, PT, R168, R187, !P2 ;  /* 0x000000bba800720c */ /* 0x000fe40005746270 */
[-C--:B------:R-:W-:Y:S02]  /*2ec0*/  ISETP.GE.AND P4, PT, R148, R189.reuse, PT ;  /* 0x000000bd9400720c */ /* 0x080fe40003f86270 */
[----:B------:R-:W-:Y:S02]  /*2ed0*/  ISETP.GE.AND P3, PT, R146, R189, PT ;  /* 0x000000bd9200720c */ /* 0x000fe40003f66270 */
[-C--:B------:R-:W-:Y:S02]  /*2ee0*/  ISETP.GE.AND P0, PT, R150, R187.reuse, !P0 ;  /* 0x000000bb9600720c */ /* 0x080fe40004706270 */
[-C--:B------:R-:W-:Y:S02]  /*2ef0*/  ISETP.GE.AND P4, PT, R148, R187.reuse, !P4 ;  /* 0x000000bb9400720c */ /* 0x080fe40006786270 */
[----:B------:R-:W-:Y:S03]  /*2f00*/  ISETP.GE.AND P3, PT, R146, R187, !P3 ;  /* 0x000000bb9200720c */ /* 0x000fe60005f66270 */
[----:B-----5:R-:W-:Y:S05]  /*2f10*/  @!P2 BRA `(.L_x_1551) ;  /* 0x000000000024a947 */ /* 0x020fea0003800000 */
        /* <DEDUP_REMOVED lines=9> */
.L_x_1551:
[----:B------:R-:W-:Y:S05]  /*2fb0*/  BSYNC B0 ;  /* 0x0000000000007941 */ /* 0x000fea0003800000 */
.L_x_1550:
        /* <DEDUP_REMOVED lines=15> */
.L_x_1553:
[----:B------:R-:W-:Y:S05]  /*30b0*/  BSYNC B0 ;  /* 0x0000000000007941 */ /* 0x000fea0003800000 */
.L_x_1552:
        /* <DEDUP_REMOVED lines=15> */
.L_x_1555:
[----:B------:R-:W-:Y:S05]  /*31b0*/  BSYNC B0 ;  /* 0x0000000000007941 */ /* 0x000fea0003800000 */
.L_x_1554:
        /* <DEDUP_REMOVED lines=15> */
.L_x_1557:
[----:B------:R-:W-:Y:S05]  /*32b0*/  BSYNC B0 ;  /* 0x0000000000007941 */ /* 0x000fea0003800000 */
.L_x_1556:
        /* <DEDUP_REMOVED lines=66> */
.L_x_1564:
[----:B------:R-:W-:Y:S05]  /*36e0*/  BSYNC B0 ;  /* 0x0000000000007941 */ /* 0x000fea0003800000 */
.L_x_1563:
        /* <DEDUP_REMOVED lines=48> */
.L_x_1566:
[----:B------:R-:W-:Y:S05]  /*39f0*/  BSYNC B0 ;  /* 0x0000000000007941 */ /* 0x000fea0003800000 */
.L_x_1565:
        /* <DEDUP_REMOVED lines=47> */
.L_x_1562:
[----:B------:R-:W-:Y:S05]  /*3cf0*/  BSYNC B1 ;  /* 0x0000000000017941 */ /* 0x000fea0003800000 */
.L_x_1561:
        /* <DEDUP_REMOVED lines=65> */
.L_x_1570:
[----:B------:R-:W-:Y:S05]  /*4110*/  BSYNC B0 ;  /* 0x0000000000007941 */ /* 0x000fea0003800000 */
.L_x_1569:
        /* <DEDUP_REMOVED lines=51> */
.L_x_1572:
[----:B------:R-:W-:Y:S05]  /*4450*/  BSYNC B0 ;  /* 0x0000000000007941 */ /* 0x000fea0003800000 */
.L_x_1571:
        /* <DEDUP_REMOVED lines=50> */
.L_x_1568:
[----:B------:R-:W-:Y:S05]  /*4780*/  BSYNC B1 ;  /* 0x0000000000017941 */ /* 0x000fea0003800000 */
.L_x_1567:
        /* <DEDUP_REMOVED lines=65> */
.L_x_1576:
[----:B------:R-:W-:Y:S05]  /*4ba0*/  BSYNC B0 ;  /* 0x0000000000007941 */ /* 0x000fea0003800000 */
.L_x_1575:
        /* <DEDUP_REMOVED lines=51> */
.L_x_1578:
[----:B------:R-:W-:Y:S05]  /*4ee0*/  BSYNC B0 ;  /* 0x0000000000007941 */ /* 0x000fea0003800000 */
.L_x_1577:
        /* <DEDUP_REMOVED lines=50> */
.L_x_1574:
[----:B------:R-:W-:Y:S05]  /*5210*/  BSYNC B1 ;  /* 0x0000000000017941 */ /* 0x000fea0003800000 */
.L_x_1573:
        /* <DEDUP_REMOVED lines=67> */
.L_x_1582:
[----:B------:R-:W-:Y:S05]  /*5650*/  BSYNC B0 ;  /* 0x0000000000007941 */ /* 0x000fea0003800000 */
.L_x_1581:
        /* <DEDUP_REMOVED lines=51> */
.L_x_1584:
[----:B------:R-:W-:Y:S05]  /*5990*/  BSYNC B0 ;  /* 0x0000000000007941 */ /* 0x000fea0003800000 */
.L_x_1583:
        /* <DEDUP_REMOVED lines=50> */
.L_x_1580:
[----:B------:R-:W-:Y:S05]  /*5cc0*/  BSYNC B1 ;  /* 0x0000000000017941 */ /* 0x000fea0003800000 */
.L_x_1579:
[----:B------:R-:W2:Y:S02]  /*5cd0*/  LD.E R3, desc[UR6][R16.64+0xd0] ;  /* 0x0000d00610037980 */ /* 0x000ea4000c101900 */
[----:B--2---:R-:W-:Y:S05]  /*5ce0*/  IMAD.U32 R3, R3, -0x20, RZ ;  /* 0xffffffe003037824 */ /* 0x004fea00078e00ff */
[C---:B------:R-:W-:Y:S02]  /*5cf0*/  LEA R18, P1, R3.reuse, R18, 0x1 ;  /* 0x0000001203127211 */ /* 0x040fe400078208ff */
[C---:B------:R-:W-:Y:S02]  /*5d00*/  LEA R58, P0, R3.reuse, R58, 0x1 ;  /* 0x0000003a033a7211 */ /* 0x040fe400078008ff */
[C---:B------:R-:W-:Y:S02]  /*5d10*/  LEA.HI.X.SX32 R19, R3.reuse, R19, 0x1, P1 ;  /* 0x0000001303137211 */ /* 0x040fe400008f0eff */
[----:B------:R-:W-:Y:S01]  /*5d20*/  LEA.HI.X.SX32 R59, R3, R59, 0x1, P0 ;  /* 0x0000003b033b7211 */ /* 0x000fe200000f0eff */
[----:B------:R-:W-:Y:S05]  /*5d30*/  BRA `(.L_x_1585) ;  /* 0x0000004c00a87947 */ /* 0x000fea0003800000 */
.L_x_1560:
        /* <DEDUP_REMOVED lines=89> */
.L_x_1591:
[----:B------:R-:W-:Y:S05]  /*62d0*/  BSYNC B0 ;  /* 0x0000000000007941 */ /* 0x000fea0003800000 */
.L_x_1590:
[----:B-----5:R2:W-:Y:S02]  /*62e0*/  ST.E.128 desc[UR6][R124.64], R48 ;  /* 0x000000307c007985 */ /* 0x0205e4000c101d06 */
.L_x_1589:
[----:B------:R-:W-:Y:S05]  /*62f0*/  BSYNC B1 ;  /* 0x0000000000017941 */ /* 0x000fea0003800000 */
.L_x_1588:
        /* <DEDUP_REMOVED lines=87> */
.L_x_1595:
[----:B------:R-:W-:Y:S05]  /*6870*/  BSYNC B0 ;  /* 0x0000000000007941 */ /* 0x000fea0003800000 */
.L_x_1594:
[----:B-----5:R3:W-:Y:S02]  /*6880*/  ST.E.128 desc[UR6][R124.64+0x80], R48 ;  /* 0x000080307c007985 */ /* 0x0207e4000c101d06 */
.L_x_1593:
[----:B------:R-:W-:Y:S05]  /*6890*/  BSYNC B1 ;  /* 0x0000000000017941 */ /* 0x000fea0003800000 */
.L_x_1592:
        /* <DEDUP_REMOVED lines=86> */
.L_x_1597:
[----:B------:R-:W-:Y:S05]  /*6e00*/  BSYNC B0 ;  /* 0x0000000000007941 */ /* 0x000fea0003800000 */
.L_x_1596:
[----:B-----5:R4:W-:Y:S02]  /*6e10*/  ST.E.128 desc[UR6][R124.64+0x100], R48 ;  /* 0x000100307c007985 */ /* 0x0209e4000c101d06 */
.L_x_1587:
[----:B------:R-:W-:Y:S05]  /*6e20*/  BSYNC B2 ;  /* 0x0000000000027941 */ /* 0x000fea0003800000 */
.L_x_1586:
        /* <DEDUP_REMOVED lines=99> */
.L_x_1603:
[----:B------:R-:W-:Y:S05]  /*7460*/  BSYNC B0 ;  /* 0x0000000000007941 */ /* 0x000fea0003800000 */
.L_x_1602:
[----:B-----5:R3:W-:Y:S02]  /*7470*/  ST.E.128 desc[UR6][R190.64], R48 ;  /* 0x00000030be007985 */ /* 0x0207e4000c101d06 */
.L_x_1601:
[----:B------:R-:W-:Y:S05]  /*7480*/  BSYNC B1 ;  /* 0x0000000000017941 */ /* 0x000fea0003800000 */
.L_x_1600:
[----:B------:R-:W-:Y:S01]  /*7490*/  ISETP.GE.AND P0, PT, R11, R185, PT ;  /* 0x000000b90b00720c */ /* 0x000fe20003f06270 */
[----:B------:R-:W-:Y:S11]  /*74a0*/  BSSY B1, `(.L_x_1604) ;  /* 0x000005f000017945 */ /* 0x000ff60003800000 */
[----:B------:R-:W-:Y:S01]  /*74b0*/  @!UPT UIADD3 URZ, URZ, URZ, URZ ;  /* 0x0000003f3f3ff290 */ /* 0x000fe2000fffe03f */
[----:B------:R-:W-:Y:S05]  /*74c0*/  @P0 BRA `(.L_x_1605) ;  /* 0x0000000400700947 */ /* 0x000fea0003800000 */
[----:B------:R-:W-:Y:S01]  /*74d0*/  LEA R192, P0, R97, R118, 0x1 ;  /* 0x0000007661c07211 */ /* 0x000fe200078008ff */
        /* <DEDUP_REMOVED lines=89> */
.L_x_1607:
[----:B------:R-:W-:Y:S05]  /*7a70*/  BSYNC B0 ;  /* 0x0000000000007941 */ /* 0x000fea0003800000 */
.L_x_1606:
[----:B-----5:R3:W-:Y:S02]  /*7a80*/  ST.E.128 desc[UR6][R190.64], R48 ;  /* 0x00000030be007985 */ /* 0x0207e4000c101d06 */
.L_x_1605:
[----:B------:R-:W-:Y:S05]  /*7a90*/  BSYNC B1 ;  /* 0x0000000000017941 */ /* 0x000fea0003800000 */
.L_x_1604:
        /* <DEDUP_REMOVED lines=28> */
[----:B------:R-:W-:Y:S01]  /*7c60*/  LEA.HI.X.SX32 R23, R184, R197, 0x1, P0 ;  /* 0x000000c5b8177211 */ /* 0x000fe200000f0eff */
[----:B--2---:R-:W-:Y:S01]  /*7c70*/  IMAD.MOV.U32 R197, RZ, RZ, RZ ;  /* 0x000000ffffc57224 */ /* 0x004fe200078e00ff */
        /* <DEDUP_REMOVED lines=63> */
.L_x_1609:
[----:B------:R-:W-:Y:S05]  /*8070*/  BSYNC B0 ;  /* 0x0000000000007941 */ /* 0x000fea0003800000 */
.L_x_1608:
[----:B-----5:R3:W-:Y:S02]  /*8080*/  ST.E.128 desc[UR6][R190.64], R48 ;  /* 0x00000030be007985 */ /* 0x0207e4000c101d06 */
.L_x_1599:
[----:B------:R-:W-:Y:S05]  /*8090*/  BSYNC B2 ;  /* 0x0000000000027941 */ /* 0x000fea0003800000 */
.L_x_1598:
        /* <DEDUP_REMOVED lines=99> */
.L_x_1615:
[----:B------:R-:W-:Y:S05]  /*86d0*/  BSYNC B0 ;  /* 0x0000000000007941 */ /* 0x000fea0003800000 */
.L_x_1614:
[----:B-----5:R3:W-:Y:S02]  /*86e0*/  ST.E.128 desc[UR6][R190.64], R48 ;  /* 0x00000030be007985 */ /* 0x0207e4000c101d06 */
.L_x_1613:
[----:B------:R-:W-:Y:S05]  /*86f0*/  BSYNC B1 ;  /* 0x0000000000017941 */ /* 0x000fea0003800000 */
.L_x_1612:
        /* <DEDUP_REMOVED lines=94> */
.L_x_1619:
[----:B------:R-:W-:Y:S05]  /*8ce0*/  BSYNC B0 ;  /* 0x0000000000007941 */ /* 0x000fea0003800000 */
.L_x_1618:
[----:B-----5:R3:W-:Y:S02]  /*8cf0*/  ST.E.128 desc[UR6][R190.64], R48 ;  /* 0x00000030be007985 */ /* 0x0207e4000c101d06 */
.L_x_1617:
[----:B------:R-:W-:Y:S05]  /*8d00*/  BSYNC B1 ;  /* 0x0000000000017941 */ /* 0x000fea0003800000 */
.L_x_1616:
        /* <DEDUP_REMOVED lines=93> */
.L_x_1621:
[----:B------:R-:W-:Y:S05]  /*92e0*/  BSYNC B0 ;  /* 0x0000000000007941 */ /* 0x000fea0003800000 */
.L_x_1620:
[----:B-----5:R3:W-:Y:S02]  /*92f0*/  ST.E.128 desc[UR6][R190.64], R48 ;  /* 0x00000030be007985 */ /* 0x0207e4000c101d06 */
.L_x_1611:
[----:B------:R-:W-:Y:S05]  /*9300*/  BSYNC B2 ;  /* 0x0000000000027941 */ /* 0x000fea0003800000 */
.L_x_1610:
        /* <DEDUP_REMOVED lines=11> */
[----:B---3--:R-:W-:Y:S01]  /*93c0*/  IMAD.WIDE.U32 R190, R182, 0x60, R118 ;  /* 0x00000060b6be7825 */ /* 0x008fe200078e0076 */
[----:B------:R-:W-:Y:S03]  /*93d0*/  BSSY B0, `(.L_x_1626) ;  /* 0x0000059000007945 */ /* 0x000fe60003800000 */
[----:B------:R-:W-:Y:S01]  /*93e0*/  IMAD R3, R67, 0x60, RZ ;  /* 0x0000006043037824 */ /* 0x000fe200078e02ff */
[----:B------:R-:W-:Y:S01]  /*93f0*/  IADD3 R191, R191, R0, RZ ;  /* 0x00000000bfbf7210 */ /* 0x000fe20007ffe0ff */
[----:B------:R-:W-:Y:S04]  /*9400*/  IMAD.WIDE.U32 R186, R66, 0x60, R124 ;  /* 0x0000006042ba7825 */ /* 0x000fe800078e007c */
[----:B--2-4-:R2:W5:Y:S01]  /*9410*/  LD.E.128 R48, desc[UR6][R190.64] ;  /* 0x00000006be307980 */ /* 0x014562000c101d00 */
        /* <DEDUP_REMOVED lines=84> */
.L_x_1627:
[----:B------:R-:W-:Y:S05]  /*9960*/  BSYNC B0 ;  /* 0x0000000000007941 */ /* 0x000fea0003800000 */
.L_x_1626:
[----:B-----5:R3:W-:Y:S02]  /*9970*/  ST.E.128 desc[UR6][R186.64], R48 ;  /* 0x00000030ba007985 */ /* 0x0207e4000c101d06 */
.L_x_1625:
[----:B------:R-:W-:Y:S05]  /*9980*/  BSYNC B1 ;  /* 0x0000000000017941 */ /* 0x000fea0003800000 */
.L_x_1624:
[----:B------:R-:W-:Y:S01]  /*9990*/  ISETP.GE.AND P0, PT, R11, R185, PT ;  /* 0x000000b90b00720c */ /* 0x000fe20003f06270 */
[----:B------:R-:W-:Y:S11]  /*99a0*/  BSSY B1, `(.L_x_1628) ;  /* 0x000005f000017945 */ /* 0x000ff60003800000 */
[----:B------:R-:W-:Y:S01]  /*99b0*/  @!UPT UIADD3 URZ, URZ, URZ, URZ ;  /* 0x0000003f3f3ff290 */ /* 0x000fe2000fffe03f */
[----:B------:R-:W-:Y:S05]  /*99c0*/  @P0 BRA `(.L_x_1629) ;  /* 0x0000000400700947 */ /* 0x000fea0003800000 */
[C---:B--23--:R-:W-:Y:S01]  /*99d0*/  LEA R190, P0, R108.reuse, R118, 0x1 ;  /* 0x000000766cbe7211 */ /* 0x04cfe200078008ff */
[----:B------:R-:W-:Y:S01]  /*99e0*/  BSSY B0, `(.L_x_1630) ;  /* 0x0000059000007945 */ /* 0x000fe20003800000 */
[----:B------:R-:W-:Y:S02]  /*99f0*/  ISETP.GE.AND P1, PT, R11, R21, PT ;  /* 0x000000150b00720c */ /* 0x000fe40003f26270 */
[----:B------:R-:W-:Y:S02]  /*9a00*/  LEA.HI.X R191, R108, R119, R107, 0x1, P0 ;  /* 0x000000776cbf7211 */ /* 0x000fe400000f0c6b */
[C---:B------:R-:W-:Y:S03]  /*9a10*/  LEA R186, P0, R83.reuse, R124, 0x1 ;  /* 0x0000007c53ba7211 */ /* 0x040fe600078008ff */
        /* <DEDUP_REMOVED lines=85> */
.L_x_1631:
[----:B------:R-:W-:Y:S05]  /*9f70*/  BSYNC B0 ;  /* 0x0000000000007941 */ /* 0x000fea0003800000 */
.L_x_1630:
[----:B-----5:R3:W-:Y:S02]  /*9f80*/  ST.E.128 desc[UR6][R186.64], R48 ;  /* 0x00000030ba007985 */ /* 0x0207e4000c101d06 */
.L_x_1629:
[----:B------:R-:W-:Y:S05]  /*9f90*/  BSYNC B1 ;  /* 0x0000000000017941 */ /* 0x000fea0003800000 */
.L_x_1628:
[----:B------:R-:W-:Y:S11]  /*9fa0*/  ISETP.GE.AND P0, PT, R10, R185, PT ;  /* 0x000000b90a00720c */ /* 0x000ff60003f06270 */
[----:B------:R-:W-:Y:S02]  /*9fb0*/  @!UPT UIADD3 URZ, URZ, URZ, URZ ;  /* 0x0000003f3f3ff290 */ /* 0x000fe4000fffe03f */
[----:B------:R-:W-:Y:S05]  /*9fc0*/  @P0 BRA `(.L_x_1623) ;  /* 0x0000000400700947 */ /* 0x000fea0003800000 */
[----:B--2---:R-:W-:Y:S01]  /*9fd0*/  LEA R192, P0, R110, R118, 0x1 ;  /* 0x000000766ec07211 */ /* 0x004fe200078008ff */
[----:B------:R-:W-:Y:S01]  /*9fe0*/  BSSY B0, `(.L_x_1632) ;  /* 0x0000059000007945 */ /* 0x000fe20003800000 */
[----:B------:R-:W-:Y:S02]  /*9ff0*/  ISETP.GE.AND P1, PT, R10, R21, PT ;  /* 0x000000150a00720c */ /* 0x000fe40003f26270 */
[----:B------:R-:W-:Y:S02]  /*a000*/  LEA.HI.X R193, R110, R119, R109, 0x1, P0 ;  /* 0x000000776ec17211 */ /* 0x000fe400000f0c6d */
[C---:B------:R-:W-:Y:S03]  /*a010*/  LEA R188, P0, R81.reuse, R124, 0x1 ;  /* 0x0000007c51bc7211 */ /* 0x040fe600078008ff */
[----:B---34-:R2:W5:Y:S01]  /*a020*/  LD.E.128 R48, desc[UR6][R192.64] ;  /* 0x00000006c0307980 */ /* 0x018562000c101d00 */
        /* <DEDUP_REMOVED lines=8> */
[----:B------:R-:W-:Y:S01]  /*a0b0*/  LOP3.LUT R43, R49, 0xffff0000, RZ, 0xc0, !PT ;  /* 0xffff0000312b7812 */ /* 0x000fe200078ec0ff */
[C---:B------:R-:W-:Y:S01]  /*a0c0*/  IMAD.U32 R48, R51.reuse, 0x10000, RZ ;  /* 0x0001000033307824 */ /* 0x040fe200078e00ff */
[----:B------:R-:W-:Y:S01]  /*a0d0*/  ISETP.GE.AND P1, PT, R10, R191, PT ;  /* 0x000000bf0a00720c */ /* 0x000fe20003f26270 */
[--C-:B------:R-:W-:Y:S01]  /*a0e0*/  IMAD.MOV.U32 R184, RZ, RZ, R191.reuse ;  /* 0x000000ffffb87224 */ /* 0x100fe200078e00bf */
[C---:B------:R-:W-:Y:S02]  /*a0f0*/  SHF.L.U32 R44, R50.reuse, 0x10, RZ ;  /* 0x00000010322c7819 */ /* 0x040fe400000006ff */
[----:B------:R-:W-:Y:S02]  /*a100*/  LOP3.LUT R47, R50, 0xffff0000, RZ, 0xc0, !PT ;  /* 0xffff0000322f7812 */ /* 0x000fe400078ec0ff */
        /* <DEDUP_REMOVED lines=8> */
[----:B------:R-:W-:Y:S02]  /*a190*/  LEA R194, P0, R185, R120, 0x1 ;  /* 0x00000078b9c27211 */ /* 0x000fe400078008ff */
[----:B------:R-:W-:Y:S01]  /*a1a0*/  @P1 IADD3 R193, -R191, RZ, RZ ;  /* 0x000000ffbfc11210 */ /* 0x000fe20007ffe1ff */
[----:B------:R-:W2:Y:S01]  /*a1b0*/  LD.E.128 R20, desc[UR6][R20.64] ;  /* 0x0000000614147980 */ /* 0x000ea2000c101d00 */
        /* <DEDUP_REMOVED lines=59> */
.L_x_1633:
[----:B------:R-:W-:Y:S05]  /*a570*/  BSYNC B0 ;  /* 0x0000000000007941 */ /* 0x000fea0003800000 */
.L_x_1632:
[----:B-----5:R3:W-:Y:S02]  /*a580*/  ST.E.128 desc[UR6][R188.64], R48 ;  /* 0x00000030bc007985 */ /* 0x0207e4000c101d06 */
.L_x_1623:
[----:B------:R-:W-:Y:S05]  /*a590*/  BSYNC B2 ;  /* 0x0000000000027941 */ /* 0x000fea0003800000 */
.L_x_1622:
[----:B------:R-:W4:Y:S02]  /*a5a0*/  LD.E R3, desc[UR6][R16.64+0xd0] ;  /* 0x0000d00610037980 */ /* 0x000f24000c101900 */
[----:B----4-:R-:W-:Y:S05]  /*a5b0*/  IMAD.U32 R3, R3, -0x20, RZ ;  /* 0xffffffe003037824 */ /* 0x010fea00078e00ff */
[C---:B------:R-:W-:Y:S02]  /*a5c0*/  LEA R122, P1, R3.reuse, R122, 0x1 ;  /* 0x0000007a037a7211 */ /* 0x040fe400078208ff */
[C---:B------:R-:W-:Y:S02]  /*a5d0*/  LEA R120, P0, R3.reuse, R120, 0x1 ;  /* 0x0000007803787211 */ /* 0x040fe400078008ff */
[C---:B------:R-:W-:Y:S02]  /*a5e0*/  LEA.HI.X.SX32 R123, R3.reuse, R123, 0x1, P1 ;  /* 0x0000007b037b7211 */ /* 0x040fe400008f0eff */
[----:B------:R-:W-:Y:S01]  /*a5f0*/  LEA.HI.X.SX32 R121, R3, R121, 0x1, P0 ;  /* 0x0000007903797211 */ /* 0x000fe200000f0eff */
[----:B------:R-:W-:Y:S05]  /*a600*/  BRA `(.L_x_1585) ;  /* 0x0000000400747947 */ /* 0x000fea0003800000 */
.L_x_1559:
[-C--:B------:R-:W-:Y:S01]  /*a610*/  ISETP.GE.AND P3, PT, R150, R189.reuse, PT ;  /* 0x000000bd9600720c */ /* 0x080fe20003f66270 */
        /* <DEDUP_REMOVED lines=17> */
.L_x_1635:
[----:B------:R-:W-:Y:S05]  /*a730*/  BSYNC B0 ;  /* 0x0000000000007941 */ /* 0x000fea0003800000 */
.L_x_1634:
        /* <DEDUP_REMOVED lines=24> */
.L_x_1637:
[----:B------:R-:W-:Y:S05]  /*a8c0*/  BSYNC B0 ;  /* 0x0000000000007941 */ /* 0x000fea0003800000 */
.L_x_1636:
[----:B------:R-:W-:Y:S04]  /*a8d0*/  BSSY B0, `(.L_x_1638) ;  /* 0x0000018000007945 */ /* 0x000fe80003800000 */
[----:B------:R-:W-:Y:S05]  /*a8e0*/  @!P1 BRA `(.L_x_1639) ;  /* 0x0000000000589947 */ /* 0x000fea0003800000 */
[----:B------:R-:W-:Y:S02]  /*a8f0*/  ISETP.NE.AND P3, PT, R151, RZ, PT ;  /* 0x000000ff9700720c */ /* 0x000fe40003f65270 */
[----:B------:R-:W-:Y:S11]  /*a900*/  ISETP.NE.AND P4, PT, R149, RZ, PT ;  /* 0x000000ff9500720c */ /* 0x000ff60003f85270 */
[----:B-12---:R-:W-:Y:S02]  /*a910*/  @P3 LEA R4, P1, R106, R118, 0x1 ;  /* 0x000000766a043211 */ /* 0x006fe400078208ff */
        /* <DEDUP_REMOVED lines=19> */
.L_x_1639:
[----:B------:R-:W-:Y:S05]  /*aa50*/  BSYNC B0 ;  /* 0x0000000000007941 */ /* 0x000fea0003800000 */
.L_x_1638:
        /* <DEDUP_REMOVED lines=24> */
.L_x_1585:
[----:B------:R-:W-:Y:S05]  /*abe0*/  BSYNC B3 ;  /* 0x0000000000037941 */ /* 0x000fea0003800000 */
.L_x_1558:
        /* <DEDUP_REMOVED lines=89> */
.L_x_1641:
        /* <DEDUP_REMOVED lines=8> */
.L_x_1642:
[----:B------:R-:W-:Y:S05]  /*b200*/  BSYNC B0 ;  /* 0x0000000000007941 */ /* 0x000fea0003800000 */
.L_x_1640:
[----:B------:R-:W-:Y:S04]  /*b210*/  IADD3 R9, R9, -0x1, RZ ;  /* 0xffffffff09097810 */ /* 0x000fe80007ffe0ff */
[----:B------:R-:W-:Y:S11]  /*b220*/  ISETP.GT.AND P0, PT, R9, R94, PT ;  /* 0x0000005e0900720c */ /* 0x000ff60003f04270 */
[----:B------:R-:W-:Y:S02]  /*b230*/  @!UPT UIADD3 URZ, URZ, URZ, URZ ;  /* 0x0000003f3f3ff290 */ /* 0x000fe4000fffe03f */
[----:B------:R-:W-:Y:S05]  /*b240*/  @P0 BRA `(.L_x_1643) ;  /* 0xffffff7800fc0947 */ /* 0x000fea000383ffff */
.L_x_1549:
        /* <DEDUP_REMOVED lines=15> */
[----:B------:R-:W5:Y:S04]  /*b340*/  LD.E.64 R40, desc[UR6][R16.64+0x148] ;  /* 0x0001480610287980 */ /* 0x000f68000c101b00 */
[----:B------:R-:W5:Y:S01]  /*b350*/  LD.E.64 R38, desc[UR6][R16.64+0x150] ;  /* 0x0001500610267980 */ /* 0x000f62000c101b00 */
[----:B--2---:R-:W-:-:S04]  /*b360*/  ISETP.NE.U32.AND P1, PT, R8, RZ, PT ;  /* 0x000000ff0800720c */ /* 0x004fc80003f25070 */
[----:B------:R-:W-:-:S13]  /*b370*/  ISETP.NE.AND.EX P1, PT, R9, RZ, PT, P1 ;  /* 0x000000ff0900720c */ /* 0x000fda0003f25310 */
[----:B------:R-:W-:-:S04]  /*b380*/  @P1 LEA R18, P0, R209, R8, 0x2 ;  /* 0x00000008d1121211 */ /* 0x000fc800078010ff */
[----:B------:R-:W-:Y:S02]  /*b390*/  @P1 LEA.HI.X R19, R209, R9, R72, 0x2, P0 ;  /* 0x00000009d1131211 */ /* 0x000fe400000f1448 */
[----:B------:R-:W5:Y:S04]  /*b3a0*/  LD.E R9, desc[UR6][R16.64+0xc0] ;  /* 0x0000c00610097980 */ /* 0x000f68000c101900 */
[----:B------:R1:W2:Y:S01]  /*b3b0*/  @P1 LD.E R2, desc[UR6][R18.64] ;  /* 0x0000000612021980 */ /* 0x0002a2000c101900 */
[-C--:B------:R-:W-:Y:S02]  /*b3c0*/  IADD3 R13, P1, R3, R170.reuse, RZ ;  /* 0x000000aa030d7210 */ /* 0x080fe40007f3e0ff */
[----:B------:R-:W-:Y:S01]  /*b3d0*/  LEA R3, P0, R174, R170, 0x5 ;  /* 0x000000aaae037211 */ /* 0x000fe200078028ff */
[----:B------:R-:W-:Y:S01]  /*b3e0*/  IMAD.MOV.U32 R172, RZ, RZ, R170 ;  /* 0x000000ffffac7224 */ /* 0x000fe200078e00aa */
[----:B-----5:R-:W-:Y:S01]  /*b3f0*/  LEA R44, P2, R170, R176, 0x1 ;  /* 0x000000b0aa2c7211 */ /* 0x020fe200078408ff */
[----:B------:R-:W-:Y:S01]  /*b400*/  IMAD.X R6, R5, 0x1, R173, P1 ;  /* 0x0000000105067824 */ /* 0x000fe200008e06ad */
[----:B---3--:R-:W-:-:S02]  /*b410*/  ISETP.NE.AND P4, PT, R0, RZ, PT ;  /* 0x000000ff0000720c */ /* 0x008fc40003f85270 */
[-C--:B------:R-:W-:Y:S02]  /*b420*/  LEA R42, P1, R13, R176.reuse, 0x1 ;  /* 0x000000b00d2a7211 */ /* 0x080fe400078208ff */
[----:B------:R-:W-:Y:S01]  /*b430*/  LEA.HI.X R5, R174, R173, R175, 0x5, P0 ;  /* 0x000000adae057211 */ /* 0x000fe200000f2caf */
[----:B------:R-:W-:Y:S01]  /*b440*/  IMAD R4, R175, 0x30, RZ ;  /* 0x00000030af047824 */ /* 0x000fe200078e02ff */
[-CC-:B------:R-:W-:Y:S01]  /*b450*/  LEA.HI.X R45, R170, R177.reuse, R173.reuse, 0x1, P2 ;  /* 0x000000b1aa2d7211 */ /* 0x180fe200010f0cad */
[----:B------:R-:W-:Y:S01]  /*b460*/  IMAD.WIDE.U32 R172, R174, 0x30, R172 ;  /* 0x00000030aeac7825 */ /* 0x000fe200078e00ac */
[----:B------:R-:W-:Y:S02]  /*b470*/  LEA R36, P0, R3, R176, 0x1 ;  /* 0x000000b003247211 */ /* 0x000fe400078008ff */
        /* <DEDUP_REMOVED lines=73> */
.L_x_1652:
[----:B------:R-:W-:Y:S05]  /*b910*/  BSYNC B0 ;  /* 0x0000000000007941 */ /* 0x000fea0003800000 */
.L_x_1651:
[----:B-----5:R3:W-:Y:S02]  /*b920*/  STS.128 [R212], R20 ;  /* 0x00000014d4007388 */ /* 0x0207e40000000c00 */
.L_x_1650:
[----:B------:R-:W-:Y:S05]  /*b930*/  BSYNC B1 ;  /* 0x0000000000017941 */ /* 0x000fea0003800000 */
.L_x_1649:
        /* <DEDUP_REMOVED lines=46> */
.L_x_1656:
[----:B------:R-:W-:Y:S05]  /*bc20*/  BSYNC B0 ;  /* 0x0000000000007941 */ /* 0x000fea0003800000 */
.L_x_1655:
[----:B-----5:R1:W-:Y:S02]  /*bc30*/  STS.128 [R212+0x2000], R20 ;  /* 0x00200014d4007388 */ /* 0x0203e40000000c00 */
.L_x_1654:
[----:B------:R-:W-:Y:S05]  /*bc40*/  BSYNC B1 ;  /* 0x0000000000017941 */ /* 0x000fea0003800000 */
.L_x_1653:
        /* <DEDUP_REMOVED lines=45> */
.L_x_1658:
[----:B------:R-:W-:Y:S05]  /*bf20*/  BSYNC B0 ;  /* 0x0000000000007941 */ /* 0x000fea0003800000 */
.L_x_1657:
[----:B-----5:R3:W-:Y:S02]  /*bf30*/  STS.128 [R212+0x4000], R20 ;  /* 0x00400014d4007388 */ /* 0x0207e40000000c00 */
.L_x_1648:
[----:B------:R-:W-:Y:S05]  /*bf40*/  BSYNC B2 ;  /* 0x0000000000027941 */ /* 0x000fea0003800000 */
.L_x_1647:
        /* <DEDUP_REMOVED lines=51> */
.L_x_1664:
[----:B------:R-:W-:Y:S05]  /*c280*/  BSYNC B0 ;  /* 0x0000000000007941 */ /* 0x000fea0003800000 */
.L_x_1663:
[----:B-----5:R3:W-:Y:S02]  /*c290*/  STS.128 [R212+0x800], R20 ;  /* 0x00080014d4007388 */ /* 0x0207e40000000c00 */
.L_x_1662:
[----:B------:R-:W-:Y:S05]  /*c2a0*/  BSYNC B1 ;  /* 0x0000000000017941 */ /* 0x000fea0003800000 */
.L_x_1661:
        /* <DEDUP_REMOVED lines=46> */
.L_x_1668:
[----:B------:R-:W-:Y:S05]  /*c590*/  BSYNC B0 ;  /* 0x0000000000007941 */ /* 0x000fea0003800000 */
.L_x_1667:
[----:B-----5:R3:W-:Y:S02]  /*c5a0*/  STS.128 [R212+0x2800], R20 ;  /* 0x00280014d4007388 */ /* 0x0207e40000000c00 */
.L_x_1666:
[----:B------:R-:W-:Y:S05]  /*c5b0*/  BSYNC B1 ;  /* 0x0000000000017941 */ /* 0x000fea0003800000 */
.L_x_1665:
        /* <DEDUP_REMOVED lines=45> */
.L_x_1670:
[----:B------:R-:W-:Y:S05]  /*c890*/  BSYNC B0 ;  /* 0x0000000000007941 */ /* 0x000fea0003800000 */
.L_x_1669:
[----:B-----5:R1:W-:Y:S02]  /*c8a0*/  STS.128 [R212+0x4800], R40 ;  /* 0x00480028d4007388 */ /* 0x0203e40000000c00 */
.L_x_1660:
[----:B------:R-:W-:Y:S05]  /*c8b0*/  BSYNC B2 ;  /* 0x0000000000027941 */ /* 0x000fea0003800000 */
.L_x_1659:
        /* <DEDUP_REMOVED lines=51> */
.L_x_1676:
[----:B------:R-:W-:Y:S05]  /*cbf0*/  BSYNC B0 ;  /* 0x0000000000007941 */ /* 0x000fea0003800000 */
.L_x_1675:
[----:B-----5:R3:W-:Y:S02]  /*cc00*/  STS.128 [R212+0x1000], R20 ;  /* 0x00100014d4007388 */ /* 0x0207e40000000c00 */
.L_x_1674:
[----:B------:R-:W-:Y:S05]  /*cc10*/  BSYNC B1 ;  /* 0x0000000000017941 */ /* 0x000fea0003800000 */
.L_x_1673:
        /* <DEDUP_REMOVED lines=46> */
.L_x_1680:
[----:B------:R-:W-:Y:S05]  /*cf00*/  BSYNC B0 ;  /* 0x0000000000007941 */ /* 0x000fea0003800000 */
.L_x_1679:
[----:B-----5:R3:W-:Y:S02]  /*cf10*/  STS.128 [R212+0x3000], R20 ;  /* 0x00300014d4007388 */ /* 0x0207e40000000c00 */
.L_x_1678:
[----:B------:R-:W-:Y:S05]  /*cf20*/  BSYNC B1 ;  /* 0x0000000000017941 */ /* 0x000fea0003800000 */
.L_x_1677:
        /* <DEDUP_REMOVED lines=45> */
.L_x_1682:
[----:B------:R-:W-:Y:S05]  /*d200*/  BSYNC B0 ;  /* 0x0000000000007941 */ /* 0x000fea0003800000 */
.L_x_1681:
[----:B-----5:R1:W-:Y:S02]  /*d210*/  STS.128 [R212+0x5000], R36 ;  /* 0x00500024d4007388 */ /* 0x0203e40000000c00 */
.L_x_1672:
[----:B------:R-:W-:Y:S05]  /*d220*/  BSYNC B2 ;  /* 0x0000000000027941 */ /* 0x000fea0003800000 */
.L_x_1671:
        /* <DEDUP_REMOVED lines=50> */
.L_x_1687:
[----:B------:R-:W-:Y:S05]  /*d550*/  BSYNC B0 ;  /* 0x0000000000007941 */ /* 0x000fea0003800000 */
.L_x_1686:
[----:B-----5:R3:W-:Y:S02]  /*d560*/  STS.128 [R212+0x1800], R20 ;  /* 0x00180014d4007388 */ /* 0x0207e40000000c00 */
.L_x_1685:
[----:B------:R-:W-:Y:S05]  /*d570*/  BSYNC B1 ;  /* 0x0000000000017941 */ /* 0x000fea0003800000 */
.L_x_1684:
        /* <DEDUP_REMOVED lines=17> */
[----:B--2---:R-:W-:Y:S02]  /*d690*/  LOP3.LUT R21, R2, 0xffff0000, RZ, 0xc0, !PT ;  /* 0xffff000002157812 */ /* 0x004fe400078ec0ff */
[----:B------:R-:W-:Y:S02]  /*d6a0*/  LOP3.LUT R12, R3, 0xffff0000, RZ, 0xc0, !PT ;  /* 0xffff0000030c7812 */ /* 0x000fe400078ec0ff */
[C---:B----4-:R-:W-:Y:S01]  /*d6b0*/  LOP3.LUT R28, R4.reuse, 0xffff0000, RZ, 0xc0, !PT ;  /* 0xffff0000041c7812 */ /* 0x050fe200078ec0ff */
[-C--:B------:R-:W-:Y:S01]  /*d6c0*/  FMUL.FTZ R15, R11, R21.reuse ;  /* 0x000000150b0f7220 */ /* 0x080fe20000410000 */
[----:B------:R-:W-:Y:S01]  /*d6d0*/  LOP3.LUT R22, R5, 0xffff0000, RZ, 0xc0, !PT ;  /* 0xffff000005167812 */ /* 0x000fe200078ec0ff */
[----:B------:R-:W-:Y:S01]  /*d6e0*/  IMAD.U32 R4, R4, 0x10000, RZ ;  /* 0x0001000004047824 */ /* 0x000fe200078e00ff */
[----:B------:R-:W-:Y:S01]  /*d6f0*/  SHF.L.U32 R2, R2, 0x10, RZ ;  /* 0x0000001002027819 */ /* 0x000fe200000006ff */
[----:B------:R-:W-:Y:S01]  /*d700*/  FMUL.FTZ R32, R11, R28 ;  /* 0x0000001c0b207220 */ /* 0x000fe20000410000 */
[----:B------:R-:W-:Y:S01]  /*d710*/  LOP3.LUT R11, R14, 0xffff0000, RZ, 0xc0, !PT ;  /* 0xffff00000e0b7812 */ /* 0x000fe200078ec0ff */
[C---:B------:R-:W-:Y:S01]  /*d720*/  FMUL.FTZ R14, R23.reuse, R12 ;  /* 0x0000000c170e7220 */ /* 0x040fe20000410000 */
[C---:B------:R-:W-:Y:S01]  /*d730*/  FFMA.FTZ R15, R20.reuse, R28, -R15 ;  /* 0x0000001c140f7223 */ /* 0x040fe2000001080f */
[----:B------:R-:W-:Y:S01]  /*d740*/  FFMA.FTZ R32, R20, R21, R32 ;  /* 0x0000001514207223 */ /* 0x000fe20000010020 */
[-C--:B------:R-:W-:Y:S01]  /*d750*/  FMUL.FTZ R20, R23, R22.reuse ;  /* 0x0000001617147220 */ /* 0x080fe20000410000 */
[----:B------:R-:W-:Y:S01]  /*d760*/  SHF.L.U32 R3, R3, 0x10, RZ ;  /* 0x0000001003037819 */ /* 0x000fe200000006ff */
[----:B------:R-:W-:Y:S01]  /*d770*/  FFMA.FTZ R14, R29, R22, -R14 ;  /* 0x000000161d0e7223 */ /* 0x000fe2000001080e */
[----:B------:R-:W-:Y:S01]  /*d780*/  SHF.L.U32 R5, R5, 0x10, RZ ;  /* 0x0000001005057819 */ /* 0x000fe200000006ff */
[----:B------:R-:W-:Y:S01]  /*d790*/  FFMA.FTZ R29, R29, R12, R20 ;  /* 0x0000000c1d1d7223 */ /* 0x000fe20000010014 */
[C---:B------:R-:W-:Y:S01]  /*d7a0*/  FMUL.FTZ R12, R31.reuse, R2 ;  /* 0x000000021f0c7220 */ /* 0x040fe20000410000 */
[-C--:B------:R-:W-:Y:S01]  /*d7b0*/  FMUL.FTZ R31, R31, R4.reuse ;  /* 0x000000041f1f7220 */ /* 0x080fe20000410000 */
[C---:B------:R-:W-:Y:S01]  /*d7c0*/  FMUL.FTZ R21, R11.reuse, R3 ;  /* 0x000000030b157220 */ /* 0x040fe20000410000 */
[-C--:B------:R-:W-:Y:S01]  /*d7d0*/  FMUL.FTZ R20, R11, R5.reuse ;  /* 0x000000050b147220 */ /* 0x080fe20000410000 */
[C---:B------:R-:W-:Y:S01]  /*d7e0*/  FFMA.FTZ R12, R13.reuse, R4, -R12 ;  /* 0x000000040d0c7223 */ /* 0x040fe2000001080c */
[----:B------:R-:W-:Y:S01]  /*d7f0*/  FFMA.FTZ R31, R13, R2, R31 ;  /* 0x000000020d1f7223 */ /* 0x000fe2000001001f */
[C---:B------:R-:W-:Y:S01]  /*d800*/  FFMA.FTZ R21, R30.reuse, R5, -R21 ;  /* 0x000000051e157223 */ /* 0x040fe20000010815 */
[----:B------:R-:W-:Y:S01]  /*d810*/  FFMA.FTZ R20, R30, R3, R20 ;  /* 0x000000031e147223 */ /* 0x000fe20000010014 */
[----:B------:R-:W-:-:S02]  /*d820*/  F2FP.BF16.F32.PACK_AB R13, R32, R15 ;  /* 0x0000000f200d723e */ /* 0x000fc400000010ff */
[----:B------:R-:W-:Y:S02]  /*d830*/  F2FP.BF16.F32.PACK_AB R15, R29, R14 ;  /* 0x0000000e1d0f723e */ /* 0x000fe400000010ff */
[----:B------:R-:W-:Y:S02]  /*d840*/  F2FP.BF16.F32.PACK_AB R12, R31, R12 ;  /* 0x0000000c1f0c723e */ /* 0x000fe400000010ff */
[----:B------:R-:W-:Y:S02]  /*d850*/  F2FP.BF16.F32.PACK_AB R14, R20, R21 ;  /* 0x00000015140e723e */ /* 0x000fe400000010ff */
.L_x_1691:
[----:B------:R-:W-:Y:S05]  /*d860*/  BSYNC B0 ;  /* 0x0000000000007941 */ /* 0x000fea0003800000 */
.L_x_1690:
[----:B-----5:R1:W-:Y:S02]  /*d870*/  STS.128 [R212+0x3800], R12 ;  /* 0x0038000cd4007388 */ /* 0x0203e40000000c00 */
.L_x_1689:
[----:B------:R-:W-:Y:S05]  /*d880*/  BSYNC B1 ;  /* 0x0000000000017941 */ /* 0x000fea0003800000 */
.L_x_1688:
        /* <DEDUP_REMOVED lines=45> */
.L_x_1693:
[----:B------:R-:W-:Y:S05]  /*db60*/  BSYNC B0 ;  /* 0x0000000000007941 */ /* 0x000fea0003800000 */
.L_x_1692:
[----:B-----5:R1:W-:Y:S01]  /*db70*/  STS.128 [R212+0x5800], R12 ;  /* 0x0058000cd4007388 */ /* 0x0203e20000000c00 */
[----:B------:R-:W-:Y:S05]  /*db80*/  BRA `(.L_x_1683) ;  /* 0x0000004c00007947 */ /* 0x000fea0003800000 */
.L_x_1646:
        /* <DEDUP_REMOVED lines=89> */
.L_x_1699:
[----:B------:R-:W-:Y:S05]  /*e120*/  BSYNC B0 ;  /* 0x0000000000007941 */ /* 0x000fea0003800000 */
.L_x_1698:
[----:B-----5:R3:W-:Y:S02]  /*e130*/  STS.128 [R212], R32 ;  /* 0x00000020d4007388 */ /* 0x0207e40000000c00 */
.L_x_1697:
[----:B------:R-:W-:Y:S05]  /*e140*/  BSYNC B1 ;  /* 0x0000000000017941 */ /* 0x000fea0003800000 */
.L_x_1696:
        /* <DEDUP_REMOVED lines=87> */
.L_x_1703:
[----:B------:R-:W-:Y:S05]  /*e6c0*/  BSYNC B0 ;  /* 0x0000000000007941 */ /* 0x000fea0003800000 */
.L_x_1702:
[----:B-----5:R1:W-:Y:S02]  /*e6d0*/  STS.128 [R212+0x2000], R32 ;  /* 0x00200020d4007388 */ /* 0x0203e40000000c00 */
.L_x_1701:
[----:B------:R-:W-:Y:S05]  /*e6e0*/  BSYNC B1 ;  /* 0x0000000000017941 */ /* 0x000fea0003800000 */
.L_x_1700:
        /* <DEDUP_REMOVED lines=86> */
.L_x_1705:
[----:B------:R-:W-:Y:S05]  /*ec50*/  BSYNC B0 ;  /* 0x0000000000007941 */ /* 0x000fea0003800000 */
.L_x_1704:
[----:B-----5:R3:W-:Y:S02]  /*ec60*/  STS.128 [R212+0x4000], R32 ;  /* 0x00400020d4007388 */ /* 0x0207e40000000c00 */
.L_x_1695:
[----:B------:R-:W-:Y:S05]  /*ec70*/  BSYNC B2 ;  /* 0x0000000000027941 */ /* 0x000fea0003800000 */
.L_x_1694:
        /* <DEDUP_REMOVED lines=92> */
.L_x_1711:
[----:B------:R-:W-:Y:S05]  /*f240*/  BSYNC B0 ;  /* 0x0000000000007941 */ /* 0x000fea0003800000 */
.L_x_1710:
[----:B-----5:R3:W-:Y:S02]  /*f250*/  STS.128 [R212+0x800], R32 ;  /* 0x00080020d4007388 */ /* 0x0207e40000000c00 */
.L_x_1709:
[----:B------:R-:W-:Y:S05]  /*f260*/  BSYNC B1 ;  /* 0x0000000000017941 */ /* 0x000fea0003800000 */
.L_x_1708:
        /* <DEDUP_REMOVED lines=87> */
.L_x_1715:
[----:B------:R-:W-:Y:S05]  /*f7e0*/  BSYNC B0 ;  /* 0x0000000000007941 */ /* 0x000fea0003800000 */
.L_x_1714:
[----:B-----5:R3:W-:Y:S02]  /*f7f0*/  STS.128 [R212+0x2800], R32 ;  /* 0x00280020d4007388 */ /* 0x0207e40000000c00 */
.L_x_1713:
[----:B------:R-:W-:Y:S05]  /*f800*/  BSYNC B1 ;  /* 0x0000000000017941 */ /* 0x000fea0003800000 */
.L_x_1712:
        /* <DEDUP_REMOVED lines=86> */
.L_x_1717:
[----:B------:R-:W-:Y:S05]  /*fd70*/  BSYNC B0 ;  /* 0x0000000000007941 */ /* 0x000fea0003800000 */
.L_x_1716:
[----:B-----5:R3:W-:Y:S02]  /*fd80*/  STS.128 [R212+0x4800], R32 ;  /* 0x00480020d4007388 */ /* 0x0207e40000000c00 */
.L_x_1707:
[----:B------:R-:W-:Y:S05]  /*fd90*/  BSYNC B2 ;  /* 0x0000000000027941 */ /* 0x000fea0003800000 */
.L_x_1706:
        /* <DEDUP_REMOVED lines=92> */
.L_x_1723:
[----:B------:R-:W-:Y:S05]  /*10360*/  BSYNC B0 ;  /* 0x0000000000007941 */ /* 0x000fea0003800000 */
.L_x_1722:
[----:B-----5:R3:W-:Y:S02]  /*10370*/  STS.128 [R212+0x1000], R32 ;  /* 0x00100020d4007388 */ /* 0x0207e40000000c00 */
.L_x_1721:
[----:B------:R-:W-:Y:S05]  /*10380*/  BSYNC B1 ;  /* 0x0000000000017941 */ /* 0x000fea0003800000 */
.L_x_1720:
        /* <DEDUP_REMOVED lines=87> */
.L_x_1727:
[----:B------:R-:W-:Y:S05]  /*10900*/  BSYNC B0 ;  /* 0x0000000000007941 */ /* 0x000fea0003800000 */
.L_x_1726:
[----:B-----5:R3:W-:Y:S02]  /*10910*/  STS.128 [R212+0x3000], R32 ;  /* 0x00300020d4007388 */ /* 0x0207e40000000c00 */
.L_x_1725:
[----:B------:R-:W-:Y:S05]  /*10920*/  BSYNC B1 ;  /* 0x0000000000017941 */ /* 0x000fea0003800000 */
.L_x_1724:
        /* <DEDUP_REMOVED lines=86> */
.L_x_1729:
[----:B------:R-:W-:Y:S05]  /*10e90*/  BSYNC B0 ;  /* 0x0000000000007941 */ /* 0x000fea0003800000 */
.L_x_1728:
[----:B-----5:R3:W-:Y:S02]  /*10ea0*/  STS.128 [R212+0x5000], R32 ;  /* 0x00500020d4007388 */ /* 0x0207e40000000c00 */
.L_x_1719:
[----:B------:R-:W-:Y:S05]  /*10eb0*/  BSYNC B2 ;  /* 0x0000000000027941 */ /* 0x000fea0003800000 */
.L_x_1718:
        /* <DEDUP_REMOVED lines=92> */
.L_x_1733:
[----:B------:R-:W-:Y:S05]  /*11480*/  BSYNC B0 ;  /* 0x0000000000007941 */ /* 0x000fea0003800000 */
.L_x_1732:
[----:B-----5:R1:W-:Y:S02]  /*11490*/  STS.128 [R212+0x1800], R20 ;  /* 0x00180014d4007388 */ /* 0x0203e40000000c00 */
.L_x_1731:
[----:B------:R-:W-:Y:S05]  /*114a0*/  BSYNC B1 ;  /* 0x0000000000017941 */ /* 0x000fea0003800000 */
.L_x_1730:
        /* <DEDUP_REMOVED lines=40> */
[----:B------:R-:W-:Y:S02]  /*11730*/  LOP3.LUT R43, R23, 0xffff0000, RZ, 0xc0, !PT ;  /* 0xffff0000172b7812 */ /* 0x000fe400078ec0ff */
        /* <DEDUP_REMOVED lines=46> */
.L_x_1737:
[----:B------:R-:W-:Y:S05]  /*11a20*/  BSYNC B0 ;  /* 0x0000000000007941 */ /* 0x000fea0003800000 */
.L_x_1736:
[----:B-----5:R1:W-:Y:S02]  /*11a30*/  STS.128 [R212+0x3800], R12 ;  /* 0x0038000cd4007388 */ /* 0x0203e40000000c00 */
.L_x_1735:
[----:B------:R-:W-:Y:S05]  /*11a40*/  BSYNC B1 ;  /* 0x0000000000017941 */ /* 0x000fea0003800000 */
.L_x_1734:
        /* <DEDUP_REMOVED lines=89> */
.L_x_1739:
[----:B------:R-:W-:Y:S05]  /*11fe0*/  BSYNC B0 ;  /* 0x0000000000007941 */ /* 0x000fea0003800000 */
.L_x_1738:
[----:B-----5:R1:W-:Y:S01]  /*11ff0*/  STS.128 [R212+0x5800], R12 ;  /* 0x0058000cd4007388 */ /* 0x0203e20000000c00 */
[----:B------:R-:W-:Y:S05]  /*12000*/  BRA `(.L_x_1683) ;  /* 0x0000000400e07947 */ /* 0x000fea0003800000 */
.L_x_1645:
[----:B------:R-:W-:Y:S01]  /*12010*/  IMAD.IADD R77, R208, 0x1, -R77 ;  /* 0x00000001d04d7824 */ /* 0x000fe200078e0a4d */
[----:B------:R-:W-:Y:S01]  /*12020*/  BSSY B0, `(.L_x_1740) ;  /* 0x0000022000007945 */ /* 0x000fe20003800000 */
[----:B------:R-:W-:Y:S01]  /*12030*/  VIADD R0, R168, 0x10 ;  /* 0x00000010a8007836 */ /* 0x000fe20000000000 */
        /* <DEDUP_REMOVED lines=32> */
.L_x_1741:
[----:B------:R-:W-:Y:S05]  /*12240*/  BSYNC B0 ;  /* 0x0000000000007941 */ /* 0x000fea0003800000 */
.L_x_1740:
        /* <DEDUP_REMOVED lines=27> */
.L_x_1743:
[----:B------:R-:W-:Y:S05]  /*12400*/  BSYNC B0 ;  /* 0x0000000000007941 */ /* 0x000fea0003800000 */
.L_x_1742:
        /* <DEDUP_REMOVED lines=27> */
.L_x_1745:
[----:B------:R-:W-:Y:S05]  /*125c0*/  BSYNC B0 ;  /* 0x0000000000007941 */ /* 0x000fea0003800000 */
.L_x_1744:
        /* <DEDUP_REMOVED lines=28> */
.L_x_1683:
[----:B------:R-:W-:Y:S05]  /*12790*/  BSYNC B3 ;  /* 0x0000000000037941 */ /* 0x000fea0003800000 */
.L_x_1644:
[----:B--2-4-:R-:W-:Y:S01]  /*127a0*/  VIADD R3, R133, 0xffffffff ;  /* 0xffffffff85037836 */ /* 0x014fe20000000000 */
[----:B------:R-:W-:Y:S01]  /*127b0*/  BSSY B0, `(.L_x_1746) ;  /* 0x0000020000007945 */ /* 0x000fe20003800000 */
[----:B------:R-:W-:-:S03]  /*127c0*/  LOP3.LUT R213, R74, 0xff, RZ, 0xc0, !PT ;  /* 0x000000ff4ad57812 */ /* 0x000fc600078ec0ff */
[----:B------:R-:W-:-:S05]  /*127d0*/  SHF.L.U32 R2, R3, 0x6, RZ ;  /* 0x0000000603027819 */ /* 0x000fca00000006ff */
[----:B-1----:R-:W-:-:S05]  /*127e0*/  IMAD.IADD R5, R69, 0x1, -R2 ;  /* 0x0000000145057824 */ /* 0x002fca00078e0a02 */
[----:B------:R-:W-:-:S13]  /*127f0*/  ISETP.GE.AND P0, PT, R168, R5, PT ;  /* 0x00000005a800720c */ /* 0x000fda0003f06270 */
[----:B------:R-:W-:Y:S05]  /*12800*/  @P0 BRA `(.L_x_1747) ;  /* 0x0000000000680947 */ /* 0x000fea0003800000 */
[C---:B------:R-:W-:Y:S02]  /*12810*/  LOP3.LUT R4, R213.reuse, 0x1, RZ, 0xc0, !PT ;  /* 0x00000001d5047812 */ /* 0x040fe400078ec0ff */
[----:B------:R-:W-:Y:S02]  /*12820*/  R2P PR, R213, 0x6 ;  /* 0x00000006d5007804 */ /* 0x000fe40000000000 */
[----:B------:R-:W-:-:S11]  /*12830*/  ISETP.NE.U32.AND P0, PT, R4, 0x1, PT ;  /* 0x000000010400780c */ /* 0x000fd60003f05070 */
[----:B---3--:R-:W-:Y:S02]  /*12840*/  @P1 IMAD.MOV.U32 R10, RZ, RZ, R204 ;  /* 0x000000ffff0a1224 */ /* 0x008fe400078e00cc */
[----:B------:R-:W-:Y:S01]  /*12850*/  @!P0 MOV R12, R204 ;  /* 0x000000cc000c8202 */ /* 0x000fe20000000f00 */
        /* <DEDUP_REMOVED lines=20> */
.L_x_1748:
[----:B------:R2:W-:Y:S02]  /*129a0*/  STS.128 [R212+0xa000], RZ ;  /* 0x00a000ffd4007388 */ /* 0x0005e40000000c00 */
.L_x_1747:
[----:B------:R-:W-:Y:S05]  /*129b0*/  BSYNC B0 ;  /* 0x0000000000007941 */ /* 0x000fea0003800000 */
.L_x_1746:
[----:B------:R-:W-:Y:S01]  /*129c0*/  ISETP.GE.AND P0, PT, R0, R5, PT ;  /* 0x000000050000720c */ /* 0x000fe20003f06270 */
[----:B------:R-:W-:-:S12]  /*129d0*/  BSSY B0, `(.L_x_1749) ;  /* 0x000001f000007945 */ /* 0x000fd80003800000 */
[----:B------:R-:W-:Y:S05]  /*129e0*/  @P0 BRA `(.L_x_1750) ;  /* 0x0000000000740947 */ /* 0x000fea0003800000 */
[C---:B------:R-:W-:Y:S02]  /*129f0*/  LOP3.LUT R4, R213.reuse, 0x1, RZ, 0xc0, !PT ;  /* 0x00000001d5047812 */ /* 0x040fe400078ec0ff */
[----:B------:R-:W-:Y:S02]  /*12a00*/  LOP3.LUT P0, RZ, R213, 0x2, RZ, 0xc0, !PT ;  /* 0x00000002d5ff7812 */ /* 0x000fe4000780c0ff */
[----:B------:R-:W-:Y:S02]  /*12a10*/  ISETP.NE.U32.AND P1, PT, R4, 0x1, PT ;  /* 0x000000010400780c */ /* 0x000fe40003f25070 */
[----:B------:R-:W-:-:S05]  /*12a20*/  IADD3 R9, P2, R200, R154, RZ ;  /* 0x0000009ac8097210 */ /* 0x000fca0007f5e0ff */
[----:B------:R-:W-:-:S04]  /*12a30*/  IMAD.X R7, R201, 0x1, R157, P2 ;  /* 0x00000001c9077824 */ /* 0x000fc800010e069d */
[C---:B-1-3--:R-:W-:Y:S02]  /*12a40*/  @P0 LEA R10, P2, R9.reuse, R158, 0x1 ;  /* 0x0000009e090a0211 */ /* 0x04afe400078408ff */
        /* <DEDUP_REMOVED lines=15> */
[----:B-1----:R-:W-:-:S04]  /*12b40*/  LEA R10, P0, R9, R158, 0x1 ;  /* 0x0000009e090a7211 */ /* 0x002fc800078008ff */
[----:B------:R-:W-:-:S05]  /*12b50*/  LEA.HI.X R11, R9, R159, R7, 0x1, P0 ;  /* 0x0000009f090b7211 */ /* 0x000fca00000f0c07 */
[----:B------:R-:W-:Y:S01]  /*12b60*/  @!PT LDS RZ, [RZ] ;  /* 0x00000000fffff984 */ /* 0x000fe20000000800 */
[----:B------:R-:W-:Y:S01]  /*12b70*/  @!PT LDS RZ, [RZ] ;  /* 0x00000000fffff984 */ /* 0x000fe20000000800 */
[----:B------:R-:W-:Y:S01]  /*12b80*/  @!PT LDS RZ, [RZ] ;  /* 0x00000000fffff984 */ /* 0x000fe20000000800 */
[----:B------:R4:W-:Y:S01]  /*12b90*/  LDGSTS.E.BYPASS.LTC128B.128 [R212+0xa800], desc[UR6][R10.64+0x100] ;  /* 0x0a8001000ad47fae */ /* 0x0009e2000b901d46 */
[----:B------:R-:W-:Y:S05]  /*12ba0*/  BRA `(.L_x_1750) ;  /* 0x0000000000047947 */ /* 0x000fea0003800000 */
.L_x_1751:
[----:B------:R3:W-:Y:S02]  /*12bb0*/  STS.128 [R212+0xa800], RZ ;  /* 0x00a800ffd4007388 */ /* 0x0007e40000000c00 */
.L_x_1750:
[----:B------:R-:W-:Y:S05]  /*12bc0*/  BSYNC B0 ;  /* 0x0000000000007941 */ /* 0x000fea0003800000 */
.L_x_1749:
[----:B------:R-:W-:Y:S01]  /*12bd0*/  ISETP.GE.AND P0, PT, R6, R5, PT ;  /* 0x000000050600720c */ /* 0x000fe20003f06270 */
[----:B------:R-:W-:-:S12]  /*12be0*/  BSSY B0, `(.L_x_1752) ;  /* 0x0000021000007945 */ /* 0x000fd80003800000 */
[----:B------:R-:W-:Y:S05]  /*12bf0*/  @P0 BRA `(.L_x_1753) ;  /* 0x00000000007c0947 */ /* 0x000fea0003800000 */
[C---:B------:R-:W-:Y:S02]  /*12c00*/  LOP3.LUT R4, R213.reuse, 0x1, RZ, 0xc0, !PT ;  /* 0x00000001d5047812 */ /* 0x040fe400078ec0ff */
[----:B------:R-:W-:Y:S02]  /*12c10*/  LOP3.LUT P0, RZ, R213, 0x2, RZ, 0xc0, !PT ;  /* 0x00000002d5ff7812 */ /* 0x000fe4000780c0ff */
[----:B------:R-:W-:Y:S01]  /*12c20*/  ISETP.NE.U32.AND P1, PT, R4, 0x1, PT ;  /* 0x000000010400780c */ /* 0x000fe20003f25070 */
[C---:B------:R-:W-:Y:S01]  /*12c30*/  IMAD.SHL.U32 R4, R66.reuse, 0x20, RZ ;  /* 0x0000002042047824 */ /* 0x040fe200078e00ff */
[C---:B-1-34-:R-:W-:Y:S02]  /*12c40*/  LEA R11, P2, R66.reuse, R154, 0x5 ;  /* 0x0000009a420b7211 */ /* 0x05afe400078428ff */
[C-C-:B------:R-:W-:Y:S02]  /*12c50*/  SHF.L.U64.HI R7, R66.reuse, 0x5, R67.reuse ;  /* 0x0000000542077819 */ /* 0x140fe40000010243 */
        /* <DEDUP_REMOVED lines=24> */
.L_x_1754:
[----:B------:R3:W-:Y:S02]  /*12de0*/  STS.128 [R212+0xb000], RZ ;  /* 0x00b000ffd4007388 */ /* 0x0007e40000000c00 */
.L_x_1753:
[----:B------:R-:W-:Y:S05]  /*12df0*/  BSYNC B0 ;  /* 0x0000000000007941 */ /* 0x000fea0003800000 */
.L_x_1752:
        /* <DEDUP_REMOVED lines=9> */
[----:B-1-34-:R-:W-:-:S04]  /*12e90*/  IMAD.WIDE.U32 R10, R66, 0x30, R156 ;  /* 0x00000030420a7825 */ /* 0x01afc800078e009c */
        /* <DEDUP_REMOVED lines=25> */
.L_x_1756:
[----:B------:R-:W-:Y:S05]  /*13030*/  BSYNC B0 ;  /* 0x0000000000007941 */ /* 0x000fea0003800000 */
.L_x_1755:
        /* <DEDUP_REMOVED lines=12> */
[----:B-1-34-:R-:W-:Y:S02]  /*13100*/  @!P0 IMAD.MOV.U32 R10, RZ, RZ, R160 ;  /* 0x000000ffff0a8224 */ /* 0x01afe400078e00a0 */
        /* <DEDUP_REMOVED lines=17> */
.L_x_1759:
[----:B------:R3:W-:Y:S02]  /*13220*/  STS.128 [R212+0x10000], RZ ;  /* 0x010000ffd4007388 */ /* 0x0007e40000000c00 */
.L_x_1758:
[----:B------:R-:W-:Y:S05]  /*13230*/  BSYNC B0 ;  /* 0x0000000000007941 */ /* 0x000fea0003800000 */
.L_x_1757:
        /* <DEDUP_REMOVED lines=10> */
[----:B------:R-:W-:-:S04]  /*132e0*/  IMAD.X R7, R199, 0x1, R165, P2 ;  /* 0x00000001c7077824 */ /* 0x000fc800010e06a5 */
[C---:B-1-34-:R-:W-:Y:S02]  /*132f0*/  @P0 LEA R10, P2, R9.reuse, R166, 0x1 ;  /* 0x000000a6090a0211 */ /* 0x05afe400078408ff */
        /* <DEDUP_REMOVED lines=22> */
.L_x_1762:
[----:B------:R3:W-:Y:S02]  /*13460*/  STS.128 [R212+0x10800], RZ ;  /* 0x010800ffd4007388 */ /* 0x0007e40000000c00 */
.L_x_1761:
[----:B------:R-:W-:Y:S05]  /*13470*/  BSYNC B0 ;  /* 0x0000000000007941 */ /* 0x000fea0003800000 */
.L_x_1760:
        /* <DEDUP_REMOVED lines=11> */
[C-C-:B------:R-:W-:Y:S02]  /*13530*/  SHF.L.U64.HI R4, R64.reuse, 0x5, R65.reuse ;  /* 0x0000000540047819 */ /* 0x140fe40000010241 */
[----:B------:R-:W-:-:S05]  /*13540*/  LEA.HI.X R7, R64, R165, R65, 0x5, P2 ;  /* 0x000000a540077211 */ /* 0x000fca00010f2c41 */
        /* <DEDUP_REMOVED lines=23> */
.L_x_1765:
[----:B------:R3:W-:Y:S02]  /*136c0*/  STS.128 [R212+0x11000], RZ ;  /* 0x011000ffd4007388 */ /* 0x0007e40000000c00 */
.L_x_1764:
[----:B------:R-:W-:Y:S05]  /*136d0*/  BSYNC B0 ;  /* 0x0000000000007941 */ /* 0x000fea0003800000 */
.L_x_1763:
[----:B------:R-:W-:Y:S01]  /*136e0*/  ISETP.GE.AND P0, PT, R8, R5, PT ;  /* 0x000000050800720c */ /* 0x000fe20003f06270 */
[----:B------:R-:W-:Y:S01]  /*136f0*/  IMAD.SHL.U32 R0, R68, 0x40, RZ ;  /* 0x0000004044007824 */ /* 0x000fe200078e00ff */
[----:B------:R-:W-:Y:S01]  /*13700*/  SHF.R.S32.HI R4, RZ, 0x1f, R57 ;  /* 0x0000001fff047819 */ /* 0x000fe20000011439 */
[----:B------:R-:W-:Y:S01]  /*13710*/  IMAD.SHL.U32 R168, R168, 0x8, RZ ;  /* 0x00000008a8a87824 */ /* 0x000fe200078e00ff */
[----:B------:R-:W-:Y:S02]  /*13720*/  BSSY B0, `(.L_x_1766) ;  /* 0x000002d000007945 */ /* 0x000fe40003800000 */
[----:B---3--:R-:W-:Y:S02]  /*13730*/  LOP3.LUT R7, R0, 0x1c0, RZ, 0xc0, !PT ;  /* 0x000001c000077812 */ /* 0x008fe400078ec0ff */
        /* <DEDUP_REMOVED lines=43> */
.L_x_1767:
[----:B------:R-:W-:Y:S05]  /*139f0*/  BSYNC B0 ;  /* 0x0000000000007941 */ /* 0x000fea0003800000 */
.L_x_1766:
[----:B-1----:R-:W-:Y:S01]  /*13a00*/  LDSM.16.M88.4 R4, [R191] ;  /* 0x00000000bf04783b */ /* 0x002fe20000000200 */
[----:B------:R-:W-:Y:S01]  /*13a10*/  R2P PR, R68, 0x6 ;  /* 0x0000000644007804 */ /* 0x000fe20000000000 */
[C---:B------:R-:W-:Y:S01]  /*13a20*/  VIADD R0, R190.reuse, 0x6000 ;  /* 0x00006000be007836 */ /* 0x040fe20000000000 */
[----:B------:R-:W-:Y:S01]  /*13a30*/  ISETP.GT.AND P4, PT, R3, R202, PT ;  /* 0x000000ca0300720c */ /* 0x000fe20003f84270 */
[----:B------:R-:W1:Y:S01]  /*13a40*/  LDSM.16.M88.4 R12, [R190+0x6800] ;  /* 0x00680000be0c783b */ /* 0x000e620000000200 */
[----:B------:R-:W-:Y:S01]  /*13a50*/  VIADD R189, R190, 0x6020 ;  /* 0x00006020bebd7836 */ /* 0x000fe20000000000 */
[----:B------:R-:W-:Y:S01]  /*13a60*/  BSSY B1, `(.L_x_1768) ;  /* 0x000019a000017945 */ /* 0x000fe20003800000 */
[--C-:B------:R-:W-:Y:S01]  /*13a70*/  IMAD R53, R56, 0x2, R191.reuse ;  /* 0x0000000238357824 */ /* 0x100fe200078e02bf */
[----:B------:R-:W2:Y:S01]  /*13a80*/  LDSM.16.M88.4 R24, [R190+0x6000] ;  /* 0x00600000be18783b */ /* 0x000ea20000000200 */
[C---:B------:R-:W-:Y:S02]  /*13a90*/  IMAD R19, R54.reuse, 0x2, R191 ;  /* 0x0000000236137824 */ /* 0x040fe400078e02bf */
[----:B------:R-:W-:Y:S01]  /*13aa0*/  IMAD R18, R54, 0x2, R53 ;  /* 0x0000000236127824 */ /* 0x000fe200078e0235 */
[----:B------:R-:W3:Y:S02]  /*13ab0*/  LDSM.16.M88.4 R72, [R190+0x7000] ;  /* 0x00700000be48783b */ /* 0x000ee40000000200 */
[----:B------:R-:W-:-:S02]  /*13ac0*/  @P1 VIADD R189, R0, 0xffffffe0 ;  /* 0xffffffe000bd1836 */ /* 0x000fc40000000000 */
[----:B------:R-:W3:Y:S01]  /*13ad0*/  LDSM.16.M88.4 R36, [R190+0x7800] ;  /* 0x00780000be24783b */ /* 0x000ee20000000200 */
[----:B------:R-:W-:Y:S02]  /*13ae0*/  IMAD.MOV.U32 R0, RZ, RZ, 0x40 ;  /* 0x00000040ff007424 */ /* 0x000fe400078e00ff */
[C---:B------:R-:W-:Y:S01]  /*13af0*/  VIADD R187, R189.reuse, 0x800 ;  /* 0x00000800bdbb7836 */ /* 0x040fe20000000000 */
[----:B------:R-:W-:Y:S01]  /*13b00*/  LDSM.16.M88.4 R84, [R53] ;  /* 0x000000003554783b */ /* 0x000fe20000000200 */
[C---:B------:R-:W-:Y:S01]  /*13b10*/  VIADD R186, R189.reuse, 0x1000 ;  /* 0x00001000bdba7836 */ /* 0x040fe20000000000 */
[----:B------:R-:W-:Y:S01]  /*13b20*/  SEL R0, R0, 0xffffffc0, !P2 ;  /* 0xffffffc000007807 */ /* 0x000fe20005000000 */
[C---:B-----5:R-:W-:Y:S01]  /*13b30*/  VIADD R185, R189.reuse, 0x1800 ;  /* 0x00001800bdb97836 */ /* 0x060fe20000000000 */
[----:B----4-:R-:W4:Y:S01]  /*13b40*/  LDSM.16.M88.4 R8, [R189+0x800] ;  /* 0x00080000bd08783b */ /* 0x010f220000000200 */
        /* <DEDUP_REMOVED lines=22> */
[C---:B---3--:R-:W-:Y:S06]  /*13cb0*/  HMMA.16816.F32.BF16 R76, R4.reuse, R72, RZ ;  /* 0x00000048044c723c */ /* 0x048fec00000418ff */
[C---:B------:R-:W-:Y:S06]  /*13cc0*/  HMMA.16816.F32.BF16 R72, R4.reuse, R74, RZ ;  /* 0x0000004a0448723c */ /* 0x040fec00000418ff */
[C---:B------:R-:W-:Y:S06]  /*13cd0*/  HMMA.16816.F32.BF16 R64, R4.reuse, R36, RZ ;  /* 0x000000240440723c */ /* 0x040fec00000418ff */
        /* <DEDUP_REMOVED lines=10> */
[----:B------:R-:W4:Y:S05]  /*13d80*/  LDSM.16.M88.4 R44, [R184+0x800] ;  /* 0x00080000b82c783b */ /* 0x000f2a0000000200 */
        /* <DEDUP_REMOVED lines=29> */
[----:B------:R-:W2:Y:S01]  /*13f60*/  LDSM.16.M88.4 R32, [R189+0x3800] ;  /* 0x00380000bd20783b */ /* 0x000ea20000000200 */
        /* <DEDUP_REMOVED lines=55> */
[C---:B------:R-:W-:Y:S06]  /*142e0*/  HMMA.16816.F32.BF16 R20, R60.reuse, R8, R20 ;  /* 0x000000083c14723c */ /* 0x040fec0000041814 */
[C---:B------:R-:W-:Y:S01]  /*142f0*/  HMMA.16816.F32.BF16 R12, R60.reuse, R10, R12 ;  /* 0x0000000a3c0c723c */ /* 0x040fe2000004180c */
[----:B------:R-:W-:Y:S05]  /*14300*/  LDSM.16.M88.4 R8, [R188+0xa000] ;  /* 0x00a00000bc08783b */ /* 0x000fea0000000200 */
[C---:B-1----:R-:W-:Y:S06]  /*14310*/  HMMA.16816.F32.BF16 R88, R60.reuse, R40, R88 ;  /* 0x000000283c58723c */ /* 0x042fec0000041858 */
[----:B------:R-:W-:Y:S01]  /*14320*/  HMMA.16816.F32.BF16 R72, R60, R42, R72 ;  /* 0x0000002a3c48723c */ /* 0x000fe20000041848 */
[----:B------:R1:W4:Y:S05]  /*14330*/  LDSM.16.M88.4 R40, [R19+0x4000] ;  /* 0x004000001328783b */ /* 0x00032a0000000200 */
[C---:B--2---:R-:W-:Y:S06]  /*14340*/  HMMA.16816.F32.BF16 R28, R84.reuse, R76, R28 ;  /* 0x0000004c541c723c */ /* 0x044fec000004181c */
[----:B------:R-:W-:Y:S06]  /*14350*/  HMMA.16816.F32.BF16 R24, R84, R78, R24 ;  /* 0x0000004e5418723c */ /* 0x000fec0000041818 */
[C---:B------:R-:W-:Y:S06]  /*14360*/  HMMA.16816.F32.BF16 R64, R60.reuse, R32, R64 ;  /* 0x000000203c40723c */ /* 0x040fec0000041840 */
[----:B------:R-:W-:Y:S01]  /*14370*/  HMMA.16816.F32.BF16 R80, R60, R34, R80 ;  /* 0x000000223c50723c */ /* 0x000fe20000041850 */
[----:B------:R-:W-:Y:S01]  /*14380*/  LDSM.16.M88.4 R32, [R188+0xb000] ;  /* 0x00b00000bc20783b */ /* 0x000fe20000000200 */
[----:B-1----:R-:W-:-:S03]  /*14390*/  IMAD.SHL.U32 R19, R57, 0x2, RZ ;  /* 0x0000000239137824 */ /* 0x002fc600078e00ff */
[----:B------:R-:W-:Y:S01]  /*143a0*/  LDSM.16.M88.4 R60, [R188+0xb800] ;  /* 0x00b80000bc3c783b */ /* 0x000fe20000000200 */
[----:B------:R-:W-:Y:S01]  /*143b0*/  HMMA.16816.F32.BF16 R20, R84, R36, R20 ;  /* 0x000000245414723c */ /* 0x000fe20000041814 */
[----:B------:R-:W-:-:S05]  /*143c0*/  LOP3.LUT R19, R19, 0x6, RZ, 0xc0, !PT ;  /* 0x0000000613137812 */ /* 0x000fca00078ec0ff */
[C---:B------:R-:W-:Y:S01]  /*143d0*/  HMMA.16816.F32.BF16 R12, R84.reuse, R38, R12 ;  /* 0x00000026540c723c */ /* 0x040fe2000004180c */
[----:B------:R-:W-:Y:S05]  /*143e0*/  LDSM.16.M88.4 R36, [R18+0x4000] ;  /* 0x004000001224783b */ /* 0x000fea0000000200 */
[C---:B---3--:R-:W-:Y:S06]  /*143f0*/  HMMA.16816.F32.BF16 R88, R84.reuse, R4, R88 ;  /* 0x000000045458723c */ /* 0x048fec0000041858 */
[----:B------:R-:W-:Y:S01]  /*14400*/  HMMA.16816.F32.BF16 R72, R84, R6, R72 ;  /* 0x000000065448723c */ /* 0x000fe20000041848 */
[----:B------:R-:W1:Y:S05]  /*14410*/  LDSM.16.M88.4 R4, [R184+0x4000] ;  /* 0x00400000b804783b */ /* 0x000e6a0000000200 */
[C---:B----4-:R-:W-:Y:S06]  /*14420*/  HMMA.16816.F32.BF16 R28, R40.reuse, R8, R28 ;  /* 0x00000008281c723c */ /* 0x050fec000004181c */
[----:B------:R-:W-:Y:S01]  /*14430*/  HMMA.16816.F32.BF16 R24, R40, R10, R24 ;  /* 0x0000000a2818723c */ /* 0x000fe20000041818 */
[----:B------:R-:W-:Y:S05]  /*14440*/  LDSM.16.M88.4 R8, [R184+0x5000] ;  /* 0x00500000b808783b */ /* 0x000fea0000000200 */
[C---:B------:R-:W-:Y:S06]  /*14450*/  HMMA.16816.F32.BF16 R64, R84.reuse, R44, R64 ;  /* 0x0000002c5440723c */ /* 0x040fec0000041840 */
[----:B------:R-:W-:Y:S01]  /*14460*/  HMMA.16816.F32.BF16 R80, R84, R46, R80 ;  /* 0x0000002e5450723c */ /* 0x000fe20000041850 */
[----:B------:R-:W2:Y:S05]  /*14470*/  LDSM.16.M88.4 R44, [R184+0x4800] ;  /* 0x00480000b82c783b */ /* 0x000eaa0000000200 */
[C---:B------:R-:W-:Y:S06]  /*14480*/  HMMA.16816.F32.BF16 R20, R40.reuse, R48, R20 ;  /* 0x000000302814723c */ /* 0x040fec0000041814 */
[----:B------:R-:W-:Y:S06]  /*14490*/  HMMA.16816.F32.BF16 R12, R40, R50, R12 ;  /* 0x00000032280c723c */ /* 0x000fec000004180c */
[C---:B-1----:R-:W-:Y:S06]  /*144a0*/  HMMA.16816.F32.BF16 R28, R36.reuse, R4, R28 ;  /* 0x00000004241c723c */ /* 0x042fec000004181c */
[----:B------:R-:W-:Y:S01]  /*144b0*/  HMMA.16816.F32.BF16 R24, R36, R6, R24 ;  /* 0x000000062418723c */ /* 0x000fe20000041818 */
[----:B------:R-:W1:Y:S01]  /*144c0*/  LDSM.16.M88.4 R4, [R184+0x5800] ;  /* 0x00580000b804783b */ /* 0x000e620000000200 */
[----:B------:R-:W-:-:S04]  /*144d0*/  DEPBAR.LE SB0, 0x0 ;  /* 0x000080000000791a */ /* 0x000fc80000000000 */
[C---:B------:R-:W-:Y:S06]  /*144e0*/  HMMA.16816.F32.BF16 R88, R40.reuse, R32, R88 ;  /* 0x000000202858723c */ /* 0x040fec0000041858 */
[C---:B------:R-:W-:Y:S06]  /*144f0*/  HMMA.16816.F32.BF16 R72, R40.reuse, R34, R72 ;  /* 0x000000222848723c */ /* 0x040fec0000041848 */
[C---:B------:R-:W-:Y:S06]  /*14500*/  HMMA.16816.F32.BF16 R64, R40.reuse, R60, R64 ;  /* 0x0000003c2840723c */ /* 0x040fec0000041840 */
[----:B------:R-:W-:Y:S06]  /*14510*/  HMMA.16816.F32.BF16 R80, R40, R62, R80 ;  /* 0x0000003e2850723c */ /* 0x000fec0000041850 */
[----:B--2---:R-:W-:Y:S01]  /*14520*/  HMMA.16816.F32.BF16 R20, R36, R44, R20 ;  /* 0x0000002c2414723c */ /* 0x004fe20000041814 */
[----:B------:R-:W-:-:S04]  /*14530*/  IMAD.IADD R42, R2, 0x1, R19 ;  /* 0x00000001022a7824 */ /* 0x000fc800078e0213 */
[C---:B------:R-:W-:Y:S01]  /*14540*/  VIADD R0, R42.reuse, 0x1 ;  /* 0x000000012a007836 */ /* 0x040fe20000000000 */
[C---:B------:R-:W-:Y:S01]  /*14550*/  HMMA.16816.F32.BF16 R12, R36.reuse, R46, R12 ;  /* 0x0000002e240c723c */ /* 0x040fe2000004180c */
[C---:B------:R-:W-:Y:S01]  /*14560*/  VIADD R34, R42.reuse, 0x8 ;  /* 0x000000082a227836 */ /* 0x040fe20000000000 */
[CC--:B------:R-:W-:Y:S01]  /*14570*/  ISETP.GE.AND P3, PT, R42.reuse, R69.reuse, PT ;  /* 0x000000452a00720c */ /* 0x0c0fe20003f66270 */
[----:B------:R-:W-:Y:S01]  /*14580*/  VIADD R32, R42, 0x9 ;  /* 0x000000092a207836 */ /* 0x000fe20000000000 */
[-C--:B------:R-:W-:Y:S01]  /*14590*/  ISETP.GE.AND P2, PT, R0, R69.reuse, PT ;  /* 0x000000450000720c */ /* 0x080fe20003f46270 */
[----:B------:R-:W-:Y:S01]  /*145a0*/  VIADD R0, R42, 0x11 ;  /* 0x000000112a007836 */ /* 0x000fe20000000000 */
[-C--:B------:R-:W-:Y:S01]  /*145b0*/  ISETP.GE.AND P1, PT, R34, R69.reuse, PT ;  /* 0x000000452200720c */ /* 0x080fe20003f26270 */
[----:B------:R-:W-:Y:S01]  /*145c0*/  VIADD R18, R42, 0x10 ;  /* 0x000000102a127836 */ /* 0x000fe20000000000 */
[-C--:B------:R-:W-:Y:S01]  /*145d0*/  ISETP.GE.AND P0, PT, R32, R69.reuse, PT ;  /* 0x000000452000720c */ /* 0x080fe20003f06270 */
[C---:B------:R-:W-:Y:S01]  /*145e0*/  HMMA.16816.F32.BF16 R88, R36.reuse, R8, R88 ;  /* 0x000000082458723c */ /* 0x040fe20000041858 */
[-C--:B------:R-:W-:Y:S01]  /*145f0*/  ISETP.GE.AND P5, PT, R0, R69.reuse, PT ;  /* 0x000000450000720c */ /* 0x080fe20003fa6270 */
[----:B------:R-:W-:Y:S01]  /*14600*/  VIADD R0, R42, 0x19 ;  /* 0x000000192a007836 */ /* 0x000fe20000000000 */
[----:B------:R-:W-:Y:S01]  /*14610*/  ISETP.GE.AND P6, PT, R18, R69, PT ;  /* 0x000000451200720c */ /* 0x000fe20003fc6270 */
[----:B------:R-:W-:Y:S01]  /*14620*/  VIADD R18, R42, 0x18 ;  /* 0x000000182a127836 */ /* 0x000fe20000000000 */
[----:B------:R-:W-:Y:S01]  /*14630*/  FSEL R34, R28, -INF , !P3 ;  /* 0xff8000001c227808 */ /* 0x000fe20005800000 */
[----:B------:R-:W-:Y:S01]  /*14640*/  HMMA.16816.F32.BF16 R72, R36, R10, R72 ;  /* 0x0000000a2448723c */ /* 0x000fe20000041848 */
[----:B------:R-:W-:Y:S01]  /*14650*/  FSEL R28, R31, -INF , !P2 ;  /* 0xff8000001f1c7808 */ /* 0x000fe20005000000 */
[----:B------:R-:W-:Y:S01]  /*14660*/  VIADD R8, R42, 0x20 ;  /* 0x000000202a087836 */ /* 0x000fe20000000000 */
[----:B------:R-:W-:-:S02]  /*14670*/  FSEL R32, R29, -INF , !P2 ;  /* 0xff8000001d207808 */ /* 0x000fc40005000000 */
[-C--:B------:R-:W-:Y:S01]  /*14680*/  ISETP.GE.AND P2, PT, R0, R69.reuse, PT ;  /* 0x000000450000720c */ /* 0x080fe20003f46270 */
[----:B------:R-:W-:Y:S01]  /*14690*/  VIADD R0, R42, 0x21 ;  /* 0x000000212a007836 */ /* 0x000fe20000000000 */
[----:B------:R-:W-:Y:S01]  /*146a0*/  FSEL R30, R30, -INF , !P3 ;  /* 0xff8000001e1e7808 */ /* 0x000fe20005800000 */
[C---:B-1----:R-:W-:Y:S01]  /*146b0*/  HMMA.16816.F32.BF16 R64, R36.reuse, R4, R64 ;  /* 0x000000042440723c */ /* 0x042fe20000041840 */
[-C--:B------:R-:W-:Y:S02]  /*146c0*/  ISETP.GE.AND P3, PT, R18, R69.reuse, PT ;  /* 0x000000451200720c */ /* 0x080fe40003f66270 */
[----:B------:R-:W-:Y:S02]  /*146d0*/  FSEL R40, R24, -INF , !P1 ;  /* 0xff80000018287808 */ /* 0x000fe40004800000 */
[----:B------:R-:W-:Y:S01]  /*146e0*/  FSEL R18, R27, -INF , !P0 ;  /* 0xff8000001b127808 */ /* 0x000fe20004000000 */
[----:B------:R-:W-:Y:S01]  /*146f0*/  HMMA.16816.F32.BF16 R80, R36, R6, R80 ;  /* 0x000000062450723c */ /* 0x000fe20000041850 */
[----:B------:R-:W-:Y:S01]  /*14700*/  FSEL R24, R25, -INF , !P0 ;  /* 0xff80000019187808 */ /* 0x000fe20004000000 */
[----:B------:R-:W-:Y:S01]  /*14710*/  VIADD R4, R42, 0x30 ;  /* 0x000000302a047836 */ /* 0x000fe20000000000 */
[----:B------:R-:W-:Y:S01]  /*14720*/  BAR.SYNC.DEFER_BLOCKING 0x0 ;  /* 0x0000000000007b1d */ /* 0x000fe20000010000 */
[----:B------:R-:W-:Y:S01]  /*14730*/  ISETP.GE.AND P0, PT, R0, R69, PT ;  /* 0x000000450000720c */ /* 0x000fe20003f06270 */
[----:B------:R-:W-:Y:S01]  /*14740*/  VIADD R0, R42, 0x28 ;  /* 0x000000282a007836 */ /* 0x000fe20000000000 */
[----:B------:R-:W-:-:S02]  /*14750*/  FSEL R26, R26, -INF , !P1 ;  /* 0xff8000001a1a7808 */ /* 0x000fc40004800000 */
[-C--:B------:R-:W-:Y:S01]  /*14760*/  ISETP.GE.AND P1, PT, R8, R69.reuse, PT ;  /* 0x000000450800720c */ /* 0x080fe20003f26270 */
[----:B------:R-:W-:Y:S01]  /*14770*/  VIADD R8, R42, 0x29 ;  /* 0x000000292a087836 */ /* 0x000fe20000000000 */
[----:B------:R-:W-:Y:S02]  /*14780*/  FSEL R22, R22, -INF , !P6 ;  /* 0xff80000016167808 */ /* 0x000fe40007000000 */
[----:B------:R-:W-:Y:S02]  /*14790*/  FSEL R20, R20, -INF , !P6 ;  /* 0xff80000014147808 */ /* 0x000fe40007000000 */
[----:B------:R-:W-:Y:S02]  /*147a0*/  ISETP.GE.AND P6, PT, R0, R69, PT ;  /* 0x000000450000720c */ /* 0x000fe40003fc6270 */
[----:B------:R-:W-:Y:S02]  /*147b0*/  FSEL R10, R23, -INF , !P5 ;  /* 0xff800000170a7808 */ /* 0x000fe40006800000 */
[----:B------:R-:W-:-:S02]  /*147c0*/  FSEL R0, R21, -INF , !P5 ;  /* 0xff80000015007808 */ /* 0x000fc40006800000 */
[-C--:B------:R-:W-:Y:S02]  /*147d0*/  ISETP.GE.AND P5, PT, R8, R69.reuse, PT ;  /* 0x000000450800720c */ /* 0x080fe40003fa6270 */
[----:B------:R-:W-:Y:S01]  /*147e0*/  FSEL R8, R14, -INF , !P3 ;  /* 0xff8000000e087808 */ /* 0x000fe20005800000 */
[----:B------:R-:W-:Y:S01]  /*147f0*/  VIADD R14, R42, 0x31 ;  /* 0x000000312a0e7836 */ /* 0x000fe20000000000 */
[----:B------:R-:W-:Y:S02]  /*14800*/  FSEL R12, R12, -INF , !P3 ;  /* 0xff8000000c0c7808 */ /* 0x000fe40005800000 */
[----:B------:R-:W-:Y:S02]  /*14810*/  ISETP.GE.AND P3, PT, R4, R69, PT ;  /* 0x000000450400720c */ /* 0x000fe40003f66270 */
[----:B------:R-:W-:Y:S02]  /*14820*/  FSEL R4, R15, -INF , !P2 ;  /* 0xff8000000f047808 */ /* 0x000fe40005000000 */
[----:B------:R-:W-:-:S02]  /*14830*/  FSEL R6, R13, -INF , !P2 ;  /* 0xff8000000d067808 */ /* 0x000fc40005000000 */
[-C--:B------:R-:W-:Y:S01]  /*14840*/  ISETP.GE.AND P2, PT, R14, R69.reuse, PT ;  /* 0x000000450e00720c */ /* 0x080fe20003f46270 */
[----:B------:R-:W-:Y:S01]  /*14850*/  VIADD R14, R42, 0x38 ;  /* 0x000000382a0e7836 */ /* 0x000fe20000000000 */
[----:B------:R-:W-:Y:S01]  /*14860*/  FSEL R218, R90, -INF , !P1 ;  /* 0xff8000005ada7808 */ /* 0x000fe20004800000 */
[----:B------:R-:W-:Y:S01]  /*14870*/  VIADD R42, R42, 0x39 ;  /* 0x000000392a2a7836 */ /* 0x000fe20000000000 */
[----:B------:R-:W-:Y:S02]  /*14880*/  FSEL R226, R88, -INF , !P1 ;  /* 0xff80000058e27808 */ /* 0x000fe40004800000 */
[----:B------:R-:W-:Y:S02]  /*14890*/  FSEL R216, R91, -INF , !P0 ;  /* 0xff8000005bd87808 */ /* 0x000fe40004000000 */
[----:B------:R-:W-:Y:S02]  /*148a0*/  FSEL R224, R89, -INF , !P0 ;  /* 0xff80000059e07808 */ /* 0x000fe40004000000 */
        /* <DEDUP_REMOVED lines=13> */
[----:B------:R-:W-:Y:S01]  /*14980*/  FSEL R171, R81, -INF , !P0 ;  /* 0xff80000051ab7808 */ /* 0x000fe20004000000 */
[----:B------:R-:W-:Y:S06]  /*14990*/  @!P4 BRA `(.L_x_1769) ;  /* 0x000000080098c947 */ /* 0x000fec0003800000 */
        /* <DEDUP_REMOVED lines=64> */
.L_x_1771:
[----:B------:R-:W2:Y:S02]  /*14da0*/  LD.E R3, desc[UR6][R16.64+0x38] ;  /* 0x0000380610037980 */ /* 0x000ea4000c101900 */
[----:B--2---:R-:W-:-:S04]  /*14db0*/  LEA R3, -R3, RZ, 0x6 ;  /* 0x000000ff03037211 */ /* 0x004fc800078e31ff */
[----:B------:R-:W-:Y:S02]  /*14dc0*/  SHF.R.S32.HI R2, RZ, 0x1f, R3 ;  /* 0x0000001fff027819 */ /* 0x000fe40000011403 */
.L_x_1772:
[----:B------:R-:W-:Y:S05]  /*14dd0*/  BSYNC B0 ;  /* 0x0000000000007941 */ /* 0x000fea0003800000 */
.L_x_1770:
        /* <DEDUP_REMOVED lines=98> */
.L_x_1769:
[----:B------:R-:W-:Y:S05]  /*15400*/  BSYNC B1 ;  /* 0x0000000000017941 */ /* 0x000fea0003800000 */
.L_x_1768:
        /* <DEDUP_REMOVED lines=46> */
[----:B------:R-:W-:Y:S04]  /*156f0*/  LDSM.16.MT88.4 R48, [R193+0xc000] ;  /* 0x00c00000c130783b */ /* 0x000fe80000004200 */
[----:B------:R-:W-:Y:S04]  /*15700*/  LDSM.16.MT88.4 R124, [R195+0xc000] ;  /* 0x00c00000c37c783b */ /* 0x000fe80000004200 */
[----:B------:R-:W-:Y:S04]  /*15710*/  LDSM.16.MT88.4 R56, [R192+0xc000] ;  /* 0x00c00000c038783b */ /* 0x000fe80000004200 */
[----:B------:R-:W-:Y:S01]  /*15720*/  LDSM.16.MT88.4 R72, [R194+0xe000] ;  /* 0x00e00000c248783b */ /* 0x000fe20000004200 */
[----:B-1----:R-:W-:-:S03]  /*15730*/  FMNMX.FTZ R132, R5, R132, !PT ;  /* 0x0000008405847209 */ /* 0x002fc60007810000 */
[----:B------:R-:W-:Y:S01]  /*15740*/  LDSM.16.MT88.4 R108, [R193+0x10000] ;  /* 0x01000000c16c783b */ /* 0x000fe20000004200 */
[----:B------:R-:W-:-:S03]  /*15750*/  FSETP.NEU.FTZ.AND P0, PT, R132, -INF , PT ;  /* 0xff8000008400780b */ /* 0x000fc60003f1d000 */
[----:B------:R-:W-:Y:S01]  /*15760*/  LDSM.16.MT88.4 R140, [R192+0x10000] ;  /* 0x01000000c08c783b */ /* 0x000fe20000004200 */
[----:B---3--:R-:W-:-:S03]  /*15770*/  FMNMX.FTZ R3, R2, R3, !PT ;  /* 0x0000000302037209 */ /* 0x008fc60007810000 */
[----:B------:R-:W-:Y:S01]  /*15780*/  LDSM.16.MT88.4 R136, [R195+0xc800] ;  /* 0x00c80000c388783b */ /* 0x000fe20000004200 */
[C---:B--2---:R-:W-:Y:S01]  /*15790*/  FMUL.FTZ R175, R168.reuse, R132 ;  /* 0x00000084a8af7220 */ /* 0x044fe20000410000 */
[----:B------:R-:W-:-:S04]  /*157a0*/  FMUL.FTZ R167, R168, R3 ;  /* 0x00000003a8a77220 */ /* 0x000fc80000410000 */
[----:B------:R-:W-:Y:S02]  /*157b0*/  FSEL R175, R175, RZ, P0 ;  /* 0x000000ffafaf7208 */ /* 0x000fe40000000000 */
[----:B------:R-:W-:-:S03]  /*157c0*/  FSETP.NEU.FTZ.AND P0, PT, R3, -INF , PT ;  /* 0xff8000000300780b */ /* 0x000fc60003f1d000 */
[-CC-:B------:R-:W-:Y:S01]  /*157d0*/  FFMA.FTZ R151, R40, R168.reuse, -R175.reuse ;  /* 0x000000a828977223 */ /* 0x180fe200000108af */
[----:B------:R-:W-:Y:S01]  /*157e0*/  FSEL R167, R167, RZ, P0 ;  /* 0x000000ffa7a77208 */ /* 0x000fe20000000000 */
[----:B------:R-:W1:Y:S01]  /*157f0*/  LDSM.16.MT88.4 R40, [R194+0xc000] ;  /* 0x00c00000c228783b */ /* 0x000e620000004200 */
        /* <DEDUP_REMOVED lines=11> */
[----:B------:R-:W2:Y:S01]  /*158b0*/  LDSM.16.MT88.4 R12, [R194+0xc800] ;  /* 0x00c80000c20c783b */ /* 0x000ea20000004200 */
[-CC-:B------:R-:W-:Y:S01]  /*158c0*/  FFMA.FTZ R144, R0, R168.reuse, -R175.reuse ;  /* 0x000000a800907223 */ /* 0x180fe200000108af */
[-CC-:B------:R-:W-:Y:S01]  /*158d0*/  FFMA.FTZ R149, R20, R168.reuse, -R175.reuse ;  /* 0x000000a814957223 */ /* 0x180fe200000108af */
[-C--:B------:R-:W-:Y:S01]  /*158e0*/  FFMA.FTZ R0, R6, R168.reuse, -R175 ;  /* 0x000000a806007223 */ /* 0x080fe200000108af */
[----:B------:R-:W3:Y:S01]  /*158f0*/  MUFU.EX2 R150, R150 ;  /* 0x0000009600967308 */ /* 0x000ee20000000800 */
[----:B------:R-:W4:Y:S01]  /*15900*/  LDSM.16.MT88.4 R8, [R195+0xe800] ;  /* 0x00e80000c308783b */ /* 0x000f220000004200 */
[-CC-:B------:R-:W-:Y:S01]  /*15910*/  FFMA.FTZ R147, R22, R168.reuse, -R167.reuse ;  /* 0x000000a816937223 */ /* 0x180fe200000108a7 */
[-C--:B------:R-:W-:Y:S01]  /*15920*/  FFMA.FTZ R2, R4, R168.reuse, -R167 ;  /* 0x000000a804027223 */ /* 0x080fe200000108a7 */
[-CC-:B------:R-:W-:Y:S01]  /*15930*/  FFMA.FTZ R154, R226, R168.reuse, -R175.reuse ;  /* 0x000000a8e29a7223 */ /* 0x180fe200000108af */
[----:B------:R-:W5:Y:S01]  /*15940*/  LDSM.16.MT88.4 R20, [R193+0xe800] ;  /* 0x00e80000c114783b */ /* 0x000f620000004200 */
[-CC-:B------:R-:W-:Y:S01]  /*15950*/  FFMA.FTZ R159, R224, R168.reuse, -R175.reuse ;  /* 0x000000a8e09f7223 */ /* 0x180fe200000108af */
[-CC-:B------:R-:W-:Y:S01]  /*15960*/  FFMA.FTZ R156, R222, R168.reuse, -R175.reuse ;  /* 0x000000a8de9c7223 */ /* 0x180fe200000108af */
[----:B------:R-:W-:Y:S01]  /*15970*/  MUFU.EX2 R151, R151 ;  /* 0x0000009700977308 */ /* 0x000fe20000000800 */
[----:B------:R-:W5:Y:S01]  /*15980*/  LDSM.16.MT88.4 R16, [R192+0xe800] ;  /* 0x00e80000c010783b */ /* 0x000f620000004200 */
[-C--:B------:R-:W-:Y:S01]  /*15990*/  FFMA.FTZ R163, R220, R168.reuse, -R175 ;  /* 0x000000a8dca37223 */ /* 0x080fe200000108af */
[-CC-:B------:R-:W-:Y:S01]  /*159a0*/  FFMA.FTZ R158, R218, R168.reuse, -R167.reuse ;  /* 0x000000a8da9e7223 */ /* 0x180fe200000108a7 */
[-CC-:B------:R-:W-:Y:S01]  /*159b0*/  FFMA.FTZ R165, R216, R168.reuse, -R167.reuse ;  /* 0x000000a8d8a57223 */ /* 0x180fe200000108a7 */
[----:B------:R-:W-:Y:S01]  /*159c0*/  LDSM.16.MT88.4 R32, [R193+0xc800] ;  /* 0x00c80000c120783b */ /* 0x000fe20000004200 */
[-CC-:B------:R-:W-:Y:S01]  /*159d0*/  FFMA.FTZ R169, R214, R168.reuse, -R167.reuse ;  /* 0x000000a8d6a97223 */ /* 0x180fe200000108a7 */
[-C--:B------:R-:W-:Y:S01]  /*159e0*/  FFMA.FTZ R170, R170, R168.reuse, -R167 ;  /* 0x000000a8aaaa7223 */ /* 0x080fe200000108a7 */
[----:B------:R-:W1:Y:S01]  /*159f0*/  MUFU.EX2 R146, R146 ;  /* 0x0000009200927308 */ /* 0x000e620000000800 */
[----:B---3--:R-:W-:Y:S01]  /*15a00*/  F2FP.BF16.F32.PACK_AB R112, R150, R155 ;  /* 0x0000009b9670723e */ /* 0x008fe200000010ff */
[----:B------:R-:W-:Y:S01]  /*15a10*/  LDSM.16.MT88.4 R28, [R192+0xc800] ;  /* 0x00c80000c01c783b */ /* 0x000fe20000004200 */
[-CC-:B------:R-:W-:Y:S01]  /*15a20*/  FFMA.FTZ R197, R174, R168.reuse, -R175.reuse ;  /* 0x000000a8aec57223 */ /* 0x180fe200000108af */
[-CC-:B------:R-:W-:Y:S01]  /*15a30*/  FFMA.FTZ R174, R171, R168.reuse, -R175.reuse ;  /* 0x000000a8abae7223 */ /* 0x180fe200000108af */
[-CC-:B------:R-:W-:Y:S01]  /*15a40*/  FFMA.FTZ R196, R196, R168.reuse, -R175.reuse ;  /* 0x000000a8c4c47223 */ /* 0x180fe200000108af */
[----:B------:R-:W-:Y:S01]  /*15a50*/  LDSM.16.MT88.4 R24, [R194+0xe800] ;  /* 0x00e80000c218783b */ /* 0x000fe20000004200 */
[-C--:B------:R-:W-:Y:S01]  /*15a60*/  FFMA.FTZ R173, R173, R168.reuse, -R175 ;  /* 0x000000a8adad7223 */ /* 0x080fe200000108af */
[----:B------:R-:W-:Y:S01]  /*15a70*/  MUFU.EX2 R152, R152 ;  /* 0x0000009800987308 */ /* 0x000fe20000000800 */
[-CC-:B------:R-:W-:Y:S01]  /*15a80*/  FFMA.FTZ R171, R172, R168.reuse, -R167.reuse ;  /* 0x000000a8acab7223 */ /* 0x180fe200000108a7 */
[-CC-:B------:R-:W-:Y:S01]  /*15a90*/  FFMA.FTZ R166, R166, R168.reuse, -R167.reuse ;  /* 0x000000a8a6a67223 */ /* 0x180fe200000108a7 */
[-CC-:B------:R-:W-:Y:S01]  /*15aa0*/  FFMA.FTZ R164, R164, R168.reuse, -R167.reuse ;  /* 0x000000a8a4a47223 */ /* 0x180fe200000108a7 */
[----:B------:R-:W-:Y:S01]  /*15ab0*/  FFMA.FTZ R217, R162, R168, -R167 ;  /* 0x000000a8a2d97223 */ /* 0x000fe200000108a7 */
[----:B------:R-:W-:-:S03]  /*15ac0*/  FADD.FTZ R150, R155, R150 ;  /* 0x000000969b967221 */ /* 0x000fc60000010000 */
[----:B------:R-:W3:Y:S01]  /*15ad0*/  MUFU.EX2 R157, R157 ;  /* 0x0000009d009d7308 */ /* 0x000ee20000000800 */
[----:B-1----:R-:W-:Y:S01]  /*15ae0*/  F2FP.BF16.F32.PACK_AB R114, R146, R151 ;  /* 0x000000979272723e */ /* 0x002fe200000010ff */
[----:B------:R-:W-:-:S04]  /*15af0*/  FADD.FTZ R151, R151, R150 ;  /* 0x0000009697977221 */ /* 0x000fc80000010000 */
[----:B------:R-:W-:Y:S02]  /*15b00*/  FADD.FTZ R146, R146, R151 ;  /* 0x0000009792927221 */ /* 0x000fe40000010000 */
[----:B------:R-:W-:Y:S08]  /*15b10*/  MUFU.EX2 R153, R153 ;  /* 0x0000009900997308 */ /* 0x000ff00000000800 */
[----:B------:R-:W1:Y:S01]  /*15b20*/  MUFU.EX2 R148, R148 ;  /* 0x0000009400947308 */ /* 0x000e620000000800 */
[----:B---3--:R-:W-:Y:S01]  /*15b30*/  F2FP.BF16.F32.PACK_AB R113, R157, R152 ;  /* 0x000000989d71723e */ /* 0x008fe200000010ff */
[----:B------:R-:W-:-:S06]  /*15b40*/  FADD.FTZ R152, R152, R157 ;  /* 0x0000009d98987221 */ /* 0x000fcc0000010000 */
[----:B------:R-:W-:Y:S08]  /*15b50*/  MUFU.EX2 R149, R149 ;  /* 0x0000009500957308 */ /* 0x000ff00000000800 */
[----:B------:R-:W3:Y:S01]  /*15b60*/  MUFU.EX2 R144, R144 ;  /* 0x0000009000907308 */ /* 0x000ee20000000800 */
[----:B-1----:R-:W-:Y:S01]  /*15b70*/  F2FP.BF16.F32.PACK_AB R115, R148, R153 ;  /* 0x000000999473723e */ /* 0x002fe200000010ff */
[----:B------:R-:W-:-:S04]  /*15b80*/  FADD.FTZ R153, R153, R152 ;  /* 0x0000009899997221 */ /* 0x000fc80000010000 */
[----:B------:R-:W-:Y:S02]  /*15b90*/  FADD.FTZ R148, R148, R153 ;  /* 0x0000009994947221 */ /* 0x000fe40000010000 */
[C---:B------:R-:W-:Y:S01]  /*15ba0*/  HMMA.16816.F32.BF16 R36, R112.reuse, R40, RZ ;  /* 0x000000287024723c */ /* 0x040fe200000418ff */
[----:B------:R-:W-:Y:S05]  /*15bb0*/  MUFU.EX2 R145, R145 ;  /* 0x0000009100917308 */ /* 0x000fea0000000800 */
[C---:B------:R-:W-:Y:S03]  /*15bc0*/  HMMA.16816.F32.BF16 R60, R112.reuse, R64, RZ ;  /* 0x00000040703c723c */ /* 0x040fe600000418ff */
[----:B------:R-:W1:Y:S01]  /*15bd0*/  MUFU.EX2 R0, R0 ;  /* 0x0000000000007308 */ /* 0x000e620000000800 */
        /* <DEDUP_REMOVED lines=8> */
[----:B-1----:R-:W-:Y:S01]  /*15c60*/  F2FP.BF16.F32.PACK_AB R6, R0, R145 ;  /* 0x000000910006723e */ /* 0x002fe200000010ff */
[----:B------:R-:W-:-:S03]  /*15c70*/  FADD.FTZ R145, R145, R144 ;  /* 0x0000009091917221 */ /* 0x000fc60000010000 */
[C---:B------:R-:W-:Y:S01]  /*15c80*/  HMMA.16816.F32.BF16 R84, R112.reuse, R88, RZ ;  /* 0x000000587054723c */ /* 0x040fe200000418ff */
[----:B------:R-:W-:Y:S02]  /*15c90*/  FADD.FTZ R145, R0, R145 ;  /* 0x0000009100917221 */ /* 0x000fe40000010000 */
[----:B------:R-:W-:Y:S03]  /*15ca0*/  MUFU.EX2 R135, R135 ;  /* 0x0000008700877308 */ /* 0x000fe60000000800 */
[C---:B------:R-:W-:Y:S05]  /*15cb0*/  HMMA.16816.F32.BF16 R80, R112.reuse, R82, RZ ;  /* 0x000000527050723c */ /* 0x040fea00000418ff */
[----:B------:R-:W1:Y:S01]  /*15cc0*/  MUFU.EX2 R2, R2 ;  /* 0x0000000200027308 */ /* 0x000e620000000800 */
[----:B---3--:R-:W-:Y:S01]  /*15cd0*/  F2FP.BF16.F32.PACK_AB R5, R134, R147 ;  /* 0x000000938605723e */ /* 0x008fe200000010ff */
[----:B------:R-:W-:Y:S01]  /*15ce0*/  HMMA.16816.F32.BF16 R88, R112, R90, RZ ;  /* 0x0000005a7058723c */ /* 0x000fe200000418ff */
[----:B------:R-:W-:-:S04]  /*15cf0*/  FADD.FTZ R147, R147, R148 ;  /* 0x0000009493937221 */ /* 0x000fc80000010000 */
[----:B------:R-:W-:Y:S01]  /*15d00*/  FADD.FTZ R134, R134, R147 ;  /* 0x0000009386867221 */ /* 0x000fe20000010000 */
[C---:B------:R-:W-:Y:S01]  /*15d10*/  HMMA.16816.F32.BF16 R92, R112.reuse, R96, RZ ;  /* 0x00000060705c723c */ /* 0x040fe200000418ff */
[----:B------:R-:W-:Y:S05]  /*15d20*/  MUFU.EX2 R154, R154 ;  /* 0x0000009a009a7308 */ /* 0x000fea0000000800 */
[----:B------:R-:W-:Y:S01]  /*15d30*/  HMMA.16816.F32.BF16 R100, R112, R104, RZ ;  /* 0x000000687064723c */ /* 0x000fe200000418ff */
[----:B-1----:R-:W-:Y:S02]  /*15d40*/  F2FP.BF16.F32.PACK_AB R7, R2, R135 ;  /* 0x000000870207723e */ /* 0x002fe400000010ff */
[----:B------:R-:W1:Y:S01]  /*15d50*/  MUFU.EX2 R159, R159 ;  /* 0x0000009f009f7308 */ /* 0x000e620000000800 */
[----:B------:R-:W-:-:S02]  /*15d60*/  FADD.FTZ R135, R135, R134 ;  /* 0x0000008687877221 */ /* 0x000fc40000010000 */
[----:B------:R-:W-:Y:S02]  /*15d70*/  HMMA.16816.F32.BF16 R96, R112, R98, RZ ;  /* 0x000000627060723c */ /* 0x000fe400000418ff */
[----:B------:R-:W-:-:S04]  /*15d80*/  FADD.FTZ R135, R2, R135 ;  /* 0x0000008702877221 */ /* 0x000fc80000010000 */
[C---:B--2---:R-:W-:Y:S01]  /*15d90*/  HMMA.16816.F32.BF16 R36, R4.reuse, R12, R36 ;  /* 0x0000000c0424723c */ /* 0x044fe20000041824 */
[----:B------:R-:W-:Y:S05]  /*15da0*/  MUFU.EX2 R156, R156 ;  /* 0x0000009c009c7308 */ /* 0x000fea0000000800 */
[C---:B------:R-:W-:Y:S01]  /*15db0*/  HMMA.16816.F32.BF16 R40, R4.reuse, R14, R40 ;  /* 0x0000000e0428723c */ /* 0x040fe20000041828 */
[----:B------:R-:W2:Y:S02]  /*15dc0*/  LDSM.16.MT88.4 R12, [R195+0x10800] ;  /* 0x01080000c30c783b */ /* 0x000ea40000004200 */
[----:B------:R-:W-:Y:S03]  /*15dd0*/  MUFU.EX2 R163, R163 ;  /* 0x000000a300a37308 */ /* 0x000fe60000000800 */
[C---:B----4-:R-:W-:Y:S05]  /*15de0*/  HMMA.16816.F32.BF16 R60, R4.reuse, R8, R60 ;  /* 0x00000008043c723c */ /* 0x050fea000004183c */
        /* <DEDUP_REMOVED lines=150> */
.L_x_1782:
        /* <DEDUP_REMOVED lines=80> */
.L_x_1775:
[----:B--2---:R-:W-:Y:S02]  /*16c50*/  R2UR UR4, R132 ;  /* 0x00000000840472ca */ /* 0x004fe400000e0000 */
[----:B------:R-:W-:Y:S11]  /*16c60*/  R2UR UR5, R133 ;  /* 0x00000000850572ca */ /* 0x000ff600000e0000 */
[----:B------:R-:W-:Y:S02]  /*16c70*/  @!UPT UIADD3 URZ, URZ, URZ, URZ ;  /* 0x0000003f3f3ff290 */ /* 0x000fe4000fffe03f */
[----:B-1----:R-:W2:Y:S02]  /*16c80*/  LD.E R8, desc[UR4][R2.64+0x40] ;  /* 0x0000400402087980 */ /* 0x002ea4000c101900 */
[----:B--2---:R-:W-:Y:S05]  /*16c90*/  IMAD.U32 R8, R8, -0x40, RZ ;  /* 0xffffffc008087824 */ /* 0x004fea00078e00ff */
[----:B------:R-:W-:Y:S02]  /*16ca0*/  SHF.R.S32.HI R6, RZ, 0x1f, R8 ;  /* 0x0000001fff067819 */ /* 0x000fe40000011408 */
.L_x_1776:
[----:B------:R-:W-:Y:S05]  /*16cb0*/  BSYNC B0 ;  /* 0x0000000000007941 */ /* 0x000fea0003800000 */
.L_x_1774:
[C---:B------:R-:W-:Y:S01]  /*16cc0*/  LOP3.LUT P3, RZ, R213.reuse, 0x1, RZ, 0xc0, !PT ;  /* 0x00000001d5ff7812 */ /* 0x040fe2000786c0ff */
[----:B------:R-:W1:Y:S01]  /*16cd0*/  S2R R134, SR_TID.X ;  /* 0x0000000000867919 */ /* 0x000e620000002100 */
[C---:B------:R-:W-:Y:S01]  /*16ce0*/  LOP3.LUT P2, RZ, R213.reuse, 0x2, RZ, 0xc0, !PT ;  /* 0x00000002d5ff7812 */ /* 0x040fe2000784c0ff */
[----:B------:R-:W-:Y:S01]  /*16cf0*/  BSSY B1, `(.L_x_1777) ;  /* 0x00001e7000017945 */ /* 0x000fe20003800000 */
        /* <DEDUP_REMOVED lines=11> */
[CC--:B------:R-:W-:Y:S02]  /*16db0*/  @P3 LEA R12, P6, R7.reuse, R160.reuse, 0x1 ;  /* 0x000000a0070c3211 */ /* 0x0c0fe400078c08ff */
[C---:B------:R-:W-:Y:S01]  /*16dc0*/  @P2 R2UR UR14, R132.reuse ;  /* 0x00000000840e22ca */ /* 0x040fe200000e0000 */
[----:B------:R-:W-:Y:S01]  /*16dd0*/  @!PT LDS RZ, [RZ] ;  /* 0x00000000fffff984 */ /* 0x000fe20000000800 */
[----:B------:R-:W-:Y:S01]  /*16de0*/  @!PT LDS RZ, [RZ] ;  /* 0x00000000fffff984 */ /* 0x000fe20000000800 */
[----:B------:R-:W-:Y:S01]  /*16df0*/  @!PT LDS RZ, [RZ] ;  /* 0x00000000fffff984 */ /* 0x000fe20000000800 */
[----:B------:R-:W-:Y:S01]  /*16e00*/  @P3 LDGSTS.E.BYPASS.LTC128B.128 [R212+0xc000], desc[UR4][R220.64] ;  /* 0x0c000000dcd43fae */ /* 0x000fe2000b901d44 */
[-CC-:B------:R-:W-:Y:S02]  /*16e10*/  @P3 LEA.HI.X R13, R7, R161.reuse, R6.reuse, 0x1, P6 ;  /* 0x000000a1070d3211 */ /* 0x180fe400030f0c06 */
[----:B------:R-:W-:Y:S01]  /*16e20*/  @P2 R2UR UR15, R133 ;  /* 0x00000000850f22ca */ /* 0x000fe200000e0000 */
[----:B------:R-:W-:Y:S01]  /*16e30*/  @!P3 STS.128 [R212+0xc000], RZ ;  /* 0x00c000ffd400b388 */ /* 0x000fe20000000c00 */
[CC--:B------:R-:W-:Y:S02]  /*16e40*/  @P2 LEA R10, P4, R7.reuse, R160.reuse, 0x1 ;  /* 0x000000a0070a2211 */ /* 0x0c0fe400078808ff */
[C---:B------:R-:W-:Y:S01]  /*16e50*/  @P1 LEA R8, P0, R7.reuse, R160, 0x1 ;  /* 0x000000a007081211 */ /* 0x040fe200078008ff */
[----:B------:R-:W-:Y:S01]  /*16e60*/  @!PT LDS RZ, [RZ] ;  /* 0x00000000fffff984 */ /* 0x000fe20000000800 */
[----:B------:R-:W-:Y:S01]  /*16e70*/  @!PT LDS RZ, [RZ] ;  /* 0x00000000fffff984 */ /* 0x000fe20000000800 */
[----:B------:R-:W-:Y:S01]  /*16e80*/  @!PT LDS RZ, [RZ] ;  /* 0x00000000fffff984 */ /* 0x000fe20000000800 */
[----:B------:R-:W-:Y:S01]  /*16e90*/  @P2 LDGSTS.E.BYPASS.LTC128B.128 [R212+0xe000], desc[UR12][R220.64+0x80] ;  /* 0x0e000080dcd42fae */ /* 0x000fe2000b901d4c */
[-CC-:B------:R-:W-:Y:S02]  /*16ea0*/  @P2 LEA.HI.X R11, R7, R161.reuse, R6.reuse, 0x1, P4 ;  /* 0x000000a1070b2211 */ /* 0x180fe400020f0c06 */
[C---:B------:R-:W-:Y:S01]  /*16eb0*/  @P1 R2UR UR12, R132.reuse ;  /* 0x00000000840c12ca */ /* 0x040fe200000e0000 */
[----:B------:R-:W-:Y:S01]  /*16ec0*/  @!P2 STS.128 [R212+0xe000], RZ ;  /* 0x00e000ffd400a388 */ /* 0x000fe20000000c00 */
[----:B------:R-:W-:Y:S02]  /*16ed0*/  @P1 R2UR UR13, R133 ;  /* 0x00000000850d12ca */ /* 0x000fe400000e0000 */
[C---:B------:R-:W-:Y:S01]  /*16ee0*/  IADD3 R5, P5, R7.reuse, R198, RZ ;  /* 0x000000c607057210 */ /* 0x040fe20007fbe0ff */
[----:B------:R-:W-:Y:S01]  /*16ef0*/  @!PT LDS RZ, [RZ] ;  /* 0x00000000fffff984 */ /* 0x000fe20000000800 */
[----:B------:R-:W-:Y:S01]  /*16f00*/  @!PT LDS RZ, [RZ] ;  /* 0x00000000fffff984 */ /* 0x000fe20000000800 */
[----:B------:R-:W-:Y:S01]  /*16f10*/  @!PT LDS RZ, [RZ] ;  /* 0x00000000fffff984 */ /* 0x000fe20000000800 */
[----:B------:R-:W-:Y:S01]  /*16f20*/  @P1 LDGSTS.E.BYPASS.LTC128B.128 [R212+0x10000], desc[UR10][R220.64+0x100] ;  /* 0x10000100dcd41fae */ /* 0x000fe2000b901d4a */
[-C--:B------:R-:W-:Y:S02]  /*16f30*/  @P1 LEA.HI.X R9, R7, R161.reuse, R6, 0x1, P0 ;  /* 0x000000a107091211 */ /* 0x080fe400000f0c06 */
[----:B------:R-:W-:Y:S01]  /*16f40*/  @P3 R2UR UR10, R132 ;  /* 0x00000000840a32ca */ /* 0x000fe200000e0000 */
[----:B------:R-:W-:Y:S01]  /*16f50*/  @!P1 STS.128 [R212+0x10000], RZ ;  /* 0x010000ffd4009388 */ /* 0x000fe20000000c00 */
[----:B------:R-:W-:Y:S01]  /*16f60*/  @P3 R2UR UR11, R133 ;  /* 0x00000000850b32ca */ /* 0x000fe200000e0000 */
[--C-:B------:R-:W-:Y:S01]  /*16f70*/  IMAD.X R6, R6, 0x1, R199.reuse, P5 ;  /* 0x0000000106067824 */ /* 0x100fe200028e06c7 */
[CC--:B------:R-:W-:Y:S01]  /*16f80*/  @P3 LEA R18, P6, R5.reuse, R160.reuse, 0x1 ;  /* 0x000000a005123211 */ /* 0x0c0fe200078c08ff */
[----:B------:R-:W-:Y:S01]  /*16f90*/  @!PT LDS RZ, [RZ] ;  /* 0x00000000fffff984 */ /* 0x000fe20000000800 */
[----:B------:R-:W-:Y:S01]  /*16fa0*/  @!PT LDS RZ, [RZ] ;  /* 0x00000000fffff984 */ /* 0x000fe20000000800 */
[----:B------:R-:W-:Y:S01]  /*16fb0*/  @!PT LDS RZ, [RZ] ;  /* 0x00000000fffff984 */ /* 0x000fe20000000800 */
[----:B------:R-:W-:Y:S01]  /*16fc0*/  @P3 LDGSTS.E.BYPASS.LTC128B.128 [R212+0xc800], desc[UR4][R12.64] ;  /* 0x0c8000000cd43fae */ /* 0x000fe2000b901d44 */
[C---:B------:R-:W-:Y:S02]  /*16fd0*/  @P2 R2UR UR4, R132.reuse ;  /* 0x00000000840422ca */ /* 0x040fe400000e0000 */
[-CC-:B------:R-:W-:Y:S01]  /*16fe0*/  @P3 LEA.HI.X R19, R5, R161.reuse, R6.reuse, 0x1, P6 ;  /* 0x000000a105133211 */ /* 0x180fe200030f0c06 */
[----:B------:R-:W-:Y:S01]  /*16ff0*/  @!P3 STS.128 [R212+0xc800], RZ ;  /* 0x00c800ffd400b388 */ /* 0x000fe20000000c00 */
[----:B------:R-:W-:Y:S02]  /*17000*/  @P2 R2UR UR5, R133 ;  /* 0x00000000850522ca */ /* 0x000fe400000e0000 */
        /* <DEDUP_REMOVED lines=9> */
[C---:B------:R-:W-:Y:S01]  /*170a0*/  @P1 LEA R14, P0, R5.reuse, R160, 0x1 ;  /* 0x000000a0050e1211 */ /* 0x040fe200078008ff */
[----:B------:R-:W-:Y:S01]  /*170b0*/  @!PT LDS RZ, [RZ] ;  /* 0x00000000fffff984 */ /* 0x000fe20000000800 */
[----:B------:R-:W-:Y:S01]  /*170c0*/  @!PT LDS RZ, [RZ] ;  /* 0x00000000fffff984 */ /* 0x000fe20000000800 */
[----:B------:R-:W-:Y:S01]  /*170d0*/  @!PT LDS RZ, [RZ] ;  /* 0x00000000fffff984 */ /* 0x000fe20000000800 */
[----:B------:R-:W-:Y:S01]  /*170e0*/  @P1 LDGSTS.E.BYPASS.LTC128B.128 [R212+0x10800], desc[UR12][R8.64+0x100] ;  /* 0x1080010008d41fae */ /* 0x000fe2000b901d4c */
[C---:B------:R-:W-:Y:S02]  /*170f0*/  IADD3 R4, P5, R5.reuse, R198, RZ ;  /* 0x000000c605047210 */ /* 0x040fe40007fbe0ff */
[-C--:B------:R-:W-:Y:S01]  /*17100*/  @P1 LEA.HI.X R15, R5, R161.reuse, R6, 0x1, P0 ;  /* 0x000000a1050f1211 */ /* 0x080fe200000f0c06 */
[----:B------:R-:W-:Y:S01]  /*17110*/  @!P1 STS.128 [R212+0x10800], RZ ;  /* 0x010800ffd4009388 */ /* 0x000fe20000000c00 */
[----:B------:R-:W-:Y:S01]  /*17120*/  @P3 R2UR UR12, R132 ;  /* 0x00000000840c32ca */ /* 0x000fe200000e0000 */
[----:B------:R-:W-:Y:S01]  /*17130*/  IMAD.X R6, R6, 0x1, R199, P5 ;  /* 0x0000000106067824 */ /* 0x000fe200028e06c7 */
[C---:B------:R-:W-:Y:S01]  /*17140*/  @P3 R2UR UR13, R133.reuse ;  /* 0x00000000850d32ca */ /* 0x040fe200000e0000 */
[----:B------:R-:W-:Y:S01]  /*17150*/  @!PT LDS RZ, [RZ] ;  /* 0x00000000fffff984 */ /* 0x000fe20000000800 */
[----:B------:R-:W-:Y:S01]  /*17160*/  @!PT LDS RZ, [RZ] ;  /* 0x00000000fffff984 */ /* 0x000fe20000000800 */
[----:B------:R-:W-:Y:S01]  /*17170*/  @!PT LDS RZ, [RZ] ;  /* 0x00000000fffff984 */ /* 0x000fe20000000800 */
[----:B------:R-:W-:Y:S01]  /*17180*/  @P3 LDGSTS.E.BYPASS.LTC128B.128 [R212+0xd000], desc[UR10][R18.64] ;  /* 0x0d00000012d43fae */ /* 0x000fe2000b901d4a */
[-C--:B------:R-:W-:Y:S02]  /*17190*/  @P3 LEA R24, P5, R4, R160.reuse, 0x1 ;  /* 0x000000a004183211 */ /* 0x080fe400078a08ff */
[----:B------:R-:W-:Y:S01]  /*171a0*/  @P2 R2UR UR10, R132 ;  /* 0x00000000840a22ca */ /* 0x000fe200000e0000 */
[----:B------:R-:W-:Y:S01]  /*171b0*/  @!P3 STS.128 [R212+0xd000], RZ ;  /* 0x00d000ffd400b388 */ /* 0x000fe20000000c00 */
[CCC-:B------:R-:W-:Y:S02]  /*171c0*/  @P3 LEA.HI.X R25, R4.reuse, R161.reuse, R6.reuse, 0x1, P5 ;  /* 0x000000a104193211 */ /* 0x1c0fe400028f0c06 */
        /* <DEDUP_REMOVED lines=8> */
[CC--:B------:R-:W-:Y:S02]  /*17250*/  @P2 LEA.HI.X R23, R4.reuse, R161.reuse, R6, 0x1, P4 ;  /* 0x000000a104172211 */ /* 0x0c0fe400020f0c06 */
[----:B------:R-:W-:Y:S01]  /*17260*/  @P1 R2UR UR5, R133 ;  /* 0x00000000850512ca */ /* 0x000fe200000e0000 */
[----:B------:R-:W-:Y:S01]  /*17270*/  @!PT LDS RZ, [RZ] ;  /* 0x00000000fffff984 */ /* 0x000fe20000000800 */
[----:B------:R-:W-:Y:S01]  /*17280*/  @!PT LDS RZ, [RZ] ;  /* 0x00000000fffff984 */ /* 0x000fe20000000800 */
[----:B------:R-:W-:Y:S01]  /*17290*/  @!PT LDS RZ, [RZ] ;  /* 0x00000000fffff984 */ /* 0x000fe20000000800 */
[----:B------:R-:W-:Y:S01]  /*172a0*/  @P1 LDGSTS.E.BYPASS.LTC128B.128 [R212+0x11000], desc[UR14][R14.64+0x100] ;  /* 0x110001000ed41fae */ /* 0x000fe2000b901d4e */
[C---:B------:R-:W-:Y:S02]  /*172b0*/  @P1 LEA R20, P0, R4.reuse, R160, 0x1 ;  /* 0x000000a004141211 */ /* 0x040fe400078008ff */
[----:B-1----:R-:W-:Y:S01]  /*172c0*/  SHF.R.S32.HI R153, RZ, 0x1f, R134 ;  /* 0x0000001fff997819 */ /* 0x002fe20000011486 */
[----:B------:R-:W-:Y:S01]  /*172d0*/  @!P1 STS.128 [R212+0x11000], RZ ;  /* 0x011000ffd4009388 */ /* 0x000fe20000000c00 */
[----:B------:R-:W-:Y:S01]  /*172e0*/  @P1 LEA.HI.X R21, R4, R161, R6, 0x1, P0 ;  /* 0x000000a104151211 */ /* 0x000fe200000f0c06 */
[----:B------:R-:W-:Y:S01]  /*172f0*/  IMAD.MOV.U32 R4, RZ, RZ, 0x10 ;  /* 0x00000010ff047424 */ /* 0x000fe200078e00ff */
[----:B------:R-:W-:Y:S01]  /*17300*/  LEA.HI R153, R153, R134, RZ, 0x4 ;  /* 0x0000008699997211 */ /* 0x000fe200078f20ff */
[----:B------:R-:W-:Y:S01]  /*17310*/  @!PT LDS RZ, [RZ] ;  /* 0x00000000fffff984 */ /* 0x000fe20000000800 */
[----:B------:R-:W-:Y:S01]  /*17320*/  @!PT LDS RZ, [RZ] ;  /* 0x00000000fffff984 */ /* 0x000fe20000000800 */
[----:B------:R-:W-:Y:S01]  /*17330*/  @!PT LDS RZ, [RZ] ;  /* 0x00000000fffff984 */ /* 0x000fe20000000800 */
[----:B------:R-:W-:Y:S03]  /*17340*/  @P3 LDGSTS.E.BYPASS.LTC128B.128 [R212+0xd800], desc[UR12][R24.64] ;  /* 0x0d80000018d43fae */ /* 0x000fe6000b901d4c */
[----:B------:R-:W-:Y:S01]  /*17350*/  LOP3.LUT R153, R153, 0xfffffff0, RZ, 0xc0, !PT ;  /* 0xfffffff099997812 */ /* 0x000fe200078ec0ff */
[----:B------:R-:W-:Y:S04]  /*17360*/  @!P3 STS.128 [R212+0xd800], RZ ;  /* 0x00d800ffd400b388 */ /* 0x000fe80000000c00 */
[----:B------:R-:W-:Y:S01]  /*17370*/  @!PT LDS RZ, [RZ] ;  /* 0x00000000fffff984 */ /* 0x000fe20000000800 */
[----:B------:R-:W-:Y:S01]  /*17380*/  @!PT LDS RZ, [RZ] ;  /* 0x00000000fffff984 */ /* 0x000fe20000000800 */
[----:B------:R-:W-:Y:S01]  /*17390*/  @!PT LDS RZ, [RZ] ;  /* 0x00000000fffff984 */ /* 0x000fe20000000800 */
[----:B------:R-:W-:Y:S01]  /*173a0*/  @P2 LDGSTS.E.BYPASS.LTC128B.128 [R212+0xf800], desc[UR10][R22.64+0x80] ;  /* 0x0f80008016d42fae */ /* 0x000fe2000b901d4a */
[----:B------:R-:W-:Y:S03]  /*173b0*/  IMAD.IADD R153, R134, 0x1, -R153 ;  /* 0x0000000186997824 */ /* 0x000fe600078e0a99 */
[----:B------:R-:W-:Y:S02]  /*173c0*/  @!P2 STS.128 [R212+0xf800], RZ ;  /* 0x00f800ffd400a388 */ /* 0x000fe40000000c00 */
[----:B------:R-:W-:Y:S02]  /*173d0*/  SHF.R.S32.HI R134, RZ, 0x1f, R153 ;  /* 0x0000001fff867819 */ /* 0x000fe40000011499 */
[----:B------:R-:W-:Y:S01]  /*173e0*/  @!PT LDS RZ, [RZ] ;  /* 0x00000000fffff984 */ /* 0x000fe20000000800 */
[----:B------:R-:W-:Y:S01]  /*173f0*/  @!PT LDS RZ, [RZ] ;  /* 0x00000000fffff984 */ /* 0x000fe20000000800 */
[----:B------:R-:W-:Y:S01]  /*17400*/  @!PT LDS RZ, [RZ] ;  /* 0x00000000fffff984 */ /* 0x000fe20000000800 */
[----:B------:R1:W-:Y:S02]  /*17410*/  @P1 LDGSTS.E.BYPASS.LTC128B.128 [R212+0x11800], desc[UR4][R20.64+0x100] ;  /* 0x1180010014d41fae */ /* 0x0003e4000b901d44 */
[----:B------:R-:W-:Y:S02]  /*17420*/  LEA.HI R134, R134, R153, RZ, 0x3 ;  /* 0x0000009986867211 */ /* 0x000fe400078f18ff */
[----:B------:R-:W-:Y:S02]  /*17430*/  @!P1 STS.128 [R212+0x11800], RZ ;  /* 0x011800ffd4009388 */ /* 0x000fe40000000c00 */
[----:B------:R-:W-:Y:S02]  /*17440*/  LOP3.LUT R134, R134, 0xfffffff8, RZ, 0xc0, !PT ;  /* 0xfffffff886867812 */ /* 0x000fe400078ec0ff */
[----:B------:R-:W-:Y:S04]  /*17450*/  LDSM.16.M88.4 R136, [R191] ;  /* 0x00000000bf88783b */ /* 0x000fe80000000200 */
[----:B------:R-:W2:Y:S04]  /*17460*/  LDSM.16.M88.4 R140, [R190+0x6000] ;  /* 0x00600000be8c783b */ /* 0x000ea80000000200 */
[----:B------:R-:W3:Y:S04]  /*17470*/  LDSM.16.M88.4 R144, [R190+0x6800] ;  /* 0x00680000be90783b */ /* 0x000ee80000000200 */
[----:B------:R-:W4:Y:S04]  /*17480*/  LDSM.16.M88.4 R148, [R190+0x7000] ;  /* 0x00700000be94783b */ /* 0x000f280000000200 */
[----:B------:R-:W5:Y:S01]  /*17490*/  LDSM.16.M88.4 R32, [R190+0x7800] ;  /* 0x00780000be20783b */ /* 0x000f620000000200 */
[----:B-1----:R-:W-:Y:S03]  /*174a0*/  IMAD.IADD R20, R153, 0x1, -R134 ;  /* 0x0000000199147824 */ /* 0x002fe600078e0a86 */
[----:B------:R-:W-:Y:S01]  /*174b0*/  LDSM.16.M88.4 R156, [R189] ;  /* 0x00000000bd9c783b */ /* 0x000fe20000000200 */
[----:B------:R-:W-:Y:S01]  /*174c0*/  IMAD.MOV.U32 R134, RZ, RZ, 0x20 ;  /* 0x00000020ff867424 */ /* 0x000fe200078e00ff */
[----:B------:R-:W-:Y:S02]  /*174d0*/  LOP3.LUT P0, RZ, R20, 0x2, RZ, 0xc0, !PT ;  /* 0x0000000214ff7812 */ /* 0x000fe4000780c0ff */
[----:B------:R-:W0:Y:S02]  /*174e0*/  LDGDEPBAR ;  /* 0x00000000000079af */ /* 0x000e240000000000 */
[----:B------:R-:W-:Y:S02]  /*174f0*/  SEL R4, R4, 0xfffffff0, !P0 ;  /* 0xfffffff004047807 */ /* 0x000fe40004000000 */
[----:B------:R-:W-:Y:S01]  /*17500*/  LDSM.16.M88.4 R160, [R187] ;  /* 0x00000000bba0783b */ /* 0x000fe20000000200 */
[----:B------:R-:W-:Y:S02]  /*17510*/  LOP3.LUT P0, RZ, R20, 0x4, RZ, 0xc0, !PT ;  /* 0x0000000414ff7812 */ /* 0x000fe4000780c0ff */
[--C-:B------:R-:W-:Y:S01]  /*17520*/  IMAD R197, R4, 0x2, R191.reuse ;  /* 0x0000000204c57824 */ /* 0x100fe200078e02bf */
[----:B------:R-:W-:Y:S01]  /*17530*/  LDSM.16.M88.4 R164, [R185] ;  /* 0x00000000b9a4783b */ /* 0x000fe20000000200 */
[----:B------:R-:W-:Y:S02]  /*17540*/  SEL R134, R134, 0xffffffe0, !P0 ;  /* 0xffffffe086867807 */ /* 0x000fe40004000000 */
[----:B------:R-:W-:Y:S01]  /*17550*/  ISETP.GT.AND P0, PT, R215, R202, PT ;  /* 0x000000cad700720c */ /* 0x000fe20003f04270 */
[----:B------:R-:W1:Y:S02]  /*17560*/  LDSM.16.M88.4 R152, [R197] ;  /* 0x00000000c598783b */ /* 0x000e640000000200 */
[C---:B------:R-:W-:Y:S02]  /*17570*/  IMAD R196, R134.reuse, 0x2, R191 ;  /* 0x0000000286c47824 */ /* 0x040fe400078e02bf */
[----:B------:R-:W-:Y:S01]  /*17580*/  LDSM.16.M88.4 R168, [R188+0x6800] ;  /* 0x00680000bca8783b */ /* 0x000fe20000000200 */
[----:B------:R-:W-:Y:S01]  /*17590*/  IMAD R134, R134, 0x2, R197 ;  /* 0x0000000286867824 */ /* 0x000fe200078e02c5 */
[C---:B--2---:R-:W-:Y:S02]  /*175a0*/  HMMA.16816.F32.BF16 R4, R136.reuse, R140, RZ ;  /* 0x0000008c8804723c */ /* 0x044fe400000418ff */
[----:B------:R-:W-:Y:S04]  /*175b0*/  LDSM.16.M88.4 R172, [R188+0x7800] ;  /* 0x00780000bcac783b */ /* 0x000fe80000000200 */
[C---:B------:R-:W-:Y:S01]  /*175c0*/  HMMA.16816.F32.BF16 R8, R136.reuse, R142, RZ ;  /* 0x0000008e8808723c */ /* 0x040fe200000418ff */
[----:B------:R-:W2:Y:S05]  /*175d0*/  LDSM.16.M88.4 R140, [R186] ;  /* 0x00000000ba8c783b */ /* 0x000eaa0000000200 */
[C---:B---3--:R-:W-:Y:S06]  /*175e0*/  HMMA.16816.F32.BF16 R12, R136.reuse, R144, RZ ;  /* 0x00000090880c723c */ /* 0x048fec00000418ff */
[C---:B------:R-:W-:Y:S01]  /*175f0*/  HMMA.16816.F32.BF16 R16, R136.reuse, R146, RZ ;  /* 0x000000928810723c */ /* 0x040fe200000418ff */
[----:B------:R-:W-:Y:S05]  /*17600*/  LDSM.16.M88.4 R144, [R196] ;  /* 0x00000000c490783b */ /* 0x000fea0000000200 */
[C---:B----4-:R-:W-:Y:S06]  /*17610*/  HMMA.16816.F32.BF16 R20, R136.reuse, R148, RZ ;  /* 0x000000948814723c */ /* 0x050fec00000418ff */
[C---:B------:R-:W-:Y:S01]  /*17620*/  HMMA.16816.F32.BF16 R24, R136.reuse, R150, RZ ;  /* 0x000000968818723c */ /* 0x040fe200000418ff */
[----:B------:R-:W3:Y:S05]  /*17630*/  LDSM.16.M88.4 R148, [R188+0x6000] ;  /* 0x00600000bc94783b */ /* 0x000eea0000000200 */
[C---:B-----5:R-:W-:Y:S06]  /*17640*/  HMMA.16816.F32.BF16 R28, R136.reuse, R32, RZ ;  /* 0x00000020881c723c */ /* 0x060fec00000418ff */
[----:B------:R-:W-:Y:S01]  /*17650*/  HMMA.16816.F32.BF16 R32, R136, R34, RZ ;  /* 0x000000228820723c */ /* 0x000fe200000418ff */
[----:B------:R-:W4:Y:S05]  /*17660*/  LDSM.16.M88.4 R136, [R188+0x7000] ;  /* 0x00700000bc88783b */ /* 0x000f2a0000000200 */
[C---:B-1----:R-:W-:Y:S06]  /*17670*/  HMMA.16816.F32.BF16 R4, R152.reuse, R156, R4 ;  /* 0x0000009c9804723c */ /* 0x042fec0000041804 */
[C---:B------:R-:W-:Y:S01]  /*17680*/  HMMA.16816.F32.BF16 R8, R152.reuse, R158, R8 ;  /* 0x0000009e9808723c */ /* 0x040fe20000041808 */
[----:B------:R-:W-:Y:S05]  /*17690*/  LDSM.16.M88.4 R156, [R184] ;  /* 0x00000000b89c783b */ /* 0x000fea0000000200 */
[C---:B------:R-:W-:Y:S06]  /*176a0*/  HMMA.16816.F32.BF16 R12, R152.reuse, R160, R12 ;  /* 0x000000a0980c723c */ /* 0x040fec000004180c */
[C---:B------:R-:W-:Y:S01]  /*176b0*/  HMMA.16816.F32.BF16 R16, R152.reuse, R162, R16 ;  /* 0x000000a29810723c */ /* 0x040fe20000041810 */
[----:B------:R-:W-:Y:S05]  /*176c0*/  LDSM.16.M88.4 R160, [R184+0x800] ;  /* 0x00080000b8a0783b */ /* 0x000fea0000000200 */
[C---:B--2---:R-:W-:Y:S06]  /*176d0*/  HMMA.16816.F32.BF16 R20, R152.reuse, R140, R20 ;  /* 0x0000008c9814723c */ /* 0x044fec0000041814 */
[C---:B------:R-:W-:Y:S01]  /*176e0*/  HMMA.16816.F32.BF16 R24, R152.reuse, R142, R24 ;  /* 0x0000008e9818723c */ /* 0x040fe20000041818 */
[----:B------:R-:W1:Y:S05]  /*176f0*/  LDSM.16.M88.4 R140, [R134] ;  /* 0x00000000868c783b */ /* 0x000e6a0000000200 */
[C---:B------:R-:W-:Y:S06]  /*17700*/  HMMA.16816.F32.BF16 R28, R152.reuse, R164, R28 ;  /* 0x000000a4981c723c */ /* 0x040fec000004181c */
        /* <DEDUP_REMOVED lines=8> */
[----:B------:R-:W-:Y:S05]  /*17790*/  LDSM.16.M88.4 R168, [R190+0x8800] ;  /* 0x00880000bea8783b */ /* 0x000fea0000000200 */
[C---:B----4-:R-:W-:Y:S06]  /*177a0*/  HMMA.16816.F32.BF16 R20, R144.reuse, R136, R20 ;  /* 0x000000889014723c */ /* 0x050fec0000041814 */
[C---:B------:R-:W-:Y:S01]  /*177b0*/  HMMA.16816.F32.BF16 R24, R144.reuse, R138, R24 ;  /* 0x0000008a9018723c */ /* 0x040fe20000041818 */
[----:B------:R-:W3:Y:S05]  /*177c0*/  LDSM.16.M88.4 R136, [R191+0x2000] ;  /* 0x00200000bf88783b */ /* 0x000eea0000000200 */
[C---:B------:R-:W-:Y:S06]  /*177d0*/  HMMA.16816.F32.BF16 R28, R144.reuse, R172, R28 ;  /* 0x000000ac901c723c */ /* 0x040fec000004181c */
[----:B------:R-:W-:Y:S01]  /*177e0*/  HMMA.16816.F32.BF16 R32, R144, R174, R32 ;  /* 0x000000ae9020723c */ /* 0x000fe20000041820 */
[----:B------:R-:W4:Y:S04]  /*177f0*/  LDSM.16.M88.4 R144, [R190+0x9000] ;  /* 0x00900000be90783b */ /* 0x000f280000000200 */
[----:B------:R-:W4:Y:S01]  /*17800*/  LDSM.16.M88.4 R172, [R190+0x9800] ;  /* 0x00980000beac783b */ /* 0x000f220000000200 */
[C---:B-1----:R-:W-:Y:S06]  /*17810*/  HMMA.16816.F32.BF16 R4, R140.reuse, R156, R4 ;  /* 0x0000009c8c04723c */ /* 0x042fec0000041804 */
[C---:B------:R-:W-:Y:S01]  /*17820*/  HMMA.16816.F32.BF16 R8, R140.reuse, R158, R8 ;  /* 0x0000009e8c08723c */ /* 0x040fe20000041808 */
[----:B------:R-:W-:Y:S05]  /*17830*/  LDSM.16.M88.4 R156, [R183] ;  /* 0x00000000b79c783b */ /* 0x000fea0000000200 */
[C---:B------:R-:W-:Y:S06]  /*17840*/  HMMA.16816.F32.BF16 R12, R140.reuse, R160, R12 ;  /* 0x000000a08c0c723c */ /* 0x040fec000004180c */
[C---:B------:R-:W-:Y:S01]  /*17850*/  HMMA.16816.F32.BF16 R16, R140.reuse, R162, R16 ;  /* 0x000000a28c10723c */ /* 0x040fe20000041810 */
[----:B------:R-:W-:Y:S05]  /*17860*/  LDSM.16.M88.4 R160, [R182] ;  /* 0x00000000b6a0783b */ /* 0x000fea0000000200 */
[C---:B--2---:R-:W-:Y:S06]  /*17870*/  HMMA.16816.F32.BF16 R20, R140.reuse, R152, R20 ;  /* 0x000000988c14723c */ /* 0x044fec0000041814 */
[C---:B------:R-:W-:Y:S01]  /*17880*/  HMMA.16816.F32.BF16 R24, R140.reuse, R154, R24 ;  /* 0x0000009a8c18723c */ /* 0x040fe20000041818 */
[----:B------:R-:W1:Y:S05]  /*17890*/  LDSM.16.M88.4 R152, [R197+0x2000] ;  /* 0x00200000c598783b */ /* 0x000e6a0000000200 */
[C---:B-----5:R-:W-:Y:S06]  /*178a0*/  HMMA.16816.F32.BF16 R28, R140.reuse, R164, R28 ;  /* 0x000000a48c1c723c */ /* 0x060fec000004181c */
[----:B------:R-:W-:Y:S01]  /*178b0*/  HMMA.16816.F32.BF16 R32, R140, R166, R32 ;  /* 0x000000a68c20723c */ /* 0x000fe20000041820 */
[----:B------:R-:W2:Y:S04]  /*178c0*/  LDSM.16.M88.4 R140, [R181] ;  /* 0x00000000b58c783b */ /* 0x000ea80000000200 */
[----:B------:R-:W5:Y:S01]  /*178d0*/  LDSM.16.M88.4 R164, [R180] ;  /* 0x00000000b4a4783b */ /* 0x000f620000000200 */
        /* <DEDUP_REMOVED lines=22> */
[C---:B-----5:R-:W-:Y:S06]  /*17a40*/  HMMA.16816.F32.BF16 R28, R152.reuse, R164, R28 ;  /* 0x000000a4981c723c */ /* 0x060fec000004181c */
        /* <DEDUP_REMOVED lines=55> */
[C---:B---3--:R-:W-:Y:S01]  /*17dc0*/  HMMA.16816.F32.BF16 R4, R144.reuse, R148, R4 ;  /* 0x000000949004723c */ /* 0x048fe20000041804 */
[----:B------:R-:W-:Y:S04]  /*17dd0*/  DEPBAR.LE SB0, 0x0 ;  /* 0x000080000000791a */ /* 0x000fe80000000000 */
[----:B------:R-:W-:Y:S01]  /*17de0*/  BAR.SYNC.DEFER_BLOCKING 0x0 ;  /* 0x0000000000007b1d */ /* 0x000fe20000010000 */
[C---:B------:R-:W-:Y:S06]  /*17df0*/  HMMA.16816.F32.BF16 R8, R144.reuse, R150, R8 ;  /* 0x000000969008723c */ /* 0x040fec0000041808 */
[C---:B------:R-:W-:Y:S06]  /*17e00*/  HMMA.16816.F32.BF16 R12, R144.reuse, R168, R12 ;  /* 0x000000a8900c723c */ /* 0x040fec000004180c */
[C---:B------:R-:W-:Y:S06]  /*17e10*/  HMMA.16816.F32.BF16 R16, R144.reuse, R170, R16 ;  /* 0x000000aa9010723c */ /* 0x040fec0000041810 */
[C---:B----4-:R-:W-:Y:S06]  /*17e20*/  HMMA.16816.F32.BF16 R20, R144.reuse, R136, R20 ;  /* 0x000000889014723c */ /* 0x050fec0000041814 */
[C---:B------:R-:W-:Y:S06]  /*17e30*/  HMMA.16816.F32.BF16 R24, R144.reuse, R138, R24 ;  /* 0x0000008a9018723c */ /* 0x040fec0000041818 */
[C---:B------:R-:W-:Y:S06]  /*17e40*/  HMMA.16816.F32.BF16 R28, R144.reuse, R172, R28 ;  /* 0x000000ac901c723c */ /* 0x040fec000004181c */
[----:B------:R-:W-:Y:S06]  /*17e50*/  HMMA.16816.F32.BF16 R32, R144, R174, R32 ;  /* 0x000000ae9020723c */ /* 0x000fec0000041820 */
[C---:B-1----:R-:W-:Y:S06]  /*17e60*/  HMMA.16816.F32.BF16 R4, R140.reuse, R156, R4 ;  /* 0x0000009c8c04723c */ /* 0x042fec0000041804 */
[C---:B------:R-:W-:Y:S06]  /*17e70*/  HMMA.16816.F32.BF16 R8, R140.reuse, R158, R8 ;  /* 0x0000009e8c08723c */ /* 0x040fec0000041808 */
[C---:B------:R-:W-:Y:S06]  /*17e80*/  HMMA.16816.F32.BF16 R12, R140.reuse, R160, R12 ;  /* 0x000000a08c0c723c */ /* 0x040fec000004180c */
[C---:B------:R-:W-:Y:S05]  /*17e90*/  HMMA.16816.F32.BF16 R16, R140.reuse, R162, R16 ;  /* 0x000000a28c10723c */ /* 0x040fea0000041810 */
[----:B------:R-:W-:Y:S01]  /*17ea0*/  IMAD.MOV.U32 R160, RZ, RZ, R220 ;  /* 0x000000ffffa07224 */ /* 0x000fe200078e00dc */
[C---:B--2---:R-:W-:Y:S05]  /*17eb0*/  HMMA.16816.F32.BF16 R20, R140.reuse, R152, R20 ;  /* 0x000000988c14723c */ /* 0x044fea0000041814 */
[----:B------:R-:W-:Y:S01]  /*17ec0*/  IMAD.MOV.U32 R161, RZ, RZ, R221 ;  /* 0x000000ffffa17224 */ /* 0x000fe200078e00dd */
[C---:B------:R-:W-:Y:S06]  /*17ed0*/  HMMA.16816.F32.BF16 R24, R140.reuse, R154, R24 ;  /* 0x0000009a8c18723c */ /* 0x040fec0000041818 */
[C---:B-----5:R-:W-:Y:S06]  /*17ee0*/  HMMA.16816.F32.BF16 R28, R140.reuse, R164, R28 ;  /* 0x000000a48c1c723c */ /* 0x060fec000004181c */
[----:B------:R-:W-:Y:S01]  /*17ef0*/  HMMA.16816.F32.BF16 R32, R140, R166, R32 ;  /* 0x000000a68c20723c */ /* 0x000fe20000041820 */
[----:B------:R-:W-:Y:S11]  /*17f00*/  @!UPT UIADD3 URZ, URZ, URZ, URZ ;  /* 0x0000003f3f3ff290 */ /* 0x000ff6000fffe03f */
        /* <DEDUP_REMOVED lines=77> */
.L_x_1780:
[----:B------:R-:W-:Y:S02]  /*183e0*/  R2UR UR4, R132 ;  /* 0x00000000840472ca */ /* 0x000fe400000e0000 */
[----:B------:R-:W-:Y:S11]  /*183f0*/  R2UR UR5, R133 ;  /* 0x00000000850572ca */ /* 0x000ff600000e0000 */
[----:B------:R-:W-:Y:S02]  /*18400*/  @!UPT UIADD3 URZ, URZ, URZ, URZ ;  /* 0x0000003f3f3ff290 */ /* 0x000fe4000fffe03f */
[----:B------:R-:W2:Y:S02]  /*18410*/  LD.E R140, desc[UR4][R2.64+0x38] ;  /* 0x00003804028c7980 */ /* 0x000ea4000c101900 */
[----:B--2---:R-:W-:Y:S05]  /*18420*/  IMAD.U32 R140, R140, -0x40, RZ ;  /* 0xffffffc08c8c7824 */ /* 0x004fea00078e00ff */
[----:B------:R-:W-:Y:S02]  /*18430*/  SHF.R.S32.HI R136, RZ, 0x1f, R140 ;  /* 0x0000001fff887819 */ /* 0x000fe4000001148c */
.L_x_1781:
[----:B------:R-:W-:Y:S05]  /*18440*/  BSYNC B0 ;  /* 0x0000000000007941 */ /* 0x000fea0003800000 */
.L_x_1779:
[----:B------:R-:W-:Y:S02]  /*18450*/  @P3 R2UR UR4, R132 ;  /* 0x00000000840432ca */ /* 0x000fe400000e0000 */
[C---:B------:R-:W-:Y:S02]  /*18460*/  @P3 R2UR UR5, R133.reuse ;  /* 0x00000000850532ca */ /* 0x040fe400000e0000 */
[----:B------:R-:W-:Y:S02]  /*18470*/  LEA R144, P0, R140, R204, 0x1 ;  /* 0x000000cc8c907211 */ /* 0x000fe400078008ff */
        /* <DEDUP_REMOVED lines=32> */
[----:B------:R-:W-:Y:S01]  /*18680*/  @P1 LEA R138, P0, R139, R204, 0x1 ;  /* 0x000000cc8b8a1211 */ /* 0x000fe200078008ff */
        /* <DEDUP_REMOVED lines=77> */
.L_x_1778:
[----:B------:R-:W-:Y:S05]  /*18b60*/  BSYNC B1 ;  /* 0x0000000000017941 */ /* 0x000fea0003800000 */
.L_x_1777:
        /* <DEDUP_REMOVED lines=415> */
.L_x_1773:
[----:B------:R-:W1:Y:S01]  /*1a560*/  LDC.64 R6, c[0x0][0x208] ;  /* 0x00008200ff067b82 */ /* 0x000e620000000a00 */
[----:B------:R-:W2:Y:S07]  /*1a570*/  S2R R9, SR_TID.X ;  /* 0x0000000000097919 */ /* 0x000eae0000002100 */
[----:B------:R-:W3:Y:S01]  /*1a580*/  LDC.64 R4, c[0x0][0x198] ;  /* 0x00006600ff047b82 */ /* 0x000ee20000000a00 */
[----:B-1----:R-:W-:Y:S02]  /*1a590*/  R2UR UR4, R6 ;  /* 0x00000000060472ca */ /* 0x002fe400000e0000 */
[----:B------:R-:W-:-:S02]  /*1a5a0*/  R2UR UR5, R7 ;  /* 0x00000000070572ca */ /* 0x000fc400000e0000 */
[----:B--2---:R-:W-:-:S04]  /*1a5b0*/  SHF.R.S32.HI R0, RZ, 0x1f, R9 ;  /* 0x0000001fff007819 */ /* 0x004fc80000011409 */
[----:B------:R-:W-:-:S07]  /*1a5c0*/  LEA.HI R0, R0, R9, RZ, 0x4 ;  /* 0x0000000900007211 */ /* 0x000fce00078f20ff */
[----:B---3--:R1:W5:Y:S01]  /*1a5d0*/  LD.E R2, desc[UR4][R4.64+0xd8] ;  /* 0x0000d80404027980 */ /* 0x008362000c101900 */
[----:B------:R-:W-:Y:S01]  /*1a5e0*/  UMOV UR4, 0xffffffff ;  /* 0xffffffff00047882 */ /* 0x000fe20000000000 */
[----:B------:R-:W-:Y:S02]  /*1a5f0*/  SHF.R.S32.HI R0, RZ, 0x4, R0 ;  /* 0x00000004ff007819 */ /* 0x000fe40000011400 */
        /* <DEDUP_REMOVED lines=8> */
.L_x_1804:
[----:B------:R-:W3:Y:S01]  /*1a680*/  S2R R12, SR_TID.X ;  /* 0x00000000000c7919 */ /* 0x000ee20000002100 */
[----:B----4-:R-:W-:Y:S01]  /*1a690*/  FADD.FTZ R8, R13, R14 ;  /* 0x0000000e0d087221 */ /* 0x010fe20000010000 */
[----:B------:R-:W-:Y:S01]  /*1a6a0*/  FSETP.NE.FTZ.AND P4, PT, R9, RZ, PT ;  /* 0x000000ff0900720b */ /* 0x000fe20003f95000 */
[----:B------:R-:W2:Y:S01]  /*1a6b0*/  S2UR UR4, SR_CgaCtaId ;  /* 0x00000000000479c3 */ /* 0x000ea20000008800 */
[----:B------:R-:W-:-:S07]  /*1a6c0*/  MOV R11, 0x3f800000 ;  /* 0x3f800000000b7802 */ /* 0x000fce0000000f00 */
[----:B------:R-:W-:Y:S01]  /*1a6d0*/  BAR.SYNC.DEFER_BLOCKING 0x0 ;  /* 0x0000000000007b1d */ /* 0x000fe20000010000 */
[----:B------:R-:W-:Y:S02]  /*1a6e0*/  FSETP.NE.FTZ.AND P3, PT, R8, RZ, PT ;  /* 0x000000ff0800720b */ /* 0x000fe40003f75000 */
[----:B------:R-:W-:Y:S02]  /*1a6f0*/  MOV R10, 0x3f800000 ;  /* 0x3f800000000a7802 */ /* 0x000fe40000000f00 */
[C---:B------:R-:W-:Y:S01]  /*1a700*/  R2UR UR12, R6.reuse ;  /* 0x00000000060c72ca */ /* 0x040fe200000e0000 */
[----:B------:R-:W-:Y:S01]  /*1a710*/  UMOV UR5, 0x400 ;  /* 0x0000040000057882 */ /* 0x000fe20000000000 */
[C---:B------:R-:W-:Y:S02]  /*1a720*/  R2UR UR13, R7.reuse ;  /* 0x00000000070d72ca */ /* 0x040fe400000e0000 */
[----:B------:R-:W-:Y:S01]  /*1a730*/  R2UR UR10, R6 ;  /* 0x00000000060a72ca */ /* 0x000fe200000e0000 */
[----:B------:R-:W4:Y:S01]  /*1a740*/  @P4 MUFU.RCP R11, R9 ;  /* 0x00000009000b4308 */ /* 0x000f220000001000 */
[----:B------:R-:W-:-:S07]  /*1a750*/  R2UR UR11, R7 ;  /* 0x00000000070b72ca */ /* 0x000fce00000e0000 */
[----:B------:R-:W1:Y:S01]  /*1a760*/  @P3 MUFU.RCP R10, R8 ;  /* 0x00000008000a3308 */ /* 0x000e620000001000 */
[----:B--2---:R-:W-:Y:S01]  /*1a770*/  ULEA UR4, UR4, UR5, 0x18 ;  /* 0x0000000504047291 */ /* 0x004fe2000f8ec03f */
[----:B---3--:R-:W-:Y:S01]  /*1a780*/  SHF.R.S32.HI R13, RZ, 0x1f, R12 ;  /* 0x0000001fff0d7819 */ /* 0x008fe2000001140c */
[C---:B----4-:R-:W-:Y:S01]  /*1a790*/  FMUL.FTZ R128, R11.reuse, R128 ;  /* 0x000000800b807220 */ /* 0x050fe20000410000 */
[C---:B------:R-:W-:Y:S01]  /*1a7a0*/  FMUL.FTZ R129, R11.reuse, R129 ;  /* 0x000000810b817220 */ /* 0x040fe20000410000 */
[----:B------:R-:W-:Y:S01]  /*1a7b0*/  FMUL.FTZ R124, R11, R124 ;  /* 0x0000007c0b7c7220 */ /* 0x000fe20000410000 */
[----:B------:R-:W-:Y:S01]  /*1a7c0*/  LEA.HI R14, R13, R12, RZ, 0x2 ;  /* 0x0000000c0d0e7211 */ /* 0x000fe200078f10ff */
[C---:B------:R-:W-:Y:S01]  /*1a7d0*/  FMUL.FTZ R125, R11.reuse, R125 ;  /* 0x0000007d0b7d7220 */ /* 0x040fe20000410000 */
[C---:B------:R-:W-:Y:S01]  /*1a7e0*/  FMUL.FTZ R36, R11.reuse, R36 ;  /* 0x000000240b247220 */ /* 0x040fe20000410000 */
[C---:B------:R-:W-:Y:S01]  /*1a7f0*/  FMUL.FTZ R37, R11.reuse, R37 ;  /* 0x000000250b257220 */ /* 0x040fe20000410000 */
[--C-:B------:R-:W-:Y:S01]  /*1a800*/  SHF.R.S32.HI R16, RZ, 0x2, R14.reuse ;  /* 0x00000002ff107819 */ /* 0x100fe2000001140e */
[C---:B------:R-:W-:Y:S01]  /*1a810*/  FMUL.FTZ R40, R11.reuse, R40 ;  /* 0x000000280b287220 */ /* 0x040fe20000410000 */
[----:B------:R-:W-:Y:S01]  /*1a820*/  SHF.R.S32.HI R15, RZ, 0x1f, R14 ;  /* 0x0000001fff0f7819 */ /* 0x000fe2000001140e */
[C---:B------:R-:W-:Y:S01]  /*1a830*/  FMUL.FTZ R41, R11.reuse, R41 ;  /* 0x000000290b297220 */ /* 0x040fe20000410000 */
[----:B------:R-:W-:Y:S01]  /*1a840*/  LOP3.LUT R17, R14, 0x1ffffffc, RZ, 0xc0, !PT ;  /* 0x1ffffffc0e117812 */ /* 0x000fe200078ec0ff */
[----:B------:R-:W-:Y:S01]  /*1a850*/  FMUL.FTZ R44, R11, R44 ;  /* 0x0000002c0b2c7220 */ /* 0x000fe20000410000 */
[----:B------:R-:W-:Y:S01]  /*1a860*/  LEA.HI R15, R15, R16, RZ, 0x3 ;  /* 0x000000100f0f7211 */ /* 0x000fe200078f18ff */
[----:B------:R-:W-:Y:S01]  /*1a870*/  FMUL.FTZ R45, R11, R45 ;  /* 0x0000002d0b2d7220 */ /* 0x000fe20000410000 */
[----:B------:R-:W-:Y:S01]  /*1a880*/  IADD3 R17, -R17, R12, RZ ;  /* 0x0000000c11117210 */ /* 0x000fe20007ffe1ff */
[----:B------:R-:W-:Y:S01]  /*1a890*/  FMUL.FTZ R48, R11, R48 ;  /* 0x000000300b307220 */ /* 0x000fe20000410000 */
[----:B------:R-:W-:Y:S01]  /*1a8a0*/  LOP3.LUT R15, R15, 0xfffffff8, RZ, 0xc0, !PT ;  /* 0xfffffff80f0f7812 */ /* 0x000fe200078ec0ff */
[C---:B------:R-:W-:Y:S01]  /*1a8b0*/  FMUL.FTZ R49, R11.reuse, R49 ;  /* 0x000000310b317220 */ /* 0x040fe20000410000 */
[C---:B------:R-:W-:Y:S01]  /*1a8c0*/  FMUL.FTZ R52, R11.reuse, R52 ;  /* 0x000000340b347220 */ /* 0x040fe20000410000 */
[C---:B------:R-:W-:Y:S01]  /*1a8d0*/  FMUL.FTZ R53, R11.reuse, R53 ;  /* 0x000000350b357220 */ /* 0x040fe20000410000 */
[----:B------:R-:W-:Y:S01]  /*1a8e0*/  IADD3 R16, R16, -R15, RZ ;  /* 0x8000000f10107210 */ /* 0x000fe20007ffe0ff */
[----:B------:R-:W-:Y:S01]  /*1a8f0*/  FMUL.FTZ R56, R11, R56 ;  /* 0x000000380b387220 */ /* 0x000fe20000410000 */
[----:B------:R-:W-:Y:S01]  /*1a900*/  LEA.HI R15, R13, R12, RZ, 0x5 ;  /* 0x0000000c0d0f7211 */ /* 0x000fe200078f28ff */
[C---:B------:R-:W-:Y:S01]  /*1a910*/  FMUL.FTZ R57, R11.reuse, R57 ;  /* 0x000000390b397220 */ /* 0x040fe20000410000 */
[----:B------:R-:W-:Y:S01]  /*1a920*/  SHF.L.U32 R18, R16, 0x6, RZ ;  /* 0x0000000610127819 */ /* 0x000fe200000006ff */
[C---:B------:R-:W-:Y:S01]  /*1a930*/  FMUL.FTZ R60, R11.reuse, R60 ;  /* 0x0000003c0b3c7220 */ /* 0x040fe20000410000 */
[----:B------:R-:W-:Y:S01]  /*1a940*/  SHF.R.S32.HI R14, RZ, 0x5, R15 ;  /* 0x00000005ff0e7819 */ /* 0x000fe2000001140f */
[C---:B------:R-:W-:Y:S01]  /*1a950*/  FMUL.FTZ R61, R11.reuse, R61 ;  /* 0x0000003d0b3d7220 */ /* 0x040fe20000410000 */
[----:B------:R-:W-:Y:S01]  /*1a960*/  LOP3.LUT R18, R18, 0x1c0, RZ, 0xc0, !PT ;  /* 0x000001c012127812 */ /* 0x000fe200078ec0ff */
[C---:B------:R-:W-:Y:S01]  /*1a970*/  FMUL.FTZ R64, R11.reuse, R64 ;  /* 0x000000400b407220 */ /* 0x040fe20000410000 */
[----:B------:R-:W-:Y:S01]  /*1a980*/  LOP3.LUT R19, R16, 0x1, RZ, 0xc0, !PT ;  /* 0x0000000110137812 */ /* 0x000fe200078ec0ff */
[C---:B------:R-:W-:Y:S01]  /*1a990*/  FMUL.FTZ R65, R11.reuse, R65 ;  /* 0x000000410b417220 */ /* 0x040fe20000410000 */
[----:B------:R-:W-:Y:S01]  /*1a9a0*/  LEA R17, R14, R17, 0x9 ;  /* 0x000000110e117211 */ /* 0x000fe200078e48ff */
[C---:B------:R-:W-:Y:S01]  /*1a9b0*/  FMUL.FTZ R68, R11.reuse, R68 ;  /* 0x000000440b447220 */ /* 0x040fe20000410000 */
[----:B------:R-:W-:Y:S01]  /*1a9c0*/  LEA.HI R18, R18, R18, RZ, 0x1d ;  /* 0x0000001212127211 */ /* 0x000fe200078fe8ff */
[----:B------:R-:W-:Y:S01]  /*1a9d0*/  FMUL.FTZ R69, R11, R69 ;  /* 0x000000450b457220 */ /* 0x000fe20000410000 */
[----:B------:R-:W-:Y:S01]  /*1a9e0*/  ISETP.NE.U32.AND P0, PT, R19, 0x1, PT ;  /* 0x000000011300780c */ /* 0x000fe20003f05070 */
[----:B------:R-:W-:Y:S01]  /*1a9f0*/  FMUL.FTZ R72, R11, R72 ;  /* 0x000000480b487220 */ /* 0x000fe20000410000 */
[----:B------:R-:W-:Y:S01]  /*1aa00*/  LEA R17, R17, R18, 0x1 ;  /* 0x0000001211117211 */ /* 0x000fe200078e08ff */
        /* <DEDUP_REMOVED lines=23> */
[----:B------:R-:W-:Y:S01]  /*1ab80*/  R2P PR, R16, 0x6 ;  /* 0x0000000610007804 */ /* 0x000fe20000000000 */
[C---:B------:R-:W-:Y:S01]  /*1ab90*/  FMUL.FTZ R112, R11.reuse, R112 ;  /* 0x000000700b707220 */ /* 0x040fe20000410000 */
[----:B------:R-:W-:Y:S01]  /*1aba0*/  FMUL.FTZ R113, R11, R113 ;  /* 0x000000710b717220 */ /* 0x000fe20000410000 */
[----:B------:R-:W-:Y:S01]  /*1abb0*/  LEA R17, R17, UR4, 0x2 ;  /* 0x0000000411117c11 */ /* 0x000fe2000f8e10ff */
[C---:B-1----:R-:W-:Y:S01]  /*1abc0*/  FMUL.FTZ R131, R10.reuse, R131 ;  /* 0x000000830a837220 */ /* 0x042fe20000410000 */
        /* <DEDUP_REMOVED lines=49> */
[----:B------:R-:W-:Y:S01]  /*1aee0*/  STS.64 [R17], R128 ;  /* 0x0000008011007388 */ /* 0x000fe20000000a00 */
[----:B------:R-:W-:-:S02]  /*1aef0*/  IADD3 R16, R17, -0x20, RZ ;  /* 0xffffffe011107810 */ /* 0x000fc40007ffe0ff */
[----:B------:R-:W-:Y:S01]  /*1af00*/  SEL R11, R11, 0xffffffc0, !P1 ;  /* 0xffffffc00b0b7807 */ /* 0x000fe20004800000 */
[----:B------:R-:W-:Y:S01]  /*1af10*/  STS.64 [R17+0x800], R130 ;  /* 0x0008008211007388 */ /* 0x000fe20000000a00 */
[C---:B------:R-:W-:Y:S02]  /*1af20*/  @P0 IADD3 R16, R17.reuse, 0x20, RZ ;  /* 0x0000002011100810 */ /* 0x040fe40007ffe0ff */
[----:B------:R-:W-:Y:S02]  /*1af30*/  SEL R19, R10, 0xffffff80, !P2 ;  /* 0xffffff800a137807 */ /* 0x000fe40005000000 */
[----:B------:R-:W-:Y:S01]  /*1af40*/  IADD3 R18, R17, R11, RZ ;  /* 0x0000000b11127210 */ /* 0x000fe20007ffe0ff */
[----:B------:R-:W-:Y:S01]  /*1af50*/  STS.64 [R16], R124 ;  /* 0x0000007c10007388 */ /* 0x000fe20000000a00 */
[-C--:B------:R-:W-:Y:S02]  /*1af60*/  IADD3 R10, R11, R16.reuse, RZ ;  /* 0x000000100b0a7210 */ /* 0x080fe40007ffe0ff */
[----:B------:R-:W-:Y:S01]  /*1af70*/  IADD3 R11, R17, R19, RZ ;  /* 0x00000013110b7210 */ /* 0x000fe20007ffe0ff */
[----:B------:R-:W-:Y:S01]  /*1af80*/  STS.64 [R16+0x800], R126 ;  /* 0x0008007e10007388 */ /* 0x000fe20000000a00 */
[----:B------:R-:W-:-:S02]  /*1af90*/  IADD3 R20, R19, R16, RZ ;  /* 0x0000001013147210 */ /* 0x000fc40007ffe0ff */
[-C--:B------:R-:W-:Y:S01]  /*1afa0*/  IADD3 R21, R18, R19.reuse, RZ ;  /* 0x0000001312157210 */ /* 0x080fe20007ffe0ff */
[----:B------:R-:W-:Y:S01]  /*1afb0*/  STS.64 [R18], R36 ;  /* 0x0000002412007388 */ /* 0x000fe20000000a00 */
[----:B------:R-:W-:-:S03]  /*1afc0*/  IADD3 R19, R10, R19, RZ ;  /* 0x000000130a137210 */ /* 0x000fc60007ffe0ff */
[----:B------:R-:W-:Y:S04]  /*1afd0*/  STS.64 [R18+0x800], R38 ;  /* 0x0008002612007388 */ /* 0x000fe80000000a00 */
        /* <DEDUP_REMOVED lines=40> */
[----:B------:R4:W-:Y:S04]  /*1b260*/  STS.64 [R19+0x8000], R112 ;  /* 0x0080007013007388 */ /* 0x0009e80000000a00 */
[----:B------:R4:W-:Y:S04]  /*1b270*/  STS.64 [R19+0x8800], R114 ;  /* 0x0088007213007388 */ /* 0x0009e80000000a00 */
[----:B-1----:R-:W4:Y:S04]  /*1b280*/  LD.E.64 R16, desc[UR12][R4.64+0xb0] ;  /* 0x0000b00c04107980 */ /* 0x002f28000c101b00 */
[----:B--2---:R-:W2:Y:S01]  /*1b290*/  LD.E R18, desc[UR10][R4.64+0x60] ;  /* 0x0000600a04127980 */ /* 0x004ea2000c101900 */
[----:B------:R-:W1:Y:S01]  /*1b2a0*/  @P4 MUFU.LG2 R9, R9 ;  /* 0x0000000900094308 */ /* 0x000e620000000c00 */
[----:B------:R-:W-:-:S07]  /*1b2b0*/  LEA.HI R13, R13, R12, RZ, 0x4 ;  /* 0x0000000c0d0d7211 */ /* 0x000fce00078f20ff */
[----:B------:R-:W1:Y:S01]  /*1b2c0*/  @P3 MUFU.LG2 R23, R8 ;  /* 0x0000000800173308 */ /* 0x000e620000000c00 */
[----:B---3--:R-:W-:Y:S01]  /*1b2d0*/  SHF.L.U32 R20, R0, 0x6, RZ ;  /* 0x0000000600147819 */ /* 0x008fe200000006ff */
[----:B------:R3:W5:Y:S01]  /*1b2e0*/  LD.E R11, desc[UR12][R4.64+0xcc] ;  /* 0x0000cc0c040b7980 */ /* 0x000762000c101900 */
[----:B----4-:R-:W-:Y:S02]  /*1b2f0*/  LOP3.LUT R21, R13, 0xfffffff0, RZ, 0xc0, !PT ;  /* 0xfffffff00d157812 */ /* 0x010fe400078ec0ff */
[----:B------:R-:W-:Y:S01]  /*1b300*/  MOV R13, 0xff800000 ;  /* 0xff800000000d7802 */ /* 0x000fe20000000f00 */
[----:B------:R3:W5:Y:S01]  /*1b310*/  LD.E.64 R112, desc[UR10][R4.64+0x78] ;  /* 0x0000780a04707980 */ /* 0x000762000c101b00 */
[----:B------:R-:W-:Y:S01]  /*1b320*/  IADD3 R10, -R21, R12, RZ ;  /* 0x0000000c150a7210 */ /* 0x000fe20007ffe1ff */
[----:B-1----:R-:W-:Y:S01]  /*1b330*/  @P4 FMUL.FTZ R21, R9, 0.69314718246459960938 ;  /* 0x3f31721809154820 */ /* 0x002fe20000410000 */
[----:B------:R-:W-:Y:S02]  /*1b340*/  LOP3.LUT R25, R15, 0xffffffe0, RZ, 0xc0, !PT ;  /* 0xffffffe00f197812 */ /* 0x000fe400078ec0ff */
[----:B------:R-:W-:Y:S01]  /*1b350*/  LEA.HI R19, R10, R10, RZ, 0x1 ;  /* 0x0000000a0a137211 */ /* 0x000fe200078f08ff */
[----:B-----5:R-:W-:Y:S01]  /*1b360*/  @P4 FFMA.FTZ R13, R2, R132, R21 ;  /* 0x00000084020d4223 */ /* 0x020fe20000010015 */
[----:B------:R-:W-:-:S02]  /*1b370*/  SHF.R.S32.HI R15, RZ, 0x1f, R14 ;  /* 0x0000001fff0f7819 */ /* 0x000fc4000001140e */
[----:B------:R-:W-:Y:S01]  /*1b380*/  SHF.L.U32 R21, R19, 0x2, RZ ;  /* 0x0000000213157819 */ /* 0x000fe200000006ff */
[----:B------:R-:W-:Y:S01]  /*1b390*/  @P3 FMUL.FTZ R23, R23, 0.69314718246459960938 ;  /* 0x3f31721817173820 */ /* 0x000fe20000410000 */
[----:B------:R-:W-:Y:S02]  /*1b3a0*/  LOP3.LUT R8, R20, 0x1c0, RZ, 0xc0, !PT ;  /* 0x000001c014087812 */ /* 0x000fe400078ec0ff */
[----:B------:R-:W-:Y:S02]  /*1b3b0*/  IADD3 R25, -R25, R12, RZ ;  /* 0x0000000c19197210 */ /* 0x000fe40007ffe1ff */
[----:B------:R-:W-:Y:S01]  /*1b3c0*/  MOV R9, 0xff800000 ;  /* 0xff80000000097802 */ /* 0x000fe20000000f00 */
[----:B------:R-:W-:Y:S01]  /*1b3d0*/  @P3 FFMA.FTZ R9, R2, R3, R23 ;  /* 0x0000000302093223 */ /* 0x000fe20000010017 */
[----:B------:R-:W-:Y:S02]  /*1b3e0*/  LOP3.LUT R21, R8, 0x38, R21, 0xf8, !PT ;  /* 0x0000003808157812 */ /* 0x000fe400078ef815 */
[----:B------:R-:W-:-:S02]  /*1b3f0*/  SHF.R.U32.HI R8, RZ, 0x3, R8 ;  /* 0x00000003ff087819 */ /* 0x000fc40000011608 */
[----:B------:R-:W-:Y:S02]  /*1b400*/  LEA.HI R15, R15, R14, RZ, 0x2 ;  /* 0x0000000e0f0f7211 */ /* 0x000fe400078f10ff */
[----:B------:R-:W-:Y:S02]  /*1b410*/  LOP3.LUT R19, R19, 0xffffffe, RZ, 0xc0, !PT ;  /* 0x0ffffffe13137812 */ /* 0x000fe400078ec0ff */
[----:B------:R-:W-:Y:S02]  /*1b420*/  SHF.R.S32.HI R2, RZ, 0x1f, R25 ;  /* 0x0000001fff027819 */ /* 0x000fe40000011419 */
[----:B------:R-:W-:Y:S02]  /*1b430*/  LOP3.LUT R8, R21, R8, RZ, 0x3c, !PT ;  /* 0x0000000815087212 */ /* 0x000fe400078e3cff */
[----:B------:R-:W-:Y:S02]  /*1b440*/  LOP3.LUT R15, R15, 0xffffffc, RZ, 0xc0, !PT ;  /* 0x0ffffffc0f0f7812 */ /* 0x000fe400078ec0ff */
[----:B------:R-:W-:-:S02]  /*1b450*/  IADD3 R19, R10, -R19, RZ ;  /* 0x800000130a137210 */ /* 0x000fc40007ffe0ff */
[----:B------:R-:W-:Y:S02]  /*1b460*/  LEA.HI R2, R2, R25, RZ, 0x2 ;  /* 0x0000001902027211 */ /* 0x000fe400078f10ff */
[----:B------:R-:W-:Y:S02]  /*1b470*/  IADD3 R15, -R15, R14, RZ ;  /* 0x0000000e0f0f7210 */ /* 0x000fe40007ffe1ff */
[----:B------:R-:W-:Y:S02]  /*1b480*/  LEA R19, R19, R8, 0x2 ;  /* 0x0000000813137211 */ /* 0x000fe400078e10ff */
[----:B------:R-:W-:-:S04]  /*1b490*/  SHF.R.S32.HI R8, RZ, 0x2, R2 ;  /* 0x00000002ff087819 */ /* 0x000fc80000011402 */
[----:B------:R-:W-:Y:S02]  /*1b4a0*/  LEA R8, R15, R8, 0x4 ;  /* 0x000000080f087211 */ /* 0x000fe400078e20ff */
[----:B------:R3:W5:Y:S01]  /*1b4b0*/  LD.E.64 R14, desc[UR10][R4.64+0xa8] ;  /* 0x0000a80a040e7980 */ /* 0x000762000c101b00 */
[----:B------:R-:W-:Y:S02]  /*1b4c0*/  SHF.L.U32 R12, R205, 0x6, RZ ;  /* 0x00000006cd0c7819 */ /* 0x000fe400000006ff */
[----:B------:R-:W-:Y:S01]  /*1b4d0*/  LEA R2, R19, UR4, 0x2 ;  /* 0x0000000413027c11 */ /* 0x000fe2000f8e10ff */
[----:B------:R-:W-:Y:S01]  /*1b4e0*/  BAR.SYNC.DEFER_BLOCKING 0x0 ;  /* 0x0000000000007b1d */ /* 0x000fe20000010000 */
[----:B------:R-:W-:-:S05]  /*1b4f0*/  LOP3.LUT P0, RZ, R25, 0x3, RZ, 0xc0, !PT ;  /* 0x0000000319ff7812 */ /* 0x000fca000780c0ff */
[----:B------:R3:W1:Y:S04]  /*1b500*/  LDS.128 R108, [R2] ;  /* 0x00000000026c7984 */ /* 0x0006680000000c00 */
        /* <DEDUP_REMOVED lines=22> */
[----:B------:R-:W-:Y:S01]  /*1b670*/  BSSY B0, `(.L_x_1784) ;  /* 0x0000015000007945 */ /* 0x000fe20003800000 */
[----:B------:R-:W-:-:S04]  /*1b680*/  IMAD R16, R16, UR8, R209 ;  /* 0x0000000810107c24 */ /* 0x000fc8000f8e02d1 */
[----:B--2---:R-:W-:-:S04]  /*1b690*/  IMAD R16, R16, R18, R207 ;  /* 0x0000001210107224 */ /* 0x004fc800078e02cf */
[----:B------:R-:W-:Y:S02]  /*1b6a0*/  IMAD R12, R17, R16, R12 ;  /* 0x00000010110c7224 */ /* 0x000fe400078e020c */
[----:B------:R3:W2:Y:S01]  /*1b6b0*/  LDS.128 R16, [R2+0xb800] ;  /* 0x00b8000002107984 */ /* 0x0006a20000000c00 */
[----:B-1--4-:R-:W-:Y:S05]  /*1b6c0*/  @P0 BRA `(.L_x_1785) ;  /* 0x00000000003c0947 */ /* 0x012fea0003800000 */
[----:B------:R-:W-:Y:S02]  /*1b6d0*/  IMAD R3, R205, -0x40, R208 ;  /* 0xffffffc0cd037824 */ /* 0x000fe400078e02d0 */
[----:B---3--:R-:W-:-:S03]  /*1b6e0*/  VIADD R2, R8, 0x8 ;  /* 0x0000000808027836 */ /* 0x008fc60000000000 */
        /* <DEDUP_REMOVED lines=13> */
.L_x_1785:
[----:B------:R-:W-:Y:S05]  /*1b7c0*/  BSYNC B0 ;  /* 0x0000000000007941 */ /* 0x000fea0003800000 */
.L_x_1784:
[----:B-1---5:R-:W-:Y:S01]  /*1b7d0*/  IMAD.SHL.U32 R14, R10, 0x4, RZ ;  /* 0x000000040a0e7824 */ /* 0x022fe200078e00ff */
[----:B------:R-:W-:Y:S02]  /*1b7e0*/  R2UR UR4, R6 ;  /* 0x00000000060472ca */ /* 0x000fe400000e0000 */
[----:B------:R-:W-:Y:S02]  /*1b7f0*/  R2UR UR5, R7 ;  /* 0x00000000070572ca */ /* 0x000fe400000e0000 */
[----:B------:R-:W-:Y:S01]  /*1b800*/  SHF.R.S32.HI R15, RZ, 0x1f, R14 ;  /* 0x0000001fff0f7819 */ /* 0x000fe2000001140e */
[----:B------:R-:W-:Y:S02]  /*1b810*/  IMAD R205, R205, -0x40, R208 ;  /* 0xffffffc0cdcd7824 */ /* 0x000fe400078e02d0 */
[----:B------:R-:W-:Y:S02]  /*1b820*/  IMAD R11, R12, R11, RZ ;  /* 0x0000000b0c0b7224 */ /* 0x000fe400078e02ff */
[----:B------:R-:W-:-:S02]  /*1b830*/  VIADD R10, R0, 0x8 ;  /* 0x00000008000a7836 */ /* 0x000fc40000000000 */
[----:B------:R-:W-:-:S03]  /*1b840*/  IMAD.WIDE R12, R0, 0xc0, R14 ;  /* 0x000000c0000c7825 */ /* 0x000fc600078e020e */
[----:B------:R-:W-:Y:S01]  /*1b850*/  ISETP.GE.AND P0, PT, R10, R205, PT ;  /* 0x000000cd0a00720c */ /* 0x000fe20003f06270 */
[----:B---3--:R-:W-:Y:S01]  /*1b860*/  VIADD R2, R0, 0x18 ;  /* 0x0000001800027836 */ /* 0x008fe20000000000 */
[----:B------:R-:W-:Y:S01]  /*1b870*/  IADD3 R10, P3, R12, R11, RZ ;  /* 0x0000000b0c0a7210 */ /* 0x000fe20007f7e0ff */
[----:B------:R-:W-:Y:S01]  /*1b880*/  VIADD R8, R0, 0x10 ;  /* 0x0000001000087836 */ /* 0x000fe20000000000 */
[----:B------:R1:W5:Y:S01]  /*1b890*/  LD.E R4, desc[UR4][R4.64+0xc0] ;  /* 0x0000c00404047980 */ /* 0x000362000c101900 */
[----:B------:R-:W-:Y:S01]  /*1b8a0*/  BSSY B0, `(.L_x_1786) ;  /* 0x0000020000007945 */ /* 0x000fe20003800000 */
[----:B------:R-:W-:Y:S02]  /*1b8b0*/  LEA.HI.X.SX32 R3, R11, R13, 0x1, P3 ;  /* 0x0000000d0b037211 */ /* 0x000fe400018f0eff */
[----:B------:R-:W-:Y:S02]  /*1b8c0*/  LEA R12, P3, R10, R112, 0x2 ;  /* 0x000000700a0c7211 */ /* 0x000fe400078610ff */
[----:B------:R-:W-:Y:S01]  /*1b8d0*/  ISETP.GE.AND P2, PT, R2, R205, PT ;  /* 0x000000cd0200720c */ /* 0x000fe20003f46270 */
[----:B------:R-:W-:Y:S01]  /*1b8e0*/  VIADD R2, R0, 0x20 ;  /* 0x0000002000027836 */ /* 0x000fe20000000000 */
[----:B------:R-:W-:Y:S01]  /*1b8f0*/  LEA.HI.X R13, R10, R113, R3, 0x2, P3 ;  /* 0x000000710a0d7211 */ /* 0x000fe200018f1403 */
[----:B------:R-:W-:Y:S01]  /*1b900*/  VIADD R3, R14, 0x40 ;  /* 0x000000400e037836 */ /* 0x000fe20000000000 */
[----:B------:R-:W-:-:S02]  /*1b910*/  ISETP.GE.AND P3, PT, R0, R205, PT ;  /* 0x000000cd0000720c */ /* 0x000fc40003f66270 */
[-C--:B------:R-:W-:Y:S01]  /*1b920*/  ISETP.GE.AND P1, PT, R8, R205.reuse, PT ;  /* 0x000000cd0800720c */ /* 0x080fe20003f26270 */
[----:B------:R-:W-:Y:S01]  /*1b930*/  VIADD R8, R0, 0x28 ;  /* 0x0000002800087836 */ /* 0x000fe20000000000 */
[-C--:B------:R-:W-:Y:S01]  /*1b940*/  ISETP.GE.AND P6, PT, R2, R205.reuse, PT ;  /* 0x000000cd0200720c */ /* 0x080fe20003fc6270 */
[C---:B------:R-:W-:Y:S02]  /*1b950*/  VIADD R2, R0.reuse, 0x30 ;  /* 0x0000003000027836 */ /* 0x040fe40000000000 */
[----:B------:R-:W-:Y:S01]  /*1b960*/  VIADD R0, R0, 0x38 ;  /* 0x0000003800007836 */ /* 0x000fe20000000000 */
[-C--:B------:R-:W-:Y:S02]  /*1b970*/  ISETP.GE.AND P5, PT, R8, R205.reuse, PT ;  /* 0x000000cd0800720c */ /* 0x080fe40003fa6270 */
[----:B------:R-:W-:-:S03]  /*1b980*/  ISETP.GE.AND P4, PT, R2, R205, PT ;  /* 0x000000cd0200720c */ /* 0x000fc60003f86270 */
[----:B------:R-:W-:Y:S10]  /*1b990*/  @P3 BRA `(.L_x_1787) ;  /* 0x0000000000403947 */ /* 0x000ff40003800000 */
[----:B-----5:R-:W-:Y:S01]  /*1b9a0*/  ISETP.GE.AND P3, PT, R14, R4, PT ;  /* 0x000000040e00720c */ /* 0x020fe20003f66270 */
[----:B-1----:R-:W-:-:S12]  /*1b9b0*/  VIADD R5, R3, 0x40 ;  /* 0x0000004003057836 */ /* 0x002fd80000000000 */
[C---:B------:R-:W-:Y:S02]  /*1b9c0*/  @!P3 R2UR UR10, R6.reuse ;  /* 0x00000000060ab2ca */ /* 0x040fe400000e0000 */
[C---:B------:R-:W-:Y:S02]  /*1b9d0*/  @!P3 R2UR UR11, R7.reuse ;  /* 0x00000000070bb2ca */ /* 0x040fe400000e0000 */
[----:B------:R-:W-:Y:S02]  /*1b9e0*/  @!P3 R2UR UR4, R6 ;  /* 0x000000000604b2ca */ /* 0x000fe400000e0000 */
[----:B------:R-:W-:-:S09]  /*1b9f0*/  @!P3 R2UR UR5, R7 ;  /* 0x000000000705b2ca */ /* 0x000fd200000e0000 */
[----:B------:R3:W-:Y:S04]  /*1ba00*/  @!P3 ST.E.64 desc[UR10][R12.64], R108 ;  /* 0x0000006c0c00b985 */ /* 0x0007e8000c101b0a */
[----:B------:R3:W-:Y:S01]  /*1ba10*/  @!P3 ST.E.64 desc[UR4][R12.64+0x8], R110 ;  /* 0x0000086e0c00b985 */ /* 0x0007e2000c101b04 */
[----:B------:R-:W-:-:S13]  /*1ba20*/  ISETP.GE.AND P3, PT, R3, R4, PT ;  /* 0x000000040300720c */ /* 0x000fda0003f66270 */
[----:B------:R-:W-:Y:S02]  /*1ba30*/  @!P3 R2UR UR4, R6 ;  /* 0x000000000604b2ca */ /* 0x000fe400000e0000 */
[----:B------:R-:W-:-:S13]  /*1ba40*/  @!P3 R2UR UR5, R7 ;  /* 0x000000000705b2ca */ /* 0x000fda00000e0000 */
[----:B------:R3:W-:Y:S01]  /*1ba50*/  @!P3 ST.E.128 desc[UR4][R12.64+0x100], R76 ;  /* 0x0001004c0c00b985 */ /* 0x0007e2000c101d04 */
[----:B------:R-:W-:-:S13]  /*1ba60*/  ISETP.GE.AND P3, PT, R5, R4, PT ;  /* 0x000000040500720c */ /* 0x000fda0003f66270 */
[----:B------:R-:W-:Y:S02]  /*1ba70*/  @!P3 R2UR UR4, R6 ;  /* 0x000000000604b2ca */ /* 0x000fe400000e0000 */
[----:B------:R-:W-:-:S13]  /*1ba80*/  @!P3 R2UR UR5, R7 ;  /* 0x000000000705b2ca */ /* 0x000fda00000e0000 */
[----:B------:R3:W-:Y:S02]  /*1ba90*/  @!P3 ST.E.128 desc[UR4][R12.64+0x200], R44 ;  /* 0x0002002c0c00b985 */ /* 0x0007e4000c101d04 */
.L_x_1787:
[----:B------:R-:W-:Y:S05]  /*1baa0*/  BSYNC B0 ;  /* 0x0000000000007941 */ /* 0x000fea0003800000 */
.L_x_1786:
[----:B------:R-:W-:Y:S01]  /*1bab0*/  BSSY B0, `(.L_x_1788) ;  /* 0x0000010000007945 */ /* 0x000fe20003800000 */
[----:B------:R-:W-:-:S03]  /*1bac0*/  ISETP.GE.AND P3, PT, R0, R205, PT ;  /* 0x000000cd0000720c */ /* 0x000fc60003f66270 */
[----:B------:R-:W-:Y:S10]  /*1bad0*/  @P0 BRA `(.L_x_1789) ;  /* 0x0000000000340947 */ /* 0x000ff40003800000 */
[----:B-----5:R-:W-:Y:S01]  /*1bae0*/  ISETP.GE.AND P0, PT, R14, R4, PT ;  /* 0x000000040e00720c */ /* 0x020fe20003f06270 */
[----:B-1----:R-:W-:-:S12]  /*1baf0*/  VIADD R5, R3, 0x40 ;  /* 0x0000004003057836 */ /* 0x002fd80000000000 */
[----:B------:R-:W-:Y:S02]  /*1bb00*/  @!P0 R2UR UR4, R6 ;  /* 0x00000000060482ca */ /* 0x000fe400000e0000 */
[----:B------:R-:W-:-:S13]  /*1bb10*/  @!P0 R2UR UR5, R7 ;  /* 0x00000000070582ca */ /* 0x000fda00000e0000 */
[----:B------:R4:W-:Y:S01]  /*1bb20*/  @!P0 ST.E.128 desc[UR4][R12.64+0x1800], R104 ;  /* 0x001800680c008985 */ /* 0x0009e2000c101d04 */
        /* <DEDUP_REMOVED lines=8> */
.L_x_1789:
[----:B------:R-:W-:Y:S05]  /*1bbb0*/  BSYNC B0 ;  /* 0x0000000000007941 */ /* 0x000fea0003800000 */
.L_x_1788:
[----:B------:R-:W-:Y:S04]  /*1bbc0*/  BSSY B0, `(.L_x_1790) ;  /* 0x000000f000007945 */ /* 0x000fe80003800000 */
[----:B------:R-:W-:Y:S05]  /*1bbd0*/  @P1 BRA `(.L_x_1791) ;  /* 0x0000000000341947 */ /* 0x000fea0003800000 */
[-C--:B-----5:R-:W-:Y:S01]  /*1bbe0*/  ISETP.GE.AND P0, PT, R14, R4.reuse, PT ;  /* 0x000000040e00720c */ /* 0x0a0fe20003f06270 */
[C---:B-1----:R-:W-:Y:S01]  /*1bbf0*/  VIADD R5, R3.reuse, 0x40 ;  /* 0x0000004003057836 */ /* 0x042fe20000000000 */
[----:B------:R-:W-:-:S11]  /*1bc00*/  ISETP.GE.AND P1, PT, R3, R4, PT ;  /* 0x000000040300720c */ /* 0x000fd60003f26270 */
[C---:B------:R-:W-:Y:S02]  /*1bc10*/  @!P0 R2UR UR4, R6.reuse ;  /* 0x00000000060482ca */ /* 0x040fe400000e0000 */
[C---:B------:R-:W-:Y:S02]  /*1bc20*/  @!P0 R2UR UR5, R7.reuse ;  /* 0x00000000070582ca */ /* 0x040fe400000e0000 */
[----:B------:R-:W-:Y:S02]  /*1bc30*/  @!P1 R2UR UR10, R6 ;  /* 0x00000000060a92ca */ /* 0x000fe400000e0000 */
[----:B------:R-:W-:-:S09]  /*1bc40*/  @!P1 R2UR UR11, R7 ;  /* 0x00000000070b92ca */ /* 0x000fd200000e0000 */
[----:B------:R1:W-:Y:S01]  /*1bc50*/  @!P0 ST.E.128 desc[UR4][R12.64+0x3000], R100 ;  /* 0x003000640c008985 */ /* 0x0003e2000c101d04 */
[----:B------:R-:W-:-:S03]  /*1bc60*/  ISETP.GE.AND P0, PT, R5, R4, PT ;  /* 0x000000040500720c */ /* 0x000fc60003f06270 */
[----:B------:R1:W-:Y:S10]  /*1bc70*/  @!P1 ST.E.128 desc[UR10][R12.64+0x3100], R68 ;  /* 0x003100440c009985 */ /* 0x0003f4000c101d0a */
[----:B------:R-:W-:-:S02]  /*1bc80*/  @!P0 R2UR UR4, R6 ;  /* 0x00000000060482ca */ /* 0x000fc400000e0000 */
[----:B------:R-:W-:-:S13]  /*1bc90*/  @!P0 R2UR UR5, R7 ;  /* 0x00000000070582ca */ /* 0x000fda00000e0000 */
[----:B------:R1:W-:Y:S02]  /*1bca0*/  @!P0 ST.E.128 desc[UR4][R12.64+0x3200], R36 ;  /* 0x003200240c008985 */ /* 0x0003e4000c101d04 */
.L_x_1791:
[----:B------:R-:W-:Y:S05]  /*1bcb0*/  BSYNC B0 ;  /* 0x0000000000007941 */ /* 0x000fea0003800000 */
.L_x_1790:
[----:B------:R-:W-:Y:S04]  /*1bcc0*/  BSSY B0, `(.L_x_1792) ;  /* 0x000000f000007945 */ /* 0x000fe80003800000 */
[----:B------:R-:W-:Y:S05]  /*1bcd0*/  @P2 BRA `(.L_x_1793) ;  /* 0x0000000000342947 */ /* 0x000fea0003800000 */
[C---:B-1----:R-:W-:Y:S01]  /*1bce0*/  VIADD R5, R3.reuse, 0x40 ;  /* 0x0000004003057836 */ /* 0x042fe20000000000 */
[-C--:B-----5:R-:W-:Y:S02]  /*1bcf0*/  ISETP.GE.AND P2, PT, R14, R4.reuse, PT ;  /* 0x000000040e00720c */ /* 0x0a0fe40003f46270 */
[-C--:B------:R-:W-:Y:S02]  /*1bd00*/  ISETP.GE.AND P1, PT, R3, R4.reuse, PT ;  /* 0x000000040300720c */ /* 0x080fe40003f26270 */
[----:B------:R-:W-:-:S09]  /*1bd10*/  ISETP.GE.AND P0, PT, R5, R4, PT ;  /* 0x000000040500720c */ /* 0x000fd20003f06270 */
[C---:B------:R-:W-:Y:S02]  /*1bd20*/  @!P2 R2UR UR12, R6.reuse ;  /* 0x00000000060ca2ca */ /* 0x040fe400000e0000 */
[C---:B------:R-:W-:Y:S02]  /*1bd30*/  @!P2 R2UR UR13, R7.reuse ;  /* 0x00000000070da2ca */ /* 0x040fe400000e0000 */
[C---:B------:R-:W-:Y:S02]  /*1bd40*/  @!P1 R2UR UR10, R6.reuse ;  /* 0x00000000060a92ca */ /* 0x040fe400000e0000 */
[C---:B------:R-:W-:Y:S02]  /*1bd50*/  @!P1 R2UR UR11, R7.reuse ;  /* 0x00000000070b92ca */ /* 0x040fe400000e0000 */
[----:B------:R-:W-:Y:S02]  /*1bd60*/  @!P0 R2UR UR4, R6 ;  /* 0x00000000060482ca */ /* 0x000fe400000e0000 */
[----:B------:R-:W-:-:S05]  /*1bd70*/  @!P0 R2UR UR5, R7 ;  /* 0x00000000070582ca */ /* 0x000fca00000e0000 */
[----:B------:R1:W-:Y:S04]  /*1bd80*/  @!P2 ST.E.128 desc[UR12][R12.64+0x4800], R96 ;  /* 0x004800600c00a985 */ /* 0x0003e8000c101d0c */
[----:B------:R1:W-:Y:S04]  /*1bd90*/  @!P1 ST.E.128 desc[UR10][R12.64+0x4900], R64 ;  /* 0x004900400c009985 */ /* 0x0003e8000c101d0a */
[----:B------:R1:W-:Y:S02]  /*1bda0*/  @!P0 ST.E.128 desc[UR4][R12.64+0x4a00], R32 ;  /* 0x004a00200c008985 */ /* 0x0003e4000c101d04 */
.L_x_1793:
[----:B------:R-:W-:Y:S05]  /*1bdb0*/  BSYNC B0 ;  /* 0x0000000000007941 */ /* 0x000fea0003800000 */
.L_x_1792:
        /* <DEDUP_REMOVED lines=15> */
.L_x_1795:
[----:B------:R-:W-:Y:S05]  /*1beb0*/  BSYNC B0 ;  /* 0x0000000000007941 */ /* 0x000fea0003800000 */
.L_x_1794:
        /* <DEDUP_REMOVED lines=15> */
.L_x_1797:
[----:B------:R-:W-:Y:S05]  /*1bfb0*/  BSYNC B0 ;  /* 0x0000000000007941 */ /* 0x000fea0003800000 */
.L_x_1796:
        /* <DEDUP_REMOVED lines=15> */
.L_x_1799:
[----:B------:R-:W-:Y:S05]  /*1c0b0*/  BSYNC B0 ;  /* 0x0000000000007941 */ /* 0x000fea0003800000 */
.L_x_1798:
[----:B------:R-:W-:-:S04]  /*1c0c0*/  MOV R207, 0x0 ;  /* 0x0000000000cf7802 */ /* 0x000fc80000000f00 */
[----:B-12345:R-:W-:Y:S05]  /*1c0d0*/  @P3 RET.REL.NODEC R206 `(_ZN5flash24flash_fwd_splitkv_kernelI23Flash_fwd_kernel_traitsILi192ELi64ELi64ELi4ELb0ELb0EN7cutlass10bfloat16_tE19Flash_kernel_traitsILi192ELi64ELi64ELi4ES3_EELb0ELb0ELb0ELb0ELb0ELb0ELb1ELb1EEEvNS_16Flash_fwd_paramsE) ;  /* 0xfffffe3ccec83950 */ /* 0x03efea0003c3ffff */
[-C--:B------:R-:W-:Y:S01]  /*1c0e0*/  ISETP.GE.AND P2, PT, R14, R4.reuse, PT ;  /* 0x000000040e00720c */ /* 0x080fe20003f46270 */
[----:B------:R-:W-:Y:S01]  /*1c0f0*/  IMAD.MOV.U32 R207, RZ, RZ, 0x0 ;  /* 0x00000000ffcf7424 */ /* 0x000fe200078e00ff */
[C---:B------:R-:W-:Y:S01]  /*1c100*/  ISETP.GE.AND P1, PT, R3.reuse, R4, PT ;  /* 0x000000040300720c */ /* 0x040fe20003f26270 */
[----:B------:R-:W-:-:S05]  /*1c110*/  VIADD R3, R3, 0x40 ;  /* 0x0000004003037836 */ /* 0x000fca0000000000 */
[----:B------:R-:W-:-:S05]  /*1c120*/  ISETP.GE.AND P0, PT, R3, R4, PT ;  /* 0x000000040300720c */ /* 0x000fca0003f06270 */
[C---:B------:R-:W-:Y:S02]  /*1c130*/  @!P2 R2UR UR10, R6.reuse ;  /* 0x00000000060aa2ca */ /* 0x040fe400000e0000 */
[C---:B------:R-:W-:Y:S02]  /*1c140*/  @!P2 R2UR UR11, R7.reuse ;  /* 0x00000000070ba2ca */ /* 0x040fe400000e0000 */
[----:B------:R-:W-:Y:S02]  /*1c150*/  @!P1 R2UR UR4, R6 ;  /* 0x00000000060492ca */ /* 0x000fe400000e0000 */
[----:B------:R-:W-:-:S09]  /*1c160*/  @!P1 R2UR UR5, R7 ;  /* 0x00000000070592ca */ /* 0x000fd200000e0000 */
[----:B------:R-:W-:Y:S04]  /*1c170*/  @!P2 ST.E.128 desc[UR10][R12.64+0xa800], R80 ;  /* 0x00a800500c00a985 */ /* 0x000fe8000c101d0a */
[----:B------:R1:W-:Y:S02]  /*1c180*/  @!P1 ST.E.128 desc[UR4][R12.64+0xa900], R48 ;  /* 0x00a900300c009985 */ /* 0x0003e4000c101d04 */
[----:B-1----:R-:W-:Y:S05]  /*1c190*/  @P0 RET.REL.NODEC R206 `(_ZN5flash24flash_fwd_splitkv_kernelI23Flash_fwd_kernel_traitsILi192ELi64ELi64ELi4ELb0ELb0EN7cutlass10bfloat16_tE19Flash_kernel_traitsILi192ELi64ELi64ELi4ES3_EELb0ELb0ELb0ELb0ELb0ELb0ELb1ELb1EEEvNS_16Flash_fwd_paramsE) ;  /* 0xfffffe3cce980950 */ /* 0x002fea0003c3ffff */
[----:B------:R-:W-:Y:S01]  /*1c1a0*/  R2UR UR4, R6 ;  /* 0x00000000060472ca */ /* 0x000fe200000e0000 */
[----:B------:R-:W-:Y:S01]  /*1c1b0*/  IMAD.MOV.U32 R207, RZ, RZ, 0x0 ;  /* 0x00000000ffcf7424 */ /* 0x000fe200078e00ff */
[----:B------:R-:W-:-:S13]  /*1c1c0*/  R2UR UR5, R7 ;  /* 0x00000000070572ca */ /* 0x000fda00000e0000 */
[----:B------:R1:W-:Y:S02]  /*1c1d0*/  ST.E.128 desc[UR4][R12.64+0xaa00], R16 ;  /* 0x00aa00100c007985 */ /* 0x0003e4000c101d04 */
[----:B-1----:R-:W-:Y:S05]  /*1c1e0*/  RET.REL.NODEC R206 `(_ZN5flash24flash_fwd_splitkv_kernelI23Flash_fwd_kernel_traitsILi192ELi64ELi64ELi4ELb0ELb0EN7cutlass10bfloat16_tE19Flash_kernel_traitsILi192ELi64ELi64ELi4ES3_EELb0ELb0ELb0ELb0ELb0ELb0ELb1ELb1EEEvNS_16Flash_fwd_paramsE) ;  /* 0xfffffe3cce847950 */ /* 0x002fea0003c3ffff */
.L_x_1783:
[----:B------:R-:W-:Y:S01]  /*1c1f0*/  MOV R11, 0x2 ;  /* 0x00000002000b7802 */ /* 0x000fe20000000f00 */
[----:B------:R-:W-:Y:S01]  /*1c200*/  IMAD.MOV.U32 R8, RZ, RZ, 0x1f ;  /* 0x0000001fff087424 */ /* 0x000fe200078e00ff */
[----:B------:R-:W-:-:S07]  /*1c210*/  MOV R10, 0xffffffff ;  /* 0xffffffff000a7802 */ /* 0x000fce0000000f00 */
[----:B-1---5:R-:W-:Y:S05]  /*1c220*/  WARPSYNC.COLLECTIVE R10, `(.L_x_1800) ;  /* 0x000000000a087348 */ /* 0x022fea0003c00000 */
[----:B------:R2:W3:Y:S02]  /*1c230*/  SHFL.BFLY P0, R14, R219, R11, R8 ;  /* 0x0c00000bdb0e7389 */ /* 0x0004e40000000008 */
[----:B-123-5:R-:W-:Y:S01]  /*1c240*/  ENDCOLLECTIVE ;  /* 0x000000000000791b */ /* 0x02efe20003800000 */
.L_x_1800:
[----:B------:R-:W-:Y:S02]  /*1c250*/  IMAD.MOV.U32 R12, RZ, RZ, R14 ;  /* 0x000000ffff0c7224 */ /* 0x000fe400078e000e */
[----:B------:R-:W-:Y:S02]  /*1c260*/  IMAD.MOV.U32 R11, RZ, RZ, 0x1 ;  /* 0x00000001ff0b7424 */ /* 0x000fe400078e00ff */
[----:B------:R-:W-:-:S05]  /*1c270*/  FADD.FTZ R12, R12, R219 ;  /* 0x000000db0c0c7221 */ /* 0x000fca0000010000 */
[----:B------:R-:W-:-:S07]  /*1c280*/  MOV R219, R12 ;  /* 0x0000000c00db7202 */ /* 0x000fce0000000f00 */
[----:B------:R-:W-:Y:S05]  /*1c290*/  WARPSYNC.COLLECTIVE R10, `(.L_x_1801) ;  /* 0x000000000a087348 */ /* 0x000fea0003c00000 */
[----:B------:R1:W2:Y:S02]  /*1c2a0*/  SHFL.BFLY P0, R14, R219, R11, R8 ;  /* 0x0c00000bdb0e7389 */ /* 0x0002a40000000008 */
[----:B-12---:R-:W-:Y:S01]  /*1c2b0*/  ENDCOLLECTIVE ;  /* 0x000000000000791b */ /* 0x006fe20003800000 */
.L_x_1801:
[----:B------:R-:W-:Y:S01]  /*1c2c0*/  MOV R219, R217 ;  /* 0x000000d900db7202 */ /* 0x000fe20000000f00 */
[----:B------:R-:W-:Y:S01]  /*1c2d0*/  IMAD.MOV.U32 R11, RZ, RZ, 0x2 ;  /* 0x00000002ff0b7424 */ /* 0x000fe200078e00ff */
[----:B------:R-:W-:-:S07]  /*1c2e0*/  MOV R9, R14 ;  /* 0x0000000e00097202 */ /* 0x000fce0000000f00 */
[----:B------:R-:W-:Y:S05]  /*1c2f0*/  WARPSYNC.COLLECTIVE R10, `(.L_x_1802) ;  /* 0x000000000a087348 */ /* 0x000fea0003c00000 */
[----:B------:R1:W2:Y:S02]  /*1c300*/  SHFL.BFLY P0, R14, R219, R11, R8 ;  /* 0x0c00000bdb0e7389 */ /* 0x0002a40000000008 */
[----:B-12---:R-:W-:Y:S01]  /*1c310*/  ENDCOLLECTIVE ;  /* 0x000000000000791b */ /* 0x006fe20003800000 */
.L_x_1802:
[----:B------:R-:W-:Y:S01]  /*1c320*/  FADD.FTZ R9, R12, R9 ;  /* 0x000000090c097221 */ /* 0x000fe20000010000 */
[----:B------:R-:W-:Y:S01]  /*1c330*/  FADD.FTZ R13, R14, R217 ;  /* 0x000000d90e0d7221 */ /* 0x000fe20000010000 */
[----:B------:R-:W-:-:S04]  /*1c340*/  MOV R11, 0x1 ;  /* 0x00000001000b7802 */ /* 0x000fc80000000f00 */
[----:B------:R-:W-:-:S07]  /*1c350*/  MOV R219, R13 ;  /* 0x0000000d00db7202 */ /* 0x000fce0000000f00 */
[----:B------:R-:W-:Y:S05]  /*1c360*/  WARPSYNC.COLLECTIVE R10, `(.L_x_1803) ;  /* 0x000000000a087348 */ /* 0x000fea0003c00000 */
[----:B------:R1:W2:Y:S02]  /*1c370*/  SHFL.BFLY P0, R14, R219, R11, R8 ;  /* 0x0c00000bdb0e7389 */ /* 0x0002a40000000008 */
[----:B-12---:R-:W-:Y:S01]  /*1c380*/  ENDCOLLECTIVE ;  /* 0x000000000000791b */ /* 0x006fe20003800000 */
.L_x_1803:
[----:B------:R-:W-:Y:S05]  /*1c390*/  BRA `(.L_x_1804) ;  /* 0xffffffe000b87947 */ /* 0x000fea000383ffff */
.L_x_1805:
        /* <DEDUP_REMOVED lines=14> */
.L_x_7900:


//--------------------- .text._ZN5flash24flash_fwd_splitkv_kernelI23Flash_fwd_kernel_traitsILi192ELi64ELi64ELi4ELb0ELb0EN7cutlass10bfloat16_tE19Flash_kernel_traitsILi192ELi64ELi64ELi4ES3_EELb0ELb0ELb0ELb0ELb0ELb1ELb1ELb1EEEvNS_16Flash_fwd_paramsE --------------------------
	.section	.text._ZN5flash24flash_fwd_splitkv_kernelI23Flash_fwd_kernel_traitsILi192ELi64ELi64ELi4ELb0ELb0EN7cutlass10bfloat16_tE19Flash_kernel_traitsILi192ELi64ELi64ELi4ES3_EELb0ELb0ELb0ELb0ELb0ELb1ELb1ELb1EEEvNS_16Flash_fwd_paramsE,"ax",@progbits
	.align	128
        .global         _ZN5flash24flash_fwd_splitkv_kernelI23Flash_fwd_kernel_traitsILi192ELi64ELi64ELi4ELb0ELb0EN7cutlass10bfloat16_tE19Flash_kernel_traitsILi192ELi64ELi64ELi4ES3_EELb0ELb0ELb0ELb0ELb0ELb1ELb1ELb1EEEvNS_16Flash_fwd_paramsE
        .type           _ZN5flash24flash_fwd_splitkv_kernelI23Flash_fwd_kernel_traitsILi192ELi64ELi64ELi4ELb0ELb0EN7cutlass10bfloat16_tE19Flash_kernel_traitsILi192ELi64ELi64ELi4ES3_EELb0ELb0ELb0ELb0ELb0ELb1ELb1ELb1EEEvNS_16Flash_fwd_paramsE,@function
        .size           _ZN5flash24flash_fwd_splitkv_kernelI23Flash_fwd_kernel_traitsILi192ELi64ELi64ELi4ELb0ELb0EN7cutlass10bfloat16_tE19Flash_kernel_traitsILi192ELi64ELi64ELi4ES3_EELb0ELb0ELb0ELb0ELb0ELb1ELb1ELb1EEEvNS_16Flash_fwd_paramsE,(.L_x_7901 - _ZN5flash24flash_fwd_splitkv_kernelI23Flash_fwd_kernel_traitsILi192ELi64ELi64ELi4ELb0ELb0EN7cutlass10bfloat16_tE19Flash_kernel_traitsILi192ELi64ELi64ELi4ES3_EELb0ELb0ELb0ELb0ELb0ELb1ELb1ELb1EEEvNS_16Flash_fwd_paramsE)
        .other          _ZN5flash24flash_fwd_splitkv_kernelI23Flash_fwd_kernel_traitsILi192ELi64ELi64ELi4ELb0ELb0EN7cutlass10bfloat16_tE19Flash_kernel_traitsILi192ELi64ELi64ELi4ES3_EELb0ELb0ELb0ELb0ELb0ELb1ELb1ELb1EEEvNS_16Flash_fwd_paramsE,@"STO_CUDA_ENTRY STV_DEFAULT"
_ZN5flash24flash_fwd_splitkv_kernelI23Flash_fwd_kernel_traitsILi192ELi64ELi64ELi4ELb0ELb0EN7cutlass10bfloat16_tE19Flash_kernel_traitsILi192ELi64ELi64ELi4ES3_EELb0ELb0ELb0ELb0ELb0ELb1ELb1ELb1EEEvNS_16Flash_fwd_paramsE:
.text._ZN5flash24flash_fwd_splitkv_kernelI23Flash_fwd_kernel_traitsILi192ELi64ELi64ELi4ELb0ELb0EN7cutlass10bfloat16_tE19Flash_kernel_traitsILi192ELi64ELi64ELi4ES3_EELb0ELb0ELb0ELb0ELb0ELb1ELb1ELb1EEEvNS_16Flash_fwd_paramsE:
        /* <DEDUP_REMOVED lines=29> */
[----:B------:R-:W-:Y:S05]  /*01d0*/  CALL.REL.NOINC `($_ZN5flash24flash_fwd_splitkv_kernelI23Flash_fwd_kernel_traitsILi192ELi64ELi64ELi4ELb0ELb0EN7cutlass10bfloat16_tE19Flash_kernel_traitsILi192ELi64ELi64ELi4ES3_EELb0ELb0ELb0ELb0ELb0ELb1ELb1ELb1EEEvNS_16Flash_fwd_paramsE$_ZN5flash30compute_attn_1rowblock_splitkvI23Flash_fwd_kernel_traitsILi192ELi64ELi64ELi4ELb0ELb0EN7cutlass10bfloat16_tE19Flash_kernel_traitsILi192ELi64ELi64ELi4ES3_EELb0ELb0ELb0ELb0ELb0ELb1ELb1ELb1ENS_16Flash_fwd_paramsEEEvRKT8_iiiii) ;  /* 0x0000000000087944 */ /* 0x000fea0003c00000 */
[----:B------:R-:W-:Y:S05]  /*01e0*/  BSYNC B4 ;  /* 0x0000000000047941 */ /* 0x000fea0003800000 */
.L_x_1806:
[----:B------:R-:W-:Y:S05]  /*01f0*/  EXIT ;  /* 0x000000000000794d */ /* 0x000fea0003800000 */
        .type           $_ZN5flash24flash_fwd_splitkv_kernelI23Flash_fwd_kernel_traitsILi192ELi64ELi64ELi4ELb0ELb0EN7cutlass10bfloat16_tE19Flash_kernel_traitsILi192ELi64ELi64ELi4ES3_EELb0ELb0ELb0ELb0ELb0ELb1ELb1ELb1EEEvNS_16Flash_fwd_paramsE$_ZN5flash30compute_attn_1rowblock_splitkvI23Flash_fwd_kernel_traitsILi192ELi64ELi64ELi4ELb0ELb0EN7cutlass10bfloat16_tE19Flash_kernel_traitsILi192ELi64ELi64ELi4ES3_EELb0ELb0ELb0ELb0ELb0ELb1ELb1ELb1ENS_16Flash_fwd_paramsEEEvRKT8_iiiii,@function
        .size           $_ZN5flash24flash_fwd_splitkv_kernelI23Flash_fwd_kernel_traitsILi192ELi64ELi64ELi4ELb0ELb0EN7cutlass10bfloat16_tE19Flash_kernel_traitsILi192ELi64ELi64ELi4ES3_EELb0ELb0ELb0ELb0ELb0ELb1ELb1ELb1EEEvNS_16Flash_fwd_paramsE$_ZN5flash30compute_attn_1rowblock_splitkvI23Flash_fwd_kernel_traitsILi192ELi64ELi64ELi4ELb0ELb0EN7cutlass10bfloat16_tE19Flash_kernel_traitsILi192ELi64ELi64ELi4ES3_EELb0ELb0ELb0ELb0ELb0ELb1ELb1ELb1ENS_16Flash_fwd_paramsEEEvRKT8_iiiii,(.L_x_7901 - $_ZN5flash24flash_fwd_splitkv_kernelI23Flash_fwd_kernel_traitsILi192ELi64ELi64ELi4ELb0ELb0EN7cutlass10bfloat16_tE19Flash_kernel_traitsILi192ELi64ELi64ELi4ES3_EELb0ELb0ELb0ELb0ELb0ELb1ELb1ELb1EEEvNS_16Flash_fwd_paramsE$_ZN5flash30compute_attn_1rowblock_splitkvI23Flash_fwd_kernel_traitsILi192ELi64ELi64ELi4ELb0ELb0EN7cutlass10bfloat16_tE19Flash_kernel_traitsILi192ELi64ELi64ELi4ES3_EELb0ELb0ELb0ELb0ELb0ELb1ELb1ELb1ENS_16Flash_fwd_paramsEEEvRKT8_iiiii)
$_ZN5flash24flash_fwd_splitkv_kernelI23Flash_fwd_kernel_traitsILi192ELi64ELi64ELi4ELb0ELb0EN7cutlass10bfloat16_tE19Flash_kernel_traitsILi192ELi64ELi64ELi4ES3_EELb0ELb0ELb0ELb0ELb0ELb1ELb1ELb1EEEvNS_16Flash_fwd_paramsE$_ZN5flash30compute_attn_1rowblock_splitkvI23Flash_fwd_kernel_traitsILi192ELi64ELi64ELi4ELb0ELb0EN7cutlass10bfloat16_tE19Flash_kernel_traitsILi192ELi64ELi64ELi4ES3_EELb0ELb0ELb0ELb0ELb0ELb1ELb1ELb1ENS_16Flash_fwd_paramsEEEvRKT8_iiiii:
        /* <DEDUP_REMOVED lines=28> */
.L_x_1808:
[----:B------:R-:W-:Y:S05]  /*03c0*/  BSYNC B0 ;  /* 0x0000000000007941 */ /* 0x000fea0003800000 */
.L_x_1807:
        /* <DEDUP_REMOVED lines=8> */
.L_x_1810:
[----:B------:R3:W5:Y:S02]  /*0450*/  LD.E R71, desc[UR6][R16.64+0xb8] ;  /* 0x0000b80610477980 */ /* 0x000764000c101900 */
.L_x_1811:
[----:B------:R-:W-:Y:S05]  /*0460*/  BSYNC B0 ;  /* 0x0000000000007941 */ /* 0x000fea0003800000 */
.L_x_1809:
        /* <DEDUP_REMOVED lines=10> */
.L_x_1813:
[----:B------:R-:W2:Y:S01]  /*0510*/  LD.E.64 R2, desc[UR6][R16.64+0x108] ;  /* 0x0001080610027980 */ /* 0x000ea2000c101b00 */
[----:B------:R-:W-:Y:S01]  /*0520*/  BSSY B0, `(.L_x_1815) ;  /* 0x0000006000007945 */ /* 0x000fe20003800000 */
[----:B------:R-:W-:Y:S01]  /*0530*/  IMAD.MOV.U32 R0, RZ, RZ, RZ ;  /* 0x000000ffff007224 */ /* 0x000fe200078e00ff */
[----:B--2---:R-:W-:-:S04]  /*0540*/  ISETP.NE.U32.AND P0, PT, R2, RZ, PT ;  /* 0x000000ff0200720c */ /* 0x004fc80003f05070 */
[----:B------:R-:W-:-:S13]  /*0550*/  ISETP.NE.AND.EX P0, PT, R3, RZ, PT, P0 ;  /* 0x000000ff0300720c */ /* 0x000fda0003f05300 */
[----:B------:R-:W-:Y:S05]  /*0560*/  @!P0 BRA `(.L_x_1816) ;  /* 0x0000000000048947 */ /* 0x000fea0003800000 */
[----:B------:R2:W5:Y:S02]  /*0570*/  LD.E R0, desc[UR6][R16.64+0xbc] ;  /* 0x0000bc0610007980 */ /* 0x000564000c101900 */
.L_x_1816:
[----:B------:R-:W-:Y:S05]  /*0580*/  BSYNC B0 ;  /* 0x0000000000007941 */ /* 0x000fea0003800000 */
.L_x_1815:
[----:B-----5:R-:W-:Y:S02]  /*0590*/  IADD3 R69, R71, R0, RZ ;  /* 0x0000000047457210 */ /* 0x020fe40007ffe0ff */
.L_x_1814:
[----:B------:R-:W-:Y:S05]  /*05a0*/  BSYNC B1 ;  /* 0x0000000000017941 */ /* 0x000fea0003800000 */
.L_x_1812:
[----:B------:R-:W-:Y:S01]  /*05b0*/  IMAD.SHL.U32 R77, R213, 0x40, RZ ;  /* 0x00000040d54d7824 */ /* 0x000fe200078e00ff */
[----:B------:R-:W-:Y:S01]  /*05c0*/  MOV R2, R214 ;  /* 0x000000d600027202 */ /* 0x000fe20000000f00 */
[----:B------:R-:W-:-:S03]  /*05d0*/  IMAD.MOV.U32 R3, RZ, RZ, 0x0 ;  /* 0x00000000ff037424 */ /* 0x000fc600078e00ff */
[----:B------:R-:W-:-:S13]  /*05e0*/  ISETP.GT.AND P0, PT, R216, R77, PT ;  /* 0x0000004dd800720c */ /* 0x000fda0003f04270 */
[----:B-123--:R-:W-:Y:S05]  /*05f0*/  @!P0 RET.REL.NODEC R2 `(_ZN5flash24flash_fwd_splitkv_kernelI23Flash_fwd_kernel_traitsILi192ELi64ELi64ELi4ELb0ELb0EN7cutlass10bfloat16_tE19Flash_kernel_traitsILi192ELi64ELi64ELi4ES3_EELb0ELb0ELb0ELb0ELb0ELb1ELb1ELb1EEEvNS_16Flash_fwd_paramsE) ;  /* 0xfffffff802808950 */ /* 0x00efea0003c3ffff */
        /* <DEDUP_REMOVED lines=42> */
[----:B------:R-:W4:Y:S01]  /*08a0*/  LD.E.64 R10, desc[UR6][R16.64+0xa8] ;  /* 0x0000a806100a7980 */ /* 0x000f22000c101b00 */
[----:B------:R-:W-:-:S03]  /*08b0*/  SHF.R.S32.HI R5, RZ, 0x1f, R56 ;  /* 0x0000001fff057819 */ /* 0x000fc60000011438 */
[----:B------:R1:W5:Y:S01]  /*08c0*/  LD.E R9, desc[UR6][R16.64+0xc0] ;  /* 0x0000c00610097980 */ /* 0x000362000c101900 */
[----:B------:R-:W-:Y:S01]  /*08d0*/  LEA.HI R8, R5, R56, RZ, 0x4 ;  /* 0x0000003805087211 */ /* 0x000fe200078f20ff */
[----:B------:R-:W-:Y:S03]  /*08e0*/  BSSY B0, `(.L_x_1818) ;  /* 0x0000028000007945 */ /* 0x000fe60003800000 */
[----:B------:R-:W-:Y:S02]  /*08f0*/  LOP3.LUT R5, R8, 0xfffffff0, RZ, 0xc0, !PT ;  /* 0xfffffff008057812 */ /* 0x000fe400078ec0ff */
[----:B------:R-:W-:-:S03]  /*0900*/  SHF.R.S32.HI R8, RZ, 0x4, R8 ;  /* 0x00000004ff087819 */ /* 0x000fc60000011408 */
[----:B------:R-:W-:-:S04]  /*0910*/  IMAD.IADD R5, R56, 0x1, -R5 ;  /* 0x0000000138057824 */ /* 0x000fc800078e0a05 */
[C---:B------:R-:W-:Y:S01]  /*0920*/  IMAD.SHL.U32 R12, R5.reuse, 0x4, RZ ;  /* 0x00000004050c7824 */ /* 0x040fe200078e00ff */
[----:B------:R-:W-:-:S04]  /*0930*/  ISETP.NE.AND P6, PT, R5, RZ, PT ;  /* 0x000000ff0500720c */ /* 0x000fc80003fc5270 */
[----:B------:R-:W-:-:S03]  /*0940*/  SHF.R.S32.HI R13, RZ, 0x1f, R12 ;  /* 0x0000001fff0d7819 */ /* 0x000fc6000001140c */
[----:B-1----:R-:W-:-:S04]  /*0950*/  IMAD.WIDE R16, R8, 0xc0, R12 ;  /* 0x000000c008107825 */ /* 0x002fc800078e020c */
[----:B--2---:R-:W-:-:S04]  /*0960*/  IMAD R2, R2, UR8, R217 ;  /* 0x0000000802027c24 */ /* 0x004fc8000f8e02d9 */
[----:B---3--:R-:W-:-:S04]  /*0970*/  IMAD R2, R2, R4, R215 ;  /* 0x0000000402027224 */ /* 0x008fc800078e02d7 */
[--C-:B------:R-:W-:Y:S02]  /*0980*/  IMAD R3, R3, R2, R77.reuse ;  /* 0x0000000203037224 */ /* 0x100fe400078e024d */
[----:B------:R-:W-:Y:S02]  /*0990*/  IMAD.IADD R77, R216, 0x1, -R77 ;  /* 0x00000001d84d7824 */ /* 0x000fe400078e0a4d */
[----:B----4-:R-:W-:Y:S01]  /*09a0*/  IMAD R0, R3, R0, RZ ;  /* 0x0000000003007224 */ /* 0x010fe200078e02ff */
[----:B------:R-:W-:Y:S01]  /*09b0*/  SHF.R.S32.HI R5, RZ, 0x1f, R3 ;  /* 0x0000001fff057819 */ /* 0x000fe20000011403 */
[C---:B------:R-:W-:Y:S01]  /*09c0*/  VIADD R2, R8.reuse, 0x8 ;  /* 0x0000000808027836 */ /* 0x040fe20000000000 */
[-C--:B------:R-:W-:Y:S02]  /*09d0*/  ISETP.GE.AND P2, PT, R8, R77.reuse, PT ;  /* 0x0000004d0800720c */ /* 0x080fe40003f46270 */
[----:B------:R-:W-:Y:S02]  /*09e0*/  IADD3 R15, P0, R0, R16, RZ ;  /* 0x00000010000f7210 */ /* 0x000fe40007f1e0ff */
[----:B------:R-:W-:-:S02]  /*09f0*/  ISETP.GE.AND P5, PT, R2, R77, PT ;  /* 0x0000004d0200720c */ /* 0x000fc40003fa6270 */
[----:B------:R-:W-:Y:S02]  /*0a00*/  LEA.HI.X.SX32 R0, R0, R17, 0x1, P0 ;  /* 0x0000001100007211 */ /* 0x000fe400000f0eff */
[----:B------:R-:W-:Y:S02]  /*0a10*/  LEA R6, P1, R15, R6, 0x2 ;  /* 0x000000060f067211 */ /* 0x000fe400078210ff */
[----:B------:R-:W-:Y:S02]  /*0a20*/  IADD3 R3, P0, R3, R8, RZ ;  /* 0x0000000803037210 */ /* 0x000fe40007f1e0ff */
[----:B------:R-:W-:Y:S01]  /*0a30*/  LEA.HI.X R7, R15, R7, R0, 0x2, P1 ;  /* 0x000000070f077211 */ /* 0x000fe200008f1400 */
[----:B------:R-:W-:Y:S01]  /*0a40*/  VIADD R0, R8, 0x10 ;  /* 0x0000001008007836 */ /* 0x000fe20000000000 */
[----:B------:R-:W-:Y:S01]  /*0a50*/  ISETP.GE.OR P4, PT, R2, R77, P6 ;  /* 0x0000004d0200720c */ /* 0x000fe20003786670 */
[C---:B------:R-:W-:Y:S01]  /*0a60*/  VIADD R2, R8.reuse, 0x18 ;  /* 0x0000001808027836 */ /* 0x040fe20000000000 */
[----:B------:R-:W-:-:S02]  /*0a70*/  LEA.HI.X.SX32 R5, R8, R5, 0x1, P0 ;  /* 0x0000000508057211 */ /* 0x000fc400000f0eff */
[C---:B------:R-:W-:Y:S01]  /*0a80*/  LEA R4, P1, R3.reuse, R10, 0x2 ;  /* 0x0000000a03047211 */ /* 0x040fe200078210ff */
[----:B------:R-:W-:Y:S01]  /*0a90*/  VIADD R10, R12, 0x40 ;  /* 0x000000400c0a7836 */ /* 0x000fe20000000000 */
[CC--:B------:R-:W-:Y:S02]  /*0aa0*/  ISETP.GE.AND P0, PT, R0.reuse, R77.reuse, PT ;  /* 0x0000004d0000720c */ /* 0x0c0fe40003f06270 */
[----:B------:R-:W-:Y:S01]  /*0ab0*/  ISETP.GE.OR P3, PT, R0, R77, P6 ;  /* 0x0000004d0000720c */ /* 0x000fe20003766670 */
[----:B------:R-:W-:Y:S01]  /*0ac0*/  VIADD R0, R12, 0x80 ;  /* 0x000000800c007836 */ /* 0x000fe20000000000 */
[----:B------:R-:W-:Y:S02]  /*0ad0*/  LEA.HI.X R5, R3, R11, R5, 0x2, P1 ;  /* 0x0000000b03057211 */ /* 0x000fe400008f1405 */
[----:B------:R-:W-:Y:S01]  /*0ae0*/  ISETP.GE.AND P1, PT, R2, R77, PT ;  /* 0x0000004d0200720c */ /* 0x000fe20003f26270 */
[----:B------:R-:W-:-:S12]  /*0af0*/  @P2 BRA `(.L_x_1819) ;  /* 0x0000000000182947 */ /* 0x000fd80003800000 */
[----:B-----5:R-:W-:-:S13]  /*0b00*/  ISETP.GE.AND P2, PT, R12, R9, PT ;  /* 0x000000090c00720c */ /* 0x020fda0003f46270 */
[----:B------:R1:W-:Y:S01]  /*0b10*/  @!P2 ST.E.128 desc[UR6][R6.64], RZ ;  /* 0x000000ff0600a985 */ /* 0x0003e2000c101d06 */
[----:B------:R-:W-:-:S13]  /*0b20*/  ISETP.GE.AND P2, PT, R10, R9, PT ;  /* 0x000000090a00720c */ /* 0x000fda0003f46270 */
[----:B------:R1:W-:Y:S01]  /*0b30*/  @!P2 ST.E.128 desc[UR6][R6.64+0x100], RZ ;  /* 0x000100ff0600a985 */ /* 0x0003e2000c101d06 */
[----:B------:R-:W-:-:S13]  /*0b40*/  ISETP.GE.AND P2, PT, R0, R9, PT ;  /* 0x000000090000720c */ /* 0x000fda0003f46270 */
[----:B------:R1:W-:Y:S02]  /*0b50*/  @!P2 ST.E.128 desc[UR6][R6.64+0x200], RZ ;  /* 0x000200ff0600a985 */ /* 0x0003e4000c101d06 */
.L_x_1819:
[----:B------:R-:W-:Y:S05]  /*0b60*/  BSYNC B0 ;  /* 0x0000000000007941 */ /* 0x000fea0003800000 */
.L_x_1818:
        /* <DEDUP_REMOVED lines=10> */
.L_x_1821:
[----:B------:R-:W-:Y:S05]  /*0c10*/  BSYNC B0 ;  /* 0x0000000000007941 */ /* 0x000fea0003800000 */
.L_x_1820:
        /* <DEDUP_REMOVED lines=10> */
.L_x_1823:
[----:B------:R-:W-:Y:S05]  /*0cc0*/  BSYNC B0 ;  /* 0x0000000000007941 */ /* 0x000fea0003800000 */
.L_x_1822:
        /* <DEDUP_REMOVED lines=10> */
.L_x_1825:
[----:B------:R-:W-:Y:S05]  /*0d70*/  BSYNC B0 ;  /* 0x0000000000007941 */ /* 0x000fea0003800000 */
.L_x_1824:
        /* <DEDUP_REMOVED lines=9> */
.L_x_1827:
[----:B------:R-:W-:Y:S05]  /*0e10*/  BSYNC B0 ;  /* 0x0000000000007941 */ /* 0x000fea0003800000 */
.L_x_1826:
        /* <DEDUP_REMOVED lines=10> */
.L_x_1829:
[----:B------:R-:W-:Y:S05]  /*0ec0*/  BSYNC B0 ;  /* 0x0000000000007941 */ /* 0x000fea0003800000 */
.L_x_1828:
        /* <DEDUP_REMOVED lines=9> */
.L_x_1831:
[----:B------:R-:W-:Y:S05]  /*0f60*/  BSYNC B0 ;  /* 0x0000000000007941 */ /* 0x000fea0003800000 */
.L_x_1830:
        /* <DEDUP_REMOVED lines=10> */
.L_x_1833:
[----:B------:R-:W-:Y:S05]  /*1010*/  BSYNC B0 ;  /* 0x0000000000007941 */ /* 0x000fea0003800000 */
.L_x_1832:
[----:B------:R-:W-:Y:S01]  /*1020*/  @!P5 ST.E desc[UR6][R4.64], R3 ;  /* 0x000000030400d985 */ /* 0x000fe2000c101906 */
[-C--:B------:R-:W-:Y:S01]  /*1030*/  ISETP.GE.OR P0, PT, R14, R77.reuse, P6 ;  /* 0x0000004d0e00720c */ /* 0x080fe20003706670 */
[----:B------:R-:W-:Y:S01]  /*1040*/  @!P4 IMAD.MOV.U32 R17, RZ, RZ, -0x800000 ;  /* 0xff800000ff11c424 */ /* 0x000fe200078e00ff */
[-C--:B------:R-:W-:Y:S01]  /*1050*/  ISETP.GE.OR P5, PT, R2, R77.reuse, P6 ;  /* 0x0000004d0200720c */ /* 0x080fe200037a6670 */
[----:B------:R-:W-:Y:S01]  /*1060*/  @!P3 IMAD.MOV.U32 R15, RZ, RZ, -0x800000 ;  /* 0xff800000ff0fb424 */ /* 0x000fe200078e00ff */
[----:B------:R-:W-:Y:S01]  /*1070*/  ISETP.GE.OR P6, PT, R8, R77, P6 ;  /* 0x0000004d0800720c */ /* 0x000fe200037c6670 */
[----:B------:R-:W-:Y:S01]  /*1080*/  @!P1 IMAD.MOV.U32 R11, RZ, RZ, -0x800000 ;  /* 0xff800000ff0b9424 */ /* 0x000fe200078e00ff */
[----:B------:R-:W-:Y:S01]  /*1090*/  @!P2 MOV R13, 0xff800000 ;  /* 0xff800000000da802 */ /* 0x000fe20000000f00 */
[----:B------:R-:W-:Y:S01]  /*10a0*/  @!P4 ST.E desc[UR6][R4.64+0x20], R17 ;  /* 0x000020110400c985 */ /* 0x000fe2000c101906 */
[----:B------:R-:W-:-:S03]  /*10b0*/  MOV R215, 0x0 ;  /* 0x0000000000d77802 */ /* 0x000fc60000000f00 */
[----:B------:R-:W-:Y:S02]  /*10c0*/  @!P3 ST.E desc[UR6][R4.64+0x40], R15 ;  /* 0x0000400f0400b985 */ /* 0x000fe4000c101906 */
[----:B-----5:R-:W-:Y:S02]  /*10d0*/  @!P0 MOV R9, 0xff800000 ;  /* 0xff80000000098802 */ /* 0x020fe40000000f00 */
[----:B-1234-:R-:W-:Y:S01]  /*10e0*/  @!P5 IMAD.MOV.U32 R7, RZ, RZ, -0x800000 ;  /* 0xff800000ff07d424 */ /* 0x01efe200078e00ff */
[----:B------:R-:W-:Y:S04]  /*10f0*/  @!P2 ST.E desc[UR6][R4.64+0x60], R13 ;  /* 0x0000600d0400a985 */ /* 0x000fe8000c101906 */
[----:B------:R-:W-:Y:S04]  /*1100*/  @!P1 ST.E desc[UR6][R4.64+0x80], R11 ;  /* 0x0000800b04009985 */ /* 0x000fe8000c101906 */
[----:B------:R-:W-:Y:S04]  /*1110*/  @!P0 ST.E desc[UR6][R4.64+0xa0], R9 ;  /* 0x0000a00904008985 */ /* 0x000fe8000c101906 */
[----:B------:R1:W-:Y:S02]  /*1120*/  @!P5 ST.E desc[UR6][R4.64+0xc0], R7 ;  /* 0x0000c0070400d985 */ /* 0x0003e4000c101906 */
[----:B-1----:R-:W-:Y:S05]  /*1130*/  @P6 RET.REL.NODEC R214 `(_ZN5flash24flash_fwd_splitkv_kernelI23Flash_fwd_kernel_traitsILi192ELi64ELi64ELi4ELb0ELb0EN7cutlass10bfloat16_tE19Flash_kernel_traitsILi192ELi64ELi64ELi4ES3_EELb0ELb0ELb0ELb0ELb0ELb1ELb1ELb1EEEvNS_16Flash_fwd_paramsE) ;  /* 0xffffffecd6b06950 */ /* 0x002fea0003c3ffff */
[----:B------:R-:W-:Y:S02]  /*1140*/  MOV R3, 0xff800000 ;  /* 0xff80000000037802 */ /* 0x000fe40000000f00 */
[----:B------:R-:W-:-:S03]  /*1150*/  MOV R215, 0x0 ;  /* 0x0000000000d77802 */ /* 0x000fc60000000f00 */
[----:B------:R1:W-:Y:S02]  /*1160*/  ST.E desc[UR6][R4.64+0xe0], R3 ;  /* 0x0000e00304007985 */ /* 0x0003e4000c101906 */
[----:B-1----:R-:W-:Y:S05]  /*1170*/  RET.REL.NODEC R214 `(_ZN5flash24flash_fwd_splitkv_kernelI23Flash_fwd_kernel_traitsILi192ELi64ELi64ELi4ELb0ELb0EN7cutlass10bfloat16_tE19Flash_kernel_traitsILi192ELi64ELi64ELi4ES3_EELb0ELb0ELb0ELb0ELb0ELb1ELb1ELb1EEEvNS_16Flash_fwd_paramsE) ;  /* 0xffffffecd6a07950 */ /* 0x002fea0003c3ffff */
.L_x_1817:
        /* <DEDUP_REMOVED lines=41> */
[----:B------:R-:W-:Y:S01]  /*1410*/  IADD3 R0, RZ, -R0, RZ ;  /* 0x80000000ff007210 */ /* 0x000fe20007ffe0ff */
[----:B------:R-:W2:Y:S04]  /*1420*/  LD.E.64 R10, desc[UR6][R16.64+0x28] ;  /* 0x00002806100a7980 */ /* 0x000ea8000c101b00 */
        /* <DEDUP_REMOVED lines=36> */
[----:B------:R-:W-:-:S04]  /*1670*/  IMAD R9, R8, R9, R5 ;  /* 0x0000000908097224 */ /* 0x000fc800078e0205 */
[----:B----4-:R-:W-:Y:S01]  /*1680*/  IMAD R7, R67, R9, RZ ;  /* 0x0000000943077224 */ /* 0x010fe200078e02ff */
[----:B------:R-:W-:Y:S02]  /*1690*/  SHF.R.S32.HI R23, RZ, 0x1f, R9 ;  /* 0x0000001fff177819 */ /* 0x000fe40000011409 */
[----:B------:R-:W-:-:S03]  /*16a0*/  @P2 IADD3 R13, R13, 0x1, RZ ;  /* 0x000000010d0d2810 */ /* 0x000fc60007ffe0ff */
[----:B------:R-:W-:Y:S02]  /*16b0*/  IMAD R7, R66, R23, R7 ;  /* 0x0000001742077224 */ /* 0x000fe400078e0207 */
[----:B------:R-:W-:Y:S02]  /*16c0*/  @!P0 IADD3 R13, -R13, RZ, RZ ;  /* 0x000000ff0d0d8210 */ /* 0x000fe40007ffe1ff */
[----:B------:R-:W-:-:S04]  /*16d0*/  @!P1 LOP3.LUT R13, RZ, R6, RZ, 0x33, !PT ;  /* 0x00000006ff0d9212 */ /* 0x000fc800078e33ff */
[----:B------:R-:W-:Y:S02]  /*16e0*/  SHF.R.S32.HI R12, RZ, 0x1f, R13 ;  /* 0x0000001fff0c7819 */ /* 0x000fe4000001140d */
[----:B--2---:R-:W-:Y:S01]  /*16f0*/  SHF.R.S32.HI R0, RZ, 0x1f, R2 ;  /* 0x0000001fff007819 */ /* 0x004fe20000011402 */
[----:B------:R-:W-:-:S04]  /*1700*/  IMAD R3, R19, R2, RZ ;  /* 0x0000000213037224 */ /* 0x000fc800078e02ff */
[C---:B------:R-:W-:Y:S02]  /*1710*/  IMAD R3, R18.reuse, R0, R3 ;  /* 0x0000000012037224 */ /* 0x040fe400078e0203 */
[----:B------:R-:W-:-:S04]  /*1720*/  IMAD.WIDE.U32 R18, R18, R2, RZ ;  /* 0x0000000212127225 */ /* 0x000fc800078e00ff */
[----:B------:R-:W-:Y:S02]  /*1730*/  IMAD.IADD R19, R19, 0x1, R3 ;  /* 0x0000000113137824 */ /* 0x000fe400078e0203 */
[----:B------:R-:W-:-:S04]  /*1740*/  IMAD.WIDE.U32 R18, R9, R66, R18 ;  /* 0x0000004209127225 */ /* 0x000fc800078e0012 */
[----:B------:R-:W-:Y:S02]  /*1750*/  IMAD.IADD R19, R19, 0x1, R7 ;  /* 0x0000000113137824 */ /* 0x000fe400078e0207 */
[----:B------:R-:W-:Y:S02]  /*1760*/  IMAD R7, R15, R13, RZ ;  /* 0x0000000d0f077224 */ /* 0x000fe400078e02ff */
[----:B------:R-:W-:Y:S02]  /*1770*/  IMAD R3, R11, R2, RZ ;  /* 0x000000020b037224 */ /* 0x000fe400078e02ff */
[----:B------:R-:W-:Y:S02]  /*1780*/  IMAD R7, R14, R12, R7 ;  /* 0x0000000c0e077224 */ /* 0x000fe400078e0207 */
[----:B------:R-:W-:-:S04]  /*1790*/  IMAD.WIDE.U32 R20, R10, R2, RZ ;  /* 0x000000020a147225 */ /* 0x000fc800078e00ff */
[----:B------:R-:W-:Y:S02]  /*17a0*/  IMAD R3, R10, R0, R3 ;  /* 0x000000000a037224 */ /* 0x000fe400078e0203 */
[----:B------:R-:W-:Y:S01]  /*17b0*/  IMAD.WIDE.U32 R14, R13, R14, R18 ;  /* 0x0000000e0d0e7225 */ /* 0x000fe200078e0012 */
[----:B------:R-:W-:-:S03]  /*17c0*/  MOV R2, R20 ;  /* 0x0000001400027202 */ /* 0x000fc60000000f00 */
[----:B------:R-:W-:Y:S01]  /*17d0*/  IMAD.IADD R11, R21, 0x1, R3 ;  /* 0x00000001150b7824 */ /* 0x000fe200078e0203 */
[----:B------:R-:W-:Y:S01]  /*17e0*/  IADD3 R3, R15, R7, RZ ;  /* 0x000000070f037210 */ /* 0x000fe20007ffe0ff */
[----:B------:R-:W-:Y:S01]  /*17f0*/  IMAD.MOV.U32 R0, RZ, RZ, R14 ;  /* 0x000000ffff007224 */ /* 0x000fe200078e000e */
[----:B------:R-:W-:Y:S05]  /*1800*/  BRA `(.L_x_1836) ;  /* 0x0000000400487947 */ /* 0x000fea0003800000 */
.L_x_1835:
        /* <DEDUP_REMOVED lines=9> */
[----:B-----5:R-:W-:Y:S02]  /*18a0*/  @!P3 SHF.R.S32.HI R8, RZ, 0x1f, R11 ;  /* 0x0000001fff08b819 */ /* 0x020fe4000001140b */
        /* <DEDUP_REMOVED lines=16> */
[----:B------:R-:W-:-:S04]  /*19b0*/  @!P3 IMAD.WIDE.U32 R22, R66, R12, RZ ;  /* 0x0000000c4216b225 */ /* 0x000fc800078e00ff */
[----:B------:R-:W-:Y:S01]  /*19c0*/  @!P3 IMAD R5, R7, R66, R5 ;  /* 0x000000420705b224 */ /* 0x000fe200078e0205 */
[----:B------:R-:W-:-:S03]  /*19d0*/  @P3 IADD3 R7, R12, R13, RZ ;  /* 0x0000000d0c073210 */ /* 0x000fc60007ffe0ff */
[----:B------:R-:W-:Y:S02]  /*19e0*/  @!P3 IMAD.IADD R23, R23, 0x1, R5 ;  /* 0x000000011717b824 */ /* 0x000fe400078e0205 */
[----:B------:R-:W-:Y:S02]  /*19f0*/  @!P0 IMAD.IADD R0, R0, 0x1, -R3 ;  /* 0x0000000100008824 */ /* 0x000fe400078e0a03 */
[----:B----4-:R-:W-:-:S03]  /*1a00*/  @!P3 IMAD R5, R21, R11, RZ ;  /* 0x0000000b1505b224 */ /* 0x010fc600078e02ff */
[----:B------:R-:W-:Y:S01]  /*1a10*/  ISETP.GE.U32.AND P2, PT, R0, R3, PT ;  /* 0x000000030000720c */ /* 0x000fe20003f46070 */
[-C--:B------:R-:W-:Y:S02]  /*1a20*/  @P3 IMAD R9, R67, R7.reuse, RZ ;  /* 0x0000000743093224 */ /* 0x080fe400078e02ff */
[----:B------:R-:W-:Y:S01]  /*1a30*/  @P3 IMAD.WIDE.U32 R24, R66, R7, RZ ;  /* 0x0000000742183225 */ /* 0x000fe200078e00ff */
[----:B------:R-:W-:-:S03]  /*1a40*/  LOP3.LUT R0, R215, R6, RZ, 0x3c, !PT ;  /* 0x00000006d7007212 */ /* 0x000fc600078e3cff */
[C---:B------:R-:W-:Y:S02]  /*1a50*/  @!P3 IMAD R5, R20.reuse, R8, R5 ;  /* 0x000000081405b224 */ /* 0x040fe400078e0205 */
[----:B------:R-:W-:Y:S01]  /*1a60*/  @!P3 IMAD.WIDE.U32 R20, R20, R11, R22 ;  /* 0x0000000b1414b225 */ /* 0x000fe200078e0016 */
[----:B------:R-:W-:Y:S02]  /*1a70*/  @P3 IADD3 R9, R25, R9, RZ ;  /* 0x0000000919093210 */ /* 0x000fe40007ffe0ff */
[----:B------:R-:W-:Y:S02]  /*1a80*/  @P3 MOV R10, R24 ;  /* 0x00000018000a3202 */ /* 0x000fe40000000f00 */
[----:B------:R-:W-:Y:S02]  /*1a90*/  @!P3 IADD3 R9, R21, R5, RZ ;  /* 0x000000051509b210 */ /* 0x000fe40007ffe0ff */
[----:B------:R-:W-:Y:S02]  /*1aa0*/  ISETP.GE.AND P1, PT, R0, RZ, PT ;  /* 0x000000ff0000720c */ /* 0x000fe40003f26270 */
[----:B------:R-:W-:-:S02]  /*1ab0*/  @!P0 IADD3 R2, R2, 0x1, RZ ;  /* 0x0000000102028810 */ /* 0x000fc40007ffe0ff */
[----:B------:R-:W-:Y:S02]  /*1ac0*/  LEA R5, R133, 0xffffffc0, 0x6 ;  /* 0xffffffc085057811 */ /* 0x000fe400078e30ff */
[----:B------:R-:W-:Y:S02]  /*1ad0*/  @!P3 MOV R10, R20 ;  /* 0x00000014000ab202 */ /* 0x000fe40000000f00 */
[----:B------:R-:W-:Y:S01]  /*1ae0*/  ISETP.NE.AND P0, PT, R6, RZ, PT ;  /* 0x000000ff0600720c */ /* 0x000fe20003f05270 */
[----:B------:R-:W-:Y:S01]  /*1af0*/  @!P3 IMAD R7, R65, R12, RZ ;  /* 0x0000000c4107b224 */ /* 0x000fe200078e02ff */
[----:B------:R-:W-:Y:S01]  /*1b00*/  @!P3 SHF.R.S32.HI R3, RZ, 0x1f, R12 ;  /* 0x0000001fff03b819 */ /* 0x000fe2000001140c */
[----:B------:R-:W-:Y:S01]  /*1b10*/  @P2 VIADD R2, R2, 0x1 ;  /* 0x0000000102022836 */ /* 0x000fe20000000000 */
[----:B------:R-:W-:Y:S01]  /*1b20*/  SHF.R.S32.HI R23, RZ, 0x1f, R5 ;  /* 0x0000001fff177819 */ /* 0x000fe20000011405 */
[----:B------:R-:W-:Y:S01]  /*1b30*/  IMAD R8, R67, R5, RZ ;  /* 0x0000000543087224 */ /* 0x000fe200078e02ff */
[----:B------:R-:W-:Y:S01]  /*1b40*/  MOV R25, R9 ;  /* 0x0000000900197202 */ /* 0x000fe20000000f00 */
[----:B------:R-:W-:-:S02]  /*1b50*/  IMAD.MOV.U32 R24, RZ, RZ, R10 ;  /* 0x000000ffff187224 */ /* 0x000fc400078e000a */
[----:B------:R-:W-:Y:S02]  /*1b60*/  @!P3 IMAD R3, R3, R64, R7 ;  /* 0x000000400303b224 */ /* 0x000fe400078e0207 */
[----:B------:R-:W-:Y:S01]  /*1b70*/  @!P3 IMAD.WIDE.U32 R20, R64, R12, RZ ;  /* 0x0000000c4014b225 */ /* 0x000fe200078e00ff */
[----:B------:R-:W-:-:S03]  /*1b80*/  @P3 IADD3 R12, R12, R13, RZ ;  /* 0x0000000d0c0c3210 */ /* 0x000fc60007ffe0ff */
[----:B------:R-:W-:Y:S02]  /*1b90*/  IMAD.MOV.U32 R7, RZ, RZ, R2 ;  /* 0x000000ffff077224 */ /* 0x000fe400078e0002 */
[----:B------:R-:W-:Y:S02]  /*1ba0*/  IMAD R8, R23, R66, R8 ;  /* 0x0000004217087224 */ /* 0x000fe400078e0208 */
[----:B------:R-:W-:Y:S01]  /*1bb0*/  IMAD.WIDE.U32 R24, R66, R5, R24 ;  /* 0x0000000542187225 */ /* 0x000fe200078e0018 */
[----:B------:R-:W-:Y:S02]  /*1bc0*/  @!P3 IADD3 R21, R21, R3, RZ ;  /* 0x000000031515b210 */ /* 0x000fe40007ffe0ff */
[----:B------:R-:W-:Y:S01]  /*1bd0*/  @!P3 SHF.R.S32.HI R3, RZ, 0x1f, R11 ;  /* 0x0000001fff03b819 */ /* 0x000fe2000001140b */
[----:B------:R-:W-:Y:S01]  /*1be0*/  @!P1 IMAD.MOV R7, RZ, RZ, -R7 ;  /* 0x000000ffff079224 */ /* 0x000fe200078e0a07 */
[----:B------:R-:W-:Y:S01]  /*1bf0*/  @!P0 LOP3.LUT R7, RZ, R6, RZ, 0x33, !PT ;  /* 0x00000006ff078212 */ /* 0x000fe200078e33ff */
[----:B------:R-:W-:Y:S01]  /*1c00*/  @!P3 IMAD R0, R19, R11, RZ ;  /* 0x0000000b1300b224 */ /* 0x000fe200078e02ff */
[----:B------:R-:W-:Y:S01]  /*1c10*/  IADD3 R9, R25, R8, RZ ;  /* 0x0000000819097210 */ /* 0x000fe20007ffe0ff */
[----:B------:R-:W-:Y:S01]  /*1c20*/  @P3 IMAD R2, R65, R12, RZ ;  /* 0x0000000c41023224 */ /* 0x000fe200078e02ff */
[----:B------:R-:W-:Y:S01]  /*1c30*/  MOV R8, R24 ;  /* 0x0000001800087202 */ /* 0x000fe20000000f00 */
[----:B------:R-:W-:Y:S01]  /*1c40*/  @P3 IMAD.WIDE.U32 R24, R64, R12, RZ ;  /* 0x0000000c40183225 */ /* 0x000fe200078e00ff */
[----:B------:R-:W-:-:S03]  /*1c50*/  SHF.R.S32.HI R12, RZ, 0x1f, R7 ;  /* 0x0000001fff0c7819 */ /* 0x000fc60000011407 */
[C---:B------:R-:W-:Y:S02]  /*1c60*/  @!P3 IMAD R0, R18.reuse, R3, R0 ;  /* 0x000000031200b224 */ /* 0x040fe400078e0200 */
[----:B------:R-:W-:Y:S02]  /*1c70*/  IMAD R3, R15, R7, RZ ;  /* 0x000000070f037224 */ /* 0x000fe400078e02ff */
[----:B------:R-:W-:Y:S01]  /*1c80*/  @!P3 IMAD.WIDE.U32 R18, R18, R11, R20 ;  /* 0x0000000b1212b225 */ /* 0x000fe200078e0014 */
[----:B------:R-:W-:-:S03]  /*1c90*/  @P3 IADD3 R11, R25, R2, RZ ;  /* 0x00000002190b3210 */ /* 0x000fc60007ffe0ff */
[----:B------:R-:W-:-:S04]  /*1ca0*/  IMAD.WIDE.U32 R8, R14, R7, R8 ;  /* 0x000000070e087225 */ /* 0x000fc800078e0008 */
[----:B------:R-:W-:Y:S01]  /*1cb0*/  IMAD R3, R14, R12, R3 ;  /* 0x0000000c0e037224 */ /* 0x000fe200078e0203 */
[----:B------:R-:W-:Y:S01]  /*1cc0*/  @P3 MOV R2, R24 ;  /* 0x0000001800023202 */ /* 0x000fe20000000f00 */
[----:B------:R-:W-:Y:S01]  /*1cd0*/  @!P3 IMAD.IADD R11, R19, 0x1, R0 ;  /* 0x00000001130bb824 */ /* 0x000fe200078e0200 */
[----:B------:R-:W-:Y:S01]  /*1ce0*/  @!P3 MOV R2, R18 ;  /* 0x000000120002b202 */ /* 0x000fe20000000f00 */
[----:B------:R-:W-:Y:S01]  /*1cf0*/  IMAD.IADD R3, R9, 0x1, R3 ;  /* 0x0000000109037824 */ /* 0x000fe200078e0203 */
[----:B------:R-:W-:Y:S02]  /*1d00*/  MOV R0, R8 ;  /* 0x0000000800007202 */ /* 0x000fe40000000f00 */
[----:B------:R-:W-:Y:S02]  /*1d10*/  MOV R9, R5 ;  /* 0x0000000500097202 */ /* 0x000fe40000000f00 */
[----:B-1----:R-:W-:Y:S02]  /*1d20*/  MOV R13, R7 ;  /* 0x00000007000d7202 */ /* 0x002fe40000000f00 */
.L_x_1836:
[----:B------:R-:W-:Y:S05]  /*1d30*/  BSYNC B0 ;  /* 0x0000000000007941 */ /* 0x000fea0003800000 */
.L_x_1834:
        /* <DEDUP_REMOVED lines=13> */
[C---:B------:R-:W-:Y:S02]  /*1e10*/  LOP3.LUT R15, R21.reuse, 0xfffffff0, RZ, 0xc0, !PT ;  /* 0xfffffff0150f7812 */ /* 0x040fe400078ec0ff */
[----:B------:R-:W-:Y:S01]  /*1e20*/  SHF.R.S32.HI R70, RZ, 0x4, R21 ;  /* 0x00000004ff467819 */ /* 0x000fe20000011415 */
[C---:B------:R-:W-:Y:S01]  /*1e30*/  IMAD.IADD R68, R56.reuse, 0x1, -R19 ;  /* 0x0000000138447824 */ /* 0x040fe200078e0a13 */
[----:B------:R-:W-:Y:S01]  /*1e40*/  SHF.R.S32.HI R166, RZ, 0x3, R166 ;  /* 0x00000003ffa67819 */ /* 0x000fe200000114a6 */
[----:B------:R-:W-:Y:S01]  /*1e50*/  IMAD.IADD R6, R56, 0x1, -R15 ;  /* 0x0000000138067824 */ /* 0x000fe200078e0a0f */
[----:B------:R-:W-:Y:S01]  /*1e60*/  LEA.HI R21, R21, R70, RZ, 0x1 ;  /* 0x0000004615157211 */ /* 0x000fe200078f08ff */
[----:B------:R-:W-:-:S02]  /*1e70*/  IMAD.SHL.U32 R14, R68, 0x8, RZ ;  /* 0x00000008440e7824 */ /* 0x000fc400078e00ff */
[----:B------:R-:W-:Y:S01]  /*1e80*/  IMAD.SHL.U32 R19, R166, 0x40, RZ ;  /* 0x00000040a6137824 */ /* 0x000fe200078e00ff */
        /* <DEDUP_REMOVED lines=9> */
[----:B------:R-:W-:Y:S01]  /*1f20*/  SHF.R.S32.HI R15, RZ, 0x1f, R14 ;  /* 0x0000001fff0f7819 */ /* 0x000fe2000001140e */
[----:B------:R-:W-:Y:S02]  /*1f30*/  IMAD R8, R23, R64, RZ ;  /* 0x0000004017087224 */ /* 0x000fe400078e02ff */
[----:B------:R-:W-:Y:S01]  /*1f40*/  IMAD.IADD R19, R6, 0x1, -R19 ;  /* 0x0000000106137824 */ /* 0x000fe200078e0a13 */
[----:B------:R-:W-:Y:S01]  /*1f50*/  LEA.HI R6, R7, R56, RZ, 0x6 ;  /* 0x0000003807067211 */ /* 0x000fe200078f30ff */
[----:B------:R-:W-:Y:S02]  /*1f60*/  IMAD.X R23, R15, 0x1, R11, P0 ;  /* 0x000000010f177824 */ /* 0x000fe400000e060b */
[----:B------:R-:W-:-:S02]  /*1f70*/  IMAD.SHL.U32 R7, R19, 0x40, RZ ;  /* 0x0000004013077824 */ /* 0x000fc400078e00ff */
[C---:B------:R-:W-:Y:S02]  /*1f80*/  IMAD R8, R9.reuse, R65, R8 ;  /* 0x0000004109087224 */ /* 0x040fe400078e0208 */
[----:B------:R-:W-:Y:S01]  /*1f90*/  IMAD.WIDE.U32 R22, R9, R64, R22 ;  /* 0x0000004009167225 */ /* 0x000fe200078e0016 */
[----:B------:R-:W-:-:S03]  /*1fa0*/  LOP3.LUT R7, R7, 0x1c0, RZ, 0xc0, !PT ;  /* 0x000001c007077812 */ /* 0x000fc600078ec0ff */
[----:B------:R-:W-:Y:S02]  /*1fb0*/  IMAD.SHL.U32 R9, R6, 0x8, RZ ;  /* 0x0000000806097824 */ /* 0x000fe400078e00ff */
[----:B------:R-:W-:Y:S01]  /*1fc0*/  IMAD.SHL.U32 R6, R70, 0x8, RZ ;  /* 0x0000000846067824 */ /* 0x000fe200078e00ff */
[----:B------:R-:W-:-:S04]  /*1fd0*/  SHF.R.S32.HI R72, RZ, 0x1f, R217 ;  /* 0x0000001fff487819 */ /* 0x000fc800000114d9 */
[----:B------:R-:W-:Y:S02]  /*1fe0*/  LOP3.LUT R6, R7, 0x8, R6, 0xf8, !PT ;  /* 0x0000000807067812 */ /* 0x000fe400078ef806 */
[----:B------:R-:W-:Y:S02]  /*1ff0*/  SHF.R.U32.HI R7, RZ, 0x3, R7 ;  /* 0x00000003ff077819 */ /* 0x000fe40000011607 */
[C---:B------:R-:W-:Y:S02]  /*2000*/  LOP3.LUT P1, RZ, R19.reuse, 0x4, RZ, 0xc0, !PT ;  /* 0x0000000413ff7812 */ /* 0x040fe4000782c0ff */
[----:B------:R-:W-:Y:S02]  /*2010*/  LOP3.LUT P0, RZ, R19, 0x2, RZ, 0xc0, !PT ;  /* 0x0000000213ff7812 */ /* 0x000fe4000780c0ff */
[----:B------:R-:W-:Y:S02]  /*2020*/  LOP3.LUT R54, R6, R7, RZ, 0x3c, !PT ;  /* 0x0000000706367212 */ /* 0x000fe400078e3cff */
[----:B------:R-:W-:-:S04]  /*2030*/  LOP3.LUT R10, R21, R10, RZ, 0x3c, !PT ;  /* 0x0000000a150a7212 */ /* 0x000fc800078e3cff */
[----:B------:R-:W-:Y:S01]  /*2040*/  LOP3.LUT R152, R10, 0xfffffe00, R9, 0xf8, !PT ;  /* 0xfffffe000a987812 */ /* 0x000fe200078ef809 */
[----:B------:R-:W-:-:S04]  /*2050*/  IMAD R9, R29, R13, RZ ;  /* 0x0000000d1d097224 */ /* 0x000fc800078e02ff */
[-C--:B------:R-:W-:Y:S02]  /*2060*/  IMAD R160, R12, R28.reuse, R9 ;  /* 0x0000001c0ca07224 */ /* 0x080fe400078e0209 */
[----:B------:R-:W-:Y:S02]  /*2070*/  VIADD R10, R14, 0x80 ;  /* 0x000000800e0a7836 */ /* 0x000fe40000000000 */
[----:B------:R-:W-:Y:S01]  /*2080*/  IMAD.IADD R23, R23, 0x1, R8 ;  /* 0x0000000117177824 */ /* 0x000fe200078e0208 */
[----:B------:R-:W-:Y:S01]  /*2090*/  SHF.R.S32.HI R167, RZ, 0x1f, R166 ;  /* 0x0000001fffa77819 */ /* 0x000fe200000114a6 */
[----:B------:R-:W-:-:S04]  /*20a0*/  IMAD.WIDE.U32 R22, R13, R28, R22 ;  /* 0x0000001c0d167225 */ /* 0x000fc800078e0016 */
[----:B------:R-:W-:Y:S01]  /*20b0*/  IMAD.WIDE R170, R213, 0x40, R166 ;  /* 0x00000040d5aa7825 */ /* 0x000fe200078e02a6 */
[----:B------:R-:W-:-:S03]  /*20c0*/  IADD3 R161, R23, R160, RZ ;  /* 0x000000a017a17210 */ /* 0x000fc60007ffe0ff */
        /* <DEDUP_REMOVED lines=20> */
[----:B------:R-:W-:Y:S01]  /*2210*/  @!P3 IMAD.WIDE.U32 R26, R26, R217, RZ ;  /* 0x000000d91a1ab225 */ /* 0x000fe200078e00ff */
[----:B------:R-:W-:-:S03]  /*2220*/  @P3 MOV R6, R18 ;  /* 0x0000001200063202 */ /* 0x000fc60000000f00 */
[----:B------:R-:W-:Y:S02]  /*2230*/  IMAD.SHL.U32 R11, R2, 0x40, RZ ;  /* 0x00000040020b7824 */ /* 0x000fe400078e00ff */
[----:B------:R-:W-:Y:S02]  /*2240*/  @!P3 IMAD.MOV.U32 R6, RZ, RZ, R26 ;  /* 0x000000ffff06b224 */ /* 0x000fe400078e001a */
[----:B------:R-:W-:Y:S01]  /*2250*/  @P3 IMAD.IADD R7, R19, 0x1, R7 ;  /* 0x0000000113073824 */ /* 0x000fe200078e0207 */
[----:B------:R-:W-:Y:S01]  /*2260*/  LOP3.LUT R54, R54, 0xfffffe00, R11, 0xf8, !PT ;  /* 0xfffffe0036367812 */ /* 0x000fe200078ef80b */
[----:B------:R-:W-:Y:S01]  /*2270*/  @!P3 IMAD.IADD R7, R27, 0x1, R4 ;  /* 0x000000011b07b824 */ /* 0x000fe200078e0204 */
[C---:B------:R-:W-:Y:S01]  /*2280*/  IADD3 R6, P2, R14.reuse, R6, RZ ;  /* 0x000000060e067210 */ /* 0x040fe20007f5e0ff */
[----:B------:R-:W-:Y:S01]  /*2290*/  VIADD R11, R14, 0x40 ;  /* 0x000000400e0b7836 */ /* 0x000fe20000000000 */
[----:B------:R-:W-:Y:S01]  /*22a0*/  SHF.R.S32.HI R2, RZ, 0x1f, R215 ;  /* 0x0000001fff027819 */ /* 0x000fe200000114d7 */
        /* <DEDUP_REMOVED lines=19> */
[----:B------:R-:W-:Y:S01]  /*23e0*/  @!P4 IMAD.MOV.U32 R20, RZ, RZ, RZ ;  /* 0x000000ffff14c224 */ /* 0x000fe200078e00ff */
[----:B------:R-:W-:Y:S02]  /*23f0*/  IADD3.X R155, R15, R3, RZ, P2, !PT ;  /* 0x000000030f9b7210 */ /* 0x000fe400017fe4ff */
[----:B------:R-:W-:Y:S01]  /*2400*/  ISETP.GT.AND P4, PT, R133, R94, PT ;  /* 0x0000005e8500720c */ /* 0x000fe20003f84270 */
        /* <DEDUP_REMOVED lines=10> */
[----:B-1----:R-:W-:Y:S06]  /*24b0*/  @!P4 BRA `(.L_x_1837) ;  /* 0x0000008c0064c947 */ /* 0x002fec0003800000 */
        /* <DEDUP_REMOVED lines=152> */
.L_x_1931:
        /* <DEDUP_REMOVED lines=23> */
.L_x_1839:
[----:B------:R-:W-:Y:S05]  /*2fb0*/  BSYNC B0 ;  /* 0x0000000000007941 */ /* 0x000fea0003800000 */
.L_x_1838:
        /* <DEDUP_REMOVED lines=15> */
.L_x_1841:
[----:B------:R-:W-:Y:S05]  /*30b0*/  BSYNC B0 ;  /* 0x0000000000007941 */ /* 0x000fea0003800000 */
.L_x_1840:
        /* <DEDUP_REMOVED lines=15> */
.L_x_1843:
[----:B------:R-:W-:Y:S05]  /*31b0*/  BSYNC B0 ;  /* 0x0000000000007941 */ /* 0x000fea0003800000 */
.L_x_1842:
        /* <DEDUP_REMOVED lines=15> */
.L_x_1845:
[----:B------:R-:W-:Y:S05]  /*32b0*/  BSYNC B0 ;  /* 0x0000000000007941 */ /* 0x000fea0003800000 */
.L_x_1844:
        /* <DEDUP_REMOVED lines=66> */
.L_x_1852:
[----:B------:R-:W-:Y:S05]  /*36e0*/  BSYNC B0 ;  /* 0x0000000000007941 */ /* 0x000fea0003800000 */
.L_x_1851:
        /* <DEDUP_REMOVED lines=48> */
.L_x_1854:
[----:B------:R-:W-:Y:S05]  /*39f0*/  BSYNC B0 ;  /* 0x0000000000007941 */ /* 0x000fea0003800000 */
.L_x_1853:
        /* <DEDUP_REMOVED lines=47> */
.L_x_1850:
[----:B------:R-:W-:Y:S05]  /*3cf0*/  BSYNC B1 ;  /* 0x0000000000017941 */ /* 0x000fea0003800000 */
.L_x_1849:
        /* <DEDUP_REMOVED lines=65> */
.L_x_1858:
[----:B------:R-:W-:Y:S05]  /*4110*/  BSYNC B0 ;  /* 0x0000000000007941 */ /* 0x000fea0003800000 */
.L_x_1857:
        /* <DEDUP_REMOVED lines=51> */
.L_x_1860:
[----:B------:R-:W-:Y:S05]  /*4450*/  BSYNC B0 ;  /* 0x0000000000007941 */ /* 0x000fea0003800000 */
.L_x_1859:
        /* <DEDUP_REMOVED lines=50> */
.L_x_1856:
[----:B------:R-:W-:Y:S05]  /*4780*/  BSYNC B1 ;  /* 0x0000000000017941 */ /* 0x000fea0003800000 */
.L_x_1855:
        /* <DEDUP_REMOVED lines=65> */
.L_x_1864:
[----:B------:R-:W-:Y:S05]  /*4ba0*/  BSYNC B0 ;  /* 0x0000000000007941 */ /* 0x000fea0003800000 */
.L_x_1863:
        /* <DEDUP_REMOVED lines=51> */
.L_x_1866:
[----:B------:R-:W-:Y:S05]  /*4ee0*/  BSYNC B0 ;  /* 0x0000000000007941 */ /* 0x000fea0003800000 */
.L_x_1865:
        /* <DEDUP_REMOVED lines=50> */
.L_x_1862:
[----:B------:R-:W-:Y:S05]  /*5210*/  BSYNC B1 ;  /* 0x0000000000017941 */ /* 0x000fea0003800000 */
.L_x_1861:
        /* <DEDUP_REMOVED lines=67> */
.L_x_1870:
[----:B------:R-:W-:Y:S05]  /*5650*/  BSYNC B0 ;  /* 0x0000000000007941 */ /* 0x000fea0003800000 */
.L_x_1869:
        /* <DEDUP_REMOVED lines=51> */
.L_x_1872:
[----:B------:R-:W-:Y:S05]  /*5990*/  BSYNC B0 ;  /* 0x0000000000007941 */ /* 0x000fea0003800000 */
.L_x_1871:
        /* <DEDUP_REMOVED lines=50> */
.L_x_1868:
[----:B------:R-:W-:Y:S05]  /*5cc0*/  BSYNC B1 ;  /* 0x0000000000017941 */ /* 0x000fea0003800000 */
.L_x_1867:
[----:B------:R-:W2:Y:S02]  /*5cd0*/  LD.E R3, desc[UR6][R16.64+0xd0] ;  /* 0x0000d00610037980 */ /* 0x000ea4000c101900 */
[----:B--2---:R-:W-:Y:S05]  /*5ce0*/  IMAD.U32 R3, R3, -0x20, RZ ;  /* 0xffffffe003037824 */ /* 0x004fea00078e00ff */
[C---:B------:R-:W-:Y:S02]  /*5cf0*/  LEA R18, P1, R3.reuse, R18, 0x1 ;  /* 0x0000001203127211 */ /* 0x040fe400078208ff */
[C---:B------:R-:W-:Y:S02]  /*5d00*/  LEA R58, P0, R3.reuse, R58, 0x1 ;  /* 0x0000003a033a7211 */ /* 0x040fe400078008ff */
[C---:B------:R-:W-:Y:S02]  /*5d10*/  LEA.HI.X.SX32 R19, R3.reuse, R19, 0x1, P1 ;  /* 0x0000001303137211 */ /* 0x040fe400008f0eff */
[----:B------:R-:W-:Y:S01]  /*5d20*/  LEA.HI.X.SX32 R59, R3, R59, 0x1, P0 ;  /* 0x0000003b033b7211 */ /* 0x000fe200000f0eff */
[----:B------:R-:W-:Y:S05]  /*5d30*/  BRA `(.L_x_1873) ;  /* 0x0000004c00a87947 */ /* 0x000fea0003800000 */
.L_x_1848:
        /* <DEDUP_REMOVED lines=89> */
.L_x_1879:
[----:B------:R-:W-:Y:S05]  /*62d0*/  BSYNC B0 ;  /* 0x0000000000007941 */ /* 0x000fea0003800000 */
.L_x_1878:
[----:B-----5:R2:W-:Y:S02]  /*62e0*/  ST.E.128 desc[UR6][R124.64], R48 ;  /* 0x000000307c007985 */ /* 0x0205e4000c101d06 */
.L_x_1877:
[----:B------:R-:W-:Y:S05]  /*62f0*/  BSYNC B1 ;  /* 0x0000000000017941 */ /* 0x000fea0003800000 */
.L_x_1876:
        /* <DEDUP_REMOVED lines=87> */
.L_x_1883:
[----:B------:R-:W-:Y:S05]  /*6870*/  BSYNC B0 ;  /* 0x0000000000007941 */ /* 0x000fea0003800000 */
.L_x_1882:
[----:B-----5:R3:W-:Y:S02]  /*6880*/  ST.E.128 desc[UR6][R124.64+0x80], R48 ;  /* 0x000080307c007985 */ /* 0x0207e4000c101d06 */
.L_x_1881:
[----:B------:R-:W-:Y:S05]  /*6890*/  BSYNC B1 ;  /* 0x0000000000017941 */ /* 0x000fea0003800000 */
.L_x_1880:
        /* <DEDUP_REMOVED lines=86> */
.L_x_1885:
[----:B------:R-:W-:Y:S05]  /*6e00*/  BSYNC B0 ;  /* 0x0000000000007941 */ /* 0x000fea0003800000 */
.L_x_1884:
[----:B-----5:R4:W-:Y:S02]  /*6e10*/  ST.E.128 desc[UR6][R124.64+0x100], R48 ;  /* 0x000100307c007985 */ /* 0x0209e4000c101d06 */
.L_x_1875:
[----:B------:R-:W-:Y:S05]  /*6e20*/  BSYNC B2 ;  /* 0x0000000000027941 */ /* 0x000fea0003800000 */
.L_x_1874:
        /* <DEDUP_REMOVED lines=99> */
.L_x_1891:
[----:B------:R-:W-:Y:S05]  /*7460*/  BSYNC B0 ;  /* 0x0000000000007941 */ /* 0x000fea0003800000 */
.L_x_1890:
[----:B-----5:R3:W-:Y:S02]  /*7470*/  ST.E.128 desc[UR6][R190.64], R48 ;  /* 0x00000030be007985 */ /* 0x0207e4000c101d06 */
.L_x_1889:
[----:B------:R-:W-:Y:S05]  /*7480*/  BSYNC B1 ;  /* 0x0000000000017941 */ /* 0x000fea0003800000 */
.L_x_1888:
        /* <DEDUP_REMOVED lines=94> */
.L_x_1895:
[----:B------:R-:W-:Y:S05]  /*7a70*/  BSYNC B0 ;  /* 0x0000000000007941 */ /* 0x000fea0003800000 */
.L_x_1894:
[----:B-----5:R3:W-:Y:S02]  /*7a80*/  ST.E.128 desc[UR6][R190.64], R48 ;  /* 0x00000030be007985 */ /* 0x0207e4000c101d06 */
.L_x_1893:
[----:B------:R-:W-:Y:S05]  /*7a90*/  BSYNC B1 ;  /* 0x0000000000017941 */ /* 0x000fea0003800000 */
.L_x_1892:
        /* <DEDUP_REMOVED lines=93> */
.L_x_1897:
[----:B------:R-:W-:Y:S05]  /*8070*/  BSYNC B0 ;  /* 0x0000000000007941 */ /* 0x000fea0003800000 */
.L_x_1896:
[----:B-----5:R3:W-:Y:S02]  /*8080*/  ST.E.128 desc[UR6][R190.64], R48 ;  /* 0x00000030be007985 */ /* 0x0207e4000c101d06 */
.L_x_1887:
[----:B------:R-:W-:Y:S05]  /*8090*/  BSYNC B2 ;  /* 0x0000000000027941 */ /* 0x000fea0003800000 */
.L_x_1886:
        /* <DEDUP_REMOVED lines=99> */
.L_x_1903:
[----:B------:R-:W-:Y:S05]  /*86d0*/  BSYNC B0 ;  /* 0x0000000000007941 */ /* 0x000fea0003800000 */
.L_x_1902:
[----:B-----5:R3:W-:Y:S02]  /*86e0*/  ST.E.128 desc[UR6][R190.64], R48 ;  /* 0x00000030be007985 */ /* 0x0207e4000c101d06 */
.L_x_1901:
[----:B------:R-:W-:Y:S05]  /*86f0*/  BSYNC B1 ;  /* 0x0000000000017941 */ /* 0x000fea0003800000 */
.L_x_1900:
        /* <DEDUP_REMOVED lines=94> */
.L_x_1907:
[----:B------:R-:W-:Y:S05]  /*8ce0*/  BSYNC B0 ;  /* 0x0000000000007941 */ /* 0x000fea0003800000 */
.L_x_1906:
[----:B-----5:R3:W-:Y:S02]  /*8cf0*/  ST.E.128 desc[UR6][R190.64], R48 ;  /* 0x00000030be007985 */ /* 0x0207e4000c101d06 */
.L_x_1905:
[----:B------:R-:W-:Y:S05]  /*8d00*/  BSYNC B1 ;  /* 0x0000000000017941 */ /* 0x000fea0003800000 */
.L_x_1904:
        /* <DEDUP_REMOVED lines=93> */
.L_x_1909:
[----:B------:R-:W-:Y:S05]  /*92e0*/  BSYNC B0 ;  /* 0x0000000000007941 */ /* 0x000fea0003800000 */
.L_x_1908:
[----:B-----5:R3:W-:Y:S02]  /*92f0*/  ST.E.128 desc[UR6][R190.64], R48 ;  /* 0x00000030be007985 */ /* 0x0207e4000c101d06 */
.L_x_1899:
[----:B------:R-:W-:Y:S05]  /*9300*/  BSYNC B2 ;  /* 0x0000000000027941 */ /* 0x000fea0003800000 */
.L_x_1898:
        /* <DEDUP_REMOVED lines=101> */
.L_x_1915:
[----:B------:R-:W-:Y:S05]  /*9960*/  BSYNC B0 ;  /* 0x0000000000007941 */ /* 0x000fea0003800000 */
.L_x_1914:
[----:B-----5:R3:W-:Y:S02]  /*9970*/  ST.E.128 desc[UR6][R186.64], R48 ;  /* 0x00000030ba007985 */ /* 0x0207e4000c101d06 */
.L_x_1913:
[----:B------:R-:W-:Y:S05]  /*9980*/  BSYNC B1 ;  /* 0x0000000000017941 */ /* 0x000fea0003800000 */
.L_x_1912:
        /* <DEDUP_REMOVED lines=94> */
.L_x_1919:
[----:B------:R-:W-:Y:S05]  /*9f70*/  BSYNC B0 ;  /* 0x0000000000007941 */ /* 0x000fea0003800000 */
.L_x_1918:
[----:B-----5:R3:W-:Y:S02]  /*9f80*/  ST.E.128 desc[UR6][R186.64], R48 ;  /* 0x00000030ba007985 */ /* 0x0207e4000c101d06 */
.L_x_1917:
[----:B------:R-:W-:Y:S05]  /*9f90*/  BSYNC B1 ;  /* 0x0000000000017941 */ /* 0x000fea0003800000 */
.L_x_1916:
        /* <DEDUP_REMOVED lines=93> */
.L_x_1921:
[----:B------:R-:W-:Y:S05]  /*a570*/  BSYNC B0 ;  /* 0x0000000000007941 */ /* 0x000fea0003800000 */
.L_x_1920:
[----:B-----5:R3:W-:Y:S02]  /*a580*/  ST.E.128 desc[UR6][R188.64], R48 ;  /* 0x00000030bc007985 */ /* 0x0207e4000c101d06 */
.L_x_1911:
[----:B------:R-:W-:Y:S05]  /*a590*/  BSYNC B2 ;  /* 0x0000000000027941 */ /* 0x000fea0003800000 */
.L_x_1910:
[----:B------:R-:W4:Y:S02]  /*a5a0*/  LD.E R3, desc[UR6][R16.64+0xd0] ;  /* 0x0000d00610037980 */ /* 0x000f24000c101900 */
[----:B----4-:R-:W-:Y:S05]  /*a5b0*/  IMAD.U32 R3, R3, -0x20, RZ ;  /* 0xffffffe003037824 */ /* 0x010fea00078e00ff */
[C---:B------:R-:W-:Y:S02]  /*a5c0*/  LEA R122, P1, R3.reuse, R122, 0x1 ;  /* 0x0000007a037a7211 */ /* 0x040fe400078208ff */
[C---:B------:R-:W-:Y:S02]  /*a5d0*/  LEA R120, P0, R3.reuse, R120, 0x1 ;  /* 0x0000007803787211 */ /* 0x040fe400078008ff */
[C---:B------:R-:W-:Y:S02]  /*a5e0*/  LEA.HI.X.SX32 R123, R3.reuse, R123, 0x1, P1 ;  /* 0x0000007b037b7211 */ /* 0x040fe400008f0eff */
[----:B------:R-:W-:Y:S01]  /*a5f0*/  LEA.HI.X.SX32 R121, R3, R121, 0x1, P0 ;  /* 0x0000007903797211 */ /* 0x000fe200000f0eff */
[----:B------:R-:W-:Y:S05]  /*a600*/  BRA `(.L_x_1873) ;  /* 0x0000000400747947 */ /* 0x000fea0003800000 */
.L_x_1847:
        /* <DEDUP_REMOVED lines=18> */
.L_x_1923:
[----:B------:R-:W-:Y:S05]  /*a730*/  BSYNC B0 ;  /* 0x0000000000007941 */ /* 0x000fea0003800000 */
.L_x_1922:
        /* <DEDUP_REMOVED lines=24> */
.L_x_1925:
[----:B------:R-:W-:Y:S05]  /*a8c0*/  BSYNC B0 ;  /* 0x0000000000007941 */ /* 0x000fea0003800000 */
.L_x_1924:
        /* <DEDUP_REMOVED lines=24> */
.L_x_1927:
[----:B------:R-:W-:Y:S05]  /*aa50*/  BSYNC B0 ;  /* 0x0000000000007941 */ /* 0x000fea0003800000 */
.L_x_1926:
        /* <DEDUP_REMOVED lines=24> */
.L_x_1873:
[----:B------:R-:W-:Y:S05]  /*abe0*/  BSYNC B3 ;  /* 0x0000000000037941 */ /* 0x000fea0003800000 */
.L_x_1846:
        /* <DEDUP_REMOVED lines=89> */
.L_x_1929:
        /* <DEDUP_REMOVED lines=8> */
.L_x_1930:
[----:B------:R-:W-:Y:S05]  /*b200*/  BSYNC B0 ;  /* 0x0000000000007941 */ /* 0x000fea0003800000 */
.L_x_1928:
[----:B------:R-:W-:Y:S04]  /*b210*/  IADD3 R9, R9, -0x1, RZ ;  /* 0xffffffff09097810 */ /* 0x000fe80007ffe0ff */
[----:B------:R-:W-:Y:S11]  /*b220*/  ISETP.GT.AND P0, PT, R9, R94, PT ;  /* 0x0000005e0900720c */ /* 0x000ff60003f04270 */
[----:B------:R-:W-:Y:S02]  /*b230*/  @!UPT UIADD3 URZ, URZ, URZ, URZ ;  /* 0x0000003f3f3ff290 */ /* 0x000fe4000fffe03f */
[----:B------:R-:W-:Y:S05]  /*b240*/  @P0 BRA `(.L_x_1931) ;  /* 0xffffff7800fc0947 */ /* 0x000fea000383ffff */
.L_x_1837:
        /* <DEDUP_REMOVED lines=108> */
.L_x_1940:
[----:B------:R-:W-:Y:S05]  /*b910*/  BSYNC B0 ;  /* 0x0000000000007941 */ /* 0x000fea0003800000 */
.L_x_1939:
[----:B-----5:R3:W-:Y:S02]  /*b920*/  STS.128 [R220], R20 ;  /* 0x00000014dc007388 */ /* 0x0207e40000000c00 */
.L_x_1938:
[----:B------:R-:W-:Y:S05]  /*b930*/  BSYNC B1 ;  /* 0x0000000000017941 */ /* 0x000fea0003800000 */
.L_x_1937:
        /* <DEDUP_REMOVED lines=46> */
.L_x_1944:
[----:B------:R-:W-:Y:S05]  /*bc20*/  BSYNC B0 ;  /* 0x0000000000007941 */ /* 0x000fea0003800000 */
.L_x_1943:
[----:B-----5:R1:W-:Y:S02]  /*bc30*/  STS.128 [R220+0x2000], R20 ;  /* 0x00200014dc007388 */ /* 0x0203e40000000c00 */
.L_x_1942:
[----:B------:R-:W-:Y:S05]  /*bc40*/  BSYNC B1 ;  /* 0x0000000000017941 */ /* 0x000fea0003800000 */
.L_x_1941:
        /* <DEDUP_REMOVED lines=45> */
.L_x_1946:
[----:B------:R-:W-:Y:S05]  /*bf20*/  BSYNC B0 ;  /* 0x0000000000007941 */ /* 0x000fea0003800000 */
.L_x_1945:
[----:B-----5:R3:W-:Y:S02]  /*bf30*/  STS.128 [R220+0x4000], R20 ;  /* 0x00400014dc007388 */ /* 0x0207e40000000c00 */
.L_x_1936:
[----:B------:R-:W-:Y:S05]  /*bf40*/  BSYNC B2 ;  /* 0x0000000000027941 */ /* 0x000fea0003800000 */
.L_x_1935:
        /* <DEDUP_REMOVED lines=51> */
.L_x_1952:
[----:B------:R-:W-:Y:S05]  /*c280*/  BSYNC B0 ;  /* 0x0000000000007941 */ /* 0x000fea0003800000 */
.L_x_1951:
[----:B-----5:R3:W-:Y:S02]  /*c290*/  STS.128 [R220+0x800], R20 ;  /* 0x00080014dc007388 */ /* 0x0207e40000000c00 */
.L_x_1950:
[----:B------:R-:W-:Y:S05]  /*c2a0*/  BSYNC B1 ;  /* 0x0000000000017941 */ /* 0x000fea0003800000 */
.L_x_1949:
        /* <DEDUP_REMOVED lines=46> */
.L_x_1956:
[----:B------:R-:W-:Y:S05]  /*c590*/  BSYNC B0 ;  /* 0x0000000000007941 */ /* 0x000fea0003800000 */
.L_x_1955:
[----:B-----5:R3:W-:Y:S02]  /*c5a0*/  STS.128 [R220+0x2800], R20 ;  /* 0x00280014dc007388 */ /* 0x0207e40000000c00 */
.L_x_1954:
[----:B------:R-:W-:Y:S05]  /*c5b0*/  BSYNC B1 ;  /* 0x0000000000017941 */ /* 0x000fea0003800000 */
.L_x_1953:
        /* <DEDUP_REMOVED lines=45> */
.L_x_1958:
[----:B------:R-:W-:Y:S05]  /*c890*/  BSYNC B0 ;  /* 0x0000000000007941 */ /* 0x000fea0003800000 */
.L_x_1957:
[----:B-----5:R1:W-:Y:S02]  /*c8a0*/  STS.128 [R220+0x4800], R40 ;  /* 0x00480028dc007388 */ /* 0x0203e40000000c00 */
.L_x_1948:
[----:B------:R-:W-:Y:S05]  /*c8b0*/  BSYNC B2 ;  /* 0x0000000000027941 */ /* 0x000fea0003800000 */
.L_x_1947:
        /* <DEDUP_REMOVED lines=51> */
.L_x_1964:
[----:B------:R-:W-:Y:S05]  /*cbf0*/  BSYNC B0 ;  /* 0x0000000000007941 */ /* 0x000fea0003800000 */
.L_x_1963:
[----:B-----5:R3:W-:Y:S02]  /*cc00*/  STS.128 [R220+0x1000], R20 ;  /* 0x00100014dc007388 */ /* 0x0207e40000000c00 */
.L_x_1962:
[----:B------:R-:W-:Y:S05]  /*cc10*/  BSYNC B1 ;  /* 0x0000000000017941 */ /* 0x000fea0003800000 */
.L_x_1961:
        /* <DEDUP_REMOVED lines=46> */
.L_x_1968:
[----:B------:R-:W-:Y:S05]  /*cf00*/  BSYNC B0 ;  /* 0x0000000000007941 */ /* 0x000fea0003800000 */
.L_x_1967:
[----:B-----5:R3:W-:Y:S02]  /*cf10*/  STS.128 [R220+0x3000], R20 ;  /* 0x00300014dc007388 */ /* 0x0207e40000000c00 */
.L_x_1966:
[----:B------:R-:W-:Y:S05]  /*cf20*/  BSYNC B1 ;  /* 0x0000000000017941 */ /* 0x000fea0003800000 */
.L_x_1965:
        /* <DEDUP_REMOVED lines=45> */
.L_x_1970:
[----:B------:R-:W-:Y:S05]  /*d200*/  BSYNC B0 ;  /* 0x0000000000007941 */ /* 0x000fea0003800000 */
.L_x_1969:
[----:B-----5:R1:W-:Y:S02]  /*d210*/  STS.128 [R220+0x5000], R36 ;  /* 0x00500024dc007388 */ /* 0x0203e40000000c00 */
.L_x_1960:
[----:B------:R-:W-:Y:S05]  /*d220*/  BSYNC B2 ;  /* 0x0000000000027941 */ /* 0x000fea0003800000 */
.L_x_1959:
        /* <DEDUP_REMOVED lines=50> */
.L_x_1975:
[----:B------:R-:W-:Y:S05]  /*d550*/  BSYNC B0 ;  /* 0x0000000000007941 */ /* 0x000fea0003800000 */
.L_x_1974:
[----:B-----5:R3:W-:Y:S02]  /*d560*/  STS.128 [R220+0x1800], R20 ;  /* 0x00180014dc007388 */ /* 0x0207e40000000c00 */
.L_x_1973:
[----:B------:R-:W-:Y:S05]  /*d570*/  BSYNC B1 ;  /* 0x0000000000017941 */ /* 0x000fea0003800000 */
.L_x_1972:
        /* <DEDUP_REMOVED lines=46> */
.L_x_1979:
[----:B------:R-:W-:Y:S05]  /*d860*/  BSYNC B0 ;  /* 0x0000000000007941 */ /* 0x000fea0003800000 */
.L_x_1978:
[----:B-----5:R1:W-:Y:S02]  /*d870*/  STS.128 [R220+0x3800], R12 ;  /* 0x0038000cdc007388 */ /* 0x0203e40000000c00 */
.L_x_1977:
[----:B------:R-:W-:Y:S05]  /*d880*/  BSYNC B1 ;  /* 0x0000000000017941 */ /* 0x000fea0003800000 */
.L_x_1976:
        /* <DEDUP_REMOVED lines=45> */
.L_x_1981:
[----:B------:R-:W-:Y:S05]  /*db60*/  BSYNC B0 ;  /* 0x0000000000007941 */ /* 0x000fea0003800000 */
.L_x_1980:
[----:B-----5:R1:W-:Y:S01]  /*db70*/  STS.128 [R220+0x5800], R12 ;  /* 0x0058000cdc007388 */ /* 0x0203e20000000c00 */
[----:B------:R-:W-:Y:S05]  /*db80*/  BRA `(.L_x_1971) ;  /* 0x0000004c00007947 */ /* 0x000fea0003800000 */
.L_x_1934:
        /* <DEDUP_REMOVED lines=89> */
.L_x_1987:
[----:B------:R-:W-:Y:S05]  /*e120*/  BSYNC B0 ;  /* 0x0000000000007941 */ /* 0x000fea0003800000 */
.L_x_1986:
[----:B-----5:R3:W-:Y:S02]  /*e130*/  STS.128 [R220], R32 ;  /* 0x00000020dc007388 */ /* 0x0207e40000000c00 */
.L_x_1985:
[----:B------:R-:W-:Y:S05]  /*e140*/  BSYNC B1 ;  /* 0x0000000000017941 */ /* 0x000fea0003800000 */
.L_x_1984:
        /* <DEDUP_REMOVED lines=87> */
.L_x_1991:
[----:B------:R-:W-:Y:S05]  /*e6c0*/  BSYNC B0 ;  /* 0x0000000000007941 */ /* 0x000fea0003800000 */
.L_x_1990:
[----:B-----5:R1:W-:Y:S02]  /*e6d0*/  STS.128 [R220+0x2000], R32 ;  /* 0x00200020dc007388 */ /* 0x0203e40000000c00 */
.L_x_1989:
[----:B------:R-:W-:Y:S05]  /*e6e0*/  BSYNC B1 ;  /* 0x0000000000017941 */ /* 0x000fea0003800000 */
.L_x_1988:
        /* <DEDUP_REMOVED lines=86> */
.L_x_1993:
[----:B------:R-:W-:Y:S05]  /*ec50*/  BSYNC B0 ;  /* 0x0000000000007941 */ /* 0x000fea0003800000 */
.L_x_1992:
[----:B-----5:R3:W-:Y:S02]  /*ec60*/  STS.128 [R220+0x4000], R32 ;  /* 0x00400020dc007388 */ /* 0x0207e40000000c00 */
.L_x_1983:
[----:B------:R-:W-:Y:S05]  /*ec70*/  BSYNC B2 ;  /* 0x0000000000027941 */ /* 0x000fea0003800000 */
.L_x_1982:
        /* <DEDUP_REMOVED lines=92> */
.L_x_1999:
[----:B------:R-:W-:Y:S05]  /*f240*/  BSYNC B0 ;  /* 0x0000000000007941 */ /* 0x000fea0003800000 */
.L_x_1998:
[----:B-----5:R3:W-:Y:S02]  /*f250*/  STS.128 [R220+0x800], R32 ;  /* 0x00080020dc007388 */ /* 0x0207e40000000c00 */
.L_x_1997:
[----:B------:R-:W-:Y:S05]  /*f260*/  BSYNC B1 ;  /* 0x0000000000017941 */ /* 0x000fea0003800000 */
.L_x_1996:
        /* <DEDUP_REMOVED lines=87> */
.L_x_2003:
[----:B------:R-:W-:Y:S05]  /*f7e0*/  BSYNC B0 ;  /* 0x0000000000007941 */ /* 0x000fea0003800000 */
.L_x_2002:
[----:B-----5:R3:W-:Y:S02]  /*f7f0*/  STS.128 [R220+0x2800], R32 ;  /* 0x00280020dc007388 */ /* 0x0207e40000000c00 */
.L_x_2001:
[----:B------:R-:W-:Y:S05]  /*f800*/  BSYNC B1 ;  /* 0x0000000000017941 */ /* 0x000fea0003800000 */
.L_x_2000:
        /* <DEDUP_REMOVED lines=86> */
.L_x_2005:
[----:B------:R-:W-:Y:S05]  /*fd70*/  BSYNC B0 ;  /* 0x0000000000007941 */ /* 0x000fea0003800000 */
.L_x_2004:
[----:B-----5:R3:W-:Y:S02]  /*fd80*/  STS.128 [R220+0x4800], R32 ;  /* 0x00480020dc007388 */ /* 0x0207e40000000c00 */
.L_x_1995:
[----:B------:R-:W-:Y:S05]  /*fd90*/  BSYNC B2 ;  /* 0x0000000000027941 */ /* 0x000fea0003800000 */
.L_x_1994:
        /* <DEDUP_REMOVED lines=92> */
.L_x_2011:
[----:B------:R-:W-:Y:S05]  /*10360*/  BSYNC B0 ;  /* 0x0000000000007941 */ /* 0x000fea0003800000 */
.L_x_2010:
[----:B-----5:R3:W-:Y:S02]  /*10370*/  STS.128 [R220+0x1000], R32 ;  /* 0x00100020dc007388 */ /* 0x0207e40000000c00 */
.L_x_2009:
[----:B------:R-:W-:Y:S05]  /*10380*/  BSYNC B1 ;  /* 0x0000000000017941 */ /* 0x000fea0003800000 */
.L_x_2008:
        /* <DEDUP_REMOVED lines=87> */
.L_x_2015:
[----:B------:R-:W-:Y:S05]  /*10900*/  BSYNC B0 ;  /* 0x0000000000007941 */ /* 0x000fea0003800000 */
.L_x_2014:
[----:B-----5:R3:W-:Y:S02]  /*10910*/  STS.128 [R220+0x3000], R32 ;  /* 0x00300020dc007388 */ /* 0x0207e40000000c00 */
.L_x_2013:
[----:B------:R-:W-:Y:S05]  /*10920*/  BSYNC B1 ;  /* 0x0000000000017941 */ /* 0x000fea0003800000 */
.L_x_2012:
        /* <DEDUP_REMOVED lines=86> */
.L_x_2017:
[----:B------:R-:W-:Y:S05]  /*10e90*/  BSYNC B0 ;  /* 0x0000000000007941 */ /* 0x000fea0003800000 */
.L_x_2016:
[----:B-----5:R3:W-:Y:S02]  /*10ea0*/  STS.128 [R220+0x5000], R32 ;  /* 0x00500020dc007388 */ /* 0x0207e40000000c00 */
.L_x_2007:
[----:B------:R-:W-:Y:S05]  /*10eb0*/  BSYNC B2 ;  /* 0x0000000000027941 */ /* 0x000fea0003800000 */
.L_x_2006:
        /* <DEDUP_REMOVED lines=92> */
.L_x_2021:
[----:B------:R-:W-:Y:S05]  /*11480*/  BSYNC B0 ;  /* 0x0000000000007941 */ /* 0x000fea0003800000 */
.L_x_2020:
[----:B-----5:R1:W-:Y:S02]  /*11490*/  STS.128 [R220+0x1800], R20 ;  /* 0x00180014dc007388 */ /* 0x0203e40000000c00 */
.L_x_2019:
[----:B------:R-:W-:Y:S05]  /*114a0*/  BSYNC B1 ;  /* 0x0000000000017941 */ /* 0x000fea0003800000 */
.L_x_2018:
        /* <DEDUP_REMOVED lines=87> */
.L_x_2025:
[----:B------:R-:W-:Y:S05]  /*11a20*/  BSYNC B0 ;  /* 0x0000000000007941 */ /* 0x000fea0003800000 */
.L_x_2024:
[----:B-----5:R1:W-:Y:S02]  /*11a30*/  STS.128 [R220+0x3800], R12 ;  /* 0x0038000cdc007388 */ /* 0x0203e40000000c00 */
.L_x_2023:
[----:B------:R-:W-:Y:S05]  /*11a40*/  BSYNC B1 ;  /* 0x0000000000017941 */ /* 0x000fea0003800000 */
.L_x_2022:
        /* <DEDUP_REMOVED lines=89> */
.L_x_2027:
[----:B------:R-:W-:Y:S05]  /*11fe0*/  BSYNC B0 ;  /* 0x0000000000007941 */ /* 0x000fea0003800000 */
.L_x_2026:
[----:B-----5:R1:W-:Y:S01]  /*11ff0*/  STS.128 [R220+0x5800], R12 ;  /* 0x0058000cdc007388 */ /* 0x0203e20000000c00 */
[----:B------:R-:W-:Y:S05]  /*12000*/  BRA `(.L_x_1971) ;  /* 0x0000000400e07947 */ /* 0x000fea0003800000 */
.L_x_1933:
        /* <DEDUP_REMOVED lines=35> */
.L_x_2029:
[----:B------:R-:W-:Y:S05]  /*12240*/  BSYNC B0 ;  /* 0x0000000000007941 */ /* 0x000fea0003800000 */
.L_x_2028:
        /* <DEDUP_REMOVED lines=27> */
.L_x_2031:
[----:B------:R-:W-:Y:S05]  /*12400*/  BSYNC B0 ;  /* 0x0000000000007941 */ /* 0x000fea0003800000 */
.L_x_2030:
        /* <DEDUP_REMOVED lines=27> */
.L_x_2033:
[----:B------:R-:W-:Y:S05]  /*125c0*/  BSYNC B0 ;  /* 0x0000000000007941 */ /* 0x000fea0003800000 */
.L_x_2032:
        /* <DEDUP_REMOVED lines=28> */
.L_x_1971:
[----:B------:R-:W-:Y:S05]  /*12790*/  BSYNC B3 ;  /* 0x0000000000037941 */ /* 0x000fea0003800000 */
.L_x_1932:
        /* <DEDUP_REMOVED lines=32> */
.L_x_2036:
[----:B------:R2:W-:Y:S02]  /*129a0*/  STS.128 [R220+0xa000], RZ ;  /* 0x00a000ffdc007388 */ /* 0x0005e40000000c00 */
.L_x_2035:
[----:B------:R-:W-:Y:S05]  /*129b0*/  BSYNC B0 ;  /* 0x0000000000007941 */ /* 0x000fea0003800000 */
.L_x_2034:
        /* <DEDUP_REMOVED lines=31> */
.L_x_2039:
[----:B------:R3:W-:Y:S02]  /*12bb0*/  STS.128 [R220+0xa800], RZ ;  /* 0x00a800ffdc007388 */ /* 0x0007e40000000c00 */
.L_x_2038:
[----:B------:R-:W-:Y:S05]  /*12bc0*/  BSYNC B0 ;  /* 0x0000000000007941 */ /* 0x000fea0003800000 */
.L_x_2037:
        /* <DEDUP_REMOVED lines=33> */
.L_x_2042:
[----:B------:R3:W-:Y:S02]  /*12de0*/  STS.128 [R220+0xb000], RZ ;  /* 0x00b000ffdc007388 */ /* 0x0007e40000000c00 */
.L_x_2041:
[----:B------:R-:W-:Y:S05]  /*12df0*/  BSYNC B0 ;  /* 0x0000000000007941 */ /* 0x000fea0003800000 */
.L_x_2040:
        /* <DEDUP_REMOVED lines=35> */
.L_x_2044:
[----:B------:R-:W-:Y:S05]  /*13030*/  BSYNC B0 ;  /* 0x0000000000007941 */ /* 0x000fea0003800000 */
.L_x_2043:
        /* <DEDUP_REMOVED lines=30> */
.L_x_2047:
[----:B------:R3:W-:Y:S02]  /*13220*/  STS.128 [R220+0x10000], RZ ;  /* 0x010000ffdc007388 */ /* 0x0007e40000000c00 */
.L_x_2046:
[----:B------:R-:W-:Y:S05]  /*13230*/  BSYNC B0 ;  /* 0x0000000000007941 */ /* 0x000fea0003800000 */
.L_x_2045:
        /* <DEDUP_REMOVED lines=34> */
.L_x_2050:
[----:B------:R3:W-:Y:S02]  /*13460*/  STS.128 [R220+0x10800], RZ ;  /* 0x010800ffdc007388 */ /* 0x0007e40000000c00 */
.L_x_2049:
[----:B------:R-:W-:Y:S05]  /*13470*/  BSYNC B0 ;  /* 0x0000000000007941 */ /* 0x000fea0003800000 */
.L_x_2048:
        /* <DEDUP_REMOVED lines=36> */
.L_x_2053:
[----:B------:R3:W-:Y:S02]  /*136c0*/  STS.128 [R220+0x11000], RZ ;  /* 0x011000ffdc007388 */ /* 0x0007e40000000c00 */
.L_x_2052:
[----:B------:R-:W-:Y:S05]  /*136d0*/  BSYNC B0 ;  /* 0x0000000000007941 */ /* 0x000fea0003800000 */
.L_x_2051:
[----:B------:R-:W-:Y:S01]  /*136e0*/  ISETP.GE.AND P0, PT, R8, R5, PT ;  /* 0x000000050800720c */ /* 0x000fe20003f06270 */
[----:B------:R-:W-:Y:S01]  /*136f0*/  IMAD.SHL.U32 R0, R68, 0x40, RZ ;  /* 0x0000004044007824 */ /* 0x000fe200078e00ff */
[----:B---3--:R-:W-:Y:S01]  /*13700*/  SHF.R.S32.HI R7, RZ, 0x1f, R56 ;  /* 0x0000001fff077819 */ /* 0x008fe20000011438 */
        /* <DEDUP_REMOVED lines=46> */
.L_x_2055:
[----:B------:R-:W-:Y:S05]  /*139f0*/  BSYNC B0 ;  /* 0x0000000000007941 */ /* 0x000fea0003800000 */
.L_x_2054:
[----:B-1--4-:R-:W-:Y:S01]  /*13a00*/  LDSM.16.M88.4 R8, [R198] ;  /* 0x00000000c608783b */ /* 0x012fe20000000200 */
[----:B------:R-:W-:Y:S01]  /*13a10*/  R2P PR, R68, 0x6 ;  /* 0x0000000644007804 */ /* 0x000fe20000000000 */
[C---:B------:R-:W-:Y:S02]  /*13a20*/  VIADD R0, R197.reuse, 0x6000 ;  /* 0x00006000c5007836 */ /* 0x040fe40000000000 */
[----:B------:R-:W1:Y:S01]  /*13a30*/  LDSM.16.M88.4 R28, [R197+0x6000] ;  /* 0x00600000c51c783b */ /* 0x000e620000000200 */
[----:B------:R-:W-:Y:S02]  /*13a40*/  VIADD R196, R197, 0x6020 ;  /* 0x00006020c5c47836 */ /* 0x000fe40000000000 */
[----:B------:R-:W-:Y:S01]  /*13a50*/  IMAD R58, R57, 0x2, R198 ;  /* 0x00000002393a7824 */ /* 0x000fe200078e02c6 */
[----:B------:R-:W4:Y:S04]  /*13a60*/  LDSM.16.M88.4 R72, [R197+0x6800] ;  /* 0x00680000c548783b */ /* 0x000f280000000200 */
[----:B------:R-:W-:Y:S02]  /*13a70*/  LDSM.16.M88.4 R80, [R58] ;  /* 0x000000003a50783b */ /* 0x000fe40000000200 */
[----:B------:R-:W-:-:S02]  /*13a80*/  @P1 IADD3 R196, R0, -0x20, RZ ;  /* 0xffffffe000c41810 */ /* 0x000fc40007ffe0ff */
[----:B------:R-:W2:Y:S04]  /*13a90*/  LDSM.16.M88.4 R60, [R197+0x7000] ;  /* 0x00700000c53c783b */ /* 0x000ea80000000200 */
[----:B------:R-:W3:Y:S01]  /*13aa0*/  LDSM.16.M88.4 R76, [R196] ;  /* 0x00000000c44c783b */ /* 0x000ee20000000200 */
[----:B------:R-:W-:-:S03]  /*13ab0*/  IMAD.MOV.U32 R0, RZ, RZ, 0x40 ;  /* 0x00000040ff007424 */ /* 0x000fc600078e00ff */
[----:B------:R-:W3:Y:S01]  /*13ac0*/  LD.E R18, desc[UR6][R16.64+0x18c] ;  /* 0x00018c0610127980 */ /* 0x000ee2000c101900 */
[C---:B------:R-:W-:Y:S01]  /*13ad0*/  IMAD R52, R55.reuse, 0x2, R198 ;  /* 0x0000000237347824 */ /* 0x040fe200078e02c6 */
[----:B------:R-:W-:Y:S01]  /*13ae0*/  SEL R0, R0, 0xffffffc0, !P2 ;  /* 0xffffffc000007807 */ /* 0x000fe20005000000 */
[----:B------:R-:W-:Y:S01]  /*13af0*/  IMAD.SHL.U32 R56, R56, 0x2, RZ ;  /* 0x0000000238387824 */ /* 0x000fe200078e00ff */
[----:B------:R-:W3:Y:S01]  /*13b00*/  LDSM.16.M88.4 R36, [R197+0x7800] ;  /* 0x00780000c524783b */ /* 0x000ee20000000200 */
[----:B------:R-:W-:Y:S01]  /*13b10*/  LEA R19, R55, R58, 0x1 ;  /* 0x0000003a37137211 */ /* 0x000fe200078e08ff */
[----:B------:R-:W-:Y:S01]  /*13b20*/  BSSY B1, `(.L_x_2056) ;  /* 0x00001cf000017945 */ /* 0x000fe20003800000 */
[----:B------:R-:W-:Y:S01]  /*13b30*/  IMAD.IADD R195, R197, 0x1, R0 ;  /* 0x00000001c5c37824 */ /* 0x000fe200078e0200 */
[----:B------:R-:W-:Y:S01]  /*13b40*/  LDSM.16.M88.4 R88, [R52] ;  /* 0x000000003458783b */ /* 0x000fe20000000200 */
[----:B------:R-:W-:Y:S01]  /*13b50*/  IMAD.IADD R191, R0, 0x1, R196 ;  /* 0x0000000100bf7824 */ /* 0x000fe200078e02c4 */
[----:B------:R-:W-:Y:S01]  /*13b60*/  ISETP.GT.AND P4, PT, R3, R210, PT ;  /* 0x000000d20300720c */ /* 0x000fe20003f84270 */
[C---:B------:R-:W-:Y:S01]  /*13b70*/  VIADD R193, R196.reuse, 0x1000 ;  /* 0x00001000c4c17836 */ /* 0x040fe20000000000 */
[----:B------:R-:W3:Y:S01]  /*13b80*/  LDSM.16.M88.4 R100, [R195+0x6000] ;  /* 0x00600000c364783b */ /* 0x000ee20000000200 */
[C---:B------:R-:W-:Y:S01]  /*13b90*/  IADD3 R194, R196.reuse, 0x800, RZ ;  /* 0x00000800c4c27810 */ /* 0x040fe20007ffe0ff */
[C---:B------:R-:W-:Y:S01]  /*13ba0*/  VIADD R192, R196.reuse, 0x1800 ;  /* 0x00001800c4c07836 */ /* 0x040fe20000000000 */
[C---:B------:R-:W-:Y:S01]  /*13bb0*/  IADD3 R190, R196.reuse, 0x2000, RZ ;  /* 0x00002000c4be7810 */ /* 0x040fe20007ffe0ff */
[----:B------:R-:W3:Y:S01]  /*13bc0*/  LDSM.16.M88.4 R24, [R196+0x800] ;  /* 0x00080000c418783b */ /* 0x000ee20000000200 */
[C---:B------:R-:W-:Y:S01]  /*13bd0*/  VIADD R189, R196.reuse, 0x2800 ;  /* 0x00002800c4bd7836 */ /* 0x040fe20000000000 */
[C---:B------:R-:W-:Y:S01]  /*13be0*/  IADD3 R187, R196.reuse, 0x3800, RZ ;  /* 0x00003800c4bb7810 */ /* 0x040fe20007ffe0ff */
[C---:B------:R-:W-:Y:S01]  /*13bf0*/  VIADD R188, R196.reuse, 0x3000 ;  /* 0x00003000c4bc7836 */ /* 0x040fe20000000000 */
[C---:B-1----:R-:W-:Y:S01]  /*13c00*/  HMMA.16816.F32.BF16 R12, R8.reuse, R28, RZ ;  /* 0x0000001c080c723c */ /* 0x042fe200000418ff */
[----:B------:R-:W1:Y:S01]  /*13c10*/  LDSM.16.M88.4 R32, [R196+0x1000] ;  /* 0x00100000c420783b */ /* 0x000e620000000200 */
[C---:B------:R-:W-:Y:S01]  /*13c20*/  VIADD R186, R196.reuse, 0x4000 ;  /* 0x00004000c4ba7836 */ /* 0x040fe20000000000 */
[C---:B------:R-:W-:Y:S01]  /*13c30*/  IADD3 R184, R196.reuse, 0x5000, RZ ;  /* 0x00005000c4b87810 */ /* 0x040fe20007ffe0ff */
[C---:B-----5:R-:W-:Y:S01]  /*13c40*/  VIADD R185, R196.reuse, 0x4800 ;  /* 0x00004800c4b97836 */ /* 0x060fe20000000000 */
[----:B------:R-:W1:Y:S01]  /*13c50*/  LDSM.16.M88.4 R48, [R196+0x1800] ;  /* 0x00180000c430783b */ /* 0x000e620000000200 */
[----:B------:R-:W-:Y:S01]  /*13c60*/  HMMA.16816.F32.BF16 R28, R8, R30, RZ ;  /* 0x0000001e081c723c */ /* 0x000fe200000418ff */
[----:B------:R-:W-:-:S02]  /*13c70*/  VIADD R136, R196, 0x5800 ;  /* 0x00005800c4887836 */ /* 0x000fc40000000000 */
[----:B------:R-:W-:Y:S03]  /*13c80*/  LDSM.16.M88.4 R20, [R19] ;  /* 0x000000001314783b */ /* 0x000fe60000000200 */
[C---:B----4-:R-:W-:Y:S01]  /*13c90*/  HMMA.16816.F32.BF16 R40, R8.reuse, R72, RZ ;  /* 0x000000480828723c */ /* 0x050fe200000418ff */
[----:B------:R-:W4:Y:S04]  /*13ca0*/  LDSM.16.M88.4 R96, [R191] ;  /* 0x00000000bf60783b */ /* 0x000f280000000200 */
[----:B------:R-:W4:Y:S01]  /*13cb0*/  LDSM.16.M88.4 R4, [R195+0x6800] ;  /* 0x00680000c304783b */ /* 0x000f220000000200 */
[----:B--2---:R-:W-:Y:S03]  /*13cc0*/  HMMA.16816.F32.BF16 R64, R8, R60, RZ ;  /* 0x0000003c0840723c */ /* 0x004fe600000418ff */
[----:B------:R-:W2:Y:S03]  /*13cd0*/  LDSM.16.M88.4 R44, [R195+0x7000] ;  /* 0x00700000c32c783b */ /* 0x000ea60000000200 */
[C---:B---3--:R-:W-:Y:S01]  /*13ce0*/  HMMA.16816.F32.BF16 R12, R80.reuse, R76, R12 ;  /* 0x0000004c500c723c */ /* 0x048fe2000004180c */
[----:B------:R-:W3:Y:S04]  /*13cf0*/  LDSM.16.M88.4 R84, [R195+0x7800] ;  /* 0x00780000c354783b */ /* 0x000ee80000000200 */
[----:B------:R-:W-:Y:S01]  /*13d00*/  LDSM.16.M88.4 R108, [R195+0x8800] ;  /* 0x00880000c36c783b */ /* 0x000fe20000000200 */
[----:B------:R-:W-:Y:S03]  /*13d10*/  HMMA.16816.F32.BF16 R28, R80, R78, R28 ;  /* 0x0000004e501c723c */ /* 0x000fe6000004181c */
[----:B------:R-:W-:Y:S03]  /*13d20*/  LDSM.16.M88.4 R76, [R197+0x8000] ;  /* 0x00800000c54c783b */ /* 0x000fe60000000200 */
[C---:B------:R-:W-:Y:S01]  /*13d30*/  HMMA.16816.F32.BF16 R72, R8.reuse, R74, RZ ;  /* 0x0000004a0848723c */ /* 0x040fe200000418ff */
[----:B------:R-:W-:Y:S04]  /*13d40*/  LDSM.16.M88.4 R104, [R197+0xa000] ;  /* 0x00a00000c568783b */ /* 0x000fe80000000200 */
[----:B------:R-:W0:Y:S01]  /*13d50*/  LDGDEPBAR ;  /* 0x00000000000079af */ /* 0x000e220000000000 */
[C---:B------:R-:W-:Y:S06]  /*13d60*/  HMMA.16816.F32.BF16 R60, R8.reuse, R62, RZ ;  /* 0x0000003e083c723c */ /* 0x040fec00000418ff */
[C---:B------:R-:W-:Y:S06]  /*13d70*/  HMMA.16816.F32.BF16 R92, R8.reuse, R36, RZ ;  /* 0x00000024085c723c */ /* 0x040fec00000418ff */
        /* <DEDUP_REMOVED lines=8> */
[C---:B-1----:R-:W-:Y:S06]  /*13e00*/  HMMA.16816.F32.BF16 R64, R80.reuse, R32, R64 ;  /* 0x000000205040723c */ /* 0x042fec0000041840 */
[C---:B------:R-:W-:Y:S01]  /*13e10*/  HMMA.16816.F32.BF16 R60, R80.reuse, R34, R60 ;  /* 0x00000022503c723c */ /* 0x040fe2000004183c */
[----:B------:R-:W1:Y:S05]  /*13e20*/  LDSM.16.M88.4 R32, [R198+0x2000] ;  /* 0x00200000c620783b */ /* 0x000e6a0000000200 */
[C---:B------:R-:W-:Y:S06]  /*13e30*/  HMMA.16816.F32.BF16 R92, R80.reuse, R48, R92 ;  /* 0x00000030505c723c */ /* 0x040fec000004185c */
[----:B------:R-:W-:Y:S01]  /*13e40*/  HMMA.16816.F32.BF16 R80, R80, R50, R8 ;  /* 0x000000325050723c */ /* 0x000fe20000041808 */
[----:B------:R-:W1:Y:S04]  /*13e50*/  LDSM.16.M88.4 R48, [R191+0x1800] ;  /* 0x00180000bf30783b */ /* 0x000e680000000200 */
[----:B------:R-:W-:Y:S01]  /*13e60*/  LDSM.16.M88.4 R8, [R197+0x8800] ;  /* 0x00880000c508783b */ /* 0x000fe20000000200 */
[C---:B----4-:R-:W-:Y:S06]  /*13e70*/  HMMA.16816.F32.BF16 R12, R20.reuse, R96, R12 ;  /* 0x00000060140c723c */ /* 0x050fec000004180c */
[----:B------:R-:W-:Y:S01]  /*13e80*/  HMMA.16816.F32.BF16 R28, R20, R98, R28 ;  /* 0x00000062141c723c */ /* 0x000fe2000004181c */
[----:B------:R-:W-:Y:S05]  /*13e90*/  LDSM.16.M88.4 R96, [R196+0x3800] ;  /* 0x00380000c460783b */ /* 0x000fea0000000200 */
        /* <DEDUP_REMOVED lines=8> */
[----:B------:R-:W-:Y:S04]  /*13f20*/  LDSM.16.M88.4 R84, [R52+0x2000] ;  /* 0x002000003454783b */ /* 0x000fe80000000200 */
[----:B------:R-:W-:Y:S01]  /*13f30*/  LDSM.16.M88.4 R80, [R195+0x9000] ;  /* 0x00900000c350783b */ /* 0x000fe20000000200 */
[C---:B-1----:R-:W-:Y:S06]  /*13f40*/  HMMA.16816.F32.BF16 R12, R32.reuse, R76, R12 ;  /* 0x0000004c200c723c */ /* 0x042fec000004180c */
[----:B------:R-:W-:Y:S01]  /*13f50*/  HMMA.16816.F32.BF16 R28, R32, R78, R28 ;  /* 0x0000004e201c723c */ /* 0x000fe2000004181c */
[----:B------:R-:W-:Y:S05]  /*13f60*/  LDSM.16.M88.4 R76, [R195+0x9800] ;  /* 0x00980000c34c783b */ /* 0x000fea0000000200 */
[C---:B------:R-:W-:Y:S06]  /*13f70*/  HMMA.16816.F32.BF16 R40, R20.reuse, R36, R40 ;  /* 0x000000241428723c */ /* 0x040fec0000041828 */
[C---:B------:R-:W-:Y:S01]  /*13f80*/  HMMA.16816.F32.BF16 R72, R20.reuse, R38, R72 ;  /* 0x000000261448723c */ /* 0x040fe20000041848 */
[----:B------:R-:W-:Y:S05]  /*13f90*/  LDSM.16.M88.4 R36, [R197+0x9800] ;  /* 0x00980000c524783b */ /* 0x000fea0000000200 */
[C---:B------:R-:W-:Y:S06]  /*13fa0*/  HMMA.16816.F32.BF16 R64, R20.reuse, R24, R64 ;  /* 0x000000181440723c */ /* 0x040fec0000041840 */
[C---:B------:R-:W-:Y:S01]  /*13fb0*/  HMMA.16816.F32.BF16 R60, R20.reuse, R26, R60 ;  /* 0x0000001a143c723c */ /* 0x040fe2000004183c */
[----:B------:R-:W1:Y:S05]  /*13fc0*/  LDSM.16.M88.4 R24, [R195+0x8000] ;  /* 0x00800000c318783b */ /* 0x000e6a0000000200 */
[C---:B------:R-:W-:Y:S06]  /*13fd0*/  HMMA.16816.F32.BF16 R92, R20.reuse, R48, R92 ;  /* 0x00000030145c723c */ /* 0x040fec000004185c */
[----:B------:R-:W-:Y:S01]  /*13fe0*/  HMMA.16816.F32.BF16 R88, R20, R50, R88 ;  /* 0x000000321458723c */ /* 0x000fe20000041858 */
[----:B------:R-:W3:Y:S04]  /*13ff0*/  LDSM.16.M88.4 R20, [R196+0x2800] ;  /* 0x00280000c414783b */ /* 0x000ee80000000200 */
        /* <DEDUP_REMOVED lines=10> */
[C---:B-1----:R-:W-:Y:S06]  /*140a0*/  HMMA.16816.F32.BF16 R12, R84.reuse, R24, R12 ;  /* 0x00000018540c723c */ /* 0x042fec000004180c */
[----:B------:R-:W-:Y:S01]  /*140b0*/  HMMA.16816.F32.BF16 R28, R84, R26, R28 ;  /* 0x0000001a541c723c */ /* 0x000fe2000004181c */
[----:B------:R-:W-:Y:S05]  /*140c0*/  LDSM.16.M88.4 R24, [R58+0x4000] ;  /* 0x004000003a18783b */ /* 0x000fea0000000200 */
[C---:B------:R-:W-:Y:S06]  /*140d0*/  HMMA.16816.F32.BF16 R92, R32.reuse, R36, R92 ;  /* 0x00000024205c723c */ /* 0x040fec000004185c */
[----:B------:R-:W-:Y:S01]  /*140e0*/  HMMA.16816.F32.BF16 R88, R32, R38, R88 ;  /* 0x000000262058723c */ /* 0x000fe20000041858 */
[----:B------:R-:W1:Y:S04]  /*140f0*/  LDSM.16.M88.4 R36, [R198+0x4000] ;  /* 0x00400000c624783b */ /* 0x000e680000000200 */
[----:B------:R-:W-:Y:S01]  /*14100*/  LDSM.16.M88.4 R32, [R197+0xa800] ;  /* 0x00a80000c520783b */ /* 0x000fe20000000200 */
[----:B---3--:R-:W-:Y:S06]  /*14110*/  HMMA.16816.F32.BF16 R40, R100, R20, R40 ;  /* 0x000000146428723c */ /* 0x008fec0000041828 */
[C---:B--2---:R-:W-:Y:S06]  /*14120*/  HMMA.16816.F32.BF16 R12, R48.reuse, R8, R12 ;  /* 0x00000008300c723c */ /* 0x044fec000004180c */
[----:B------:R-:W-:Y:S01]  /*14130*/  HMMA.16816.F32.BF16 R28, R48, R10, R28 ;  /* 0x0000000a301c723c */ /* 0x000fe2000004181c */
[----:B------:R-:W-:Y:S05]  /*14140*/  LDSM.16.M88.4 R8, [R52+0x4000] ;  /* 0x004000003408783b */ /* 0x000fea0000000200 */
[----:B------:R-:W-:Y:S01]  /*14150*/  HMMA.16816.F32.BF16 R72, R100, R22, R72 ;  /* 0x000000166448723c */ /* 0x000fe20000041848 */
[----:B------:R-:W2:Y:S05]  /*14160*/  LDSM.16.M88.4 R20, [R196+0x4000] ;  /* 0x00400000c414783b */ /* 0x000eaa0000000200 */
[----:B------:R-:W-:Y:S06]  /*14170*/  HMMA.16816.F32.BF16 R40, R84, R108, R40 ;  /* 0x0000006c5428723c */ /* 0x000fec0000041828 */
[C---:B----4-:R-:W-:Y:S06]  /*14180*/  HMMA.16816.F32.BF16 R64, R100.reuse, R4, R64 ;  /* 0x000000046440723c */ /* 0x050fec0000041840 */
[----:B------:R-:W-:Y:S01]  /*14190*/  HMMA.16816.F32.BF16 R60, R100, R6, R60 ;  /* 0x00000006643c723c */ /* 0x000fe2000004183c */
[----:B------:R-:W-:Y:S05]  /*141a0*/  LDSM.16.M88.4 R4, [R195+0xa000] ;  /* 0x00a00000c304783b */ /* 0x000fea0000000200 */
[----:B-1----:R-:W-:Y:S06]  /*141b0*/  HMMA.16816.F32.BF16 R12, R36, R104, R12 ;  /* 0x00000068240c723c */ /* 0x002fec000004180c */
[C---:B------:R-:W-:Y:S06]  /*141c0*/  HMMA.16816.F32.BF16 R92, R100.reuse, R96, R92 ;  /* 0x00000060645c723c */ /* 0x040fec000004185c */
[----:B------:R-:W-:Y:S01]  /*141d0*/  HMMA.16816.F32.BF16 R88, R100, R98, R88 ;  /* 0x000000626458723c */ /* 0x000fe20000041858 */
[----:B------:R-:W1:Y:S04]  /*141e0*/  LDSM.16.M88.4 R96, [R191+0x3000] ;  /* 0x00300000bf60783b */ /* 0x000e680000000200 */
        /* <DEDUP_REMOVED lines=8> */
[C---:B--2---:R-:W-:Y:S06]  /*14270*/  HMMA.16816.F32.BF16 R12, R24.reuse, R20, R12 ;  /* 0x00000014180c723c */ /* 0x044fec000004180c */
[----:B------:R-:W-:Y:S01]  /*14280*/  HMMA.16816.F32.BF16 R28, R24, R22, R28 ;  /* 0x00000016181c723c */ /* 0x000fe2000004181c */
[----:B------:R-:W2:Y:S05]  /*14290*/  LDSM.16.M88.4 R20, [R197+0xb000] ;  /* 0x00b00000c514783b */ /* 0x000eaa0000000200 */
[----:B------:R-:W-:Y:S01]  /*142a0*/  HMMA.16816.F32.BF16 R72, R48, R46, R72 ;  /* 0x0000002e3048723c */ /* 0x000fe20000041848 */
[----:B------:R-:W-:Y:S05]  /*142b0*/  LDSM.16.M88.4 R44, [R195+0xa800] ;  /* 0x00a80000c32c783b */ /* 0x000fea0000000200 */
[----:B------:R-:W-:Y:S06]  /*142c0*/  HMMA.16816.F32.BF16 R40, R36, R32, R40 ;  /* 0x000000202428723c */ /* 0x000fec0000041828 */
[C---:B------:R-:W-:Y:S06]  /*142d0*/  HMMA.16816.F32.BF16 R92, R84.reuse, R76, R92 ;  /* 0x0000004c545c723c */ /* 0x040fec000004185c */
[----:B------:R-:W-:Y:S01]  /*142e0*/  HMMA.16816.F32.BF16 R88, R84, R78, R88 ;  /* 0x0000004e5458723c */ /* 0x000fe20000041858 */
[----:B------:R-:W4:Y:S05]  /*142f0*/  LDSM.16.M88.4 R76, [R191+0x3800] ;  /* 0x00380000bf4c783b */ /* 0x000f2a0000000200 */
[C---:B-1----:R-:W-:Y:S06]  /*14300*/  HMMA.16816.F32.BF16 R108, R48.reuse, R96, R108 ;  /* 0x00000060306c723c */ /* 0x042fec000004186c */
[----:B------:R-:W-:Y:S06]  /*14310*/  HMMA.16816.F32.BF16 R60, R48, R98, R60 ;  /* 0x00000062303c723c */ /* 0x000fec000004183c */
[C---:B------:R-:W-:Y:S06]  /*14320*/  HMMA.16816.F32.BF16 R12, R8.reuse, R4, R12 ;  /* 0x00000004080c723c */ /* 0x040fec000004180c */
[----:B------:R-:W-:Y:S01]  /*14330*/  HMMA.16816.F32.BF16 R28, R8, R6, R28 ;  /* 0x00000006081c723c */ /* 0x000fe2000004181c */
[----:B------:R-:W1:Y:S05]  /*14340*/  LDSM.16.M88.4 R4, [R196+0x5000] ;  /* 0x00500000c404783b */ /* 0x000e6a0000000200 */
[----:B------:R-:W-:Y:S01]  /*14350*/  HMMA.16816.F32.BF16 R72, R36, R34, R72 ;  /* 0x000000222448723c */ /* 0x000fe20000041848 */
[----:B------:R-:W-:Y:S05]  /*14360*/  LDSM.16.M88.4 R32, [R191+0x4800] ;  /* 0x00480000bf20783b */ /* 0x000fea0000000200 */
[----:B---3--:R-:W-:Y:S06]  /*14370*/  HMMA.16816.F32.BF16 R40, R24, R100, R40 ;  /* 0x000000641828723c */ /* 0x008fec0000041828 */
[C---:B--2---:R-:W-:Y:S06]  /*14380*/  HMMA.16816.F32.BF16 R108, R36.reuse, R20, R108 ;  /* 0x00000014246c723c */ /* 0x044fec000004186c */
[----:B------:R-:W-:Y:S01]  /*14390*/  HMMA.16816.F32.BF16 R60, R36, R22, R60 ;  /* 0x00000016243c723c */ /* 0x000fe2000004183c */
[----:B------:R-:W2:Y:S05]  /*143a0*/  LDSM.16.M88.4 R20, [R197+0xb800] ;  /* 0x00b80000c514783b */ /* 0x000eaa0000000200 */
[C---:B----4-:R-:W-:Y:S06]  /*143b0*/  HMMA.16816.F32.BF16 R92, R48.reuse, R76, R92 ;  /* 0x0000004c305c723c */ /* 0x050fec000004185c */
[----:B------:R-:W-:Y:S06]  /*143c0*/  HMMA.16816.F32.BF16 R88, R48, R78, R88 ;  /* 0x0000004e3058723c */ /* 0x000fec0000041858 */
[----:B------:R-:W-:Y:S06]  /*143d0*/  HMMA.16816.F32.BF16 R28, R104, R66, R28 ;  /* 0x00000042681c723c */ /* 0x000fec000004181c */
[----:B------:R-:W-:Y:S06]  /*143e0*/  HMMA.16816.F32.BF16 R72, R24, R102, R72 ;  /* 0x000000661848723c */ /* 0x000fec0000041848 */
[----:B------:R-:W-:Y:S06]  /*143f0*/  HMMA.16816.F32.BF16 R40, R8, R44, R40 ;  /* 0x0000002c0828723c */ /* 0x000fec0000041828 */
[C---:B-1----:R-:W-:Y:S06]  /*14400*/  HMMA.16816.F32.BF16 R108, R24.reuse, R4, R108 ;  /* 0x00000004186c723c */ /* 0x042fec000004186c */
[----:B------:R-:W-:Y:S01]  /*14410*/  HMMA.16816.F32.BF16 R60, R24, R6, R60 ;  /* 0x00000006183c723c */ /* 0x000fe2000004183c */
[----:B------:R-:W1:Y:S01]  /*14420*/  LDSM.16.M88.4 R4, [R196+0x5800] ;  /* 0x00580000c404783b */ /* 0x000e620000000200 */
[-C--:B------:R-:W-:Y:S01]  /*14430*/  FMUL.FTZ R28, R28, R18.reuse ;  /* 0x000000121c1c7220 */ /* 0x080fe20000410000 */
[-C--:B------:R-:W-:Y:S01]  /*14440*/  FMUL.FTZ R29, R29, R18.reuse ;  /* 0x000000121d1d7220 */ /* 0x080fe20000410000 */
[----:B------:R-:W-:-:S02]  /*14450*/  FMUL.FTZ R30, R30, R18 ;  /* 0x000000121e1e7220 */ /* 0x000fc40000410000 */
[----:B------:R-:W-:Y:S01]  /*14460*/  HMMA.16816.F32.BF16 R12, R104, R64, R12 ;  /* 0x00000040680c723c */ /* 0x000fe2000004180c */
[----:B------:R-:W3:Y:S05]  /*14470*/  LDSM.16.M88.4 R64, [R195+0xb000] ;  /* 0x00b00000c340783b */ /* 0x000eea0000000200 */
[C---:B--2---:R-:W-:Y:S06]  /*14480*/  HMMA.16816.F32.BF16 R92, R36.reuse, R20, R92 ;  /* 0x00000014245c723c */ /* 0x044fec000004185c */
[----:B------:R-:W-:Y:S01]  /*14490*/  HMMA.16816.F32.BF16 R88, R36, R22, R88 ;  /* 0x000000162458723c */ /* 0x000fe20000041858 */
[----:B------:R-:W-:Y:S05]  /*144a0*/  LDSM.16.M88.4 R20, [R191+0x5800] ;  /* 0x00580000bf14783b */ /* 0x000fea0000000200 */
[----:B------:R-:W-:Y:S01]  /*144b0*/  HMMA.16816.F32.BF16 R72, R8, R46, R72 ;  /* 0x0000002e0848723c */ /* 0x000fe20000041848 */
[----:B------:R-:W-:Y:S05]  /*144c0*/  MUFU.TANH R46, R30 ;  /* 0x0000001e002e7308 */ /* 0x000fea0000002400 */
[----:B------:R-:W-:Y:S01]  /*144d0*/  HMMA.16816.F32.BF16 R40, R104, R32, R40 ;  /* 0x000000206828723c */ /* 0x000fe20000041828 */
[-C--:B------:R-:W-:Y:S01]  /*144e0*/  FMUL.FTZ R47, R31, R18.reuse ;  /* 0x000000121f2f7220 */ /* 0x080fe20000410000 */
[-C--:B------:R-:W-:Y:S01]  /*144f0*/  FMUL.FTZ R13, R13, R18.reuse ;  /* 0x000000120d0d7220 */ /* 0x080fe20000410000 */
[----:B------:R-:W-:Y:S01]  /*14500*/  MUFU.TANH R32, R28 ;  /* 0x0000001c00207308 */ /* 0x000fe20000002400 */
[-C--:B------:R-:W-:Y:S01]  /*14510*/  FMUL.FTZ R0, R12, R18.reuse ;  /* 0x000000120c007220 */ /* 0x080fe20000410000 */
[-C--:B------:R-:W-:Y:S01]  /*14520*/  FMUL.FTZ R44, R14, R18.reuse ;  /* 0x000000120e2c7220 */ /* 0x080fe20000410000 */
[----:B------:R-:W-:-:S05]  /*14530*/  FMUL.FTZ R45, R15, R18 ;  /* 0x000000120f2d7220 */ /* 0x000fca0000410000 */
[----:B------:R2:W-:Y:S01]  /*14540*/  MUFU.TANH R33, R29 ;  /* 0x0000001d00217308 */ /* 0x0005e20000002400 */
[C---:B-1----:R-:W-:Y:S06]  /*14550*/  HMMA.16816.F32.BF16 R92, R24.reuse, R4, R92 ;  /* 0x00000004185c723c */ /* 0x042fec000004185c */
[----:B------:R-:W-:Y:S01]  /*14560*/  HMMA.16816.F32.BF16 R88, R24, R6, R88 ;  /* 0x000000061858723c */ /* 0x000fe20000041858 */
[----:B------:R1:W-:Y:S05]  /*14570*/  MUFU.TANH R19, R13 ;  /* 0x0000000d00137308 */ /* 0x0003ea0000002400 */
[----:B---3--:R-:W-:Y:S01]  /*14580*/  HMMA.16816.F32.BF16 R108, R8, R64, R108 ;  /* 0x00000040086c723c */ /* 0x008fe2000004186c */
[----:B------:R-:W-:-:S02]  /*14590*/  LOP3.LUT R7, R56, 0x6, RZ, 0xc0, !PT ;  /* 0x0000000638077812 */ /* 0x000fc400078ec0ff */
[----:B------:R-:W3:Y:S01]  /*145a0*/  MUFU.TANH R0, R0 ;  /* 0x0000000000007308 */ /* 0x000ee20000002400 */
[----:B--2---:R-:W2:Y:S02]  /*145b0*/  LDSM.16.M88.4 R28, [R195+0xb800] ;  /* 0x00b80000c31c783b */ /* 0x004ea40000000200 */
[----:B------:R-:W-:Y:S01]  /*145c0*/  HMMA.16816.F32.BF16 R60, R8, R66, R60 ;  /* 0x00000042083c723c */ /* 0x000fe2000004183c */
[----:B------:R-:W-:-:S04]  /*145d0*/  IMAD.IADD R36, R2, 0x1, R7 ;  /* 0x0000000102247824 */ /* 0x000fc800078e0207 */
[----:B------:R-:W4:Y:S01]  /*145e0*/  MUFU.TANH R45, R45 ;  /* 0x0000002d002d7308 */ /* 0x000f220000002400 */
[----:B-1----:R-:W1:Y:S01]  /*145f0*/  LDSM.16.M88.4 R12, [R191+0x5000] ;  /* 0x00500000bf0c783b */ /* 0x002e620000000200 */
[----:B------:R-:W-:Y:S01]  /*14600*/  HMMA.16816.F32.BF16 R72, R104, R34, R72 ;  /* 0x000000226848723c */ /* 0x000fe20000041848 */
[----:B------:R-:W-:Y:S01]  /*14610*/  ISETP.GE.AND P3, PT, R36, R69, PT ;  /* 0x000000452400720c */ /* 0x000fe20003f66270 */
[----:B------:R-:W-:-:S04]  /*14620*/  DEPBAR.LE SB0, 0x0 ;  /* 0x000080000000791a */ /* 0x000fc80000000000 */
[----:B------:R-:W-:Y:S01]  /*14630*/  IADD3 R6, R36, 0x1, RZ ;  /* 0x0000000124067810 */ /* 0x000fe20007ffe0ff */
[-C--:B------:R-:W-:Y:S01]  /*14640*/  FMUL.FTZ R34, R40, R18.reuse ;  /* 0x0000001228227220 */ /* 0x080fe20000410000 */
[----:B------:R-:W-:Y:S01]  /*14650*/  MUFU.TANH R47, R47 ;  /* 0x0000002f002f7308 */ /* 0x000fe20000002400 */
[-C--:B------:R-:W-:Y:S01]  /*14660*/  FMUL.FTZ R40, R42, R18.reuse ;  /* 0x000000122a287220 */ /* 0x080fe20000410000 */
[----:B---3--:R-:W-:Y:S01]  /*14670*/  FSEL R24, R0, -INF , !P3 ;  /* 0xff80000000187808 */ /* 0x008fe20005800000 */
[----:B------:R-:W-:Y:S01]  /*14680*/  VIADD R0, R36, 0x19 ;  /* 0x0000001924007836 */ /* 0x000fe20000000000 */
[----:B------:R-:W-:Y:S01]  /*14690*/  ISETP.GE.AND P2, PT, R6, R69, PT ;  /* 0x000000450600720c */ /* 0x000fe20003f46270 */
[-C--:B------:R-:W-:Y:S01]  /*146a0*/  FMUL.FTZ R35, R41, R18.reuse ;  /* 0x0000001229237220 */ /* 0x080fe20000410000 */
[----:B------:R-:W-:Y:S01]  /*146b0*/  FMUL.FTZ R41, R43, R18 ;  /* 0x000000122b297220 */ /* 0x000fe20000410000 */
[----:B------:R-:W-:Y:S01]  /*146c0*/  VIADD R6, R36, 0x9 ;  /* 0x0000000924067836 */ /* 0x000fe20000000000 */
[----:B------:R-:W-:Y:S01]  /*146d0*/  MUFU.TANH R34, R34 ;  /* 0x0000002200227308 */ /* 0x000fe20000002400 */
[----:B----4-:R-:W-:-:S03]  /*146e0*/  FSEL R26, R45, -INF , !P2 ;  /* 0xff8000002d1a7808 */ /* 0x010fc60005000000 */
[-C--:B------:R-:W-:Y:S02]  /*146f0*/  ISETP.GE.AND P0, PT, R6, R69.reuse, PT ;  /* 0x000000450600720c */ /* 0x080fe40003f06270 */
[----:B------:R-:W-:Y:S02]  /*14700*/  IADD3 R6, R36, 0x11, RZ ;  /* 0x0000001124067810 */ /* 0x000fe40007ffe0ff */
[----:B------:R-:W-:Y:S01]  /*14710*/  MUFU.TANH R40, R40 ;  /* 0x0000002800287308 */ /* 0x000fe20000002400 */
[-C--:B------:R-:W-:Y:S01]  /*14720*/  FMUL.FTZ R5, R73, R18.reuse ;  /* 0x0000001249057220 */ /* 0x080fe20000410000 */
[----:B------:R-:W-:Y:S01]  /*14730*/  FMUL.FTZ R4, R75, R18 ;  /* 0x000000124b047220 */ /* 0x000fe20000410000 */
[----:B------:R-:W-:Y:S01]  /*14740*/  ISETP.GE.AND P5, PT, R6, R69, PT ;  /* 0x000000450600720c */ /* 0x000fe20003fa6270 */
[----:B------:R-:W-:Y:S01]  /*14750*/  VIADD R6, R36, 0x18 ;  /* 0x0000001824067836 */ /* 0x000fe20000000000 */
[C---:B--2---:R-:W-:Y:S03]  /*14760*/  HMMA.16816.F32.BF16 R92, R8.reuse, R28, R92 ;  /* 0x0000001c085c723c */ /* 0x044fe6000004185c */
[----:B------:R-:W-:Y:S03]  /*14770*/  MUFU.TANH R35, R35 ;  /* 0x0000002300237308 */ /* 0x000fe60000002400 */
[----:B------:R-:W-:Y:S01]  /*14780*/  HMMA.16816.F32.BF16 R88, R8, R30, R88 ;  /* 0x0000001e0858723c */ /* 0x000fe20000041858 */
[----:B------:R-:W-:-:S02]  /*14790*/  FSEL R28, R19, -INF , !P2 ;  /* 0xff800000131c7808 */ /* 0x000fc40005000000 */
[----:B------:R-:W-:Y:S01]  /*147a0*/  ISETP.GE.AND P2, PT, R0, R69, PT ;  /* 0x000000450000720c */ /* 0x000fe20003f46270 */
[C---:B------:R-:W-:Y:S01]  /*147b0*/  VIADD R0, R36.reuse, 0x20 ;  /* 0x0000002024007836 */ /* 0x040fe20000000000 */
[----:B------:R-:W2:Y:S01]  /*147c0*/  MUFU.TANH R41, R41 ;  /* 0x0000002900297308 */ /* 0x000ea20000002400 */
[----:B-1----:R-:W-:Y:S01]  /*147d0*/  HMMA.16816.F32.BF16 R108, R104, R12, R108 ;  /* 0x0000000c686c723c */ /* 0x002fe2000004186c */
[----:B------:R-:W-:Y:S01]  /*147e0*/  VIADD R8, R36, 0x8 ;  /* 0x0000000824087836 */ /* 0x000fe20000000000 */
[----:B------:R-:W-:-:S04]  /*147f0*/  FSEL R30, R33, -INF , !P0 ;  /* 0xff800000211e7808 */ /* 0x000fc80004000000 */
[C---:B------:R-:W-:Y:S01]  /*14800*/  HMMA.16816.F32.BF16 R60, R104.reuse, R14, R60 ;  /* 0x0000000e683c723c */ /* 0x040fe2000004183c */
[-C--:B------:R-:W-:Y:S01]  /*14810*/  ISETP.GE.AND P1, PT, R8, R69.reuse, PT ;  /* 0x000000450800720c */ /* 0x080fe20003f26270 */
[-C--:B------:R-:W-:Y:S01]  /*14820*/  FMUL.FTZ R12, R72, R18.reuse ;  /* 0x00000012480c7220 */ /* 0x080fe20000410000 */
[----:B------:R-:W-:Y:S01]  /*14830*/  FMUL.FTZ R13, R74, R18 ;  /* 0x000000124a0d7220 */ /* 0x000fe20000410000 */
[----:B------:R-:W1:Y:S01]  /*14840*/  MUFU.TANH R44, R44 ;  /* 0x0000002c002c7308 */ /* 0x000e620000002400 */
[----:B------:R-:W-:Y:S01]  /*14850*/  FSEL R46, R46, -INF , !P1 ;  /* 0xff8000002e2e7808 */ /* 0x000fe20004800000 */
[C---:B------:R-:W-:Y:S01]  /*14860*/  HMMA.16816.F32.BF16 R92, R104.reuse, R20, R92 ;  /* 0x00000014685c723c */ /* 0x040fe2000004185c */
[----:B------:R-:W-:Y:S01]  /*14870*/  FSEL R32, R32, -INF , !P1 ;  /* 0xff80000020207808 */ /* 0x000fe20004800000 */
[----:B------:R-:W-:Y:S01]  /*14880*/  VIADD R8, R36, 0x10 ;  /* 0x0000001024087836 */ /* 0x000fe20000000000 */
[-C--:B------:R-:W-:Y:S02]  /*14890*/  ISETP.GE.AND P1, PT, R0, R69.reuse, PT ;  /* 0x000000450000720c */ /* 0x080fe40003f26270 */
[----:B------:R-:W-:Y:S01]  /*148a0*/  IADD3 R0, R36, 0x21, RZ ;  /* 0x0000002124007810 */ /* 0x000fe20007ffe0ff */
[----:B------:R-:W-:Y:S01]  /*148b0*/  HMMA.16816.F32.BF16 R88, R104, R22, R88 ;  /* 0x000000166858723c */ /* 0x000fe20000041858 */
[----:B------:R-:W-:Y:S01]  /*148c0*/  MUFU.TANH R12, R12 ;  /* 0x0000000c000c7308 */ /* 0x000fe20000002400 */
[----:B------:R-:W-:-:S02]  /*148d0*/  ISETP.GE.AND P6, PT, R8, R69, PT ;  /* 0x000000450800720c */ /* 0x000fc40003fc6270 */
[----:B--2---:R-:W-:Y:S02]  /*148e0*/  FSEL R8, R41, -INF , !P5 ;  /* 0xff80000029087808 */ /* 0x004fe40006800000 */
[-C--:B------:R-:W-:Y:S01]  /*148f0*/  FMUL.FTZ R108, R108, R18.reuse ;  /* 0x000000126c6c7220 */ /* 0x080fe20000410000 */
[----:B------:R-:W-:Y:S01]  /*14900*/  FSEL R22, R47, -INF , !P0 ;  /* 0xff8000002f167808 */ /* 0x000fe20004000000 */
[-C--:B------:R-:W-:Y:S01]  /*14910*/  FMUL.FTZ R109, R109, R18.reuse ;  /* 0x000000126d6d7220 */ /* 0x080fe20000410000 */
[----:B------:R-:W2:Y:S01]  /*14920*/  MUFU.TANH R13, R13 ;  /* 0x0000000d000d7308 */ /* 0x000ea20000002400 */
[-C--:B------:R-:W-:Y:S01]  /*14930*/  ISETP.GE.AND P0, PT, R0, R69.reuse, PT ;  /* 0x000000450000720c */ /* 0x080fe20003f06270 */
[----:B------:R-:W-:Y:S02]  /*14940*/  VIADD R0, R36, 0x28 ;  /* 0x0000002824007836 */ /* 0x000fe40000000000 */
[-C--:B------:R-:W-:Y:S01]  /*14950*/  FMUL.FTZ R110, R110, R18.reuse ;  /* 0x000000126e6e7220 */ /* 0x080fe20000410000 */
[-C--:B------:R-:W-:Y:S01]  /*14960*/  FMUL.FTZ R111, R111, R18.reuse ;  /* 0x000000126f6f7220 */ /* 0x080fe20000410000 */
[----:B------:R-:W-:Y:S01]  /*14970*/  FSEL R10, R40, -INF , !P6 ;  /* 0xff800000280a7808 */ /* 0x000fe20007000000 */
[----:B------:R-:W-:Y:S01]  /*14980*/  FMUL.FTZ R60, R60, R18 ;  /* 0x000000123c3c7220 */ /* 0x000fe20000410000 */
[----:B------:R-:W-:Y:S01]  /*14990*/  FSEL R20, R34, -INF , !P6 ;  /* 0xff80000022147808 */ /* 0x000fe20007000000 */
[----:B------:R-:W-:Y:S01]  /*149a0*/  MUFU.TANH R5, R5 ;  /* 0x0000000500057308 */ /* 0x000fe20000002400 */
[----:B------:R-:W-:Y:S01]  /*149b0*/  ISETP.GE.AND P6, PT, R0, R69, PT ;  /* 0x000000450000720c */ /* 0x000fe20003fc6270 */
[----:B------:R-:W-:-:S02]  /*149c0*/  VIADD R0, R36, 0x29 ;  /* 0x0000002924007836 */ /* 0x000fc40000000000 */
[-C--:B------:R-:W-:Y:S01]  /*149d0*/  FMUL.FTZ R61, R61, R18.reuse ;  /* 0x000000123d3d7220 */ /* 0x080fe20000410000 */
[-C--:B------:R-:W-:Y:S01]  /*149e0*/  FMUL.FTZ R62, R62, R18.reuse ;  /* 0x000000123e3e7220 */ /* 0x080fe20000410000 */
[-C--:B------:R-:W-:Y:S01]  /*149f0*/  FMUL.FTZ R63, R63, R18.reuse ;  /* 0x000000123f3f7220 */ /* 0x080fe20000410000 */
[-C--:B------:R-:W-:Y:S01]  /*14a00*/  FMUL.FTZ R92, R92, R18.reuse ;  /* 0x000000125c5c7220 */ /* 0x080fe20000410000 */
[-C--:B------:R-:W-:Y:S01]  /*14a10*/  FMUL.FTZ R93, R93, R18.reuse ;  /* 0x000000125d5d7220 */ /* 0x080fe20000410000 */
[----:B------:R-:W3:Y:S01]  /*14a20*/  MUFU.TANH R4, R4 ;  /* 0x0000000400047308 */ /* 0x000ee20000002400 */
[-C--:B------:R-:W-:Y:S01]  /*14a30*/  FMUL.FTZ R94, R94, R18.reuse ;  /* 0x000000125e5e7220 */ /* 0x080fe20000410000 */
[-C--:B------:R-:W-:Y:S01]  /*14a40*/  FMUL.FTZ R95, R95, R18.reuse ;  /* 0x000000125f5f7220 */ /* 0x080fe20000410000 */
[-C--:B------:R-:W-:Y:S01]  /*14a50*/  FMUL.FTZ R88, R88, R18.reuse ;  /* 0x0000001258587220 */ /* 0x080fe20000410000 */
[-C--:B------:R-:W-:Y:S01]  /*14a60*/  FMUL.FTZ R90, R90, R18.reuse ;  /* 0x000000125a5a7220 */ /* 0x080fe20000410000 */
[-C--:B------:R-:W-:Y:S01]  /*14a70*/  FMUL.FTZ R89, R89, R18.reuse ;  /* 0x0000001259597220 */ /* 0x080fe20000410000 */
[----:B------:R-:W-:Y:S01]  /*14a80*/  FMUL.FTZ R91, R91, R18 ;  /* 0x000000125b5b7220 */ /* 0x000fe20000410000 */
[----:B------:R-:W-:Y:S01]  /*14a90*/  FSEL R14, R35, -INF , !P5 ;  /* 0xff800000230e7808 */ /* 0x000fe20006800000 */
[----:B------:R-:W4:Y:S01]  /*14aa0*/  MUFU.TANH R224, R108 ;  /* 0x0000006c00e07308 */ /* 0x000f220000002400 */
[----:B-1----:R-:W-:-:S02]  /*14ab0*/  FSEL R44, R44, -INF , !P3 ;  /* 0xff8000002c2c7808 */ /* 0x002fc40005800000 */
[-C--:B------:R-:W-:Y:S01]  /*14ac0*/  ISETP.GE.AND P5, PT, R0, R69.reuse, PT ;  /* 0x000000450000720c */ /* 0x080fe20003fa6270 */
[----:B------:R-:W-:Y:S01]  /*14ad0*/  VIADD R0, R36, 0x30 ;  /* 0x0000003024007836 */ /* 0x000fe20000000000 */
[-C--:B------:R-:W-:Y:S02]  /*14ae0*/  ISETP.GE.AND P3, PT, R6, R69.reuse, PT ;  /* 0x000000450600720c */ /* 0x080fe40003f66270 */
[----:B------:R-:W-:Y:S01]  /*14af0*/  IADD3 R34, R36, 0x31, RZ ;  /* 0x0000003124227810 */ /* 0x000fe20007ffe0ff */
[----:B------:R-:W1:Y:S01]  /*14b00*/  MUFU.TANH R222, R109 ;  /* 0x0000006d00de7308 */ /* 0x000e620000002400 */
[----:B--2---:R-:W-:Y:S02]  /*14b10*/  FSEL R6, R13, -INF , !P3 ;  /* 0xff8000000d067808 */ /* 0x004fe40005800000 */
[----:B------:R-:W-:Y:S02]  /*14b20*/  FSEL R12, R12, -INF , !P3 ;  /* 0xff8000000c0c7808 */ /* 0x000fe40005800000 */
[----:B------:R-:W-:-:S02]  /*14b30*/  ISETP.GE.AND P3, PT, R0, R69, PT ;  /* 0x000000450000720c */ /* 0x000fc40003f66270 */
[----:B---3--:R-:W-:Y:S01]  /*14b40*/  FSEL R4, R4, -INF , !P2 ;  /* 0xff80000004047808 */ /* 0x008fe20005000000 */
[----:B------:R-:W2:Y:S01]  /*14b50*/  MUFU.TANH R162, R110 ;  /* 0x0000006e00a27308 */ /* 0x000ea20000002400 */
[----:B------:R-:W-:Y:S02]  /*14b60*/  FSEL R0, R5, -INF , !P2 ;  /* 0xff80000005007808 */ /* 0x000fe40005000000 */
[----:B------:R-:W-:Y:S01]  /*14b70*/  ISETP.GE.AND P2, PT, R34, R69, PT ;  /* 0x000000452200720c */ /* 0x000fe20003f46270 */
[----:B------:R-:W-:Y:S01]  /*14b80*/  VIADD R34, R36, 0x38 ;  /* 0x0000003824227836 */ /* 0x000fe20000000000 */
[----:B----4-:R-:W-:Y:S01]  /*14b90*/  FSEL R224, R224, -INF , !P1 ;  /* 0xff800000e0e07808 */ /* 0x010fe20004800000 */
[----:B------:R-:W-:Y:S02]  /*14ba0*/  VIADD R36, R36, 0x39 ;  /* 0x0000003924247836 */ /* 0x000fe40000000000 */
[----:B------:R-:W3:Y:S01]  /*14bb0*/  MUFU.TANH R180, R111 ;  /* 0x0000006f00b47308 */ /* 0x000ee20000002400 */
[----:B-1----:R-:W-:-:S07]  /*14bc0*/  FSEL R222, R222, -INF , !P0 ;  /* 0xff800000dede7808 */ /* 0x002fce0004000000 */
[----:B------:R-:W1:Y:S01]  /*14bd0*/  MUFU.TANH R204, R60 ;  /* 0x0000003c00cc7308 */ /* 0x000e620000002400 */
[----:B--2---:R-:W-:Y:S02]  /*14be0*/  FSEL R162, R162, -INF , !P1 ;  /* 0xff800000a2a27808 */ /* 0x004fe40004800000 */
[----:B------:R-:W-:-:S05]  /*14bf0*/  ISETP.GE.AND P1, PT, R34, R69, PT ;  /* 0x000000452200720c */ /* 0x000fca0003f26270 */
        /* <DEDUP_REMOVED lines=22> */
[----:B-1----:R-:W-:Y:S02]  /*14d60*/  FSEL R163, R163, -INF , !P1 ;  /* 0xff800000a3a37808 */ /* 0x002fe40004800000 */
[----:B--2---:R-:W-:Y:S02]  /*14d70*/  FSEL R160, R160, -INF , !P0 ;  /* 0xff800000a0a07808 */ /* 0x004fe40004000000 */
[----:B---3--:R-:W-:Y:S01]  /*14d80*/  FSEL R173, R173, -INF , !P0 ;  /* 0xff800000adad7808 */ /* 0x008fe20004000000 */
        /* <DEDUP_REMOVED lines=66> */
.L_x_2059:
[----:B------:R-:W2:Y:S02]  /*151b0*/  LD.E R3, desc[UR6][R16.64+0x38] ;  /* 0x0000380610037980 */ /* 0x000ea4000c101900 */
[----:B--2---:R-:W-:-:S04]  /*151c0*/  LEA R3, -R3, RZ, 0x6 ;  /* 0x000000ff03037211 */ /* 0x004fc800078e31ff */
[----:B------:R-:W-:Y:S02]  /*151d0*/  SHF.R.S32.HI R2, RZ, 0x1f, R3 ;  /* 0x0000001fff027819 */ /* 0x000fe40000011403 */
.L_x_2060:
[----:B------:R-:W-:Y:S05]  /*151e0*/  BSYNC B0 ;  /* 0x0000000000007941 */ /* 0x000fea0003800000 */
.L_x_2058:
        /* <DEDUP_REMOVED lines=98> */
.L_x_2057:
[----:B------:R-:W-:Y:S05]  /*15810*/  BSYNC B1 ;  /* 0x0000000000017941 */ /* 0x000fea0003800000 */
.L_x_2056:
[----:B------:R2:W3:Y:S01]  /*15820*/  LD.E R166, desc[UR6][R16.64+0xdc] ;  /* 0x0000dc0610a67980 */ /* 0x0004e2000c101900 */
        /* <DEDUP_REMOVED lines=24> */
[----:B--2---:R-:W-:Y:S02]  /*159b0*/  FMNMX.FTZ R16, R174, R5, !PT ;  /* 0x00000005ae107209 */ /* 0x004fe40007810000 */
[----:B------:R-:W-:Y:S02]  /*159c0*/  FMNMX.FTZ R2, R164, R3, !PT ;  /* 0x00000003a4027209 */ /* 0x000fe40007810000 */
[----:B------:R-:W-:Y:S02]  /*159d0*/  FMNMX.FTZ R16, R175, R16, !PT ;  /* 0x00000010af107209 */ /* 0x000fe40007810000 */
[----:B------:R-:W-:Y:S02]  /*159e0*/  FMNMX.FTZ R7, R163, R2, !PT ;  /* 0x00000002a3077209 */ /* 0x000fe40007810000 */
[----:B------:R-:W-:Y:S02]  /*159f0*/  FMNMX.FTZ R16, R173, R16, !PT ;  /* 0x00000010ad107209 */ /* 0x000fe40007810000 */
[----:B------:R-:W-:-:S02]  /*15a00*/  FMNMX.FTZ R7, R160, R7, !PT ;  /* 0x00000007a0077209 */ /* 0x000fc40007810000 */
[----:B------:R-:W-:Y:S01]  /*15a10*/  LEA R202, R54, UR4, 0x1 ;  /* 0x0000000436ca7c11 */ /* 0x000fe2000f8e08ff */
[----:B------:R-:W2:Y:S03]  /*15a20*/  SHFL.BFLY PT, R5, R16, 0x2, 0x1f ;  /* 0x0c401f0010057f89 */ /* 0x000ea600000e0000 */
[-C--:B------:R-:W-:Y:S01]  /*15a30*/  LEA R201, R57, R202.reuse, 0x1 ;  /* 0x000000ca39c97211 */ /* 0x080fe200078e08ff */
[----:B------:R-:W4:Y:S01]  /*15a40*/  SHFL.BFLY PT, R2, R7, 0x2, 0x1f ;  /* 0x0c401f0007027f89 */ /* 0x000f2200000e0000 */
[C---:B------:R-:W-:Y:S02]  /*15a50*/  LEA R200, R55.reuse, R202, 0x1 ;  /* 0x000000ca37c87211 */ /* 0x040fe400078e08ff */
[----:B------:R-:W-:Y:S01]  /*15a60*/  LEA R199, R55, R201, 0x1 ;  /* 0x000000c937c77211 */ /* 0x000fe200078e08ff */
[----:B------:R-:W-:Y:S04]  /*15a70*/  LDSM.16.MT88.4 R116, [R201+0xc000] ;  /* 0x00c00000c974783b */ /* 0x000fe80000004200 */
[----:B-1----:R-:W-:Y:S04]  /*15a80*/  LDSM.16.MT88.4 R40, [R202+0xe000] ;  /* 0x00e00000ca28783b */ /* 0x002fe80000004200 */
[----:B------:R-:W-:Y:S04]  /*15a90*/  LDSM.16.MT88.4 R56, [R200+0xe000] ;  /* 0x00e00000c838783b */ /* 0x000fe80000004200 */
[----:B------:R-:W-:Y:S01]  /*15aa0*/  LDSM.16.MT88.4 R64, [R199+0xe000] ;  /* 0x00e00000c740783b */ /* 0x000fe20000004200 */
[----:B--2---:R-:W-:-:S03]  /*15ab0*/  FMNMX.FTZ R5, R16, R5, !PT ;  /* 0x0000000510057209 */ /* 0x004fc60007810000 */
[----:B------:R-:W-:Y:S01]  /*15ac0*/  LDSM.16.MT88.4 R72, [R202+0x10000] ;  /* 0x01000000ca48783b */ /* 0x000fe20000004200 */
[----:B----4-:R-:W-:-:S03]  /*15ad0*/  FMNMX.FTZ R2, R7, R2, !PT ;  /* 0x0000000207027209 */ /* 0x010fc60007810000 */
[----:B------:R-:W1:Y:S04]  /*15ae0*/  SHFL.BFLY PT, R132, R5, 0x1, 0x1f ;  /* 0x0c201f0005847f89 */ /* 0x000e6800000e0000 */
[----:B------:R-:W2:Y:S04]  /*15af0*/  SHFL.BFLY PT, R3, R2, 0x1, 0x1f ;  /* 0x0c201f0002037f89 */ /* 0x000ea800000e0000 */
[----:B------:R-:W4:Y:S04]  /*15b00*/  LDSM.16.MT88.4 R80, [R201+0x10000] ;  /* 0x01000000c950783b */ /* 0x000f280000004200 */
[----:B------:R-:W-:Y:S04]  /*15b10*/  LDSM.16.MT88.4 R108, [R200+0xc000] ;  /* 0x00c00000c86c783b */ /* 0x000fe80000004200 */
[----:B------:R-:W-:Y:S04]  /*15b20*/  LDSM.16.MT88.4 R16, [R199+0xe800] ;  /* 0x00e80000c710783b */ /* 0x000fe80000004200 */
[----:B------:R-:W-:Y:S01]  /*15b30*/  LDSM.16.MT88.4 R124, [R202+0xc000] ;  /* 0x00c00000ca7c783b */ /* 0x000fe20000004200 */
[----:B-1----:R-:W-:-:S03]  /*15b40*/  FMNMX.FTZ R132, R5, R132, !PT ;  /* 0x0000008405847209 */ /* 0x002fc60007810000 */
[----:B------:R-:W-:Y:S01]  /*15b50*/  LDSM.16.MT88.4 R100, [R199+0xc000] ;  /* 0x00c00000c764783b */ /* 0x000fe20000004200 */
[----:B--2---:R-:W-:-:S03]  /*15b60*/  FMNMX.FTZ R3, R2, R3, !PT ;  /* 0x0000000302037209 */ /* 0x004fc60007810000 */
[----:B------:R-:W-:Y:S01]  /*15b70*/  LDSM.16.MT88.4 R48, [R201+0xe000] ;  /* 0x00e00000c930783b */ /* 0x000fe20000004200 */
[----:B------:R-:W-:-:S03]  /*15b80*/  FSETP.NEU.FTZ.AND P0, PT, R132, -INF , PT ;  /* 0xff8000008400780b */ /* 0x000fc60003f1d000 */
[----:B------:R-:W-:Y:S04]  /*15b90*/  LDSM.16.MT88.4 R88, [R200+0x10000] ;  /* 0x01000000c858783b */ /* 0x000fe80000004200 */
[----:B------:R-:W-:Y:S04]  /*15ba0*/  LDSM.16.MT88.4 R144, [R199+0x10000] ;  /* 0x01000000c790783b */ /* 0x000fe80000004200 */
[----:B------:R-:W-:Y:S01]  /*15bb0*/  LDSM.16.MT88.4 R140, [R202+0xc800] ;  /* 0x00c80000ca8c783b */ /* 0x000fe20000004200 */
[C---:B---3--:R-:W-:Y:S01]  /*15bc0*/  FMUL.FTZ R177, R166.reuse, R132 ;  /* 0x00000084a6b17220 */ /* 0x048fe20000410000 */
        /* <DEDUP_REMOVED lines=30> */
[----:B------:R-:W-:Y:S01]  /*15db0*/  LDSM.16.MT88.4 R32, [R200+0xc800] ;  /* 0x00c80000c820783b */ /* 0x000fe20000004200 */
        /* <DEDUP_REMOVED lines=12> */
[-CC-:B------:R-:W-:Y:S01]  /*15e80*/  FFMA.FTZ R172, R172, R166.reuse, -R167.reuse ;  /* 0x000000a6acac7223 */ /* 0x180fe200000108a7 */
[-CC-:B------:R-:W-:Y:S01]  /*15e90*/  FFMA.FTZ R173, R164, R166.reuse, -R167.reuse ;  /* 0x000000a6a4ad7223 */ /* 0x180fe200000108a7 */
[----:B------:R-:W-:Y:S01]  /*15ea0*/  MUFU.EX2 R154, R154 ;  /* 0x0000009a009a7308 */ /* 0x000fe20000000800 */
[-CC-:B------:R-:W-:Y:S01]  /*15eb0*/  FFMA.FTZ R163, R163, R166.reuse, -R167.reuse ;  /* 0x000000a6a3a37223 */ /* 0x180fe200000108a7 */
[----:B------:R-:W-:Y:S01]  /*15ec0*/  FFMA.FTZ R160, R160, R166, -R167 ;  /* 0x000000a6a0a07223 */ /* 0x000fe200000108a7 */
[----:B------:R-:W-:-:S05]  /*15ed0*/  FADD.FTZ R152, R155, R152 ;  /* 0x000000989b987221 */ /* 0x000fca0000010000 */
        /* <DEDUP_REMOVED lines=200> */
.L_x_2070:
        /* <DEDUP_REMOVED lines=80> */
.L_x_2063:
[----:B--2---:R-:W-:Y:S02]  /*17060*/  R2UR UR4, R138 ;  /* 0x000000008a0472ca */ /* 0x004fe400000e0000 */
[----:B------:R-:W-:Y:S11]  /*17070*/  R2UR UR5, R139 ;  /* 0x000000008b0572ca */ /* 0x000ff600000e0000 */
[----:B------:R-:W-:Y:S02]  /*17080*/  @!UPT UIADD3 URZ, URZ, URZ, URZ ;  /* 0x0000003f3f3ff290 */ /* 0x000fe4000fffe03f */
[----:B-1----:R-:W2:Y:S02]  /*17090*/  LD.E R8, desc[UR4][R2.64+0x40] ;  /* 0x0000400402087980 */ /* 0x002ea4000c101900 */
[----:B--2---:R-:W-:Y:S05]  /*170a0*/  IMAD.U32 R8, R8, -0x40, RZ ;  /* 0xffffffc008087824 */ /* 0x004fea00078e00ff */
[----:B------:R-:W-:Y:S02]  /*170b0*/  SHF.R.S32.HI R6, RZ, 0x1f, R8 ;  /* 0x0000001fff067819 */ /* 0x000fe40000011408 */
.L_x_2064:
[----:B------:R-:W-:Y:S05]  /*170c0*/  BSYNC B0 ;  /* 0x0000000000007941 */ /* 0x000fea0003800000 */
.L_x_2062:
[C---:B------:R-:W-:Y:S01]  /*170d0*/  LOP3.LUT P3, RZ, R221.reuse, 0x1, RZ, 0xc0, !PT ;  /* 0x00000001ddff7812 */ /* 0x040fe2000786c0ff */
[----:B------:R-:W1:Y:S01]  /*170e0*/  S2R R132, SR_TID.X ;  /* 0x0000000000847919 */ /* 0x000e620000002100 */
[C---:B------:R-:W-:Y:S01]  /*170f0*/  LOP3.LUT P2, RZ, R221.reuse, 0x2, RZ, 0xc0, !PT ;  /* 0x00000002ddff7812 */ /* 0x040fe2000784c0ff */
[----:B------:R-:W-:Y:S01]  /*17100*/  IMAD.MOV.U32 R203, RZ, RZ, 0x20 ;  /* 0x00000020ffcb7424 */ /* 0x000fe200078e00ff */
[----:B------:R-:W-:Y:S01]  /*17110*/  LOP3.LUT P1, RZ, R221, 0x4, RZ, 0xc0, !PT ;  /* 0x00000004ddff7812 */ /* 0x000fe2000782c0ff */
[----:B------:R-:W-:Y:S01]  /*17120*/  BSSY B1, `(.L_x_2065) ;  /* 0x0000227000017945 */ /* 0x000fe20003800000 */
        /* <DEDUP_REMOVED lines=17> */
[----:B------:R-:W-:Y:S02]  /*17240*/  @P2 R2UR UR15, R139 ;  /* 0x000000008b0f22ca */ /* 0x000fe400000e0000 */
[----:B------:R-:W-:Y:S01]  /*17250*/  @!P3 STS.128 [R220+0xc000], RZ ;  /* 0x00c000ffdc00b388 */ /* 0x000fe20000000c00 */
[CC--:B------:R-:W-:Y:S02]  /*17260*/  @P2 LEA R10, P4, R7.reuse, R168.reuse, 0x1 ;  /* 0x000000a8070a2211 */ /* 0x0c0fe400078808ff */
[C---:B------:R-:W-:Y:S02]  /*17270*/  @P1 LEA R8, P0, R7.reuse, R168, 0x1 ;  /* 0x000000a807081211 */ /* 0x040fe400078008ff */
[----:B------:R-:W-:Y:S01]  /*17280*/  @!PT LDS RZ, [RZ] ;  /* 0x00000000fffff984 */ /* 0x000fe20000000800 */
[----:B------:R-:W-:Y:S01]  /*17290*/  @!PT LDS RZ, [RZ] ;  /* 0x00000000fffff984 */ /* 0x000fe20000000800 */
[----:B------:R-:W-:Y:S01]  /*172a0*/  @!PT LDS RZ, [RZ] ;  /* 0x00000000fffff984 */ /* 0x000fe20000000800 */
[----:B------:R-:W-:Y:S01]  /*172b0*/  @P2 LDGSTS.E.BYPASS.LTC128B.128 [R220+0xe000], desc[UR12][R228.64+0x80] ;  /* 0x0e000080e4dc2fae */ /* 0x000fe2000b901d4c */
[-CC-:B------:R-:W-:Y:S02]  /*172c0*/  @P2 LEA.HI.X R11, R7, R169.reuse, R6.reuse, 0x1, P4 ;  /* 0x000000a9070b2211 */ /* 0x180fe400020f0c06 */
[C---:B------:R-:W-:Y:S02]  /*172d0*/  @P1 R2UR UR12, R138.reuse ;  /* 0x000000008a0c12ca */ /* 0x040fe400000e0000 */
[----:B------:R-:W-:Y:S01]  /*172e0*/  @!P2 STS.128 [R220+0xe000], RZ ;  /* 0x00e000ffdc00a388 */ /* 0x000fe20000000c00 */
[----:B------:R-:W-:Y:S02]  /*172f0*/  @P1 R2UR UR13, R139 ;  /* 0x000000008b0d12ca */ /* 0x000fe400000e0000 */
[C---:B------:R-:W-:Y:S02]  /*17300*/  IADD3 R5, P5, R7.reuse, R206, RZ ;  /* 0x000000ce07057210 */ /* 0x040fe40007fbe0ff */
[----:B------:R-:W-:Y:S01]  /*17310*/  @!PT LDS RZ, [RZ] ;  /* 0x00000000fffff984 */ /* 0x000fe20000000800 */
[----:B------:R-:W-:Y:S01]  /*17320*/  @!PT LDS RZ, [RZ] ;  /* 0x00000000fffff984 */ /* 0x000fe20000000800 */
[----:B------:R-:W-:Y:S01]  /*17330*/  @!PT LDS RZ, [RZ] ;  /* 0x00000000fffff984 */ /* 0x000fe20000000800 */
[----:B------:R-:W-:Y:S01]  /*17340*/  @P1 LDGSTS.E.BYPASS.LTC128B.128 [R220+0x10000], desc[UR10][R228.64+0x100] ;  /* 0x10000100e4dc1fae */ /* 0x000fe2000b901d4a */
[-C--:B------:R-:W-:Y:S02]  /*17350*/  @P1 LEA.HI.X R9, R7, R169.reuse, R6, 0x1, P0 ;  /* 0x000000a907091211 */ /* 0x080fe400000f0c06 */
[----:B------:R-:W-:Y:S02]  /*17360*/  @P3 R2UR UR10, R138 ;  /* 0x000000008a0a32ca */ /* 0x000fe400000e0000 */
[----:B------:R-:W-:Y:S01]  /*17370*/  @!P1 STS.128 [R220+0x10000], RZ ;  /* 0x010000ffdc009388 */ /* 0x000fe20000000c00 */
[----:B------:R-:W-:Y:S01]  /*17380*/  @P3 R2UR UR11, R139 ;  /* 0x000000008b0b32ca */ /* 0x000fe200000e0000 */
[--C-:B------:R-:W-:Y:S01]  /*17390*/  IMAD.X R6, R6, 0x1, R207.reuse, P5 ;  /* 0x0000000106067824 */ /* 0x100fe200028e06cf */
[CC--:B------:R-:W-:Y:S02]  /*173a0*/  @P3 LEA R18, P6, R5.reuse, R168.reuse, 0x1 ;  /* 0x000000a805123211 */ /* 0x0c0fe400078c08ff */
[----:B------:R-:W-:Y:S01]  /*173b0*/  @!PT LDS RZ, [RZ] ;  /* 0x00000000fffff984 */ /* 0x000fe20000000800 */
[----:B------:R-:W-:Y:S01]  /*173c0*/  @!PT LDS RZ, [RZ] ;  /* 0x00000000fffff984 */ /* 0x000fe20000000800 */
[----:B------:R-:W-:Y:S01]  /*173d0*/  @!PT LDS RZ, [RZ] ;  /* 0x00000000fffff984 */ /* 0x000fe20000000800 */
[----:B------:R-:W-:Y:S01]  /*173e0*/  @P3 LDGSTS.E.BYPASS.LTC128B.128 [R220+0xc800], desc[UR4][R12.64] ;  /* 0x0c8000000cdc3fae */ /* 0x000fe2000b901d44 */
[C---:B------:R-:W-:Y:S02]  /*173f0*/  @P2 R2UR UR4, R138.reuse ;  /* 0x000000008a0422ca */ /* 0x040fe400000e0000 */
[-CC-:B------:R-:W-:Y:S02]  /*17400*/  @P3 LEA.HI.X R19, R5, R169.reuse, R6.reuse, 0x1, P6 ;  /* 0x000000a905133211 */ /* 0x180fe400030f0c06 */
[----:B------:R-:W-:Y:S01]  /*17410*/  @!P3 STS.128 [R220+0xc800], RZ ;  /* 0x00c800ffdc00b388 */ /* 0x000fe20000000c00 */
[----:B------:R-:W-:Y:S02]  /*17420*/  @P2 R2UR UR5, R139 ;  /* 0x000000008b0522ca */ /* 0x000fe400000e0000 */
        /* <DEDUP_REMOVED lines=9> */
[C---:B------:R-:W-:Y:S02]  /*174c0*/  @P1 LEA R14, P0, R5.reuse, R168, 0x1 ;  /* 0x000000a8050e1211 */ /* 0x040fe400078008ff */
[----:B------:R-:W-:Y:S01]  /*174d0*/  @!PT LDS RZ, [RZ] ;  /* 0x00000000fffff984 */ /* 0x000fe20000000800 */
[----:B------:R-:W-:Y:S01]  /*174e0*/  @!PT LDS RZ, [RZ] ;  /* 0x00000000fffff984 */ /* 0x000fe20000000800 */
[----:B------:R-:W-:Y:S01]  /*174f0*/  @!PT LDS RZ, [RZ] ;  /* 0x00000000fffff984 */ /* 0x000fe20000000800 */
[----:B------:R-:W-:Y:S01]  /*17500*/  @P1 LDGSTS.E.BYPASS.LTC128B.128 [R220+0x10800], desc[UR12][R8.64+0x100] ;  /* 0x1080010008dc1fae */ /* 0x000fe2000b901d4c */
[C---:B------:R-:W-:Y:S02]  /*17510*/  IADD3 R4, P5, R5.reuse, R206, RZ ;  /* 0x000000ce05047210 */ /* 0x040fe40007fbe0ff */
[-C--:B------:R-:W-:Y:S02]  /*17520*/  @P1 LEA.HI.X R15, R5, R169.reuse, R6, 0x1, P0 ;  /* 0x000000a9050f1211 */ /* 0x080fe400000f0c06 */
[----:B------:R-:W-:Y:S01]  /*17530*/  @!P1 STS.128 [R220+0x10800], RZ ;  /* 0x010800ffdc009388 */ /* 0x000fe20000000c00 */
[----:B------:R-:W-:Y:S01]  /*17540*/  @P3 R2UR UR12, R138 ;  /* 0x000000008a0c32ca */ /* 0x000fe200000e0000 */
[----:B------:R-:W-:Y:S01]  /*17550*/  IMAD.X R6, R6, 0x1, R207, P5 ;  /* 0x0000000106067824 */ /* 0x000fe200028e06cf */
[C---:B------:R-:W-:Y:S02]  /*17560*/  @P3 R2UR UR13, R139.reuse ;  /* 0x000000008b0d32ca */ /* 0x040fe400000e0000 */
[----:B------:R-:W-:Y:S01]  /*17570*/  @!PT LDS RZ, [RZ] ;  /* 0x00000000fffff984 */ /* 0x000fe20000000800 */
[----:B------:R-:W-:Y:S01]  /*17580*/  @!PT LDS RZ, [RZ] ;  /* 0x00000000fffff984 */ /* 0x000fe20000000800 */
[----:B------:R-:W-:Y:S01]  /*17590*/  @!PT LDS RZ, [RZ] ;  /* 0x00000000fffff984 */ /* 0x000fe20000000800 */
[----:B------:R-:W-:Y:S01]  /*175a0*/  @P3 LDGSTS.E.BYPASS.LTC128B.128 [R220+0xd000], desc[UR10][R18.64] ;  /* 0x0d00000012dc3fae */ /* 0x000fe2000b901d4a */
[-C--:B------:R-:W-:Y:S02]  /*175b0*/  @P3 LEA R24, P5, R4, R168.reuse, 0x1 ;  /* 0x000000a804183211 */ /* 0x080fe400078a08ff */
[----:B------:R-:W-:Y:S02]  /*175c0*/  @P2 R2UR UR10, R138 ;  /* 0x000000008a0a22ca */ /* 0x000fe400000e0000 */
[----:B------:R-:W-:Y:S01]  /*175d0*/  @!P3 STS.128 [R220+0xd000], RZ ;  /* 0x00d000ffdc00b388 */ /* 0x000fe20000000c00 */
[CCC-:B------:R-:W-:Y:S02]  /*175e0*/  @P3 LEA.HI.X R25, R4.reuse, R169.reuse, R6.reuse, 0x1, P5 ;  /* 0x000000a904193211 */ /* 0x1c0fe400028f0c06 */
[C---:B------:R-:W-:Y:S02]  /*175f0*/  @P2 R2UR UR11, R139.reuse ;  /* 0x000000008b0b22ca */ /* 0x040fe400000e0000 */
[----:B------:R-:W-:Y:S01]  /*17600*/  @!PT LDS RZ, [RZ] ;  /* 0x00000000fffff984 */ /* 0x000fe20000000800 */
[----:B------:R-:W-:Y:S01]  /*17610*/  @!PT LDS RZ, [RZ] ;  /* 0x00000000fffff984 */ /* 0x000fe20000000800 */
[----:B------:R-:W-:Y:S01]  /*17620*/  @!PT LDS RZ, [RZ] ;  /* 0x00000000fffff984 */ /* 0x000fe20000000800 */
[----:B------:R2:W-:Y:S01]  /*17630*/  @P2 LDGSTS.E.BYPASS.LTC128B.128 [R220+0xf000], desc[UR4][R16.64+0x80] ;  /* 0x0f00008010dc2fae */ /* 0x0005e2000b901d44 */
[-C--:B------:R-:W-:Y:S02]  /*17640*/  @P2 LEA R22, P4, R4, R168.reuse, 0x1 ;  /* 0x000000a804162211 */ /* 0x080fe400078808ff */
[----:B------:R-:W-:Y:S02]  /*17650*/  @P1 R2UR UR4, R138 ;  /* 0x000000008a0412ca */ /* 0x000fe400000e0000 */
[----:B------:R-:W-:Y:S01]  /*17660*/  @!P2 STS.128 [R220+0xf000], RZ ;  /* 0x00f000ffdc00a388 */ /* 0x000fe20000000c00 */
[CC--:B------:R-:W-:Y:S02]  /*17670*/  @P2 LEA.HI.X R23, R4.reuse, R169.reuse, R6, 0x1, P4 ;  /* 0x000000a904172211 */ /* 0x0c0fe400020f0c06 */
[----:B------:R-:W-:Y:S02]  /*17680*/  @P1 R2UR UR5, R139 ;  /* 0x000000008b0512ca */ /* 0x000fe400000e0000 */
[----:B------:R-:W-:Y:S01]  /*17690*/  @!PT LDS RZ, [RZ] ;  /* 0x00000000fffff984 */ /* 0x000fe20000000800 */
[----:B------:R-:W-:Y:S01]  /*176a0*/  @!PT LDS RZ, [RZ] ;  /* 0x00000000fffff984 */ /* 0x000fe20000000800 */
[----:B------:R-:W-:Y:S01]  /*176b0*/  @!PT LDS RZ, [RZ] ;  /* 0x00000000fffff984 */ /* 0x000fe20000000800 */
[----:B------:R-:W-:Y:S01]  /*176c0*/  @P1 LDGSTS.E.BYPASS.LTC128B.128 [R220+0x11000], desc[UR14][R14.64+0x100] ;  /* 0x110001000edc1fae */ /* 0x000fe2000b901d4e */
[C---:B------:R-:W-:Y:S02]  /*176d0*/  @P1 LEA R20, P0, R4.reuse, R168, 0x1 ;  /* 0x000000a804141211 */ /* 0x040fe400078008ff */
[----:B-1----:R-:W-:Y:S02]  /*176e0*/  SHF.R.S32.HI R149, RZ, 0x1f, R132 ;  /* 0x0000001fff957819 */ /* 0x002fe40000011484 */
[----:B------:R-:W-:Y:S01]  /*176f0*/  @!P1 STS.128 [R220+0x11000], RZ ;  /* 0x011000ffdc009388 */ /* 0x000fe20000000c00 */
[----:B------:R-:W-:Y:S02]  /*17700*/  @P1 LEA.HI.X R21, R4, R169, R6, 0x1, P0 ;  /* 0x000000a904151211 */ /* 0x000fe400000f0c06 */
[----:B------:R-:W-:Y:S02]  /*17710*/  LEA.HI R149, R149, R132, RZ, 0x4 ;  /* 0x0000008495957211 */ /* 0x000fe400078f20ff */
[----:B------:R-:W-:Y:S01]  /*17720*/  @!PT LDS RZ, [RZ] ;  /* 0x00000000fffff984 */ /* 0x000fe20000000800 */
[----:B------:R-:W-:Y:S01]  /*17730*/  @!PT LDS RZ, [RZ] ;  /* 0x00000000fffff984 */ /* 0x000fe20000000800 */
[----:B------:R-:W-:Y:S01]  /*17740*/  @!PT LDS RZ, [RZ] ;  /* 0x00000000fffff984 */ /* 0x000fe20000000800 */
[----:B------:R1:W-:Y:S02]  /*17750*/  @P3 LDGSTS.E.BYPASS.LTC128B.128 [R220+0xd800], desc[UR12][R24.64] ;  /* 0x0d80000018dc3fae */ /* 0x0003e4000b901d4c */
[----:B------:R-:W-:Y:S03]  /*17760*/  LOP3.LUT R149, R149, 0xfffffff0, RZ, 0xc0, !PT ;  /* 0xfffffff095957812 */ /* 0x000fe600078ec0ff */
[----:B------:R-:W-:Y:S05]  /*17770*/  @!P3 STS.128 [R220+0xd800], RZ ;  /* 0x00d800ffdc00b388 */ /* 0x000fea0000000c00 */
[----:B------:R-:W-:Y:S01]  /*17780*/  @!PT LDS RZ, [RZ] ;  /* 0x00000000fffff984 */ /* 0x000fe20000000800 */
[----:B------:R-:W-:Y:S01]  /*17790*/  @!PT LDS RZ, [RZ] ;  /* 0x00000000fffff984 */ /* 0x000fe20000000800 */
[----:B------:R-:W-:Y:S01]  /*177a0*/  @!PT LDS RZ, [RZ] ;  /* 0x00000000fffff984 */ /* 0x000fe20000000800 */
[----:B------:R-:W-:Y:S01]  /*177b0*/  @P2 LDGSTS.E.BYPASS.LTC128B.128 [R220+0xf800], desc[UR10][R22.64+0x80] ;  /* 0x0f80008016dc2fae */ /* 0x000fe2000b901d4a */
[----:B------:R-:W-:Y:S02]  /*177c0*/  IMAD.IADD R149, R132, 0x1, -R149 ;  /* 0x0000000184957824 */ /* 0x000fe400078e0a95 */
[----:B------:R-:W-:Y:S02]  /*177d0*/  IMAD.MOV.U32 R132, RZ, RZ, 0x10 ;  /* 0x00000010ff847424 */ /* 0x000fe400078e00ff */
[----:B------:R-:W-:Y:S01]  /*177e0*/  @!P2 STS.128 [R220+0xf800], RZ ;  /* 0x00f800ffdc00a388 */ /* 0x000fe20000000c00 */
[----:B------:R-:W-:Y:S04]  /*177f0*/  SHF.R.S32.HI R152, RZ, 0x1f, R149 ;  /* 0x0000001fff987819 */ /* 0x000fe80000011495 */
[----:B------:R-:W-:Y:S01]  /*17800*/  @!PT LDS RZ, [RZ] ;  /* 0x00000000fffff984 */ /* 0x000fe20000000800 */
[----:B------:R-:W-:Y:S01]  /*17810*/  @!PT LDS RZ, [RZ] ;  /* 0x00000000fffff984 */ /* 0x000fe20000000800 */
[----:B------:R-:W-:Y:S01]  /*17820*/  @!PT LDS RZ, [RZ] ;  /* 0x00000000fffff984 */ /* 0x000fe20000000800 */
[----:B------:R3:W-:Y:S01]  /*17830*/  @P1 LDGSTS.E.BYPASS.LTC128B.128 [R220+0x11800], desc[UR4][R20.64+0x100] ;  /* 0x1180010014dc1fae */ /* 0x0007e2000b901d44 */
[----:B------:R-:W-:Y:S02]  /*17840*/  R2UR UR4, R138 ;  /* 0x000000008a0472ca */ /* 0x000fe400000e0000 */
[----:B------:R-:W-:Y:S02]  /*17850*/  LEA.HI R152, R152, R149, RZ, 0x3 ;  /* 0x0000009598987211 */ /* 0x000fe400078f18ff */
[----:B------:R-:W-:Y:S01]  /*17860*/  @!P1 STS.128 [R220+0x11800], RZ ;  /* 0x011800ffdc009388 */ /* 0x000fe20000000c00 */
[----:B------:R-:W-:Y:S02]  /*17870*/  R2UR UR5, R139 ;  /* 0x000000008b0572ca */ /* 0x000fe400000e0000 */
[----:B------:R-:W-:Y:S02]  /*17880*/  LOP3.LUT R152, R152, 0xfffffff8, RZ, 0xc0, !PT ;  /* 0xfffffff898987812 */ /* 0x000fe400078ec0ff */
[----:B------:R-:W-:Y:S03]  /*17890*/  LDSM.16.M88.4 R140, [R198] ;  /* 0x00000000c68c783b */ /* 0x000fe60000000200 */
[----:B------:R-:W-:Y:S02]  /*178a0*/  IMAD.IADD R152, R149, 0x1, -R152 ;  /* 0x0000000195987824 */ /* 0x000fe400078e0a98 */
[----:B------:R-:W4:Y:S03]  /*178b0*/  LDSM.16.M88.4 R144, [R197+0x6000] ;  /* 0x00600000c590783b */ /* 0x000f260000000200 */
[----:B------:R-:W-:Y:S02]  /*178c0*/  LOP3.LUT P0, RZ, R152, 0x2, RZ, 0xc0, !PT ;  /* 0x0000000298ff7812 */ /* 0x000fe4000780c0ff */
[----:B--2---:R-:W2:Y:S02]  /*178d0*/  LDSM.16.M88.4 R16, [R197+0x6800] ;  /* 0x00680000c510783b */ /* 0x004ea40000000200 */
[----:B------:R-:W-:Y:S03]  /*178e0*/  SEL R5, R132, 0xfffffff0, !P0 ;  /* 0xfffffff084057807 */ /* 0x000fe60004000000 */
[----:B-1----:R-:W3:Y:S01]  /*178f0*/  LDSM.16.M88.4 R24, [R197+0x7000] ;  /* 0x00700000c518783b */ /* 0x002ee20000000200 */
[----:B------:R-:W-:Y:S01]  /*17900*/  LOP3.LUT P0, RZ, R152, 0x4, RZ, 0xc0, !PT ;  /* 0x0000000498ff7812 */ /* 0x000fe2000780c0ff */
[--C-:B------:R-:W-:Y:S03]  /*17910*/  IMAD R205, R5, 0x2, R198.reuse ;  /* 0x0000000205cd7824 */ /* 0x100fe600078e02c6 */
[----:B------:R-:W1:Y:S01]  /*17920*/  LDSM.16.M88.4 R32, [R197+0x7800] ;  /* 0x00780000c520783b */ /* 0x000e620000000200 */
[----:B------:R-:W-:Y:S02]  /*17930*/  SEL R203, R203, 0xffffffe0, !P0 ;  /* 0xffffffe0cbcb7807 */ /* 0x000fe40004000000 */
[----:B------:R-:W-:Y:S02]  /*17940*/  ISETP.GT.AND P0, PT, R223, R210, PT ;  /* 0x000000d2df00720c */ /* 0x000fe40003f04270 */
[----:B------:R-:W0:Y:S01]  /*17950*/  LDGDEPBAR ;  /* 0x00000000000079af */ /* 0x000e220000000000 */
[C---:B------:R-:W-:Y:S02]  /*17960*/  IMAD R204, R203.reuse, 0x2, R198 ;  /* 0x00000002cbcc7824 */ /* 0x040fe400078e02c6 */
[----:B------:R-:W-:Y:S02]  /*17970*/  IMAD R203, R203, 0x2, R205 ;  /* 0x00000002cbcb7824 */ /* 0x000fe400078e02cd */
[----:B------:R-:W-:Y:S05]  /*17980*/  LDSM.16.M88.4 R132, [R205] ;  /* 0x00000000cd84783b */ /* 0x000fea0000000200 */
[----:B------:R-:W5:Y:S05]  /*17990*/  LDSM.16.M88.4 R148, [R196] ;  /* 0x00000000c494783b */ /* 0x000f6a0000000200 */
[----:B------:R-:W5:Y:S05]  /*179a0*/  LDSM.16.M88.4 R152, [R194] ;  /* 0x00000000c298783b */ /* 0x000f6a0000000200 */
[----:B------:R-:W5:Y:S01]  /*179b0*/  LDSM.16.M88.4 R156, [R193] ;  /* 0x00000000c19c783b */ /* 0x000f620000000200 */
[C---:B----4-:R-:W-:Y:S04]  /*179c0*/  HMMA.16816.F32.BF16 R4, R140.reuse, R144, RZ ;  /* 0x000000908c04723c */ /* 0x050fe800000418ff */
[----:B------:R-:W4:Y:S02]  /*179d0*/  LDSM.16.M88.4 R160, [R192] ;  /* 0x00000000c0a0783b */ /* 0x000f240000000200 */
[C---:B------:R-:W-:Y:S03]  /*179e0*/  HMMA.16816.F32.BF16 R8, R140.reuse, R146, RZ ;  /* 0x000000928c08723c */ /* 0x040fe600000418ff */
[----:B------:R-:W-:Y:S03]  /*179f0*/  LDSM.16.M88.4 R164, [R204] ;  /* 0x00000000cca4783b */ /* 0x000fe60000000200 */
[C---:B--2---:R-:W-:Y:S02]  /*17a00*/  HMMA.16816.F32.BF16 R12, R140.reuse, R16, RZ ;  /* 0x000000108c0c723c */ /* 0x044fe400000418ff */
[----:B------:R-:W2:Y:S04]  /*17a10*/  LDSM.16.M88.4 R168, [R195+0x6000] ;  /* 0x00600000c3a8783b */ /* 0x000ea80000000200 */
[C---:B------:R-:W-:Y:S01]  /*17a20*/  HMMA.16816.F32.BF16 R16, R140.reuse, R18, RZ ;  /* 0x000000128c10723c */ /* 0x040fe200000418ff */
[----:B------:R-:W-:Y:S05]  /*17a30*/  LDSM.16.M88.4 R144, [R195+0x7000] ;  /* 0x00700000c390783b */ /* 0x000fea0000000200 */
[C---:B---3--:R-:W-:Y:S01]  /*17a40*/  HMMA.16816.F32.BF16 R20, R140.reuse, R24, RZ ;  /* 0x000000188c14723c */ /* 0x048fe200000418ff */
[----:B------:R-:W-:Y:S05]  /*17a50*/  LDSM.16.M88.4 R172, [R195+0x7800] ;  /* 0x00780000c3ac783b */ /* 0x000fea0000000200 */
[C---:B------:R-:W-:Y:S01]  /*17a60*/  HMMA.16816.F32.BF16 R24, R140.reuse, R26, RZ ;  /* 0x0000001a8c18723c */ /* 0x040fe200000418ff */
[----:B------:R-:W-:Y:S05]  /*17a70*/  LDSM.16.M88.4 R176, [R203] ;  /* 0x00000000cbb0783b */ /* 0x000fea0000000200 */
[C---:B-1----:R-:W-:Y:S01]  /*17a80*/  HMMA.16816.F32.BF16 R28, R140.reuse, R32, RZ ;  /* 0x000000208c1c723c */ /* 0x042fe200000418ff */
[----:B------:R-:W-:Y:S05]  /*17a90*/  LDSM.16.M88.4 R180, [R191] ;  /* 0x00000000bfb4783b */ /* 0x000fea0000000200 */
[----:B------:R-:W-:Y:S01]  /*17aa0*/  HMMA.16816.F32.BF16 R32, R140, R34, RZ ;  /* 0x000000228c20723c */ /* 0x000fe200000418ff */
[----:B------:R-:W1:Y:S05]  /*17ab0*/  LDSM.16.M88.4 R140, [R195+0x6800] ;  /* 0x00680000c38c783b */ /* 0x000e6a0000000200 */
[C---:B-----5:R-:W-:Y:S01]  /*17ac0*/  HMMA.16816.F32.BF16 R4, R132.reuse, R148, R4 ;  /* 0x000000948404723c */ /* 0x060fe20000041804 */
[----:B------:R-:W3:Y:S05]  /*17ad0*/  LD.E R222, desc[UR4][R2.64+0x18c] ;  /* 0x00018c0402de7980 */ /* 0x000eea000c101900 */
        /* <DEDUP_REMOVED lines=8> */
[C---:B----4-:R-:W-:Y:S06]  /*17b60*/  HMMA.16816.F32.BF16 R28, R132.reuse, R160, R28 ;  /* 0x000000a0841c723c */ /* 0x050fec000004181c */
[----:B------:R-:W-:Y:S01]  /*17b70*/  HMMA.16816.F32.BF16 R32, R132, R162, R32 ;  /* 0x000000a28420723c */ /* 0x000fe20000041820 */
[----:B------:R-:W4:Y:S05]  /*17b80*/  LDSM.16.M88.4 R132, [R191+0x800] ;  /* 0x00080000bf84783b */ /* 0x000f2a0000000200 */
[C---:B--2---:R-:W-:Y:S01]  /*17b90*/  HMMA.16816.F32.BF16 R4, R164.reuse, R168, R4 ;  /* 0x000000a8a404723c */ /* 0x044fe20000041804 */
[----:B------:R-:W2:Y:S05]  /*17ba0*/  LDSM.16.M88.4 R160, [R197+0x8000] ;  /* 0x00800000c5a0783b */ /* 0x000eaa0000000200 */
[C---:B------:R-:W-:Y:S01]  /*17bb0*/  HMMA.16816.F32.BF16 R8, R164.reuse, R170, R8 ;  /* 0x000000aaa408723c */ /* 0x040fe20000041808 */
[----:B------:R-:W-:Y:S05]  /*17bc0*/  LDSM.16.M88.4 R168, [R205+0x2000] ;  /* 0x00200000cda8783b */ /* 0x000fea0000000200 */
[C---:B-1----:R-:W-:Y:S06]  /*17bd0*/  HMMA.16816.F32.BF16 R12, R164.reuse, R140, R12 ;  /* 0x0000008ca40c723c */ /* 0x042fec000004180c */
[C---:B------:R-:W-:Y:S01]  /*17be0*/  HMMA.16816.F32.BF16 R16, R164.reuse, R142, R16 ;  /* 0x0000008ea410723c */ /* 0x040fe20000041810 */
[----:B------:R-:W1:Y:S05]  /*17bf0*/  LDSM.16.M88.4 R140, [R197+0x8800] ;  /* 0x00880000c58c783b */ /* 0x000e6a0000000200 */
[C---:B------:R-:W-:Y:S06]  /*17c00*/  HMMA.16816.F32.BF16 R20, R164.reuse, R144, R20 ;  /* 0x00000090a414723c */ /* 0x040fec0000041814 */
[C---:B------:R-:W-:Y:S01]  /*17c10*/  HMMA.16816.F32.BF16 R24, R164.reuse, R146, R24 ;  /* 0x00000092a418723c */ /* 0x040fe20000041818 */
[----:B------:R-:W5:Y:S05]  /*17c20*/  LDSM.16.M88.4 R144, [R197+0x9000] ;  /* 0x00900000c590783b */ /* 0x000f6a0000000200 */
[C---:B------:R-:W-:Y:S06]  /*17c30*/  HMMA.16816.F32.BF16 R28, R164.reuse, R172, R28 ;  /* 0x000000aca41c723c */ /* 0x040fec000004181c */
[----:B------:R-:W-:Y:S01]  /*17c40*/  HMMA.16816.F32.BF16 R32, R164, R174, R32 ;  /* 0x000000aea420723c */ /* 0x000fe20000041820 */
[----:B------:R-:W5:Y:S05]  /*17c50*/  LDSM.16.M88.4 R164, [R197+0x9800] ;  /* 0x00980000c5a4783b */ /* 0x000f6a0000000200 */
[C---:B------:R-:W-:Y:S01]  /*17c60*/  HMMA.16816.F32.BF16 R4, R176.reuse, R180, R4 ;  /* 0x000000b4b004723c */ /* 0x040fe20000041804 */
[----:B------:R-:W5:Y:S05]  /*17c70*/  LDSM.16.M88.4 R172, [R190] ;  /* 0x00000000beac783b */ /* 0x000f6a0000000200 */
[C---:B------:R-:W-:Y:S01]  /*17c80*/  HMMA.16816.F32.BF16 R8, R176.reuse, R182, R8 ;  /* 0x000000b6b008723c */ /* 0x040fe20000041808 */
[----:B------:R-:W-:Y:S05]  /*17c90*/  LDSM.16.M88.4 R180, [R195+0x8000] ;  /* 0x00800000c3b4783b */ /* 0x000fea0000000200 */
[C---:B----4-:R-:W-:Y:S06]  /*17ca0*/  HMMA.16816.F32.BF16 R12, R176.reuse, R132, R12 ;  /* 0x00000084b00c723c */ /* 0x050fec000004180c */
[C---:B------:R-:W-:Y:S01]  /*17cb0*/  HMMA.16816.F32.BF16 R16, R176.reuse, R134, R16 ;  /* 0x00000086b010723c */ /* 0x040fe20000041810 */
[----:B------:R-:W4:Y:S05]  /*17cc0*/  LDSM.16.M88.4 R132, [R189] ;  /* 0x00000000bd84783b */ /* 0x000f2a0000000200 */
[C---:B------:R-:W-:Y:S06]  /*17cd0*/  HMMA.16816.F32.BF16 R20, R176.reuse, R148, R20 ;  /* 0x00000094b014723c */ /* 0x040fec0000041814 */
[C---:B------:R-:W-:Y:S01]  /*17ce0*/  HMMA.16816.F32.BF16 R24, R176.reuse, R150, R24 ;  /* 0x00000096b018723c */ /* 0x040fe20000041818 */
[----:B------:R-:W4:Y:S05]  /*17cf0*/  LDSM.16.M88.4 R148, [R188] ;  /* 0x00000000bc94783b */ /* 0x000f2a0000000200 */
[C---:B------:R-:W-:Y:S06]  /*17d00*/  HMMA.16816.F32.BF16 R28, R176.reuse, R152, R28 ;  /* 0x00000098b01c723c */ /* 0x040fec000004181c */
[----:B------:R-:W-:Y:S01]  /*17d10*/  HMMA.16816.F32.BF16 R32, R176, R154, R32 ;  /* 0x0000009ab020723c */ /* 0x000fe20000041820 */
[----:B------:R-:W4:Y:S05]  /*17d20*/  LDSM.16.M88.4 R152, [R187] ;  /* 0x00000000bb98783b */ /* 0x000f2a0000000200 */
[C---:B--2---:R-:W-:Y:S01]  /*17d30*/  HMMA.16816.F32.BF16 R4, R156.reuse, R160, R4 ;  /* 0x000000a09c04723c */ /* 0x044fe20000041804 */
[----:B------:R-:W2:Y:S05]  /*17d40*/  LDSM.16.M88.4 R176, [R204+0x2000] ;  /* 0x00200000ccb0783b */ /* 0x000eaa0000000200 */
[C---:B------:R-:W-:Y:S01]  /*17d50*/  HMMA.16816.F32.BF16 R8, R156.reuse, R162, R8 ;  /* 0x000000a29c08723c */ /* 0x040fe20000041808 */
[----:B------:R-:W-:Y:S05]  /*17d60*/  LDSM.16.M88.4 R160, [R203+0x2000] ;  /* 0x00200000cba0783b */ /* 0x000fea0000000200 */
[C---:B-1----:R-:W-:Y:S06]  /*17d70*/  HMMA.16816.F32.BF16 R12, R156.reuse, R140, R12 ;  /* 0x0000008c9c0c723c */ /* 0x042fec000004180c */
[C---:B------:R-:W-:Y:S01]  /*17d80*/  HMMA.16816.F32.BF16 R16, R156.reuse, R142, R16 ;  /* 0x0000008e9c10723c */ /* 0x040fe20000041810 */
[----:B------:R-:W1:Y:S05]  /*17d90*/  LDSM.16.M88.4 R140, [R195+0x8800] ;  /* 0x00880000c38c783b */ /* 0x000e6a0000000200 */
[C---:B-----5:R-:W-:Y:S06]  /*17da0*/  HMMA.16816.F32.BF16 R20, R156.reuse, R144, R20 ;  /* 0x000000909c14723c */ /* 0x060fec0000041814 */
[C---:B------:R-:W-:Y:S01]  /*17db0*/  HMMA.16816.F32.BF16 R24, R156.reuse, R146, R24 ;  /* 0x000000929c18723c */ /* 0x040fe20000041818 */
[----:B------:R-:W5:Y:S05]  /*17dc0*/  LDSM.16.M88.4 R144, [R195+0x9000] ;  /* 0x00900000c390783b */ /* 0x000f6a0000000200 */
[C---:B------:R-:W-:Y:S06]  /*17dd0*/  HMMA.16816.F32.BF16 R28, R156.reuse, R164, R28 ;  /* 0x000000a49c1c723c */ /* 0x040fec000004181c */
[----:B------:R-:W-:Y:S01]  /*17de0*/  HMMA.16816.F32.BF16 R32, R156, R166, R32 ;  /* 0x000000a69c20723c */ /* 0x000fe20000041820 */
[----:B------:R-:W5:Y:S05]  /*17df0*/  LDSM.16.M88.4 R156, [R195+0x9800] ;  /* 0x00980000c39c783b */ /* 0x000f6a0000000200 */
[C---:B------:R-:W-:Y:S01]  /*17e00*/  HMMA.16816.F32.BF16 R4, R168.reuse, R172, R4 ;  /* 0x000000aca804723c */ /* 0x040fe20000041804 */
[----:B------:R-:W5:Y:S05]  /*17e10*/  LDSM.16.M88.4 R164, [R191+0x2000] ;  /* 0x00200000bfa4783b */ /* 0x000f6a0000000200 */
[C---:B------:R-:W-:Y:S01]  /*17e20*/  HMMA.16816.F32.BF16 R8, R168.reuse, R174, R8 ;  /* 0x000000aea808723c */ /* 0x040fe20000041808 */
[----:B------:R-:W-:Y:S05]  /*17e30*/  LDSM.16.M88.4 R172, [R197+0xa000] ;  /* 0x00a00000c5ac783b */ /* 0x000fea0000000200 */
[C---:B----4-:R-:W-:Y:S06]  /*17e40*/  HMMA.16816.F32.BF16 R12, R168.reuse, R132, R12 ;  /* 0x00000084a80c723c */ /* 0x050fec000004180c */
[C---:B------:R-:W-:Y:S01]  /*17e50*/  HMMA.16816.F32.BF16 R16, R168.reuse, R134, R16 ;  /* 0x00000086a810723c */ /* 0x040fe20000041810 */
[----:B------:R-:W4:Y:S05]  /*17e60*/  LDSM.16.M88.4 R132, [R191+0x2800] ;  /* 0x00280000bf84783b */ /* 0x000f2a0000000200 */
[C---:B------:R-:W-:Y:S06]  /*17e70*/  HMMA.16816.F32.BF16 R20, R168.reuse, R148, R20 ;  /* 0x00000094a814723c */ /* 0x040fec0000041814 */
[C---:B------:R-:W-:Y:S01]  /*17e80*/  HMMA.16816.F32.BF16 R24, R168.reuse, R150, R24 ;  /* 0x00000096a818723c */ /* 0x040fe20000041818 */
[----:B------:R-:W4:Y:S05]  /*17e90*/  LDSM.16.M88.4 R148, [R191+0x3000] ;  /* 0x00300000bf94783b */ /* 0x000f2a0000000200 */
[C---:B------:R-:W-:Y:S06]  /*17ea0*/  HMMA.16816.F32.BF16 R28, R168.reuse, R152, R28 ;  /* 0x00000098a81c723c */ /* 0x040fec000004181c */
[----:B------:R-:W-:Y:S01]  /*17eb0*/  HMMA.16816.F32.BF16 R32, R168, R154, R32 ;  /* 0x0000009aa820723c */ /* 0x000fe20000041820 */
[----:B------:R-:W4:Y:S05]  /*17ec0*/  LDSM.16.M88.4 R152, [R191+0x3800] ;  /* 0x00380000bf98783b */ /* 0x000f2a0000000200 */
[C---:B--2---:R-:W-:Y:S01]  /*17ed0*/  HMMA.16816.F32.BF16 R4, R176.reuse, R180, R4 ;  /* 0x000000b4b004723c */ /* 0x044fe20000041804 */
[----:B------:R-:W2:Y:S05]  /*17ee0*/  LDSM.16.M88.4 R168, [R198+0x4000] ;  /* 0x00400000c6a8783b */ /* 0x000eaa0000000200 */
[C---:B------:R-:W-:Y:S01]  /*17ef0*/  HMMA.16816.F32.BF16 R8, R176.reuse, R182, R8 ;  /* 0x000000b6b008723c */ /* 0x040fe20000041808 */
[----:B------:R-:W-:Y:S05]  /*17f00*/  LDSM.16.M88.4 R180, [R186] ;  /* 0x00000000bab4783b */ /* 0x000fea0000000200 */
        /* <DEDUP_REMOVED lines=8> */
[----:B------:R-:W3:Y:S05]  /*17f90*/  LDSM.16.M88.4 R156, [R197+0xb800] ;  /* 0x00b80000c59c783b */ /* 0x000eea0000000200 */
[C---:B------:R-:W-:Y:S01]  /*17fa0*/  HMMA.16816.F32.BF16 R4, R160.reuse, R164, R4 ;  /* 0x000000a4a004723c */ /* 0x040fe20000041804 */
[----:B------:R-:W3:Y:S05]  /*17fb0*/  LDSM.16.M88.4 R176, [R205+0x4000] ;  /* 0x00400000cdb0783b */ /* 0x000eea0000000200 */
        /* <DEDUP_REMOVED lines=21> */
[C---:B---3--:R-:W-:Y:S06]  /*18110*/  HMMA.16816.F32.BF16 R28, R168.reuse, R156, R28 ;  /* 0x0000009ca81c723c */ /* 0x048fec000004181c */
[----:B------:R-:W-:Y:S01]  /*18120*/  HMMA.16816.F32.BF16 R32, R168, R158, R32 ;  /* 0x0000009ea820723c */ /* 0x000fe20000041820 */
[----:B------:R-:W3:Y:S05]  /*18130*/  LDSM.16.M88.4 R156, [R195+0xb800] ;  /* 0x00b80000c39c783b */ /* 0x000eea0000000200 */
[----:B------:R-:W3:Y:S01]  /*18140*/  LDSM.16.M88.4 R168, [R203+0x4000] ;  /* 0x00400000cba8783b */ /* 0x000ee20000000200 */
[C---:B------:R-:W-:Y:S06]  /*18150*/  HMMA.16816.F32.BF16 R4, R176.reuse, R180, R4 ;  /* 0x000000b4b004723c */ /* 0x040fec0000041804 */
[C---:B------:R-:W-:Y:S06]  /*18160*/  HMMA.16816.F32.BF16 R8, R176.reuse, R182, R8 ;  /* 0x000000b6b008723c */ /* 0x040fec0000041808 */
[C---:B----4-:R-:W-:Y:S06]  /*18170*/  HMMA.16816.F32.BF16 R12, R176.reuse, R132, R12 ;  /* 0x00000084b00c723c */ /* 0x050fec000004180c */
[C---:B------:R-:W-:Y:S01]  /*18180*/  HMMA.16816.F32.BF16 R16, R176.reuse, R134, R16 ;  /* 0x00000086b010723c */ /* 0x040fe20000041810 */
[----:B------:R-:W4:Y:S05]  /*18190*/  LDSM.16.M88.4 R132, [R191+0x4800] ;  /* 0x00480000bf84783b */ /* 0x000f2a0000000200 */
[C---:B------:R-:W-:Y:S06]  /*181a0*/  HMMA.16816.F32.BF16 R20, R176.reuse, R148, R20 ;  /* 0x00000094b014723c */ /* 0x040fec0000041814 */
[C---:B------:R-:W-:Y:S06]  /*181b0*/  HMMA.16816.F32.BF16 R24, R176.reuse, R150, R24 ;  /* 0x00000096b018723c */ /* 0x040fec0000041818 */
[C---:B------:R-:W-:Y:S06]  /*181c0*/  HMMA.16816.F32.BF16 R28, R176.reuse, R152, R28 ;  /* 0x00000098b01c723c */ /* 0x040fec000004181c */
[----:B------:R-:W-:Y:S06]  /*181d0*/  HMMA.16816.F32.BF16 R32, R176, R154, R32 ;  /* 0x0000009ab020723c */ /* 0x000fec0000041820 */
[C---:B--2---:R-:W-:Y:S06]  /*181e0*/  HMMA.16816.F32.BF16 R4, R160.reuse, R164, R4 ;  /* 0x000000a4a004723c */ /* 0x044fec0000041804 */
[C---:B------:R-:W-:Y:S06]  /*181f0*/  HMMA.16816.F32.BF16 R8, R160.reuse, R166, R8 ;  /* 0x000000a6a008723c */ /* 0x040fec0000041808 */
[C---:B-1----:R-:W-:Y:S06]  /*18200*/  HMMA.16816.F32.BF16 R12, R160.reuse, R140, R12 ;  /* 0x0000008ca00c723c */ /* 0x042fec000004180c */
[C---:B------:R-:W-:Y:S06]  /*18210*/  HMMA.16816.F32.BF16 R16, R160.reuse, R142, R16 ;  /* 0x0000008ea010723c */ /* 0x040fec0000041810 */
[C---:B-----5:R-:W-:Y:S06]  /*18220*/  HMMA.16816.F32.BF16 R20, R160.reuse, R144, R20 ;  /* 0x00000090a014723c */ /* 0x060fec0000041814 */
[C---:B------:R-:W-:Y:S06]  /*18230*/  HMMA.16816.F32.BF16 R24, R160.reuse, R146, R24 ;  /* 0x00000092a018723c */ /* 0x040fec0000041818 */
[C---:B---3--:R-:W-:Y:S06]  /*18240*/  HMMA.16816.F32.BF16 R28, R160.reuse, R156, R28 ;  /* 0x0000009ca01c723c */ /* 0x048fec000004181c */
[----:B------:R-:W-:Y:S06]  /*18250*/  HMMA.16816.F32.BF16 R32, R160, R158, R32 ;  /* 0x0000009ea020723c */ /* 0x000fec0000041820 */
[C---:B------:R-:W-:Y:S06]  /*18260*/  HMMA.16816.F32.BF16 R4, R168.reuse, R172, R4 ;  /* 0x000000aca804723c */ /* 0x040fec0000041804 */
[C---:B------:R-:W-:Y:S06]  /*18270*/  HMMA.16816.F32.BF16 R8, R168.reuse, R174, R8 ;  /* 0x000000aea808723c */ /* 0x040fec0000041808 */
        /* <DEDUP_REMOVED lines=24> */
[----:B------:R-:W1:Y:S01]  /*18400*/  MUFU.TANH R174, R174 ;  /* 0x000000ae00ae7308 */ /* 0x000e620000002400 */
        /* <DEDUP_REMOVED lines=21> */
[----:B------:R1:W1:Y:S04]  /*18560*/  MUFU.TANH R180, R16 ;  /* 0x0000001000b47308 */ /* 0x0002680000002400 */
[----:B------:R-:W-:Y:S06]  /*18570*/  IMAD.MOV.U32 R168, RZ, RZ, R228 ;  /* 0x000000ffffa87224 */ /* 0x000fec00078e00e4 */
[----:B------:R1:W1:Y:S01]  /*18580*/  MUFU.TANH R232, R17 ;  /* 0x0000001100e87308 */ /* 0x0002620000002400 */
[----:B------:R-:W-:Y:S09]  /*18590*/  IMAD.MOV.U32 R169, RZ, RZ, R229 ;  /* 0x000000ffffa97224 */ /* 0x000ff200078e00e5 */
        /* <DEDUP_REMOVED lines=103> */
.L_x_2068:
[----:B------:R-:W-:Y:S02]  /*18c10*/  R2UR UR4, R138 ;  /* 0x000000008a0472ca */ /* 0x000fe400000e0000 */
[----:B------:R-:W-:Y:S11]  /*18c20*/  R2UR UR5, R139 ;  /* 0x000000008b0572ca */ /* 0x000ff600000e0000 */
[----:B------:R-:W-:Y:S02]  /*18c30*/  @!UPT UIADD3 URZ, URZ, URZ, URZ ;  /* 0x0000003f3f3ff290 */ /* 0x000fe4000fffe03f */
[----:B------:R-:W2:Y:S02]  /*18c40*/  LD.E R8, desc[UR4][R2.64+0x38] ;  /* 0x0000380402087980 */ /* 0x000ea4000c101900 */
[----:B--2---:R-:W-:Y:S05]  /*18c50*/  IMAD.U32 R8, R8, -0x40, RZ ;  /* 0xffffffc008087824 */ /* 0x004fea00078e00ff */
[----:B------:R-:W-:Y:S02]  /*18c60*/  SHF.R.S32.HI R6, RZ, 0x1f, R8 ;  /* 0x0000001fff067819 */ /* 0x000fe40000011408 */
.L_x_2069:
[----:B------:R-:W-:Y:S05]  /*18c70*/  BSYNC B0 ;  /* 0x0000000000007941 */ /* 0x000fea0003800000 */
.L_x_2067:
        /* <DEDUP_REMOVED lines=113> */
.L_x_2066:
[----:B------:R-:W-:Y:S05]  /*19390*/  BSYNC B1 ;  /* 0x0000000000017941 */ /* 0x000fea0003800000 */
.L_x_2065:
        /* <DEDUP_REMOVED lines=16> */
[----:B------:R-:W-:Y:S01]  /*194a0*/  FMNMX.FTZ R5, R180, R5, !PT ;  /* 0x00000005b4057209 */ /* 0x000fe20007810000 */
[----:B------:R-:W-:Y:S03]  /*194b0*/  LDSM.16.MT88.4 R140, [R199+0xc000] ;  /* 0x00c00000c78c783b */ /* 0x000fe60000004200 */
[----:B------:R-:W-:Y:S04]  /*194c0*/  FMNMX.FTZ R5, R232, R5, !PT ;  /* 0x00000005e8057209 */ /* 0x000fe80007810000 */
[----:B------:R-:W-:Y:S01]  /*194d0*/  FMNMX.FTZ R5, R226, R5, !PT ;  /* 0x00000005e2057209 */ /* 0x000fe20007810000 */
[----:B------:R-:W-:Y:S03]  /*194e0*/  LDSM.16.MT88.4 R144, [R200+0xe800] ;  /* 0x00e80000c890783b */ /* 0x000fe60000004200 */
        /* <DEDUP_REMOVED lines=47> */
[-C--:B------:R-:W-:Y:S01]  /*197e0*/  FFMA.FTZ R172, R242, R134.reuse, -R155 ;  /* 0x00000086f2ac7223 */ /* 0x080fe2000001089b */
[----:B------:R-:W2:Y:S01]  /*197f0*/  MUFU.EX2 R0, R0 ;  /* 0x0000000000007308 */ /* 0x000ea20000000800 */
[-CC-:B------:R-:W-:Y:S01]  /*19800*/  FFMA.FTZ R178, R178, R134.reuse, -R149.reuse ;  /* 0x00000086b2b27223 */ /* 0x180fe20000010895 */
[-CC-:B------:R-:W-:Y:S01]  /*19810*/  FFMA.FTZ R181, R234, R134.reuse, -R149.reuse ;  /* 0x00000086eab57223 */ /* 0x180fe20000010895 */
[-CC-:B------:R-:W-:Y:S01]  /*19820*/  FFMA.FTZ R182, R182, R134.reuse, -R149.reuse ;  /* 0x00000086b6b67223 */ /* 0x180fe20000010895 */
[--C-:B------:R-:W-:Y:S01]  /*19830*/  FFMA.FTZ R203, R230, R134, -R149.reuse ;  /* 0x00000086e6cb7223 */ /* 0x100fe20000010895 */
[C---:B-1----:R-:W-:Y:S01]  /*19840*/  FMUL.FTZ R4, R2.reuse, R128 ;  /* 0x0000008002047220 */ /* 0x042fe20000410000 */
[C---:B------:R-:W-:Y:S01]  /*19850*/  FMUL.FTZ R5, R2.reuse, R129 ;  /* 0x0000008102057220 */ /* 0x040fe20000410000 */
        /* <DEDUP_REMOVED lines=19> */
[C---:B------:R-:W-:Y:S01]  /*19990*/  FMUL.FTZ R23, R0.reuse, R115 ;  /* 0x0000007300177220 */ /* 0x040fe20000410000 */
[C---:B------:R-:W-:Y:S01]  /*199a0*/  FMUL.FTZ R30, R0.reuse, R106 ;  /* 0x0000006a001e7220 */ /* 0x040fe20000410000 */
[----:B------:R-:W-:Y:S01]  /*199b0*/  FMUL.FTZ R31, R0, R107 ;  /* 0x0000006b001f7220 */ /* 0x000fe20000410000 */
[-CC-:B------:R-:W-:Y:S01]  /*199c0*/  FFMA.FTZ R204, R204, R134.reuse, -R149.reuse ;  /* 0x00000086cccc7223 */ /* 0x180fe20000010895 */
[-CC-:B------:R-:W-:Y:S01]  /*199d0*/  FFMA.FTZ R229, R166, R134.reuse, -R149.reuse ;  /* 0x00000086a6e57223 */ /* 0x180fe20000010895 */
[-C--:B------:R-:W-:Y:S03]  /*199e0*/  FFMA.FTZ R233, R158, R134.reuse, -R149 ;  /* 0x000000869ee97223 */ /* 0x080fe60000010895 */
[----:B------:R-:W3:Y:S01]  /*199f0*/  MUFU.EX2 R171, R171 ;  /* 0x000000ab00ab7308 */ /* 0x000ee20000000800 */
[----:B-1----:R-:W-:Y:S01]  /*19a00*/  F2FP.BF16.F32.PACK_AB R128, R174, R177 ;  /* 0x000000b1ae80723e */ /* 0x002fe200000010ff */
[----:B------:R-:W1:Y:S01]  /*19a10*/  LDSM.16.MT88.4 R104, [R201+0xe000] ;  /* 0x00e00000c968783b */ /* 0x000e620000004200 */
[-C--:B------:R-:W-:Y:S01]  /*19a20*/  FFMA.FTZ R235, R154, R134.reuse, -R155 ;  /* 0x000000869aeb7223 */ /* 0x080fe2000001089b */
[-CC-:B------:R-:W-:Y:S01]  /*19a30*/  FFMA.FTZ R230, R150, R134.reuse, -R149.reuse ;  /* 0x0000008696e67223 */ /* 0x180fe20000010895 */
[-CC-:B------:R-:W-:Y:S01]  /*19a40*/  FFMA.FTZ R237, R148, R134.reuse, -R149.reuse ;  /* 0x0000008694ed7223 */ /* 0x180fe20000010895 */
[----:B------:R-:W-:Y:S01]  /*19a50*/  FFMA.FTZ R135, R135, R134, -R149 ;  /* 0x0000008687877223 */ /* 0x000fe20000010895 */
[C---:B------:R-:W-:Y:S03]  /*19a60*/  FMUL.FTZ R36, R2.reuse, R36 ;  /* 0x0000002402247220 */ /* 0x040fe60000410000 */
[----:B------:R-:W-:Y:S01]  /*19a70*/  MUFU.EX2 R173, R173 ;  /* 0x000000ad00ad7308 */ /* 0x000fe20000000800 */
[----:B------:R-:W-:Y:S01]  /*19a80*/  FMUL.FTZ R37, R2, R37 ;  /* 0x0000002502257220 */ /* 0x000fe20000410000 */
[----:B------:R-:W-:Y:S01]  /*19a90*/  LDSM.16.MT88.4 R112, [R202+0x10000] ;  /* 0x01000000ca70783b */ /* 0x000fe20000004200 */
[C---:B------:R-:W-:Y:S01]  /*19aa0*/  FMUL.FTZ R38, R0.reuse, R38 ;  /* 0x0000002600267220 */ /* 0x040fe20000410000 */
[----:B------:R-:W-:Y:S01]  /*19ab0*/  FMUL.FTZ R39, R0, R39 ;  /* 0x0000002700277220 */ /* 0x000fe20000410000 */
[C---:B------:R-:W-:Y:S01]  /*19ac0*/  FMUL.FTZ R40, R2.reuse, R40 ;  /* 0x0000002802287220 */ /* 0x040fe20000410000 */
[----:B------:R-:W-:Y:S01]  /*19ad0*/  FMUL.FTZ R41, R2, R41 ;  /* 0x0000002902297220 */ /* 0x000fe20000410000 */
[C---:B------:R-:W-:Y:S03]  /*19ae0*/  FMUL.FTZ R42, R0.reuse, R42 ;  /* 0x0000002a002a7220 */ /* 0x040fe60000410000 */
[----:B------:R-:W4:Y:S01]  /*19af0*/  MUFU.EX2 R172, R172 ;  /* 0x000000ac00ac7308 */ /* 0x000f220000000800 */
[----:B---3--:R-:W-:Y:S01]  /*19b00*/  F2FP.BF16.F32.PACK_AB R129, R171, R175 ;  /* 0x000000afab81723e */ /* 0x008fe200000010ff */
        /* <DEDUP_REMOVED lines=76> */
[----:B------:R-:W-:Y:S01]  /*19fd0*/  FMUL.FTZ R85, R2, R85 ;  /* 0x0000005502557220 */ /* 0x000fe20000410000 */
[----:B------:R-:W4:Y:S03]  /*19fe0*/  LDSM.16.MT88.4 R100, [R199+0xe000] ;  /* 0x00e00000c764783b */ /* 0x000f260000004200 */
[----:B------:R-:W-:Y:S01]  /*19ff0*/  MUFU.EX2 R231, R231 ;  /* 0x000000e700e77308 */ /* 0x000fe20000000800 */
[C---:B------:R-:W-:Y:S01]  /*1a000*/  FMUL.FTZ R86, R0.reuse, R86 ;  /* 0x0000005600567220 */ /* 0x040fe20000410000 */
[----:B------:R-:W-:Y:S01]  /*1a010*/  FMUL.FTZ R87, R0, R87 ;  /* 0x0000005700577220 */ /* 0x000fe20000410000 */
[C---:B------:R-:W-:Y:S02]  /*1a020*/  HMMA.16816.F32.BF16 R32, R128.reuse, R142, R32 ;  /* 0x0000008e8020723c */ /* 0x040fe40000041820 */
[----:B------:R-:W-:Y:S01]  /*1a030*/  LDSM.16.MT88.4 R140, [R201+0xe800] ;  /* 0x00e80000c98c783b */ /* 0x000fe20000004200 */
[-CC-:B------:R-:W-:Y:S01]  /*1a040*/  FFMA.FTZ R176, R176, R134.reuse, -R155.reuse ;  /* 0x00000086b0b07223 */ /* 0x180fe2000001089b */
[-CC-:B------:R-:W-:Y:S02]  /*1a050*/  FFMA.FTZ R179, R236, R134.reuse, -R155.reuse ;  /* 0x00000086ecb37223 */ /* 0x180fe4000001089b */
[C---:B--2---:R-:W-:Y:S01]  /*1a060*/  HMMA.16816.F32.BF16 R36, R128.reuse, R120, R36 ;  /* 0x000000788024723c */ /* 0x044fe20000041824 */
[----:B------:R-:W-:Y:S04]  /*1a070*/  MUFU.EX2 R233, R233 ;  /* 0x000000e900e97308 */ /* 0x000fe80000000800 */
[-CC-:B------:R-:W-:Y:S01]  /*1a080*/  FFMA.FTZ R180, R180, R134.reuse, -R155.reuse ;  /* 0x00000086b4b47223 */ /* 0x180fe2000001089b */
[C---:B------:R-:W-:Y:S01]  /*1a090*/  HMMA.16816.F32.BF16 R40, R128.reuse, R122, R40 ;  /* 0x0000007a8028723c */ /* 0x040fe20000041828 */
[----:B------:R-:W-:Y:S04]  /*1a0a0*/  LDSM.16.MT88.4 R120, [R199+0xc800] ;  /* 0x00c80000c778783b */ /* 0x000fe80000004200 */
[----:B------:R-:W-:Y:S01]  /*1a0b0*/  MUFU.EX2 R176, R176 ;  /* 0x000000b000b07308 */ /* 0x000fe20000000800 */
[-CC-:B------:R-:W-:Y:S01]  /*1a0c0*/  FFMA.FTZ R183, R232, R134.reuse, -R155.reuse ;  /* 0x00000086e8b77223 */ /* 0x180fe2000001089b */
[C---:B-1----:R-:W-:Y:S04]  /*1a0d0*/  HMMA.16816.F32.BF16 R44, R128.reuse, R104, R44 ;  /* 0x00000068802c723c */ /* 0x042fe8000004182c */
[--C-:B------:R-:W-:Y:S02]  /*1a0e0*/  FFMA.FTZ R232, R153, R134, -R155.reuse ;  /* 0x0000008699e87223 */ /* 0x100fe4000001089b */
[C---:B------:R-:W-:Y:S01]  /*1a0f0*/  HMMA.16816.F32.BF16 R48, R128.reuse, R106, R48 ;  /* 0x0000006a8030723c */ /* 0x040fe20000041830 */
[----:B------:R-:W1:Y:S01]  /*1a100*/  LDSM.16.MT88.4 R104, [R201+0x10000] ;  /* 0x01000000c968783b */ /* 0x000e620000004200 */
[----:B------:R-:W2:Y:S03]  /*1a110*/  MUFU.EX2 R179, R179 ;  /* 0x000000b300b37308 */ /* 0x000ea60000000800 */
[C---:B------:R-:W-:Y:S01]  /*1a120*/  FMUL.FTZ R88, R2.reuse, R88 ;  /* 0x0000005802587220 */ /* 0x040fe20000410000 */
[C---:B---3--:R-:W-:Y:S06]  /*1a130*/  HMMA.16816.F32.BF16 R52, R128.reuse, R108, R52 ;  /* 0x0000006c8034723c */ /* 0x048fec0000041834 */
[----:B------:R-:W-:Y:S01]  /*1a140*/  MUFU.EX2 R180, R180 ;  /* 0x000000b400b47308 */ /* 0x000fe20000000800 */
[----:B------:R-:W-:Y:S01]  /*1a150*/  FMUL.FTZ R89, R2, R89 ;  /* 0x0000005902597220 */ /* 0x000fe20000410000 */
[C---:B------:R-:W-:Y:S01]  /*1a160*/  HMMA.16816.F32.BF16 R56, R128.reuse, R110, R56 ;  /* 0x0000006e8038723c */ /* 0x040fe20000041838 */
[----:B------:R-:W-:Y:S02]  /*1a170*/  LDSM.16.MT88.4 R108, [R202+0xc800] ;  /* 0x00c80000ca6c783b */ /* 0x000fe40000004200 */
[C---:B------:R-:W-:Y:S03]  /*1a180*/  FMUL.FTZ R90, R0.reuse, R90 ;  /* 0x0000005a005a7220 */ /* 0x040fe60000410000 */
[C---:B----4-:R-:W-:Y:S02]  /*1a190*/  HMMA.16816.F32.BF16 R60, R128.reuse, R100, R60 ;  /* 0x00000064803c723c */ /* 0x050fe4000004183c */
[----:B------:R-:W3:Y:S03]  /*1a1a0*/  MUFU.EX2 R183, R183 ;  /* 0x000000b700b77308 */ /* 0x000ee60000000800 */
[----:B------:R-:W-:Y:S01]  /*1a1b0*/  FMUL.FTZ R91, R0, R91 ;  /* 0x0000005b005b7220 */ /* 0x000fe20000410000 */
[C---:B------:R-:W-:Y:S01]  /*1a1c0*/  HMMA.16816.F32.BF16 R64, R128.reuse, R102, R64 ;  /* 0x000000668040723c */ /* 0x040fe20000041840 */
[----:B------:R-:W4:Y:S05]  /*1a1d0*/  LDSM.16.MT88.4 R100, [R200+0x10000] ;  /* 0x01000000c864783b */ /* 0x000f2a0000004200 */
[----:B------:R-:W-:Y:S01]  /*1a1e0*/  MUFU.EX2 R228, R228 ;  /* 0x000000e400e47308 */ /* 0x000fe20000000800 */
[C---:B------:R-:W-:Y:S01]  /*1a1f0*/  FMUL.FTZ R92, R2.reuse, R92 ;  /* 0x0000005c025c7220 */ /* 0x040fe20000410000 */
[C---:B------:R-:W-:Y:S03]  /*1a200*/  HMMA.16816.F32.BF16 R68, R128.reuse, R112, R68 ;  /* 0x000000708044723c */ /* 0x040fe60000041844 */
[----:B------:R-:W-:Y:S03]  /*1a210*/  FMUL.FTZ R93, R2, R93 ;  /* 0x0000005d025d7220 */ /* 0x000fe60000410000 */
[C---:B------:R-:W-:Y:S01]  /*1a220*/  HMMA.16816.F32.BF16 R72, R128.reuse, R114, R72 ;  /* 0x000000728048723c */ /* 0x040fe20000041848 */
[----:B------:R-:W-:Y:S01]  /*1a230*/  LDSM.16.MT88.4 R112, [R201+0xc800] ;  /* 0x00c80000c970783b */ /* 0x000fe20000004200 */
[----:B------:R-:W-:Y:S03]  /*1a240*/  MUFU.EX2 R235, R235 ;  /* 0x000000eb00eb7308 */ /* 0x000fe60000000800 */
        /* <DEDUP_REMOVED lines=11> */
[-C--:B------:R-:W-:Y:S01]  /*1a300*/  FFMA.FTZ R205, R226, R134.reuse, -R155 ;  /* 0x00000086e2cd7223 */ /* 0x080fe2000001089b */
[-C--:B------:R-:W-:Y:S01]  /*1a310*/  FFMA.FTZ R226, R160, R134.reuse, -R149 ;  /* 0x00000086a0e27223 */ /* 0x080fe20000010895 */
[-CC-:B------:R-:W-:Y:S01]  /*1a320*/  FFMA.FTZ R222, R224, R134.reuse, -R155.reuse ;  /* 0x00000086e0de7223 */ /* 0x180fe2000001089b */
[----:B------:R-:W-:Y:S01]  /*1a330*/  LDSM.16.MT88.4 R160, [R199+0xf800] ;  /* 0x00f80000c7a0783b */ /* 0x000fe20000004200 */
[-CC-:B------:R-:W-:Y:S01]  /*1a340*/  FFMA.FTZ R224, R164, R134.reuse, -R155.reuse ;  /* 0x00000086a4e07223 */ /* 0x180fe2000001089b */
[-C--:B------:R-:W-:Y:S01]  /*1a350*/  FFMA.FTZ R155, R151, R134.reuse, -R155 ;  /* 0x00000086979b7223 */ /* 0x080fe2000001089b */
[C---:B----4-:R-:W-:Y:S01]  /*1a360*/  HMMA.16816.F32.BF16 R84, R128.reuse, R100, R84 ;  /* 0x000000648054723c */ /* 0x050fe20000041854 */
[----:B------:R-:W-:Y:S02]  /*1a370*/  MUFU.EX2 R205, R205 ;  /* 0x000000cd00cd7308 */ /* 0x000fe40000000800 */
[----:B------:R-:W-:Y:S01]  /*1a380*/  FFMA.FTZ R134, R133, R134, -R149 ;  /* 0x0000008685867223 */ /* 0x000fe20000010895 */
[----:B------:R-:W-:Y:S01]  /*1a390*/  FFMA.FTZ R177, R2, R227, R177 ;  /* 0x000000e302b17223 */ /* 0x000fe200000100b1 */
[----:B------:R-:W-:Y:S01]  /*1a3a0*/  LDSM.16.MT88.4 R148, [R202+0xf800] ;  /* 0x00f80000ca94783b */ /* 0x000fe20000004200 */
[C---:B------:R-:W-:Y:S05]  /*1a3b0*/  HMMA.16816.F32.BF16 R88, R128.reuse, R102, R88 ;  /* 0x000000668058723c */ /* 0x040fea0000041858 */
[----:B------:R4:W-:Y:S01]  /*1a3c0*/  MUFU.EX2 R239, R155 ;  /* 0x0000009b00ef7308 */ /* 0x0009e20000000800 */
[----:B--2---:R-:W-:Y:S01]  /*1a3d0*/  F2FP.BF16.F32.PACK_AB R100, R179, R176 ;  /* 0x000000b0b364723e */ /* 0x004fe200000010ff */
[----:B------:R-:W-:Y:S01]  /*1a3e0*/  FFMA.FTZ R175, R0, R225, R175 ;  /* 0x000000e100af7223 */ /* 0x000fe200000100af */
[----:B------:R-:W-:Y:S03]  /*1a3f0*/  LDSM.16.MT88.4 R164, [R202+0x11800] ;  /* 0x01180000caa4783b */ /* 0x000fe60000004200 */
[----:B------:R-:W-:Y:S02]  /*1a400*/  F2FP.BF16.F32.PACK_AB R101, R181, R178 ;  /* 0x000000b2b565723e */ /* 0x000fe400000010ff */
[----:B---3--:R-:W-:Y:S02]  /*1a410*/  F2FP.BF16.F32.PACK_AB R102, R183, R180 ;  /* 0x000000b4b766723e */ /* 0x008fe400000010ff */
[----:B------:R-:W2:Y:S01]  /*1a420*/  MUFU.EX2 R222, R222 ;  /* 0x000000de00de7308 */ /* 0x000ea20000000800 */
[----:B------:R-:W-:Y:S01]  /*1a430*/  F2FP.BF16.F32.PACK_AB R103, R203, R182 ;  /* 0x000000b6cb67723e */ /* 0x000fe200000010ff */
[----:B------:R-:W-:Y:S01]  /*1a440*/  FADD.FTZ R174, R174, R177 ;  /* 0x000000b1aeae7221 */ /* 0x000fe20000010000 */
[----:B------:R-:W-:Y:S01]  /*1a450*/  IADD3 R0, R223, -0x1, RZ ;  /* 0xffffffffdf007810 */ /* 0x000fe20007ffe0ff */
[----:B------:R-:W-:Y:S01]  /*1a460*/  FADD.FTZ R175, R171, R175 ;  /* 0x000000afabaf7221 */ /* 0x000fe20000010000 */
[C---:B-1----:R-:W-:Y:S01]  /*1a470*/  HMMA.16816.F32.BF16 R92, R128.reuse, R104, R92 ;  /* 0x00000068805c723c */ /* 0x042fe2000004185c */
[----:B----4-:R-:W-:Y:S04]  /*1a480*/  LDSM.16.MT88.4 R152, [R201+0xf800] ;  /* 0x00f80000c998783b */ /* 0x010fe80000004200 */
[----:B------:R-:W1:Y:S01]  /*1a490*/  MUFU.EX2 R224, R224 ;  /* 0x000000e000e07308 */ /* 0x000e620000000800 */
[----:B------:R-:W-:Y:S01]  /*1a4a0*/  FADD.FTZ R170, R170, R175 ;  /* 0x000000afaaaa7221 */ /* 0x000fe20000010000 */
[----:B------:R-:W-:Y:S01]  /*1a4b0*/  MOV R223, R0 ;  /* 0x0000000000df7202 */ /* 0x000fe20000000f00 */
[----:B------:R-:W-:Y:S01]  /*1a4c0*/  HMMA.16816.F32.BF16 R96, R128, R106, R96 ;  /* 0x0000006a8060723c */ /* 0x000fe20000041860 */
[----:B------:R-:W3:Y:S06]  /*1a4d0*/  LDSM.16.MT88.4 R104, [R199+0xe800] ;  /* 0x00e80000c768783b */ /* 0x000eec0000004200 */
[----:B------:R-:W4:Y:S01]  /*1a4e0*/  MUFU.EX2 R226, R226 ;  /* 0x000000e200e27308 */ /* 0x000f220000000800 */
[C---:B------:R-:W-:Y:S05]  /*1a4f0*/  HMMA.16816.F32.BF16 R4, R100.reuse, R108, R4 ;  /* 0x0000006c6404723c */ /* 0x040fea0000041804 */
[----:B------:R-:W-:Y:S01]  /*1a500*/  FADD.FTZ R137, R137, R170 ;  /* 0x000000aa89897221 */ /* 0x000fe20000010000 */
[C---:B------:R-:W-:Y:S01]  /*1a510*/  HMMA.16816.F32.BF16 R8, R100.reuse, R110, R8 ;  /* 0x0000006e6408723c */ /* 0x040fe20000041808 */
[----:B------:R-:W5:Y:S02]  /*1a520*/  LDSM.16.MT88.4 R108, [R202+0x10800] ;  /* 0x01080000ca6c783b */ /* 0x000f640000004200 */
[----:B------:R-:W4:Y:S02]  /*1a530*/  MUFU.EX2 R232, R232 ;  /* 0x000000e800e87308 */ /* 0x000f240000000800 */
[----:B------:R-:W-:Y:S01]  /*1a540*/  FADD.FTZ R178, R178, R137 ;  /* 0x00000089b2b27221 */ /* 0x000fe20000010000 */
[C---:B------:R-:W-:Y:S03]  /*1a550*/  HMMA.16816.F32.BF16 R12, R100.reuse, R112, R12 ;  /* 0x00000070640c723c */ /* 0x040fe6000004180c */
[----:B------:R-:W-:Y:S04]  /*1a560*/  LDSM.16.MT88.4 R128, [R199+0xd000] ;  /* 0x00d00000c780783b */ /* 0x000fe80000004200 */
[----:B------:R-:W-:Y:S01]  /*1a570*/  MUFU.EX2 R135, R135 ;  /* 0x0000008700877308 */ /* 0x000fe20000000800 */
[----:B------:R-:W-:Y:S01]  /*1a580*/  FADD.FTZ R181, R181, R178 ;  /* 0x000000b2b5b57221 */ /* 0x000fe20000010000 */
[C---:B------:R-:W-:Y:S02]  /*1a590*/  HMMA.16816.F32.BF16 R16, R100.reuse, R114, R16 ;  /* 0x000000726410723c */ /* 0x040fe40000041810 */
[----:B------:R-:W1:Y:S04]  /*1a5a0*/  LDSM.16.MT88.4 R112, [R201+0x10800] ;  /* 0x01080000c970783b */ /* 0x000e680000004200 */
[C---:B------:R-:W-:Y:S02]  /*1a5b0*/  HMMA.16816.F32.BF16 R20, R100.reuse, R116, R20 ;  /* 0x000000746414723c */ /* 0x040fe40000041814 */
[----:B------:R-:W4:Y:S03]  /*1a5c0*/  MUFU.EX2 R134, R134 ;  /* 0x0000008600867308 */ /* 0x000f260000000800 */
[----:B------:R-:W-:Y:S01]  /*1a5d0*/  FADD.FTZ R182, R182, R181 ;  /* 0x000000b5b6b67221 */ /* 0x000fe20000010000 */
[C---:B------:R-:W-:Y:S01]  /*1a5e0*/  HMMA.16816.F32.BF16 R24, R100.reuse, R118, R24 ;  /* 0x000000766418723c */ /* 0x040fe20000041818 */
[----:B------:R-:W4:Y:S04]  /*1a5f0*/  LDSM.16.MT88.4 R116, [R200+0x10800] ;  /* 0x01080000c874783b */ /* 0x000f280000004200 */
[----:B------:R-:W-:Y:S01]  /*1a600*/  FADD.FTZ R203, R203, R182 ;  /* 0x000000b6cbcb7221 */ /* 0x000fe20000010000 */
[C---:B------:R-:W-:Y:S05]  /*1a610*/  HMMA.16816.F32.BF16 R28, R100.reuse, R120, R28 ;  /* 0x00000078641c723c */ /* 0x040fea000004181c */
[----:B------:R-:W-:Y:S01]  /*1a620*/  MOV R0, R3 ;  /* 0x0000000300007202 */ /* 0x000fe20000000f00 */
[C---:B------:R-:W-:Y:S01]  /*1a630*/  HMMA.16816.F32.BF16 R32, R100.reuse, R122, R32 ;  /* 0x0000007a6420723c */ /* 0x040fe20000041820 */
[----:B------:R-:W-:Y:S04]  /*1a640*/  LDSM.16.MT88.4 R120, [R202+0xd000] ;  /* 0x00d00000ca78783b */ /* 0x000fe80000004200 */
[----:B------:R-:W-:Y:S01]  /*1a650*/  MOV R137, R132 ;  /* 0x0000008400897202 */ /* 0x000fe20000000f00 */
        /* <DEDUP_REMOVED lines=14> */
[----:B--2---:R-:W-:Y:S01]  /*1a740*/  F2FP.BF16.F32.PACK_AB R108, R222, R205 ;  /* 0x000000cdde6c723e */ /* 0x004fe200000010ff */
[C---:B-1----:R-:W-:Y:S05]  /*1a750*/  HMMA.16816.F32.BF16 R76, R100.reuse, R112, R76 ;  /* 0x00000070644c723c */ /* 0x042fea000004184c */
[----:B------:R-:W-:Y:S01]  /*1a760*/  F2FP.BF16.F32.PACK_AB R109, R229, R204 ;  /* 0x000000cce56d723e */ /* 0x000fe200000010ff */
[C---:B------:R-:W-:Y:S01]  /*1a770*/  HMMA.16816.F32.BF16 R80, R100.reuse, R114, R80 ;  /* 0x000000726450723c */ /* 0x040fe20000041850 */
[----:B------:R-:W1:Y:S04]  /*1a780*/  LDSM.16.MT88.4 R112, [R200+0xd000] ;  /* 0x00d00000c870783b */ /* 0x000e680000004200 */
[----:B------:R-:W-:Y:S01]  /*1a790*/  F2FP.BF16.F32.PACK_AB R110, R231, R224 ;  /* 0x000000e0e76e723e */ /* 0x000fe200000010ff */
[C---:B----4-:R-:W-:Y:S05]  /*1a7a0*/  HMMA.16816.F32.BF16 R84, R100.reuse, R116, R84 ;  /* 0x000000746454723c */ /* 0x050fea0000041854 */
        /* <DEDUP_REMOVED lines=78> */
[C---:B------:R-:W-:Y:S05]  /*1ac90*/  HMMA.16816.F32.BF16 R80, R140.reuse, R6, R80 ;  /* 0x000000068c50723c */ /* 0x040fea0000041850 */
[----:B------:R-:W-:Y:S01]  /*1aca0*/  FADD.FTZ R5, R205, R180 ;  /* 0x000000b4cd057221 */ /* 0x000fe20000010000 */
[C---:B--2---:R-:W-:Y:S05]  /*1acb0*/  HMMA.16816.F32.BF16 R84, R140.reuse, R8, R84 ;  /* 0x000000088c54723c */ /* 0x044fea0000041854 */
[----:B------:R-:W-:Y:S01]  /*1acc0*/  FADD.FTZ R5, R222, R5 ;  /* 0x00000005de057221 */ /* 0x000fe20000010000 */
[C---:B------:R-:W-:Y:S05]  /*1acd0*/  HMMA.16816.F32.BF16 R88, R140.reuse, R10, R88 ;  /* 0x0000000a8c58723c */ /* 0x040fea0000041858 */
[----:B------:R-:W-:Y:S01]  /*1ace0*/  FADD.FTZ R224, R224, R5 ;  /* 0x00000005e0e07221 */ /* 0x000fe20000010000 */
[C---:B---3--:R-:W-:Y:S05]  /*1acf0*/  HMMA.16816.F32.BF16 R92, R140.reuse, R12, R92 ;  /* 0x0000000c8c5c723c */ /* 0x048fea000004185c */
[----:B------:R-:W-:Y:S01]  /*1ad00*/  FADD.FTZ R231, R231, R224 ;  /* 0x000000e0e7e77221 */ /* 0x000fe20000010000 */
[----:B------:R-:W-:Y:S05]  /*1ad10*/  HMMA.16816.F32.BF16 R96, R140, R14, R96 ;  /* 0x0000000e8c60723c */ /* 0x000fea0000041860 */
[----:B------:R-:W-:Y:S06]  /*1ad20*/  FADD.FTZ R228, R228, R231 ;  /* 0x000000e7e4e47221 */ /* 0x000fec0000010000 */
[----:B------:R-:W-:Y:S04]  /*1ad30*/  FADD.FTZ R235, R235, R228 ;  /* 0x000000e4ebeb7221 */ /* 0x000fe80000010000 */
[----:B------:R-:W-:Y:S04]  /*1ad40*/  FADD.FTZ R232, R232, R235 ;  /* 0x000000ebe8e87221 */ /* 0x000fe80000010000 */
[----:B------:R-:W-:Y:S01]  /*1ad50*/  FADD.FTZ R227, R239, R232 ;  /* 0x000000e8efe37221 */ /* 0x000fe20000010000 */
[----:B------:R-:W-:Y:S06]  /*1ad60*/  @P0 BRA `(.L_x_2070) ;  /* 0xffffffbc007c0947 */ /* 0x000fec000383ffff */
.L_x_2061:
        /* <DEDUP_REMOVED lines=18> */
.L_x_2092:
        /* <DEDUP_REMOVED lines=276> */
.L_x_2073:
[----:B------:R-:W-:Y:S05]  /*1bfd0*/  BSYNC B0 ;  /* 0x0000000000007941 */ /* 0x000fea0003800000 */
.L_x_2072:
        /* <DEDUP_REMOVED lines=45> */
.L_x_2075:
[----:B------:R-:W-:Y:S05]  /*1c2b0*/  BSYNC B0 ;  /* 0x0000000000007941 */ /* 0x000fea0003800000 */
.L_x_2074:
        /* <DEDUP_REMOVED lines=16> */
.L_x_2077:
[----:B------:R-:W-:Y:S05]  /*1c3c0*/  BSYNC B0 ;  /* 0x0000000000007941 */ /* 0x000fea0003800000 */
.L_x_2076:
        /* <DEDUP_REMOVED lines=15> */
.L_x_2079:
[----:B------:R-:W-:Y:S05]  /*1c4c0*/  BSYNC B0 ;  /* 0x0000000000007941 */ /* 0x000fea0003800000 */
.L_x_2078:
        /* <DEDUP_REMOVED lines=15> */
.L_x_2081:
[----:B------:R-:W-:Y:S05]  /*1c5c0*/  BSYNC B0 ;  /* 0x0000000000007941 */ /* 0x000fea0003800000 */
.L_x_2080:
        /* <DEDUP_REMOVED lines=15> */
.L_x_2083:
[----:B------:R-:W-:Y:S05]  /*1c6c0*/  BSYNC B0 ;  /* 0x0000000000007941 */ /* 0x000fea0003800000 */
.L_x_2082:
        /* <DEDUP_REMOVED lines=15> */
.L_x_2085:
[----:B------:R-:W-:Y:S05]  /*1c7c0*/  BSYNC B0 ;  /* 0x0000000000007941 */ /* 0x000fea0003800000 */
.L_x_2084:
        /* <DEDUP_REMOVED lines=15> */
.L_x_2087:
[----:B------:R-:W-:Y:S05]  /*1c8c0*/  BSYNC B0 ;  /* 0x0000000000007941 */ /* 0x000fea0003800000 */
.L_x_2086:
[----:B------:R-:W-:-:S04]  /*1c8d0*/  MOV R215, 0x0 ;  /* 0x0000000000d77802 */ /* 0x000fc80000000f00 */
[----:B-12345:R-:W-:Y:S05]  /*1c8e0*/  @P3 RET.REL.NODEC R214 `(_ZN5flash24flash_fwd_splitkv_kernelI23Flash_fwd_kernel_traitsILi192ELi64ELi64ELi4ELb0ELb0EN7cutlass10bfloat16_tE19Flash_kernel_traitsILi192ELi64ELi64ELi4ES3_EELb0ELb0ELb0ELb0ELb0ELb1ELb1ELb1EEEvNS_16Flash_fwd_paramsE) ;  /* 0xfffffe34d6c43950 */ /* 0x03efea0003c3ffff */
        /* <DEDUP_REMOVED lines=11> */
[----:B-1----:R-:W-:Y:S05]  /*1c9a0*/  @P0 RET.REL.NODEC R214 `(_ZN5flash24flash_fwd_splitkv_kernelI23Flash_fwd_kernel_traitsILi192ELi64ELi64ELi4ELb0ELb0EN7cutlass10bfloat16_tE19Flash_kernel_traitsILi192ELi64ELi64ELi4ES3_EELb0ELb0ELb0ELb0ELb0ELb1ELb1ELb1EEEvNS_16Flash_fwd_paramsE) ;  /* 0xfffffe34d6940950 */ /* 0x002fea0003c3ffff */
[----:B------:R-:W-:Y:S01]  /*1c9b0*/  R2UR UR4, R6 ;  /* 0x00000000060472ca */ /* 0x000fe200000e0000 */
[----:B------:R-:W-:Y:S01]  /*1c9c0*/  IMAD.MOV.U32 R215, RZ, RZ, 0x0 ;  /* 0x00000000ffd77424 */ /* 0x000fe200078e00ff */
[----:B------:R-:W-:-:S13]  /*1c9d0*/  R2UR UR5, R7 ;  /* 0x00000000070572ca */ /* 0x000fda00000e0000 */
[----:B------:R1:W-:Y:S02]  /*1c9e0*/  ST.E.128 desc[UR4][R12.64+0xaa00], R16 ;  /* 0x00aa00100c007985 */ /* 0x0003e4000c101d04 */
[----:B-1----:R-:W-:Y:S05]  /*1c9f0*/  RET.REL.NODEC R214 `(_ZN5flash24flash_fwd_splitkv_kernelI23Flash_fwd_kernel_traitsILi192ELi64ELi64ELi4ELb0ELb0EN7cutlass10bfloat16_tE19Flash_kernel_traitsILi192ELi64ELi64ELi4ES3_EELb0ELb0ELb0ELb0ELb0ELb1ELb1ELb1EEEvNS_16Flash_fwd_paramsE) ;  /* 0xfffffe34d6807950 */ /* 0x002fea0003c3ffff */
.L_x_2071:
[----:B------:R-:W-:Y:S01]  /*1ca00*/  MOV R11, 0x2 ;  /* 0x00000002000b7802 */ /* 0x000fe20000000f00 */
[----:B------:R-:W-:Y:S01]  /*1ca10*/  IMAD.MOV.U32 R8, RZ, RZ, 0x1f ;  /* 0x0000001fff087424 */ /* 0x000fe200078e00ff */
[----:B------:R-:W-:-:S07]  /*1ca20*/  MOV R10, 0xffffffff ;  /* 0xffffffff000a7802 */ /* 0x000fce0000000f00 */
[----:B-1---5:R-:W-:Y:S05]  /*1ca30*/  WARPSYNC.COLLECTIVE R10, `(.L_x_2088) ;  /* 0x000000000a087348 */ /* 0x022fea0003c00000 */
[----:B------:R2:W3:Y:S02]  /*1ca40*/  SHFL.BFLY P0, R14, R227, R11, R8 ;  /* 0x0c00000be30e7389 */ /* 0x0004e40000000008 */
[----:B-123-5:R-:W-:Y:S01]  /*1ca50*/  ENDCOLLECTIVE ;  /* 0x000000000000791b */ /* 0x02efe20003800000 */
.L_x_2088:
[----:B------:R-:W-:Y:S02]  /*1ca60*/  IMAD.MOV.U32 R12, RZ, RZ, R14 ;  /* 0x000000ffff0c7224 */ /* 0x000fe400078e000e */
[----:B------:R-:W-:Y:S02]  /*1ca70*/  IMAD.MOV.U32 R11, RZ, RZ, 0x1 ;  /* 0x00000001ff0b7424 */ /* 0x000fe400078e00ff */
[----:B------:R-:W-:-:S05]  /*1ca80*/  FADD.FTZ R12, R12, R227 ;  /* 0x000000e30c0c7221 */ /* 0x000fca0000010000 */
[----:B------:R-:W-:-:S07]  /*1ca90*/  MOV R227, R12 ;  /* 0x0000000c00e37202 */ /* 0x000fce0000000f00 */
[----:B------:R-:W-:Y:S05]  /*1caa0*/  WARPSYNC.COLLECTIVE R10, `(.L_x_2089) ;  /* 0x000000000a087348 */ /* 0x000fea0003c00000 */
[----:B------:R1:W2:Y:S02]  /*1cab0*/  SHFL.BFLY P0, R14, R227, R11, R8 ;  /* 0x0c00000be30e7389 */ /* 0x0002a40000000008 */
[----:B-12---:R-:W-:Y:S01]  /*1cac0*/  ENDCOLLECTIVE ;  /* 0x000000000000791b */ /* 0x006fe20003800000 */
.L_x_2089:
[----:B------:R-:W-:Y:S01]  /*1cad0*/  MOV R227, R225 ;  /* 0x000000e100e37202 */ /* 0x000fe20000000f00 */
[----:B------:R-:W-:Y:S01]  /*1cae0*/  IMAD.MOV.U32 R11, RZ, RZ, 0x2 ;  /* 0x00000002ff0b7424 */ /* 0x000fe200078e00ff */
[----:B------:R-:W-:-:S07]  /*1caf0*/  MOV R9, R14 ;  /* 0x0000000e00097202 */ /* 0x000fce0000000f00 */
[----:B------:R-:W-:Y:S05]  /*1cb00*/  WARPSYNC.COLLECTIVE R10, `(.L_x_2090) ;  /* 0x000000000a087348 */ /* 0x000fea0003c00000 */
[----:B------:R1:W2:Y:S02]  /*1cb10*/  SHFL.BFLY P0, R14, R227, R11, R8 ;  /* 0x0c00000be30e7389 */ /* 0x0002a40000000008 */
[----:B-12---:R-:W-:Y:S01]  /*1cb20*/  ENDCOLLECTIVE ;  /* 0x000000000000791b */ /* 0x006fe20003800000 */
.L_x_2090:
[----:B------:R-:W-:Y:S01]  /*1cb30*/  FADD.FTZ R9, R12, R9 ;  /* 0x000000090c097221 */ /* 0x000fe20000010000 */
[----:B------:R-:W-:Y:S01]  /*1cb40*/  FADD.FTZ R13, R14, R225 ;  /* 0x000000e10e0d7221 */ /* 0x000fe20000010000 */
[----:B------:R-:W-:-:S04]  /*1cb50*/  MOV R11, 0x1 ;  /* 0x00000001000b7802 */ /* 0x000fc80000000f00 */
[----:B------:R-:W-:-:S07]  /*1cb60*/  MOV R227, R13 ;  /* 0x0000000d00e37202 */ /* 0x000fce0000000f00 */
[----:B------:R-:W-:Y:S05]  /*1cb70*/  WARPSYNC.COLLECTIVE R10, `(.L_x_2091) ;  /* 0x000000000a087348 */ /* 0x000fea0003c00000 */
[----:B------:R1:W2:Y:S02]  /*1cb80*/  SHFL.BFLY P0, R14, R227, R11, R8 ;  /* 0x0c00000be30e7389 */ /* 0x0002a40000000008 */
[----:B-12---:R-:W-:Y:S01]  /*1cb90*/  ENDCOLLECTIVE ;  /* 0x000000000000791b */ /* 0x006fe20003800000 */
.L_x_2091:
[----:B------:R-:W-:Y:S05]  /*1cba0*/  BRA `(.L_x_2092) ;  /* 0xffffffe000b87947 */ /* 0x000fea000383ffff */
.L_x_2093:
        /* <DEDUP_REMOVED lines=13> */
.L_x_7901:


//--------------------- .text._ZN5flash24flash_fwd_splitkv_kernelI23Flash_fwd_kernel_traitsILi192ELi64ELi64ELi4ELb0ELb0EN7cutlass10bfloat16_tE19Flash_kernel_traitsILi192ELi64ELi64ELi4ES3_EELb0ELb1ELb0ELb0ELb0ELb0ELb0ELb0EEEvNS_16Flash_fwd_paramsE --------------------------
	.section	.text._ZN5flash24flash_fwd_splitkv_kernelI23Flash_fwd_kernel_traitsILi192ELi64ELi64ELi4ELb0ELb0EN7cutlass10bfloat16_tE19Flash_kernel_traitsILi192ELi64ELi64ELi4ES3_EELb0ELb1ELb0ELb0ELb0ELb0ELb0ELb0EEEvNS_16Flash_fwd_paramsE,"ax",@progbits
	.align	128
        .global         _ZN5flash24flash_fwd_splitkv_kernelI23Flash_fwd_kernel_traitsILi192ELi64ELi64ELi4ELb0ELb0EN7cutlass10bfloat16_tE19Flash_kernel_traitsILi192ELi64ELi64ELi4ES3_EELb0ELb1ELb0ELb0ELb0ELb0ELb0ELb0EEEvNS_16Flash_fwd_paramsE
        .type           _ZN5flash24flash_fwd_splitkv_kernelI23Flash_fwd_kernel_traitsILi192ELi64ELi64ELi4ELb0ELb0EN7cutlass10bfloat16_tE19Flash_kernel_traitsILi192ELi64ELi64ELi4ES3_EELb0ELb1ELb0ELb0ELb0ELb0ELb0ELb0EEEvNS_16Flash_fwd_paramsE,@function
        .size           _ZN5flash24flash_fwd_splitkv_kernelI23Flash_fwd_kernel_traitsILi192ELi64ELi64ELi4ELb0ELb0EN7cutlass10bfloat16_tE19Flash_kernel_traitsILi192ELi64ELi64ELi4ES3_EELb0ELb1ELb0ELb0ELb0ELb0ELb0ELb0EEEvNS_16Flash_fwd_paramsE,(.L_x_7940 - _ZN5flash24flash_fwd_splitkv_kernelI23Flash_fwd_kernel_traitsILi192ELi64ELi64ELi4ELb0ELb0EN7cutlass10bfloat16_tE19Flash_kernel_traitsILi192ELi64ELi64ELi4ES3_EELb0ELb1ELb0ELb0ELb0ELb0ELb0ELb0EEEvNS_16Flash_fwd_paramsE)
        .other          _ZN5flash24flash_fwd_splitkv_kernelI23Flash_fwd_kernel_traitsILi192ELi64ELi64ELi4ELb0ELb0EN7cutlass10bfloat16_tE19Flash_kernel_traitsILi192ELi64ELi64ELi4ES3_EELb0ELb1ELb0ELb0ELb0ELb0ELb0ELb0EEEvNS_16Flash_fwd_paramsE,@"STO_CUDA_ENTRY STV_DEFAULT"
_ZN5flash24flash_fwd_splitkv_kernelI23Flash_fwd_kernel_traitsILi192ELi64ELi64ELi4ELb0ELb0EN7cutlass10bfloat16_tE19Flash_kernel_traitsILi192ELi64ELi64ELi4ES3_EELb0ELb1ELb0ELb0ELb0ELb0ELb0ELb0EEEvNS_16Flash_fwd_paramsE:
.text._ZN5flash24flash_fwd_splitkv_kernelI23Flash_fwd_kernel_traitsILi192ELi64ELi64ELi4ELb0ELb0EN7cutlass10bfloat16_tE19Flash_kernel_traitsILi192ELi64ELi64ELi4ES3_EELb0ELb1ELb0ELb0ELb0ELb0ELb0ELb0EEEvNS_16Flash_fwd_paramsE:
[----:B------:R-:W-:Y:S08]  /*0000*/  LDC R1, c[0x0][0x28] ;  /* 0x00000a00ff017b82 */ /* 0x000ff00000000800 */
[----:B------:R-:W1:Y:S01]  /*0010*/  S2UR UR12, SR_CTAID.Y ;  /* 0x00000000000c79c3 */ /* 0x000e620000002600 */
[----:B------:R-:W-:Y:S01]  /*0020*/  ULDC.64 UR4, c[0x0][0x300] ;  /* 0x0000c00000047ab9 */ /* 0x000fe20000000a00 */
[----:B------:R-:W-:Y:S01]  /*0030*/  ULDC.64 UR6, c[0x0][0x2f0] ;  /* 0x0000bc0000067ab9 */ /* 0x000fe20000000a00 */
[----:B------:R-:W-:-:S02]  /*0040*/  UISETP.NE.U32.AND UP1, UPT, UR4, URZ, UPT ;  /* 0x0000003f0400728c */ /* 0x000fc4000bf25070 */
[----:B------:R-:W-:Y:S02]  /*0050*/  UISETP.NE.U32.AND UP2, UPT, UR6, URZ, UPT ;  /* 0x0000003f0600728c */ /* 0x000fe4000bf45070 */
[----:B------:R-:W-:Y:S02]  /*0060*/  UISETP.NE.AND.EX UP1, UPT, UR5, URZ, UPT, UP1 ;  /* 0x0000003f0500728c */ /* 0x000fe4000bf25310 */
[----:B------:R-:W-:Y:S01]  /*0070*/  UISETP.NE.AND.EX UP2, UPT, UR7, URZ, UPT, UP2 ;  /* 0x0000003f0700728c */ /* 0x000fe2000bf45320 */
[----:B------:R-:W-:Y:S01]  /*0080*/  ULDC.64 UR8, c[0x0][0x2f0] ;  /* 0x0000bc0000087ab9 */ /* 0x000fe20000000a00 */
[----:B------:R-:W-:Y:S02]  /*0090*/  ULDC.U8 UR6, c[0x0][0x3c2] ;  /* 0x0000f08000067ab9 */ /* 0x000fe40000000000 */
[----:B------:R-:W-:Y:S01]  /*00a0*/  PLOP3.LUT P0, PT, PT, PT, UP1, 0x80, 0x0 ;  /* 0x000000000000781c */ /* 0x000fe20003f0f018 */
[----:B------:R-:W-:Y:S01]  /*00b0*/  ULDC.64 UR4, c[0x0][0x2f8] ;  /* 0x0000be0000047ab9 */ /* 0x000fe20000000a00 */
[----:B------:R-:W-:Y:S01]  /*00c0*/  PLOP3.LUT P2, PT, PT, PT, UP2, 0x80, 0x0 ;  /* 0x000000000000781c */ /* 0x000fe20003f4f028 */
[----:B------:R-:W-:-:S02]  /*00d0*/  UISETP.NE.AND UP3, UPT, UR6, URZ, UPT ;  /* 0x0000003f0600728c */ /* 0x000fc4000bf65270 */
[----:B------:R-:W-:Y:S01]  /*00e0*/  UISETP.EQ.U32.AND UP0, UPT, UR4, URZ, UPT ;  /* 0x0000003f0400728c */ /* 0x000fe2000bf02070 */
[----:B------:R-:W-:Y:S01]  /*00f0*/  ULDC.64 UR24, c[0x0][0x208] ;  /* 0x0000820000187ab9 */ /* 0x000fe20000000a00 */
[----:B------:R-:W-:Y:S02]  /*0100*/  ULDC.64 UR6, c[0x0][0x2f8] ;  /* 0x0000be0000067ab9 */ /* 0x000fe40000000a00 */
[----:B------:R-:W-:Y:S02]  /*0110*/  UISETP.EQ.OR.EX UP0, UPT, UR5, URZ, !UP3, UP0 ;  /* 0x0000003f0500728c */ /* 0x000fe4000df02700 */
[----:B-1----:R-:W-:-:S06]  /*0120*/  UIMAD.WIDE UR8, UR12, 0x4, UR8 ;  /* 0x000000040c0878a5 */ /* 0x002fcc000f8e0208 */
[----:B------:R-:W-:Y:S02]  /*0130*/  IMAD.U32 R10, RZ, RZ, UR8 ;  /* 0x00000008ff0a7e24 */ /* 0x000fe4000f8e00ff */
[----:B------:R-:W-:Y:S01]  /*0140*/  IMAD.U32 R11, RZ, RZ, UR9 ;  /* 0x00000009ff0b7e24 */ /* 0x000fe2000f8e00ff */
[----:B------:R-:W-:Y:S02]  /*0150*/  @UP1 ULDC.64 UR8, c[0x0][0x300] ;  /* 0x0000c00000081ab9 */ /* 0x000fe40000000a00 */
[----:B------:R-:W-:Y:S02]  /*0160*/  @UP1 UIMAD.WIDE UR8, UR12, 0x4, UR8 ;  /* 0x000000040c0818a5 */ /* 0x000fe4000f8e0208 */
[----:B------:R-:W2:Y:S04]  /*0170*/  @P2 LDG.E R4, desc[UR24][R10.64] ;  /* 0x000000180a042981 */ /* 0x000ea8000c1e1900 */
[----:B------:R-:W-:Y:S01]  /*0180*/  IMAD.U32 R8, RZ, RZ, UR8 ;  /* 0x00000008ff087e24 */ /* 0x000fe2000f8e00ff */
[----:B------:R-:W3:Y:S01]  /*0190*/  @P2 LDG.E R0, desc[UR24][R10.64+0x4] ;  /* 0x000004180a002981 */ /* 0x000ee2000c1e1900 */
[----:B------:R-:W-:Y:S01]  /*01a0*/  IMAD.U32 R9, RZ, RZ, UR9 ;  /* 0x00000009ff097e24 */ /* 0x000fe2000f8e00ff */
[----:B------:R-:W-:Y:S01]  /*01b0*/  PLOP3.LUT P1, PT, PT, PT, UP0, 0x80, 0x0 ;  /* 0x000000000000781c */ /* 0x000fe20003f2f008 */
[----:B------:R-:W-:-:S03]  /*01c0*/  UIMAD.WIDE UR6, UR12, 0x4, UR6 ;  /* 0x000000040c0678a5 */ /* 0x000fc6000f8e0206 */
[----:B------:R-:W4:Y:S03]  /*01d0*/  @P0 LDG.E R2, desc[UR24][R8.64] ;  /* 0x0000001808020981 */ /* 0x000f26000c1e1900 */
[----:B------:R-:W-:Y:S02]  /*01e0*/  IMAD.U32 R6, RZ, RZ, UR6 ;  /* 0x00000006ff067e24 */ /* 0x000fe4000f8e00ff */
[----:B------:R-:W-:-:S05]  /*01f0*/  IMAD.U32 R7, RZ, RZ, UR7 ;  /* 0x00000007ff077e24 */ /* 0x000fca000f8e00ff */
[----:B------:R-:W5:Y:S01]  /*0200*/  @!P1 LDG.E R3, desc[UR24][R6.64] ;  /* 0x0000001806039981 */ /* 0x000f62000c1e1900 */
[----:B------:R-:W-:Y:S01]  /*0210*/  UMOV UR11, 0xffffffff ;  /* 0xffffffff000b7882 */ /* 0x000fe20000000000 */
[----:B------:R-:W-:Y:S01]  /*0220*/  UMOV UR27, URZ ;  /* 0x0000003f001b7c82 */ /* 0x000fe20008000000 */
[----:B------:R-:W-:Y:S01]  /*0230*/  UMOV UR28, 0xffffffff ;  /* 0xffffffff001c7882 */ /* 0x000fe20000000000 */
[----:B------:R-:W1:Y:S08]  /*0240*/  S2UR UR19, SR_CTAID.X ;  /* 0x00000000001379c3 */ /* 0x000e700000002500 */
[----:B------:R-:W1:Y:S01]  /*0250*/  S2UR UR14, SR_CTAID.Z ;  /* 0x00000000000e79c3 */ /* 0x000e620000002700 */
[----:B--2---:R-:W-:-:S02]  /*0260*/  @P2 R2UR UR11, R4 ;  /* 0x00000000040b22ca */ /* 0x004fc400000e0000 */
[----:B---3--:R-:W-:Y:S02]  /*0270*/  @P2 R2UR UR13, R0 ;  /* 0x00000000000d22ca */ /* 0x008fe400000e0000 */
[----:B----4-:R-:W-:Y:S02]  /*0280*/  @P0 R2UR UR27, R2 ;  /* 0x00000000021b02ca */ /* 0x010fe400000e0000 */
[----:B------:R-:W-:-:S04]  /*0290*/  ISETP.NE.U32.AND P0, PT, RZ, UR4, PT ;  /* 0x00000004ff007c0c */ /* 0x000fc8000bf05070 */
[----:B------:R-:W-:-:S05]  /*02a0*/  ISETP.NE.AND.EX P0, PT, RZ, UR5, PT, P0 ;  /* 0x00000005ff007c0c */ /* 0x000fca000bf05300 */
[----:B------:R-:W-:Y:S01]  /*02b0*/  @UP2 UIADD3 UR13, UR13, -UR11, URZ ;  /* 0x8000000b0d0d2290 */ /* 0x000fe2000fffe03f */
[----:B-----5:R-:W-:-:S06]  /*02c0*/  @!P1 R2UR UR28, R3 ;  /* 0x00000000031c92ca */ /* 0x020fcc00000e0000 */
[----:B------:R-:W-:Y:S01]  /*02d0*/  @!UP2 ULDC UR13, c[0x0][0x2c4] ;  /* 0x0000b100000daab9 */ /* 0x000fe20000000800 */
[----:B-1----:R-:W-:Y:S08]  /*02e0*/  @!P0 BRA `(.L_x_2094) ;  /* 0x00000000001c8947 */ /* 0x002ff00003800000 */
[----:B------:R-:W-:-:S13]  /*02f0*/  PLOP3.LUT P0, PT, PT, PT, UP3, 0x80, 0x0 ;  /* 0x000000000000781c */ /* 0x000fda0003f0f038 */
[----:B------:R-:W2:Y:S04]  /*0300*/  @P0 LDG.E R0, desc[UR24][R6.64+0x4] ;  /* 0x0000041806000981 */ /* 0x000ea8000c1e1900 */
[----:B------:R-:W3:Y:S01]  /*0310*/  @!P0 LDG.E R2, desc[UR24][R6.64] ;  /* 0x0000001806028981 */ /* 0x000ee2000c1e1900 */
[----:B--2---:R-:W-:-:S13]  /*0320*/  @P0 R2UR UR6, R0 ;  /* 0x00000000000602ca */ /* 0x004fda00000e0000 */
[----:B------:R-:W-:-:S07]  /*0330*/  @UP3 UIADD3 UR6, UR6, -UR28, URZ ;  /* 0x8000001c06063290 */ /* 0x000fce000fffe03f */
[----:B---3--:R-:W-:Y:S01]  /*0340*/  @!P0 R2UR UR6, R2 ;  /* 0x00000000020682ca */ /* 0x008fe200000e0000 */
[----:B------:R-:W-:-:S14]  /*0350*/  BRA `(.L_x_2095) ;  /* 0x0000000000047947 */ /* 0x000fdc0003800000 */
.L_x_2094:
[----:B------:R-:W-:-:S03]  /*0360*/  ULDC UR6, c[0x0][0x2c8] ;  /* 0x0000b20000067ab9 */ /* 0x000fc60000000800 */
.L_x_2095:
[----:B------:R-:W-:Y:S02]  /*0370*/  ULDC.64 UR4, c[0x0][0x308] ;  /* 0x0000c20000047ab9 */ /* 0x000fe40000000a00 */
[----:B------:R-:W-:-:S04]  /*0380*/  UISETP.NE.U32.AND UP2, UPT, UR4, URZ, UPT ;  /* 0x0000003f0400728c */ /* 0x000fc8000bf45070 */
[----:B------:R-:W-:-:S06]  /*0390*/  UISETP.NE.AND.EX UP2, UPT, UR5, URZ, UPT, UP2 ;  /* 0x0000003f0500728c */ /* 0x000fcc000bf45320 */
[----:B------:R-:W-:-:S05]  /*03a0*/  PLOP3.LUT P0, PT, PT, PT, UP2, 0x80, 0x0 ;  /* 0x000000000000781c */ /* 0x000fca0003f0f028 */
[----:B------:R-:W-:Y:S02]  /*03b0*/  @UP2 ULDC.64 UR4, c[0x0][0x308] ;  /* 0x0000c20000042ab9 */ /* 0x000fe40000000a00 */
[----:B------:R-:W-:-:S06]  /*03c0*/  @UP2 UIMAD.WIDE UR4, UR12, 0x4, UR4 ;  /* 0x000000040c0428a5 */ /* 0x000fcc000f8e0204 */
[----:B------:R-:W-:Y:S02]  /*03d0*/  IMAD.U32 R2, RZ, RZ, UR4 ;  /* 0x00000004ff027e24 */ /* 0x000fe4000f8e00ff */
[----:B------:R-:W-:Y:S01]  /*03e0*/  IMAD.U32 R3, RZ, RZ, UR5 ;  /* 0x00000005ff037e24 */ /* 0x000fe2000f8e00ff */
[----:B------:R-:W-:Y:S01]  /*03f0*/  USHF.L.U32 UR19, UR19, 0x6, URZ ;  /* 0x0000000613137899 */ /* 0x000fe2000800063f */
[----:B------:R-:W-:-:S03]  /*0400*/  @!UP2 ULDC.64 UR4, c[0x0][0x318] ;  /* 0x0000c6000004aab9 */ /* 0x000fc60000000a00 */
[----:B------:R-:W2:Y:S01]  /*0410*/  @P0 LDG.E R0, desc[UR24][R2.64] ;  /* 0x0000001802000981 */ /* 0x000ea2000c1e1900 */
[----:B------:R-:W-:Y:S02]  /*0420*/  UISETP.GT.AND UP1, UPT, UR13, UR19, UPT ;  /* 0x000000130d00728c */ /* 0x000fe4000bf24270 */
[----:B------:R-:W-:-:S04]  /*0430*/  @!UP2 UISETP.NE.U32.AND UP0, UPT, UR4, URZ, UPT ;  /* 0x0000003f0400a28c */ /* 0x000fc8000bf05070 */
[----:B------:R-:W-:-:S03]  /*0440*/  @!UP2 UISETP.NE.AND.EX UP0, UPT, UR5, URZ, UPT, UP0 ;  /* 0x0000003f0500a28c */ /* 0x000fc6000bf05300 */
[----:B------:R-:W-:Y:S02]  /*0450*/  @!UP2 ULDC UR5, c[0x0][0x2cc] ;  /* 0x0000b3000005aab9 */ /* 0x000fe40000000800 */
[----:B------:R-:W-:Y:S01]  /*0460*/  @!UP2 USEL UR5, UR5, URZ, UP0 ;  /* 0x0000003f0505a287 */ /* 0x000fe20008000000 */
[----:B--2---:R-:W-:Y:S02]  /*0470*/  @P0 R2UR UR22, R0 ;  /* 0x00000000001602ca */ /* 0x004fe400000e0000 */
[----:B------:R-:W-:-:S11]  /*0480*/  PLOP3.LUT P0, PT, PT, PT, UP1, 0x80, 0x0 ;  /* 0x000000000000781c */ /* 0x000fd60003f0f018 */
[----:B------:R-:W-:Y:S02]  /*0490*/  @UP2 UIADD3 UR22, UR22, -UR27, URZ ;  /* 0x8000001b16162290 */ /* 0x000fe4000fffe03f */
[----:B------:R-:W-:Y:S10]  /*04a0*/  @!P0 EXIT ;  /* 0x000000000000894d */ /* 0x000ff40003800000 */
[----:B------:R-:W-:Y:S02]  /*04b0*/  UIADD3 UR4, -UR13, 0x7f, UR19 ;  /* 0x0000007f0d047890 */ /* 0x000fe4000fffe113 */
[----:B------:R-:W-:Y:S01]  /*04c0*/  @!UP2 UIADD3 UR22, UR5, UR6, -UR27 ;  /* 0x000000060516a290 */ /* 0x000fe2000fffe81b */
[----:B------:R-:W-:Y:S01]  /*04d0*/  ULDC UR17, c[0x0][0x398] ;  /* 0x0000e60000117ab9 */ /* 0x000fe20000000800 */
[----:B------:R-:W-:Y:S02]  /*04e0*/  ULDC UR9, c[0x0][0x2c8] ;  /* 0x0000b20000097ab9 */ /* 0x000fe40000000800 */
[----:B------:R-:W-:Y:S02]  /*04f0*/  UIADD3 UR6, UR4, UR17, UR22 ;  /* 0x0000001104067290 */ /* 0x000fe4000fffe016 */
[----:B------:R-:W-:Y:S02]  /*0500*/  UIADD3 UR8, UR22, 0x3f, URZ ;  /* 0x0000003f16087890 */ /* 0x000fe4000fffe03f */
[----:B------:R-:W-:-:S02]  /*0510*/  USHF.R.S32.HI UR5, URZ, 0x1f, UR6 ;  /* 0x0000001f3f057899 */ /* 0x000fc40008011406 */
[----:B------:R-:W-:Y:S02]  /*0520*/  USHF.R.S32.HI UR7, URZ, 0x1f, UR8 ;  /* 0x0000001f3f077899 */ /* 0x000fe40008011408 */
[----:B------:R-:W-:Y:S02]  /*0530*/  UIADD3 UR9, UR9, 0x3f, URZ ;  /* 0x0000003f09097890 */ /* 0x000fe4000fffe03f */
[----:B------:R-:W-:Y:S02]  /*0540*/  ULEA.HI UR5, UR5, UR6, URZ, 0x6 ;  /* 0x0000000605057291 */ /* 0x000fe4000f8f303f */
[----:B------:R-:W-:Y:S02]  /*0550*/  ULEA.HI UR7, UR7, UR8, URZ, 0x6 ;  /* 0x0000000807077291 */ /* 0x000fe4000f8f303f */
[----:B------:R-:W-:Y:S02]  /*0560*/  USHF.R.S32.HI UR4, URZ, 0x1f, UR9 ;  /* 0x0000001f3f047899 */ /* 0x000fe40008011409 */
[----:B------:R-:W-:-:S02]  /*0570*/  UIADD3 UR6, UR22, UR19, -UR13 ;  /* 0x0000001316067290 */ /* 0x000fc4000fffe80d */
[----:B------:R-:W-:Y:S02]  /*0580*/  USHF.R.S32.HI UR5, URZ, 0x6, UR5 ;  /* 0x000000063f057899 */ /* 0x000fe40008011405 */
[----:B------:R-:W-:Y:S02]  /*0590*/  USHF.R.S32.HI UR7, URZ, 0x6, UR7 ;  /* 0x000000063f077899 */ /* 0x000fe40008011407 */
[----:B------:R-:W-:Y:S01]  /*05a0*/  ULEA.HI UR4, UR4, UR9, URZ, 0x6 ;  /* 0x0000000904047291 */ /* 0x000fe2000f8f303f */
[----:B------:R-:W-:Y:S01]  /*05b0*/  ULDC UR18, c[0x0][0x394] ;  /* 0x0000e50000127ab9 */ /* 0x000fe20000000800 */
[----:B------:R-:W-:Y:S01]  /*05c0*/  IMAD.U32 R3, RZ, RZ, UR5 ;  /* 0x00000005ff037e24 */ /* 0x000fe2000f8e00ff */
[----:B------:R-:W-:Y:S01]  /*05d0*/  UIADD3 UR6, UR6, -UR18, URZ ;  /* 0x8000001206067290 */ /* 0x000fe2000fffe03f */
[----:B------:R-:W-:Y:S01]  /*05e0*/  IMAD.U32 R0, RZ, RZ, UR7 ;  /* 0x00000007ff007e24 */ /* 0x000fe2000f8e00ff */
[----:B------:R-:W-:Y:S02]  /*05f0*/  USHF.R.S32.HI UR4, URZ, 0x6, UR4 ;  /* 0x000000063f047899 */ /* 0x000fe40008011404 */
[----:B------:R-:W-:-:S04]  /*0600*/  USHF.R.S32.HI UR5, URZ, 0x1f, UR6 ;  /* 0x0000001f3f057899 */ /* 0x000fc80008011406 */
[----:B------:R-:W-:Y:S01]  /*0610*/  VIMNMX3 R0, R0, UR4, R3, PT ;  /* 0x0000000400007c0f */ /* 0x000fe2000b800103 */
[----:B------:R-:W-:Y:S01]  /*0620*/  ULEA.HI UR5, UR5, UR6, URZ, 0x6 ;  /* 0x0000000605057291 */ /* 0x000fe2000f8f303f */
[----:B------:R-:W1:Y:S02]  /*0630*/  S2R R3, SR_TID.X ;  /* 0x0000000000037919 */ /* 0x000e640000002100 */
[----:B------:R-:W-:Y:S01]  /*0640*/  R2UR UR16, R0 ;  /* 0x00000000001072ca */ /* 0x000fe200000e0000 */
[----:B------:R-:W-:-:S04]  /*0650*/  USHF.R.S32.HI UR10, URZ, 0x6, UR5 ;  /* 0x000000063f0a7899 */ /* 0x000fc80008011405 */
[----:B------:R-:W-:-:S04]  /*0660*/  UISETP.LT.AND UP0, UPT, URZ, UR10, UPT ;  /* 0x0000000a3f00728c */ /* 0x000fc8000bf01270 */
[----:B------:R-:W-:-:S04]  /*0670*/  USEL UR10, URZ, UR10, !UP0 ;  /* 0x0000000a3f0a7287 */ /* 0x000fc8000c000000 */
[----:B------:R-:W-:-:S06]  /*0680*/  UISETP.GE.AND UP0, UPT, UR10, UR16, UPT ;  /* 0x000000100a00728c */ /* 0x000fcc000bf06270 */
[----:B------:R-:W-:-:S13]  /*0690*/  PLOP3.LUT P0, PT, PT, PT, UP0, 0x80, 0x0 ;  /* 0x000000000000781c */ /* 0x000fda0003f0f008 */
[----:B-1----:R-:W-:Y:S05]  /*06a0*/  @!P0 BRA `(.L_x_2096) ;  /* 0x0000000800588947 */ /* 0x002fea0003800000 */
[----:B------:R-:W-:Y:S01]  /*06b0*/  UISETP.NE.AND UP0, UPT, UR11, -0x1, UPT ;  /* 0xffffffff0b00788c */ /* 0x000fe2000bf05270 */
[----:B------:R-:W-:Y:S01]  /*06c0*/  SHF.R.S32.HI R8, RZ, 0x1f, R3 ;  /* 0x0000001fff087819 */ /* 0x000fe20000011403 */
[----:B------:R-:W-:Y:S01]  /*06d0*/  USHF.R.S32.HI UR8, URZ, 0x1f, UR19 ;  /* 0x0000001f3f087899 */ /* 0x000fe20008011413 */
[----:B------:R-:W-:Y:S01]  /*06e0*/  BSSY B0, `(.L_x_2097) ;  /* 0x000003e000007945 */ /* 0x000fe20003800000 */
[----:B------:R-:W-:Y:S01]  /*06f0*/  UIADD3 UR13, -UR19, UR13, URZ ;  /* 0x0000000d130d7290 */ /* 0x000fe2000fffe13f */
[----:B------:R-:W-:Y:S01]  /*0700*/  LEA.HI R8, R8, R3, RZ, 0x3 ;  /* 0x0000000308087211 */ /* 0x000fe200078f18ff */
[----:B------:R-:W-:-:S03]  /*0710*/  USHF.R.S32.HI UR10, URZ, 0x1f, UR14 ;  /* 0x0000001f3f0a7899 */ /* 0x000fc6000801140e */
[----:B------:R-:W-:Y:S02]  /*0720*/  LOP3.LUT R0, R8, 0xfffffff8, RZ, 0xc0, !PT ;  /* 0xfffffff808007812 */ /* 0x000fe400078ec0ff */
[----:B------:R-:W-:Y:S01]  /*0730*/  @!UP0 USHF.R.S32.HI UR9, URZ, 0x1f, UR12 ;  /* 0x0000001f3f098899 */ /* 0x000fe2000801140c */
[----:B------:R-:W-:Y:S01]  /*0740*/  SHF.R.S32.HI R8, RZ, 0x3, R8 ;  /* 0x00000003ff087819 */ /* 0x000fe20000011408 */
[----:B------:R-:W-:Y:S01]  /*0750*/  @!UP0 ULDC.64 UR4, c[0x0][0x290] ;  /* 0x0000a40000048ab9 */ /* 0x000fe20000000a00 */
[----:B------:R-:W-:Y:S01]  /*0760*/  IMAD.IADD R3, R3, 0x1, -R0 ;  /* 0x0000000103037824 */ /* 0x000fe200078e0a00 */
[----:B------:R-:W-:Y:S01]  /*0770*/  @!UP0 UIMAD UR9, UR9, UR4, URZ ;  /* 0x00000004090982a4 */ /* 0x000fe2000f8e023f */
[----:B------:R-:W-:Y:S01]  /*0780*/  ISETP.GE.AND P1, PT, R8, UR13, PT ;  /* 0x0000000d08007c0c */ /* 0x000fe2000bf26270 */
[----:B------:R-:W-:Y:S01]  /*0790*/  @!UP0 UIMAD.WIDE.U32 UR16, UR12, UR4, URZ ;  /* 0x000000040c1082a5 */ /* 0x000fe2000f8e003f */
[C---:B------:R-:W-:Y:S01]  /*07a0*/  IMAD.SHL.U32 R16, R3.reuse, 0x8, RZ ;  /* 0x0000000803107824 */ /* 0x040fe200078e00ff */
[----:B------:R-:W-:Y:S01]  /*07b0*/  @!UP0 UIMAD UR9, UR12, UR5, UR9 ;  /* 0x000000050c0982a4 */ /* 0x000fe2000f8e0209 */
[----:B------:R-:W-:-:S02]  /*07c0*/  ISETP.NE.AND P6, PT, R3, RZ, PT ;  /* 0x000000ff0300720c */ /* 0x000fc40003fc5270 */
[----:B------:R-:W-:Y:S01]  /*07d0*/  ULDC.64 UR4, c[0x0][0x298] ;  /* 0x0000a60000047ab9 */ /* 0x000fe20000000a00 */
[--C-:B------:R-:W-:Y:S01]  /*07e0*/  SHF.R.S32.HI R17, RZ, 0x1f, R16.reuse ;  /* 0x0000001fff117819 */ /* 0x100fe20000011410 */
[----:B------:R-:W-:Y:S01]  /*07f0*/  UIMAD UR8, UR8, UR4, URZ ;  /* 0x00000004080872a4 */ /* 0x000fe2000f8e023f */
[----:B------:R-:W-:Y:S01]  /*0800*/  IMAD.U32 R5, RZ, RZ, UR4 ;  /* 0x00000004ff057e24 */ /* 0x000fe2000f8e00ff */
[----:B------:R-:W-:Y:S01]  /*0810*/  @UP0 UIMAD.WIDE.U32 UR6, UR11, UR4, URZ ;  /* 0x000000040b0602a5 */ /* 0x000fe2000f8e003f */
[C---:B------:R-:W-:Y:S01]  /*0820*/  VIADD R7, R16.reuse, 0x40 ;  /* 0x0000004010077836 */ /* 0x040fe20000000000 */
[----:B------:R-:W-:Y:S01]  /*0830*/  UIMAD UR8, UR19, UR5, UR8 ;  /* 0x00000005130872a4 */ /* 0x000fe2000f8e0208 */
[----:B------:R-:W-:Y:S01]  /*0840*/  IMAD.WIDE.U32 R4, R5, UR19, R16 ;  /* 0x0000001305047c25 */ /* 0x000fe2000f8e0010 */
[----:B------:R-:W-:Y:S02]  /*0850*/  @UP0 UIMAD UR11, UR11, UR5, UR7 ;  /* 0x000000050b0b02a4 */ /* 0x000fe4000f8e0207 */
[----:B------:R-:W-:Y:S01]  /*0860*/  @!UP0 UIADD3 UR11, UR17, UR9, URZ ;  /* 0x00000009110b8290 */ /* 0x000fe2000fffe03f */
[----:B------:R-:W-:Y:S01]  /*0870*/  VIADD R6, R16, 0x80 ;  /* 0x0000008010067836 */ /* 0x000fe20000000000 */
[----:B------:R-:W-:Y:S01]  /*0880*/  @UP0 UMOV UR18, UR6 ;  /* 0x0000000600120c82 */ /* 0x000fe20008000000 */
[----:B------:R-:W-:Y:S01]  /*0890*/  @!UP0 UMOV UR18, UR16 ;  /* 0x0000001000128c82 */ /* 0x000fe20008000000 */
[----:B------:R-:W-:Y:S01]  /*08a0*/  IMAD.U32 R0, RZ, RZ, UR8 ;  /* 0x00000008ff007e24 */ /* 0x000fe2000f8e00ff */
[----:B------:R-:W-:Y:S01]  /*08b0*/  IADD3 R2, P0, R4, UR18, RZ ;  /* 0x0000001204027c10 */ /* 0x000fe2000ff1e0ff */
[----:B------:R-:W-:Y:S01]  /*08c0*/  ULDC.64 UR6, c[0x0][0x2a0] ;  /* 0x0000a80000067ab9 */ /* 0x000fe20000000a00 */
[----:B------:R-:W-:Y:S01]  /*08d0*/  ULDC UR8, c[0x0][0x270] ;  /* 0x00009c0000087ab9 */ /* 0x000fe20000000800 */
[----:B------:R-:W-:Y:S01]  /*08e0*/  UIMAD UR10, UR10, UR6, URZ ;  /* 0x000000060a0a72a4 */ /* 0x000fe2000f8e023f */
[----:B------:R-:W-:Y:S01]  /*08f0*/  IADD3.X R3, R5, UR11, R0, P0, !PT ;  /* 0x0000000b05037c10 */ /* 0x000fe200087fe400 */
[----:B------:R-:W-:Y:S01]  /*0900*/  IMAD.U32 R10, RZ, RZ, UR6 ;  /* 0x00000006ff0a7e24 */ /* 0x000fe2000f8e00ff */
[----:B------:R-:W-:Y:S01]  /*0910*/  UIMAD UR8, UR12, UR8, UR14 ;  /* 0x000000080c0872a4 */ /* 0x000fe2000f8e020e */
[----:B------:R-:W-:Y:S01]  /*0920*/  VIADD R0, R8, 0x10 ;  /* 0x0000001008007836 */ /* 0x000fe20000000000 */
[----:B------:R-:W-:Y:S01]  /*0930*/  UIMAD UR7, UR14, UR7, UR10 ;  /* 0x000000070e0772a4 */ /* 0x000fe2000f8e020a */
[----:B------:R-:W-:Y:S01]  /*0940*/  IMAD.WIDE.U32 R10, R10, UR14, R2 ;  /* 0x0000000e0a0a7c25 */ /* 0x000fe2000f8e0002 */
[----:B------:R-:W-:Y:S01]  /*0950*/  ULDC UR6, c[0x0][0x2c4] ;  /* 0x0000b10000067ab9 */ /* 0x000fe20000000800 */
[----:B------:R-:W-:Y:S01]  /*0960*/  SHF.R.S32.HI R2, RZ, 0x1f, R8 ;  /* 0x0000001fff027819 */ /* 0x000fe20000011408 */
[----:B------:R-:W-:Y:S01]  /*0970*/  UIMAD UR19, UR8, UR6, UR19 ;  /* 0x00000006081372a4 */ /* 0x000fe2000f8e0213 */
[C---:B------:R-:W-:Y:S01]  /*0980*/  ISETP.GE.AND P0, PT, R0.reuse, UR13, PT ;  /* 0x0000000d00007c0c */ /* 0x040fe2000bf06270 */
[----:B------:R-:W-:Y:S01]  /*0990*/  VIADD R15, R11, UR7 ;  /* 0x000000070b0f7c36 */ /* 0x000fe20008000000 */
[----:B------:R-:W-:Y:S01]  /*09a0*/  ISETP.GE.OR P4, PT, R0, UR13, P6 ;  /* 0x0000000d00007c0c */ /* 0x000fe2000b786670 */
[----:B------:R-:W-:Y:S01]  /*09b0*/  VIADD R5, R8, 0x20 ;  /* 0x0000002008057836 */ /* 0x000fe20000000000 */
[----:B------:R-:W-:Y:S11]  /*09c0*/  @P1 BRA `(.L_x_2098) ;  /* 0x00000000003c1947 */ /* 0x000ff60003800000 */
[----:B------:R-:W-:Y:S01]  /*09d0*/  IMAD R3, R2, UR4, RZ ;  /* 0x0000000402037c24 */ /* 0x000fe2000f8e02ff */
[----:B------:R-:W-:Y:S01]  /*09e0*/  ULDC UR8, c[0x0][0x2d0] ;  /* 0x0000b40000087ab9 */ /* 0x000fe20000000800 */
[----:B------:R-:W-:Y:S01]  /*09f0*/  IMAD.MOV.U32 R14, RZ, RZ, R10 ;  /* 0x000000ffff0e7224 */ /* 0x000fe200078e000a */
[----:B------:R-:W-:Y:S01]  /*0a00*/  ISETP.GE.AND P5, PT, R16, UR8, PT ;  /* 0x0000000810007c0c */ /* 0x000fe2000bfa6270 */
[C---:B------:R-:W-:Y:S01]  /*0a10*/  IMAD R0, R8.reuse, UR5, R3 ;  /* 0x0000000508007c24 */ /* 0x040fe2000f8e0203 */
[----:B------:R-:W-:Y:S01]  /*0a20*/  ISETP.GE.AND P3, PT, R7, UR8, PT ;  /* 0x0000000807007c0c */ /* 0x000fe2000bf66270 */
[----:B------:R-:W-:Y:S01]  /*0a30*/  IMAD.WIDE.U32 R12, R8, UR4, R14 ;  /* 0x00000004080c7c25 */ /* 0x000fe2000f8e000e */
        /* <DEDUP_REMOVED lines=8> */
.L_x_2098:
[----:B------:R-:W-:Y:S05]  /*0ac0*/  BSYNC B0 ;  /* 0x0000000000007941 */ /* 0x000fea0003800000 */
.L_x_2097:
[----:B------:R-:W-:Y:S01]  /*0ad0*/  BSSY B0, `(.L_x_2099) ;  /* 0x0000016000007945 */ /* 0x000fe20003800000 */
[----:B------:R-:W-:Y:S02]  /*0ae0*/  ISETP.GE.AND P1, PT, R5, UR13, PT ;  /* 0x0000000d05007c0c */ /* 0x000fe4000bf26270 */
[----:B------:R-:W-:Y:S01]  /*0af0*/  IADD3 R4, R8, 0x30, RZ ;  /* 0x0000003008047810 */ /* 0x000fe20007ffe0ff */
[----:B------:R-:W-:Y:S05]  /*0b00*/  @P0 BRA `(.L_x_2100) ;  /* 0x0000000000480947 */ /* 0x000fea0003800000 */
[----:B------:R-:W-:Y:S01]  /*0b10*/  IADD3 R3, P0, R8, 0x10, RZ ;  /* 0x0000001008037810 */ /* 0x000fe20007f1e0ff */
[----:B------:R-:W-:Y:S01]  /*0b20*/  IMAD.MOV.U32 R12, RZ, RZ, R10 ;  /* 0x000000ffff0c7224 */ /* 0x000fe200078e000a */
[----:B------:R-:W-:Y:S01]  /*0b30*/  MOV R13, R15 ;  /* 0x0000000f000d7202 */ /* 0x000fe20000000f00 */
[----:B------:R-:W-:Y:S01]  /*0b40*/  ULDC UR8, c[0x0][0x2d0] ;  /* 0x0000b40000087ab9 */ /* 0x000fe20000000800 */
[----:B------:R-:W-:Y:S01]  /*0b50*/  ULDC.64 UR6, c[0x0][0x280] ;  /* 0x0000a00000067ab9 */ /* 0x000fe20000000a00 */
[----:B------:R-:W-:Y:S01]  /*0b60*/  IMAD.X R0, RZ, RZ, R2, P0 ;  /* 0x000000ffff007224 */ /* 0x000fe200000e0602 */
[----:B------:R-:W-:Y:S01]  /*0b70*/  ISETP.GE.AND P3, PT, R16, UR8, PT ;  /* 0x0000000810007c0c */ /* 0x000fe2000bf66270 */
[----:B------:R-:W-:Y:S01]  /*0b80*/  IMAD.WIDE.U32 R12, R3, UR4, R12 ;  /* 0x00000004030c7c25 */ /* 0x000fe2000f8e000c */
[----:B------:R-:W-:Y:S02]  /*0b90*/  ISETP.GE.AND P2, PT, R7, UR8, PT ;  /* 0x0000000807007c0c */ /* 0x000fe4000bf46270 */
[----:B------:R-:W-:Y:S01]  /*0ba0*/  ISETP.GE.AND P0, PT, R6, UR8, PT ;  /* 0x0000000806007c0c */ /* 0x000fe2000bf06270 */
[----:B------:R-:W-:Y:S01]  /*0bb0*/  IMAD R0, R0, UR4, RZ ;  /* 0x0000000400007c24 */ /* 0x000fe2000f8e02ff */
[----:B-1----:R-:W-:-:S03]  /*0bc0*/  LEA R18, P5, R12, UR6, 0x1 ;  /* 0x000000060c127c11 */ /* 0x002fc6000f8a08ff */
[----:B------:R-:W-:-:S04]  /*0bd0*/  IMAD R0, R3, UR5, R0 ;  /* 0x0000000503007c24 */ /* 0x000fc8000f8e0200 */
[----:B------:R-:W-:-:S05]  /*0be0*/  IMAD.IADD R0, R13, 0x1, R0 ;  /* 0x000000010d007824 */ /* 0x000fca00078e0200 */
[----:B------:R-:W-:-:S05]  /*0bf0*/  LEA.HI.X R19, R12, UR7, R0, 0x1, P5 ;  /* 0x000000070c137c11 */ /* 0x000fca000a8f0c00 */
[----:B------:R2:W-:Y:S04]  /*0c00*/  @!P3 STG.E.128 desc[UR24][R18.64], RZ ;  /* 0x000000ff1200b986 */ /* 0x0005e8000c101d18 */
[----:B------:R2:W-:Y:S04]  /*0c10*/  @!P2 STG.E.128 desc[UR24][R18.64+0x80], RZ ;  /* 0x000080ff1200a986 */ /* 0x0005e8000c101d18 */
[----:B------:R2:W-:Y:S02]  /*0c20*/  @!P0 STG.E.128 desc[UR24][R18.64+0x100], RZ ;  /* 0x000100ff12008986 */ /* 0x0005e4000c101d18 */
.L_x_2100:
[----:B------:R-:W-:Y:S05]  /*0c30*/  BSYNC B0 ;  /* 0x0000000000007941 */ /* 0x000fea0003800000 */
.L_x_2099:
[----:B------:R-:W-:Y:S01]  /*0c40*/  BSSY B0, `(.L_x_2101) ;  /* 0x0000015000007945 */ /* 0x000fe20003800000 */
[----:B------:R-:W-:-:S03]  /*0c50*/  ISETP.GE.AND P0, PT, R4, UR13, PT ;  /* 0x0000000d04007c0c */ /* 0x000fc6000bf06270 */
[----:B------:R-:W-:Y:S10]  /*0c60*/  @P1 BRA `(.L_x_2102) ;  /* 0x0000000000481947 */ /* 0x000ff40003800000 */
        /* <DEDUP_REMOVED lines=11> */
[----:B-12---:R-:W-:-:S03]  /*0d20*/  LEA R18, P5, R12, UR6, 0x1 ;  /* 0x000000060c127c11 */ /* 0x006fc6000f8a08ff */
[----:B------:R-:W-:-:S04]  /*0d30*/  IMAD R0, R3, UR5, R0 ;  /* 0x0000000503007c24 */ /* 0x000fc8000f8e0200 */
[----:B------:R-:W-:-:S05]  /*0d40*/  IMAD.IADD R3, R13, 0x1, R0 ;  /* 0x000000010d037824 */ /* 0x000fca00078e0200 */
[----:B------:R-:W-:-:S05]  /*0d50*/  LEA.HI.X R19, R12, UR7, R3, 0x1, P5 ;  /* 0x000000070c137c11 */ /* 0x000fca000a8f0c03 */
[----:B------:R3:W-:Y:S04]  /*0d60*/  @!P3 STG.E.128 desc[UR24][R18.64], RZ ;  /* 0x000000ff1200b986 */ /* 0x0007e8000c101d18 */
[----:B------:R3:W-:Y:S04]  /*0d70*/  @!P2 STG.E.128 desc[UR24][R18.64+0x80], RZ ;  /* 0x000080ff1200a986 */ /* 0x0007e8000c101d18 */
[----:B------:R3:W-:Y:S02]  /*0d80*/  @!P1 STG.E.128 desc[UR24][R18.64+0x100], RZ ;  /* 0x000100ff12009986 */ /* 0x0007e4000c101d18 */
.L_x_2102:
[----:B------:R-:W-:Y:S05]  /*0d90*/  BSYNC B0 ;  /* 0x0000000000007941 */ /* 0x000fea0003800000 */
.L_x_2101:
[----:B------:R-:W-:Y:S01]  /*0da0*/  BSSY B0, `(.L_x_2103) ;  /* 0x0000014000007945 */ /* 0x000fe20003800000 */
[----:B------:R-:W-:-:S03]  /*0db0*/  ISETP.GE.OR P5, PT, R8, UR13, P6 ;  /* 0x0000000d08007c0c */ /* 0x000fc6000b7a6670 */
[----:B------:R-:W-:Y:S10]  /*0dc0*/  @P0 BRA `(.L_x_2104) ;  /* 0x0000000000440947 */ /* 0x000ff40003800000 */
[----:B------:R-:W-:Y:S01]  /*0dd0*/  IADD3 R3, P0, R8, 0x30, RZ ;  /* 0x0000003008037810 */ /* 0x000fe20007f1e0ff */
[----:B------:R-:W-:Y:S01]  /*0de0*/  IMAD.MOV.U32 R11, RZ, RZ, R15 ;  /* 0x000000ffff0b7224 */ /* 0x000fe200078e000f */
[----:B------:R-:W-:Y:S01]  /*0df0*/  ULDC UR8, c[0x0][0x2d0] ;  /* 0x0000b40000087ab9 */ /* 0x000fe20000000800 */
[----:B------:R-:W-:Y:S01]  /*0e00*/  ULDC.64 UR6, c[0x0][0x280] ;  /* 0x0000a00000067ab9 */ /* 0x000fe20000000a00 */
[----:B------:R-:W-:Y:S01]  /*0e10*/  ISETP.GE.AND P2, PT, R16, UR8, PT ;  /* 0x0000000810007c0c */ /* 0x000fe2000bf46270 */
[----:B------:R-:W-:Y:S01]  /*0e20*/  IMAD.X R0, RZ, RZ, R2, P0 ;  /* 0x000000ffff007224 */ /* 0x000fe200000e0602 */
[----:B------:R-:W-:Y:S01]  /*0e30*/  ISETP.GE.AND P1, PT, R7, UR8, PT ;  /* 0x0000000807007c0c */ /* 0x000fe2000bf26270 */
[----:B------:R-:W-:Y:S01]  /*0e40*/  IMAD.WIDE.U32 R10, R3, UR4, R10 ;  /* 0x00000004030a7c25 */ /* 0x000fe2000f8e000a */
[----:B------:R-:W-:-:S03]  /*0e50*/  ISETP.GE.AND P0, PT, R6, UR8, PT ;  /* 0x0000000806007c0c */ /* 0x000fc6000bf06270 */
[----:B------:R-:W-:Y:S01]  /*0e60*/  IMAD R0, R0, UR4, RZ ;  /* 0x0000000400007c24 */ /* 0x000fe2000f8e02ff */
[----:B------:R-:W-:-:S03]  /*0e70*/  LEA R6, P3, R10, UR6, 0x1 ;  /* 0x000000060a067c11 */ /* 0x000fc6000f8608ff */
[----:B------:R-:W-:-:S04]  /*0e80*/  IMAD R3, R3, UR5, R0 ;  /* 0x0000000503037c24 */ /* 0x000fc8000f8e0200 */
[----:B------:R-:W-:-:S05]  /*0e90*/  IMAD.IADD R3, R11, 0x1, R3 ;  /* 0x000000010b037824 */ /* 0x000fca00078e0203 */
[----:B------:R-:W-:-:S05]  /*0ea0*/  LEA.HI.X R7, R10, UR7, R3, 0x1, P3 ;  /* 0x000000070a077c11 */ /* 0x000fca00098f0c03 */
[----:B------:R4:W-:Y:S04]  /*0eb0*/  @!P2 STG.E.128 desc[UR24][R6.64], RZ ;  /* 0x000000ff0600a986 */ /* 0x0009e8000c101d18 */
[----:B------:R4:W-:Y:S04]  /*0ec0*/  @!P1 STG.E.128 desc[UR24][R6.64+0x80], RZ ;  /* 0x000080ff06009986 */ /* 0x0009e8000c101d18 */
[----:B------:R4:W-:Y:S02]  /*0ed0*/  @!P0 STG.E.128 desc[UR24][R6.64+0x100], RZ ;  /* 0x000100ff06008986 */ /* 0x0009e4000c101d18 */
.L_x_2104:
[----:B------:R-:W-:Y:S05]  /*0ee0*/  BSYNC B0 ;  /* 0x0000000000007941 */ /* 0x000fea0003800000 */
.L_x_2103:
[----:B------:R-:W-:Y:S01]  /*0ef0*/  ISETP.GE.OR P1, PT, R5, UR13, P6 ;  /* 0x0000000d05007c0c */ /* 0x000fe2000b726670 */
[----:B------:R-:W-:Y:S01]  /*0f00*/  IMAD.U32 R3, RZ, RZ, UR19 ;  /* 0x00000013ff037e24 */ /* 0x000fe2000f8e00ff */
[----:B------:R-:W-:Y:S01]  /*0f10*/  IADD3 R8, P0, R8, UR19, RZ ;  /* 0x0000001308087c10 */ /* 0x000fe2000ff1e0ff */
[----:B------:R-:W-:Y:S01]  /*0f20*/  ULDC.64 UR6, c[0x0][0x2b0] ;  /* 0x0000ac0000067ab9 */ /* 0x000fe20000000a00 */
[----:B------:R-:W-:Y:S02]  /*0f30*/  ISETP.GE.OR P6, PT, R4, UR13, P6 ;  /* 0x0000000d04007c0c */ /* 0x000fe4000b7c6670 */
[----:B------:R-:W-:Y:S01]  /*0f40*/  LEA.HI.X.SX32 R3, R3, R2, 0x1, P0 ;  /* 0x0000000203037211 */ /* 0x000fe200000f0eff */
[----:B------:R-:W-:Y:S01]  /*0f50*/  @!P4 IMAD.MOV.U32 R2, RZ, RZ, 0x7f800000 ;  /* 0x7f800000ff02c424 */ /* 0x000fe200078e00ff */
[----:B----4-:R-:W-:-:S04]  /*0f60*/  LEA R6, P0, R8, UR6, 0x2 ;  /* 0x0000000608067c11 */ /* 0x010fc8000f8010ff */
[----:B------:R-:W-:Y:S01]  /*0f70*/  LEA.HI.X R7, R8, UR7, R3, 0x2, P0 ;  /* 0x0000000708077c11 */ /* 0x000fe200080f1403 */
[----:B------:R-:W-:Y:S02]  /*0f80*/  @!P5 IMAD.MOV.U32 R3, RZ, RZ, 0x7f800000 ;  /* 0x7f800000ff03d424 */ /* 0x000fe400078e00ff */
[----:B------:R-:W-:Y:S02]  /*0f90*/  @!P1 IMAD.MOV.U32 R0, RZ, RZ, 0x7f800000 ;  /* 0x7f800000ff009424 */ /* 0x000fe400078e00ff */
[----:B------:R4:W-:Y:S04]  /*0fa0*/  @!P4 STG.E desc[UR24][R6.64+0x40], R2 ;  /* 0x000040020600c986 */ /* 0x0009e8000c101918 */
[----:B------:R4:W-:Y:S04]  /*0fb0*/  @!P5 STG.E desc[UR24][R6.64], R3 ;  /* 0x000000030600d986 */ /* 0x0009e8000c101918 */
[----:B------:R4:W-:Y:S01]  /*0fc0*/  @!P1 STG.E desc[UR24][R6.64+0x80], R0 ;  /* 0x0000800006009986 */ /* 0x0009e2000c101918 */
[----:B------:R-:W-:Y:S05]  /*0fd0*/  @P6 EXIT ;  /* 0x000000000000694d */ /* 0x000fea0003800000 */
[----:B----4-:R-:W-:-:S05]  /*0fe0*/  MOV R3, 0x7f800000 ;  /* 0x7f80000000037802 */ /* 0x010fca0000000f00 */
[----:B------:R-:W-:Y:S01]  /*0ff0*/  STG.E desc[UR24][R6.64+0xc0], R3 ;  /* 0x0000c00306007986 */ /* 0x000fe2000c101918 */
[----:B------:R-:W-:Y:S05]  /*1000*/  EXIT ;  /* 0x000000000000794d */ /* 0x000fea0003800000 */
.L_x_2096:
[----:B------:R-:W-:Y:S01]  /*1010*/  ULDC.64 UR4, c[0x0][0x368] ;  /* 0x0000da0000047ab9 */ /* 0x000fe20000000a00 */
[----:B------:R-:W-:Y:S01]  /*1020*/  ULDC.64 UR6, c[0x0][0x370] ;  /* 0x0000dc0000067ab9 */ /* 0x000fe20000000a00 */
[----:B------:R-:W-:-:S04]  /*1030*/  UISETP.NE.U32.AND UP0, UPT, UR4, URZ, UPT ;  /* 0x0000003f0400728c */ /* 0x000fc8000bf05070 */
[----:B------:R-:W-:-:S06]  /*1040*/  UISETP.NE.AND.EX UP0, UPT, UR5, URZ, UPT, UP0 ;  /* 0x0000003f0500728c */ /* 0x000fcc000bf05300 */
[----:B------:R-:W-:-:S05]  /*1050*/  PLOP3.LUT P0, PT, PT, PT, UP0, 0x80, 0x0 ;  /* 0x000000000000781c */ /* 0x000fca0003f0f008 */
[----:B------:R-:W-:Y:S02]  /*1060*/  @UP0 ULDC.64 UR4, c[0x0][0x368] ;  /* 0x0000da0000040ab9 */ /* 0x000fe40000000a00 */
[----:B------:R-:W-:-:S06]  /*1070*/  @UP0 UIMAD.WIDE UR4, UR12, 0x4, UR4 ;  /* 0x000000040c0408a5 */ /* 0x000fcc000f8e0204 */
[----:B------:R-:W-:Y:S02]  /*1080*/  IMAD.U32 R4, RZ, RZ, UR4 ;  /* 0x00000004ff047e24 */ /* 0x000fe4000f8e00ff */
[----:B------:R-:W-:-:S05]  /*1090*/  IMAD.U32 R5, RZ, RZ, UR5 ;  /* 0x00000005ff057e24 */ /* 0x000fca000f8e00ff */
[----:B------:R-:W2:Y:S01]  /*10a0*/  @P0 LDG.E R4, desc[UR24][R4.64] ;  /* 0x0000001804040981 */ /* 0x000ea2000c1e1900 */
[----:B------:R-:W-:Y:S01]  /*10b0*/  ISETP.NE.U32.AND P1, PT, RZ, UR6, PT ;  /* 0x00000006ff007c0c */ /* 0x000fe2000bf25070 */
[----:B------:R-:W-:Y:S01]  /*10c0*/  UMOV UR15, UR12 ;  /* 0x0000000c000f7c82 */ /* 0x000fe20008000000 */
[----:B------:R-:W-:Y:S01]  /*10d0*/  UMOV UR4, URZ ;  /* 0x0000003f00047c82 */ /* 0x000fe20008000000 */
[----:B------:R-:W-:Y:S01]  /*10e0*/  UMOV UR21, URZ ;  /* 0x0000003f00157c82 */ /* 0x000fe20008000000 */
[----:B------:R-:W-:Y:S02]  /*10f0*/  ISETP.NE.AND.EX P1, PT, RZ, UR7, PT, P1 ;  /* 0x00000007ff007c0c */ /* 0x000fe4000bf25310 */
[----:B------:R-:W-:Y:S02]  /*1100*/  PLOP3.LUT P3, PT, PT, PT, PT, 0x8, 0x0 ;  /* 0x000000000000781c */ /* 0x000fe40003f6e170 */
[----:B--2---:R-:W-:-:S09]  /*1110*/  @P0 R2UR UR15, R4 ;  /* 0x00000000040f02ca */ /* 0x004fd200000e0000 */
[----:B------:R-:W-:Y:S06]  /*1120*/  @!P1 BRA `(.L_x_2105) ;  /* 0x00000000002c9947 */ /* 0x000fec0003800000 */
[----:B------:R-:W-:Y:S01]  /*1130*/  USHF.R.S32.HI UR8, URZ, 0x1f, UR12 ;  /* 0x0000001f3f087899 */ /* 0x000fe2000801140c */
[----:B------:R-:W-:-:S03]  /*1140*/  ULDC.64 UR4, c[0x0][0x378] ;  /* 0x0000de0000047ab9 */ /* 0x000fc60000000a00 */
[----:B------:R-:W-:Y:S02]  /*1150*/  UIMAD UR8, UR8, UR4, URZ ;  /* 0x00000004080872a4 */ /* 0x000fe4000f8e023f */
[----:B------:R-:W-:Y:S02]  /*1160*/  UIMAD.WIDE.U32 UR20, UR12, UR4, URZ ;  /* 0x000000040c1472a5 */ /* 0x000fe4000f8e003f */
[----:B------:R-:W-:Y:S02]  /*1170*/  UIMAD UR5, UR12, UR5, UR8 ;  /* 0x000000050c0572a4 */ /* 0x000fe4000f8e0208 */
[----:B------:R-:W-:Y:S02]  /*1180*/  ULEA UR4, UP0, UR20, UR6, 0x2 ;  /* 0x0000000614047291 */ /* 0x000fe4000f80103f */
[----:B------:R-:W-:-:S04]  /*1190*/  UIADD3 UR5, UR21, UR5, URZ ;  /* 0x0000000515057290 */ /* 0x000fc8000fffe03f */
[----:B------:R-:W-:Y:S01]  /*11a0*/  USHF.L.U64.HI UR5, UR20, 0x2, UR5 ;  /* 0x0000000214057899 */ /* 0x000fe20008010205 */
[----:B------:R-:W-:-:S03]  /*11b0*/  ISETP.NE.U32.AND P3, PT, RZ, UR4, PT ;  /* 0x00000004ff007c0c */ /* 0x000fc6000bf65070 */
[----:B------:R-:W-:-:S06]  /*11c0*/  UIADD3.X UR21, UR5, UR7, URZ, UP0, !UPT ;  /* 0x0000000705157290 */ /* 0x000fcc00087fe43f */
[----:B------:R-:W-:-:S13]  /*11d0*/  ISETP.NE.AND.EX P3, PT, RZ, UR21, PT, P3 ;  /* 0x00000015ff007c0c */ /* 0x000fda000bf65330 */
.L_x_2105:
[----:B------:R-:W-:Y:S01]  /*11e0*/  UMOV UR20, UR4 ;  /* 0x0000000400147c82 */ /* 0x000fe20008000000 */
[----:B------:R-:W-:Y:S05]  /*11f0*/  @!P3 BRA `(.L_x_2106) ;  /* 0x000000040070b947 */ /* 0x000fea0003800000 */
[----:B------:R-:W-:Y:S01]  /*1200*/  ULDC UR9, c[0x0][0x380] ;  /* 0x0000e00000097ab9 */ /* 0x000fe20000000800 */
[----:B------:R-:W-:Y:S01]  /*1210*/  ULEA UR26, UR16, 0xffffffc0, 0x6 ;  /* 0xffffffc0101a7891 */ /* 0x000fe2000f8e303f */
[----:B------:R-:W-:Y:S01]  /*1220*/  IMAD.U32 R0, RZ, RZ, UR9 ;  /* 0x00000009ff007e24 */ /* 0x000fe2000f8e00ff */
[----:B------:R-:W-:Y:S01]  /*1230*/  UMOV UR28, URZ ;  /* 0x0000003f001c7c82 */ /* 0x000fe20008000000 */
[----:B------:R-:W1:Y:S03]  /*1240*/  LDC R5, c[0x0][0x278] ;  /* 0x00009e00ff057b82 */ /* 0x000e660000000800 */
[----:B------:R-:W-:-:S04]  /*1250*/  IABS R0, R0 ;  /* 0x0000000000007213 */ /* 0x000fc80000000000 */
[----:B------:R-:W-:-:S13]  /*1260*/  R2UR UR6, R0 ;  /* 0x00000000000672ca */ /* 0x000fda00000e0000 */
[----:B------:R-:W2:Y:S08]  /*1270*/  I2F.RP R4, UR6 ;  /* 0x0000000600047d06 */ /* 0x000eb00008209400 */
[----:B--2---:R-:W2:Y:S02]  /*1280*/  MUFU.RCP R2, R4 ;  /* 0x0000000400027308 */ /* 0x004ea40000001000 */
[----:B--2---:R-:W-:-:S06]  /*1290*/  VIADD R2, R2, 0xffffffe ;  /* 0x0ffffffe02027836 */ /* 0x004fcc0000000000 */
[----:B------:R-:W2:Y:S02]  /*12a0*/  F2I.FTZ.U32.TRUNC.NTZ R0, R2 ;  /* 0x0000000200007305 */ /* 0x000ea4000021f000 */
[----:B--2---:R-:W-:Y:S01]  /*12b0*/  R2UR UR29, R0 ;  /* 0x00000000001d72ca */ /* 0x004fe200000e0000 */
[----:B------:R-:W-:-:S05]  /*12c0*/  IMAD.U32 R0, RZ, RZ, UR26 ;  /* 0x0000001aff007e24 */ /* 0x000fca000f8e00ff */
[----:B------:R-:W-:-:S04]  /*12d0*/  IABS R0, R0 ;  /* 0x0000000000007213 */ /* 0x000fc80000000000 */
[----:B------:R-:W-:-:S03]  /*12e0*/  R2UR UR5, R0 ;  /* 0x00000000000572ca */ /* 0x000fc600000e0000 */
[----:B------:R-:W-:-:S04]  /*12f0*/  UIADD3 UR4, URZ, -UR29, URZ ;  /* 0x8000001d3f047290 */ /* 0x000fc8000fffe03f */
[----:B------:R-:W-:-:S04]  /*1300*/  UIMAD UR4, UR4, UR6, URZ ;  /* 0x00000006040472a4 */ /* 0x000fc8000f8e023f */
[----:B------:R-:W-:-:S07]  /*1310*/  UIMAD.WIDE.U32 UR28, UR29, UR4, UR28 ;  /* 0x000000041d1c72a5 */ /* 0x000fce000f8e001c */
[----:B------:R-:W-:Y:S02]  /*1320*/  UMOV UR7, UR29 ;  /* 0x0000001d00077c82 */ /* 0x000fe40008000000 */
[----:B------:R-:W-:-:S07]  /*1330*/  UIMAD.WIDE.U32 UR28, UR7, UR5, URZ ;  /* 0x00000005071c72a5 */ /* 0x000fce000f8e003f */
[----:B------:R-:W-:Y:S02]  /*1340*/  UMOV UR8, UR29 ;  /* 0x0000001d00087c82 */ /* 0x000fe40008000000 */
[----:B------:R-:W-:-:S04]  /*1350*/  UIADD3 UR4, -UR8, URZ, URZ ;  /* 0x0000003f08047290 */ /* 0x000fc8000fffe13f */
[----:B------:R-:W-:-:S04]  /*1360*/  UIMAD UR4, UR6, UR4, UR5 ;  /* 0x00000004060472a4 */ /* 0x000fc8000f8e0205 */
[----:B------:R-:W-:-:S11]  /*1370*/  UISETP.GT.U32.AND UP0, UPT, UR6, UR4, UPT ;  /* 0x000000040600728c */ /* 0x000fd6000bf04070 */
[----:B------:R-:W-:Y:S02]  /*1380*/  @!UP0 UIADD3 UR4, UR4, -UR6, URZ ;  /* 0x8000000604048290 */ /* 0x000fe4000fffe03f */
[----:B------:R-:W-:Y:S02]  /*1390*/  @!UP0 UIADD3 UR8, UR8, 0x1, URZ ;  /* 0x0000000108088890 */ /* 0x000fe4000fffe03f */
[----:B------:R-:W-:Y:S02]  /*13a0*/  UISETP.GE.U32.AND UP1, UPT, UR4, UR6, UPT ;  /* 0x000000060400728c */ /* 0x000fe4000bf26070 */
[----:B------:R-:W-:-:S04]  /*13b0*/  ULOP3.LUT UR4, UR26, UR9, URZ, 0x3c, !UPT ;  /* 0x000000091a047292 */ /* 0x000fc8000f8e3c3f */
[----:B------:R-:W-:-:S05]  /*13c0*/  UISETP.GE.AND UP0, UPT, UR4, URZ, UPT ;  /* 0x0000003f0400728c */ /* 0x000fca000bf06270 */
[----:B------:R-:W-:Y:S02]  /*13d0*/  @UP1 UIADD3 UR8, UR8, 0x1, URZ ;  /* 0x0000000108081890 */ /* 0x000fe4000fffe03f */
[----:B------:R-:W-:-:S04]  /*13e0*/  UISETP.NE.AND UP1, UPT, UR9, URZ, UPT ;  /* 0x0000003f0900728c */ /* 0x000fc8000bf25270 */
[----:B------:R-:W-:-:S07]  /*13f0*/  @!UP0 UIADD3 UR8, -UR8, URZ, URZ ;  /* 0x0000003f08088290 */ /* 0x000fce000fffe13f */
[----:B------:R-:W-:-:S04]  /*1400*/  @!UP1 ULOP3.LUT UR8, URZ, UR9, URZ, 0x33, !UPT ;  /* 0x000000093f089292 */ /* 0x000fc8000f8e333f */
[----:B------:R-:W-:-:S06]  /*1410*/  UIMAD.WIDE UR4, UR8, 0x4, UR20 ;  /* 0x00000004080478a5 */ /* 0x000fcc000f8e0214 */
[----:B------:R-:W-:Y:S01]  /*1420*/  MOV R10, UR4 ;  /* 0x00000004000a7c02 */ /* 0x000fe20008000f00 */
[----:B------:R-:W-:Y:S01]  /*1430*/  IMAD.U32 R11, RZ, RZ, UR5 ;  /* 0x00000005ff0b7e24 */ /* 0x000fe2000f8e00ff */
[----:B-1----:R-:W-:Y:S01]  /*1440*/  IABS R6, R5 ;  /* 0x0000000500067213 */ /* 0x002fe20000000000 */
[----:B------:R-:W1:Y:S01]  /*1450*/  S2R R0, SR_CTAID.Z ;  /* 0x0000000000007919 */ /* 0x000e620000002700 */
[----:B------:R-:W-:Y:S01]  /*1460*/  UIADD3 UR8, -UR8, URZ, URZ ;  /* 0x0000003f08087290 */ /* 0x000fe2000fffe13f */
[----:B------:R-:W-:Y:S01]  /*1470*/  ULDC.64 UR4, c[0x0][0x230] ;  /* 0x00008c0000047ab9 */ /* 0x000fe20000000a00 */
[----:B------:R-:W2:Y:S01]  /*1480*/  LDG.E R2, desc[UR24][R10.64] ;  /* 0x000000180a027981 */ /* 0x000ea2000c1e1900 */
[----:B------:R-:W3:Y:S01]  /*1490*/  I2F.RP R7, R6 ;  /* 0x0000000600077306 */ /* 0x000ee20000209400 */
[----:B------:R-:W-:-:S03]  /*14a0*/  UIMAD UR26, UR9, UR8, UR26 ;  /* 0x00000008091a72a4 */ /* 0x000fc6000f8e021a */
[----:B------:R-:W-:-:S04]  /*14b0*/  ULDC.64 UR8, c[0x0][0x248] ;  /* 0x0000920000087ab9 */ /* 0x000fc80000000a00 */
[----:B---3--:R-:W3:Y:S01]  /*14c0*/  MUFU.RCP R8, R7 ;  /* 0x0000000700087308 */ /* 0x008ee20000001000 */
[----:B-1----:R-:W-:Y:S01]  /*14d0*/  IABS R0, R0 ;  /* 0x0000000000007213 */ /* 0x002fe20000000000 */
[----:B---3--:R-:W-:-:S06]  /*14e0*/  VIADD R8, R8, 0xffffffe ;  /* 0x0ffffffe08087836 */ /* 0x008fcc0000000000 */
[----:B------:R-:W1:Y:S02]  /*14f0*/  F2I.FTZ.U32.TRUNC.NTZ R9, R8 ;  /* 0x0000000800097305 */ /* 0x000e64000021f000 */
[----:B-1----:R-:W-:Y:S01]  /*1500*/  IADD3 R4, RZ, -R9, RZ ;  /* 0x80000009ff047210 */ /* 0x002fe20007ffe0ff */
[----:B------:R-:W-:-:S04]  /*1510*/  IMAD.MOV.U32 R8, RZ, RZ, RZ ;  /* 0x000000ffff087224 */ /* 0x000fc800078e00ff */
[----:B------:R-:W-:-:S04]  /*1520*/  IMAD R4, R4, R6, RZ ;  /* 0x0000000604047224 */ /* 0x000fc800078e02ff */
[----:B------:R-:W-:-:S06]  /*1530*/  IMAD.HI.U32 R9, R9, R4, R8 ;  /* 0x0000000409097227 */ /* 0x000fcc00078e0008 */
[----:B------:R-:W-:-:S04]  /*1540*/  IMAD.HI.U32 R4, R9, R0, RZ ;  /* 0x0000000009047227 */ /* 0x000fc800078e00ff */
[----:B------:R-:W-:-:S04]  /*1550*/  IMAD.MOV R7, RZ, RZ, -R4 ;  /* 0x000000ffff077224 */ /* 0x000fc800078e0a04 */
[----:B------:R-:W-:Y:S01]  /*1560*/  IMAD R7, R6, R7, R0 ;  /* 0x0000000706077224 */ /* 0x000fe200078e0200 */
[----:B------:R-:W-:-:S04]  /*1570*/  LOP3.LUT R0, R5, UR14, RZ, 0x3c, !PT ;  /* 0x0000000e05007c12 */ /* 0x000fc8000f8e3cff */
[----:B------:R-:W-:Y:S02]  /*1580*/  ISETP.GT.U32.AND P1, PT, R6, R7, PT ;  /* 0x000000070600720c */ /* 0x000fe40003f24070 */
[----:B------:R-:W-:-:S11]  /*1590*/  ISETP.GE.AND P0, PT, R0, RZ, PT ;  /* 0x000000ff0000720c */ /* 0x000fd60003f06270 */
[-C--:B------:R-:W-:Y:S01]  /*15a0*/  @!P1 IADD3 R7, R7, -R6.reuse, RZ ;  /* 0x8000000607079210 */ /* 0x080fe20007ffe0ff */
[----:B------:R-:W-:Y:S01]  /*15b0*/  @!P1 VIADD R4, R4, 0x1 ;  /* 0x0000000104049836 */ /* 0x000fe20000000000 */
[----:B------:R-:W-:Y:S02]  /*15c0*/  ISETP.NE.AND P1, PT, R5, RZ, PT ;  /* 0x000000ff0500720c */ /* 0x000fe40003f25270 */
[----:B------:R-:W-:-:S13]  /*15d0*/  ISETP.GE.U32.AND P2, PT, R7, R6, PT ;  /* 0x000000060700720c */ /* 0x000fda0003f46070 */
[----:B------:R-:W-:-:S05]  /*15e0*/  @P2 VIADD R4, R4, 0x1 ;  /* 0x0000000104042836 */ /* 0x000fca0000000000 */
[----:B------:R-:W-:Y:S02]  /*15f0*/  @!P0 IADD3 R4, -R4, RZ, RZ ;  /* 0x000000ff04048210 */ /* 0x000fe40007ffe1ff */
[----:B------:R-:W-:-:S04]  /*1600*/  @!P1 LOP3.LUT R4, RZ, R5, RZ, 0x33, !PT ;  /* 0x00000005ff049212 */ /* 0x000fc800078e33ff */
[----:B------:R-:W-:Y:S02]  /*1610*/  SHF.R.S32.HI R5, RZ, 0x1f, R4 ;  /* 0x0000001fff057819 */ /* 0x000fe40000011404 */
[----:B------:R-:W-:Y:S02]  /*1620*/  MOV R16, R4 ;  /* 0x0000000400107202 */ /* 0x000fe40000000f00 */
[----:B--2---:R-:W-:-:S13]  /*1630*/  R2UR UR27, R2 ;  /* 0x00000000021b72ca */ /* 0x004fda00000e0000 */
[----:B------:R-:W-:Y:S02]  /*1640*/  USHF.R.S32.HI UR15, URZ, 0x1f, UR27 ;  /* 0x0000001f3f0f7899 */ /* 0x000fe4000801141b */
[----:B------:R-:W-:Y:S02]  /*1650*/  UIMAD.WIDE.U32 UR6, UR27, UR4, URZ ;  /* 0x000000041b0672a5 */ /* 0x000fe4000f8e003f */
[----:B------:R-:W-:-:S04]  /*1660*/  UIMAD UR23, UR15, UR4, URZ ;  /* 0x000000040f1772a4 */ /* 0x000fc8000f8e023f */
[----:B------:R-:W-:Y:S02]  /*1670*/  UIMAD UR5, UR27, UR5, UR23 ;  /* 0x000000051b0572a4 */ /* 0x000fe4000f8e0217 */
[----:B------:R-:W-:Y:S02]  /*1680*/  USHF.R.S32.HI UR23, URZ, 0x1f, UR26 ;  /* 0x0000001f3f177899 */ /* 0x000fe4000801141a */
[----:B------:R-:W-:Y:S02]  /*1690*/  UIADD3 UR7, UR7, UR5, URZ ;  /* 0x0000000507077290 */ /* 0x000fe4000fffe03f */
[----:B------:R-:W-:Y:S02]  /*16a0*/  UIMAD UR28, UR23, UR8, URZ ;  /* 0x00000008171c72a4 */ /* 0x000fe4000f8e023f */
[----:B------:R-:W-:Y:S02]  /*16b0*/  UIMAD.WIDE.U32 UR30, UR26, UR8, UR6 ;  /* 0x000000081a1e72a5 */ /* 0x000fe4000f8e0006 */
[----:B------:R-:W-:Y:S01]  /*16c0*/  UIMAD UR28, UR26, UR9, UR28 ;  /* 0x000000091a1c72a4 */ /* 0x000fe2000f8e021c */
[----:B------:R-:W-:Y:S01]  /*16d0*/  ULDC.64 UR6, c[0x0][0x260] ;  /* 0x0000980000067ab9 */ /* 0x000fe20000000a00 */
[----:B------:R-:W-:-:S02]  /*16e0*/  ULDC.64 UR4, c[0x0][0x238] ;  /* 0x00008e0000047ab9 */ /* 0x000fc40000000a00 */
[----:B------:R-:W-:Y:S01]  /*16f0*/  UIADD3 UR28, UR31, UR28, URZ ;  /* 0x0000001c1f1c7290 */ /* 0x000fe2000fffe03f */
[----:B------:R-:W-:Y:S01]  /*1700*/  IMAD.U32 R7, RZ, RZ, UR31 ;  /* 0x0000001fff077e24 */ /* 0x000fe2000f8e00ff */
[----:B------:R-:W-:Y:S01]  /*1710*/  UIMAD UR15, UR15, UR4, URZ ;  /* 0x000000040f0f72a4 */ /* 0x000fe2000f8e023f */
[----:B------:R-:W-:Y:S01]  /*1720*/  IMAD.U32 R6, RZ, RZ, UR30 ;  /* 0x0000001eff067e24 */ /* 0x000fe2000f8e00ff */
[----:B------:R-:W-:Y:S01]  /*1730*/  UIMAD.WIDE.U32 UR30, UR27, UR4, URZ ;  /* 0x000000041b1e72a5 */ /* 0x000fe2000f8e003f */
[----:B------:R-:W-:Y:S01]  /*1740*/  IMAD R9, R5, UR6, RZ ;  /* 0x0000000605097c24 */ /* 0x000fe2000f8e02ff */
[----:B------:R-:W-:Y:S01]  /*1750*/  MOV R7, UR28 ;  /* 0x0000001c00077c02 */ /* 0x000fe20008000f00 */
[----:B------:R-:W-:Y:S02]  /*1760*/  UIMAD UR5, UR27, UR5, UR15 ;  /* 0x000000051b0572a4 */ /* 0x000fe4000f8e020f */
[C---:B------:R-:W-:Y:S02]  /*1770*/  IMAD R24, R4.reuse, UR7, R9 ;  /* 0x0000000704187c24 */ /* 0x040fe4000f8e0209 */
[----:B------:R-:W-:Y:S01]  /*1780*/  IMAD.WIDE.U32 R26, R4, UR6, R6 ;  /* 0x00000006041a7c25 */ /* 0x000fe2000f8e0006 */
[----:B------:R-:W-:-:S03]  /*1790*/  UIADD3 UR28, UR31, UR5, URZ ;  /* 0x000000051f1c7290 */ /* 0x000fc6000fffe03f */
[----:B------:R-:W-:Y:S01]  /*17a0*/  IMAD.IADD R24, R27, 0x1, R24 ;  /* 0x000000011b187824 */ /* 0x000fe200078e0218 */
[----:B------:R-:W-:Y:S08]  /*17b0*/  BRA `(.L_x_2107) ;  /* 0x00000004003c7947 */ /* 0x000ff00003800000 */
.L_x_2106:
[----:B------:R-:W1:Y:S01]  /*17c0*/  LDC R8, c[0x0][0x278] ;  /* 0x00009e00ff087b82 */ /* 0x000e620000000800 */
[----:B------:R-:W2:Y:S01]  /*17d0*/  S2R R0, SR_CTAID.Z ;  /* 0x0000000000007919 */ /* 0x000ea20000002700 */
[----:B------:R-:W-:Y:S02]  /*17e0*/  UISETP.NE.AND UP0, UPT, UR28, -0x1, UPT ;  /* 0xffffffff1c00788c */ /* 0x000fe4000bf05270 */
[----:B------:R-:W-:-:S04]  /*17f0*/  ULEA UR26, UR16, 0xffffffc0, 0x6 ;  /* 0xffffffc0101a7891 */ /* 0x000fc8000f8e303f */
[----:B------:R-:W-:Y:S01]  /*1800*/  PLOP3.LUT P0, PT, PT, PT, UP0, 0x80, 0x0 ;  /* 0x000000000000781c */ /* 0x000fe20003f0f008 */
[----:B------:R-:W-:-:S04]  /*1810*/  USHF.R.S32.HI UR23, URZ, 0x1f, UR26 ;  /* 0x0000001f3f177899 */ /* 0x000fc8000801141a */
[----:B------:R-:W-:Y:S01]  /*1820*/  @UP0 UIADD3 UR5, UR27, UR28, URZ ;  /* 0x0000001c1b050290 */ /* 0x000fe2000fffe03f */
[----:B------:R-:W-:-:S03]  /*1830*/  @UP0 ULDC.64 UR8, c[0x0][0x248] ;  /* 0x0000920000080ab9 */ /* 0x000fc60000000a00 */
[----:B------:R-:W-:Y:S02]  /*1840*/  @UP0 UIMAD.WIDE.U32 UR6, UR5, UR8, URZ ;  /* 0x00000008050602a5 */ /* 0x000fe4000f8e003f */
[----:B------:R-:W-:-:S04]  /*1850*/  @UP0 UIMAD UR5, UR5, UR9, URZ ;  /* 0x00000009050502a4 */ /* 0x000fc8000f8e023f */
[----:B------:R-:W-:Y:S01]  /*1860*/  @UP0 UIADD3 UR5, UR7, UR5, URZ ;  /* 0x0000000507050290 */ /* 0x000fe2000fffe03f */
[----:B-1----:R-:W-:Y:S02]  /*1870*/  IABS R5, R8 ;  /* 0x0000000800057213 */ /* 0x002fe40000000000 */
[----:B------:R-:W-:Y:S02]  /*1880*/  ISETP.NE.AND P1, PT, R8, RZ, PT ;  /* 0x000000ff0800720c */ /* 0x000fe40003f25270 */
[----:B------:R-:W1:Y:S01]  /*1890*/  I2F.RP R4, R5 ;  /* 0x0000000500047306 */ /* 0x000e620000209400 */
[----:B--2---:R-:W-:-:S07]  /*18a0*/  IABS R0, R0 ;  /* 0x0000000000007213 */ /* 0x004fce0000000000 */
[----:B-1----:R-:W1:Y:S02]  /*18b0*/  MUFU.RCP R6, R4 ;  /* 0x0000000400067308 */ /* 0x002e640000001000 */
[----:B-1----:R-:W-:-:S06]  /*18c0*/  VIADD R6, R6, 0xffffffe ;  /* 0x0ffffffe06067836 */ /* 0x002fcc0000000000 */
[----:B------:R-:W1:Y:S02]  /*18d0*/  F2I.FTZ.U32.TRUNC.NTZ R7, R6 ;  /* 0x0000000600077305 */ /* 0x000e64000021f000 */
[----:B-1----:R-:W-:Y:S01]  /*18e0*/  IMAD.MOV R2, RZ, RZ, -R7 ;  /* 0x000000ffff027224 */ /* 0x002fe200078e0a07 */
[----:B------:R-:W-:-:S03]  /*18f0*/  MOV R6, RZ ;  /* 0x000000ff00067202 */ /* 0x000fc60000000f00 */
[----:B------:R-:W-:-:S04]  /*1900*/  IMAD R2, R2, R5, RZ ;  /* 0x0000000502027224 */ /* 0x000fc800078e02ff */
[----:B------:R-:W-:-:S06]  /*1910*/  IMAD.HI.U32 R7, R7, R2, R6 ;  /* 0x0000000207077227 */ /* 0x000fcc00078e0006 */
[----:B------:R-:W-:Y:S02]  /*1920*/  IMAD.HI.U32 R4, R7, R0, RZ ;  /* 0x0000000007047227 */ /* 0x000fe400078e00ff */
[----:B------:R-:W1:Y:S02]  /*1930*/  LDC.64 R6, c[0x0][0x260] ;  /* 0x00009800ff067b82 */ /* 0x000e640000000a00 */
[----:B------:R-:W-:-:S04]  /*1940*/  IMAD.MOV R2, RZ, RZ, -R4 ;  /* 0x000000ffff027224 */ /* 0x000fc800078e0a04 */
[----:B------:R-:W-:Y:S01]  /*1950*/  IMAD R2, R5, R2, R0 ;  /* 0x0000000205027224 */ /* 0x000fe200078e0200 */
[----:B------:R-:W-:-:S04]  /*1960*/  LOP3.LUT R0, R8, UR14, RZ, 0x3c, !PT ;  /* 0x0000000e08007c12 */ /* 0x000fc8000f8e3cff */
[----:B------:R-:W-:Y:S02]  /*1970*/  ISETP.GT.U32.AND P5, PT, R5, R2, PT ;  /* 0x000000020500720c */ /* 0x000fe40003fa4070 */
[----:B------:R-:W-:-:S11]  /*1980*/  ISETP.GE.AND P2, PT, R0, RZ, PT ;  /* 0x000000ff0000720c */ /* 0x000fd60003f46270 */
[----:B------:R-:W-:Y:S01]  /*1990*/  @!P5 IADD3 R2, R2, -R5, RZ ;  /* 0x800000050202d210 */ /* 0x000fe20007ffe0ff */
[----:B------:R-:W-:-:S03]  /*19a0*/  @!P5 VIADD R4, R4, 0x1 ;  /* 0x000000010404d836 */ /* 0x000fc60000000000 */
[----:B------:R-:W-:-:S13]  /*19b0*/  ISETP.GE.U32.AND P4, PT, R2, R5, PT ;  /* 0x000000050200720c */ /* 0x000fda0003f86070 */
[----:B------:R-:W-:Y:S01]  /*19c0*/  @P4 IADD3 R4, R4, 0x1, RZ ;  /* 0x0000000104044810 */ /* 0x000fe20007ffe0ff */
[----:B------:R-:W-:Y:S06]  /*19d0*/  @P0 BRA `(.L_x_2108) ;  /* 0x0000000000300947 */ /* 0x000fec0003800000 */
[----:B------:R-:W-:Y:S01]  /*19e0*/  USHF.R.S32.HI UR6, URZ, 0x1f, UR27 ;  /* 0x0000001f3f067899 */ /* 0x000fe2000801141b */
[----:B------:R-:W-:Y:S01]  /*19f0*/  ULDC.64 UR8, c[0x0][0x248] ;  /* 0x0000920000087ab9 */ /* 0x000fe20000000a00 */
[----:B------:R-:W-:Y:S02]  /*1a00*/  USHF.R.S32.HI UR7, URZ, 0x1f, UR15 ;  /* 0x0000001f3f077899 */ /* 0x000fe4000801140f */
[----:B------:R-:W-:Y:S02]  /*1a10*/  UIMAD UR6, UR6, UR8, URZ ;  /* 0x00000008060672a4 */ /* 0x000fe4000f8e023f */
[----:B------:R-:W-:Y:S02]  /*1a20*/  UIMAD.WIDE.U32 UR30, UR27, UR8, URZ ;  /* 0x000000081b1e72a5 */ /* 0x000fe4000f8e003f */
[----:B------:R-:W-:Y:S01]  /*1a30*/  UIMAD UR6, UR27, UR9, UR6 ;  /* 0x000000091b0672a4 */ /* 0x000fe2000f8e0206 */
[----:B------:R-:W-:Y:S02]  /*1a40*/  ULDC.64 UR4, c[0x0][0x230] ;  /* 0x00008c0000047ab9 */ /* 0x000fe40000000a00 */
[----:B------:R-:W-:-:S02]  /*1a50*/  UIMAD UR7, UR7, UR4, URZ ;  /* 0x00000004070772a4 */ /* 0x000fc4000f8e023f */
[----:B------:R-:W-:Y:S02]  /*1a60*/  UIADD3 UR31, UR31, UR6, URZ ;  /* 0x000000061f1f7290 */ /* 0x000fe4000fffe03f */
[----:B------:R-:W-:Y:S02]  /*1a70*/  UIMAD UR5, UR15, UR5, UR7 ;  /* 0x000000050f0572a4 */ /* 0x000fe4000f8e0207 */
[----:B------:R-:W-:-:S04]  /*1a80*/  UIMAD.WIDE.U32 UR6, UR15, UR4, UR30 ;  /* 0x000000040f0672a5 */ /* 0x000fc8000f8e001e */
[----:B------:R-:W-:-:S12]  /*1a90*/  UIADD3 UR5, UR7, UR5, URZ ;  /* 0x0000000507057290 */ /* 0x000fd8000fffe03f */
.L_x_2108:
[----:B------:R-:W-:Y:S01]  /*1aa0*/  UIMAD UR4, UR23, UR8, URZ ;  /* 0x00000008170472a4 */ /* 0x000fe2000f8e023f */
[----:B------:R-:W-:Y:S01]  /*1ab0*/  @!P2 IADD3 R4, -R4, RZ, RZ ;  /* 0x000000ff0404a210 */ /* 0x000fe20007ffe1ff */
[----:B------:R-:W-:Y:S01]  /*1ac0*/  UMOV UR7, UR5 ;  /* 0x0000000500077c82 */ /* 0x000fe20008000000 */
[----:B------:R-:W-:Y:S01]  /*1ad0*/  @!P1 LOP3.LUT R4, RZ, R8, RZ, 0x33, !PT ;  /* 0x00000008ff049212 */ /* 0x000fe200078e33ff */
[----:B------:R-:W-:Y:S02]  /*1ae0*/  UIMAD.WIDE.U32 UR6, UR8, UR26, UR6 ;  /* 0x0000001a080672a5 */ /* 0x000fe4000f8e0006 */
[----:B------:R-:W-:Y:S01]  /*1af0*/  UIMAD UR4, UR9, UR26, UR4 ;  /* 0x0000001a090472a4 */ /* 0x000fe2000f8e0204 */
[--C-:B------:R-:W-:Y:S01]  /*1b00*/  SHF.R.S32.HI R5, RZ, 0x1f, R4.reuse ;  /* 0x0000001fff057819 */ /* 0x100fe20000011404 */
[----:B------:R-:W-:Y:S01]  /*1b10*/  @UP0 UIADD3 UR28, UR27, UR28, URZ ;  /* 0x0000001c1b1c0290 */ /* 0x000fe2000fffe03f */
[----:B------:R-:W-:Y:S01]  /*1b20*/  IMAD.MOV.U32 R16, RZ, RZ, R4 ;  /* 0x000000ffff107224 */ /* 0x000fe200078e0004 */
[----:B------:R-:W-:Y:S01]  /*1b30*/  UIADD3 UR4, UR7, UR4, URZ ;  /* 0x0000000407047290 */ /* 0x000fe2000fffe03f */
[----:B------:R-:W-:Y:S01]  /*1b40*/  MOV R9, UR7 ;  /* 0x0000000700097c02 */ /* 0x000fe20008000f00 */
[----:B-1----:R-:W-:Y:S01]  /*1b50*/  IMAD R0, R5, R6, RZ ;  /* 0x0000000605007224 */ /* 0x002fe200078e02ff */
[----:B------:R-:W-:-:S03]  /*1b60*/  MOV R8, UR6 ;  /* 0x0000000600087c02 */ /* 0x000fc60008000f00 */
[----:B------:R-:W-:Y:S01]  /*1b70*/  IMAD.U32 R9, RZ, RZ, UR4 ;  /* 0x00000004ff097e24 */ /* 0x000fe2000f8e00ff */
[----:B------:R-:W-:Y:S01]  /*1b80*/  @UP0 ULDC.64 UR4, c[0x0][0x250] ;  /* 0x0000940000040ab9 */ /* 0x000fe20000000a00 */
[C---:B------:R-:W-:Y:S01]  /*1b90*/  IMAD R7, R4.reuse, R7, R0 ;  /* 0x0000000704077224 */ /* 0x040fe200078e0200 */
[----:B------:R-:W-:Y:S01]  /*1ba0*/  @UP0 UIMAD.WIDE.U32 UR30, UR28, UR4, URZ ;  /* 0x000000041c1e02a5 */ /* 0x000fe2000f8e003f */
[----:B------:R-:W-:-:S03]  /*1bb0*/  IMAD.WIDE.U32 R26, R4, R6, R8 ;  /* 0x00000006041a7225 */ /* 0x000fc600078e0008 */
[----:B------:R-:W-:Y:S02]  /*1bc0*/  @UP0 UIMAD UR28, UR28, UR5, UR31 ;  /* 0x000000051c1c02a4 */ /* 0x000fe4000f8e021f */
[----:B------:R-:W-:Y:S01]  /*1bd0*/  IADD3 R24, R27, R7, RZ ;  /* 0x000000071b187210 */ /* 0x000fe20007ffe0ff */
[----:B------:R-:W-:Y:S09]  /*1be0*/  @P0 BRA `(.L_x_2107) ;  /* 0x0000000000300947 */ /* 0x000ff20003800000 */
[----:B------:R-:W-:Y:S01]  /*1bf0*/  USHF.R.S32.HI UR6, URZ, 0x1f, UR27 ;  /* 0x0000001f3f067899 */ /* 0x000fe2000801141b */
[----:B------:R-:W-:-:S03]  /*1c00*/  ULDC.64 UR4, c[0x0][0x250] ;  /* 0x0000940000047ab9 */ /* 0x000fc60000000a00 */
[----:B------:R-:W-:Y:S02]  /*1c10*/  UIMAD UR6, UR6, UR4, URZ ;  /* 0x00000004060672a4 */ /* 0x000fe4000f8e023f */
[----:B------:R-:W-:Y:S02]  /*1c20*/  UIMAD.WIDE.U32 UR28, UR27, UR4, URZ ;  /* 0x000000041b1c72a5 */ /* 0x000fe4000f8e003f */
[----:B------:R-:W-:Y:S02]  /*1c30*/  UIMAD UR27, UR27, UR5, UR6 ;  /* 0x000000051b1b72a4 */ /* 0x000fe4000f8e0206 */
[----:B------:R-:W-:Y:S01]  /*1c40*/  USHF.R.S32.HI UR6, URZ, 0x1f, UR15 ;  /* 0x0000001f3f067899 */ /* 0x000fe2000801140f */
[----:B------:R-:W-:Y:S01]  /*1c50*/  ULDC.64 UR4, c[0x0][0x238] ;  /* 0x00008e0000047ab9 */ /* 0x000fe20000000a00 */
[----:B------:R-:W-:Y:S02]  /*1c60*/  UIADD3 UR29, UR29, UR27, URZ ;  /* 0x0000001b1d1d7290 */ /* 0x000fe4000fffe03f */
[----:B------:R-:W-:-:S02]  /*1c70*/  UIMAD UR6, UR6, UR4, URZ ;  /* 0x00000004060672a4 */ /* 0x000fc4000f8e023f */
[----:B------:R-:W-:Y:S02]  /*1c80*/  UIMAD.WIDE.U32 UR30, UR15, UR4, UR28 ;  /* 0x000000040f1e72a5 */ /* 0x000fe4000f8e001c */
[----:B------:R-:W-:-:S04]  /*1c90*/  UIMAD UR5, UR15, UR5, UR6 ;  /* 0x000000050f0572a4 */ /* 0x000fc8000f8e0206 */
[----:B------:R-:W-:-:S12]  /*1ca0*/  UIADD3 UR28, UR31, UR5, URZ ;  /* 0x000000051f1c7290 */ /* 0x000fd8000fffe03f */
.L_x_2107:
[----:B------:R-:W-:Y:S01]  /*1cb0*/  SHF.R.S32.HI R4, RZ, 0x1f, R3 ;  /* 0x0000001fff047819 */ /* 0x000fe20000011403 */
[----:B------:R-:W-:Y:S01]  /*1cc0*/  UISETP.NE.AND UP0, UPT, UR11, -0x1, UPT ;  /* 0xffffffff0b00788c */ /* 0x000fe2000bf05270 */
[----:B------:R-:W1:Y:S01]  /*1cd0*/  S2R R31, SR_CTAID.X ;  /* 0x00000000001f7919 */ /* 0x000e620000002500 */
[----:B------:R-:W2:Y:S01]  /*1ce0*/  S2UR UR27, SR_CgaCtaId ;  /* 0x00000000001b79c3 */ /* 0x000ea20000008800 */
[CC--:B------:R-:W-:Y:S01]  /*1cf0*/  LEA.HI R2, R4.reuse, R3.reuse, RZ, 0x3 ;  /* 0x0000000304027211 */ /* 0x0c0fe200078f18ff */
[----:B------:R-:W-:Y:S01]  /*1d00*/  ULDC.64 UR6, c[0x0][0x268] ;  /* 0x00009a0000067ab9 */ /* 0x000fe20000000a00 */
[----:B------:R-:W-:Y:S01]  /*1d10*/  LEA.HI R15, R4, R3, RZ, 0x4 ;  /* 0x00000003040f7211 */ /* 0x000fe200078f20ff */
[----:B------:R-:W-:Y:S01]  /*1d20*/  IMAD R5, R5, UR6, RZ ;  /* 0x0000000605057c24 */ /* 0x000fe2000f8e02ff */
[----:B------:R-:W-:Y:S01]  /*1d30*/  SHF.R.S32.HI R18, RZ, 0x3, R2 ;  /* 0x00000003ff127819 */ /* 0x000fe20000011402 */
[----:B------:R-:W-:Y:S01]  /*1d40*/  BSSY B0, `(.L_x_2109) ;  /* 0x0000066000007945 */ /* 0x000fe20003800000 */
[----:B------:R-:W-:Y:S01]  /*1d50*/  LOP3.LUT R2, R2, 0xfffffff8, RZ, 0xc0, !PT ;  /* 0xfffffff802027812 */ /* 0x000fe200078ec0ff */
[----:B------:R-:W3:Y:S01]  /*1d60*/  LDC.64 R228, c[0x0][0x250] ;  /* 0x00009400ffe47b82 */ /* 0x000ee20000000a00 */
[----:B------:R-:W-:Y:S01]  /*1d70*/  @UP0 ULDC.64 UR4, c[0x0][0x240] ;  /* 0x0000900000040ab9 */ /* 0x000fe20000000a00 */
[C---:B------:R-:W-:Y:S01]  /*1d80*/  IMAD.SHL.U32 R199, R18.reuse, 0x40, RZ ;  /* 0x0000004012c77824 */ /* 0x040fe200078e00ff */
[----:B------:R-:W-:Y:S01]  /*1d90*/  LOP3.LUT R0, R15, 0xfffffff0, RZ, 0xc0, !PT ;  /* 0xfffffff00f007812 */ /* 0x000fe200078ec0ff */
[----:B------:R-:W-:Y:S01]  /*1da0*/  IMAD.IADD R2, R3, 0x1, -R2 ;  /* 0x0000000103027824 */ /* 0x000fe200078e0a02 */
[----:B------:R-:W-:Y:S01]  /*1db0*/  @UP0 UIMAD.WIDE.U32 UR32, UR11, UR4, URZ ;  /* 0x000000040b2002a5 */ /* 0x000fe2000f8e003f */
[----:B------:R-:W-:Y:S01]  /*1dc0*/  VIADD R20, R18, 0x10 ;  /* 0x0000001012147836 */ /* 0x000fe20000000000 */
[----:B------:R-:W-:Y:S01]  /*1dd0*/  LOP3.LUT R199, R199, 0x1c0, RZ, 0xc0, !PT ;  /* 0x000001c0c7c77812 */ /* 0x000fe200078ec0ff */
[----:B------:R-:W-:Y:S01]  /*1de0*/  IMAD.SHL.U32 R200, R2, 0x8, RZ ;  /* 0x0000000802c87824 */ /* 0x000fe200078e00ff */
[----:B------:R-:W-:Y:S01]  /*1df0*/  @!UP0 USHF.R.S32.HI UR29, URZ, 0x1f, UR12 ;  /* 0x0000001f3f1d8899 */ /* 0x000fe2000801140c */
[----:B------:R-:W-:Y:S01]  /*1e00*/  IMAD.IADD R7, R3, 0x1, -R0 ;  /* 0x0000000103077824 */ /* 0x000fe200078e0a00 */
[----:B------:R-:W-:Y:S01]  /*1e10*/  @UP0 UIMAD UR15, UR11, UR5, UR33 ;  /* 0x000000050b0f02a4 */ /* 0x000fe2000f8e0221 */
[----:B------:R-:W-:Y:S01]  /*1e20*/  IADD3 R152, P5, R18, UR26, RZ ;  /* 0x0000001a12987c10 */ /* 0x000fe2000ffbe0ff */
[----:B------:R-:W-:Y:S01]  /*1e30*/  IMAD R12, R16, UR7, R5 ;  /* 0x00000007100c7c24 */ /* 0x000fe2000f8e0205 */
[--C-:B------:R-:W-:Y:S01]  /*1e40*/  LOP3.LUT R6, R199, 0x38, R200.reuse, 0xf8, !PT ;  /* 0x00000038c7067812 */ /* 0x100fe200078ef8c8 */
[----:B------:R-:W-:Y:S01]  /*1e50*/  @!UP0 ULDC.64 UR4, c[0x0][0x228] ;  /* 0x00008a0000048ab9 */ /* 0x000fe20000000a00 */
[----:B------:R-:W-:Y:S01]  /*1e60*/  SHF.R.U32.HI R199, RZ, 0x3, R199 ;  /* 0x00000003ffc77819 */ /* 0x000fe200000116c7 */
[----:B------:R-:W-:Y:S01]  /*1e70*/  @!UP0 UIMAD UR29, UR29, UR4, URZ ;  /* 0x000000041d1d82a4 */ /* 0x000fe2000f8e023f */
[----:B------:R-:W-:Y:S01]  /*1e80*/  SHF.R.S32.HI R0, RZ, 0x1f, R7 ;  /* 0x0000001fff007819 */ /* 0x000fe20000011407 */
[----:B------:R-:W-:Y:S01]  /*1e90*/  @!UP0 UIMAD.WIDE.U32 UR34, UR12, UR4, URZ ;  /* 0x000000040c2282a5 */ /* 0x000fe2000f8e003f */
[----:B------:R-:W-:Y:S01]  /*1ea0*/  LOP3.LUT R199, R6, R199, RZ, 0x3c, !PT ;  /* 0x000000c706c77212 */ /* 0x000fe200078e3cff */
[----:B------:R-:W-:Y:S01]  /*1eb0*/  @!UP0 UIMAD UR29, UR12, UR5, UR29 ;  /* 0x000000050c1d82a4 */ /* 0x000fe2000f8e021d */
[----:B------:R-:W-:Y:S01]  /*1ec0*/  LEA.HI R6, R4, R3, RZ, 0x6 ;  /* 0x0000000304067211 */ /* 0x000fe200078f30ff */
[----:B------:R-:W-:Y:S01]  /*1ed0*/  USHF.R.S32.HI UR12, URZ, 0x1f, UR14 ;  /* 0x0000001f3f0c7899 */ /* 0x000fe2000801140e */
[----:B------:R-:W-:Y:S01]  /*1ee0*/  LEA.HI R0, R0, R7, RZ, 0x3 ;  /* 0x0000000700007211 */ /* 0x000fe200078f18ff */
[----:B------:R-:W-:Y:S01]  /*1ef0*/  ULDC.64 UR4, c[0x0][0x258] ;  /* 0x0000960000047ab9 */ /* 0x000fe20000000a00 */
[----:B------:R-:W-:Y:S01]  /*1f00*/  SHF.R.S32.HI R21, RZ, 0x1f, R200 ;  /* 0x0000001fff157819 */ /* 0x000fe200000114c8 */
[----:B------:R-:W-:Y:S01]  /*1f10*/  IMAD.SHL.U32 R6, R6, 0x8, RZ ;  /* 0x0000000806067824 */ /* 0x000fe200078e00ff */
[----:B------:R-:W-:Y:S01]  /*1f20*/  IADD3 R8, P1, R200, UR30, RZ ;  /* 0x0000001ec8087c10 */ /* 0x000fe2000ff3e0ff */
[----:B------:R-:W-:Y:S01]  /*1f30*/  @!UP0 UIADD3 UR15, UR35, UR29, URZ ;  /* 0x0000001d230f8290 */ /* 0x000fe2000fffe03f */
[----:B------:R-:W-:Y:S01]  /*1f40*/  LOP3.LUT R14, R0, 0xfffffff8, RZ, 0xc0, !PT ;  /* 0xfffffff8000e7812 */ /* 0x000fe200078ec0ff */
[----:B------:R-:W-:Y:S01]  /*1f50*/  @!UP0 UMOV UR32, UR34 ;  /* 0x0000002200208c82 */ /* 0x000fe20008000000 */
[----:B------:R-:W-:Y:S01]  /*1f60*/  UIMAD UR12, UR12, UR4, URZ ;  /* 0x000000040c0c72a4 */ /* 0x000fe2000f8e023f */
[----:B------:R-:W-:Y:S01]  /*1f70*/  LOP3.LUT R199, R199, 0xfffffe00, R6, 0xf8, !PT ;  /* 0xfffffe00c7c77812 */ /* 0x000fe200078ef806 */
[----:B------:R-:W-:Y:S01]  /*1f80*/  IMAD.U32 R22, RZ, RZ, UR4 ;  /* 0x00000004ff167e24 */ /* 0x000fe2000f8e00ff */
[----:B------:R-:W-:Y:S01]  /*1f90*/  IADD3 R6, P0, R200, UR32, RZ ;  /* 0x00000020c8067c10 */ /* 0x000fe2000ff1e0ff */
[----:B------:R-:W-:Y:S01]  /*1fa0*/  IMAD.IADD R14, R7, 0x1, -R14 ;  /* 0x00000001070e7824 */ /* 0x000fe200078e0a0e */
[C---:B------:R-:W-:Y:S01]  /*1fb0*/  IADD3.X R9, R21.reuse, UR28, RZ, P1, !PT ;  /* 0x0000001c15097c10 */ /* 0x040fe20008ffe4ff */
[----:B------:R-:W-:Y:S01]  /*1fc0*/  UIMAD UR28, UR14, UR5, UR12 ;  /* 0x000000050e1c72a4 */ /* 0x000fe2000f8e020c */
[----:B------:R-:W-:Y:S01]  /*1fd0*/  IADD3.X R7, R21, UR15, RZ, P0, !PT ;  /* 0x0000000f15077c10 */ /* 0x000fe200087fe4ff */
[----:B------:R-:W-:Y:S01]  /*1fe0*/  UIADD3 UR5, -UR19, UR13, URZ ;  /* 0x0000000d13057290 */ /* 0x000fe2000fffe13f */
[----:B------:R-:W-:Y:S01]  /*1ff0*/  SHF.R.S32.HI R19, RZ, 0x1f, R18 ;  /* 0x0000001fff137819 */ /* 0x000fe20000011412 */
[----:B------:R-:W-:Y:S01]  /*2000*/  UIADD3 UR12, UR16, -0x1, URZ ;  /* 0xffffffff100c7890 */ /* 0x000fe2000fffe03f */
[----:B------:R-:W-:Y:S01]  /*2010*/  IMAD.MOV.U32 R5, RZ, RZ, 0x20 ;  /* 0x00000020ff057424 */ /* 0x000fe200078e00ff */
[----:B------:R-:W-:Y:S01]  /*2020*/  UMOV UR4, 0x400 ;  /* 0x0000040000047882 */ /* 0x000fe20000000000 */
[----:B------:R-:W-:Y:S01]  /*2030*/  IMAD.WIDE.U32 R22, R22, UR14, R6 ;  /* 0x0000000e16167c25 */ /* 0x000fe2000f8e0006 */
[----:B------:R-:W-:Y:S01]  /*2040*/  ISETP.GE.AND P6, PT, R18, UR5, PT ;  /* 0x0000000512007c0c */ /* 0x000fe2000bfc6270 */
[----:B------:R-:W-:Y:S01]  /*2050*/  USHF.L.U32 UR15, UR12, 0x6, URZ ;  /* 0x000000060c0f7899 */ /* 0x000fe2000800063f */
[----:B------:R-:W-:Y:S01]  /*2060*/  ISETP.GE.AND P4, PT, R20, UR5, PT ;  /* 0x0000000514007c0c */ /* 0x000fe2000bf86270 */
[----:B------:R-:W-:Y:S01]  /*2070*/  VIADD R6, R18, 0x20 ;  /* 0x0000002012067836 */ /* 0x000fe20000000000 */
[----:B--2---:R-:W-:Y:S01]  /*2080*/  ULEA UR4, UR27, UR4, 0x18 ;  /* 0x000000041b047291 */ /* 0x004fe2000f8ec03f */
[----:B------:R-:W-:Y:S01]  /*2090*/  IMAD.MOV.U32 R7, RZ, RZ, 0x10 ;  /* 0x00000010ff077424 */ /* 0x000fe200078e00ff */
[----:B------:R-:W-:Y:S01]  /*20a0*/  UIADD3 UR14, -UR15, UR22, URZ ;  /* 0x000000160f0e7290 */ /* 0x000fe2000fffe13f */
[----:B------:R-:W-:Y:S01]  /*20b0*/  IMAD.WIDE.U32 R16, R16, UR6, R8 ;  /* 0x0000000610107c25 */ /* 0x000fe2000f8e0008 */
[----:B------:R-:W-:-:S02]  /*20c0*/  ISETP.GE.AND P0, PT, R6, UR5, PT ;  /* 0x0000000506007c0c */ /* 0x000fc4000bf06270 */
[----:B------:R-:W-:Y:S01]  /*20d0*/  IADD3.X R13, R19, UR23, RZ, P5, !PT ;  /* 0x00000017130d7c10 */ /* 0x000fe2000affe4ff */
[----:B------:R-:W-:Y:S01]  /*20e0*/  VIADD R29, R23, UR28 ;  /* 0x0000001c171d7c36 */ /* 0x000fe20008000000 */
[----:B------:R-:W-:Y:S01]  /*20f0*/  R2P PR, R14, 0x6 ;  /* 0x000000060e007804 */ /* 0x000fe20000000000 */
[----:B-1----:R-:W-:Y:S01]  /*2100*/  IMAD.WIDE R30, R31, 0x40, R18 ;  /* 0x000000401f1e7825 */ /* 0x002fe200078e0212 */
[----:B------:R-:W-:-:S03]  /*2110*/  LEA R199, R199, UR4, 0x1 ;  /* 0x00000004c7c77c11 */ /* 0x000fc6000f8e08ff */
[C---:B------:R-:W-:Y:S01]  /*2120*/  VIADD R196, R200.reuse, 0x40 ;  /* 0x00000040c8c47836 */ /* 0x040fe20000000000 */
[----:B------:R-:W-:Y:S01]  /*2130*/  SEL R7, R7, 0xfffffff0, !P1 ;  /* 0xfffffff007077807 */ /* 0x000fe20004800000 */
[----:B------:R-:W-:Y:S01]  /*2140*/  VIADD R195, R200, 0x80 ;  /* 0x00000080c8c37836 */ /* 0x000fe20000000000 */
[----:B------:R-:W-:Y:S01]  /*2150*/  SEL R5, R5, 0xffffffe0, !P2 ;  /* 0xffffffe005057807 */ /* 0x000fe20005000000 */
[----:B---3--:R-:W-:Y:S06]  /*2160*/  @P6 BRA `(.L_x_2110) ;  /* 0x00000000008c6947 */ /* 0x008fec0003800000 */
        /* <DEDUP_REMOVED lines=35> */
.L_x_2110:
[----:B------:R-:W-:Y:S05]  /*23a0*/  BSYNC B0 ;  /* 0x0000000000007941 */ /* 0x000fea0003800000 */
.L_x_2109:
[----:B------:R-:W-:Y:S01]  /*23b0*/  BSSY B0, `(.L_x_2111) ;  /* 0x0000029000007945 */ /* 0x000fe20003800000 */
[----:B------:R-:W-:-:S03]  /*23c0*/  ISETP.GE.AND P6, PT, R20, UR14, PT ;  /* 0x0000000e14007c0c */ /* 0x000fc6000bfc6270 */
[----:B------:R-:W-:Y:S10]  /*23d0*/  @P4 BRA `(.L_x_2112) ;  /* 0x0000000000984947 */ /* 0x000ff40003800000 */
        /* <DEDUP_REMOVED lines=38> */
.L_x_2112:
[----:B------:R-:W-:Y:S05]  /*2640*/  BSYNC B0 ;  /* 0x0000000000007941 */ /* 0x000fea0003800000 */
.L_x_2111:
[----:B------:R-:W-:Y:S01]  /*2650*/  BSSY B0, `(.L_x_2113) ;  /* 0x000002a000007945 */ /* 0x000fe20003800000 */
[----:B------:R-:W-:Y:S02]  /*2660*/  ISETP.GE.AND P4, PT, R20, UR14, PT ;  /* 0x0000000e14007c0c */ /* 0x000fe4000bf86270 */
[----:B------:R-:W-:Y:S01]  /*2670*/  IADD3 R20, R18, 0x30, RZ ;  /* 0x0000003012147810 */ /* 0x000fe20007ffe0ff */
        /* <DEDUP_REMOVED lines=39> */
.L_x_2114:
[----:B------:R-:W-:Y:S05]  /*28f0*/  BSYNC B0 ;  /* 0x0000000000007941 */ /* 0x000fea0003800000 */
.L_x_2113:
[----:B------:R-:W-:Y:S01]  /*2900*/  ISETP.GE.AND P1, PT, R20, UR5, PT ;  /* 0x0000000514007c0c */ /* 0x000fe2000bf26270 */
[----:B------:R-:W-:Y:S01]  /*2910*/  USHF.L.U64.HI UR23, UR8, 0x4, UR9 ;  /* 0x0000000408177899 */ /* 0x000fe20008010209 */
[----:B------:R-:W-:Y:S01]  /*2920*/  IADD3 R26, P0, R200, R26, RZ ;  /* 0x0000001ac81a7210 */ /* 0x000fe20007f1e0ff */
[----:B------:R-:W-:Y:S03]  /*2930*/  BSSY B0, `(.L_x_2115) ;  /* 0x0000029000007945 */ /* 0x000fe60003800000 */
[----:B------:R-:W-:Y:S01]  /*2940*/  IADD3.X R27, R21, R24, RZ, P0, !PT ;  /* 0x00000018151b7210 */ /* 0x000fe200007fe4ff */
[----:B------:R-:W-:-:S06]  /*2950*/  IMAD R21, R19, UR8, RZ ;  /* 0x0000000813157c24 */ /* 0x000fcc000f8e02ff */
        /* <DEDUP_REMOVED lines=38> */
.L_x_2116:
[----:B------:R-:W-:Y:S05]  /*2bc0*/  BSYNC B0 ;  /* 0x0000000000007941 */ /* 0x000fea0003800000 */
.L_x_2115:
[C---:B------:R-:W-:Y:S01]  /*2bd0*/  ISETP.GE.AND P0, PT, R18.reuse, UR14, PT ;  /* 0x0000000e12007c0c */ /* 0x040fe2000bf06270 */
[C---:B------:R-:W-:Y:S01]  /*2be0*/  IMAD R21, R18.reuse, UR9, R21 ;  /* 0x0000000912157c24 */ /* 0x040fe2000f8e0215 */
[----:B------:R-:W-:Y:S01]  /*2bf0*/  USHF.L.U32 UR26, UR8, 0x4, URZ ;  /* 0x00000004081a7899 */ /* 0x000fe2000800063f */
[----:B------:R-:W-:Y:S01]  /*2c00*/  IMAD.WIDE.U32 R26, R18, UR8, R26 ;  /* 0x00000008121a7c25 */ /* 0x000fe2000f8e001a */
[----:B------:R-:W-:Y:S04]  /*2c10*/  BSSY B0, `(.L_x_2117) ;  /* 0x0000021000007945 */ /* 0x000fe80003800000 */
[----:B------:R-:W-:Y:S02]  /*2c20*/  IADD3 R134, R27, R21, RZ ;  /* 0x000000151b867210 */ /* 0x000fe40007ffe0ff */
[----:B------:R-:W-:-:S03]  /*2c30*/  MOV R133, R26 ;  /* 0x0000001a00857202 */ /* 0x000fc60000000f00 */
[----:B------:R-:W-:Y:S05]  /*2c40*/  @P0 BRA `(.L_x_2118) ;  /* 0x0000000000740947 */ /* 0x000fea0003800000 */
        /* <DEDUP_REMOVED lines=29> */
.L_x_2118:
[----:B------:R-:W-:Y:S05]  /*2e20*/  BSYNC B0 ;  /* 0x0000000000007941 */ /* 0x000fea0003800000 */
.L_x_2117:
[----:B------:R-:W-:Y:S04]  /*2e30*/  BSSY B0, `(.L_x_2119) ;  /* 0x0000021000007945 */ /* 0x000fe80003800000 */
[----:B------:R-:W-:Y:S05]  /*2e40*/  @P6 BRA `(.L_x_2120) ;  /* 0x00000000007c6947 */ /* 0x000fea0003800000 */
[----:B------:R-:W-:Y:S01]  /*2e50*/  ULDC UR6, c[0x0][0x2d0] ;  /* 0x0000b40000067ab9 */ /* 0x000fe20000000800 */
[----:B------:R-:W-:Y:S02]  /*2e60*/  IADD3 R21, P1, R133, UR26, RZ ;  /* 0x0000001a85157c10 */ /* 0x000fe4000ff3e0ff */
[----:B------:R-:W-:Y:S02]  /*2e70*/  ISETP.GE.AND P5, PT, R200, UR6, PT ;  /* 0x00000006c8007c0c */ /* 0x000fe4000bfa6270 */
[----:B------:R-:W-:Y:S02]  /*2e80*/  ISETP.GE.AND P2, PT, R196, UR6, PT ;  /* 0x00000006c4007c0c */ /* 0x000fe4000bf46270 */
[----:B------:R-:W-:Y:S02]  /*2e90*/  ISETP.GE.AND P0, PT, R195, UR6, PT ;  /* 0x00000006c3007c0c */ /* 0x000fe4000bf06270 */
[----:B------:R-:W-:-:S07]  /*2ea0*/  IADD3.X R22, R134, UR23, RZ, P1, !PT ;  /* 0x0000001786167c10 */ /* 0x000fce0008ffe4ff */
        /* <DEDUP_REMOVED lines=25> */
.L_x_2120:
[----:B------:R-:W-:Y:S05]  /*3040*/  BSYNC B0 ;  /* 0x0000000000007941 */ /* 0x000fea0003800000 */
.L_x_2119:
[----:B------:R-:W-:Y:S01]  /*3050*/  ISETP.GE.AND P0, PT, R6, UR14, PT ;  /* 0x0000000e06007c0c */ /* 0x000fe2000bf06270 */
[----:B------:R-:W-:Y:S01]  /*3060*/  BSSY B0, `(.L_x_2121) ;  /* 0x0000026000007945 */ /* 0x000fe20003800000 */
[----:B------:R-:W-:Y:S02]  /*3070*/  ISETP.GE.AND P1, PT, R20, UR14, PT ;  /* 0x0000000e14007c0c */ /* 0x000fe4000bf26270 */
[----:B------:R-:W-:-:S09]  /*3080*/  SHF.R.S32.HI R22, RZ, 0x4, R15 ;  /* 0x00000004ff167819 */ /* 0x000fd2000001140f */
[----:B------:R-:W-:Y:S05]  /*3090*/  @P0 BRA `(.L_x_2122) ;  /* 0x0000000000880947 */ /* 0x000fea0003800000 */
[----:B------:R-:W-:Y:S01]  /*30a0*/  ULDC UR6, c[0x0][0x2d0] ;  /* 0x0000b40000067ab9 */ /* 0x000fe20000000800 */
[----:B------:R-:W-:Y:S01]  /*30b0*/  IMAD.U32 R24, RZ, RZ, UR8 ;  /* 0x00000008ff187e24 */ /* 0x000fe2000f8e00ff */
[----:B------:R-:W-:Y:S01]  /*30c0*/  ISETP.GE.AND P6, PT, R200, UR6, PT ;  /* 0x00000006c8007c0c */ /* 0x000fe2000bfc6270 */
[----:B------:R-:W-:Y:S01]  /*30d0*/  IMAD.U32 R23, RZ, RZ, UR8 ;  /* 0x00000008ff177e24 */ /* 0x000fe2000f8e00ff */
[----:B------:R-:W-:Y:S01]  /*30e0*/  ISETP.GE.AND P5, PT, R196, UR6, PT ;  /* 0x00000006c4007c0c */ /* 0x000fe2000bfa6270 */
[----:B------:R-:W-:Y:S01]  /*30f0*/  IMAD.U32 R21, RZ, RZ, UR9 ;  /* 0x00000009ff157e24 */ /* 0x000fe2000f8e00ff */
[----:B------:R-:W-:-:S04]  /*3100*/  LEA R24, P0, R24, R133, 0x5 ;  /* 0x0000008518187211 */ /* 0x000fc800078028ff */
[----:B------:R-:W-:Y:S02]  /*3110*/  LEA.HI.X R21, R23, R134, R21, 0x5, P0 ;  /* 0x0000008617157211 */ /* 0x000fe400000f2c15 */
[----:B------:R-:W-:-:S03]  /*3120*/  ISETP.GE.AND P0, PT, R195, UR6, PT ;  /* 0x00000006c3007c0c */ /* 0x000fc6000bf06270 */
        /* <DEDUP_REMOVED lines=25> */
.L_x_2122:
[----:B------:R-:W-:Y:S05]  /*32c0*/  BSYNC B0 ;  /* 0x0000000000007941 */ /* 0x000fea0003800000 */
.L_x_2121:
[----:B------:R-:W-:Y:S01]  /*32d0*/  IMAD.SHL.U32 R19, R2, 0x40, RZ ;  /* 0x0000004002137824 */ /* 0x000fe200078e00ff */
[----:B------:R-:W-:Y:S01]  /*32e0*/  LEA.HI R21, R15, R22, RZ, 0x1 ;  /* 0x000000160f157211 */ /* 0x000fe200078f08ff */
[----:B------:R-:W-:Y:S01]  /*32f0*/  BSSY B0, `(.L_x_2123) ;  /* 0x0000029000007945 */ /* 0x000fe20003800000 */
[C---:B------:R-:W-:Y:S01]  /*3300*/  ISETP.GE.AND P0, PT, R18.reuse, UR14, PT ;  /* 0x0000000e12007c0c */ /* 0x040fe2000bf06270 */
[----:B------:R-:W-:Y:S01]  /*3310*/  IMAD.SHL.U32 R18, R18, 0x8, RZ ;  /* 0x0000000812127824 */ /* 0x000fe200078e00ff */
[----:B------:R-:W-:Y:S02]  /*3320*/  LOP3.LUT R21, R21, 0xfffffffe, RZ, 0xc0, !PT ;  /* 0xfffffffe15157812 */ /* 0x000fe400078ec0ff */
[----:B------:R-:W-:Y:S01]  /*3330*/  LOP3.LUT R19, R19, 0x1c0, RZ, 0xc0, !PT ;  /* 0x000001c013137812 */ /* 0x000fe200078ec0ff */
[----:B------:R-:W-:Y:S08]  /*3340*/  @P1 BRA `(.L_x_2124) ;  /* 0x00000000008c1947 */ /* 0x000ff00003800000 */
[----:B------:R-:W-:Y:S01]  /*3350*/  ULDC UR6, c[0x0][0x2d0] ;  /* 0x0000b40000067ab9 */ /* 0x000fe20000000800 */
[----:B------:R-:W-:Y:S01]  /*3360*/  IMAD.U32 R15, RZ, RZ, UR8 ;  /* 0x00000008ff0f7e24 */ /* 0x000fe2000f8e00ff */
[----:B------:R-:W-:Y:S01]  /*3370*/  ISETP.GE.AND P6, PT, R200, UR6, PT ;  /* 0x00000006c8007c0c */ /* 0x000fe2000bfc6270 */
[----:B------:R-:W-:Y:S01]  /*3380*/  IMAD.MOV.U32 R24, RZ, RZ, R133 ;  /* 0x000000ffff187224 */ /* 0x000fe200078e0085 */
[----:B------:R-:W-:Y:S01]  /*3390*/  ISETP.GE.AND P5, PT, R196, UR6, PT ;  /* 0x00000006c4007c0c */ /* 0x000fe2000bfa6270 */
[----:B------:R-:W-:Y:S01]  /*33a0*/  IMAD.MOV.U32 R25, RZ, RZ, R134 ;  /* 0x000000ffff197224 */ /* 0x000fe200078e0086 */
[----:B------:R-:W-:Y:S01]  /*33b0*/  UIMAD UR7, UR9, 0x30, URZ ;  /* 0x00000030090778a4 */ /* 0x000fe2000f8e023f */
[----:B------:R-:W-:Y:S01]  /*33c0*/  ISETP.GE.AND P1, PT, R195, UR6, PT ;  /* 0x00000006c3007c0c */ /* 0x000fe2000bf26270 */
[----:B------:R-:W-:-:S04]  /*33d0*/  IMAD.WIDE.U32 R26, R15, 0x30, R24 ;  /* 0x000000300f1a7825 */ /* 0x000fc800078e0018 */
[----:B------:R-:W-:-:S03]  /*33e0*/  VIADD R24, R27, UR7 ;  /* 0x000000071b187c36 */ /* 0x000fc60008000000 */
        /* <DEDUP_REMOVED lines=25> */
.L_x_2124:
[----:B------:R-:W-:Y:S05]  /*3580*/  BSYNC B0 ;  /* 0x0000000000007941 */ /* 0x000fea0003800000 */
.L_x_2123:
[----:B------:R-:W0:Y:S01]  /*3590*/  LDGDEPBAR ;  /* 0x00000000000079af */ /* 0x000e220000000000 */
[----:B------:R-:W-:Y:S01]  /*35a0*/  IMAD.IADD R21, R22, 0x1, -R21 ;  /* 0x0000000116157824 */ /* 0x000fe200078e0a15 */
[----:B------:R-:W-:Y:S01]  /*35b0*/  ISETP.GE.AND P6, PT, R6, UR14, PT ;  /* 0x0000000e06007c0c */ /* 0x000fe2000bfc6270 */
[----:B------:R-:W-:Y:S01]  /*35c0*/  IMAD.SHL.U32 R14, R14, 0x40, RZ ;  /* 0x000000400e0e7824 */ /* 0x000fe200078e00ff */
[----:B------:R-:W-:Y:S01]  /*35d0*/  LOP3.LUT R18, R19, 0x8, R18, 0xf8, !PT ;  /* 0x0000000813127812 */ /* 0x000fe200078ef812 */
[----:B------:R-:W-:Y:S01]  /*35e0*/  IMAD.SHL.U32 R6, R21, 0x8, RZ ;  /* 0x0000000815067824 */ /* 0x000fe200078e00ff */
[----:B------:R-:W-:Y:S01]  /*35f0*/  SHF.R.U32.HI R19, RZ, 0x3, R19 ;  /* 0x00000003ff137819 */ /* 0x000fe20000011613 */
[-C--:B------:R-:W-:Y:S01]  /*3600*/  IMAD R13, R13, R228.reuse, RZ ;  /* 0x000000e40d0d7224 */ /* 0x080fe200078e02ff */
[----:B-1234-:R-:W-:Y:S01]  /*3610*/  LOP3.LUT R9, R14, 0x1c0, RZ, 0xc0, !PT ;  /* 0x000001c00e097812 */ /* 0x01efe200078ec0ff */
[----:B------:R-:W-:Y:S01]  /*3620*/  IMAD.IADD R17, R17, 0x1, R12 ;  /* 0x0000000111117824 */ /* 0x000fe200078e020c */
[----:B------:R-:W-:Y:S01]  /*3630*/  LEA.HI R4, R4, R3, RZ, 0x5 ;  /* 0x0000000304047211 */ /* 0x000fe200078f28ff */
[C---:B------:R-:W-:Y:S01]  /*3640*/  IMAD R135, R152.reuse, R229, R13 ;  /* 0x000000e598877224 */ /* 0x040fe200078e020d */
[----:B------:R-:W-:Y:S01]  /*3650*/  LOP3.LUT R6, R9, 0x8, R6, 0xf8, !PT ;  /* 0x0000000809067812 */ /* 0x000fe200078ef806 */
[----:B------:R-:W-:Y:S01]  /*3660*/  IMAD.WIDE.U32 R152, R152, R228, R16 ;  /* 0x000000e498987225 */ /* 0x000fe200078e0010 */
[----:B------:R-:W-:Y:S01]  /*3670*/  SHF.R.U32.HI R9, RZ, 0x3, R9 ;  /* 0x00000003ff097819 */ /* 0x000fe20000011609 */
[----:B------:R-:W-:Y:S01]  /*3680*/  ULDC.64 UR6, c[0x0][0x220] ;  /* 0x0000880000067ab9 */ /* 0x000fe20000000a00 */
[----:B------:R-:W-:Y:S01]  /*3690*/  LOP3.LUT R18, R18, R19, RZ, 0x3c, !PT ;  /* 0x0000001312127212 */ /* 0x000fe200078e3cff */
[----:B------:R-:W-:Y:S01]  /*36a0*/  IMAD.IADD R135, R153, 0x1, R135 ;  /* 0x0000000199877824 */ /* 0x000fe200078e0287 */
[----:B------:R-:W-:Y:S01]  /*36b0*/  LOP3.LUT R6, R6, R9, RZ, 0x3c, !PT ;  /* 0x0000000906067212 */ /* 0x000fe200078e3cff */
[----:B------:R-:W-:Y:S01]  /*36c0*/  IMAD.SHL.U32 R9, R0, 0x40, RZ ;  /* 0x0000004000097824 */ /* 0x000fe200078e00ff */
[----:B------:R-:W-:Y:S01]  /*36d0*/  SHF.R.S32.HI R85, RZ, 0x5, R4 ;  /* 0x00000005ff557819 */ /* 0x000fe20000011404 */
[----:B------:R-:W-:Y:S01]  /*36e0*/  IMAD R193, R21, 0x200, R18 ;  /* 0x0000020015c17824 */ /* 0x000fe200078e0212 */
[----:B------:R-:W-:Y:S01]  /*36f0*/  LEA R212, P1, R152, UR6, 0x1 ;  /* 0x0000000698d47c11 */ /* 0x000fe2000f8208ff */
[----:B------:R-:W-:Y:S01]  /*3700*/  BSSY B0, `(.L_x_2125) ;  /* 0x0000026000007945 */ /* 0x000fe20003800000 */
[----:B------:R-:W-:-:S04]  /*3710*/  DEPBAR.LE SB0, 0x0 ;  /* 0x000080000000791a */ /* 0x000fc80000000000 */
[----:B------:R-:W-:Y:S01]  /*3720*/  BAR.SYNC.DEFER_BLOCKING 0x0 ;  /* 0x0000000000007b1d */ /* 0x000fe20000010000 */
[----:B------:R-:W-:Y:S01]  /*3730*/  LOP3.LUT R0, R6, 0xfffffe00, R9, 0xf8, !PT ;  /* 0xfffffe0006007812 */ /* 0x000fe200078ef809 */
[----:B------:R-:W-:Y:S01]  /*3740*/  IMAD.SHL.U32 R198, R228, 0x10, RZ ;  /* 0x00000010e4c67824 */ /* 0x000fe200078e00ff */
[----:B------:R-:W-:Y:S02]  /*3750*/  ISETP.GE.AND P5, PT, R20, UR14, PT ;  /* 0x0000000e14007c0c */ /* 0x000fe4000bfa6270 */
[----:B------:R-:W-:Y:S01]  /*3760*/  SHF.L.U64.HI R197, R228, 0x4, R229 ;  /* 0x00000004e4c57819 */ /* 0x000fe200000102e5 */
[----:B------:R-:W-:Y:S01]  /*3770*/  IMAD R194, R85, 0x400, R0 ;  /* 0x0000040055c27824 */ /* 0x000fe200078e0200 */
[----:B------:R-:W-:Y:S02]  /*3780*/  LEA R193, R193, UR4, 0x1 ;  /* 0x00000004c1c17c11 */ /* 0x000fe4000f8e08ff */
        /* <DEDUP_REMOVED lines=29> */
.L_x_2126:
[----:B------:R-:W-:Y:S05]  /*3960*/  BSYNC B0 ;  /* 0x0000000000007941 */ /* 0x000fea0003800000 */
.L_x_2125:
[----:B------:R4:W-:Y:S01]  /*3970*/  @P4 STS.128 [R199+0xc800], RZ ;  /* 0x00c800ffc7004388 */ /* 0x0009e20000000c00 */
[----:B------:R-:W-:Y:S03]  /*3980*/  BSSY B0, `(.L_x_2127) ;  /* 0x000001e000007945 */ /* 0x000fe60003800000 */
[----:B------:R4:W-:Y:S04]  /*3990*/  @P4 STS.128 [R199+0xe800], RZ ;  /* 0x00e800ffc7004388 */ /* 0x0009e80000000c00 */
[----:B------:R4:W-:Y:S01]  /*39a0*/  @P4 STS.128 [R199+0x10800], RZ ;  /* 0x010800ffc7004388 */ /* 0x0009e20000000c00 */
[----:B------:R-:W-:Y:S05]  /*39b0*/  @P4 BRA `(.L_x_2128) ;  /* 0x0000000000684947 */ /* 0x000fea0003800000 */
[----:B------:R-:W-:Y:S02]  /*39c0*/  ULDC UR27, c[0x0][0x2d0] ;  /* 0x0000b400001b7ab9 */ /* 0x000fe40000000800 */
[----:B------:R-:W-:Y:S02]  /*39d0*/  ISETP.GE.AND P4, PT, R200, UR27, PT ;  /* 0x0000001bc8007c0c */ /* 0x000fe4000bf86270 */
[----:B------:R-:W-:Y:S02]  /*39e0*/  ISETP.GE.AND P2, PT, R196, UR27, PT ;  /* 0x0000001bc4007c0c */ /* 0x000fe4000bf46270 */
[----:B------:R-:W-:-:S09]  /*39f0*/  ISETP.GE.AND P0, PT, R195, UR27, PT ;  /* 0x0000001bc3007c0c */ /* 0x000fd2000bf06270 */
[CC--:B------:R-:W-:Y:S01]  /*3a00*/  @!P4 LEA R10, P1, R198.reuse, R212.reuse, 0x1 ;  /* 0x000000d4c60ac211 */ /* 0x0c0fe200078208ff */
[----:B------:R1:W-:Y:S03]  /*3a10*/  @P4 STS.128 [R199+0xc800], RZ ;  /* 0x00c800ffc7004388 */ /* 0x0003e60000000c00 */
[C---:B------:R-:W-:Y:S02]  /*3a20*/  @!P4 LEA.HI.X R11, R198.reuse, R215, R197, 0x1, P1 ;  /* 0x000000d7c60bc211 */ /* 0x040fe400008f0cc5 */
[----:B------:R-:W-:-:S03]  /*3a30*/  @!P2 LEA R8, P1, R198, R212, 0x1 ;  /* 0x000000d4c608a211 */ /* 0x000fc600078208ff */
        /* <DEDUP_REMOVED lines=18> */
.L_x_2128:
[----:B------:R-:W-:Y:S05]  /*3b60*/  BSYNC B0 ;  /* 0x0000000000007941 */ /* 0x000fea0003800000 */
.L_x_2127:
[----:B------:R1:W-:Y:S01]  /*3b70*/  @P6 STS.128 [R199+0xd000], RZ ;  /* 0x00d000ffc7006388 */ /* 0x0003e20000000c00 */
[----:B------:R-:W-:Y:S03]  /*3b80*/  BSSY B0, `(.L_x_2129) ;  /* 0x0000020000007945 */ /* 0x000fe60003800000 */
[----:B------:R1:W-:Y:S04]  /*3b90*/  @P6 STS.128 [R199+0xf000], RZ ;  /* 0x00f000ffc7006388 */ /* 0x0003e80000000c00 */
[----:B------:R1:W-:Y:S01]  /*3ba0*/  @P6 STS.128 [R199+0x11000], RZ ;  /* 0x011000ffc7006388 */ /* 0x0003e20000000c00 */
[----:B------:R-:W-:Y:S05]  /*3bb0*/  @P6 BRA `(.L_x_2130) ;  /* 0x0000000000706947 */ /* 0x000fea0003800000 */
[----:B------:R-:W-:Y:S01]  /*3bc0*/  ULDC UR27, c[0x0][0x2d0] ;  /* 0x0000b400001b7ab9 */ /* 0x000fe20000000800 */
[----:B-1----:R-:W-:Y:S01]  /*3bd0*/  IMAD.SHL.U32 R9, R228, 0x20, RZ ;  /* 0x00000020e4097824 */ /* 0x002fe200078e00ff */
[----:B------:R-:W-:Y:S02]  /*3be0*/  ISETP.GE.AND P4, PT, R200, UR27, PT ;  /* 0x0000001bc8007c0c */ /* 0x000fe4000bf86270 */
[----:B------:R-:W-:Y:S02]  /*3bf0*/  ISETP.GE.AND P2, PT, R196, UR27, PT ;  /* 0x0000001bc4007c0c */ /* 0x000fe4000bf46270 */
[----:B------:R-:W-:Y:S02]  /*3c00*/  ISETP.GE.AND P0, PT, R195, UR27, PT ;  /* 0x0000001bc3007c0c */ /* 0x000fe4000bf06270 */
[----:B------:R-:W-:-:S07]  /*3c10*/  SHF.L.U64.HI R6, R228, 0x5, R229 ;  /* 0x00000005e4067819 */ /* 0x000fce00000102e5 */
[CC--:B------:R-:W-:Y:S01]  /*3c20*/  @!P4 LEA R12, P6, R9.reuse, R212.reuse, 0x1 ;  /* 0x000000d4090cc211 */ /* 0x0c0fe200078c08ff */
[----:B------:R1:W-:Y:S01]  /*3c30*/  @P4 STS.128 [R199+0xd000], RZ ;  /* 0x00d000ffc7004388 */ /* 0x0003e20000000c00 */
[C---:B------:R-:W-:Y:S02]  /*3c40*/  @!P2 LEA R10, P1, R9.reuse, R212, 0x1 ;  /* 0x000000d4090aa211 */ /* 0x040fe400078208ff */
[CCC-:B------:R-:W-:Y:S02]  /*3c50*/  @!P4 LEA.HI.X R13, R9.reuse, R215.reuse, R6.reuse, 0x1, P6 ;  /* 0x000000d7090dc211 */ /* 0x1c0fe400030f0c06 */
[----:B------:R-:W-:-:S03]  /*3c60*/  @!P2 LEA.HI.X R11, R9, R215, R6, 0x1, P1 ;  /* 0x000000d7090ba211 */ /* 0x000fc600008f0c06 */
        /* <DEDUP_REMOVED lines=17> */
.L_x_2130:
[----:B------:R-:W-:Y:S05]  /*3d80*/  BSYNC B0 ;  /* 0x0000000000007941 */ /* 0x000fea0003800000 */
.L_x_2129:
        /* <DEDUP_REMOVED lines=9> */
[----:B--2---:R-:W-:Y:S01]  /*3e20*/  @!P2 MOV R214, R212 ;  /* 0x000000d400d6a202 */ /* 0x004fe20000000f00 */
[C---:B-1----:R-:W-:Y:S01]  /*3e30*/  @!P2 IMAD R8, R229.reuse, 0x60, RZ ;  /* 0x00000060e508a824 */ /* 0x042fe200078e02ff */
[----:B---3--:R-:W-:Y:S01]  /*3e40*/  @!P1 MOV R213, R215 ;  /* 0x000000d700d59202 */ /* 0x008fe20000000f00 */
[----:B------:R-:W-:Y:S01]  /*3e50*/  @!P1 IMAD R6, R229, 0x60, RZ ;  /* 0x00000060e5069824 */ /* 0x000fe200078e02ff */
[----:B------:R1:W-:Y:S01]  /*3e60*/  @P2 STS.128 [R199+0xd800], RZ ;  /* 0x00d800ffc7002388 */ /* 0x0003e20000000c00 */
[----:B------:R-:W-:-:S04]  /*3e70*/  @!P2 IMAD.WIDE.U32 R12, R228, 0x60, R214 ;  /* 0x00000060e40ca825 */ /* 0x000fc800078e00d6 */
[----:B------:R-:W-:Y:S01]  /*3e80*/  @!P1 IMAD.WIDE.U32 R10, R228, 0x60, R212 ;  /* 0x00000060e40a9825 */ /* 0x000fe200078e00d4 */
[----:B------:R-:W-:-:S04]  /*3e90*/  @!P2 IADD3 R13, R13, R8, RZ ;  /* 0x000000080d0da210 */ /* 0x000fc80007ffe0ff */
[----:B------:R-:W-:Y:S01]  /*3ea0*/  @!P1 IADD3 R11, R11, R6, RZ ;  /* 0x000000060b0b9210 */ /* 0x000fe20007ffe0ff */
        /* <DEDUP_REMOVED lines=11> */
[----:B------:R-:W-:Y:S01]  /*3f60*/  MOV R213, R215 ;  /* 0x000000d700d57202 */ /* 0x000fe20000000f00 */
[----:B------:R-:W-:Y:S02]  /*3f70*/  IMAD R6, R229, 0x60, RZ ;  /* 0x00000060e5067824 */ /* 0x000fe400078e02ff */
[----:B------:R-:W-:-:S05]  /*3f80*/  IMAD.WIDE.U32 R8, R228, 0x60, R212 ;  /* 0x00000060e4087825 */ /* 0x000fca00078e00d4 */
[----:B------:R-:W-:-:S05]  /*3f90*/  IADD3 R9, R9, R6, RZ ;  /* 0x0000000609097210 */ /* 0x000fca0007ffe0ff */
[----:B------:R-:W-:Y:S01]  /*3fa0*/  @!PT LDS RZ, [RZ] ;  /* 0x00000000fffff984 */ /* 0x000fe20000000800 */
[----:B------:R-:W-:Y:S01]  /*3fb0*/  @!PT LDS RZ, [RZ] ;  /* 0x00000000fffff984 */ /* 0x000fe20000000800 */
[----:B------:R-:W-:Y:S01]  /*3fc0*/  @!PT LDS RZ, [RZ] ;  /* 0x00000000fffff984 */ /* 0x000fe20000000800 */
[----:B------:R2:W-:Y:S02]  /*3fd0*/  LDGSTS.E.BYPASS.LTC128B.128 [R199+0x11800], desc[UR24][R8.64+0x100] ;  /* 0x1180010008c77fae */ /* 0x0005e4000b901d58 */
.L_x_2132:
[----:B------:R-:W-:Y:S05]  /*3fe0*/  BSYNC B0 ;  /* 0x0000000000007941 */ /* 0x000fea0003800000 */
.L_x_2131:
[----:B------:R-:W-:Y:S01]  /*3ff0*/  LDSM.16.M88.4 R60, [R194] ;  /* 0x00000000c23c783b */ /* 0x000fe20000000200 */
[----:B------:R-:W-:Y:S01]  /*4000*/  R2P PR, R2, 0x6 ;  /* 0x0000000602007804 */ /* 0x000fe20000000000 */
[C---:B------:R-:W-:Y:S01]  /*4010*/  VIADD R2, R193.reuse, 0x6000 ;  /* 0x00006000c1027836 */ /* 0x040fe20000000000 */
[----:B------:R-:W-:Y:S01]  /*4020*/  LOP3.LUT R4, R4, 0xffffffe0, RZ, 0xc0, !PT ;  /* 0xffffffe004047812 */ /* 0x000fe200078ec0ff */
[----:B------:R-:W5:Y:S01]  /*4030*/  LDSM.16.M88.4 R44, [R193+0x6000] ;  /* 0x00600000c12c783b */ /* 0x000f620000000200 */
[----:B------:R-:W-:Y:S01]  /*4040*/  VIADD R191, R193, 0x6020 ;  /* 0x00006020c1bf7836 */ /* 0x000fe20000000000 */
[----:B------:R-:W-:Y:S01]  /*4050*/  UISETP.GT.AND UP0, UPT, UR12, UR10, UPT ;  /* 0x0000000a0c00728c */ /* 0x000fe2000bf04270 */
[--C-:B------:R-:W-:Y:S01]  /*4060*/  IMAD R192, R7, 0x2, R194.reuse ;  /* 0x0000000207c07824 */ /* 0x100fe200078e02c2 */
[----:B------:R-:W3:Y:S01]  /*4070*/  LDSM.16.M88.4 R36, [R193+0x6800] ;  /* 0x00680000c124783b */ /* 0x000ee20000000200 */
[----:B------:R-:W-:Y:S01]  /*4080*/  IMAD R190, R5, 0x2, R194 ;  /* 0x0000000205be7824 */ /* 0x000fe200078e02c2 */
[----:B------:R-:W-:Y:S01]  /*4090*/  LEA R205, R85, UR19, 0x4 ;  /* 0x0000001355cd7c11 */ /* 0x000fe2000f8e20ff */
[----:B------:R-:W-:Y:S01]  /*40a0*/  IMAD.IADD R4, R3, 0x1, -R4 ;  /* 0x0000000103047824 */ /* 0x000fe200078e0a04 */
[----:B------:R-:W4:Y:S01]  /*40b0*/  LDSM.16.M88.4 R28, [R193+0x7000] ;  /* 0x00700000c11c783b */ /* 0x000f220000000200 */
[----:B------:R-:W-:Y:S01]  /*40c0*/  LEA R189, R5, R192, 0x1 ;  /* 0x000000c005bd7211 */ /* 0x000fe200078e08ff */
[----:B------:R-:W-:Y:S01]  /*40d0*/  UIADD3 UR14, UR22, 0x1, -UR13 ;  /* 0x00000001160e7890 */ /* 0x000fe2000fffe80d */
[----:B------:R-:W-:Y:S01]  /*40e0*/  @P1 IADD3 R191, R2, -0x20, RZ ;  /* 0xffffffe002bf1810 */ /* 0x000fe20007ffe0ff */
[----:B------:R-:W4:Y:S01]  /*40f0*/  LDSM.16.M88.4 R52, [R193+0x7800] ;  /* 0x00780000c134783b */ /* 0x000f220000000200 */
[----:B------:R-:W-:Y:S01]  /*4100*/  IMAD.MOV.U32 R2, RZ, RZ, 0x40 ;  /* 0x00000040ff027424 */ /* 0x000fe200078e00ff */
[----:B------:R-:W-:Y:S01]  /*4110*/  PLOP3.LUT P6, PT, PT, PT, UP0, 0x80, 0x0 ;  /* 0x000000000000781c */ /* 0x000fe20003fcf008 */
[----:B------:R-:W-:Y:S01]  /*4120*/  UIADD3 UR19, UR22, -UR18, -UR13 ;  /* 0x8000001216137290 */ /* 0x000fe2000fffe80d */
[----:B-12---:R-:W-:Y:S01]  /*4130*/  LDSM.16.M88.4 R8, [R192] ;  /* 0x00000000c008783b */ /* 0x006fe20000000200 */
[----:B------:R-:W-:Y:S01]  /*4140*/  UIADD3 UR18, UR14, UR17, URZ ;  /* 0x000000110e127290 */ /* 0x000fe2000fffe03f */
[----:B------:R-:W-:Y:S01]  /*4150*/  SEL R2, R2, 0xffffffc0, !P2 ;  /* 0xffffffc002027807 */ /* 0x000fe20005000000 */
[----:B------:R-:W-:Y:S01]  /*4160*/  IMAD.U32 R204, RZ, RZ, UR22 ;  /* 0x00000016ffcc7e24 */ /* 0x000fe2000f8e00ff */
[----:B------:R-:W1:Y:S01]  /*4170*/  LDSM.16.M88.4 R12, [R191] ;  /* 0x00000000bf0c783b */ /* 0x000e620000000200 */
[----:B------:R-:W-:Y:S01]  /*4180*/  IMAD.U32 R202, RZ, RZ, UR14 ;  /* 0x0000000effca7e24 */ /* 0x000fe2000f8e00ff */
[----:B------:R-:W-:Y:S01]  /*4190*/  SHF.L.U32 R206, R3, 0x1, RZ ;  /* 0x0000000103ce7819 */ /* 0x000fe200000006ff */
[----:B------:R-:W-:Y:S01]  /*41a0*/  IMAD.IADD R187, R193, 0x1, R2 ;  /* 0x00000001c1bb7824 */ /* 0x000fe200078e0202 */
[----:B------:R-:W2:Y:S01]  /*41b0*/  LDSM.16.M88.4 R20, [R191+0x800] ;  /* 0x00080000bf14783b */ /* 0x000ea20000000200 */
[----:B------:R-:W-:Y:S01]  /*41c0*/  IMAD.IADD R180, R2, 0x1, R191 ;  /* 0x0000000102b47824 */ /* 0x000fe200078e02bf */
[----:B------:R-:W-:Y:S01]  /*41d0*/  LOP3.LUT R206, R206, 0x6, RZ, 0xc0, !PT ;  /* 0x00000006cece7812 */ /* 0x000fe200078ec0ff */
[C---:B------:R-:W-:Y:S01]  /*41e0*/  VIADD R182, R191.reuse, 0x1000 ;  /* 0x00001000bfb67836 */ /* 0x040fe20000000000 */
[----:B------:R-:W2:Y:S01]  /*41f0*/  LDSM.16.M88.4 R16, [R191+0x1000] ;  /* 0x00100000bf10783b */ /* 0x000ea20000000200 */
[C---:B------:R-:W-:Y:S01]  /*4200*/  IADD3 R183, R191.reuse, 0x800, RZ ;  /* 0x00000800bfb77810 */ /* 0x040fe20007ffe0ff */
[C---:B------:R-:W-:Y:S01]  /*4210*/  VIADD R181, R191.reuse, 0x1800 ;  /* 0x00001800bfb57836 */ /* 0x040fe20000000000 */
[C---:B------:R-:W-:Y:S01]  /*4220*/  IADD3 R179, R191.reuse, 0x2000, RZ ;  /* 0x00002000bfb37810 */ /* 0x040fe20007ffe0ff */
[----:B------:R-:W2:Y:S01]  /*4230*/  LDSM.16.M88.4 R76, [R191+0x1800] ;  /* 0x00180000bf4c783b */ /* 0x000ea20000000200 */
[C---:B------:R-:W-:Y:S01]  /*4240*/  VIADD R178, R191.reuse, 0x2800 ;  /* 0x00002800bfb27836 */ /* 0x040fe20000000000 */
[C---:B------:R-:W-:Y:S01]  /*4250*/  IADD3 R176, R191.reuse, 0x3800, RZ ;  /* 0x00003800bfb07810 */ /* 0x040fe20007ffe0ff */
[C---:B------:R-:W-:Y:S01]  /*4260*/  VIADD R177, R191.reuse, 0x3000 ;  /* 0x00003000bfb17836 */ /* 0x040fe20000000000 */
[----:B------:R-:W-:Y:S01]  /*4270*/  LDSM.16.M88.4 R72, [R190] ;  /* 0x00000000be48783b */ /* 0x000fe20000000200 */
[C---:B------:R-:W-:Y:S01]  /*4280*/  VIADD R175, R191.reuse, 0x4000 ;  /* 0x00004000bfaf7836 */ /* 0x040fe20000000000 */
[C---:B------:R-:W-:Y:S01]  /*4290*/  IADD3 R173, R191.reuse, 0x5000, RZ ;  /* 0x00005000bfad7810 */ /* 0x040fe20007ffe0ff */
[C---:B------:R-:W-:Y:S01]  /*42a0*/  VIADD R174, R191.reuse, 0x4800 ;  /* 0x00004800bfae7836 */ /* 0x040fe20000000000 */
[----:B-----5:R-:W-:Y:S01]  /*42b0*/  HMMA.16816.F32.BF16 R48, R60, R44, RZ ;  /* 0x0000002c3c30723c */ /* 0x020fe200000418ff */
[----:B------:R-:W5:Y:S01]  /*42c0*/  LDSM.16.M88.4 R56, [R187+0x6000] ;  /* 0x00600000bb38783b */ /* 0x000f620000000200 */
[----:B------:R-:W-:-:S03]  /*42d0*/  VIADD R172, R191, 0x5800 ;  /* 0x00005800bfac7836 */ /* 0x000fc60000000000 */
[----:B------:R-:W-:Y:S01]  /*42e0*/  LDSM.16.M88.4 R68, [R187+0x7800] ;  /* 0x00780000bb44783b */ /* 0x000fe20000000200 */
[C---:B------:R-:W-:Y:S03]  /*42f0*/  HMMA.16816.F32.BF16 R44, R60.reuse, R46, RZ ;  /* 0x0000002e3c2c723c */ /* 0x040fe600000418ff */
[----:B------:R-:W-:Y:S03]  /*4300*/  LDSM.16.M88.4 R64, [R189] ;  /* 0x00000000bd40783b */ /* 0x000fe60000000200 */
[C---:B---3--:R-:W-:Y:S01]  /*4310*/  HMMA.16816.F32.BF16 R40, R60.reuse, R36, RZ ;  /* 0x000000243c28723c */ /* 0x048fe200000418ff */
[----:B------:R-:W-:Y:S04]  /*4320*/  LDSM.16.M88.4 R80, [R180+0x3800] ;  /* 0x00380000b450783b */ /* 0x000fe80000000200 */
[----:B------:R-:W0:Y:S01]  /*4330*/  LDGDEPBAR ;  /* 0x00000000000079af */ /* 0x000e220000000000 */
[C---:B----4-:R-:W-:Y:S06]  /*4340*/  HMMA.16816.F32.BF16 R32, R60.reuse, R28, RZ ;  /* 0x0000001c3c20723c */ /* 0x050fec00000418ff */
[C---:B------:R-:W-:Y:S06]  /*4350*/  HMMA.16816.F32.BF16 R36, R60.reuse, R38, RZ ;  /* 0x000000263c24723c */ /* 0x040fec00000418ff */
[C---:B------:R-:W-:Y:S06]  /*4360*/  HMMA.16816.F32.BF16 R28, R60.reuse, R30, RZ ;  /* 0x0000001e3c1c723c */ /* 0x040fec00000418ff */
[C---:B------:R-:W-:Y:S06]  /*4370*/  HMMA.16816.F32.BF16 R24, R60.reuse, R52, RZ ;  /* 0x000000343c18723c */ /* 0x040fec00000418ff */
[----:B------:R-:W-:Y:S01]  /*4380*/  HMMA.16816.F32.BF16 R60, R60, R54, RZ ;  /* 0x000000363c3c723c */ /* 0x000fe200000418ff */
[----:B------:R-:W-:Y:S05]  /*4390*/  LDSM.16.M88.4 R52, [R187+0x7000] ;  /* 0x00700000bb34783b */ /* 0x000fea0000000200 */
[C---:B-1----:R-:W-:Y:S06]  /*43a0*/  HMMA.16816.F32.BF16 R48, R8.reuse, R12, R48 ;  /* 0x0000000c0830723c */ /* 0x042fec0000041830 */
[C---:B------:R-:W-:Y:S01]  /*43b0*/  HMMA.16816.F32.BF16 R44, R8.reuse, R14, R44 ;  /* 0x0000000e082c723c */ /* 0x040fe2000004182c */
[----:B------:R-:W1:Y:S05]  /*43c0*/  LDSM.16.M88.4 R12, [R187+0x6800] ;  /* 0x00680000bb0c783b */ /* 0x000e6a0000000200 */
[C---:B--2---:R-:W-:Y:S06]  /*43d0*/  HMMA.16816.F32.BF16 R40, R8.reuse, R20, R40 ;  /* 0x000000140828723c */ /* 0x044fec0000041828 */
[C---:B------:R-:W-:Y:S01]  /*43e0*/  HMMA.16816.F32.BF16 R36, R8.reuse, R22, R36 ;  /* 0x000000160824723c */ /* 0x040fe20000041824 */
[----:B------:R-:W2:Y:S05]  /*43f0*/  LDSM.16.M88.4 R20, [R180] ;  /* 0x00000000b414783b */ /* 0x000eaa0000000200 */
[C---:B------:R-:W-:Y:S06]  /*4400*/  HMMA.16816.F32.BF16 R32, R8.reuse, R16, R32 ;  /* 0x000000100820723c */ /* 0x040fec0000041820 */
[C---:B------:R-:W-:Y:S01]  /*4410*/  HMMA.16816.F32.BF16 R28, R8.reuse, R18, R28 ;  /* 0x00000012081c723c */ /* 0x040fe2000004181c */
[----:B------:R-:W-:Y:S05]  /*4420*/  LDSM.16.M88.4 R16, [R180+0x800] ;  /* 0x00080000b410783b */ /* 0x000fea0000000200 */
[C---:B------:R-:W-:Y:S06]  /*4430*/  HMMA.16816.F32.BF16 R24, R8.reuse, R76, R24 ;  /* 0x0000004c0818723c */ /* 0x040fec0000041818 */
[----:B------:R-:W-:Y:S01]  /*4440*/  HMMA.16816.F32.BF16 R60, R8, R78, R60 ;  /* 0x0000004e083c723c */ /* 0x000fe2000004183c */
[----:B------:R-:W3:Y:S04]  /*4450*/  LDSM.16.M88.4 R8, [R180+0x1000] ;  /* 0x00100000b408783b */ /* 0x000ee80000000200 */
[----:B------:R-:W4:Y:S01]  /*4460*/  LDSM.16.M88.4 R76, [R180+0x1800] ;  /* 0x00180000b44c783b */ /* 0x000f220000000200 */
[C---:B-----5:R-:W-:Y:S06]  /*4470*/  HMMA.16816.F32.BF16 R48, R72.reuse, R56, R48 ;  /* 0x000000384830723c */ /* 0x060fec0000041830 */
[C---:B------:R-:W-:Y:S01]  /*4480*/  HMMA.16816.F32.BF16 R44, R72.reuse, R58, R44 ;  /* 0x0000003a482c723c */ /* 0x040fe2000004182c */
[----:B------:R-:W-:Y:S05]  /*4490*/  LDSM.16.M88.4 R56, [R194+0x2000] ;  /* 0x00200000c238783b */ /* 0x000fea0000000200 */
[C---:B-1----:R-:W-:Y:S06]  /*44a0*/  HMMA.16816.F32.BF16 R40, R72.reuse, R12, R40 ;  /* 0x0000000c4828723c */ /* 0x042fec0000041828 */
[C---:B------:R-:W-:Y:S01]  /*44b0*/  HMMA.16816.F32.BF16 R36, R72.reuse, R14, R36 ;  /* 0x0000000e4824723c */ /* 0x040fe20000041824 */
[----:B------:R-:W1:Y:S05]  /*44c0*/  LDSM.16.M88.4 R12, [R193+0x8000] ;  /* 0x00800000c10c783b */ /* 0x000e6a0000000200 */
[C---:B------:R-:W-:Y:S06]  /*44d0*/  HMMA.16816.F32.BF16 R32, R72.reuse, R52, R32 ;  /* 0x000000344820723c */ /* 0x040fec0000041820 */
[C---:B------:R-:W-:Y:S01]  /*44e0*/  HMMA.16816.F32.BF16 R28, R72.reuse, R54, R28 ;  /* 0x00000036481c723c */ /* 0x040fe2000004181c */
[----:B------:R-:W-:Y:S05]  /*44f0*/  LDSM.16.M88.4 R52, [R193+0x8800] ;  /* 0x00880000c134783b */ /* 0x000fea0000000200 */
[C---:B------:R-:W-:Y:S06]  /*4500*/  HMMA.16816.F32.BF16 R24, R72.reuse, R68, R24 ;  /* 0x000000444818723c */ /* 0x040fec0000041818 */
[----:B------:R-:W-:Y:S01]  /*4510*/  HMMA.16816.F32.BF16 R72, R72, R70, R60 ;  /* 0x000000464848723c */ /* 0x000fe2000004183c */
[----:B------:R-:W5:Y:S04]  /*4520*/  LDSM.16.M88.4 R60, [R193+0x9000] ;  /* 0x00900000c13c783b */ /* 0x000f680000000200 */
[----:B------:R-:W5:Y:S01]  /*4530*/  LDSM.16.M88.4 R68, [R193+0x9800] ;  /* 0x00980000c144783b */ /* 0x000f620000000200 */
[C---:B--2---:R-:W-:Y:S06]  /*4540*/  HMMA.16816.F32.BF16 R48, R64.reuse, R20, R48 ;  /* 0x000000144030723c */ /* 0x044fec0000041830 */
[C---:B------:R-:W-:Y:S01]  /*4550*/  HMMA.16816.F32.BF16 R44, R64.reuse, R22, R44 ;  /* 0x00000016402c723c */ /* 0x040fe2000004182c */
[----:B------:R-:W-:Y:S05]  /*4560*/  LDSM.16.M88.4 R20, [R191+0x2000] ;  /* 0x00200000bf14783b */ /* 0x000fea0000000200 */
[C---:B---3--:R-:W-:Y:S06]  /*4570*/  HMMA.16816.F32.BF16 R32, R64.reuse, R8, R32 ;  /* 0x000000084020723c */ /* 0x048fec0000041820 */
[C---:B------:R-:W-:Y:S01]  /*4580*/  HMMA.16816.F32.BF16 R28, R64.reuse, R10, R28 ;  /* 0x0000000a401c723c */ /* 0x040fe2000004181c */
[----:B------:R-:W2:Y:S05]  /*4590*/  LDSM.16.M88.4 R8, [R192+0x2000] ;  /* 0x00200000c008783b */ /* 0x000eaa0000000200 */
[C---:B------:R-:W-:Y:S06]  /*45a0*/  HMMA.16816.F32.BF16 R40, R64.reuse, R16, R40 ;  /* 0x000000104028723c */ /* 0x040fec0000041828 */
[C---:B------:R-:W-:Y:S01]  /*45b0*/  HMMA.16816.F32.BF16 R36, R64.reuse, R18, R36 ;  /* 0x000000124024723c */ /* 0x040fe20000041824 */
[----:B------:R-:W-:Y:S05]  /*45c0*/  LDSM.16.M88.4 R16, [R191+0x2800] ;  /* 0x00280000bf10783b */ /* 0x000fea0000000200 */
[C---:B----4-:R-:W-:Y:S06]  /*45d0*/  HMMA.16816.F32.BF16 R24, R64.reuse, R76, R24 ;  /* 0x0000004c4018723c */ /* 0x050fec0000041818 */
[----:B------:R-:W-:Y:S01]  /*45e0*/  HMMA.16816.F32.BF16 R72, R64, R78, R72 ;  /* 0x0000004e4048723c */ /* 0x000fe20000041848 */
[----:B------:R-:W-:Y:S04]  /*45f0*/  LDSM.16.M88.4 R76, [R191+0x3800] ;  /* 0x00380000bf4c783b */ /* 0x000fe80000000200 */
[----:B------:R-:W-:Y:S01]  /*4600*/  LDSM.16.M88.4 R64, [R187+0x8000] ;  /* 0x00800000bb40783b */ /* 0x000fe20000000200 */
[C---:B-1----:R-:W-:Y:S06]  /*4610*/  HMMA.16816.F32.BF16 R48, R56.reuse, R12, R48 ;  /* 0x0000000c3830723c */ /* 0x042fec0000041830 */
[C---:B------:R-:W-:Y:S01]  /*4620*/  HMMA.16816.F32.BF16 R44, R56.reuse, R14, R44 ;  /* 0x0000000e382c723c */ /* 0x040fe2000004182c */
[----:B------:R-:W1:Y:S05]  /*4630*/  LDSM.16.M88.4 R12, [R191+0x3000] ;  /* 0x00300000bf0c783b */ /* 0x000e6a0000000200 */
[C---:B-----5:R-:W-:Y:S06]  /*4640*/  HMMA.16816.F32.BF16 R32, R56.reuse, R60, R32 ;  /* 0x0000003c3820723c */ /* 0x060fec0000041820 */
[C---:B------:R-:W-:Y:S06]  /*4650*/  HMMA.16816.F32.BF16 R40, R56.reuse, R52, R40 ;  /* 0x000000343828723c */ /* 0x040fec0000041828 */
[C---:B------:R-:W-:Y:S01]  /*4660*/  HMMA.16816.F32.BF16 R36, R56.reuse, R54, R36 ;  /* 0x000000363824723c */ /* 0x040fe20000041824 */
[----:B------:R-:W-:Y:S05]  /*4670*/  LDSM.16.M88.4 R52, [R190+0x2000] ;  /* 0x00200000be34783b */ /* 0x000fea0000000200 */
[C---:B------:R-:W-:Y:S01]  /*4680*/  HMMA.16816.F32.BF16 R28, R56.reuse, R62, R28 ;  /* 0x0000003e381c723c */ /* 0x040fe2000004181c */
[----:B------:R-:W-:Y:S05]  /*4690*/  LDSM.16.M88.4 R60, [R187+0x8800] ;  /* 0x00880000bb3c783b */ /* 0x000fea0000000200 */
[C---:B------:R-:W-:Y:S06]  /*46a0*/  HMMA.16816.F32.BF16 R24, R56.reuse, R68, R24 ;  /* 0x000000443818723c */ /* 0x040fec0000041818 */
[----:B------:R-:W-:Y:S01]  /*46b0*/  HMMA.16816.F32.BF16 R72, R56, R70, R72 ;  /* 0x000000463848723c */ /* 0x000fe20000041848 */
[----:B------:R-:W-:Y:S04]  /*46c0*/  LDSM.16.M88.4 R56, [R187+0x9800] ;  /* 0x00980000bb38783b */ /* 0x000fe80000000200 */
[----:B------:R-:W-:Y:S01]  /*46d0*/  LDSM.16.M88.4 R68, [R189+0x2000] ;  /* 0x00200000bd44783b */ /* 0x000fe20000000200 */
[C---:B--2---:R-:W-:Y:S06]  /*46e0*/  HMMA.16816.F32.BF16 R48, R8.reuse, R20, R48 ;  /* 0x000000140830723c */ /* 0x044fec0000041830 */
[C---:B------:R-:W-:Y:S01]  /*46f0*/  HMMA.16816.F32.BF16 R44, R8.reuse, R22, R44 ;  /* 0x00000016082c723c */ /* 0x040fe2000004182c */
[----:B------:R-:W2:Y:S05]  /*4700*/  LDSM.16.M88.4 R20, [R187+0x9000] ;  /* 0x00900000bb14783b */ /* 0x000eaa0000000200 */
[C---:B-1----:R-:W-:Y:S06]  /*4710*/  HMMA.16816.F32.BF16 R32, R8.reuse, R12, R32 ;  /* 0x0000000c0820723c */ /* 0x042fec0000041820 */
[C---:B------:R-:W-:Y:S06]  /*4720*/  HMMA.16816.F32.BF16 R40, R8.reuse, R16, R40 ;  /* 0x000000100828723c */ /* 0x040fec0000041828 */
[C---:B------:R-:W-:Y:S01]  /*4730*/  HMMA.16816.F32.BF16 R36, R8.reuse, R18, R36 ;  /* 0x000000120824723c */ /* 0x040fe20000041824 */
[----:B------:R-:W-:Y:S05]  /*4740*/  LDSM.16.M88.4 R16, [R180+0x2000] ;  /* 0x00200000b410783b */ /* 0x000fea0000000200 */
[C---:B------:R-:W-:Y:S01]  /*4750*/  HMMA.16816.F32.BF16 R28, R8.reuse, R14, R28 ;  /* 0x0000000e081c723c */ /* 0x040fe2000004181c */
[----:B------:R-:W-:Y:S05]  /*4760*/  LDSM.16.M88.4 R12, [R180+0x2800] ;  /* 0x00280000b40c783b */ /* 0x000fea0000000200 */
[C---:B------:R-:W-:Y:S06]  /*4770*/  HMMA.16816.F32.BF16 R24, R8.reuse, R76, R24 ;  /* 0x0000004c0818723c */ /* 0x040fec0000041818 */
[----:B------:R-:W-:Y:S01]  /*4780*/  HMMA.16816.F32.BF16 R72, R8, R78, R72 ;  /* 0x0000004e0848723c */ /* 0x000fe20000041848 */
[----:B------:R-:W1:Y:S04]  /*4790*/  LDSM.16.M88.4 R8, [R180+0x3000] ;  /* 0x00300000b408783b */ /* 0x000e680000000200 */
[----:B------:R-:W-:Y:S01]  /*47a0*/  LDSM.16.M88.4 R76, [R192+0x4000] ;  /* 0x00400000c04c783b */ /* 0x000fe20000000200 */
[C---:B--2---:R-:W-:Y:S06]  /*47b0*/  HMMA.16816.F32.BF16 R32, R52.reuse, R20, R32 ;  /* 0x000000143420723c */ /* 0x044fec0000041820 */
[C---:B------:R-:W-:Y:S06]  /*47c0*/  HMMA.16816.F32.BF16 R40, R52.reuse, R60, R40 ;  /* 0x0000003c3428723c */ /* 0x040fec0000041828 */
[C---:B------:R-:W-:Y:S01]  /*47d0*/  HMMA.16816.F32.BF16 R36, R52.reuse, R62, R36 ;  /* 0x0000003e3424723c */ /* 0x040fe20000041824 */
[----:B------:R-:W-:Y:S05]  /*47e0*/  LDSM.16.M88.4 R60, [R193+0xa800] ;  /* 0x00a80000c13c783b */ /* 0x000fea0000000200 */
[C---:B------:R-:W-:Y:S01]  /*47f0*/  HMMA.16816.F32.BF16 R28, R52.reuse, R22, R28 ;  /* 0x00000016341c723c */ /* 0x040fe2000004181c */
[----:B------:R-:W-:Y:S05]  /*4800*/  LDSM.16.M88.4 R20, [R194+0x4000] ;  /* 0x00400000c214783b */ /* 0x000fea0000000200 */
[C---:B------:R-:W-:Y:S06]  /*4810*/  HMMA.16816.F32.BF16 R24, R52.reuse, R56, R24 ;  /* 0x000000383418723c */ /* 0x040fec0000041818 */
[C---:B------:R-:W-:Y:S01]  /*4820*/  HMMA.16816.F32.BF16 R72, R52.reuse, R58, R72 ;  /* 0x0000003a3448723c */ /* 0x040fe20000041848 */
[----:B------:R-:W2:Y:S05]  /*4830*/  LDSM.16.M88.4 R56, [R193+0xb000] ;  /* 0x00b00000c138783b */ /* 0x000eaa0000000200 */
[C---:B------:R-:W-:Y:S06]  /*4840*/  HMMA.16816.F32.BF16 R48, R52.reuse, R64, R48 ;  /* 0x000000403430723c */ /* 0x040fec0000041830 */
[----:B------:R-:W-:Y:S01]  /*4850*/  HMMA.16816.F32.BF16 R44, R52, R66, R44 ;  /* 0x00000042342c723c */ /* 0x000fe2000004182c */
[----:B------:R-:W3:Y:S04]  /*4860*/  LDSM.16.M88.4 R64, [R193+0xa000] ;  /* 0x00a00000c140783b */ /* 0x000ee80000000200 */
[----:B------:R-:W4:Y:S01]  /*4870*/  LDSM.16.M88.4 R52, [R193+0xb800] ;  /* 0x00b80000c134783b */ /* 0x000f220000000200 */
[C---:B-1----:R-:W-:Y:S06]  /*4880*/  HMMA.16816.F32.BF16 R32, R68.reuse, R8, R32 ;  /* 0x000000084420723c */ /* 0x042fec0000041820 */
[C---:B------:R-:W-:Y:S06]  /*4890*/  HMMA.16816.F32.BF16 R40, R68.reuse, R12, R40 ;  /* 0x0000000c4428723c */ /* 0x040fec0000041828 */
[C---:B------:R-:W-:Y:S01]  /*48a0*/  HMMA.16816.F32.BF16 R36, R68.reuse, R14, R36 ;  /* 0x0000000e4424723c */ /* 0x040fe20000041824 */
[----:B------:R-:W-:Y:S05]  /*48b0*/  LDSM.16.M88.4 R12, [R191+0x4800] ;  /* 0x00480000bf0c783b */ /* 0x000fea0000000200 */
[C---:B------:R-:W-:Y:S01]  /*48c0*/  HMMA.16816.F32.BF16 R28, R68.reuse, R10, R28 ;  /* 0x0000000a441c723c */ /* 0x040fe2000004181c */
[----:B------:R-:W1:Y:S05]  /*48d0*/  LDSM.16.M88.4 R8, [R191+0x5000] ;  /* 0x00500000bf08783b */ /* 0x000e6a0000000200 */
[C---:B------:R-:W-:Y:S06]  /*48e0*/  HMMA.16816.F32.BF16 R48, R68.reuse, R16, R48 ;  /* 0x000000104430723c */ /* 0x040fec0000041830 */
[C---:B------:R-:W-:Y:S01]  /*48f0*/  HMMA.16816.F32.BF16 R44, R68.reuse, R18, R44 ;  /* 0x00000012442c723c */ /* 0x040fe2000004182c */
[----:B------:R-:W5:Y:S05]  /*4900*/  LDSM.16.M88.4 R16, [R191+0x4000] ;  /* 0x00400000bf10783b */ /* 0x000f6a0000000200 */
[C---:B------:R-:W-:Y:S06]  /*4910*/  HMMA.16816.F32.BF16 R24, R68.reuse, R80, R24 ;  /* 0x000000504418723c */ /* 0x040fec0000041818 */
[----:B------:R-:W-:Y:S01]  /*4920*/  HMMA.16816.F32.BF16 R72, R68, R82, R72 ;  /* 0x000000524448723c */ /* 0x000fe20000041848 */
[----:B------:R-:W5:Y:S04]  /*4930*/  LDSM.16.M88.4 R80, [R191+0x5800] ;  /* 0x00580000bf50783b */ /* 0x000f680000000200 */
[----:B------:R-:W-:Y:S01]  /*4940*/  LDSM.16.M88.4 R68, [R190+0x4000] ;  /* 0x00400000be44783b */ /* 0x000fe20000000200 */
[C---:B--2---:R-:W-:Y:S06]  /*4950*/  HMMA.16816.F32.BF16 R32, R20.reuse, R56, R32 ;  /* 0x000000381420723c */ /* 0x044fec0000041820 */
[C---:B------:R-:W-:Y:S06]  /*4960*/  HMMA.16816.F32.BF16 R40, R20.reuse, R60, R40 ;  /* 0x0000003c1428723c */ /* 0x040fec0000041828 */
[C---:B------:R-:W-:Y:S01]  /*4970*/  HMMA.16816.F32.BF16 R36, R20.reuse, R62, R36 ;  /* 0x0000003e1424723c */ /* 0x040fe20000041824 */
[----:B------:R-:W-:Y:S05]  /*4980*/  LDSM.16.M88.4 R60, [R187+0xa800] ;  /* 0x00a80000bb3c783b */ /* 0x000fea0000000200 */
        /* <DEDUP_REMOVED lines=8> */
[----:B------:R-:W-:Y:S01]  /*4a10*/  LDSM.16.M88.4 R20, [R189+0x4000] ;  /* 0x00400000bd14783b */ /* 0x000fe20000000200 */
[C---:B-1----:R-:W-:Y:S06]  /*4a20*/  HMMA.16816.F32.BF16 R32, R76.reuse, R8, R32 ;  /* 0x000000084c20723c */ /* 0x042fec0000041820 */
[C---:B------:R-:W-:Y:S06]  /*4a30*/  HMMA.16816.F32.BF16 R40, R76.reuse, R12, R40 ;  /* 0x0000000c4c28723c */ /* 0x040fec0000041828 */
[C---:B------:R-:W-:Y:S01]  /*4a40*/  HMMA.16816.F32.BF16 R36, R76.reuse, R14, R36 ;  /* 0x0000000e4c24723c */ /* 0x040fe20000041824 */
[----:B------:R-:W-:Y:S05]  /*4a50*/  LDSM.16.M88.4 R12, [R180+0x4800] ;  /* 0x00480000b40c783b */ /* 0x000fea0000000200 */
[C---:B------:R-:W-:Y:S01]  /*4a60*/  HMMA.16816.F32.BF16 R28, R76.reuse, R10, R28 ;  /* 0x0000000a4c1c723c */ /* 0x040fe2000004181c */
[----:B------:R-:W1:Y:S05]  /*4a70*/  LDSM.16.M88.4 R8, [R180+0x5000] ;  /* 0x00500000b408783b */ /* 0x000e6a0000000200 */
[C---:B-----5:R-:W-:Y:S06]  /*4a80*/  HMMA.16816.F32.BF16 R48, R76.reuse, R16, R48 ;  /* 0x000000104c30723c */ /* 0x060fec0000041830 */
[C---:B------:R-:W-:Y:S01]  /*4a90*/  HMMA.16816.F32.BF16 R44, R76.reuse, R18, R44 ;  /* 0x000000124c2c723c */ /* 0x040fe2000004182c */
[----:B------:R-:W5:Y:S05]  /*4aa0*/  LDSM.16.M88.4 R16, [R180+0x4000] ;  /* 0x00400000b410783b */ /* 0x000f6a0000000200 */
[C---:B------:R-:W-:Y:S06]  /*4ab0*/  HMMA.16816.F32.BF16 R24, R76.reuse, R80, R24 ;  /* 0x000000504c18723c */ /* 0x040fec0000041818 */
[----:B------:R-:W-:Y:S06]  /*4ac0*/  HMMA.16816.F32.BF16 R72, R76, R82, R72 ;  /* 0x000000524c48723c */ /* 0x000fec0000041848 */
[C---:B--2---:R-:W-:Y:S06]  /*4ad0*/  HMMA.16816.F32.BF16 R32, R68.reuse, R56, R32 ;  /* 0x000000384420723c */ /* 0x044fec0000041820 */
[C---:B------:R-:W-:Y:S06]  /*4ae0*/  HMMA.16816.F32.BF16 R40, R68.reuse, R60, R40 ;  /* 0x0000003c4428723c */ /* 0x040fec0000041828 */
[----:B------:R-:W-:Y:S01]  /*4af0*/  HMMA.16816.F32.BF16 R36, R68, R62, R36 ;  /* 0x0000003e4424723c */ /* 0x000fe20000041824 */
[----:B------:R-:W2:Y:S01]  /*4b00*/  LDSM.16.M88.4 R60, [R180+0x5800] ;  /* 0x00580000b43c783b */ /* 0x000ea20000000200 */
[----:B------:R-:W-:-:S04]  /*4b10*/  DEPBAR.LE SB0, 0x0 ;  /* 0x000080000000791a */ /* 0x000fc80000000000 */
[C---:B---3--:R-:W-:Y:S06]  /*4b20*/  HMMA.16816.F32.BF16 R48, R68.reuse, R64, R48 ;  /* 0x000000404430723c */ /* 0x048fec0000041830 */
[C---:B------:R-:W-:Y:S06]  /*4b30*/  HMMA.16816.F32.BF16 R44, R68.reuse, R66, R44 ;  /* 0x00000042442c723c */ /* 0x040fec000004182c */
[C---:B------:R-:W-:Y:S06]  /*4b40*/  HMMA.16816.F32.BF16 R28, R68.reuse, R58, R28 ;  /* 0x0000003a441c723c */ /* 0x040fec000004181c */
[C---:B----4-:R-:W-:Y:S06]  /*4b50*/  HMMA.16816.F32.BF16 R24, R68.reuse, R52, R24 ;  /* 0x000000344418723c */ /* 0x050fec0000041818 */
[----:B------:R-:W-:Y:S06]  /*4b60*/  HMMA.16816.F32.BF16 R72, R68, R54, R72 ;  /* 0x000000364448723c */ /* 0x000fec0000041848 */
[C---:B-1----:R-:W-:Y:S06]  /*4b70*/  HMMA.16816.F32.BF16 R32, R20.reuse, R8, R32 ;  /* 0x000000081420723c */ /* 0x042fec0000041820 */
[----:B-----5:R-:W-:Y:S01]  /*4b80*/  HMMA.16816.F32.BF16 R48, R20, R16, R48 ;  /* 0x000000101430723c */ /* 0x020fe20000041830 */
[----:B------:R-:W-:-:S04]  /*4b90*/  SHF.R.S32.HI R9, RZ, 0x1f, R4 ;  /* 0x0000001fff097819 */ /* 0x000fc80000011404 */
[----:B------:R-:W-:Y:S01]  /*4ba0*/  LEA.HI R4, R9, R4, RZ, 0x2 ;  /* 0x0000000409047211 */ /* 0x000fe200078f10ff */
[----:B------:R-:W-:Y:S03]  /*4bb0*/  HMMA.16816.F32.BF16 R44, R20, R18, R44 ;  /* 0x00000012142c723c */ /* 0x000fe6000004182c */
[----:B------:R-:W-:-:S03]  /*4bc0*/  SHF.R.S32.HI R4, RZ, 0x2, R4 ;  /* 0x00000002ff047819 */ /* 0x000fc60000011404 */
[----:B------:R-:W-:Y:S02]  /*4bd0*/  HMMA.16816.F32.BF16 R40, R20, R12, R40 ;  /* 0x0000000c1428723c */ /* 0x000fe40000041828 */
[----:B------:R-:W-:-:S04]  /*4be0*/  IMAD.IADD R205, R205, 0x1, R4 ;  /* 0x00000001cdcd7824 */ /* 0x000fc800078e0204 */
[C---:B------:R-:W-:Y:S01]  /*4bf0*/  VIADD R203, R205.reuse, 0x8 ;  /* 0x00000008cdcb7836 */ /* 0x040fe20000000000 */
[C---:B------:R-:W-:Y:S01]  /*4c00*/  VIADDMNMX R204, R205.reuse, UR18, R204, PT ;  /* 0x00000012cdcc7c46 */ /* 0x040fe2000b8001cc */
[C---:B------:R-:W-:Y:S01]  /*4c10*/  HMMA.16816.F32.BF16 R36, R20.reuse, R14, R36 ;  /* 0x0000000e1424723c */ /* 0x040fe20000041824 */
[----:B------:R-:W-:Y:S02]  /*4c20*/  VIADDMNMX R205, R205, UR19, RZ, !PT ;  /* 0x00000013cdcd7c46 */ /* 0x000fe4000f8001ff */
[C---:B------:R-:W-:Y:S02]  /*4c30*/  IADD3 R202, R203.reuse, UR17, R202 ;  /* 0x00000011cbca7c10 */ /* 0x040fe4000fffe0ca */
[----:B------:R-:W-:Y:S01]  /*4c40*/  VIADDMNMX R203, R203, UR19, RZ, !PT ;  /* 0x00000013cbcb7c46 */ /* 0x000fe2000f8001ff */
[----:B------:R-:W-:Y:S01]  /*4c50*/  HMMA.16816.F32.BF16 R28, R20, R10, R28 ;  /* 0x0000000a141c723c */ /* 0x000fe2000004181c */
[----:B------:R-:W-:-:S05]  /*4c60*/  VIMNMX R202, R202, UR22, PT ;  /* 0x00000016caca7c48 */ /* 0x000fca000bfe0100 */
[C---:B--2---:R-:W-:Y:S06]  /*4c70*/  HMMA.16816.F32.BF16 R24, R20.reuse, R60, R24 ;  /* 0x0000003c1418723c */ /* 0x044fec0000041818 */
[----:B------:R-:W-:Y:S01]  /*4c80*/  HMMA.16816.F32.BF16 R72, R20, R62, R72 ;  /* 0x0000003e1448723c */ /* 0x000fe20000041848 */
[----:B------:R-:W-:Y:S06]  /*4c90*/  BAR.SYNC.DEFER_BLOCKING 0x0 ;  /* 0x0000000000007b1d */ /* 0x000fec0000010000 */
[----:B------:R-:W-:-:S02]  /*4ca0*/  NOP ;  /* 0x0000000000007918 */ /* 0x000fc40000000000 */
[----:B------:R-:W-:-:S15]  /*4cb0*/  @!P6 BRA `(.L_x_2133) ;  /* 0x0000000c005ce947 */ /* 0x000fde0003800000 */
[----:B------:R-:W-:Y:S05]  /*4cc0*/  @!P3 BRA `(.L_x_2134) ;  /* 0x000000040028b947 */ /* 0x000fea0003800000 */
[----:B------:R-:W-:Y:S01]  /*4cd0*/  ULDC UR17, c[0x0][0x380] ;  /* 0x0000e00000117ab9 */ /* 0x000fe20000000800 */
[----:B------:R-:W-:Y:S01]  /*4ce0*/  UIADD3 UR28, UR15, -0x40, URZ ;  /* 0xffffffc00f1c7890 */ /* 0x000fe2000fffe03f */
[----:B------:R-:W-:Y:S01]  /*4cf0*/  IMAD.U32 R2, RZ, RZ, UR17 ;  /* 0x00000011ff027e24 */ /* 0x000fe2000f8e00ff */
[----:B------:R-:W-:Y:S01]  /*4d00*/  MOV R3, UR15 ;  /* 0x0000000f00037c02 */ /* 0x000fe20008000f00 */
[----:B------:R-:W-:-:S03]  /*4d10*/  UMOV UR30, URZ ;  /* 0x0000003f001e7c82 */ /* 0x000fc60008000000 */
[----:B------:R-:W-:Y:S02]  /*4d20*/  IABS R2, R2 ;  /* 0x0000000200027213 */ /* 0x000fe40000000000 */
[----:B------:R-:W-:Y:S02]  /*4d30*/  IABS R3, R3 ;  /* 0x0000000300037213 */ /* 0x000fe40000000000 */
[----:B------:R-:W-:Y:S02]  /*4d40*/  R2UR UR14, R2 ;  /* 0x00000000020e72ca */ /* 0x000fe400000e0000 */
[----:B------:R-:W-:-:S11]  /*4d50*/  R2UR UR27, R3 ;  /* 0x00000000031b72ca */ /* 0x000fd600000e0000 */
[----:B------:R-:W1:Y:S08]  /*4d60*/  I2F.RP R6, UR14 ;  /* 0x0000000e00067d06 */ /* 0x000e700008209400 */
[----:B-1----:R-:W1:Y:S02]  /*4d70*/  MUFU.RCP R4, R6 ;  /* 0x0000000600047308 */ /* 0x002e640000001000 */
[----:B-1----:R-:W-:-:S06]  /*4d80*/  VIADD R4, R4, 0xffffffe ;  /* 0x0ffffffe04047836 */ /* 0x002fcc0000000000 */
[----:B------:R-:W1:Y:S02]  /*4d90*/  F2I.FTZ.U32.TRUNC.NTZ R2, R4 ;  /* 0x0000000400027305 */ /* 0x000e64000021f000 */
[----:B-1----:R-:W-:Y:S01]  /*4da0*/  R2UR UR31, R2 ;  /* 0x00000000021f72ca */ /* 0x002fe200000e0000 */
[----:B------:R-:W-:Y:S01]  /*4db0*/  IMAD.U32 R2, RZ, RZ, UR28 ;  /* 0x0000001cff027e24 */ /* 0x000fe2000f8e00ff */
[----:B------:R-:W-:-:S04]  /*4dc0*/  ULOP3.LUT UR28, UR28, UR17, URZ, 0x3c, !UPT ;  /* 0x000000111c1c7292 */ /* 0x000fc8000f8e3c3f */
[----:B------:R-:W-:-:S04]  /*4dd0*/  IABS R2, R2 ;  /* 0x0000000200027213 */ /* 0x000fc80000000000 */
[----:B------:R-:W-:-:S03]  /*4de0*/  R2UR UR19, R2 ;  /* 0x00000000021372ca */ /* 0x000fc600000e0000 */
[----:B------:R-:W-:-:S04]  /*4df0*/  UIADD3 UR18, URZ, -UR31, URZ ;  /* 0x8000001f3f127290 */ /* 0x000fc8000fffe03f */
[----:B------:R-:W-:-:S04]  /*4e00*/  UIMAD UR18, UR18, UR14, URZ ;  /* 0x0000000e121272a4 */ /* 0x000fc8000f8e023f */
[----:B------:R-:W-:-:S04]  /*4e10*/  UIMAD.WIDE.U32 UR32, UR31, UR18, UR30 ;  /* 0x000000121f2072a5 */ /* 0x000fc8000f8e001e */
[----:B------:R-:W-:Y:S02]  /*4e20*/  UIMAD.WIDE.U32 UR30, UR33, UR27, URZ ;  /* 0x0000001b211e72a5 */ /* 0x000fe4000f8e003f */
[----:B------:R-:W-:Y:S02]  /*4e30*/  UIMAD.WIDE.U32 UR32, UR33, UR19, URZ ;  /* 0x00000013212072a5 */ /* 0x000fe4000f8e003f */
[----:B------:R-:W-:-:S04]  /*4e40*/  UIADD3 UR22, -UR31, URZ, URZ ;  /* 0x0000003f1f167290 */ /* 0x000fc8000fffe13f */
[----:B------:R-:W-:Y:S01]  /*4e50*/  UIMAD UR22, UR14, UR22, UR27 ;  /* 0x000000160e1672a4 */ /* 0x000fe2000f8e021b */
[----:B------:R-:W-:Y:S02]  /*4e60*/  UMOV UR29, UR33 ;  /* 0x00000021001d7c82 */ /* 0x000fe40008000000 */
[----:B------:R-:W-:Y:S02]  /*4e70*/  UIADD3 UR18, -UR29, URZ, URZ ;  /* 0x0000003f1d127290 */ /* 0x000fe4000fffe13f */
[----:B------:R-:W-:Y:S02]  /*4e80*/  UISETP.GT.U32.AND UP2, UPT, UR14, UR22, UPT ;  /* 0x000000160e00728c */ /* 0x000fe4000bf44070 */
[----:B------:R-:W-:-:S04]  /*4e90*/  UIMAD UR18, UR14, UR18, UR19 ;  /* 0x000000120e1272a4 */ /* 0x000fc8000f8e0213 */
[----:B------:R-:W-:-:S05]  /*4ea0*/  UISETP.GT.U32.AND UP0, UPT, UR14, UR18, UPT ;  /* 0x000000120e00728c */ /* 0x000fca000bf04070 */
[----:B------:R-:W-:Y:S02]  /*4eb0*/  @!UP2 UIADD3 UR22, UR22, -UR14, URZ ;  /* 0x8000000e1616a290 */ /* 0x000fe4000fffe03f */
[----:B------:R-:W-:Y:S02]  /*4ec0*/  @!UP2 UIADD3 UR31, UR31, 0x1, URZ ;  /* 0x000000011f1fa890 */ /* 0x000fe4000fffe03f */
[----:B------:R-:W-:Y:S02]  /*4ed0*/  UISETP.GE.U32.AND UP4, UPT, UR22, UR14, UPT ;  /* 0x0000000e1600728c */ /* 0x000fe4000bf86070 */
[----:B------:R-:W-:Y:S02]  /*4ee0*/  @!UP0 UIADD3 UR18, UR18, -UR14, URZ ;  /* 0x8000000e12128290 */ /* 0x000fe4000fffe03f */
[----:B------:R-:W-:Y:S02]  /*4ef0*/  @!UP0 UIADD3 UR29, UR29, 0x1, URZ ;  /* 0x000000011d1d8890 */ /* 0x000fe4000fffe03f */
[----:B------:R-:W-:-:S02]  /*4f00*/  UISETP.GE.U32.AND UP3, UPT, UR18, UR14, UPT ;  /* 0x0000000e1200728c */ /* 0x000fc4000bf66070 */
[----:B------:R-:W-:Y:S02]  /*4f10*/  ULOP3.LUT UR14, UR15, UR17, URZ, 0x3c, !UPT ;  /* 0x000000110f0e7292 */ /* 0x000fe4000f8e3c3f */
[----:B------:R-:W-:Y:S02]  /*4f20*/  UISETP.GE.AND UP0, UPT, UR28, URZ, UPT ;  /* 0x0000003f1c00728c */ /* 0x000fe4000bf06270 */
[----:B------:R-:W-:Y:S02]  /*4f30*/  UISETP.GE.AND UP1, UPT, UR14, URZ, UPT ;  /* 0x0000003f0e00728c */ /* 0x000fe4000bf26270 */
[----:B------:R-:W-:Y:S02]  /*4f40*/  @UP4 UIADD3 UR31, UR31, 0x1, URZ ;  /* 0x000000011f1f4890 */ /* 0x000fe4000fffe03f */
[----:B------:R-:W-:Y:S02]  /*4f50*/  UISETP.NE.AND UP2, UPT, UR17, URZ, UPT ;  /* 0x0000003f1100728c */ /* 0x000fe4000bf45270 */
[----:B------:R-:W-:-:S02]  /*4f60*/  @UP3 UIADD3 UR29, UR29, 0x1, URZ ;  /* 0x000000011d1d3890 */ /* 0x000fc4000fffe03f */
[----:B------:R-:W-:Y:S02]  /*4f70*/  ULOP3.LUT UR14, URZ, UR17, URZ, 0x33, !UPT ;  /* 0x000000113f0e7292 */ /* 0x000fe4000f8e333f */
[----:B------:R-:W-:Y:S02]  /*4f80*/  @!UP0 UIADD3 UR29, -UR29, URZ, URZ ;  /* 0x0000003f1d1d8290 */ /* 0x000fe4000fffe13f */
[----:B------:R-:W-:-:S04]  /*4f90*/  @!UP1 UIADD3 UR31, -UR31, URZ, URZ ;  /* 0x0000003f1f1f9290 */ /* 0x000fc8000fffe13f */
[----:B------:R-:W-:Y:S02]  /*4fa0*/  USEL UR31, UR14, UR31, !UP2 ;  /* 0x0000001f0e1f7287 */ /* 0x000fe4000d000000 */
[----:B------:R-:W-:Y:S02]  /*4fb0*/  USEL UR14, UR14, UR29, !UP2 ;  /* 0x0000001d0e0e7287 */ /* 0x000fe4000d000000 */
[----:B------:R-:W-:Y:S02]  /*4fc0*/  UIMAD.WIDE UR18, UR31, 0x4, UR20 ;  /* 0x000000041f1278a5 */ /* 0x000fe4000f8e0214 */
[----:B------:R-:W-:-:S04]  /*4fd0*/  UIMAD.WIDE UR28, UR14, 0x4, UR20 ;  /* 0x000000040e1c78a5 */ /* 0x000fc8000f8e0214 */
[----:B------:R-:W-:Y:S01]  /*4fe0*/  IMAD.U32 R10, RZ, RZ, UR18 ;  /* 0x00000012ff0a7e24 */ /* 0x000fe2000f8e00ff */
[----:B------:R-:W-:Y:S01]  /*4ff0*/  MOV R11, UR19 ;  /* 0x00000013000b7c02 */ /* 0x000fe20008000f00 */
[----:B------:R-:W-:Y:S01]  /*5000*/  IMAD.U32 R8, RZ, RZ, UR28 ;  /* 0x0000001cff087e24 */ /* 0x000fe2000f8e00ff */
[----:B------:R-:W-:Y:S01]  /*5010*/  MOV R9, UR29 ;  /* 0x0000001d00097c02 */ /* 0x000fe20008000f00 */
[----:B------:R-:W-:Y:S02]  /*5020*/  UIADD3 UR14, UR31, -UR14, URZ ;  /* 0x8000000e1f0e7290 */ /* 0x000fe4000fffe03f */
[----:B------:R-:W2:Y:S01]  /*5030*/  LDG.E R3, desc[UR24][R10.64] ;  /* 0x000000180a037981 */ /* 0x000ea2000c1e1900 */
[----:B------:R-:W-:-:S03]  /*5040*/  ULDC.64 UR18, c[0x0][0x230] ;  /* 0x00008c0000127ab9 */ /* 0x000fc60000000a00 */
[----:B------:R1:W2:Y:S01]  /*5050*/  LDG.E R2, desc[UR24][R8.64] ;  /* 0x0000001808027981 */ /* 0x0002a2000c1e1900 */
[----:B------:R-:W-:-:S04]  /*5060*/  UIMAD UR17, UR14, UR17, -0x40 ;  /* 0xffffffc00e1174a4 */ /* 0x000fc8000f8e0211 */
[----:B------:R-:W-:Y:S02]  /*5070*/  USHF.R.S32.HI UR14, URZ, 0x1f, UR17 ;  /* 0x0000001f3f0e7899 */ /* 0x000fe40008011411 */
[----:B------:R-:W-:Y:S02]  /*5080*/  UIMAD.WIDE.U32 UR28, UR17, UR8, URZ ;  /* 0x00000008111c72a5 */ /* 0x000fe4000f8e003f */
[----:B------:R-:W-:-:S04]  /*5090*/  UIMAD UR14, UR14, UR8, URZ ;  /* 0x000000080e0e72a4 */ /* 0x000fc8000f8e023f */
[----:B------:R-:W-:-:S04]  /*50a0*/  UIMAD UR14, UR17, UR9, UR14 ;  /* 0x00000009110e72a4 */ /* 0x000fc8000f8e020e */
[----:B------:R-:W-:Y:S01]  /*50b0*/  UIADD3 UR14, UR29, UR14, URZ ;  /* 0x0000000e1d0e7290 */ /* 0x000fe2000fffe03f */
[----:B-1----:R-:W-:Y:S01]  /*50c0*/  IMAD.U32 R9, RZ, RZ, UR29 ;  /* 0x0000001dff097e24 */ /* 0x002fe2000f8e00ff */
[----:B------:R-:W-:-:S04]  /*50d0*/  MOV R8, UR28 ;  /* 0x0000001c00087c02 */ /* 0x000fc80008000f00 */
[----:B------:R-:W-:Y:S01]  /*50e0*/  MOV R9, UR14 ;  /* 0x0000000e00097c02 */ /* 0x000fe20008000f00 */
[----:B--2---:R-:W-:-:S05]  /*50f0*/  IMAD.IADD R2, R2, 0x1, -R3 ;  /* 0x0000000102027824 */ /* 0x004fca00078e0a03 */
[----:B------:R-:W-:-:S05]  /*5100*/  SHF.R.S32.HI R15, RZ, 0x1f, R2 ;  /* 0x0000001fff0f7819 */ /* 0x000fca0000011402 */
[----:B------:R-:W-:-:S04]  /*5110*/  IMAD R15, R15, UR18, RZ ;  /* 0x000000120f0f7c24 */ /* 0x000fc8000f8e02ff */
[C---:B------:R-:W-:Y:S02]  /*5120*/  IMAD R15, R2.reuse, UR19, R15 ;  /* 0x00000013020f7c24 */ /* 0x040fe4000f8e020f */
[----:B------:R-:W-:-:S04]  /*5130*/  IMAD.WIDE.U32 R2, R2, UR18, R8 ;  /* 0x0000001202027c25 */ /* 0x000fc8000f8e0008 */
[----:B------:R-:W-:Y:S01]  /*5140*/  IMAD.IADD R15, R3, 0x1, R15 ;  /* 0x00000001030f7824 */ /* 0x000fe200078e020f */
[----:B------:R-:W-:Y:S01]  /*5150*/  MOV R4, R2 ;  /* 0x0000000200047202 */ /* 0x000fe20000000f00 */
[----:B------:R-:W-:Y:S06]  /*5160*/  BRA `(.L_x_2135) ;  /* 0x0000000000107947 */ /* 0x000fec0003800000 */
.L_x_2134:
[----:B------:R-:W-:-:S04]  /*5170*/  ULEA UR14, -UR8, URZ, 0x6 ;  /* 0x0000003f080e7291 */ /* 0x000fc8000f8e313f */
[----:B------:R-:W-:Y:S02]  /*5180*/  USHF.R.S32.HI UR17, URZ, 0x1f, UR14 ;  /* 0x0000001f3f117899 */ /* 0x000fe4000801140e */
[----:B------:R-:W-:-:S04]  /*5190*/  MOV R4, UR14 ;  /* 0x0000000e00047c02 */ /* 0x000fc80008000f00 */
[----:B------:R-:W-:-:S07]  /*51a0*/  MOV R15, UR17 ;  /* 0x00000011000f7c02 */ /* 0x000fce0008000f00 */
.L_x_2135:
        /* <DEDUP_REMOVED lines=23> */
[C---:B------:R-:W-:Y:S01]  /*5320*/  @!P1 IMAD.X R17, R15.reuse, 0x1, R134, P0 ;  /* 0x000000010f119824 */ /* 0x040fe200000e0686 */
[----:B------:R-:W-:Y:S02]  /*5330*/  @!P2 LEA.HI.X R23, R6, R9, R16, 0x1, P5 ;  /* 0x000000090617a211 */ /* 0x000fe400028f0c10 */
[----:B------:R-:W-:Y:S01]  /*5340*/  IADD3 R6, P5, R4, UR26, RZ ;  /* 0x0000001a04067c10 */ /* 0x000fe2000ffbe0ff */
[----:B------:R2:W-:Y:S01]  /*5350*/  @P2 STS.128 [R199+0x8000], RZ ;  /* 0x008000ffc7002388 */ /* 0x0005e20000000c00 */
[----:B----4-:R-:W-:Y:S01]  /*5360*/  @!P1 LEA R16, P0, R14, R2, 0x1 ;  /* 0x000000020e109211 */ /* 0x010fe200078008ff */
[----:B------:R-:W4:Y:S01]  /*5370*/  @!P1 LDC.64 R8, c[0x0][0x218] ;  /* 0x00008600ff089b82 */ /* 0x000f220000000a00 */
[----:B------:R-:W-:Y:S01]  /*5380*/  IADD3.X R21, R15, UR23, RZ, P5, !PT ;  /* 0x000000170f157c10 */ /* 0x000fe2000affe4ff */
[----:B------:R-:W-:Y:S01]  /*5390*/  @!PT LDS RZ, [RZ] ;  /* 0x00000000fffff984 */ /* 0x000fe20000000800 */
[----:B------:R-:W-:Y:S01]  /*53a0*/  @!PT LDS RZ, [RZ] ;  /* 0x00000000fffff984 */ /* 0x000fe20000000800 */
[----:B------:R-:W-:Y:S01]  /*53b0*/  @!PT LDS RZ, [RZ] ;  /* 0x00000000fffff984 */ /* 0x000fe20000000800 */
[----:B------:R2:W-:Y:S01]  /*53c0*/  @!P2 LDGSTS.E.BYPASS.LTC128B.128 [R199+0x8000], desc[UR24][R22.64+0x80] ;  /* 0x0800008016c7afae */ /* 0x0005e2000b901d58 */
[----:B------:R-:W-:-:S02]  /*53d0*/  @!P4 IADD3 R53, P5, R6, R133, RZ ;  /* 0x000000850635c210 */ /* 0x000fc40007fbe0ff */
        /* <DEDUP_REMOVED lines=11> */
[----:B------:R-:W-:Y:S02]  /*5490*/  @!P4 LEA.HI.X R53, R53, R13, R20, 0x1, P5 ;  /* 0x0000000d3535c211 */ /* 0x000fe400028f0c14 */
[----:B------:R1:W-:Y:S01]  /*54a0*/  @P4 STS.128 [R199+0x6800], RZ ;  /* 0x006800ffc7004388 */ /* 0x0003e20000000c00 */
[----:B---3--:R-:W-:-:S02]  /*54b0*/  @!P2 LEA R54, P5, R14, R10, 0x1 ;  /* 0x0000000a0e36a211 */ /* 0x008fc400078a08ff */
[----:B------:R-:W-:Y:S01]  /*54c0*/  @!P1 IADD3 R10, P0, R6, R133, RZ ;  /* 0x00000085060a9210 */ /* 0x000fe20007f1e0ff */
[----:B------:R-:W-:Y:S01]  /*54d0*/  @!PT LDS RZ, [RZ] ;  /* 0x00000000fffff984 */ /* 0x000fe20000000800 */
[----:B------:R-:W-:Y:S01]  /*54e0*/  @!PT LDS RZ, [RZ] ;  /* 0x00000000fffff984 */ /* 0x000fe20000000800 */
[----:B------:R-:W-:Y:S01]  /*54f0*/  @!PT LDS RZ, [RZ] ;  /* 0x00000000fffff984 */ /* 0x000fe20000000800 */
[----:B------:R3:W-:Y:S01]  /*5500*/  @!P4 LDGSTS.E.BYPASS.LTC128B.128 [R199+0x6800], desc[UR24][R52.64] ;  /* 0x0680000034c7cfae */ /* 0x0007e2000b901d58 */
[----:B------:R-:W-:Y:S02]  /*5510*/  @!P2 LEA.HI.X R55, R14, R11, R12, 0x1, P5 ;  /* 0x0000000b0e37a211 */ /* 0x000fe400028f0c0c */
[----:B------:R-:W5:Y:S01]  /*5520*/  @!P2 LDC.64 R12, c[0x0][0x218] ;  /* 0x00008600ff0cab82 */ /* 0x000f620000000a00 */
[C---:B------:R-:W-:Y:S01]  /*5530*/  @!P1 IMAD.X R11, R21.reuse, 0x1, R134, P0 ;  /* 0x00000001150b9824 */ /* 0x040fe200000e0686 */
[----:B----4-:R-:W-:Y:S01]  /*5540*/  @!P1 LEA R56, P0, R10, R8, 0x1 ;  /* 0x000000080a389211 */ /* 0x010fe200078008ff */
[----:B------:R3:W-:Y:S01]  /*5550*/  @P2 STS.128 [R199+0x8800], RZ ;  /* 0x008800ffc7002388 */ /* 0x0007e20000000c00 */
[----:B------:R-:W-:Y:S02]  /*5560*/  IADD3 R6, P5, R6, UR26, RZ ;  /* 0x0000001a06067c10 */ /* 0x000fe4000ffbe0ff */
[----:B------:R-:W-:Y:S01]  /*5570*/  @!P1 LEA.HI.X R57, R10, R9, R11, 0x1, P0 ;  /* 0x000000090a399211 */ /* 0x000fe200000f0c0b */
[----:B------:R-:W-:Y:S01]  /*5580*/  @!PT LDS RZ, [RZ] ;  /* 0x00000000fffff984 */ /* 0x000fe20000000800 */
[----:B------:R-:W-:Y:S01]  /*5590*/  @!PT LDS RZ, [RZ] ;  /* 0x00000000fffff984 */ /* 0x000fe20000000800 */
[----:B------:R-:W-:Y:S01]  /*55a0*/  @!PT LDS RZ, [RZ] ;  /* 0x00000000fffff984 */ /* 0x000fe20000000800 */
[----:B------:R3:W-:Y:S01]  /*55b0*/  @!P2 LDGSTS.E.BYPASS.LTC128B.128 [R199+0x8800], desc[UR24][R54.64+0x80] ;  /* 0x0880008036c7afae */ /* 0x0007e2000b901d58 */
[----:B------:R-:W2:Y:S01]  /*55c0*/  @!P1 LDC.64 R10, c[0x0][0x218] ;  /* 0x00008600ff0a9b82 */ /* 0x000ea20000000a00 */
[----:B------:R-:W-:-:S02]  /*55d0*/  IADD3.X R21, R21, UR23, RZ, P5, !PT ;  /* 0x0000001715157c10 */ /* 0x000fc4000affe4ff */
[CC--:B------:R-:W-:Y:S01]  /*55e0*/  @!P4 IADD3 R14, P0, R6.reuse, R133.reuse, RZ ;  /* 0x00000085060ec210 */ /* 0x0c0fe20007f1e0ff */
[----:B------:R3:W-:Y:S01]  /*55f0*/  @P1 STS.128 [R199+0xa800], RZ ;  /* 0x00a800ffc7001388 */ /* 0x0007e20000000c00 */
[----:B------:R-:W-:-:S03]  /*5600*/  @!P2 IADD3 R58, P5, R6, R133, RZ ;  /* 0x00000085063aa210 */ /* 0x000fc60007fbe0ff */
[C---:B------:R-:W-:Y:S01]  /*5610*/  @!P4 IMAD.X R20, R21.reuse, 0x1, R134, P0 ;  /* 0x000000011514c824 */ /* 0x040fe200000e0686 */
[C---:B-1----:R-:W-:Y:S01]  /*5620*/  @!P4 LEA R60, P0, R14.reuse, R2, 0x1 ;  /* 0x000000020e3cc211 */ /* 0x042fe200078008ff */
[----:B------:R-:W1:Y:S01]  /*5630*/  @!P4 LDC.64 R8, c[0x0][0x218] ;  /* 0x00008600ff08cb82 */ /* 0x000e620000000a00 */
[----:B------:R-:W-:Y:S01]  /*5640*/  @!PT LDS RZ, [RZ] ;  /* 0x00000000fffff984 */ /* 0x000fe20000000800 */
[----:B------:R-:W-:Y:S01]  /*5650*/  @!PT LDS RZ, [RZ] ;  /* 0x00000000fffff984 */ /* 0x000fe20000000800 */
[----:B------:R-:W-:Y:S01]  /*5660*/  @!PT LDS RZ, [RZ] ;  /* 0x00000000fffff984 */ /* 0x000fe20000000800 */
[----:B------:R3:W-:Y:S02]  /*5670*/  @!P1 LDGSTS.E.BYPASS.LTC128B.128 [R199+0xa800], desc[UR24][R56.64+0x100] ;  /* 0x0a80010038c79fae */ /* 0x0007e4000b901d58 */
[----:B------:R-:W-:Y:S01]  /*5680*/  @!P4 LEA.HI.X R61, R14, R3, R20, 0x1, P0 ;  /* 0x000000030e3dc211 */ /* 0x000fe200000f0c14 */
[----:B------:R-:W-:Y:S01]  /*5690*/  @!P2 IMAD.X R20, R21, 0x1, R134, P5 ;  /* 0x000000011514a824 */ /* 0x000fe200028e0686 */
[----:B------:R-:W-:Y:S01]  /*56a0*/  @!P1 IADD3 R14, P0, R6, R133, RZ ;  /* 0x00000085060e9210 */ /* 0x000fe20007f1e0ff */
[----:B------:R3:W-:Y:S01]  /*56b0*/  @P4 STS.128 [R199+0x7000], RZ ;  /* 0x007000ffc7004388 */ /* 0x0007e20000000c00 */
[C---:B-----5:R-:W-:Y:S01]  /*56c0*/  @!P2 LEA R18, P5, R58.reuse, R12, 0x1 ;  /* 0x0000000c3a12a211 */ /* 0x060fe200078a08ff */
[----:B------:R-:W4:Y:S02]  /*56d0*/  @!P2 LDC.64 R2, c[0x0][0x218] ;  /* 0x00008600ff02ab82 */ /* 0x000f240000000a00 */
[----:B------:R-:W-:Y:S01]  /*56e0*/  @!PT LDS RZ, [RZ] ;  /* 0x00000000fffff984 */ /* 0x000fe20000000800 */
[----:B------:R-:W-:Y:S01]  /*56f0*/  @!PT LDS RZ, [RZ] ;  /* 0x00000000fffff984 */ /* 0x000fe20000000800 */
[----:B------:R-:W-:Y:S01]  /*5700*/  @!PT LDS RZ, [RZ] ;  /* 0x00000000fffff984 */ /* 0x000fe20000000800 */
[----:B------:R3:W-:Y:S01]  /*5710*/  @!P4 LDGSTS.E.BYPASS.LTC128B.128 [R199+0x7000], desc[UR24][R60.64] ;  /* 0x070000003cc7cfae */ /* 0x0007e2000b901d58 */
[----:B------:R-:W-:-:S02]  /*5720*/  @!P2 LEA.HI.X R19, R58, R13, R20, 0x1, P5 ;  /* 0x0000000d3a13a211 */ /* 0x000fc400028f0c14 */
[----:B------:R-:W-:Y:S01]  /*5730*/  IADD3 R12, P5, R6, UR26, RZ ;  /* 0x0000001a060c7c10 */ /* 0x000fe2000ffbe0ff */
[C---:B------:R-:W-:Y:S01]  /*5740*/  @!P1 IMAD.X R6, R21.reuse, 0x1, R134, P0 ;  /* 0x0000000115069824 */ /* 0x040fe200000e0686 */
[C---:B--2---:R-:W-:Y:S01]  /*5750*/  @!P1 LEA R22, P0, R14.reuse, R10, 0x1 ;  /* 0x0000000a0e169211 */ /* 0x044fe200078008ff */
[----:B------:R3:W-:Y:S01]  /*5760*/  @P2 STS.128 [R199+0x9000], RZ ;  /* 0x009000ffc7002388 */ /* 0x0007e20000000c00 */
[----:B------:R-:W-:Y:S02]  /*5770*/  IADD3.X R21, R21, UR23, RZ, P5, !PT ;  /* 0x0000001715157c10 */ /* 0x000fe4000affe4ff */
[----:B------:R-:W-:Y:S01]  /*5780*/  @!P1 LEA.HI.X R23, R14, R11, R6, 0x1, P0 ;  /* 0x0000000b0e179211 */ /* 0x000fe200000f0c06 */
[----:B------:R-:W-:Y:S01]  /*5790*/  @!PT LDS RZ, [RZ] ;  /* 0x00000000fffff984 */ /* 0x000fe20000000800 */
[----:B------:R-:W-:Y:S01]  /*57a0*/  @!PT LDS RZ, [RZ] ;  /* 0x00000000fffff984 */ /* 0x000fe20000000800 */
[----:B------:R-:W-:Y:S01]  /*57b0*/  @!PT LDS RZ, [RZ] ;  /* 0x00000000fffff984 */ /* 0x000fe20000000800 */
[----:B------:R3:W-:Y:S01]  /*57c0*/  @!P2 LDGSTS.E.BYPASS.LTC128B.128 [R199+0x9000], desc[UR24][R18.64+0x80] ;  /* 0x0900008012c7afae */ /* 0x0007e2000b901d58 */
[CC--:B------:R-:W-:Y:S02]  /*57d0*/  @!P4 IADD3 R6, P5, R12.reuse, R133.reuse, RZ ;  /* 0x000000850c06c210 */ /* 0x0c0fe40007fbe0ff */
        /* <DEDUP_REMOVED lines=33> */
.L_x_2137:
[----:B------:R-:W-:Y:S05]  /*59f0*/  BSYNC B0 ;  /* 0x0000000000007941 */ /* 0x000fea0003800000 */
.L_x_2136:
[----:B------:R-:W0:Y:S01]  /*5a00*/  LDGDEPBAR ;  /* 0x00000000000079af */ /* 0x000e220000000000 */
[----:B------:R-:W-:-:S04]  /*5a10*/  IADD3 R133, P0, R4, R133, RZ ;  /* 0x0000008504857210 */ /* 0x000fc80007f1e0ff */
[----:B------:R-:W-:-:S09]  /*5a20*/  IADD3.X R134, R15, R134, RZ, P0, !PT ;  /* 0x000000860f867210 */ /* 0x000fd200007fe4ff */
.L_x_2133:
[----:B-1-3--:R-:W-:Y:S01]  /*5a30*/  VIADD R2, R206, UR15 ;  /* 0x0000000fce027c36 */ /* 0x00afe20008000000 */
[----:B------:R-:W-:Y:S01]  /*5a40*/  ULDC UR18, c[0x0][0x2ec] ;  /* 0x0000bb0000127ab9 */ /* 0x000fe20000000800 */
[----:B------:R-:W-:Y:S01]  /*5a50*/  LEA R188, R0, UR4, 0x1 ;  /* 0x0000000400bc7c11 */ /* 0x000fe2000f8e08ff */
[----:B------:R-:W-:Y:S01]  /*5a60*/  ULDC.64 UR14, c[0x0][0x218] ;  /* 0x00008600000e7ab9 */ /* 0x000fe20000000a00 */
[C---:B------:R-:W-:Y:S01]  /*5a70*/  VIADD R6, R2.reuse, 0x1 ;  /* 0x0000000102067836 */ /* 0x040fe20000000000 */
[C---:B------:R-:W-:Y:S01]  /*5a80*/  ISETP.GE.AND P4, PT, R2.reuse, R204, PT ;  /* 0x000000cc0200720c */ /* 0x040fe20003f86270 */
[C---:B------:R-:W-:Y:S01]  /*5a90*/  VIADD R4, R2.reuse, 0x8 ;  /* 0x0000000802047836 */ /* 0x040fe20000000000 */
[C---:B------:R-:W-:Y:S01]  /*5aa0*/  ISETP.GE.AND P1, PT, R2.reuse, R202, PT ;  /* 0x000000ca0200720c */ /* 0x040fe20003f26270 */
[----:B------:R-:W-:Y:S01]  /*5ab0*/  VIADD R8, R2, 0x30 ;  /* 0x0000003002087836 */ /* 0x000fe20000000000 */
[C---:B------:R-:W-:Y:S01]  /*5ac0*/  ISETP.GE.AND P5, PT, R6.reuse, R204, PT ;  /* 0x000000cc0600720c */ /* 0x040fe20003fa6270 */
[----:B------:R-:W-:Y:S01]  /*5ad0*/  IMAD R186, R7, 0x2, R188 ;  /* 0x0000000207ba7824 */ /* 0x000fe200078e02bc */
[----:B------:R-:W-:Y:S01]  /*5ae0*/  ISETP.GE.AND P0, PT, R6, R202, PT ;  /* 0x000000ca0600720c */ /* 0x000fe20003f06270 */
[----:B------:R-:W-:Y:S01]  /*5af0*/  LDSM.16.MT88.4 R124, [R188+0xc000] ;  /* 0x00c00000bc7c783b */ /* 0x000fe20000004200 */
[-C--:B------:R-:W-:Y:S01]  /*5b00*/  ISETP.LT.OR P4, PT, R2, R205.reuse, P4 ;  /* 0x000000cd0200720c */ /* 0x080fe20002781670 */
[C---:B------:R-:W-:Y:S01]  /*5b10*/  IMAD R184, R5.reuse, 0x2, R186 ;  /* 0x0000000205b87824 */ /* 0x040fe200078e02ba */
[C---:B------:R-:W-:Y:S01]  /*5b20*/  ISETP.LT.OR P5, PT, R6.reuse, R205, P5 ;  /* 0x000000cd0600720c */ /* 0x040fe20002fa1670 */
[----:B------:R-:W-:Y:S01]  /*5b30*/  LDSM.16.MT88.4 R116, [R186+0xc000] ;  /* 0x00c00000ba74783b */ /* 0x000fe20000004200 */
[----:B------:R-:W-:Y:S01]  /*5b40*/  ISETP.LT.OR P0, PT, R6, R203, P0 ;  /* 0x000000cb0600720c */ /* 0x000fe20000701670 */
[----:B------:R-:W-:Y:S01]  /*5b50*/  VIADD R6, R2, 0x9 ;  /* 0x0000000902067836 */ /* 0x000fe20000000000 */
[----:B------:R-:W-:Y:S01]  /*5b60*/  FSEL R3, R48, -INF , !P4 ;  /* 0xff80000030037808 */ /* 0x000fe20006000000 */
[----:B------:R-:W-:Y:S01]  /*5b70*/  LDSM.16.MT88.4 R64, [R184+0xe000] ;  /* 0x00e00000b840783b */ /* 0x000fe20000004200 */
[C---:B------:R-:W-:Y:S01]  /*5b80*/  ISETP.GE.AND P2, PT, R4.reuse, R204, PT ;  /* 0x000000cc0400720c */ /* 0x040fe20003f46270 */
[----:B------:R-:W-:Y:S01]  /*5b90*/  IMAD R185, R5, 0x2, R188 ;  /* 0x0000000205b97824 */ /* 0x000fe200078e02bc */
[----:B------:R-:W-:Y:S01]  /*5ba0*/  ISETP.GE.AND P4, PT, R4, R202, PT ;  /* 0x000000ca0400720c */ /* 0x000fe20003f86270 */
[----:B------:R-:W-:Y:S01]  /*5bb0*/  LDSM.16.MT88.4 R80, [R186+0x10000] ;  /* 0x01000000ba50783b */ /* 0x000fe20000004200 */
[----:B------:R-:W-:-:S02]  /*5bc0*/  FSEL R55, R49, -INF , !P5 ;  /* 0xff80000031377808 */ /* 0x000fc40006800000 */
[----:B------:R-:W-:Y:S01]  /*5bd0*/  FSEL R51, R51, -INF , !P0 ;  /* 0xff80000033337808 */ /* 0x000fe20004000000 */
[----:B------:R-:W-:Y:S01]  /*5be0*/  LDSM.16.MT88.4 R88, [R185+0x10000] ;  /* 0x01000000b958783b */ /* 0x000fe20000004200 */
[C---:B------:R-:W-:Y:S02]  /*5bf0*/  ISETP.GE.AND P5, PT, R6.reuse, R204, PT ;  /* 0x000000cc0600720c */ /* 0x040fe40003fa6270 */
[----:B------:R-:W-:Y:S01]  /*5c00*/  ISETP.GE.AND P0, PT, R6, R202, PT ;  /* 0x000000ca0600720c */ /* 0x000fe20003f06270 */
[----:B------:R-:W-:Y:S01]  /*5c10*/  LDSM.16.MT88.4 R108, [R185+0xc000] ;  /* 0x00c00000b96c783b */ /* 0x000fe20000004200 */
[C---:B------:R-:W-:Y:S02]  /*5c20*/  ISETP.LT.OR P2, PT, R4.reuse, R205, P2 ;  /* 0x000000cd0400720c */ /* 0x040fe40001741670 */
[-C--:B------:R-:W-:Y:S01]  /*5c30*/  ISETP.LT.OR P4, PT, R4, R203.reuse, P4 ;  /* 0x000000cb0400720c */ /* 0x080fe20002781670 */
[C---:B------:R-:W-:Y:S01]  /*5c40*/  VIADD R4, R2.reuse, 0x10 ;  /* 0x0000001002047836 */ /* 0x040fe20000000000 */
[----:B------:R-:W-:Y:S01]  /*5c50*/  ISETP.LT.OR P1, PT, R2, R203, P1 ;  /* 0x000000cb0200720c */ /* 0x000fe20000f21670 */
[----:B------:R-:W-:Y:S01]  /*5c60*/  LDSM.16.MT88.4 R100, [R184+0xc000] ;  /* 0x00c00000b864783b */ /* 0x000fe20000004200 */
[----:B------:R-:W-:-:S02]  /*5c70*/  ISETP.LT.OR P5, PT, R6, R205, P5 ;  /* 0x000000cd0600720c */ /* 0x000fc40002fa1670 */
[----:B------:R-:W-:Y:S01]  /*5c80*/  ISETP.LT.OR P0, PT, R6, R203, P0 ;  /* 0x000000cb0600720c */ /* 0x000fe20000701670 */
[----:B------:R-:W-:Y:S01]  /*5c90*/  VIADD R6, R2, 0x11 ;  /* 0x0000001102067836 */ /* 0x000fe20000000000 */
[----:B------:R-:W-:Y:S01]  /*5ca0*/  FSEL R53, R50, -INF , !P1 ;  /* 0xff80000032357808 */ /* 0x000fe20004800000 */
[----:B------:R-:W-:Y:S01]  /*5cb0*/  LDSM.16.MT88.4 R136, [R184+0x10000] ;  /* 0x01000000b888783b */ /* 0x000fe20000004200 */
[----:B------:R-:W-:Y:S02]  /*5cc0*/  FSEL R57, R44, -INF , !P2 ;  /* 0xff8000002c397808 */ /* 0x000fe40005000000 */
[C---:B------:R-:W-:Y:S02]  /*5cd0*/  ISETP.GE.AND P1, PT, R4.reuse, R204, PT ;  /* 0x000000cc0400720c */ /* 0x040fe40003f26270 */
[----:B------:R-:W-:Y:S02]  /*5ce0*/  ISETP.GE.AND P2, PT, R4, R202, PT ;  /* 0x000000ca0400720c */ /* 0x000fe40003f46270 */
[----:B------:R-:W-:-:S02]  /*5cf0*/  FSEL R45, R45, -INF , !P5 ;  /* 0xff8000002d2d7808 */ /* 0x000fc40006800000 */
[----:B------:R-:W-:Y:S02]  /*5d00*/  FSEL R47, R47, -INF , !P0 ;  /* 0xff8000002f2f7808 */ /* 0x000fe40004000000 */
[C---:B------:R-:W-:Y:S02]  /*5d10*/  ISETP.GE.AND P5, PT, R6.reuse, R204, PT ;  /* 0x000000cc0600720c */ /* 0x040fe40003fa6270 */
[----:B------:R-:W-:Y:S02]  /*5d20*/  ISETP.GE.AND P0, PT, R6, R202, PT ;  /* 0x000000ca0600720c */ /* 0x000fe40003f06270 */
[C---:B------:R-:W-:Y:S02]  /*5d30*/  ISETP.LT.OR P1, PT, R4.reuse, R205, P1 ;  /* 0x000000cd0400720c */ /* 0x040fe40000f21670 */
[----:B------:R-:W-:Y:S01]  /*5d40*/  ISETP.LT.OR P2, PT, R4, R203, P2 ;  /* 0x000000cb0400720c */ /* 0x000fe20001741670 */
[----:B------:R-:W-:Y:S01]  /*5d50*/  VIADD R4, R2, 0x18 ;  /* 0x0000001802047836 */ /* 0x000fe20000000000 */
[----:B------:R-:W-:-:S02]  /*5d60*/  ISETP.LT.OR P5, PT, R6, R205, P5 ;  /* 0x000000cd0600720c */ /* 0x000fc40002fa1670 */
[----:B------:R-:W-:Y:S01]  /*5d70*/  ISETP.LT.OR P0, PT, R6, R203, P0 ;  /* 0x000000cb0600720c */ /* 0x000fe20000701670 */
[----:B------:R-:W-:Y:S01]  /*5d80*/  VIADD R6, R2, 0x19 ;  /* 0x0000001902067836 */ /* 0x000fe20000000000 */
[----:B------:R-:W-:Y:S02]  /*5d90*/  FSEL R49, R46, -INF , !P4 ;  /* 0xff8000002e317808 */ /* 0x000fe40006000000 */
        /* <DEDUP_REMOVED lines=14> */
[----:B------:R-:W-:Y:S01]  /*5e80*/  FSEL R19, R36, -INF , !P4 ;  /* 0xff80000024137808 */ /* 0x000fe20006000000 */
[----:B------:R-:W-:Y:S01]  /*5e90*/  LDSM.16.MT88.4 R40, [R188+0xe000] ;  /* 0x00e00000bc28783b */ /* 0x000fe20000004200 */
        /* <DEDUP_REMOVED lines=10> */
[----:B------:R-:W-:Y:S02]  /*5f40*/  ISETP.LT.OR P1, PT, R6, R203, P1 ;  /* 0x000000cb0600720c */ /* 0x000fe40000f21670 */
[----:B------:R-:W-:Y:S02]  /*5f50*/  FMNMX.FTZ R6, R3, R55, !PT ;  /* 0x0000003703067209 */ /* 0x000fe40007810000 */
[----:B------:R-:W-:Y:S02]  /*5f60*/  FSEL R9, R39, -INF , !P0 ;  /* 0xff80000027097808 */ /* 0x000fe40004000000 */
[C---:B------:R-:W-:Y:S02]  /*5f70*/  ISETP.GE.AND P0, PT, R4.reuse, R204, PT ;  /* 0x000000cc0400720c */ /* 0x040fe40003f06270 */
[----:B------:R-:W-:Y:S02]  /*5f80*/  FMNMX.FTZ R6, R57, R6, !PT ;  /* 0x0000000639067209 */ /* 0x000fe40007810000 */
[----:B------:R-:W-:-:S02]  /*5f90*/  ISETP.LT.OR P0, PT, R4, R205, P0 ;  /* 0x000000cd0400720c */ /* 0x000fc40000701670 */
[----:B------:R-:W-:Y:S02]  /*5fa0*/  FMNMX.FTZ R6, R45, R6, !PT ;  /* 0x000000062d067209 */ /* 0x000fe40007810000 */
[----:B------:R-:W-:Y:S02]  /*5fb0*/  FSEL R217, R34, -INF , !P4 ;  /* 0xff80000022d97808 */ /* 0x000fe40006000000 */
[----:B------:R-:W-:Y:S02]  /*5fc0*/  FSEL R223, R28, -INF , !P0 ;  /* 0xff8000001cdf7808 */ /* 0x000fe40004000000 */
[C---:B------:R-:W-:Y:S02]  /*5fd0*/  ISETP.GE.AND P4, PT, R8.reuse, R204, PT ;  /* 0x000000cc0800720c */ /* 0x040fe40003f86270 */
[----:B------:R-:W-:Y:S02]  /*5fe0*/  FMNMX.FTZ R6, R23, R6, !PT ;  /* 0x0000000617067209 */ /* 0x000fe40007810000 */
[----:B------:R-:W-:-:S02]  /*5ff0*/  ISETP.GE.AND P0, PT, R8, R202, PT ;  /* 0x000000ca0800720c */ /* 0x000fc40003f06270 */
[----:B------:R-:W-:Y:S01]  /*6000*/  FMNMX.FTZ R10, R21, R6, !PT ;  /* 0x00000006150a7209 */ /* 0x000fe20007810000 */
[----:B------:R-:W-:Y:S01]  /*6010*/  VIADD R6, R2, 0x31 ;  /* 0x0000003102067836 */ /* 0x000fe20000000000 */
[C---:B------:R-:W-:Y:S02]  /*6020*/  ISETP.LT.OR P4, PT, R8.reuse, R205, P4 ;  /* 0x000000cd0800720c */ /* 0x040fe40002781670 */
[----:B------:R-:W-:Y:S02]  /*6030*/  ISETP.LT.OR P0, PT, R8, R203, P0 ;  /* 0x000000cb0800720c */ /* 0x000fe40000701670 */
[----:B------:R-:W-:Y:S02]  /*6040*/  FSEL R225, R32, -INF , !P2 ;  /* 0xff80000020e17808 */ /* 0x000fe40005000000 */
[----:B------:R-:W-:Y:S02]  /*6050*/  FMNMX.FTZ R8, R53, R51, !PT ;  /* 0x0000003335087209 */ /* 0x000fe40007810000 */
[----:B------:R-:W-:-:S02]  /*6060*/  ISETP.GE.AND P2, PT, R4, R202, PT ;  /* 0x000000ca0400720c */ /* 0x000fc40003f46270 */
[----:B------:R-:W-:Y:S02]  /*6070*/  FMNMX.FTZ R10, R19, R10, !PT ;  /* 0x0000000a130a7209 */ /* 0x000fe40007810000 */
[----:B------:R-:W-:Y:S02]  /*6080*/  FMNMX.FTZ R8, R49, R8, !PT ;  /* 0x0000000831087209 */ /* 0x000fe40007810000 */
[----:B------:R-:W-:Y:S01]  /*6090*/  ISETP.LT.OR P2, PT, R4, R203, P2 ;  /* 0x000000cb0400720c */ /* 0x000fe20001741670 */
[----:B------:R-:W-:Y:S01]  /*60a0*/  VIADD R4, R2, 0x29 ;  /* 0x0000002902047836 */ /* 0x000fe20000000000 */
[----:B------:R-:W-:Y:S02]  /*60b0*/  FMNMX.FTZ R10, R17, R10, !PT ;  /* 0x0000000a110a7209 */ /* 0x000fe40007810000 */
[----:B------:R-:W-:Y:S02]  /*60c0*/  FMNMX.FTZ R8, R47, R8, !PT ;  /* 0x000000082f087209 */ /* 0x000fe40007810000 */
[----:B------:R-:W-:-:S02]  /*60d0*/  FSEL R171, R33, -INF , !P5 ;  /* 0xff80000021ab7808 */ /* 0x000fc40006800000 */
[C---:B------:R-:W-:Y:S02]  /*60e0*/  ISETP.GE.AND P5, PT, R4.reuse, R204, PT ;  /* 0x000000cc0400720c */ /* 0x040fe40003fa6270 */
[----:B------:R-:W-:Y:S02]  /*60f0*/  FMNMX.FTZ R10, R225, R10, !PT ;  /* 0x0000000ae10a7209 */ /* 0x000fe40007810000 */
[----:B------:R-:W-:Y:S02]  /*6100*/  FSEL R209, R35, -INF , !P1 ;  /* 0xff80000023d17808 */ /* 0x000fe40004800000 */
[----:B------:R-:W-:Y:S02]  /*6110*/  FMNMX.FTZ R8, R15, R8, !PT ;  /* 0x000000080f087209 */ /* 0x000fe40007810000 */
[C---:B------:R-:W-:Y:S02]  /*6120*/  ISETP.GE.AND P1, PT, R4.reuse, R202, PT ;  /* 0x000000ca0400720c */ /* 0x040fe40003f26270 */
[----:B------:R-:W-:-:S02]  /*6130*/  ISETP.LT.OR P5, PT, R4, R205, P5 ;  /* 0x000000cd0400720c */ /* 0x000fc40002fa1670 */
[----:B------:R-:W-:Y:S02]  /*6140*/  FMNMX.FTZ R10, R171, R10, !PT ;  /* 0x0000000aab0a7209 */ /* 0x000fe40007810000 */
[----:B------:R-:W-:Y:S02]  /*6150*/  FMNMX.FTZ R8, R13, R8, !PT ;  /* 0x000000080d087209 */ /* 0x000fe40007810000 */
[----:B------:R-:W-:Y:S01]  /*6160*/  ISETP.LT.OR P1, PT, R4, R203, P1 ;  /* 0x000000cb0400720c */ /* 0x000fe20000f21670 */
[----:B------:R-:W-:Y:S01]  /*6170*/  VIADD R4, R2, 0x38 ;  /* 0x0000003802047836 */ /* 0x000fe20000000000 */
[----:B------:R-:W-:Y:S01]  /*6180*/  FSEL R147, R30, -INF , !P2 ;  /* 0xff8000001e937808 */ /* 0x000fe20005000000 */
[----:B------:R-:W-:Y:S01]  /*6190*/  VIADD R2, R2, 0x39 ;  /* 0x0000003902027836 */ /* 0x000fe20000000000 */
[----:B------:R-:W-:Y:S02]  /*61a0*/  ISETP.GE.AND P2, PT, R6, R204, PT ;  /* 0x000000cc0600720c */ /* 0x000fe40003f46270 */
[----:B------:R-:W-:-:S02]  /*61b0*/  FSEL R207, R29, -INF , !P5 ;  /* 0xff8000001dcf7808 */ /* 0x000fc40006800000 */
[----:B------:R-:W-:Y:S02]  /*61c0*/  FMNMX.FTZ R10, R223, R10, !PT ;  /* 0x0000000adf0a7209 */ /* 0x000fe40007810000 */
[----:B------:R-:W-:Y:S02]  /*61d0*/  FMNMX.FTZ R8, R11, R8, !PT ;  /* 0x000000080b087209 */ /* 0x000fe40007810000 */
[----:B------:R-:W-:Y:S02]  /*61e0*/  ISETP.GE.AND P5, PT, R4, R204, PT ;  /* 0x000000cc0400720c */ /* 0x000fe40003fa6270 */
[----:B------:R-:W-:Y:S02]  /*61f0*/  FSEL R221, R24, -INF , !P4 ;  /* 0xff80000018dd7808 */ /* 0x000fe40006000000 */
[----:B------:R-:W-:Y:S02]  /*6200*/  ISETP.LT.OR P2, PT, R6, R205, P2 ;  /* 0x000000cd0600720c */ /* 0x000fe40001741670 */
[----:B------:R-:W-:-:S02]  /*6210*/  FMNMX.FTZ R10, R207, R10, !PT ;  /* 0x0000000acf0a7209 */ /* 0x000fc40007810000 */
[----:B------:R-:W-:Y:S02]  /*6220*/  FMNMX.FTZ R8, R9, R8, !PT ;  /* 0x0000000809087209 */ /* 0x000fe40007810000 */
[----:B------:R-:W-:Y:S02]  /*6230*/  ISETP.LT.OR P5, PT, R4, R205, P5 ;  /* 0x000000cd0400720c */ /* 0x000fe40002fa1670 */
[----:B------:R-:W-:Y:S02]  /*6240*/  FSEL R219, R25, -INF , !P2 ;  /* 0xff80000019db7808 */ /* 0x000fe40005000000 */
[----:B------:R-:W-:Y:S02]  /*6250*/  FMNMX.FTZ R10, R221, R10, !PT ;  /* 0x0000000add0a7209 */ /* 0x000fe40007810000 */
[----:B------:R-:W-:Y:S02]  /*6260*/  ISETP.GE.AND P4, PT, R2, R204, PT ;  /* 0x000000cc0200720c */ /* 0x000fe40003f86270 */
[----:B------:R-:W-:-:S02]  /*6270*/  FMNMX.FTZ R8, R217, R8, !PT ;  /* 0x00000008d9087209 */ /* 0x000fc40007810000 */
[----:B------:R-:W-:Y:S02]  /*6280*/  FSEL R151, R72, -INF , !P5 ;  /* 0xff80000048977808 */ /* 0x000fe40006800000 */
[----:B------:R-:W-:Y:S02]  /*6290*/  FMNMX.FTZ R10, R219, R10, !PT ;  /* 0x0000000adb0a7209 */ /* 0x000fe40007810000 */
[----:B------:R-:W-:Y:S02]  /*62a0*/  ISETP.LT.OR P4, PT, R2, R205, P4 ;  /* 0x000000cd0200720c */ /* 0x000fe40002781670 */
[----:B------:R-:W-:Y:S02]  /*62b0*/  FMNMX.FTZ R8, R209, R8, !PT ;  /* 0x00000008d1087209 */ /* 0x000fe40007810000 */
[----:B------:R-:W-:Y:S02]  /*62c0*/  FSEL R145, R31, -INF , !P1 ;  /* 0xff8000001f917808 */ /* 0x000fe40004800000 */
[----:B------:R-:W-:-:S02]  /*62d0*/  FMNMX.FTZ R12, R151, R10, !PT ;  /* 0x0000000a970c7209 */ /* 0x000fc40007810000 */
[-C--:B------:R-:W-:Y:S02]  /*62e0*/  ISETP.GE.AND P1, PT, R4, R202.reuse, PT ;  /* 0x000000ca0400720c */ /* 0x080fe40003f26270 */
[----:B------:R-:W-:Y:S02]  /*62f0*/  FSEL R149, R73, -INF , !P4 ;  /* 0xff80000049957808 */ /* 0x000fe40006000000 */
[----:B------:R-:W-:Y:S02]  /*6300*/  ISETP.GE.AND P2, PT, R6, R202, PT ;  /* 0x000000ca0600720c */ /* 0x000fe40003f46270 */
[----:B------:R-:W-:Y:S02]  /*6310*/  FMNMX.FTZ R10, R147, R8, !PT ;  /* 0x00000008930a7209 */ /* 0x000fe40007810000 */
[----:B------:R-:W-:Y:S02]  /*6320*/  ISETP.LT.OR P1, PT, R4, R203, P1 ;  /* 0x000000cb0400720c */ /* 0x000fe40000f21670 */
[----:B------:R-:W-:-:S02]  /*6330*/  FMNMX.FTZ R8, R149, R12, !PT ;  /* 0x0000000c95087209 */ /* 0x000fc40007810000 */
[----:B------:R-:W-:Y:S02]  /*6340*/  ISETP.LT.OR P2, PT, R6, R203, P2 ;  /* 0x000000cb0600720c */ /* 0x000fe40001741670 */
[----:B------:R-:W-:Y:S01]  /*6350*/  FSEL R143, R26, -INF , !P0 ;  /* 0xff8000001a8f7808 */ /* 0x000fe20004000000 */
[----:B------:R-:W1:Y:S01]  /*6360*/  SHFL.BFLY PT, R25, R8, 0x2, 0x1f ;  /* 0x0c401f0008197f89 */ /* 0x000e6200000e0000 */
[----:B------:R-:W-:Y:S02]  /*6370*/  FMNMX.FTZ R4, R145, R10, !PT ;  /* 0x0000000a91047209 */ /* 0x000fe40007810000 */
[----:B------:R-:W-:Y:S02]  /*6380*/  ISETP.GE.AND P0, PT, R2, R202, PT ;  /* 0x000000ca0200720c */ /* 0x000fe40003f06270 */
[----:B------:R-:W-:Y:S02]  /*6390*/  FSEL R141, R27, -INF , !P2 ;  /* 0xff8000001b8d7808 */ /* 0x000fe40005000000 */
[----:B------:R-:W-:-:S02]  /*63a0*/  FMNMX.FTZ R4, R143, R4, !PT ;  /* 0x000000048f047209 */ /* 0x000fc40007810000 */
[----:B------:R-:W-:Y:S02]  /*63b0*/  ISETP.LT.OR P0, PT, R2, R203, P0 ;  /* 0x000000cb0200720c */ /* 0x000fe40000701670 */
[----:B------:R-:W-:Y:S02]  /*63c0*/  FSEL R213, R74, -INF , !P1 ;  /* 0xff8000004ad57808 */ /* 0x000fe40004800000 */
[----:B------:R-:W-:Y:S02]  /*63d0*/  FMNMX.FTZ R4, R141, R4, !PT ;  /* 0x000000048d047209 */ /* 0x000fe40007810000 */
[----:B------:R-:W-:Y:S02]  /*63e0*/  FSEL R211, R75, -INF , !P0 ;  /* 0xff8000004bd37808 */ /* 0x000fe40004000000 */
[----:B------:R-:W-:Y:S01]  /*63f0*/  FMNMX.FTZ R4, R213, R4, !PT ;  /* 0x00000004d5047209 */ /* 0x000fe20007810000 */
[----:B------:R-:W-:Y:S03]  /*6400*/  LDSM.16.MT88.4 R72, [R188+0x10000] ;  /* 0x01000000bc48783b */ /* 0x000fe60000004200 */
[----:B------:R-:W-:-:S02]  /*6410*/  FMNMX.FTZ R29, R211, R4, !PT ;  /* 0x00000004d31d7209 */ /* 0x000fc40007810000 */
[----:B------:R-:W-:Y:S01]  /*6420*/  LDSM.16.MT88.4 R4, [R186+0xe800] ;  /* 0x00e80000ba04783b */ /* 0x000fe20000004200 */
[----:B-1----:R-:W-:-:S03]  /*6430*/  FMNMX.FTZ R27, R8, R25, !PT ;  /* 0x00000019081b7209 */ /* 0x002fc60007810000 */
[----:B------:R-:W1:Y:S04]  /*6440*/  SHFL.BFLY PT, R2, R29, 0x2, 0x1f ;  /* 0x0c401f001d027f89 */ /* 0x000e6800000e0000 */
[----:B------:R-:W2:Y:S01]  /*6450*/  SHFL.BFLY PT, R132, R27, 0x1, 0x1f ;  /* 0x0c201f001b847f89 */ /* 0x000ea200000e0000 */
[----:B-1----:R-:W-:-:S03]  /*6460*/  FMNMX.FTZ R25, R29, R2, !PT ;  /* 0x000000021d197209 */ /* 0x002fc60007810000 */
[----:B------:R-:W-:Y:S01]  /*6470*/  LDSM.16.MT88.4 R28, [R185+0xc800] ;  /* 0x00c80000b91c783b */ /* 0x000fe20000004200 */
[----:B--2---:R-:W-:-:S03]  /*6480*/  FMNMX.FTZ R132, R27, R132, !PT ;  /* 0x000000841b847209 */ /* 0x004fc60007810000 */
[----:B------:R-:W1:Y:S01]  /*6490*/  SHFL.BFLY PT, R2, R25, 0x1, 0x1f ;  /* 0x0c201f0019027f89 */ /* 0x000e6200000e0000 */
[C---:B------:R-:W-:Y:S01]  /*64a0*/  FSETP.NEU.FTZ.AND P0, PT, R132.reuse, -INF , PT ;  /* 0xff8000008400780b */ /* 0x040fe20003f1d000 */
[----:B------:R-:W-:-:S05]  /*64b0*/  FMUL.FTZ R140, R132, UR18 ;  /* 0x00000012848c7c20 */ /* 0x000fca0008410000 */
[----:B------:R-:W-:-:S05]  /*64c0*/  FSEL R140, R140, RZ, P0 ;  /* 0x000000ff8c8c7208 */ /* 0x000fca0000000000 */
[--C-:B------:R-:W-:Y:S01]  /*64d0*/  FFMA.FTZ R167, R3, UR18, -R140.reuse ;  /* 0x0000001203a77c23 */ /* 0x100fe2000801088c */
[--C-:B------:R-:W-:Y:S01]  /*64e0*/  FFMA.FTZ R162, R55, UR18, -R140.reuse ;  /* 0x0000001237a27c23 */ /* 0x100fe2000801088c */
[--C-:B------:R-:W-:Y:S01]  /*64f0*/  FFMA.FTZ R165, R57, UR18, -R140.reuse ;  /* 0x0000001239a57c23 */ /* 0x100fe2000801088c */
[--C-:B------:R-:W-:Y:S01]  /*6500*/  FFMA.FTZ R158, R45, UR18, -R140.reuse ;  /* 0x000000122d9e7c23 */ /* 0x100fe2000801088c */
[--C-:B------:R-:W-:Y:S01]  /*6510*/  FFMA.FTZ R157, R19, UR18, -R140.reuse ;  /* 0x00000012139d7c23 */ /* 0x100fe2000801088c */
[--C-:B------:R-:W-:Y:S01]  /*6520*/  FFMA.FTZ R0, R17, UR18, -R140.reuse ;  /* 0x0000001211007c23 */ /* 0x100fe2000801088c */
[----:B------:R-:W-:Y:S01]  /*6530*/  MUFU.EX2 R167, R167 ;  /* 0x000000a700a77308 */ /* 0x000fe20000000800 */
[----:B------:R-:W-:Y:S01]  /*6540*/  LDSM.16.MT88.4 R16, [R188+0xc800] ;  /* 0x00c80000bc10783b */ /* 0x000fe20000004200 */
[--C-:B------:R-:W-:Y:S01]  /*6550*/  FFMA.FTZ R161, R23, UR18, -R140.reuse ;  /* 0x0000001217a17c23 */ /* 0x100fe2000801088c */
[--C-:B------:R-:W-:Y:S01]  /*6560*/  FFMA.FTZ R156, R21, UR18, -R140.reuse ;  /* 0x00000012159c7c23 */ /* 0x100fe2000801088c */
[--C-:B------:R-:W-:Y:S01]  /*6570*/  FFMA.FTZ R166, R225, UR18, -R140.reuse ;  /* 0x00000012e1a67c23 */ /* 0x100fe2000801088c */
[----:B-1----:R-:W-:Y:S01]  /*6580*/  FMNMX.FTZ R3, R25, R2, !PT ;  /* 0x0000000219037209 */ /* 0x002fe20007810000 */
[--C-:B------:R-:W-:Y:S01]  /*6590*/  FFMA.FTZ R171, R171, UR18, -R140.reuse ;  /* 0x00000012abab7c23 */ /* 0x100fe2000801088c */
[--C-:B------:R-:W-:Y:S01]  /*65a0*/  FFMA.FTZ R168, R223, UR18, -R140.reuse ;  /* 0x00000012dfa87c23 */ /* 0x100fe2000801088c */
[----:B------:R-:W1:Y:S01]  /*65b0*/  MUFU.EX2 R162, R162 ;  /* 0x000000a200a27308 */ /* 0x000e620000000800 */
[C---:B------:R-:W-:Y:S01]  /*65c0*/  FSETP.NEU.FTZ.AND P0, PT, R3.reuse, -INF , PT ;  /* 0xff8000000300780b */ /* 0x040fe20003f1d000 */
[----:B------:R-:W-:Y:S01]  /*65d0*/  FMUL.FTZ R210, R3, UR18 ;  /* 0x0000001203d27c20 */ /* 0x000fe20008410000 */
[--C-:B------:R-:W-:Y:S01]  /*65e0*/  FFMA.FTZ R207, R207, UR18, -R140.reuse ;  /* 0x00000012cfcf7c23 */ /* 0x100fe2000801088c */
[----:B------:R-:W-:Y:S01]  /*65f0*/  LDSM.16.MT88.4 R56, [R185+0xe000] ;  /* 0x00e00000b938783b */ /* 0x000fe20000004200 */
[--C-:B------:R-:W-:Y:S01]  /*6600*/  FFMA.FTZ R214, R221, UR18, -R140.reuse ;  /* 0x00000012ddd67c23 */ /* 0x100fe2000801088c */
[--C-:B------:R-:W-:Y:S01]  /*6610*/  FFMA.FTZ R219, R219, UR18, -R140.reuse ;  /* 0x00000012dbdb7c23 */ /* 0x100fe2000801088c */
[----:B------:R-:W-:Y:S01]  /*6620*/  FSEL R210, R210, RZ, P0 ;  /* 0x000000ffd2d27208 */ /* 0x000fe20000000000 */
[----:B------:R-:W-:Y:S01]  /*6630*/  MUFU.EX2 R165, R165 ;  /* 0x000000a500a57308 */ /* 0x000fe20000000800 */
[----:B------:R-:W-:Y:S01]  /*6640*/  LDSM.16.MT88.4 R24, [R184+0xc800] ;  /* 0x00c80000b818783b */ /* 0x000fe20000004200 */
[--C-:B------:R-:W-:Y:S01]  /*6650*/  FFMA.FTZ R216, R151, UR18, -R140.reuse ;  /* 0x0000001297d87c23 */ /* 0x100fe2000801088c */
[----:B------:R-:W-:Y:S01]  /*6660*/  FFMA.FTZ R221, R149, UR18, -R140 ;  /* 0x0000001295dd7c23 */ /* 0x000fe2000801088c */
[--C-:B------:R-:W-:Y:S01]  /*6670*/  FFMA.FTZ R164, R53, UR18, -R210.reuse ;  /* 0x0000001235a47c23 */ /* 0x100fe200080108d2 */
[--C-:B------:R-:W-:Y:S01]  /*6680*/  FFMA.FTZ R169, R51, UR18, -R210.reuse ;  /* 0x0000001233a97c23 */ /* 0x100fe200080108d2 */
[--C-:B------:R-:W-:Y:S01]  /*6690*/  FFMA.FTZ R163, R49, UR18, -R210.reuse ;  /* 0x0000001231a37c23 */ /* 0x100fe200080108d2 */
[--C-:B------:R-:W-:Y:S01]  /*66a0*/  FFMA.FTZ R160, R47, UR18, -R210.reuse ;  /* 0x000000122fa07c23 */ /* 0x100fe200080108d2 */
[----:B------:R-:W2:Y:S01]  /*66b0*/  MUFU.EX2 R158, R158 ;  /* 0x0000009e009e7308 */ /* 0x000ea20000000800 */
[--C-:B------:R-:W-:Y:S01]  /*66c0*/  FFMA.FTZ R159, R15, UR18, -R210.reuse ;  /* 0x000000120f9f7c23 */ /* 0x100fe200080108d2 */
[--C-:B------:R-:W-:Y:S01]  /*66d0*/  FFMA.FTZ R154, R13, UR18, -R210.reuse ;  /* 0x000000120d9a7c23 */ /* 0x100fe200080108d2 */
[--C-:B------:R-:W-:Y:S01]  /*66e0*/  FFMA.FTZ R155, R11, UR18, -R210.reuse ;  /* 0x000000120b9b7c23 */ /* 0x100fe200080108d2 */
[--C-:B------:R-:W-:Y:S01]  /*66f0*/  FFMA.FTZ R2, R9, UR18, -R210.reuse ;  /* 0x0000001209027c23 */ /* 0x100fe200080108d2 */
[----:B------:R-:W-:Y:S01]  /*6700*/  LDSM.16.MT88.4 R12, [R186+0xc800] ;  /* 0x00c80000ba0c783b */ /* 0x000fe20000004200 */
[----:B-1----:R-:W-:Y:S01]  /*6710*/  F2FP.BF16.F32.PACK_AB R96, R162, R167 ;  /* 0x000000a7a260723e */ /* 0x002fe200000010ff */
[--C-:B------:R-:W-:Y:S01]  /*6720*/  FFMA.FTZ R170, R217, UR18, -R210.reuse ;  /* 0x00000012d9aa7c23 */ /* 0x100fe200080108d2 */
[----:B------:R-:W-:Y:S01]  /*6730*/  MUFU.EX2 R164, R164 ;  /* 0x000000a400a47308 */ /* 0x000fe20000000800 */
[----:B------:R-:W-:Y:S01]  /*6740*/  LDSM.16.MT88.4 R8, [R188+0xe800] ;  /* 0x00e80000bc08783b */ /* 0x000fe20000004200 */
[--C-:B------:R-:W-:Y:S01]  /*6750*/  FFMA.FTZ R209, R209, UR18, -R210.reuse ;  /* 0x00000012d1d17c23 */ /* 0x100fe200080108d2 */
[--C-:B------:R-:W-:Y:S01]  /*6760*/  FFMA.FTZ R208, R147, UR18, -R210.reuse ;  /* 0x0000001293d07c23 */ /* 0x100fe200080108d2 */
[--C-:B------:R-:W-:Y:S01]  /*6770*/  FFMA.FTZ R217, R145, UR18, -R210.reuse ;  /* 0x0000001291d97c23 */ /* 0x100fe200080108d2 */
[----:B------:R-:W1:Y:S01]  /*6780*/  LDSM.16.MT88.4 R48, [R186+0xe000] ;  /* 0x00e00000ba30783b */ /* 0x000e620000004200 */
[--C-:B------:R-:W-:Y:S01]  /*6790*/  FFMA.FTZ R218, R143, UR18, -R210.reuse ;  /* 0x000000128fda7c23 */ /* 0x100fe200080108d2 */
[--C-:B------:R-:W-:Y:S01]  /*67a0*/  FFMA.FTZ R223, R141, UR18, -R210.reuse ;  /* 0x000000128ddf7c23 */ /* 0x100fe200080108d2 */
[----:B------:R-:W3:Y:S01]  /*67b0*/  MUFU.EX2 R169, R169 ;  /* 0x000000a900a97308 */ /* 0x000ee20000000800 */
[C---:B--2---:R-:W-:Y:S01]  /*67c0*/  F2FP.BF16.F32.PACK_AB R98, R158.reuse, R165 ;  /* 0x000000a59e62723e */ /* 0x044fe200000010ff */
[----:B------:R-:W-:Y:S01]  /*67d0*/  LDSM.16.MT88.4 R20, [R185+0xe800] ;  /* 0x00e80000b914783b */ /* 0x000fe20000004200 */
[--C-:B------:R-:W-:Y:S01]  /*67e0*/  FFMA.FTZ R213, R213, UR18, -R210.reuse ;  /* 0x00000012d5d57c23 */ /* 0x100fe200080108d2 */
[----:B------:R-:W-:Y:S01]  /*67f0*/  FFMA.FTZ R220, R211, UR18, -R210 ;  /* 0x00000012d3dc7c23 */ /* 0x000fe200080108d2 */
[----:B------:R-:W-:Y:S01]  /*6800*/  FADD.FTZ R162, R167, R162 ;  /* 0x000000a2a7a27221 */ /* 0x000fe20000010000 */
[----:B------:R-:W-:Y:S01]  /*6810*/  LDSM.16.MT88.4 R148, [R184+0x11000] ;  /* 0x01100000b894783b */ /* 0x000fe20000004200 */
[----:B------:R-:W-:Y:S01]  /*6820*/  LEA R210, P0, R133, UR14, 0x1 ;  /* 0x0000000e85d27c11 */ /* 0x000fe2000f8008ff */
[----:B------:R-:W-:Y:S01]  /*6830*/  MUFU.EX2 R163, R163 ;  /* 0x000000a300a37308 */ /* 0x000fe20000000800 */
[----:B------:R-:W-:Y:S01]  /*6840*/  FADD.FTZ R165, R165, R162 ;  /* 0x000000a2a5a57221 */ /* 0x000fe20000010000 */
[----:B------:R-:W-:Y:S03]  /*6850*/  LDSM.16.MT88.4 R140, [R188+0xd800] ;  /* 0x00d80000bc8c783b */ /* 0x000fe60000004200 */
[----:B------:R-:W-:-:S03]  /*6860*/  FADD.FTZ R158, R158, R165 ;  /* 0x000000a59e9e7221 */ /* 0x000fc60000010000 */
[----:B------:R-:W2:Y:S01]  /*6870*/  MUFU.EX2 R160, R160 ;  /* 0x000000a000a07308 */ /* 0x000ea20000000800 */
[----:B---3--:R-:W-:Y:S01]  /*6880*/  F2FP.BF16.F32.PACK_AB R97, R169, R164 ;  /* 0x000000a4a961723e */ /* 0x008fe200000010ff */
[----:B------:R-:W-:-:S06]  /*6890*/  FADD.FTZ R164, R164, R169 ;  /* 0x000000a9a4a47221 */ /* 0x000fcc0000010000 */
[----:B------:R-:W-:Y:S08]  /*68a0*/  MUFU.EX2 R161, R161 ;  /* 0x000000a100a17308 */ /* 0x000ff00000000800 */
[----:B------:R-:W3:Y:S01]  /*68b0*/  MUFU.EX2 R156, R156 ;  /* 0x0000009c009c7308 */ /* 0x000ee20000000800 */
[----:B--2---:R-:W-:Y:S01]  /*68c0*/  F2FP.BF16.F32.PACK_AB R99, R160, R163 ;  /* 0x000000a3a063723e */ /* 0x004fe200000010ff */
[----:B------:R-:W-:-:S04]  /*68d0*/  FADD.FTZ R163, R163, R164 ;  /* 0x000000a4a3a37221 */ /* 0x000fc80000010000 */
[----:B------:R-:W-:Y:S02]  /*68e0*/  FADD.FTZ R160, R160, R163 ;  /* 0x000000a3a0a07221 */ /* 0x000fe40000010000 */
[C---:B------:R-:W-:Y:S01]  /*68f0*/  HMMA.16816.F32.BF16 R128, R96.reuse, R124, RZ ;  /* 0x0000007c6080723c */ /* 0x040fe200000418ff */
[----:B------:R-:W-:Y:S05]  /*6900*/  MUFU.EX2 R157, R157 ;  /* 0x0000009d009d7308 */ /* 0x000fea0000000800 */
[C---:B------:R-:W-:Y:S03]  /*6910*/  HMMA.16816.F32.BF16 R120, R96.reuse, R116, RZ ;  /* 0x000000746078723c */ /* 0x040fe600000418ff */
[----:B------:R-:W2:Y:S01]  /*6920*/  MUFU.EX2 R0, R0 ;  /* 0x0000000000007308 */ /* 0x000ea20000000800 */
        /* <DEDUP_REMOVED lines=8> */
[----:B--2---:R-:W-:Y:S01]  /*69b0*/  F2FP.BF16.F32.PACK_AB R34, R0, R157 ;  /* 0x0000009d0022723e */ /* 0x004fe200000010ff */
[----:B------:R-:W-:-:S03]  /*69c0*/  FADD.FTZ R157, R157, R156 ;  /* 0x0000009c9d9d7221 */ /* 0x000fc60000010000 */
[C---:B------:R-:W-:Y:S01]  /*69d0*/  HMMA.16816.F32.BF16 R40, R96.reuse, R42, RZ ;  /* 0x0000002a6028723c */ /* 0x040fe200000418ff */
[----:B------:R-:W-:Y:S02]  /*69e0*/  FADD.FTZ R157, R0, R157 ;  /* 0x0000009d009d7221 */ /* 0x000fe40000010000 */
[----:B------:R-:W-:Y:S03]  /*69f0*/  MUFU.EX2 R155, R155 ;  /* 0x0000009b009b7308 */ /* 0x000fe60000000800 */
[C---:B-1----:R-:W-:Y:S05]  /*6a00*/  HMMA.16816.F32.BF16 R44, R96.reuse, R48, RZ ;  /* 0x00000030602c723c */ /* 0x042fea00000418ff */
        /* <DEDUP_REMOVED lines=17> */
[----:B------:R-:W3:Y:S01]  /*6b20*/  MUFU.EX2 R207, R207 ;  /* 0x000000cf00cf7308 */ /* 0x000ee20000000800 */
[C---:B-1----:R-:W-:Y:S01]  /*6b30*/  F2FP.BF16.F32.PACK_AB R144, R171.reuse, R166 ;  /* 0x000000a6ab90723e */ /* 0x042fe200000010ff */
[----:B------:R-:W-:Y:S01]  /*6b40*/  FADD.FTZ R166, R166, R157 ;  /* 0x0000009da6a67221 */ /* 0x000fe20000010000 */
[----:B------:R-:W-:Y:S03]  /*6b50*/  HMMA.16816.F32.BF16 R120, R32, R12, R120 ;  /* 0x0000000c2078723c */ /* 0x000fe60000041878 */
[----:B------:R-:W-:-:S02]  /*6b60*/  FADD.FTZ R171, R171, R166 ;  /* 0x000000a6abab7221 */ /* 0x000fc40000010000 */
[----:B------:R-:W-:Y:S01]  /*6b70*/  MUFU.EX2 R170, R170 ;  /* 0x000000aa00aa7308 */ /* 0x000fe20000000800 */
[C---:B------:R-:W-:Y:S01]  /*6b80*/  HMMA.16816.F32.BF16 R116, R32.reuse, R14, R116 ;  /* 0x0000000e2074723c */ /* 0x040fe20000041874 */
[----:B------:R-:W1:Y:S05]  /*6b90*/  LDSM.16.MT88.4 R12, [R188+0x10800] ;  /* 0x01080000bc0c783b */ /* 0x000e6a0000004200 */
[----:B------:R-:W-:Y:S01]  /*6ba0*/  HMMA.16816.F32.BF16 R36, R32, R8, R36 ;  /* 0x000000082024723c */ /* 0x000fe20000041824 */
[----:B------:R-:W4:Y:S01]  /*6bb0*/  MUFU.EX2 R209, R209 ;  /* 0x000000d100d17308 */ /* 0x000f220000000800 */
[----:B---3--:R-:W-:Y:S01]  /*6bc0*/  F2FP.BF16.F32.PACK_AB R146, R207, R168 ;  /* 0x000000a8cf92723e */ /* 0x008fe200000010ff */
[----:B------:R-:W-:-:S03]  /*6bd0*/  FADD.FTZ R168, R168, R171 ;  /* 0x000000aba8a87221 */ /* 0x000fc60000010000 */
[----:B------:R-:W-:Y:S01]  /*6be0*/  HMMA.16816.F32.BF16 R40, R32, R10, R40 ;  /* 0x0000000a2028723c */ /* 0x000fe20000041828 */
[----:B------:R-:W3:Y:S01]  /*6bf0*/  LDSM.16.MT88.4 R8, [R186+0x10800] ;  /* 0x01080000ba08783b */ /* 0x000ee20000004200 */
[----:B------:R-:W-:Y:S01]  /*6c00*/  FADD.FTZ R207, R207, R168 ;  /* 0x000000a8cfcf7221 */ /* 0x000fe20000010000 */
[----:B------:R-:W-:Y:S03]  /*6c10*/  MUFU.EX2 R208, R208 ;  /* 0x000000d000d07308 */ /* 0x000fe60000000800 */
[C---:B------:R-:W-:Y:S05]  /*6c20*/  HMMA.16816.F32.BF16 R64, R96.reuse, R66, RZ ;  /* 0x000000426040723c */ /* 0x040fea00000418ff */
[----:B------:R-:W5:Y:S01]  /*6c30*/  MUFU.EX2 R217, R217 ;  /* 0x000000d900d97308 */ /* 0x000f620000000800 */
[----:B------:R-:W-:Y:S01]  /*6c40*/  HMMA.16816.F32.BF16 R72, R96, R74, RZ ;  /* 0x0000004a6048723c */ /* 0x000fe200000418ff */
[----:B----4-:R-:W-:Y:S01]  /*6c50*/  F2FP.BF16.F32.PACK_AB R145, R209, R170 ;  /* 0x000000aad191723e */ /* 0x010fe200000010ff */
[----:B------:R-:W-:-:S04]  /*6c60*/  FADD.FTZ R170, R170, R155 ;  /* 0x0000009baaaa7221 */ /* 0x000fc80000010000 */
[----:B------:R-:W-:Y:S01]  /*6c70*/  HMMA.16816.F32.BF16 R80, R96, R82, RZ ;  /* 0x000000526050723c */ /* 0x000fe200000418ff */
[----:B------:R-:W-:Y:S01]  /*6c80*/  MUFU.EX2 R214, R214 ;  /* 0x000000d600d67308 */ /* 0x000fe20000000800 */
[----:B------:R-:W-:-:S04]  /*6c90*/  FADD.FTZ R209, R209, R170 ;  /* 0x000000aad1d17221 */ /* 0x000fc80000010000 */
[C---:B------:R-:W-:Y:S03]  /*6ca0*/  HMMA.16816.F32.BF16 R44, R32.reuse, R4, R44 ;  /* 0x00000004202c723c */ /* 0x040fe6000004182c */
[----:B------:R-:W4:Y:S01]  /*6cb0*/  MUFU.EX2 R219, R219 ;  /* 0x000000db00db7308 */ /* 0x000f220000000800 */
[----:B-----5:R-:W-:Y:S01]  /*6cc0*/  F2FP.BF16.F32.PACK_AB R147, R217, R208 ;  /* 0x000000d0d993723e */ /* 0x020fe200000010ff */
[----:B------:R-:W-:Y:S01]  /*6cd0*/  FADD.FTZ R208, R208, R209 ;  /* 0x000000d1d0d07221 */ /* 0x000fe20000010000 */
[C---:B------:R-:W-:Y:S01]  /*6ce0*/  HMMA.16816.F32.BF16 R48, R32.reuse, R6, R48 ;  /* 0x000000062030723c */ /* 0x040fe20000041830 */
[----:B------:R-:W-:Y:S01]  /*6cf0*/  LDSM.16.MT88.4 R4, [R185+0x10800] ;  /* 0x01080000b904783b */ /* 0x000fe20000004200 */
[----:B------:R-:W-:Y:S01]  /*6d00*/  LEA.HI.X R209, R133, UR15, R134, 0x1, P0 ;  /* 0x0000000f85d17c11 */ /* 0x000fe200080f0c86 */
[----:B------:R-:W-:Y:S02]  /*6d10*/  FADD.FTZ R217, R217, R208 ;  /* 0x000000d0d9d97221 */ /* 0x000fe40000010000 */
[----:B------:R-:W-:Y:S01]  /*6d20*/  MUFU.EX2 R216, R216 ;  /* 0x000000d800d87308 */ /* 0x000fe20000000800 */
[C---:B--2---:R-:W-:Y:S06]  /*6d30*/  HMMA.16816.F32.BF16 R60, R32.reuse, R16, R60 ;  /* 0x00000010203c723c */ /* 0x044fec000004183c */
[C---:B------:R-:W-:Y:S01]  /*6d40*/  HMMA.16816.F32.BF16 R64, R32.reuse, R18, R64 ;  /* 0x000000122040723c */ /* 0x040fe20000041840 */
[----:B------:R-:W2:Y:S01]  /*6d50*/  LDSM.16.MT88.4 R16, [R188+0xd000] ;  /* 0x00d00000bc10783b */ /* 0x000ea20000004200 */
[----:B------:R-:W-:Y:S04]  /*6d60*/  MUFU.EX2 R221, R221 ;  /* 0x000000dd00dd7308 */ /* 0x000fe80000000800 */
[C---:B-1----:R-:W-:Y:S04]  /*6d70*/  HMMA.16816.F32.BF16 R68, R32.reuse, R12, R68 ;  /* 0x0000000c2044723c */ /* 0x042fe80000041844 */
[----:B------:R-:W-:Y:S02]  /*6d80*/  MUFU.EX2 R218, R218 ;  /* 0x000000da00da7308 */ /* 0x000fe40000000800 */
[C---:B------:R-:W-:Y:S01]  /*6d90*/  HMMA.16816.F32.BF16 R72, R32.reuse, R14, R72 ;  /* 0x0000000e2048723c */ /* 0x040fe20000041848 */
[----:B------:R-:W1:Y:S05]  /*6da0*/  LDSM.16.MT88.4 R12, [R186+0xd000] ;  /* 0x00d00000ba0c783b */ /* 0x000e6a0000004200 */
[C---:B---3--:R-:W-:Y:S01]  /*6db0*/  HMMA.16816.F32.BF16 R76, R32.reuse, R8, R76 ;  /* 0x00000008204c723c */ /* 0x048fe2000004184c */
[----:B------:R-:W3:Y:S05]  /*6dc0*/  MUFU.EX2 R223, R223 ;  /* 0x000000df00df7308 */ /* 0x000eea0000000800 */
[----:B------:R-:W-:Y:S01]  /*6dd0*/  HMMA.16816.F32.BF16 R80, R32, R10, R80 ;  /* 0x0000000a2050723c */ /* 0x000fe20000041850 */
[----:B------:R-:W5:Y:S02]  /*6de0*/  LDSM.16.MT88.4 R8, [R188+0xf000] ;  /* 0x00f00000bc08783b */ /* 0x000f640000004200 */
[----:B------:R-:W-:Y:S03]  /*6df0*/  MUFU.EX2 R213, R213 ;  /* 0x000000d500d57308 */ /* 0x000fe60000000800 */
[C---:B------:R-:W-:Y:S05]  /*6e00*/  HMMA.16816.F32.BF16 R84, R96.reuse, R88, RZ ;  /* 0x000000586054723c */ /* 0x040fea00000418ff */
[----:B------:R-:W3:Y:S01]  /*6e10*/  MUFU.EX2 R220, R220 ;  /* 0x000000dc00dc7308 */ /* 0x000ee20000000800 */
[----:B------:R-:W-:Y:S06]  /*6e20*/  HMMA.16816.F32.BF16 R88, R96, R90, RZ ;  /* 0x0000005a6058723c */ /* 0x000fec00000418ff */
[C---:B--2---:R-:W-:Y:S06]  /*6e30*/  HMMA.16816.F32.BF16 R128, R144.reuse, R16, R128 ;  /* 0x000000109080723c */ /* 0x044fec0000041880 */
[----:B------:R-:W-:Y:S01]  /*6e40*/  HMMA.16816.F32.BF16 R124, R144, R18, R124 ;  /* 0x00000012907c723c */ /* 0x000fe2000004187c */
[----:B------:R-:W-:Y:S05]  /*6e50*/  LDSM.16.MT88.4 R16, [R184+0xf000] ;  /* 0x00f00000b810783b */ /* 0x000fea0000004200 */
[C---:B------:R-:W-:Y:S06]  /*6e60*/  HMMA.16816.F32.BF16 R84, R32.reuse, R4, R84 ;  /* 0x000000042054723c */ /* 0x040fec0000041854 */
[----:B------:R-:W-:Y:S01]  /*6e70*/  HMMA.16816.F32.BF16 R88, R32, R6, R88 ;  /* 0x000000062058723c */ /* 0x000fe20000041858 */
[----:B------:R-:W2:Y:S05]  /*6e80*/  LDSM.16.MT88.4 R4, [R186+0xf000] ;  /* 0x00f00000ba04783b */ /* 0x000eaa0000004200 */
[C---:B-1----:R-:W-:Y:S06]  /*6e90*/  HMMA.16816.F32.BF16 R120, R144.reuse, R12, R120 ;  /* 0x0000000c9078723c */ /* 0x042fec0000041878 */
[C---:B------:R-:W-:Y:S01]  /*6ea0*/  HMMA.16816.F32.BF16 R116, R144.reuse, R14, R116 ;  /* 0x0000000e9074723c */ /* 0x040fe20000041874 */
[----:B------:R-:W1:Y:S05]  /*6eb0*/  LDSM.16.MT88.4 R12, [R188+0x11000] ;  /* 0x01100000bc0c783b */ /* 0x000e6a0000004200 */
[C---:B-----5:R-:W-:Y:S06]  /*6ec0*/  HMMA.16816.F32.BF16 R36, R144.reuse, R8, R36 ;  /* 0x000000089024723c */ /* 0x060fec0000041824 */
[----:B------:R-:W-:Y:S01]  /*6ed0*/  HMMA.16816.F32.BF16 R40, R144, R10, R40 ;  /* 0x0000000a9028723c */ /* 0x000fe20000041828 */
[----:B------:R-:W5:Y:S05]  /*6ee0*/  LDSM.16.MT88.4 R8, [R186+0x11000] ;  /* 0x01100000ba08783b */ /* 0x000f6a0000004200 */
[C---:B------:R-:W-:Y:S06]  /*6ef0*/  HMMA.16816.F32.BF16 R112, R96.reuse, R108, RZ ;  /* 0x0000006c6070723c */ /* 0x040fec00000418ff */
[C---:B------:R-:W-:Y:S06]  /*6f00*/  HMMA.16816.F32.BF16 R104, R96.reuse, R100, RZ ;  /* 0x000000646068723c */ /* 0x040fec00000418ff */
[C---:B------:R-:W-:Y:S06]  /*6f10*/  HMMA.16816.F32.BF16 R52, R96.reuse, R56, RZ ;  /* 0x000000386034723c */ /* 0x040fec00000418ff */
[C---:B------:R-:W-:Y:S06]  /*6f20*/  HMMA.16816.F32.BF16 R108, R96.reuse, R110, RZ ;  /* 0x0000006e606c723c */ /* 0x040fec00000418ff */
[C---:B------:R-:W-:Y:S06]  /*6f30*/  HMMA.16816.F32.BF16 R100, R96.reuse, R102, RZ ;  /* 0x000000666064723c */ /* 0x040fec00000418ff */
[C---:B------:R-:W-:Y:S06]  /*6f40*/  HMMA.16816.F32.BF16 R56, R96.reuse, R58, RZ ;  /* 0x0000003a6038723c */ /* 0x040fec00000418ff */
[----:B------:R-:W-:Y:S06]  /*6f50*/  HMMA.16816.F32.BF16 R92, R96, R136, RZ ;  /* 0x00000088605c723c */ /* 0x000fec00000418ff */
[C---:B--2---:R-:W-:Y:S06]  /*6f60*/  HMMA.16816.F32.BF16 R44, R144.reuse, R4, R44 ;  /* 0x00000004902c723c */ /* 0x044fec000004182c */
[----:B------:R-:W-:Y:S01]  /*6f70*/  HMMA.16816.F32.BF16 R48, R144, R6, R48 ;  /* 0x000000069030723c */ /* 0x000fe20000041830 */
[----:B------:R-:W2:Y:S05]  /*6f80*/  LDSM.16.MT88.4 R4, [R185+0x11000] ;  /* 0x01100000b904783b */ /* 0x000eaa0000004200 */
[----:B------:R-:W-:Y:S01]  /*6f90*/  HMMA.16816.F32.BF16 R96, R96, R138, RZ ;  /* 0x0000008a6060723c */ /* 0x000fe200000418ff */
[----:B------:R-:W3:Y:S05]  /*6fa0*/  LDSM.16.MT88.4 R136, [R184+0x10800] ;  /* 0x01080000b888783b */ /* 0x000eea0000004200 */
[C---:B------:R-:W-:Y:S06]  /*6fb0*/  HMMA.16816.F32.BF16 R112, R32.reuse, R28, R112 ;  /* 0x0000001c2070723c */ /* 0x040fec0000041870 */
[C---:B------:R-:W-:Y:S01]  /*6fc0*/  HMMA.16816.F32.BF16 R108, R32.reuse, R30, R108 ;  /* 0x0000001e206c723c */ /* 0x040fe2000004186c */
[----:B------:R-:W3:Y:S05]  /*6fd0*/  LDSM.16.MT88.4 R28, [R185+0xd000] ;  /* 0x00d00000b91c783b */ /* 0x000eea0000004200 */
[C---:B------:R-:W-:Y:S06]  /*6fe0*/  HMMA.16816.F32.BF16 R104, R32.reuse, R24, R104 ;  /* 0x000000182068723c */ /* 0x040fec0000041868 */
[C---:B------:R-:W-:Y:S01]  /*6ff0*/  HMMA.16816.F32.BF16 R100, R32.reuse, R26, R100 ;  /* 0x0000001a2064723c */ /* 0x040fe20000041864 */
[----:B------:R-:W3:Y:S05]  /*7000*/  LDSM.16.MT88.4 R24, [R184+0xd000] ;  /* 0x00d00000b818783b */ /* 0x000eea0000004200 */
[C---:B------:R-:W-:Y:S06]  /*7010*/  HMMA.16816.F32.BF16 R52, R32.reuse, R20, R52 ;  /* 0x000000142034723c */ /* 0x040fec0000041834 */
[----:B------:R-:W-:Y:S01]  /*7020*/  HMMA.16816.F32.BF16 R56, R32, R22, R56 ;  /* 0x000000162038723c */ /* 0x000fe20000041838 */
[----:B------:R-:W3:Y:S05]  /*7030*/  LDSM.16.MT88.4 R20, [R185+0xf000] ;  /* 0x00f00000b914783b */ /* 0x000eea0000004200 */
[C---:B------:R-:W-:Y:S06]  /*7040*/  HMMA.16816.F32.BF16 R60, R144.reuse, R16, R60 ;  /* 0x00000010903c723c */ /* 0x040fec000004183c */
[C---:B------:R-:W-:Y:S01]  /*7050*/  HMMA.16816.F32.BF16 R64, R144.reuse, R18, R64 ;  /* 0x000000129040723c */ /* 0x040fe20000041840 */
[----:B------:R-:W3:Y:S05]  /*7060*/  LDSM.16.MT88.4 R16, [R186+0xd800] ;  /* 0x00d80000ba10783b */ /* 0x000eea0000004200 */
[C---:B-1----:R-:W-:Y:S06]  /*7070*/  HMMA.16816.F32.BF16 R68, R144.reuse, R12, R68 ;  /* 0x0000000c9044723c */ /* 0x042fec0000041844 */
[C---:B------:R-:W-:Y:S01]  /*7080*/  HMMA.16816.F32.BF16 R72, R144.reuse, R14, R72 ;  /* 0x0000000e9048723c */ /* 0x040fe20000041848 */
[----:B------:R-:W1:Y:S05]  /*7090*/  LDSM.16.MT88.4 R12, [R188+0xf800] ;  /* 0x00f80000bc0c783b */ /* 0x000e6a0000004200 */
[C---:B-----5:R-:W-:Y:S06]  /*70a0*/  HMMA.16816.F32.BF16 R76, R144.reuse, R8, R76 ;  /* 0x00000008904c723c */ /* 0x060fec000004184c */
[C---:B------:R-:W-:Y:S01]  /*70b0*/  HMMA.16816.F32.BF16 R80, R144.reuse, R10, R80 ;  /* 0x0000000a9050723c */ /* 0x040fe20000041850 */
[----:B------:R-:W5:Y:S05]  /*70c0*/  LDSM.16.MT88.4 R8, [R184+0xf800] ;  /* 0x00f80000b808783b */ /* 0x000f6a0000004200 */
[C---:B--2---:R-:W-:Y:S06]  /*70d0*/  HMMA.16816.F32.BF16 R84, R144.reuse, R4, R84 ;  /* 0x000000049054723c */ /* 0x044fec0000041854 */
[----:B------:R-:W-:Y:S01]  /*70e0*/  HMMA.16816.F32.BF16 R88, R144, R6, R88 ;  /* 0x000000069058723c */ /* 0x000fe20000041858 */
[----:B----4-:R-:W-:Y:S01]  /*70f0*/  F2FP.BF16.F32.PACK_AB R4, R219, R214 ;  /* 0x000000d6db04723e */ /* 0x010fe200000010ff */
[----:B------:R-:W-:Y:S01]  /*7100*/  FADD.FTZ R214, R214, R207 ;  /* 0x000000cfd6d67221 */ /* 0x000fe20000010000 */
[----:B---3--:R-:W-:Y:S01]  /*7110*/  F2FP.BF16.F32.PACK_AB R5, R223, R218 ;  /* 0x000000dadf05723e */ /* 0x008fe200000010ff */
[----:B------:R-:W-:-:S02]  /*7120*/  FADD.FTZ R218, R218, R217 ;  /* 0x000000d9dada7221 */ /* 0x000fc40000010000 */
[C---:B------:R-:W-:Y:S01]  /*7130*/  HMMA.16816.F32.BF16 R92, R32.reuse, R136, R92 ;  /* 0x00000088205c723c */ /* 0x040fe2000004185c */
[----:B------:R-:W-:Y:S01]  /*7140*/  F2FP.BF16.F32.PACK_AB R6, R221, R216 ;  /* 0x000000d8dd06723e */ /* 0x000fe200000010ff */
[----:B------:R-:W-:Y:S01]  /*7150*/  FADD.FTZ R219, R219, R214 ;  /* 0x000000d6dbdb7221 */ /* 0x000fe20000010000 */
[----:B------:R-:W-:Y:S01]  /*7160*/  F2FP.BF16.F32.PACK_AB R7, R220, R213 ;  /* 0x000000d5dc07723e */ /* 0x000fe200000010ff */
[----:B------:R-:W-:Y:S02]  /*7170*/  FADD.FTZ R218, R223, R218 ;  /* 0x000000dadfda7221 */ /* 0x000fe40000010000 */
[----:B------:R-:W-:Y:S01]  /*7180*/  HMMA.16816.F32.BF16 R96, R32, R138, R96 ;  /* 0x0000008a2060723c */ /* 0x000fe20000041860 */
[----:B------:R-:W2:Y:S01]  /*7190*/  LDSM.16.MT88.4 R136, [R185+0xd800] ;  /* 0x00d80000b988783b */ /* 0x000ea20000004200 */
[----:B------:R-:W-:Y:S01]  /*71a0*/  FADD.FTZ R216, R216, R219 ;  /* 0x000000dbd8d87221 */ /* 0x000fe20000010000 */
[----:B------:R-:W-:Y:S02]  /*71b0*/  FADD.FTZ R211, R213, R218 ;  /* 0x000000dad5d37221 */ /* 0x000fe40000010000 */
[----:B------:R-:W3:Y:S01]  /*71c0*/  LDSM.16.MT88.4 R32, [R184+0xd800] ;  /* 0x00d80000b820783b */ /* 0x000ee20000004200 */
[----:B------:R-:W-:Y:S01]  /*71d0*/  HMMA.16816.F32.BF16 R112, R144, R28, R112 ;  /* 0x0000001c9070723c */ /* 0x000fe20000041870 */
[----:B------:R-:W-:Y:S01]  /*71e0*/  FADD.FTZ R213, R221, R216 ;  /* 0x000000d8ddd57221 */ /* 0x000fe20000010000 */
[----:B------:R-:W-:-:S04]  /*71f0*/  FADD.FTZ R211, R220, R211 ;  /* 0x000000d3dcd37221 */ /* 0x000fc80000010000 */
[C---:B------:R-:W-:Y:S01]  /*7200*/  HMMA.16816.F32.BF16 R108, R144.reuse, R30, R108 ;  /* 0x0000001e906c723c */ /* 0x040fe2000004186c */
[----:B------:R-:W4:Y:S05]  /*7210*/  LDSM.16.MT88.4 R28, [R186+0xf800] ;  /* 0x00f80000ba1c783b */ /* 0x000f2a0000004200 */
[C---:B------:R-:W-:Y:S06]  /*7220*/  HMMA.16816.F32.BF16 R104, R144.reuse, R24, R104 ;  /* 0x000000189068723c */ /* 0x040fec0000041868 */
[C---:B------:R-:W-:Y:S01]  /*7230*/  HMMA.16816.F32.BF16 R100, R144.reuse, R26, R100 ;  /* 0x0000001a9064723c */ /* 0x040fe20000041864 */
[----:B------:R-:W4:Y:S05]  /*7240*/  LDSM.16.MT88.4 R24, [R185+0xf800] ;  /* 0x00f80000b918783b */ /* 0x000f2a0000004200 */
[C---:B------:R-:W-:Y:S06]  /*7250*/  HMMA.16816.F32.BF16 R52, R144.reuse, R20, R52 ;  /* 0x000000149034723c */ /* 0x040fec0000041834 */
[----:B------:R-:W-:Y:S01]  /*7260*/  HMMA.16816.F32.BF16 R56, R144, R22, R56 ;  /* 0x000000169038723c */ /* 0x000fe20000041838 */
[----:B------:R-:W4:Y:S05]  /*7270*/  LDSM.16.MT88.4 R20, [R188+0x11800] ;  /* 0x01180000bc14783b */ /* 0x000f2a0000004200 */
[C---:B------:R-:W-:Y:S06]  /*7280*/  HMMA.16816.F32.BF16 R120, R4.reuse, R16, R120 ;  /* 0x000000100478723c */ /* 0x040fec0000041878 */
[C---:B------:R-:W-:Y:S01]  /*7290*/  HMMA.16816.F32.BF16 R116, R4.reuse, R18, R116 ;  /* 0x000000120474723c */ /* 0x040fe20000041874 */
[----:B------:R-:W4:Y:S05]  /*72a0*/  LDSM.16.MT88.4 R16, [R186+0x11800] ;  /* 0x01180000ba10783b */ /* 0x000f2a0000004200 */
[C---:B-1----:R-:W-:Y:S06]  /*72b0*/  HMMA.16816.F32.BF16 R36, R4.reuse, R12, R36 ;  /* 0x0000000c0424723c */ /* 0x042fec0000041824 */
[C---:B------:R-:W-:Y:S01]  /*72c0*/  HMMA.16816.F32.BF16 R40, R4.reuse, R14, R40 ;  /* 0x0000000e0428723c */ /* 0x040fe20000041828 */
[----:B------:R-:W1:Y:S05]  /*72d0*/  LDSM.16.MT88.4 R12, [R185+0x11800] ;  /* 0x01180000b90c783b */ /* 0x000e6a0000004200 */
[C---:B-----5:R-:W-:Y:S06]  /*72e0*/  HMMA.16816.F32.BF16 R60, R4.reuse, R8, R60 ;  /* 0x00000008043c723c */ /* 0x060fec000004183c */
[----:B------:R-:W-:Y:S01]  /*72f0*/  HMMA.16816.F32.BF16 R64, R4, R10, R64 ;  /* 0x0000000a0440723c */ /* 0x000fe20000041840 */
[----:B------:R-:W5:Y:S05]  /*7300*/  LDSM.16.MT88.4 R8, [R184+0x11800] ;  /* 0x01180000b808783b */ /* 0x000f6a0000004200 */
[C---:B------:R-:W-:Y:S06]  /*7310*/  HMMA.16816.F32.BF16 R92, R144.reuse, R148, R92 ;  /* 0x00000094905c723c */ /* 0x040fec000004185c */
[----:B------:R-:W-:Y:S06]  /*7320*/  HMMA.16816.F32.BF16 R96, R144, R150, R96 ;  /* 0x000000969060723c */ /* 0x000fec0000041860 */
[C---:B------:R-:W-:Y:S06]  /*7330*/  HMMA.16816.F32.BF16 R128, R4.reuse, R140, R128 ;  /* 0x0000008c0480723c */ /* 0x040fec0000041880 */
[C---:B------:R-:W-:Y:S06]  /*7340*/  HMMA.16816.F32.BF16 R124, R4.reuse, R142, R124 ;  /* 0x0000008e047c723c */ /* 0x040fec000004187c */
[C---:B--2---:R-:W-:Y:S06]  /*7350*/  HMMA.16816.F32.BF16 R112, R4.reuse, R136, R112 ;  /* 0x000000880470723c */ /* 0x044fec0000041870 */
[C---:B------:R-:W-:Y:S06]  /*7360*/  HMMA.16816.F32.BF16 R108, R4.reuse, R138, R108 ;  /* 0x0000008a046c723c */ /* 0x040fec000004186c */
[C---:B---3--:R-:W-:Y:S06]  /*7370*/  HMMA.16816.F32.BF16 R104, R4.reuse, R32, R104 ;  /* 0x000000200468723c */ /* 0x048fec0000041868 */
        /* <DEDUP_REMOVED lines=11> */
[C---:B-----5:R-:W-:Y:S06]  /*7430*/  HMMA.16816.F32.BF16 R92, R4.reuse, R8, R92 ;  /* 0x00000008045c723c */ /* 0x060fec000004185c */
[----:B------:R-:W-:Y:S01]  /*7440*/  HMMA.16816.F32.BF16 R96, R4, R10, R96 ;  /* 0x0000000a0460723c */ /* 0x000fe20000041860 */
[----:B------:R-:W-:-:S08]  /*7450*/  NOP ;  /* 0x0000000000007918 */ /* 0x000fd00000000000 */
[----:B------:R-:W-:-:S15]  /*7460*/  @!P6 BRA `(.L_x_2138) ;  /* 0x0000004000dce947 */ /* 0x000fde0003800000 */
[----:B------:R-:W-:-:S04]  /*7470*/  DEPBAR.LE SB0, 0x0 ;  /* 0x000080000000791a */ /* 0x000fc80000000000 */
[----:B------:R-:W-:Y:S01]  /*7480*/  UIADD3 UR12, UR16, -0x2, URZ ;  /* 0xfffffffe100c7890 */ /* 0x000fe2000fffe03f */
[----:B------:R-:W-:Y:S06]  /*7490*/  BAR.SYNC.DEFER_BLOCKING 0x0 ;  /* 0x0000000000007b1d */ /* 0x000fec0000010000 */
[----:B------:R-:W-:Y:S05]  /*74a0*/  @!P3 BRA `(.L_x_2139) ;  /* 0x000000040024b947 */ /* 0x000fea0003800000 */
[----:B------:R-:W-:Y:S01]  /*74b0*/  ULDC UR16, c[0x0][0x380] ;  /* 0x0000e00000107ab9 */ /* 0x000fe20000000800 */
[----:B------:R-:W-:Y:S01]  /*74c0*/  USHF.L.U32 UR17, UR12, 0x6, URZ ;  /* 0x000000060c117899 */ /* 0x000fe2000800063f */
[----:B------:R-:W-:Y:S01]  /*74d0*/  IMAD.U32 R0, RZ, RZ, UR16 ;  /* 0x00000010ff007e24 */ /* 0x000fe2000f8e00ff */
[----:B------:R-:W-:Y:S02]  /*74e0*/  UMOV UR32, URZ ;  /* 0x0000003f00207c82 */ /* 0x000fe40008000000 */
[----:B------:R-:W-:Y:S02]  /*74f0*/  UIADD3 UR30, UR17, 0x40, URZ ;  /* 0x00000040111e7890 */ /* 0x000fe4000fffe03f */
[----:B------:R-:W-:-:S04]  /*7500*/  IABS R0, R0 ;  /* 0x0000000000007213 */ /* 0x000fc80000000000 */
[----:B------:R-:W-:Y:S02]  /*7510*/  R2UR UR4, R0 ;  /* 0x00000000000472ca */ /* 0x000fe400000e0000 */
[----:B------:R-:W-:Y:S01]  /*7520*/  MOV R2, UR30 ;  /* 0x0000001e00027c02 */ /* 0x000fe20008000f00 */
[----:B------:R-:W-:-:S03]  /*7530*/  ULOP3.LUT UR30, UR30, UR16, URZ, 0x3c, !UPT ;  /* 0x000000101e1e7292 */ /* 0x000fc6000f8e3c3f */
[----:B------:R-:W-:-:S04]  /*7540*/  IABS R2, R2 ;  /* 0x0000000200027213 */ /* 0x000fc80000000000 */
[----:B------:R-:W-:-:S03]  /*7550*/  R2UR UR28, R2 ;  /* 0x00000000021c72ca */ /* 0x000fc600000e0000 */
[----:B------:R-:W1:Y:S08]  /*7560*/  I2F.RP R5, UR4 ;  /* 0x0000000400057d06 */ /* 0x000e700008209400 */
[----:B-1----:R-:W1:Y:S02]  /*7570*/  MUFU.RCP R4, R5 ;  /* 0x0000000500047308 */ /* 0x002e640000001000 */
[----:B-1----:R-:W-:-:S06]  /*7580*/  VIADD R4, R4, 0xffffffe ;  /* 0x0ffffffe04047836 */ /* 0x002fcc0000000000 */
[----:B------:R-:W1:Y:S02]  /*7590*/  F2I.FTZ.U32.TRUNC.NTZ R0, R4 ;  /* 0x0000000400007305 */ /* 0x000e64000021f000 */
[----:B-1----:R-:W-:Y:S01]  /*75a0*/  R2UR UR33, R0 ;  /* 0x00000000002172ca */ /* 0x002fe200000e0000 */
[----:B------:R-:W-:Y:S01]  /*75b0*/  IMAD.U32 R0, RZ, RZ, UR17 ;  /* 0x00000011ff007e24 */ /* 0x000fe2000f8e00ff */
[----:B------:R-:W-:-:S04]  /*75c0*/  ULOP3.LUT UR17, UR17, UR16, URZ, 0x3c, !UPT ;  /* 0x0000001011117292 */ /* 0x000fc8000f8e3c3f */
[----:B------:R-:W-:Y:S01]  /*75d0*/  IABS R0, R0 ;  /* 0x0000000000007213 */ /* 0x000fe20000000000 */
[----:B------:R-:W-:-:S03]  /*75e0*/  UISETP.GE.AND UP0, UPT, UR17, URZ, UPT ;  /* 0x0000003f1100728c */ /* 0x000fc6000bf06270 */
[----:B------:R-:W-:-:S03]  /*75f0*/  R2UR UR22, R0 ;  /* 0x00000000001672ca */ /* 0x000fc600000e0000 */
[----:B------:R-:W-:-:S04]  /*7600*/  UIADD3 UR19, URZ, -UR33, URZ ;  /* 0x800000213f137290 */ /* 0x000fc8000fffe03f */
[----:B------:R-:W-:-:S04]  /*7610*/  UIMAD UR19, UR19, UR4, URZ ;  /* 0x00000004131372a4 */ /* 0x000fc8000f8e023f */
[----:B------:R-:W-:-:S04]  /*7620*/  UIMAD.WIDE.U32 UR32, UR33, UR19, UR32 ;  /* 0x00000013212072a5 */ /* 0x000fc8000f8e0020 */
[----:B------:R-:W-:Y:S02]  /*7630*/  UIMAD.WIDE.U32 UR34, UR33, UR28, URZ ;  /* 0x0000001c212272a5 */ /* 0x000fe4000f8e003f */
[----:B------:R-:W-:-:S05]  /*7640*/  UIMAD.WIDE.U32 UR32, UR33, UR22, URZ ;  /* 0x00000016212072a5 */ /* 0x000fca000f8e003f */
[----:B------:R-:W-:Y:S02]  /*7650*/  UMOV UR31, UR35 ;  /* 0x00000023001f7c82 */ /* 0x000fe40008000000 */
[----:B------:R-:W-:Y:S01]  /*7660*/  UMOV UR29, UR33 ;  /* 0x00000021001d7c82 */ /* 0x000fe20008000000 */
[----:B------:R-:W-:Y:S02]  /*7670*/  UIADD3 UR27, -UR31, URZ, URZ ;  /* 0x0000003f1f1b7290 */ /* 0x000fe4000fffe13f */
[----:B------:R-:W-:Y:S02]  /*7680*/  UIADD3 UR19, -UR29, URZ, URZ ;  /* 0x0000003f1d137290 */ /* 0x000fe4000fffe13f */
[----:B------:R-:W-:Y:S02]  /*7690*/  UIMAD UR27, UR4, UR27, UR28 ;  /* 0x0000001b041b72a4 */ /* 0x000fe4000f8e021c */
[----:B------:R-:W-:Y:S02]  /*76a0*/  UIMAD UR19, UR4, UR19, UR22 ;  /* 0x00000013041372a4 */ /* 0x000fe4000f8e0216 */
[----:B------:R-:W-:-:S02]  /*76b0*/  UISETP.GT.U32.AND UP2, UPT, UR4, UR27, UPT ;  /* 0x0000001b0400728c */ /* 0x000fc4000bf44070 */
[----:B------:R-:W-:-:S09]  /*76c0*/  UISETP.GT.U32.AND UP1, UPT, UR4, UR19, UPT ;  /* 0x000000130400728c */ /* 0x000fd2000bf24070 */
[----:B------:R-:W-:Y:S02]  /*76d0*/  @!UP2 UIADD3 UR27, UR27, -UR4, URZ ;  /* 0x800000041b1ba290 */ /* 0x000fe4000fffe03f */
[----:B------:R-:W-:Y:S02]  /*76e0*/  @!UP1 UIADD3 UR19, UR19, -UR4, URZ ;  /* 0x8000000413139290 */ /* 0x000fe4000fffe03f */
[----:B------:R-:W-:Y:S02]  /*76f0*/  UISETP.GE.U32.AND UP4, UPT, UR27, UR4, UPT ;  /* 0x000000041b00728c */ /* 0x000fe4000bf86070 */
[----:B------:R-:W-:Y:S02]  /*7700*/  UISETP.GE.U32.AND UP3, UPT, UR19, UR4, UPT ;  /* 0x000000041300728c */ /* 0x000fe4000bf66070 */
[----:B------:R-:W-:Y:S02]  /*7710*/  @!UP1 UIADD3 UR29, UR29, 0x1, URZ ;  /* 0x000000011d1d9890 */ /* 0x000fe4000fffe03f */
[----:B------:R-:W-:-:S02]  /*7720*/  UISETP.GE.AND UP1, UPT, UR30, URZ, UPT ;  /* 0x0000003f1e00728c */ /* 0x000fc4000bf26270 */
[----:B------:R-:W-:Y:S02]  /*7730*/  @!UP2 UIADD3 UR31, UR31, 0x1, URZ ;  /* 0x000000011f1fa890 */ /* 0x000fe4000fffe03f */
[----:B------:R-:W-:Y:S02]  /*7740*/  UISETP.NE.AND UP2, UPT, UR16, URZ, UPT ;  /* 0x0000003f1000728c */ /* 0x000fe4000bf45270 */
[----:B------:R-:W-:Y:S02]  /*7750*/  @UP4 UIADD3 UR31, UR31, 0x1, URZ ;  /* 0x000000011f1f4890 */ /* 0x000fe4000fffe03f */
[----:B------:R-:W-:Y:S02]  /*7760*/  @UP3 UIADD3 UR29, UR29, 0x1, URZ ;  /* 0x000000011d1d3890 */ /* 0x000fe4000fffe03f */
[----:B------:R-:W-:Y:S02]  /*7770*/  ULOP3.LUT UR4, URZ, UR16, URZ, 0x33, !UPT ;  /* 0x000000103f047292 */ /* 0x000fe4000f8e333f */
[----:B------:R-:W-:-:S02]  /*7780*/  @!UP1 UIADD3 UR31, -UR31, URZ, URZ ;  /* 0x0000003f1f1f9290 */ /* 0x000fc4000fffe13f */
[----:B------:R-:W-:Y:S02]  /*7790*/  @!UP0 UIADD3 UR29, -UR29, URZ, URZ ;  /* 0x0000003f1d1d8290 */ /* 0x000fe4000fffe13f */
[----:B------:R-:W-:Y:S02]  /*77a0*/  USEL UR31, UR4, UR31, !UP2 ;  /* 0x0000001f041f7287 */ /* 0x000fe4000d000000 */
[----:B------:R-:W-:Y:S02]  /*77b0*/  USEL UR4, UR4, UR29, !UP2 ;  /* 0x0000001d04047287 */ /* 0x000fe4000d000000 */
[----:B------:R-:W-:Y:S02]  /*77c0*/  UIMAD.WIDE UR28, UR31, 0x4, UR20 ;  /* 0x000000041f1c78a5 */ /* 0x000fe4000f8e0214 */
[----:B------:R-:W-:-:S04]  /*77d0*/  UIMAD.WIDE UR32, UR4, 0x4, UR20 ;  /* 0x00000004042078a5 */ /* 0x000fc8000f8e0214 */
[----:B------:R-:W-:Y:S01]  /*77e0*/  MOV R10, UR28 ;  /* 0x0000001c000a7c02 */ /* 0x000fe20008000f00 */
[----:B------:R-:W-:Y:S01]  /*77f0*/  IMAD.U32 R11, RZ, RZ, UR29 ;  /* 0x0000001dff0b7e24 */ /* 0x000fe2000f8e00ff */
[----:B------:R-:W-:Y:S01]  /*7800*/  MOV R8, UR32 ;  /* 0x0000002000087c02 */ /* 0x000fe20008000f00 */
[----:B------:R-:W-:-:S03]  /*7810*/  IMAD.U32 R9, RZ, RZ, UR33 ;  /* 0x00000021ff097e24 */ /* 0x000fc6000f8e00ff */
[----:B------:R-:W2:Y:S04]  /*7820*/  LDG.E R5, desc[UR24][R10.64] ;  /* 0x000000180a057981 */ /* 0x000ea8000c1e1900 */
[----:B------:R-:W2:Y:S01]  /*7830*/  LDG.E R2, desc[UR24][R8.64] ;  /* 0x0000001808027981 */ /* 0x000ea2000c1e1900 */
[----:B------:R-:W-:-:S04]  /*7840*/  UIADD3 UR4, UR31, -UR4, URZ ;  /* 0x800000041f047290 */ /* 0x000fc8000fffe03f */
[----:B------:R-:W-:-:S04]  /*7850*/  UIMAD UR16, UR4, UR16, -0x40 ;  /* 0xffffffc0041074a4 */ /* 0x000fc8000f8e0210 */
[----:B------:R-:W-:Y:S02]  /*7860*/  USHF.R.S32.HI UR4, URZ, 0x1f, UR16 ;  /* 0x0000001f3f047899 */ /* 0x000fe40008011410 */
[----:B------:R-:W-:-:S04]  /*7870*/  IMAD.WIDE.U32 R6, R228, UR16, RZ ;  /* 0x00000010e4067c25 */ /* 0x000fc8000f8e00ff */
[----:B------:R-:W-:-:S04]  /*7880*/  IMAD R0, R228, UR4, RZ ;  /* 0x00000004e4007c24 */ /* 0x000fc8000f8e02ff */
[----:B------:R-:W-:Y:S01]  /*7890*/  IMAD R0, R229, UR16, R0 ;  /* 0x00000010e5007c24 */ /* 0x000fe2000f8e0200 */
[----:B------:R-:W-:-:S03]  /*78a0*/  ULDC.64 UR16, c[0x0][0x238] ;  /* 0x00008e0000107ab9 */ /* 0x000fc60000000a00 */
[----:B------:R-:W-:Y:S01]  /*78b0*/  IMAD.IADD R7, R7, 0x1, R0 ;  /* 0x0000000107077824 */ /* 0x000fe200078e0200 */
[----:B--2---:R-:W-:-:S04]  /*78c0*/  IADD3 R2, -R5, R2, RZ ;  /* 0x0000000205027210 */ /* 0x004fc80007ffe1ff */
[----:B------:R-:W-:Y:S01]  /*78d0*/  SHF.R.S32.HI R4, RZ, 0x1f, R2 ;  /* 0x0000001fff047819 */ /* 0x000fe20000011402 */
[----:B------:R-:W-:-:S04]  /*78e0*/  IMAD.WIDE.U32 R6, R2, UR16, R6 ;  /* 0x0000001002067c25 */ /* 0x000fc8000f8e0006 */
[----:B------:R-:W-:-:S04]  /*78f0*/  IMAD R5, R4, UR16, RZ ;  /* 0x0000001004057c24 */ /* 0x000fc8000f8e02ff */
[----:B------:R-:W-:-:S05]  /*7900*/  IMAD R5, R2, UR17, R5 ;  /* 0x0000001102057c24 */ /* 0x000fca000f8e0205 */
[----:B------:R-:W-:Y:S01]  /*7910*/  IADD3 R2, R7, R5, RZ ;  /* 0x0000000507027210 */ /* 0x000fe20007ffe0ff */
[----:B------:R-:W-:Y:S01]  /*7920*/  IMAD.MOV.U32 R5, RZ, RZ, R6 ;  /* 0x000000ffff057224 */ /* 0x000fe200078e0006 */
[----:B------:R-:W-:Y:S06]  /*7930*/  BRA `(.L_x_2140) ;  /* 0x0000000000087947 */ /* 0x000fec0003800000 */
.L_x_2139:
[----:B------:R-:W-:-:S04]  /*7940*/  LEA R5, -R228, RZ, 0x6 ;  /* 0x000000ffe4057211 */ /* 0x000fc800078e31ff */
[----:B------:R-:W-:-:S07]  /*7950*/  SHF.R.S32.HI R2, RZ, 0x1f, R5 ;  /* 0x0000001fff027819 */ /* 0x000fce0000011405 */
.L_x_2140:
[----:B------:R-:W-:Y:S01]  /*7960*/  ULDC UR4, c[0x0][0x2d0] ;  /* 0x0000b40000047ab9 */ /* 0x000fe20000000800 */
[----:B------:R-:W-:Y:S01]  /*7970*/  UISETP.GT.AND UP0, UPT, UR12, UR10, UPT ;  /* 0x0000000a0c00728c */ /* 0x000fe2000bf04270 */
[----:B------:R-:W-:Y:S02]  /*7980*/  ISETP.GE.AND P4, PT, R196, UR4, PT ;  /* 0x00000004c4007c0c */ /* 0x000fe4000bf86270 */
[----:B------:R-:W-:Y:S02]  /*7990*/  ISETP.GE.AND P2, PT, R195, UR4, PT ;  /* 0x00000004c3007c0c */ /* 0x000fe4000bf46270 */
[----:B------:R-:W-:-:S09]  /*79a0*/  ISETP.GE.AND P5, PT, R200, UR4, PT ;  /* 0x00000004c8007c0c */ /* 0x000fd2000bfa6270 */
[----:B------:R-:W-:-:S04]  /*79b0*/  @!P4 IADD3 R7, P0, R5, R152, RZ ;  /* 0x000000980507c210 */ /* 0x000fc80007f1e0ff */
[----:B------:R-:W-:Y:S01]  /*79c0*/  @!P4 LEA R18, P1, R7, UR6, 0x1 ;  /* 0x000000060712cc11 */ /* 0x000fe2000f8208ff */
[----:B------:R-:W-:Y:S01]  /*79d0*/  @!P4 IMAD.X R0, R2, 0x1, R135, P0 ;  /* 0x000000010200c824 */ /* 0x000fe200000e0687 */
[----:B------:R-:W-:Y:S01]  /*79e0*/  LEA R230, P0, R5, R212, 0x1 ;  /* 0x000000d405e67211 */ /* 0x000fe200078008ff */
[----:B------:R-:W-:Y:S03]  /*79f0*/  @P5 STS.128 [R199+0xc000], RZ ;  /* 0x00c000ffc7005388 */ /* 0x000fe60000000c00 */
[----:B------:R-:W-:Y:S02]  /*7a00*/  @!P4 LEA.HI.X R19, R7, UR7, R0, 0x1, P1 ;  /* 0x000000070713cc11 */ /* 0x000fe400088f0c00 */
[----:B------:R-:W-:Y:S02]  /*7a10*/  IADD3 R9, P1, R198, R5, RZ ;  /* 0x00000005c6097210 */ /* 0x000fe40007f3e0ff */
[----:B------:R-:W-:-:S02]  /*7a20*/  LEA.HI.X R231, R5, R215, R2, 0x1, P0 ;  /* 0x000000d705e77211 */ /* 0x000fc400000f0c02 */
[-C--:B------:R-:W-:Y:S01]  /*7a30*/  @!P2 IADD3 R5, P0, R5, R152.reuse, RZ ;  /* 0x000000980505a210 */ /* 0x080fe20007f1e0ff */
[----:B------:R-:W-:Y:S01]  /*7a40*/  IMAD.X R0, R197, 0x1, R2, P1 ;  /* 0x00000001c5007824 */ /* 0x000fe200008e0602 */
[C---:B------:R-:W-:Y:S01]  /*7a50*/  @!P4 IADD3 R7, P1, R9.reuse, R152, RZ ;  /* 0x000000980907c210 */ /* 0x040fe20007f3e0ff */
[----:B------:R-:W-:Y:S01]  /*7a60*/  @!PT LDS RZ, [RZ] ;  /* 0x00000000fffff984 */ /* 0x000fe20000000800 */
[----:B------:R-:W-:Y:S01]  /*7a70*/  @!PT LDS RZ, [RZ] ;  /* 0x00000000fffff984 */ /* 0x000fe20000000800 */
[----:B------:R-:W-:Y:S01]  /*7a80*/  @!PT LDS RZ, [RZ] ;  /* 0x00000000fffff984 */ /* 0x000fe20000000800 */
[----:B------:R-:W-:Y:S01]  /*7a90*/  @!P5 LDGSTS.E.BYPASS.LTC128B.128 [R199+0xc000], desc[UR24][R230.64] ;  /* 0x0c000000e6c7dfae */ /* 0x000fe2000b901d58 */
[----:B------:R-:W-:Y:S01]  /*7aa0*/  @!P5 LEA R16, P6, R9, R212, 0x1 ;  /* 0x000000d40910d211 */ /* 0x000fe200078c08ff */
[--C-:B------:R-:W-:Y:S01]  /*7ab0*/  @!P2 IMAD.X R2, R2, 0x1, R135.reuse, P0 ;  /* 0x000000010202a824 */ /* 0x100fe200000e0687 */
[----:B------:R-:W-:Y:S01]  /*7ac0*/  @!P2 LEA R12, P0, R5, UR6, 0x1 ;  /* 0x00000006050cac11 */ /* 0x000fe2000f8008ff */
[----:B------:R-:W-:Y:S01]  /*7ad0*/  @!P4 IMAD.X R4, R0, 0x1, R135, P1 ;  /* 0x000000010004c824 */ /* 0x000fe200008e0687 */
[----:B------:R-:W-:Y:S01]  /*7ae0*/  @!P4 LEA R14, P1, R7, UR6, 0x1 ;  /* 0x00000006070ecc11 */ /* 0x000fe2000f8208ff */
[----:B------:R-:W-:Y:S01]  /*7af0*/  @P4 STS.128 [R199+0xe000], RZ ;  /* 0x00e000ffc7004388 */ /* 0x000fe20000000c00 */
[----:B------:R-:W-:-:S02]  /*7b00*/  @!P2 LEA.HI.X R13, R5, UR7, R2, 0x1, P0 ;  /* 0x00000007050dac11 */ /* 0x000fc400080f0c02 */
[----:B------:R-:W-:Y:S01]  /*7b10*/  @!P4 LEA.HI.X R15, R7, UR7, R4, 0x1, P1 ;  /* 0x00000007070fcc11 */ /* 0x000fe200088f0c04 */
[----:B------:R-:W-:Y:S01]  /*7b20*/  @!PT LDS RZ, [RZ] ;  /* 0x00000000fffff984 */ /* 0x000fe20000000800 */
[----:B------:R-:W-:Y:S01]  /*7b30*/  @!PT LDS RZ, [RZ] ;  /* 0x00000000fffff984 */ /* 0x000fe20000000800 */
[----:B------:R-:W-:Y:S01]  /*7b40*/  @!PT LDS RZ, [RZ] ;  /* 0x00000000fffff984 */ /* 0x000fe20000000800 */
[----:B------:R-:W-:Y:S01]  /*7b50*/  @!P4 LDGSTS.E.BYPASS.LTC128B.128 [R199+0xe000], desc[UR24][R18.64+0x80] ;  /* 0x0e00008012c7cfae */ /* 0x000fe2000b901d58 */
[----:B------:R-:W-:Y:S02]  /*7b60*/  IADD3 R7, P1, R198, R9, RZ ;  /* 0x00000009c6077210 */ /* 0x000fe40007f3e0ff */
[CC--:B------:R-:W-:Y:S01]  /*7b70*/  @!P2 IADD3 R5, P0, R9.reuse, R152.reuse, RZ ;  /* 0x000000980905a210 */ /* 0x0c0fe20007f1e0ff */
[----:B------:R-:W-:Y:S01]  /*7b80*/  @P2 STS.128 [R199+0x10000], RZ ;  /* 0x010000ffc7002388 */ /* 0x000fe20000000c00 */
[--C-:B------:R-:W-:Y:S01]  /*7b90*/  @!P5 LEA.HI.X R17, R9, R215, R0.reuse, 0x1, P6 ;  /* 0x000000d70911d211 */ /* 0x100fe200030f0c00 */
[----:B------:R-:W-:Y:S01]  /*7ba0*/  IMAD.X R2, R197, 0x1, R0, P1 ;  /* 0x00000001c5027824 */ /* 0x000fe200008e0600 */
[----:B------:R-:W-:Y:S01]  /*7bb0*/  @!P4 IADD3 R4, P1, R7, R152, RZ ;  /* 0x000000980704c210 */ /* 0x000fe20007f3e0ff */
[----:B------:R-:W-:Y:S01]  /*7bc0*/  @!P2 IMAD.X R0, R0, 0x1, R135, P0 ;  /* 0x000000010000a824 */ /* 0x000fe200000e0687 */
[----:B------:R-:W-:Y:S01]  /*7bd0*/  @!P2 LEA R10, P0, R5, UR6, 0x1 ;  /* 0x00000006050aac11 */ /* 0x000fe2000f8008ff */
[----:B------:R-:W-:Y:S01]  /*7be0*/  @!PT LDS RZ, [RZ] ;  /* 0x00000000fffff984 */ /* 0x000fe20000000800 */
[----:B------:R-:W-:Y:S01]  /*7bf0*/  @!PT LDS RZ, [RZ] ;  /* 0x00000000fffff984 */ /* 0x000fe20000000800 */
[----:B------:R-:W-:Y:S01]  /*7c00*/  @!PT LDS RZ, [RZ] ;  /* 0x00000000fffff984 */ /* 0x000fe20000000800 */
[----:B------:R-:W-:Y:S01]  /*7c10*/  @!P2 LDGSTS.E.BYPASS.LTC128B.128 [R199+0x10000], desc[UR24][R12.64+0x100] ;  /* 0x100001000cc7afae */ /* 0x000fe2000b901d58 */
[----:B------:R-:W-:-:S02]  /*7c20*/  @!P5 LEA R6, P6, R7, R212, 0x1 ;  /* 0x000000d40706d211 */ /* 0x000fc400078c08ff */
[----:B------:R-:W-:Y:S01]  /*7c30*/  @!P2 LEA.HI.X R11, R5, UR7, R0, 0x1, P0 ;  /* 0x00000007050bac11 */ /* 0x000fe200080f0c00 */
[----:B------:R-:W-:Y:S01]  /*7c40*/  @!P4 IMAD.X R5, R2, 0x1, R135, P1 ;  /* 0x000000010205c824 */ /* 0x000fe200008e0687 */
[C---:B------:R-:W-:Y:S01]  /*7c50*/  @!P4 LEA R20, P1, R4.reuse, UR6, 0x1 ;  /* 0x000000060414cc11 */ /* 0x040fe2000f8208ff */
[----:B------:R-:W-:Y:S01]  /*7c60*/  @P5 STS.128 [R199+0xc800], RZ ;  /* 0x00c800ffc7005388 */ /* 0x000fe20000000c00 */
[CC--:B------:R-:W-:Y:S02]  /*7c70*/  @!P2 IADD3 R0, P0, R7.reuse, R152.reuse, RZ ;  /* 0x000000980700a210 */ /* 0x0c0fe40007f1e0ff */
[----:B------:R-:W-:Y:S01]  /*7c80*/  @!P4 LEA.HI.X R21, R4, UR7, R5, 0x1, P1 ;  /* 0x000000070415cc11 */ /* 0x000fe200088f0c05 */
[----:B------:R-:W-:Y:S01]  /*7c90*/  @!PT LDS RZ, [RZ] ;  /* 0x00000000fffff984 */ /* 0x000fe20000000800 */
[----:B------:R-:W-:Y:S01]  /*7ca0*/  @!PT LDS RZ, [RZ] ;  /* 0x00000000fffff984 */ /* 0x000fe20000000800 */
[----:B------:R-:W-:Y:S01]  /*7cb0*/  @!PT LDS RZ, [RZ] ;  /* 0x00000000fffff984 */ /* 0x000fe20000000800 */
[----:B------:R-:W-:Y:S01]  /*7cc0*/  @!P5 LDGSTS.E.BYPASS.LTC128B.128 [R199+0xc800], desc[UR24][R16.64] ;  /* 0x0c80000010c7dfae */ /* 0x000fe2000b901d58 */
[----:B------:R-:W-:Y:S01]  /*7cd0*/  IADD3 R9, P1, R198, R7, RZ ;  /* 0x00000007c6097210 */ /* 0x000fe20007f3e0ff */
[----:B------:R-:W-:Y:S01]  /*7ce0*/  @!P2 IMAD.X R5, R2, 0x1, R135, P0 ;  /* 0x000000010205a824 */ /* 0x000fe200000e0687 */
[C---:B------:R-:W-:Y:S01]  /*7cf0*/  @!P2 LEA R22, P0, R0.reuse, UR6, 0x1 ;  /* 0x000000060016ac11 */ /* 0x040fe2000f8008ff */
[----:B------:R-:W-:Y:S01]  /*7d00*/  @P4 STS.128 [R199+0xe800], RZ ;  /* 0x00e800ffc7004388 */ /* 0x000fe20000000c00 */
[--C-:B------:R-:W-:Y:S01]  /*7d10*/  @!P5 LEA.HI.X R7, R7, R215, R2.reuse, 0x1, P6 ;  /* 0x000000d70707d211 */ /* 0x100fe200030f0c02 */
[----:B------:R-:W-:Y:S01]  /*7d20*/  IMAD.X R2, R197, 0x1, R2, P1 ;  /* 0x00000001c5027824 */ /* 0x000fe200008e0602 */
[----:B------:R-:W-:Y:S01]  /*7d30*/  @!P2 LEA.HI.X R23, R0, UR7, R5, 0x1, P0 ;  /* 0x000000070017ac11 */ /* 0x000fe200080f0c05 */
[----:B------:R-:W-:Y:S01]  /*7d40*/  @!PT LDS RZ, [RZ] ;  /* 0x00000000fffff984 */ /* 0x000fe20000000800 */
[----:B------:R-:W-:Y:S01]  /*7d50*/  @!PT LDS RZ, [RZ] ;  /* 0x00000000fffff984 */ /* 0x000fe20000000800 */
[----:B------:R-:W-:Y:S01]  /*7d60*/  @!PT LDS RZ, [RZ] ;  /* 0x00000000fffff984 */ /* 0x000fe20000000800 */
[----:B------:R1:W-:Y:S01]  /*7d70*/  @!P4 LDGSTS.E.BYPASS.LTC128B.128 [R199+0xe800], desc[UR24][R14.64+0x80] ;  /* 0x0e8000800ec7cfae */ /* 0x0003e2000b901d58 */
[----:B------:R-:W-:-:S02]  /*7d80*/  @!P4 IADD3 R0, P1, R9, R152, RZ ;  /* 0x000000980900c210 */ /* 0x000fc40007f3e0ff */
[C---:B------:R-:W-:Y:S01]  /*7d90*/  @!P2 IADD3 R152, P0, R9.reuse, R152, RZ ;  /* 0x000000980998a210 */ /* 0x040fe20007f1e0ff */
[----:B------:R-:W-:Y:S01]  /*7da0*/  @P2 STS.128 [R199+0x10800], RZ ;  /* 0x010800ffc7002388 */ /* 0x000fe20000000c00 */
[C---:B------:R-:W-:Y:S01]  /*7db0*/  @!P5 LEA R24, P6, R9.reuse, R212, 0x1 ;  /* 0x000000d40918d211 */ /* 0x040fe200078c08ff */
[--C-:B------:R-:W-:Y:S01]  /*7dc0*/  @!P4 IMAD.X R5, R2, 0x1, R135.reuse, P1 ;  /* 0x000000010205c824 */ /* 0x100fe200008e0687 */
[----:B------:R-:W-:Y:S01]  /*7dd0*/  @!P4 LEA R28, P1, R0, UR6, 0x1 ;  /* 0x00000006001ccc11 */ /* 0x000fe2000f8208ff */
[----:B------:R-:W-:Y:S01]  /*7de0*/  @!PT LDS RZ, [RZ] ;  /* 0x00000000fffff984 */ /* 0x000fe20000000800 */
[----:B------:R-:W-:Y:S01]  /*7df0*/  @!PT LDS RZ, [RZ] ;  /* 0x00000000fffff984 */ /* 0x000fe20000000800 */
[----:B------:R-:W-:Y:S01]  /*7e00*/  @!PT LDS RZ, [RZ] ;  /* 0x00000000fffff984 */ /* 0x000fe20000000800 */
[----:B------:R2:W-:Y:S01]  /*7e10*/  @!P2 LDGSTS.E.BYPASS.LTC128B.128 [R199+0x10800], desc[UR24][R10.64+0x100] ;  /* 0x108001000ac7afae */ /* 0x0005e2000b901d58 */
[----:B------:R-:W-:Y:S01]  /*7e20*/  @!P2 IMAD.X R135, R2, 0x1, R135, P0 ;  /* 0x000000010287a824 */ /* 0x000fe200000e0687 */
[----:B------:R-:W-:Y:S01]  /*7e30*/  @!P5 LEA.HI.X R25, R9, R215, R2, 0x1, P6 ;  /* 0x000000d70919d211 */ /* 0x000fe200030f0c02 */
[----:B------:R-:W-:Y:S01]  /*7e40*/  IMAD.MOV.U32 R212, RZ, RZ, R230 ;  /* 0x000000ffffd47224 */ /* 0x000fe200078e00e6 */
[----:B------:R-:W-:Y:S01]  /*7e50*/  @P5 STS.128 [R199+0xd000], RZ ;  /* 0x00d000ffc7005388 */ /* 0x000fe20000000c00 */
[----:B------:R-:W-:Y:S01]  /*7e60*/  @!P2 LEA R26, P0, R152, UR6, 0x1 ;  /* 0x00000006981aac11 */ /* 0x000fe2000f8008ff */
[----:B------:R-:W-:Y:S01]  /*7e70*/  IMAD.MOV.U32 R215, RZ, RZ, R231 ;  /* 0x000000ffffd77224 */ /* 0x000fe200078e00e7 */
[----:B------:R-:W-:Y:S01]  /*7e80*/  @!P4 LEA.HI.X R29, R0, UR7, R5, 0x1, P1 ;  /* 0x00000007001dcc11 */ /* 0x000fe200088f0c05 */
[----:B------:R-:W-:Y:S01]  /*7e90*/  @!PT LDS RZ, [RZ] ;  /* 0x00000000fffff984 */ /* 0x000fe20000000800 */
[----:B------:R-:W-:Y:S01]  /*7ea0*/  @!PT LDS RZ, [RZ] ;  /* 0x00000000fffff984 */ /* 0x000fe20000000800 */
[----:B------:R-:W-:Y:S01]  /*7eb0*/  @!PT LDS RZ, [RZ] ;  /* 0x00000000fffff984 */ /* 0x000fe20000000800 */
[----:B------:R3:W-:Y:S01]  /*7ec0*/  @!P5 LDGSTS.E.BYPASS.LTC128B.128 [R199+0xd000], desc[UR24][R6.64] ;  /* 0x0d00000006c7dfae */ /* 0x0007e2000b901d58 */
[----:B------:R-:W-:-:S03]  /*7ed0*/  @!P2 LEA.HI.X R27, R152, UR7, R135, 0x1, P0 ;  /* 0x00000007981bac11 */ /* 0x000fc600080f0c87 */
        /* <DEDUP_REMOVED lines=24> */
[----:B------:R5:W-:Y:S04]  /*8060*/  @!P2 LDGSTS.E.BYPASS.LTC128B.128 [R199+0x11800], desc[UR24][R26.64+0x100] ;  /* 0x118001001ac7afae */ /* 0x000be8000b901d58 */
[----:B------:R-:W-:Y:S04]  /*8070*/  LDSM.16.M88.4 R216, [R194] ;  /* 0x00000000c2d8783b */ /* 0x000fe80000000200 */
[----:B-1----:R-:W1:Y:S04]  /*8080*/  LDSM.16.M88.4 R12, [R193+0x6000] ;  /* 0x00600000c10c783b */ /* 0x002e680000000200 */
[----:B--2---:R-:W-:Y:S04]  /*8090*/  LDSM.16.M88.4 R8, [R192] ;  /* 0x00000000c008783b */ /* 0x004fe80000000200 */
[----:B------:R-:W-:Y:S04]  /*80a0*/  LDSM.16.M88.4 R168, [R191] ;  /* 0x00000000bfa8783b */ /* 0x000fe80000000200 */
[----:B------:R-:W2:Y:S04]  /*80b0*/  LDSM.16.M88.4 R148, [R193+0x6800] ;  /* 0x00680000c194783b */ /* 0x000ea80000000200 */
[----:B------:R-:W5:Y:S04]  /*80c0*/  LDSM.16.M88.4 R140, [R193+0x7000] ;  /* 0x00700000c18c783b */ /* 0x000f680000000200 */
[----:B---3--:R-:W3:Y:S04]  /*80d0*/  LDSM.16.M88.4 R4, [R193+0x7800] ;  /* 0x00780000c104783b */ /* 0x008ee80000000200 */
[----:B----4-:R-:W-:Y:S04]  /*80e0*/  LDSM.16.M88.4 R20, [R190] ;  /* 0x00000000be14783b */ /* 0x010fe80000000200 */
[----:B------:R-:W4:Y:S04]  /*80f0*/  LDSM.16.M88.4 R220, [R187+0x6000] ;  /* 0x00600000bbdc783b */ /* 0x000f280000000200 */
[----:B------:R-:W4:Y:S04]  /*8100*/  LDSM.16.M88.4 R160, [R183] ;  /* 0x00000000b7a0783b */ /* 0x000f280000000200 */
[----:B------:R-:W4:Y:S01]  /*8110*/  LDSM.16.M88.4 R156, [R182] ;  /* 0x00000000b69c783b */ /* 0x000f220000000200 */
[C---:B-1----:R-:W-:Y:S03]  /*8120*/  HMMA.16816.F32.BF16 R16, R216.reuse, R12, RZ ;  /* 0x0000000cd810723c */ /* 0x042fe600000418ff */
[----:B------:R-:W1:Y:S04]  /*8130*/  LDSM.16.M88.4 R32, [R181] ;  /* 0x00000000b520783b */ /* 0x000e680000000200 */
[----:B------:R-:W-:Y:S01]  /*8140*/  LDSM.16.M88.4 R224, [R180] ;  /* 0x00000000b4e0783b */ /* 0x000fe20000000200 */
[C---:B------:R-:W-:Y:S03]  /*8150*/  HMMA.16816.F32.BF16 R12, R216.reuse, R14, RZ ;  /* 0x0000000ed80c723c */ /* 0x040fe600000418ff */
[----:B------:R-:W-:Y:S03]  /*8160*/  LDSM.16.M88.4 R164, [R187+0x6800] ;  /* 0x00680000bba4783b */ /* 0x000fe60000000200 */
[C---:B--2---:R-:W-:Y:S01]  /*8170*/  HMMA.16816.F32.BF16 R152, R216.reuse, R148, RZ ;  /* 0x00000094d898723c */ /* 0x044fe200000418ff */
[----:B-----5:R-:W-:Y:S04]  /*8180*/  LDSM.16.M88.4 R28, [R187+0x7000] ;  /* 0x00700000bb1c783b */ /* 0x020fe80000000200 */
[----:B------:R-:W-:Y:S01]  /*8190*/  LDSM.16.M88.4 R24, [R187+0x7800] ;  /* 0x00780000bb18783b */ /* 0x000fe20000000200 */
[----:B------:R-:W-:Y:S03]  /*81a0*/  HMMA.16816.F32.BF16 R144, R216, R140, RZ ;  /* 0x0000008cd890723c */ /* 0x000fe600000418ff */
[----:B------:R-:W0:Y:S03]  /*81b0*/  LDGDEPBAR ;  /* 0x00000000000079af */ /* 0x000e260000000000 */
[----:B------:R-:W-:Y:S06]  /*81c0*/  HMMA.16816.F32.BF16 R16, R8, R168, R16 ;  /* 0x000000a80810723c */ /* 0x000fec0000041810 */
[C---:B------:R-:W-:Y:S06]  /*81d0*/  HMMA.16816.F32.BF16 R148, R216.reuse, R150, RZ ;  /* 0x00000096d894723c */ /* 0x040fec00000418ff */
[C---:B------:R-:W-:Y:S06]  /*81e0*/  HMMA.16816.F32.BF16 R140, R216.reuse, R142, RZ ;  /* 0x0000008ed88c723c */ /* 0x040fec00000418ff */
[C---:B---3--:R-:W-:Y:S06]  /*81f0*/  HMMA.16816.F32.BF16 R136, R216.reuse, R4, RZ ;  /* 0x00000004d888723c */ /* 0x048fec00000418ff */
[----:B------:R-:W-:Y:S01]  /*8200*/  HMMA.16816.F32.BF16 R216, R216, R6, RZ ;  /* 0x00000006d8d8723c */ /* 0x000fe200000418ff */
[----:B------:R-:W2:Y:S05]  /*8210*/  LDSM.16.M88.4 R4, [R189] ;  /* 0x00000000bd04783b */ /* 0x000eaa0000000200 */
[----:B------:R-:W-:Y:S01]  /*8220*/  HMMA.16816.F32.BF16 R12, R8, R170, R12 ;  /* 0x000000aa080c723c */ /* 0x000fe2000004180c */
[----:B------:R-:W-:Y:S05]  /*8230*/  LDSM.16.M88.4 R168, [R193+0x8000] ;  /* 0x00800000c1a8783b */ /* 0x000fea0000000200 */
[----:B----4-:R-:W-:Y:S06]  /*8240*/  HMMA.16816.F32.BF16 R16, R20, R220, R16 ;  /* 0x000000dc1410723c */ /* 0x010fec0000041810 */
[C---:B------:R-:W-:Y:S06]  /*8250*/  HMMA.16816.F32.BF16 R152, R8.reuse, R160, R152 ;  /* 0x000000a00898723c */ /* 0x040fec0000041898 */
[C---:B------:R-:W-:Y:S01]  /*8260*/  HMMA.16816.F32.BF16 R148, R8.reuse, R162, R148 ;  /* 0x000000a20894723c */ /* 0x040fe20000041894 */
[----:B------:R-:W-:Y:S05]  /*8270*/  LDSM.16.M88.4 R160, [R180+0x800] ;  /* 0x00080000b4a0783b */ /* 0x000fea0000000200 */
[C---:B------:R-:W-:Y:S06]  /*8280*/  HMMA.16816.F32.BF16 R144, R8.reuse, R156, R144 ;  /* 0x0000009c0890723c */ /* 0x040fec0000041890 */
[C---:B------:R-:W-:Y:S01]  /*8290*/  HMMA.16816.F32.BF16 R140, R8.reuse, R158, R140 ;  /* 0x0000009e088c723c */ /* 0x040fe2000004188c */
[----:B------:R-:W-:Y:S05]  /*82a0*/  LDSM.16.M88.4 R156, [R180+0x1000] ;  /* 0x00100000b49c783b */ /* 0x000fea0000000200 */
[C---:B-1----:R-:W-:Y:S06]  /*82b0*/  HMMA.16816.F32.BF16 R136, R8.reuse, R32, R136 ;  /* 0x000000200888723c */ /* 0x042fec0000041888 */
[----:B------:R-:W-:Y:S01]  /*82c0*/  HMMA.16816.F32.BF16 R216, R8, R34, R216 ;  /* 0x0000002208d8723c */ /* 0x000fe200000418d8 */
[----:B------:R-:W1:Y:S04]  /*82d0*/  LDSM.16.M88.4 R8, [R194+0x2000] ;  /* 0x00200000c208783b */ /* 0x000e680000000200 */
[----:B------:R-:W3:Y:S01]  /*82e0*/  LDSM.16.M88.4 R32, [R180+0x1800] ;  /* 0x00180000b420783b */ /* 0x000ee20000000200 */
[----:B------:R-:W-:Y:S03]  /*82f0*/  HMMA.16816.F32.BF16 R12, R20, R222, R12 ;  /* 0x000000de140c723c */ /* 0x000fe6000004180c */
[----:B------:R-:W-:Y:S03]  /*8300*/  LDSM.16.M88.4 R220, [R179] ;  /* 0x00000000b3dc783b */ /* 0x000fe60000000200 */
[----:B--2---:R-:W-:Y:S06]  /*8310*/  HMMA.16816.F32.BF16 R16, R4, R224, R16 ;  /* 0x000000e00410723c */ /* 0x004fec0000041810 */
        /* <DEDUP_REMOVED lines=8> */
[----:B------:R-:W2:Y:S04]  /*83a0*/  LDSM.16.M88.4 R24, [R192+0x2000] ;  /* 0x00200000c018783b */ /* 0x000ea80000000200 */
[----:B------:R-:W4:Y:S01]  /*83b0*/  LDSM.16.M88.4 R20, [R193+0x9800] ;  /* 0x00980000c114783b */ /* 0x000f220000000200 */
[----:B------:R-:W-:Y:S03]  /*83c0*/  HMMA.16816.F32.BF16 R12, R4, R226, R12 ;  /* 0x000000e2040c723c */ /* 0x000fe6000004180c */
[----:B------:R-:W-:Y:S03]  /*83d0*/  LDSM.16.M88.4 R224, [R187+0x8000] ;  /* 0x00800000bbe0783b */ /* 0x000fe60000000200 */
[----:B-1----:R-:W-:Y:S06]  /*83e0*/  HMMA.16816.F32.BF16 R16, R8, R168, R16 ;  /* 0x000000a80810723c */ /* 0x002fec0000041810 */
[C---:B------:R-:W-:Y:S06]  /*83f0*/  HMMA.16816.F32.BF16 R152, R4.reuse, R160, R152 ;  /* 0x000000a00498723c */ /* 0x040fec0000041898 */
[C---:B------:R-:W-:Y:S01]  /*8400*/  HMMA.16816.F32.BF16 R148, R4.reuse, R162, R148 ;  /* 0x000000a20494723c */ /* 0x040fe20000041894 */
[----:B------:R-:W-:Y:S05]  /*8410*/  LDSM.16.M88.4 R160, [R178] ;  /* 0x00000000b2a0783b */ /* 0x000fea0000000200 */
[C---:B------:R-:W-:Y:S06]  /*8420*/  HMMA.16816.F32.BF16 R144, R4.reuse, R156, R144 ;  /* 0x0000009c0490723c */ /* 0x040fec0000041890 */
[C---:B------:R-:W-:Y:S01]  /*8430*/  HMMA.16816.F32.BF16 R140, R4.reuse, R158, R140 ;  /* 0x0000009e048c723c */ /* 0x040fe2000004188c */
[----:B------:R-:W-:Y:S05]  /*8440*/  LDSM.16.M88.4 R156, [R177] ;  /* 0x00000000b19c783b */ /* 0x000fea0000000200 */
[C---:B---3--:R-:W-:Y:S06]  /*8450*/  HMMA.16816.F32.BF16 R136, R4.reuse, R32, R136 ;  /* 0x000000200488723c */ /* 0x048fec0000041888 */
[----:B------:R-:W-:Y:S01]  /*8460*/  HMMA.16816.F32.BF16 R216, R4, R34, R216 ;  /* 0x0000002204d8723c */ /* 0x000fe200000418d8 */
[----:B------:R-:W1:Y:S04]  /*8470*/  LDSM.16.M88.4 R4, [R190+0x2000] ;  /* 0x00200000be04783b */ /* 0x000e680000000200 */
[----:B------:R-:W3:Y:S01]  /*8480*/  LDSM.16.M88.4 R32, [R176] ;  /* 0x00000000b020783b */ /* 0x000ee20000000200 */
[----:B------:R-:W-:Y:S03]  /*8490*/  HMMA.16816.F32.BF16 R12, R8, R170, R12 ;  /* 0x000000aa080c723c */ /* 0x000fe6000004180c */
[----:B------:R-:W-:Y:S03]  /*84a0*/  LDSM.16.M88.4 R168, [R187+0x8800] ;  /* 0x00880000bba8783b */ /* 0x000fe60000000200 */
[----:B--2---:R-:W-:Y:S06]  /*84b0*/  HMMA.16816.F32.BF16 R16, R24, R220, R16 ;  /* 0x000000dc1810723c */ /* 0x004fec0000041810 */
[C---:B------:R-:W-:Y:S06]  /*84c0*/  HMMA.16816.F32.BF16 R152, R8.reuse, R164, R152 ;  /* 0x000000a40898723c */ /* 0x040fec0000041898 */
[C---:B------:R-:W-:Y:S01]  /*84d0*/  HMMA.16816.F32.BF16 R148, R8.reuse, R166, R148 ;  /* 0x000000a60894723c */ /* 0x040fe20000041894 */
[----:B------:R-:W-:Y:S05]  /*84e0*/  LDSM.16.M88.4 R164, [R180+0x2000] ;  /* 0x00200000b4a4783b */ /* 0x000fea0000000200 */
[C---:B------:R-:W-:Y:S06]  /*84f0*/  HMMA.16816.F32.BF16 R144, R8.reuse, R28, R144 ;  /* 0x0000001c0890723c */ /* 0x040fec0000041890 */
[C---:B------:R-:W-:Y:S01]  /*8500*/  HMMA.16816.F32.BF16 R140, R8.reuse, R30, R140 ;  /* 0x0000001e088c723c */ /* 0x040fe2000004188c */
[----:B------:R-:W2:Y:S05]  /*8510*/  LDSM.16.M88.4 R28, [R189+0x2000] ;  /* 0x00200000bd1c783b */ /* 0x000eaa0000000200 */
[C---:B----4-:R-:W-:Y:S06]  /*8520*/  HMMA.16816.F32.BF16 R136, R8.reuse, R20, R136 ;  /* 0x000000140888723c */ /* 0x050fec0000041888 */
[----:B------:R-:W-:Y:S01]  /*8530*/  HMMA.16816.F32.BF16 R216, R8, R22, R216 ;  /* 0x0000001608d8723c */ /* 0x000fe200000418d8 */
[----:B------:R-:W4:Y:S04]  /*8540*/  LDSM.16.M88.4 R8, [R187+0x9000] ;  /* 0x00900000bb08783b */ /* 0x000f280000000200 */
[----:B------:R-:W5:Y:S01]  /*8550*/  LDSM.16.M88.4 R20, [R187+0x9800] ;  /* 0x00980000bb14783b */ /* 0x000f620000000200 */
[----:B------:R-:W-:Y:S03]  /*8560*/  HMMA.16816.F32.BF16 R12, R24, R222, R12 ;  /* 0x000000de180c723c */ /* 0x000fe6000004180c */
[----:B------:R-:W-:Y:S03]  /*8570*/  LDSM.16.M88.4 R220, [R194+0x4000] ;  /* 0x00400000c2dc783b */ /* 0x000fe60000000200 */
[----:B-1----:R-:W-:Y:S06]  /*8580*/  HMMA.16816.F32.BF16 R16, R4, R224, R16 ;  /* 0x000000e00410723c */ /* 0x002fec0000041810 */
[C---:B------:R-:W-:Y:S06]  /*8590*/  HMMA.16816.F32.BF16 R152, R24.reuse, R160, R152 ;  /* 0x000000a01898723c */ /* 0x040fec0000041898 */
[C---:B------:R-:W-:Y:S01]  /*85a0*/  HMMA.16816.F32.BF16 R148, R24.reuse, R162, R148 ;  /* 0x000000a21894723c */ /* 0x040fe20000041894 */
[----:B------:R-:W-:Y:S05]  /*85b0*/  LDSM.16.M88.4 R160, [R180+0x2800] ;  /* 0x00280000b4a0783b */ /* 0x000fea0000000200 */
[C---:B------:R-:W-:Y:S06]  /*85c0*/  HMMA.16816.F32.BF16 R144, R24.reuse, R156, R144 ;  /* 0x0000009c1890723c */ /* 0x040fec0000041890 */
[C---:B------:R-:W-:Y:S01]  /*85d0*/  HMMA.16816.F32.BF16 R140, R24.reuse, R158, R140 ;  /* 0x0000009e188c723c */ /* 0x040fe2000004188c */
[----:B------:R-:W-:Y:S05]  /*85e0*/  LDSM.16.M88.4 R156, [R180+0x3000] ;  /* 0x00300000b49c783b */ /* 0x000fea0000000200 */
[C---:B---3--:R-:W-:Y:S06]  /*85f0*/  HMMA.16816.F32.BF16 R136, R24.reuse, R32, R136 ;  /* 0x000000201888723c */ /* 0x048fec0000041888 */
[----:B------:R-:W-:Y:S01]  /*8600*/  HMMA.16816.F32.BF16 R216, R24, R34, R216 ;  /* 0x0000002218d8723c */ /* 0x000fe200000418d8 */
[----:B------:R-:W1:Y:S04]  /*8610*/  LDSM.16.M88.4 R24, [R193+0xa000] ;  /* 0x00a00000c118783b */ /* 0x000e680000000200 */
[----:B------:R-:W3:Y:S01]  /*8620*/  LDSM.16.M88.4 R32, [R180+0x3800] ;  /* 0x00380000b420783b */ /* 0x000ee20000000200 */
[----:B------:R-:W-:Y:S03]  /*8630*/  HMMA.16816.F32.BF16 R12, R4, R226, R12 ;  /* 0x000000e2040c723c */ /* 0x000fe6000004180c */
[----:B------:R-:W-:Y:S03]  /*8640*/  LDSM.16.M88.4 R224, [R193+0xb800] ;  /* 0x00b80000c1e0783b */ /* 0x000fe60000000200 */
[----:B--2---:R-:W-:Y:S06]  /*8650*/  HMMA.16816.F32.BF16 R16, R28, R164, R16 ;  /* 0x000000a41c10723c */ /* 0x004fec0000041810 */
[C---:B------:R-:W-:Y:S06]  /*8660*/  HMMA.16816.F32.BF16 R152, R4.reuse, R168, R152 ;  /* 0x000000a80498723c */ /* 0x040fec0000041898 */
[C---:B------:R-:W-:Y:S01]  /*8670*/  HMMA.16816.F32.BF16 R148, R4.reuse, R170, R148 ;  /* 0x000000aa0494723c */ /* 0x040fe20000041894 */
[----:B------:R-:W-:Y:S05]  /*8680*/  LDSM.16.M88.4 R168, [R192+0x4000] ;  /* 0x00400000c0a8783b */ /* 0x000fea0000000200 */
[C---:B----4-:R-:W-:Y:S06]  /*8690*/  HMMA.16816.F32.BF16 R144, R4.reuse, R8, R144 ;  /* 0x000000080490723c */ /* 0x050fec0000041890 */
[C---:B------:R-:W-:Y:S01]  /*86a0*/  HMMA.16816.F32.BF16 R140, R4.reuse, R10, R140 ;  /* 0x0000000a048c723c */ /* 0x040fe2000004188c */
[----:B------:R-:W-:Y:S05]  /*86b0*/  LDSM.16.M88.4 R8, [R193+0xa800] ;  /* 0x00a80000c108783b */ /* 0x000fea0000000200 */
[C---:B-----5:R-:W-:Y:S06]  /*86c0*/  HMMA.16816.F32.BF16 R136, R4.reuse, R20, R136 ;  /* 0x000000140488723c */ /* 0x060fec0000041888 */
[----:B------:R-:W-:Y:S01]  /*86d0*/  HMMA.16816.F32.BF16 R216, R4, R22, R216 ;  /* 0x0000001604d8723c */ /* 0x000fe200000418d8 */
[----:B------:R-:W2:Y:S04]  /*86e0*/  LDSM.16.M88.4 R20, [R175] ;  /* 0x00000000af14783b */ /* 0x000ea80000000200 */
[----:B------:R-:W4:Y:S01]  /*86f0*/  LDSM.16.M88.4 R4, [R193+0xb000] ;  /* 0x00b00000c104783b */ /* 0x000f220000000200 */
[----:B------:R-:W-:Y:S03]  /*8700*/  HMMA.16816.F32.BF16 R12, R28, R166, R12 ;  /* 0x000000a61c0c723c */ /* 0x000fe6000004180c */
[----:B------:R-:W-:Y:S03]  /*8710*/  LDSM.16.M88.4 R164, [R174] ;  /* 0x00000000aea4783b */ /* 0x000fe60000000200 */
        /* <DEDUP_REMOVED lines=9> */
[----:B------:R-:W-:Y:S04]  /*87b0*/  LDSM.16.M88.4 R32, [R190+0x4000] ;  /* 0x00400000be20783b */ /* 0x000fe80000000200 */
[----:B------:R-:W1:Y:S01]  /*87c0*/  LDSM.16.M88.4 R28, [R187+0xa000] ;  /* 0x00a00000bb1c783b */ /* 0x000e620000000200 */
[----:B------:R-:W-:Y:S03]  /*87d0*/  HMMA.16816.F32.BF16 R12, R220, R26, R12 ;  /* 0x0000001adc0c723c */ /* 0x000fe6000004180c */
[----:B------:R-:W-:Y:S03]  /*87e0*/  LDSM.16.M88.4 R24, [R187+0xa800] ;  /* 0x00a80000bb18783b */ /* 0x000fe60000000200 */
[----:B--2---:R-:W-:Y:S06]  /*87f0*/  HMMA.16816.F32.BF16 R16, R168, R20, R16 ;  /* 0x00000014a810723c */ /* 0x004fec0000041810 */
[C---:B------:R-:W-:Y:S06]  /*8800*/  HMMA.16816.F32.BF16 R152, R220.reuse, R8, R152 ;  /* 0x00000008dc98723c */ /* 0x040fec0000041898 */
[C---:B------:R-:W-:Y:S01]  /*8810*/  HMMA.16816.F32.BF16 R148, R220.reuse, R10, R148 ;  /* 0x0000000adc94723c */ /* 0x040fe20000041894 */
[----:B------:R-:W-:Y:S05]  /*8820*/  LDSM.16.M88.4 R8, [R189+0x4000] ;  /* 0x00400000bd08783b */ /* 0x000fea0000000200 */
[C---:B----4-:R-:W-:Y:S06]  /*8830*/  HMMA.16816.F32.BF16 R144, R220.reuse, R4, R144 ;  /* 0x00000004dc90723c */ /* 0x050fec0000041890 */
[----:B------:R-:W-:Y:S01]  /*8840*/  HMMA.16816.F32.BF16 R140, R220, R6, R140 ;  /* 0x00000006dc8c723c */ /* 0x000fe2000004188c */
[----:B------:R-:W2:Y:S05]  /*8850*/  LDSM.16.M88.4 R4, [R180+0x4000] ;  /* 0x00400000b404783b */ /* 0x000eaa0000000200 */
[----:B------:R-:W-:Y:S01]  /*8860*/  HMMA.16816.F32.BF16 R12, R168, R22, R12 ;  /* 0x00000016a80c723c */ /* 0x000fe2000004180c */
[----:B------:R-:W3:Y:S05]  /*8870*/  LDSM.16.M88.4 R20, [R187+0xb000] ;  /* 0x00b00000bb14783b */ /* 0x000eea0000000200 */
[----:B-1----:R-:W-:Y:S06]  /*8880*/  HMMA.16816.F32.BF16 R16, R32, R28, R16 ;  /* 0x0000001c2010723c */ /* 0x002fec0000041810 */
[C---:B------:R-:W-:Y:S06]  /*8890*/  HMMA.16816.F32.BF16 R152, R168.reuse, R164, R152 ;  /* 0x000000a4a898723c */ /* 0x040fec0000041898 */
[----:B------:R-:W-:Y:S01]  /*88a0*/  HMMA.16816.F32.BF16 R148, R168, R166, R148 ;  /* 0x000000a6a894723c */ /* 0x000fe20000041894 */
[----:B------:R-:W-:Y:S05]  /*88b0*/  LDSM.16.M88.4 R164, [R187+0xb800] ;  /* 0x00b80000bba4783b */ /* 0x000fea0000000200 */
[----:B------:R-:W-:Y:S01]  /*88c0*/  HMMA.16816.F32.BF16 R12, R32, R30, R12 ;  /* 0x0000001e200c723c */ /* 0x000fe2000004180c */
[----:B------:R-:W1:Y:S05]  /*88d0*/  LDSM.16.M88.4 R28, [R180+0x4800] ;  /* 0x00480000b41c783b */ /* 0x000e6a0000000200 */
[----:B------:R-:W-:Y:S06]  /*88e0*/  HMMA.16816.F32.BF16 R144, R168, R160, R144 ;  /* 0x000000a0a890723c */ /* 0x000fec0000041890 */
[----:B--2---:R-:W-:Y:S06]  /*88f0*/  HMMA.16816.F32.BF16 R16, R8, R4, R16 ;  /* 0x000000040810723c */ /* 0x004fec0000041810 */
[----:B------:R-:W-:Y:S01]  /*8900*/  HMMA.16816.F32.BF16 R152, R32, R24, R152 ;  /* 0x000000182098723c */ /* 0x000fe20000041898 */
[----:B------:R-:W-:-:S04]  /*8910*/  IMAD.U32 R5, RZ, RZ, UR12 ;  /* 0x0000000cff057e24 */ /* 0x000fc8000f8e00ff */
[----:B------:R-:W-:Y:S01]  /*8920*/  IMAD R0, R5, 0x40, R206 ;  /* 0x0000004005007824 */ /* 0x000fe200078e02ce */
[----:B------:R-:W-:Y:S03]  /*8930*/  HMMA.16816.F32.BF16 R140, R168, R162, R140 ;  /* 0x000000a2a88c723c */ /* 0x000fe6000004188c */
[C---:B------:R-:W-:Y:S01]  /*8940*/  VIADD R2, R0.reuse, 0x1 ;  /* 0x0000000100027836 */ /* 0x040fe20000000000 */
[CC--:B------:R-:W-:Y:S01]  /*8950*/  ISETP.GE.AND P6, PT, R0.reuse, R204.reuse, PT ;  /* 0x000000cc0000720c */ /* 0x0c0fe20003fc6270 */
[C---:B------:R-:W-:Y:S01]  /*8960*/  VIADD R24, R0.reuse, 0x10 ;  /* 0x0000001000187836 */ /* 0x040fe20000000000 */
[----:B------:R-:W-:Y:S02]  /*8970*/  HMMA.16816.F32.BF16 R136, R220, R224, R136 ;  /* 0x000000e0dc88723c */ /* 0x000fe40000041888 */
[----:B------:R-:W-:Y:S02]  /*8980*/  ISETP.LT.OR P6, PT, R0, R205, P6 ;  /* 0x000000cd0000720c */ /* 0x000fe400037c1670 */
[----:B------:R-:W-:-:S02]  /*8990*/  ISETP.GE.AND P1, PT, R2, R204, PT ;  /* 0x000000cc0200720c */ /* 0x000fc40003f26270 */
[----:B------:R-:W-:Y:S01]  /*89a0*/  HMMA.16816.F32.BF16 R12, R8, R6, R12 ;  /* 0x00000006080c723c */ /* 0x000fe2000004180c */
[----:B------:R-:W2:Y:S01]  /*89b0*/  LDSM.16.M88.4 R4, [R180+0x5000] ;  /* 0x00500000b404783b */ /* 0x000ea20000000200 */
[C---:B------:R-:W-:Y:S02]  /*89c0*/  ISETP.GE.AND P0, PT, R2.reuse, R202, PT ;  /* 0x000000ca0200720c */ /* 0x040fe40003f06270 */
[C---:B------:R-:W-:Y:S02]  /*89d0*/  ISETP.LT.OR P1, PT, R2.reuse, R205, P1 ;  /* 0x000000cd0200720c */ /* 0x040fe40000f21670 */
[----:B------:R-:W-:Y:S01]  /*89e0*/  HMMA.16816.F32.BF16 R216, R220, R226, R216 ;  /* 0x000000e2dcd8723c */ /* 0x000fe200000418d8 */
[----:B------:R-:W-:-:S05]  /*89f0*/  ISETP.LT.OR P0, PT, R2, R203, P0 ;  /* 0x000000cb0200720c */ /* 0x000fca0000701670 */
[C---:B------:R-:W-:Y:S06]  /*8a00*/  HMMA.16816.F32.BF16 R148, R32.reuse, R26, R148 ;  /* 0x0000001a2094723c */ /* 0x040fec0000041894 */
[----:B---3--:R-:W-:Y:S06]  /*8a10*/  HMMA.16816.F32.BF16 R144, R32, R20, R144 ;  /* 0x000000142090723c */ /* 0x008fec0000041890 */
[----:B-1----:R-:W-:Y:S01]  /*8a20*/  HMMA.16816.F32.BF16 R152, R8, R28, R152 ;  /* 0x0000001c0898723c */ /* 0x002fe20000041898 */
[----:B------:R-:W-:Y:S01]  /*8a30*/  FSEL R21, R16, -INF , !P6 ;  /* 0xff80000010157808 */ /* 0x000fe20007000000 */
[C---:B------:R-:W-:Y:S01]  /*8a40*/  VIADD R16, R0.reuse, 0x8 ;  /* 0x0000000800107836 */ /* 0x040fe20000000000 */
[----:B------:R-:W-:-:S02]  /*8a50*/  ISETP.GE.AND P6, PT, R0, R202, PT ;  /* 0x000000ca0000720c */ /* 0x000fc40003fc6270 */
[----:B------:R-:W-:Y:S01]  /*8a60*/  FSEL R20, R19, -INF , !P0 ;  /* 0xff80000013147808 */ /* 0x000fe20004000000 */
[----:B------:R-:W-:Y:S01]  /*8a70*/  HMMA.16816.F32.BF16 R140, R32, R22, R140 ;  /* 0x00000016208c723c */ /* 0x000fe2000004188c */
[----:B------:R-:W-:-:S04]  /*8a80*/  ISETP.LT.OR P6, PT, R0, R203, P6 ;  /* 0x000000cb0000720c */ /* 0x000fc800037c1670 */
[----:B------:R-:W-:Y:S01]  /*8a90*/  FSEL R2, R18, -INF , !P6 ;  /* 0xff80000012027808 */ /* 0x000fe20007000000 */
[C---:B------:R-:W-:Y:S01]  /*8aa0*/  HMMA.16816.F32.BF16 R136, R168.reuse, R156, R136 ;  /* 0x0000009ca888723c */ /* 0x040fe20000041888 */
[----:B------:R-:W-:Y:S01]  /*8ab0*/  ISETP.GE.AND P6, PT, R16, R204, PT ;  /* 0x000000cc1000720c */ /* 0x000fe20003fc6270 */
[----:B------:R-:W-:Y:S01]  /*8ac0*/  VIADD R22, R0, 0x9 ;  /* 0x0000000900167836 */ /* 0x000fe20000000000 */
[----:B------:R-:W-:Y:S02]  /*8ad0*/  FSEL R23, R17, -INF , !P1 ;  /* 0xff80000011177808 */ /* 0x000fe40004800000 */
[C---:B------:R-:W-:Y:S01]  /*8ae0*/  ISETP.GE.AND P1, PT, R16.reuse, R202, PT ;  /* 0x000000ca1000720c */ /* 0x040fe20003f26270 */
[----:B------:R-:W-:Y:S01]  /*8af0*/  HMMA.16816.F32.BF16 R216, R168, R158, R216 ;  /* 0x0000009ea8d8723c */ /* 0x000fe200000418d8 */
[C---:B------:R-:W-:Y:S02]  /*8b00*/  ISETP.LT.OR P6, PT, R16.reuse, R205, P6 ;  /* 0x000000cd1000720c */ /* 0x040fe400037c1670 */
[----:B------:R-:W-:-:S02]  /*8b10*/  ISETP.LT.OR P1, PT, R16, R203, P1 ;  /* 0x000000cb1000720c */ /* 0x000fc40000f21670 */
[----:B------:R-:W-:Y:S01]  /*8b20*/  ISETP.GE.AND P0, PT, R22, R204, PT ;  /* 0x000000cc1600720c */ /* 0x000fe20003f06270 */
[----:B------:R-:W1:Y:S01]  /*8b30*/  LDSM.16.M88.4 R16, [R180+0x5800] ;  /* 0x00580000b410783b */ /* 0x000e620000000200 */
[----:B------:R-:W-:Y:S01]  /*8b40*/  FSEL R25, R12, -INF , !P6 ;  /* 0xff8000000c197808 */ /* 0x000fe20007000000 */
[----:B------:R-:W-:Y:S01]  /*8b50*/  HMMA.16816.F32.BF16 R148, R8, R30, R148 ;  /* 0x0000001e0894723c */ /* 0x000fe20000041894 */
[----:B------:R-:W-:Y:S01]  /*8b60*/  ISETP.GE.AND P6, PT, R22, R202, PT ;  /* 0x000000ca1600720c */ /* 0x000fe20003fc6270 */
[----:B------:R-:W-:-:S04]  /*8b70*/  DEPBAR.LE SB0, 0x0 ;  /* 0x000080000000791a */ /* 0x000fc80000000000 */
[----:B------:R-:W-:Y:S01]  /*8b80*/  FSEL R14, R14, -INF , !P1 ;  /* 0xff8000000e0e7808 */ /* 0x000fe20004800000 */
[----:B--2---:R-:W-:Y:S01]  /*8b90*/  HMMA.16816.F32.BF16 R144, R8, R4, R144 ;  /* 0x000000040890723c */ /* 0x004fe20000041890 */
[----:B------:R-:W-:Y:S02]  /*8ba0*/  ISETP.GE.AND P1, PT, R24, R204, PT ;  /* 0x000000cc1800720c */ /* 0x000fe40003f26270 */
[C---:B------:R-:W-:Y:S02]  /*8bb0*/  ISETP.LT.OR P0, PT, R22.reuse, R205, P0 ;  /* 0x000000cd1600720c */ /* 0x040fe40000701670 */
[----:B------:R-:W-:Y:S01]  /*8bc0*/  ISETP.LT.OR P6, PT, R22, R203, P6 ;  /* 0x000000cb1600720c */ /* 0x000fe200037c1670 */
[----:B------:R-:W-:Y:S01]  /*8bd0*/  VIADD R22, R0, 0x11 ;  /* 0x0000001100167836 */ /* 0x000fe20000000000 */
[----:B------:R-:W-:Y:S01]  /*8be0*/  ISETP.LT.OR P1, PT, R24, R205, P1 ;  /* 0x000000cd1800720c */ /* 0x000fe20000f21670 */
[----:B------:R-:W-:Y:S01]  /*8bf0*/  VIADD R4, R0, 0x19 ;  /* 0x0000001900047836 */ /* 0x000fe20000000000 */
[----:B------:R-:W-:Y:S01]  /*8c00*/  FSEL R13, R13, -INF , !P0 ;  /* 0xff8000000d0d7808 */ /* 0x000fe20004000000 */
[----:B------:R-:W-:Y:S01]  /*8c10*/  HMMA.16816.F32.BF16 R136, R32, R164, R136 ;  /* 0x000000a42088723c */ /* 0x000fe20000041888 */
[----:B------:R-:W-:Y:S01]  /*8c20*/  BAR.SYNC.DEFER_BLOCKING 0x0 ;  /* 0x0000000000007b1d */ /* 0x000fe20000010000 */
[----:B------:R-:W-:Y:S01]  /*8c30*/  ISETP.GE.AND P0, PT, R24, R202, PT ;  /* 0x000000ca1800720c */ /* 0x000fe20003f06270 */
[C---:B------:R-:W-:Y:S01]  /*8c40*/  VIADD R5, R0.reuse, 0x20 ;  /* 0x0000002000057836 */ /* 0x040fe20000000000 */
[----:B------:R-:W-:Y:S01]  /*8c50*/  FSEL R12, R15, -INF , !P6 ;  /* 0xff8000000f0c7808 */ /* 0x000fe20007000000 */
[----:B------:R-:W-:Y:S01]  /*8c60*/  VIADD R15, R0, 0x18 ;  /* 0x00000018000f7836 */ /* 0x000fe20000000000 */
[----:B------:R-:W-:Y:S01]  /*8c70*/  FSEL R223, R152, -INF , !P1 ;  /* 0xff80000098df7808 */ /* 0x000fe20004800000 */
[----:B------:R-:W-:Y:S01]  /*8c80*/  HMMA.16816.F32.BF16 R140, R8, R6, R140 ;  /* 0x00000006088c723c */ /* 0x000fe2000004188c */
[----:B------:R-:W-:-:S02]  /*8c90*/  ISETP.GE.AND P6, PT, R22, R204, PT ;  /* 0x000000cc1600720c */ /* 0x000fc40003fc6270 */
[----:B------:R-:W-:Y:S02]  /*8ca0*/  ISETP.GE.AND P1, PT, R22, R202, PT ;  /* 0x000000ca1600720c */ /* 0x000fe40003f26270 */
[----:B------:R-:W-:Y:S01]  /*8cb0*/  ISETP.LT.OR P0, PT, R24, R203, P0 ;  /* 0x000000cb1800720c */ /* 0x000fe20000701670 */
[----:B------:R-:W-:Y:S01]  /*8cc0*/  HMMA.16816.F32.BF16 R216, R32, R166, R216 ;  /* 0x000000a620d8723c */ /* 0x000fe200000418d8 */
[----:B------:R-:W-:Y:S01]  /*8cd0*/  ISETP.LT.OR P6, PT, R22, R205, P6 ;  /* 0x000000cd1600720c */ /* 0x000fe200037c1670 */
[----:B------:R-:W-:Y:S01]  /*8ce0*/  VIADD R6, R0, 0x28 ;  /* 0x0000002800067836 */ /* 0x000fe20000000000 */
[----:B------:R-:W-:Y:S02]  /*8cf0*/  ISETP.LT.OR P1, PT, R22, R203, P1 ;  /* 0x000000cb1600720c */ /* 0x000fe40000f21670 */
[----:B------:R-:W-:Y:S02]  /*8d00*/  FSEL R208, R154, -INF , !P0 ;  /* 0xff8000009ad07808 */ /* 0x000fe40004000000 */
[----:B------:R-:W-:-:S02]  /*8d10*/  ISETP.GE.AND P0, PT, R15, R204, PT ;  /* 0x000000cc0f00720c */ /* 0x000fc40003f06270 */
[----:B------:R-:W-:Y:S02]  /*8d20*/  FSEL R207, R153, -INF , !P6 ;  /* 0xff80000099cf7808 */ /* 0x000fe40007000000 */
[----:B------:R-:W-:Y:S01]  /*8d30*/  FSEL R220, R155, -INF , !P1 ;  /* 0xff8000009bdc7808 */ /* 0x000fe20004800000 */
[----:B-1----:R-:W-:Y:S01]  /*8d40*/  HMMA.16816.F32.BF16 R136, R8, R16, R136 ;  /* 0x000000100888723c */ /* 0x002fe20000041888 */
[C---:B------:R-:W-:Y:S02]  /*8d50*/  ISETP.GE.AND P6, PT, R15.reuse, R202, PT ;  /* 0x000000ca0f00720c */ /* 0x040fe40003fc6270 */
[----:B------:R-:W-:Y:S02]  /*8d60*/  ISETP.GE.AND P1, PT, R4, R204, PT ;  /* 0x000000cc0400720c */ /* 0x000fe40003f26270 */
[C---:B------:R-:W-:Y:S02]  /*8d70*/  ISETP.LT.OR P0, PT, R15.reuse, R205, P0 ;  /* 0x000000cd0f00720c */ /* 0x040fe40000701670 */
[----:B------:R-:W-:-:S02]  /*8d80*/  ISETP.LT.OR P6, PT, R15, R203, P6 ;  /* 0x000000cb0f00720c */ /* 0x000fc400037c1670 */
[----:B------:R-:W-:Y:S02]  /*8d90*/  ISETP.LT.OR P1, PT, R4, R205, P1 ;  /* 0x000000cd0400720c */ /* 0x000fe40000f21670 */
[----:B------:R-:W-:Y:S01]  /*8da0*/  FSEL R135, R148, -INF , !P0 ;  /* 0xff80000094877808 */ /* 0x000fe20004000000 */
[----:B------:R-:W-:Y:S01]  /*8db0*/  HMMA.16816.F32.BF16 R216, R8, R18, R216 ;  /* 0x0000001208d8723c */ /* 0x000fe200000418d8 */
[----:B------:R-:W-:Y:S02]  /*8dc0*/  ISETP.GE.AND P0, PT, R4, R202, PT ;  /* 0x000000ca0400720c */ /* 0x000fe40003f06270 */
[----:B------:R-:W-:Y:S02]  /*8dd0*/  FSEL R150, R150, -INF , !P6 ;  /* 0xff80000096967808 */ /* 0x000fe40007000000 */
[----:B------:R-:W-:Y:S02]  /*8de0*/  FSEL R221, R149, -INF , !P1 ;  /* 0xff80000095dd7808 */ /* 0x000fe40004800000 */
[----:B------:R-:W-:-:S02]  /*8df0*/  ISETP.GE.AND P6, PT, R5, R204, PT ;  /* 0x000000cc0500720c */ /* 0x000fc40003fc6270 */
[C---:B------:R-:W-:Y:S02]  /*8e00*/  ISETP.GE.AND P1, PT, R5.reuse, R202, PT ;  /* 0x000000ca0500720c */ /* 0x040fe40003f26270 */
[----:B------:R-:W-:Y:S01]  /*8e10*/  ISETP.LT.OR P0, PT, R4, R203, P0 ;  /* 0x000000cb0400720c */ /* 0x000fe20000701670 */
[C---:B------:R-:W-:Y:S01]  /*8e20*/  VIADD R4, R0.reuse, 0x21 ;  /* 0x0000002100047836 */ /* 0x040fe20000000000 */
[C---:B------:R-:W-:Y:S02]  /*8e30*/  ISETP.LT.OR P6, PT, R5.reuse, R205, P6 ;  /* 0x000000cd0500720c */ /* 0x040fe400037c1670 */
[----:B------:R-:W-:Y:S01]  /*8e40*/  ISETP.LT.OR P1, PT, R5, R203, P1 ;  /* 0x000000cb0500720c */ /* 0x000fe20000f21670 */
[----:B------:R-:W-:Y:S01]  /*8e50*/  VIADD R5, R0, 0x29 ;  /* 0x0000002900057836 */ /* 0x000fe20000000000 */
[----:B------:R-:W-:Y:S02]  /*8e60*/  FSEL R148, R151, -INF , !P0 ;  /* 0xff80000097947808 */ /* 0x000fe40004000000 */
[----:B------:R-:W-:-:S02]  /*8e70*/  ISETP.GE.AND P0, PT, R4, R204, PT ;  /* 0x000000cc0400720c */ /* 0x000fc40003f06270 */
[----:B------:R-:W-:Y:S02]  /*8e80*/  FSEL R151, R144, -INF , !P6 ;  /* 0xff80000090977808 */ /* 0x000fe40007000000 */
[----:B------:R-:W-:Y:S02]  /*8e90*/  FSEL R146, R146, -INF , !P1 ;  /* 0xff80000092927808 */ /* 0x000fe40004800000 */
[----:B------:R-:W-:Y:S02]  /*8ea0*/  ISETP.GE.AND P6, PT, R4, R202, PT ;  /* 0x000000ca0400720c */ /* 0x000fe40003fc6270 */
[----:B------:R-:W-:Y:S02]  /*8eb0*/  ISETP.GE.AND P1, PT, R6, R204, PT ;  /* 0x000000cc0600720c */ /* 0x000fe40003f26270 */
[C---:B------:R-:W-:Y:S02]  /*8ec0*/  ISETP.LT.OR P0, PT, R4.reuse, R205, P0 ;  /* 0x000000cd0400720c */ /* 0x040fe40000701670 */
[----:B------:R-:W-:Y:S01]  /*8ed0*/  ISETP.LT.OR P6, PT, R4, R203, P6 ;  /* 0x000000cb0400720c */ /* 0x000fe200037c1670 */
[----:B------:R-:W-:Y:S01]  /*8ee0*/  VIADD R4, R0, 0x30 ;  /* 0x0000003000047836 */ /* 0x000fe20000000000 */
[----:B------:R-:W-:-:S02]  /*8ef0*/  ISETP.LT.OR P1, PT, R6, R205, P1 ;  /* 0x000000cd0600720c */ /* 0x000fc40000f21670 */
[----:B------:R-:W-:Y:S02]  /*8f00*/  FSEL R149, R145, -INF , !P0 ;  /* 0xff80000091957808 */ /* 0x000fe40004000000 */
[----:B------:R-:W-:Y:S02]  /*8f10*/  FSEL R144, R147, -INF , !P6 ;  /* 0xff80000093907808 */ /* 0x000fe40007000000 */
[----:B------:R-:W-:Y:S02]  /*8f20*/  FSEL R145, R140, -INF , !P1 ;  /* 0xff8000008c917808 */ /* 0x000fe40004800000 */
[----:B------:R-:W-:Y:S02]  /*8f30*/  ISETP.GE.AND P0, PT, R6, R202, PT ;  /* 0x000000ca0600720c */ /* 0x000fe40003f06270 */
[C---:B------:R-:W-:Y:S02]  /*8f40*/  ISETP.GE.AND P6, PT, R5.reuse, R204, PT ;  /* 0x000000cc0500720c */ /* 0x040fe40003fc6270 */
[----:B------:R-:W-:-:S02]  /*8f50*/  ISETP.GE.AND P1, PT, R5, R202, PT ;  /* 0x000000ca0500720c */ /* 0x000fc40003f26270 */
[----:B------:R-:W-:Y:S02]  /*8f60*/  ISETP.LT.OR P0, PT, R6, R203, P0 ;  /* 0x000000cb0600720c */ /* 0x000fe40000701670 */
[C---:B------:R-:W-:Y:S02]  /*8f70*/  ISETP.LT.OR P6, PT, R5.reuse, R205, P6 ;  /* 0x000000cd0500720c */ /* 0x040fe400037c1670 */
[----:B------:R-:W-:Y:S01]  /*8f80*/  ISETP.LT.OR P1, PT, R5, R203, P1 ;  /* 0x000000cb0500720c */ /* 0x000fe20000f21670 */
[----:B------:R-:W-:Y:S01]  /*8f90*/  VIADD R5, R0, 0x31 ;  /* 0x0000003100057836 */ /* 0x000fe20000000000 */
[----:B------:R-:W-:Y:S02]  /*8fa0*/  FSEL R142, R142, -INF , !P0 ;  /* 0xff8000008e8e7808 */ /* 0x000fe40004000000 */
[----:B------:R-:W-:Y:S02]  /*8fb0*/  FSEL R140, R143, -INF , !P1 ;  /* 0xff8000008f8c7808 */ /* 0x000fe40004800000 */
[----:B------:R-:W-:-:S02]  /*8fc0*/  ISETP.GE.AND P0, PT, R4, R204, PT ;  /* 0x000000cc0400720c */ /* 0x000fc40003f06270 */
[----:B------:R-:W-:Y:S02]  /*8fd0*/  FSEL R141, R141, -INF , !P6 ;  /* 0xff8000008d8d7808 */ /* 0x000fe40007000000 */
[C---:B------:R-:W-:Y:S02]  /*8fe0*/  ISETP.GE.AND P1, PT, R4.reuse, R202, PT ;  /* 0x000000ca0400720c */ /* 0x040fe40003f26270 */
[C---:B------:R-:W-:Y:S02]  /*8ff0*/  ISETP.GE.AND P6, PT, R5.reuse, R204, PT ;  /* 0x000000cc0500720c */ /* 0x040fe40003fc6270 */
[C---:B------:R-:W-:Y:S02]  /*9000*/  ISETP.LT.OR P0, PT, R4.reuse, R205, P0 ;  /* 0x000000cd0400720c */ /* 0x040fe40000701670 */
[----:B------:R-:W-:Y:S01]  /*9010*/  ISETP.LT.OR P1, PT, R4, R203, P1 ;  /* 0x000000cb0400720c */ /* 0x000fe20000f21670 */
[C---:B------:R-:W-:Y:S01]  /*9020*/  VIADD R4, R0.reuse, 0x38 ;  /* 0x0000003800047836 */ /* 0x040fe20000000000 */
[----:B------:R-:W-:Y:S01]  /*9030*/  ISETP.LT.OR P6, PT, R5, R205, P6 ;  /* 0x000000cd0500720c */ /* 0x000fe200037c1670 */
[----:B------:R-:W-:Y:S01]  /*9040*/  VIADD R0, R0, 0x39 ;  /* 0x0000003900007836 */ /* 0x000fe20000000000 */
[----:B------:R-:W-:-:S02]  /*9050*/  FSEL R171, R136, -INF , !P0 ;  /* 0xff80000088ab7808 */ /* 0x000fc40004000000 */
[----:B------:R-:W-:Y:S02]  /*9060*/  FSEL R169, R137, -INF , !P6 ;  /* 0xff80000089a97808 */ /* 0x000fe40007000000 */
[CC--:B------:R-:W-:Y:S02]  /*9070*/  ISETP.GE.AND P6, PT, R4.reuse, R202.reuse, PT ;  /* 0x000000ca0400720c */ /* 0x0c0fe40003fc6270 */
[C---:B------:R-:W-:Y:S02]  /*9080*/  ISETP.GE.AND P0, PT, R5.reuse, R202, PT ;  /* 0x000000ca0500720c */ /* 0x040fe40003f06270 */
[-C--:B------:R-:W-:Y:S02]  /*9090*/  ISETP.LT.OR P6, PT, R4, R203.reuse, P6 ;  /* 0x000000cb0400720c */ /* 0x080fe400037c1670 */
[----:B------:R-:W-:Y:S02]  /*90a0*/  ISETP.LT.OR P0, PT, R5, R203, P0 ;  /* 0x000000cb0500720c */ /* 0x000fe40000701670 */
[----:B------:R-:W-:-:S02]  /*90b0*/  FSEL R166, R138, -INF , !P1 ;  /* 0xff8000008aa67808 */ /* 0x000fc40004800000 */
[-C--:B------:R-:W-:Y:S02]  /*90c0*/  ISETP.GE.AND P1, PT, R4, R204.reuse, PT ;  /* 0x000000cc0400720c */ /* 0x080fe40003f26270 */
[----:B------:R-:W-:Y:S02]  /*90d0*/  FSEL R162, R218, -INF , !P6 ;  /* 0xff800000daa27808 */ /* 0x000fe40007000000 */
[----:B------:R-:W-:Y:S02]  /*90e0*/  PLOP3.LUT P6, PT, PT, PT, UP0, 0x80, 0x0 ;  /* 0x000000000000781c */ /* 0x000fe40003fcf008 */
[----:B------:R-:W-:Y:S02]  /*90f0*/  FSEL R164, R139, -INF , !P0 ;  /* 0xff8000008ba47808 */ /* 0x000fe40004000000 */
[----:B------:R-:W-:Y:S02]  /*9100*/  ISETP.LT.OR P0, PT, R4, R205, P1 ;  /* 0x000000cd0400720c */ /* 0x000fe40000f01670 */
[----:B------:R-:W-:-:S02]  /*9110*/  ISETP.GE.AND P1, PT, R0, R204, PT ;  /* 0x000000cc0000720c */ /* 0x000fc40003f26270 */
[----:B------:R-:W-:Y:S02]  /*9120*/  FSEL R167, R216, -INF , !P0 ;  /* 0xff800000d8a77808 */ /* 0x000fe40004000000 */
[C---:B------:R-:W-:Y:S02]  /*9130*/  ISETP.GE.AND P0, PT, R0.reuse, R202, PT ;  /* 0x000000ca0000720c */ /* 0x040fe40003f06270 */
[C---:B------:R-:W-:Y:S02]  /*9140*/  ISETP.LT.OR P1, PT, R0.reuse, R205, P1 ;  /* 0x000000cd0000720c */ /* 0x040fe40000f21670 */
[----:B------:R-:W-:Y:S02]  /*9150*/  ISETP.LT.OR P0, PT, R0, R203, P0 ;  /* 0x000000cb0000720c */ /* 0x000fe40000701670 */
[----:B------:R-:W-:Y:S02]  /*9160*/  FSEL R165, R217, -INF , !P1 ;  /* 0xff800000d9a57808 */ /* 0x000fe40004800000 */
[----:B------:R-:W-:Y:S01]  /*9170*/  FSEL R161, R219, -INF , !P0 ;  /* 0xff800000dba17808 */ /* 0x000fe20004000000 */
[----:B------:R-:W-:Y:S08]  /*9180*/  @!P6 BRA `(.L_x_2141) ;  /* 0x0000000c0030e947 */ /* 0x000ff00003800000 */
[----:B------:R-:W-:Y:S05]  /*9190*/  @!P3 BRA `(.L_x_2142) ;  /* 0x000000040020b947 */ /* 0x000fea0003800000 */
[----:B------:R-:W-:Y:S01]  /*91a0*/  ULDC UR6, c[0x0][0x380] ;  /* 0x0000e00000067ab9 */ /* 0x000fe20000000800 */
[----:B------:R-:W-:Y:S01]  /*91b0*/  USHF.L.U32 UR7, UR12, 0x6, URZ ;  /* 0x000000060c077899 */ /* 0x000fe2000800063f */
[----:B------:R-:W-:Y:S01]  /*91c0*/  IABS R0, UR6 ;  /* 0x0000000600007c13 */ /* 0x000fe20008000000 */
[----:B------:R-:W-:Y:S02]  /*91d0*/  UMOV UR30, URZ ;  /* 0x0000003f001e7c82 */ /* 0x000fe40008000000 */
[----:B------:R-:W-:Y:S01]  /*91e0*/  UIADD3 UR28, UR7, -0x40, URZ ;  /* 0xffffffc0071c7890 */ /* 0x000fe2000fffe03f */
[----:B------:R-:W-:Y:S02]  /*91f0*/  R2UR UR4, R0 ;  /* 0x00000000000472ca */ /* 0x000fe400000e0000 */
[----:B------:R-:W-:Y:S01]  /*9200*/  IABS R4, UR7 ;  /* 0x0000000700047c13 */ /* 0x000fe20008000000 */
[----:B------:R-:W-:-:S03]  /*9210*/  ULOP3.LUT UR7, UR7, UR6, URZ, 0x3c, !UPT ;  /* 0x0000000607077292 */ /* 0x000fc6000f8e3c3f */
[----:B------:R-:W-:Y:S01]  /*9220*/  R2UR UR22, R4 ;  /* 0x00000000041672ca */ /* 0x000fe200000e0000 */
[----:B------:R-:W-:-:S06]  /*9230*/  UISETP.GE.AND UP1, UPT, UR7, URZ, UPT ;  /* 0x0000003f0700728c */ /* 0x000fcc000bf26270 */
[----:B------:R-:W1:Y:S08]  /*9240*/  I2F.RP R6, UR4 ;  /* 0x0000000400067d06 */ /* 0x000e700008209400 */
[----:B-1----:R-:W1:Y:S02]  /*9250*/  MUFU.RCP R5, R6 ;  /* 0x0000000600057308 */ /* 0x002e640000001000 */
[----:B-1----:R-:W-:-:S06]  /*9260*/  VIADD R5, R5, 0xffffffe ;  /* 0x0ffffffe05057836 */ /* 0x002fcc0000000000 */
[----:B------:R-:W1:Y:S02]  /*9270*/  F2I.FTZ.U32.TRUNC.NTZ R0, R5 ;  /* 0x0000000500007305 */ /* 0x000e64000021f000 */
[----:B-1----:R-:W-:Y:S02]  /*9280*/  R2UR UR31, R0 ;  /* 0x00000000001f72ca */ /* 0x002fe400000e0000 */
[----:B------:R-:W-:Y:S01]  /*9290*/  IABS R0, UR28 ;  /* 0x0000001c00007c13 */ /* 0x000fe20008000000 */
[----:B------:R-:W-:-:S03]  /*92a0*/  ULOP3.LUT UR28, UR28, UR6, URZ, 0x3c, !UPT ;  /* 0x000000061c1c7292 */ /* 0x000fc6000f8e3c3f */
[----:B------:R-:W-:-:S07]  /*92b0*/  R2UR UR17, R0 ;  /* 0x00000000001172ca */ /* 0x000fce00000e0000 */
        /* <DEDUP_REMOVED lines=30> */
[----:B------:R-:W-:Y:S02]  /*94a0*/  IMAD.U32 R4, RZ, RZ, UR16 ;  /* 0x00000010ff047e24 */ /* 0x000fe4000f8e00ff */
[----:B------:R-:W-:Y:S02]  /*94b0*/  IMAD.U32 R5, RZ, RZ, UR17 ;  /* 0x00000011ff057e24 */ /* 0x000fe4000f8e00ff */
[----:B------:R-:W-:Y:S02]  /*94c0*/  IMAD.U32 R6, RZ, RZ, UR30 ;  /* 0x0000001eff067e24 */ /* 0x000fe4000f8e00ff */
[----:B------:R-:W-:Y:S01]  /*94d0*/  IMAD.U32 R7, RZ, RZ, UR31 ;  /* 0x0000001fff077e24 */ /* 0x000fe2000f8e00ff */
[----:B------:R-:W2:Y:S04]  /*94e0*/  LDG.E R4, desc[UR24][R4.64] ;  /* 0x0000001804047981 */ /* 0x000ea8000c1e1900 */
[----:B------:R-:W3:Y:S01]  /*94f0*/  LDG.E R0, desc[UR24][R6.64] ;  /* 0x0000001806007981 */ /* 0x000ee2000c1e1900 */
[----:B------:R-:W-:-:S04]  /*9500*/  UIADD3 UR4, UR29, -UR4, URZ ;  /* 0x800000041d047290 */ /* 0x000fc8000fffe03f */
[----:B------:R-:W-:-:S04]  /*9510*/  UIMAD UR6, UR4, UR6, -0x40 ;  /* 0xffffffc0040674a4 */ /* 0x000fc8000f8e0206 */
[----:B------:R-:W-:Y:S02]  /*9520*/  USHF.R.S32.HI UR4, URZ, 0x1f, UR6 ;  /* 0x0000001f3f047899 */ /* 0x000fe40008011406 */
[----:B------:R-:W-:Y:S02]  /*9530*/  UIMAD.WIDE.U32 UR28, UR6, UR8, URZ ;  /* 0x00000008061c72a5 */ /* 0x000fe4000f8e003f */
[----:B------:R-:W-:-:S04]  /*9540*/  UIMAD UR4, UR4, UR8, URZ ;  /* 0x00000008040472a4 */ /* 0x000fc8000f8e023f */
[----:B------:R-:W-:-:S04]  /*9550*/  UIMAD UR4, UR6, UR9, UR4 ;  /* 0x00000009060472a4 */ /* 0x000fc8000f8e0204 */
[----:B------:R-:W-:Y:S01]  /*9560*/  UIADD3 UR29, UR29, UR4, URZ ;  /* 0x000000041d1d7290 */ /* 0x000fe2000fffe03f */
[----:B--2---:R-:W-:Y:S02]  /*9570*/  R2UR UR16, R4 ;  /* 0x00000000041072ca */ /* 0x004fe400000e0000 */
[----:B---3--:R-:W-:-:S13]  /*9580*/  R2UR UR7, R0 ;  /* 0x00000000000772ca */ /* 0x008fda00000e0000 */
[----:B------:R-:W-:-:S03]  /*9590*/  UIADD3 UR16, -UR16, UR7, URZ ;  /* 0x0000000710107290 */ /* 0x000fc6000fffe13f */
[----:B------:R-:W-:Y:S01]  /*95a0*/  ULDC.64 UR6, c[0x0][0x230] ;  /* 0x00008c0000067ab9 */ /* 0x000fe20000000a00 */
[----:B------:R-:W-:Y:S02]  /*95b0*/  USHF.R.S32.HI UR4, URZ, 0x1f, UR16 ;  /* 0x0000001f3f047899 */ /* 0x000fe40008011410 */
[----:B------:R-:W-:Y:S02]  /*95c0*/  UIMAD.WIDE.U32 UR28, UR16, UR6, UR28 ;  /* 0x00000006101c72a5 */ /* 0x000fe4000f8e001c */
[----:B------:R-:W-:-:S04]  /*95d0*/  UIMAD UR4, UR4, UR6, URZ ;  /* 0x00000006040472a4 */ /* 0x000fc8000f8e023f */
[----:B------:R-:W-:-:S03]  /*95e0*/  UIMAD UR7, UR16, UR7, UR4 ;  /* 0x00000007100772a4 */ /* 0x000fc6000f8e0204 */
[----:B------:R-:W-:Y:S01]  /*95f0*/  UMOV UR16, UR28 ;  /* 0x0000001c00107c82 */ /* 0x000fe20008000000 */
[----:B------:R-:W-:Y:S01]  /*9600*/  UIADD3 UR7, UR29, UR7, URZ ;  /* 0x000000071d077290 */ /* 0x000fe2000fffe03f */
[----:B------:R-:W-:Y:S11]  /*9610*/  BRA `(.L_x_2143) ;  /* 0x0000000000087947 */ /* 0x000ff60003800000 */
.L_x_2142:
[----:B------:R-:W-:-:S04]  /*9620*/  ULEA UR16, -UR8, URZ, 0x6 ;  /* 0x0000003f08107291 */ /* 0x000fc8000f8e313f */
[----:B------:R-:W-:-:S12]  /*9630*/  USHF.R.S32.HI UR7, URZ, 0x1f, UR16 ;  /* 0x0000001f3f077899 */ /* 0x000fd80008011410 */
.L_x_2143:
[----:B------:R-:W-:Y:S01]  /*9640*/  IMAD.U32 R27, RZ, RZ, UR16 ;  /* 0x00000010ff1b7e24 */ /* 0x000fe2000f8e00ff */
[----:B------:R-:W-:Y:S01]  /*9650*/  @!P4 IADD3 R5, P0, R133, UR16, RZ ;  /* 0x000000108505cc10 */ /* 0x000fe2000ff1e0ff */
[----:B------:R-:W-:Y:S01]  /*9660*/  IMAD.U32 R6, RZ, RZ, UR16 ;  /* 0x00000010ff067e24 */ /* 0x000fe2000f8e00ff */
[----:B------:R-:W-:Y:S01]  /*9670*/  UIADD3 UR6, UP1, UP0, UR26, UR16, UR26 ;  /* 0x000000101a067290 */ /* 0x000fe2000f83e01a */
[----:B------:R-:W-:Y:S01]  /*9680*/  IMAD.U32 R4, RZ, RZ, UR7 ;  /* 0x00000007ff047e24 */ /* 0x000fe2000f8e00ff */
[----:B------:R-:W-:Y:S01]  /*9690*/  @!P5 LEA R26, P1, R27, R210, 0x1 ;  /* 0x000000d21b1ad211 */ /* 0x000fe200078208ff */
[----:B------:R1:W-:Y:S01]  /*96a0*/  @P5 STS.128 [R199+0x6000], RZ ;  /* 0x006000ffc7005388 */ /* 0x0003e20000000c00 */
[----:B------:R-:W-:Y:S01]  /*96b0*/  @!P4 IADD3.X R0, R134, UR7, RZ, P0, !PT ;  /* 0x000000078600cc10 */ /* 0x000fe200087fe4ff */
[----:B------:R-:W-:Y:S01]  /*96c0*/  UIADD3.X UR4, UR23, UR7, UR23, UP1, UP0 ;  /* 0x0000000717047290 */ /* 0x000fe20008fe0417 */
[----:B------:R-:W-:Y:S01]  /*96d0*/  @!P5 LEA.HI.X R27, R6, R209, R4, 0x1, P1 ;  /* 0x000000d1061bd211 */ /* 0x000fe200008f0c04 */
[----:B------:R-:W-:Y:S01]  /*96e0*/  IMAD.U32 R4, RZ, RZ, UR23 ;  /* 0x00000017ff047e24 */ /* 0x000fe2000f8e00ff */
[----:B------:R-:W-:Y:S01]  /*96f0*/  @!P4 LEA R18, P1, R5, UR14, 0x1 ;  /* 0x0000000e0512cc11 */ /* 0x000fe2000f8208ff */
[----:B------:R-:W-:Y:S01]  /*9700*/  BSSY B0, `(.L_x_2144) ;  /* 0x000006e000007945 */ /* 0x000fe20003800000 */
[----:B------:R-:W-:Y:S01]  /*9710*/  @!P2 IADD3 R7, P0, R133, UR16, RZ ;  /* 0x000000108507ac10 */ /* 0x000fe2000ff1e0ff */
[----:B------:R-:W-:Y:S01]  /*9720*/  @!PT LDS RZ, [RZ] ;  /* 0x00000000fffff984 */ /* 0x000fe20000000800 */
[----:B------:R-:W-:Y:S01]  /*9730*/  @!PT LDS RZ, [RZ] ;  /* 0x00000000fffff984 */ /* 0x000fe20000000800 */
[----:B------:R-:W-:Y:S01]  /*9740*/  @!PT LDS RZ, [RZ] ;  /* 0x00000000fffff984 */ /* 0x000fe20000000800 */
[----:B------:R1:W-:Y:S01]  /*9750*/  @!P5 LDGSTS.E.BYPASS.LTC128B.128 [R199+0x6000], desc[UR24][R26.64] ;  /* 0x060000001ac7dfae */ /* 0x0003e2000b901d58 */
[----:B------:R-:W-:Y:S01]  /*9760*/  @!P4 LEA.HI.X R19, R5, UR15, R0, 0x1, P1 ;  /* 0x0000000f0513cc11 */ /* 0x000fe200088f0c00 */
[----:B------:R-:W-:Y:S01]  /*9770*/  IMAD.U32 R5, RZ, RZ, UR26 ;  /* 0x0000001aff057e24 */ /* 0x000fe2000f8e00ff */
[----:B------:R-:W-:Y:S01]  /*9780*/  @!P2 IADD3.X R0, R134, UR7, RZ, P0, !PT ;  /* 0x000000078600ac10 */ /* 0x000fe200087fe4ff */
[----:B------:R1:W-:Y:S01]  /*9790*/  @P4 STS.128 [R199+0x8000], RZ ;  /* 0x008000ffc7004388 */ /* 0x0003e20000000c00 */
[----:B------:R-:W-:-:S02]  /*97a0*/  @!P2 LEA R10, P0, R7, UR14, 0x1 ;  /* 0x0000000e070aac11 */ /* 0x000fc4000f8008ff */
        /* <DEDUP_REMOVED lines=8> */
[----:B------:R-:W-:Y:S01]  /*9830*/  IMAD.U32 R7, RZ, RZ, UR23 ;  /* 0x00000017ff077e24 */ /* 0x000fe2000f8e00ff */
[C---:B------:R-:W-:Y:S01]  /*9840*/  @!P5 LEA R16, P0, R5.reuse, R210, 0x1 ;  /* 0x000000d20510d211 */ /* 0x040fe200078008ff */
[----:B------:R1:W-:Y:S03]  /*9850*/  @P2 STS.128 [R199+0xa000], RZ ;  /* 0x00a000ffc7002388 */ /* 0x0003e60000000c00 */
[----:B------:R-:W-:Y:S01]  /*9860*/  @!P5 LEA.HI.X R17, R5, R209, R4, 0x1, P0 ;  /* 0x000000d10511d211 */ /* 0x000fe200000f0c04 */
[----:B------:R-:W-:Y:S01]  /*9870*/  IMAD.U32 R5, RZ, RZ, UR23 ;  /* 0x00000017ff057e24 */ /* 0x000fe2000f8e00ff */
[C-C-:B------:R-:W-:Y:S01]  /*9880*/  @!P4 IADD3 R9, P1, P0, R133.reuse, UR16, R0.reuse ;  /* 0x000000108509cc10 */ /* 0x140fe2000f83e000 */
[----:B------:R-:W-:Y:S01]  /*9890*/  @!PT LDS RZ, [RZ] ;  /* 0x00000000fffff984 */ /* 0x000fe20000000800 */
[----:B------:R-:W-:Y:S01]  /*98a0*/  @!PT LDS RZ, [RZ] ;  /* 0x00000000fffff984 */ /* 0x000fe20000000800 */
[----:B------:R-:W-:Y:S01]  /*98b0*/  @!PT LDS RZ, [RZ] ;  /* 0x00000000fffff984 */ /* 0x000fe20000000800 */
[----:B------:R1:W-:Y:S03]  /*98c0*/  @!P2 LDGSTS.E.BYPASS.LTC128B.128 [R199+0xa000], desc[UR24][R10.64+0x100] ;  /* 0x0a0001000ac7afae */ /* 0x0003e6000b901d58 */
[----:B------:R-:W-:Y:S01]  /*98d0*/  @!P4 IADD3.X R4, R134, UR7, R7, P1, P0 ;  /* 0x000000078604cc10 */ /* 0x000fe20008fe0407 */
[----:B------:R1:W-:Y:S01]  /*98e0*/  @P5 STS.128 [R199+0x6800], RZ ;  /* 0x006800ffc7005388 */ /* 0x0003e20000000c00 */
[----:B------:R-:W-:-:S03]  /*98f0*/  @!P2 IADD3 R7, P1, P0, R133, UR16, R0 ;  /* 0x000000108507ac10 */ /* 0x000fc6000f83e000 */
[----:B------:R-:W-:Y:S01]  /*9900*/  @!PT LDS RZ, [RZ] ;  /* 0x00000000fffff984 */ /* 0x000fe20000000800 */
[----:B------:R-:W-:Y:S01]  /*9910*/  @!PT LDS RZ, [RZ] ;  /* 0x00000000fffff984 */ /* 0x000fe20000000800 */
[----:B------:R-:W-:Y:S01]  /*9920*/  @!PT LDS RZ, [RZ] ;  /* 0x00000000fffff984 */ /* 0x000fe20000000800 */
[----:B------:R1:W-:Y:S01]  /*9930*/  @!P5 LDGSTS.E.BYPASS.LTC128B.128 [R199+0x6800], desc[UR24][R16.64] ;  /* 0x0680000010c7dfae */ /* 0x0003e2000b901d58 */
[----:B------:R-:W-:Y:S01]  /*9940*/  @!P2 IADD3.X R0, R134, UR7, R5, P1, P0 ;  /* 0x000000078600ac10 */ /* 0x000fe20008fe0405 */
[----:B------:R-:W-:Y:S01]  /*9950*/  IMAD.U32 R5, RZ, RZ, UR6 ;  /* 0x00000006ff057e24 */ /* 0x000fe2000f8e00ff */
[----:B------:R-:W-:Y:S01]  /*9960*/  @!P4 LEA R8, P1, R9, UR14, 0x1 ;  /* 0x0000000e0908cc11 */ /* 0x000fe2000f8208ff */
[----:B------:R1:W-:Y:S01]  /*9970*/  @P4 STS.128 [R199+0x8800], RZ ;  /* 0x008800ffc7004388 */ /* 0x0003e20000000c00 */
[----:B------:R-:W-:Y:S02]  /*9980*/  @!P2 LEA R6, P0, R7, UR14, 0x1 ;  /* 0x0000000e0706ac11 */ /* 0x000fe4000f8008ff */
[----:B------:R-:W-:Y:S01]  /*9990*/  @!P4 LEA.HI.X R9, R9, UR15, R4, 0x1, P1 ;  /* 0x0000000f0909cc11 */ /* 0x000fe200088f0c04 */
[----:B------:R-:W-:Y:S01]  /*99a0*/  IMAD.U32 R4, RZ, RZ, UR4 ;  /* 0x00000004ff047e24 */ /* 0x000fe2000f8e00ff */
[----:B------:R-:W-:Y:S01]  /*99b0*/  @!P2 LEA.HI.X R7, R7, UR15, R0, 0x1, P0 ;  /* 0x0000000f0707ac11 */ /* 0x000fe200080f0c00 */
[----:B------:R-:W-:Y:S01]  /*99c0*/  IMAD.U32 R0, RZ, RZ, UR6 ;  /* 0x00000006ff007e24 */ /* 0x000fe2000f8e00ff */
[----:B------:R-:W-:Y:S01]  /*99d0*/  @!P5 LEA R28, P1, R5, R210, 0x1 ;  /* 0x000000d2051cd211 */ /* 0x000fe200078208ff */
[----:B------:R-:W-:Y:S01]  /*99e0*/  @!PT LDS RZ, [RZ] ;  /* 0x00000000fffff984 */ /* 0x000fe20000000800 */
[----:B------:R-:W-:Y:S01]  /*99f0*/  @!PT LDS RZ, [RZ] ;  /* 0x00000000fffff984 */ /* 0x000fe20000000800 */
[----:B------:R-:W-:Y:S01]  /*9a00*/  @!PT LDS RZ, [RZ] ;  /* 0x00000000fffff984 */ /* 0x000fe20000000800 */
[----:B------:R1:W-:Y:S01]  /*9a10*/  @!P4 LDGSTS.E.BYPASS.LTC128B.128 [R199+0x8800], desc[UR24][R8.64+0x80] ;  /* 0x0880008008c7cfae */ /* 0x0003e2000b901d58 */
[----:B------:R-:W-:-:S02]  /*9a20*/  @!P4 IADD3 R5, P0, R133, UR6, RZ ;  /* 0x000000068505cc10 */ /* 0x000fc4000ff1e0ff */
[----:B------:R-:W-:Y:S01]  /*9a30*/  @!P5 LEA.HI.X R29, R0, R209, R4, 0x1, P1 ;  /* 0x000000d1001dd211 */ /* 0x000fe200008f0c04 */
[----:B------:R1:W-:Y:S01]  /*9a40*/  @P2 STS.128 [R199+0xa800], RZ ;  /* 0x00a800ffc7002388 */ /* 0x0003e20000000c00 */
[C---:B------:R-:W-:Y:S02]  /*9a50*/  @!P4 IADD3.X R4, R134.reuse, UR4, RZ, P0, !PT ;  /* 0x000000048604cc10 */ /* 0x040fe400087fe4ff */
[----:B------:R-:W-:Y:S01]  /*9a60*/  @!P2 IADD3 R0, P0, R133, UR6, RZ ;  /* 0x000000068500ac10 */ /* 0x000fe2000ff1e0ff */
[----:B------:R-:W-:Y:S01]  /*9a70*/  UIADD3 UR6, UP0, UR26, UR6, URZ ;  /* 0x000000061a067290 */ /* 0x000fe2000ff1e03f */
[C---:B------:R-:W-:Y:S01]  /*9a80*/  @!P4 LEA R30, P1, R5.reuse, UR14, 0x1 ;  /* 0x0000000e051ecc11 */ /* 0x040fe2000f8208ff */
[----:B------:R-:W-:Y:S01]  /*9a90*/  @!PT LDS RZ, [RZ] ;  /* 0x00000000fffff984 */ /* 0x000fe20000000800 */
[----:B------:R-:W-:Y:S01]  /*9aa0*/  @!PT LDS RZ, [RZ] ;  /* 0x00000000fffff984 */ /* 0x000fe20000000800 */
[----:B------:R-:W-:Y:S01]  /*9ab0*/  @!PT LDS RZ, [RZ] ;  /* 0x00000000fffff984 */ /* 0x000fe20000000800 */
[----:B------:R1:W-:Y:S01]  /*9ac0*/  @!P2 LDGSTS.E.BYPASS.LTC128B.128 [R199+0xa800], desc[UR24][R6.64+0x100] ;  /* 0x0a80010006c7afae */ /* 0x0003e2000b901d58 */
[----:B------:R-:W-:Y:S01]  /*9ad0*/  @!P2 IADD3.X R15, R134, UR4, RZ, P0, !PT ;  /* 0x00000004860fac10 */ /* 0x000fe200087fe4ff */
[----:B------:R-:W-:Y:S01]  /*9ae0*/  UIADD3.X UR4, UR23, UR4, URZ, UP0, !UPT ;  /* 0x0000000417047290 */ /* 0x000fe200087fe43f */
[----:B------:R-:W-:Y:S01]  /*9af0*/  @!P4 LEA.HI.X R31, R5, UR15, R4, 0x1, P1 ;  /* 0x0000000f051fcc11 */ /* 0x000fe200088f0c04 */
[----:B------:R-:W-:Y:S01]  /*9b00*/  IMAD.U32 R5, RZ, RZ, UR6 ;  /* 0x00000006ff057e24 */ /* 0x000fe2000f8e00ff */
[C---:B------:R-:W-:Y:S01]  /*9b10*/  @!P2 LEA R32, P0, R0.reuse, UR14, 0x1 ;  /* 0x0000000e0020ac11 */ /* 0x040fe2000f8008ff */
[----:B------:R1:W-:Y:S02]  /*9b20*/  @P5 STS.128 [R199+0x7000], RZ ;  /* 0x007000ffc7005388 */ /* 0x0003e40000000c00 */
        /* <DEDUP_REMOVED lines=11> */
[----:B------:R-:W-:Y:S02]  /*9be0*/  @!P4 IADD3.X R0, R134, UR4, RZ, P0, !PT ;  /* 0x000000048600cc10 */ /* 0x000fe400087fe4ff */
[C---:B------:R-:W-:Y:S01]  /*9bf0*/  @!P4 LEA R4, P0, R5.reuse, UR14, 0x1 ;  /* 0x0000000e0504cc11 */ /* 0x040fe2000f8008ff */
[----:B------:R-:W-:Y:S01]  /*9c00*/  @!PT LDS RZ, [RZ] ;  /* 0x00000000fffff984 */ /* 0x000fe20000000800 */
[----:B------:R-:W-:Y:S01]  /*9c10*/  @!PT LDS RZ, [RZ] ;  /* 0x00000000fffff984 */ /* 0x000fe20000000800 */
[----:B------:R-:W-:Y:S01]  /*9c20*/  @!PT LDS RZ, [RZ] ;  /* 0x00000000fffff984 */ /* 0x000fe20000000800 */
[----:B------:R1:W-:Y:S03]  /*9c30*/  @!P4 LDGSTS.E.BYPASS.LTC128B.128 [R199+0x9000], desc[UR24][R30.64+0x80] ;  /* 0x090000801ec7cfae */ /* 0x0003e6000b901d58 */
[----:B------:R-:W-:Y:S01]  /*9c40*/  @!P4 LEA.HI.X R5, R5, UR15, R0, 0x1, P0 ;  /* 0x0000000f0505cc11 */ /* 0x000fe200080f0c00 */
        /* <DEDUP_REMOVED lines=17> */
[----:B------:R-:W-:-:S04]  /*9d60*/  IADD3 R133, P0, R133, UR6, RZ ;  /* 0x0000000685857c10 */ /* 0x000fc8000ff1e0ff */
[----:B------:R-:W-:Y:S02]  /*9d70*/  IADD3.X R134, R134, UR4, RZ, P0, !PT ;  /* 0x0000000486867c10 */ /* 0x000fe400087fe4ff */
[----:B-1----:R-:W-:-:S04]  /*9d80*/  LEA R4, P0, R133, UR14, 0x1 ;  /* 0x0000000e85047c11 */ /* 0x002fc8000f8008ff */
[----:B------:R-:W-:-:S05]  /*9d90*/  LEA.HI.X R5, R133, UR15, R134, 0x1, P0 ;  /* 0x0000000f85057c11 */ /* 0x000fca00080f0c86 */
[----:B------:R-:W-:Y:S01]  /*9da0*/  @!PT LDS RZ, [RZ] ;  /* 0x00000000fffff984 */ /* 0x000fe20000000800 */
[----:B------:R-:W-:Y:S01]  /*9db0*/  @!PT LDS RZ, [RZ] ;  /* 0x00000000fffff984 */ /* 0x000fe20000000800 */
[----:B------:R-:W-:Y:S01]  /*9dc0*/  @!PT LDS RZ, [RZ] ;  /* 0x00000000fffff984 */ /* 0x000fe20000000800 */
[----:B------:R2:W-:Y:S04]  /*9dd0*/  LDGSTS.E.BYPASS.LTC128B.128 [R199+0xb800], desc[UR24][R4.64+0x100] ;  /* 0x0b80010004c77fae */ /* 0x0005e8000b901d58 */
.L_x_2145:
[----:B------:R-:W-:Y:S05]  /*9de0*/  BSYNC B0 ;  /* 0x0000000000007941 */ /* 0x000fea0003800000 */
.L_x_2144:
[----:B------:R-:W0:Y:S01]  /*9df0*/  LDGDEPBAR ;  /* 0x00000000000079af */ /* 0x000e220000000000 */
[----:B-12---:R-:W-:Y:S01]  /*9e00*/  IMAD.U32 R5, RZ, RZ, UR16 ;  /* 0x00000010ff057e24 */ /* 0x006fe2000f8e00ff */
[----:B------:R-:W-:Y:S01]  /*9e10*/  MOV R0, UR7 ;  /* 0x0000000700007c02 */ /* 0x000fe20008000f00 */
[----:B------:R-:W-:-:S03]  /*9e20*/  IMAD.U32 R4, RZ, RZ, UR16 ;  /* 0x00000010ff047e24 */ /* 0x000fc6000f8e00ff */
[----:B------:R-:W-:-:S04]  /*9e30*/  LEA R210, P0, R5, R210, 0x1 ;  /* 0x000000d205d27211 */ /* 0x000fc800078008ff */
[----:B------:R-:W-:-:S09]  /*9e40*/  LEA.HI.X R209, R4, R209, R0, 0x1, P0 ;  /* 0x000000d104d17211 */ /* 0x000fd200000f0c00 */
.L_x_2141:
[----:B------:R-:W-:Y:S01]  /*9e50*/  FMNMX.FTZ R4, R132, R21, !PT ;  /* 0x0000001584047209 */ /* 0x000fe20007810000 */
[----:B------:R-:W-:Y:S01]  /*9e60*/  LDSM.16.MT88.4 R16, [R186+0xc000] ;  /* 0x00c00000ba10783b */ /* 0x000fe20000004200 */
[----:B------:R-:W-:Y:S02]  /*9e70*/  FMNMX.FTZ R7, R3, R2, !PT ;  /* 0x0000000203077209 */ /* 0x000fe40007810000 */
[----:B------:R-:W-:Y:S01]  /*9e80*/  FMNMX.FTZ R4, R23, R4, !PT ;  /* 0x0000000417047209 */ /* 0x000fe20007810000 */
[----:B------:R-:W-:Y:S01]  /*9e90*/  LDSM.16.MT88.4 R32, [R184+0xc000] ;  /* 0x00c00000b820783b */ /* 0x000fe20000004200 */
[----:B------:R-:W-:Y:S02]  /*9ea0*/  FMNMX.FTZ R7, R20, R7, !PT ;  /* 0x0000000714077209 */ /* 0x000fe40007810000 */
[----:B------:R-:W-:Y:S01]  /*9eb0*/  FMNMX.FTZ R4, R25, R4, !PT ;  /* 0x0000000419047209 */ /* 0x000fe20007810000 */
[----:B------:R-:W-:Y:S01]  /*9ec0*/  LDSM.16.MT88.4 R8, [R188+0xc000] ;  /* 0x00c00000bc08783b */ /* 0x000fe20000004200 */
[----:B------:R-:W-:-:S02]  /*9ed0*/  FMNMX.FTZ R7, R14, R7, !PT ;  /* 0x000000070e077209 */ /* 0x000fc40007810000 */
[----:B------:R-:W-:Y:S01]  /*9ee0*/  FMNMX.FTZ R4, R13, R4, !PT ;  /* 0x000000040d047209 */ /* 0x000fe20007810000 */
[----:B------:R-:W-:Y:S01]  /*9ef0*/  LDSM.16.MT88.4 R136, [R184+0x10000] ;  /* 0x01000000b888783b */ /* 0x000fe20000004200 */
        /* <DEDUP_REMOVED lines=24> */
[----:B------:R-:W-:-:S03]  /*a080*/  FMNMX.FTZ R7, R161, R0, !PT ;  /* 0x00000000a1077209 */ /* 0x000fc60007810000 */
[----:B------:R-:W1:Y:S04]  /*a090*/  SHFL.BFLY PT, R5, R4, 0x2, 0x1f ;  /* 0x0c401f0004057f89 */ /* 0x000e6800000e0000 */
[----:B------:R-:W2:Y:S01]  /*a0a0*/  SHFL.BFLY PT, R0, R7, 0x2, 0x1f ;  /* 0x0c401f0007007f89 */ /* 0x000ea200000e0000 */
[----:B-1----:R-:W-:Y:S02]  /*a0b0*/  FMNMX.FTZ R5, R4, R5, !PT ;  /* 0x0000000504057209 */ /* 0x002fe40007810000 */
[----:B--2---:R-:W-:-:S03]  /*a0c0*/  FMNMX.FTZ R0, R7, R0, !PT ;  /* 0x0000000007007209 */ /* 0x004fc60007810000 */
[----:B------:R-:W1:Y:S04]  /*a0d0*/  SHFL.BFLY PT, R158, R5, 0x1, 0x1f ;  /* 0x0c201f00059e7f89 */ /* 0x000e6800000e0000 */
[----:B------:R-:W2:Y:S01]  /*a0e0*/  SHFL.BFLY PT, R157, R0, 0x1, 0x1f ;  /* 0x0c201f00009d7f89 */ /* 0x000ea200000e0000 */
[----:B-1----:R-:W-:Y:S02]  /*a0f0*/  FMNMX.FTZ R158, R5, R158, !PT ;  /* 0x0000009e059e7209 */ /* 0x002fe40007810000 */
[----:B--2---:R-:W-:-:S03]  /*a100*/  FMNMX.FTZ R157, R0, R157, !PT ;  /* 0x0000009d009d7209 */ /* 0x004fc60007810000 */
[C---:B------:R-:W-:Y:S01]  /*a110*/  FMUL.FTZ R168, R158.reuse, UR18 ;  /* 0x000000129ea87c20 */ /* 0x040fe20008410000 */
[C---:B------:R-:W-:Y:S02]  /*a120*/  FSETP.NEU.FTZ.AND P1, PT, R158.reuse, -INF , PT ;  /* 0xff8000009e00780b */ /* 0x040fe40003f3d000 */
[C---:B------:R-:W-:Y:S01]  /*a130*/  FSETP.NEU.FTZ.AND P0, PT, R157.reuse, -INF , PT ;  /* 0xff8000009d00780b */ /* 0x040fe20003f1d000 */
[C---:B------:R-:W-:Y:S01]  /*a140*/  FMUL.FTZ R163, R157.reuse, UR18 ;  /* 0x000000129da37c20 */ /* 0x040fe20008410000 */
[----:B------:R-:W-:Y:S02]  /*a150*/  FSEL R5, R158, RZ, P1 ;  /* 0x000000ff9e057208 */ /* 0x000fe40000800000 */
[----:B------:R-:W-:Y:S02]  /*a160*/  FSEL R6, R157, RZ, P0 ;  /* 0x000000ff9d067208 */ /* 0x000fe40000000000 */
[----:B------:R-:W-:Y:S01]  /*a170*/  FSEL R168, R168, RZ, P1 ;  /* 0x000000ffa8a87208 */ /* 0x000fe20000800000 */
[----:B------:R-:W-:Y:S01]  /*a180*/  FADD.FTZ R4, R132, -R5 ;  /* 0x8000000584047221 */ /* 0x000fe20000010000 */
[----:B------:R-:W-:Y:S01]  /*a190*/  FSEL R163, R163, RZ, P0 ;  /* 0x000000ffa3a37208 */ /* 0x000fe20000000000 */
[----:B------:R-:W-:-:S02]  /*a1a0*/  FADD.FTZ R6, R3, -R6 ;  /* 0x8000000603067221 */ /* 0x000fc40000010000 */
[--C-:B------:R-:W-:Y:S01]  /*a1b0*/  FFMA.FTZ R154, R25, UR18, -R168.reuse ;  /* 0x00000012199a7c23 */ /* 0x100fe200080108a8 */
[--C-:B------:R-:W-:Y:S01]  /*a1c0*/  FFMA.FTZ R156, R21, UR18, -R168.reuse ;  /* 0x00000012159c7c23 */ /* 0x100fe200080108a8 */
[--C-:B------:R-:W-:Y:S01]  /*a1d0*/  FFMA.FTZ R152, R2, UR18, -R163.reuse ;  /* 0x0000001202987c23 */ /* 0x100fe200080108a3 */
[----:B------:R-:W1:Y:S01]  /*a1e0*/  LDSM.16.MT88.4 R24, [R185+0xc000] ;  /* 0x00c00000b918783b */ /* 0x000e620000004200 */
[--C-:B------:R-:W-:Y:S01]  /*a1f0*/  FFMA.FTZ R155, R23, UR18, -R168.reuse ;  /* 0x00000012179b7c23 */ /* 0x100fe200080108a8 */
[--C-:B------:R-:W-:Y:S01]  /*a200*/  FFMA.FTZ R153, R13, UR18, -R168.reuse ;  /* 0x000000120d997c23 */ /* 0x100fe200080108a8 */
[--C-:B------:R-:W-:Y:S01]  /*a210*/  FFMA.FTZ R2, R20, UR18, -R163.reuse ;  /* 0x0000001214027c23 */ /* 0x100fe200080108a3 */
[--C-:B------:R-:W-:Y:S01]  /*a220*/  FFMA.FTZ R0, R14, UR18, -R163.reuse ;  /* 0x000000120e007c23 */ /* 0x100fe200080108a3 */
[--C-:B------:R-:W-:Y:S01]  /*a230*/  FFMA.FTZ R159, R12, UR18, -R163.reuse ;  /* 0x000000120c9f7c23 */ /* 0x100fe200080108a3 */
[----:B------:R-:W-:Y:S01]  /*a240*/  FMUL.FTZ R160, R4, UR18 ;  /* 0x0000001204a07c20 */ /* 0x000fe20008410000 */
[----:B------:R-:W-:Y:S01]  /*a250*/  FMUL.FTZ R3, R6, UR18 ;  /* 0x0000001206037c20 */ /* 0x000fe20008410000 */
[----:B------:R-:W-:Y:S01]  /*a260*/  MUFU.EX2 R156, R156 ;  /* 0x0000009c009c7308 */ /* 0x000fe20000000800 */
[--C-:B------:R-:W-:Y:S01]  /*a270*/  FFMA.FTZ R221, R221, UR18, -R168.reuse ;  /* 0x00000012dddd7c23 */ /* 0x100fe200080108a8 */
[--C-:B------:R-:W-:Y:S01]  /*a280*/  FFMA.FTZ R214, R208, UR18, -R163.reuse ;  /* 0x00000012d0d67c23 */ /* 0x100fe200080108a3 */
[--C-:B------:R-:W-:Y:S01]  /*a290*/  FFMA.FTZ R217, R207, UR18, -R168.reuse ;  /* 0x00000012cfd97c23 */ /* 0x100fe200080108a8 */
[--C-:B------:R-:W-:Y:S01]  /*a2a0*/  FFMA.FTZ R170, R223, UR18, -R168.reuse ;  /* 0x00000012dfaa7c23 */ /* 0x100fe200080108a8 */
[--C-:B------:R-:W-:Y:S01]  /*a2b0*/  FFMA.FTZ R207, R135, UR18, -R168.reuse ;  /* 0x0000001287cf7c23 */ /* 0x100fe200080108a8 */
[--C-:B------:R-:W-:Y:S01]  /*a2c0*/  FFMA.FTZ R219, R220, UR18, -R163.reuse ;  /* 0x00000012dcdb7c23 */ /* 0x100fe200080108a3 */
[--C-:B------:R-:W-:Y:S01]  /*a2d0*/  FFMA.FTZ R216, R150, UR18, -R163.reuse ;  /* 0x0000001296d87c23 */ /* 0x100fe200080108a3 */
[----:B------:R-:W2:Y:S01]  /*a2e0*/  MUFU.EX2 R155, R155 ;  /* 0x0000009b009b7308 */ /* 0x000ea20000000800 */
[----:B------:R-:W-:Y:S01]  /*a2f0*/  LDSM.16.MT88.4 R132, [R188+0xc800] ;  /* 0x00c80000bc84783b */ /* 0x000fe20000004200 */
[--C-:B------:R-:W-:Y:S01]  /*a300*/  FFMA.FTZ R220, R145, UR18, -R168.reuse ;  /* 0x0000001291dc7c23 */ /* 0x100fe200080108a8 */
[--C-:B------:R-:W-:Y:S01]  /*a310*/  FFMA.FTZ R222, R146, UR18, -R163.reuse ;  /* 0x0000001292de7c23 */ /* 0x100fe200080108a3 */
[--C-:B------:R-:W-:Y:S01]  /*a320*/  FFMA.FTZ R227, R144, UR18, -R163.reuse ;  /* 0x0000001290e37c23 */ /* 0x100fe200080108a3 */
[--C-:B------:R-:W-:Y:S01]  /*a330*/  FFMA.FTZ R218, R151, UR18, -R168.reuse ;  /* 0x0000001297da7c23 */ /* 0x100fe200080108a8 */
[----:B------:R-:W-:Y:S01]  /*a340*/  LDSM.16.MT88.4 R144, [R188+0xf000] ;  /* 0x00f00000bc90783b */ /* 0x000fe20000004200 */
[--C-:B------:R-:W-:Y:S01]  /*a350*/  FFMA.FTZ R223, R149, UR18, -R168.reuse ;  /* 0x0000001295df7c23 */ /* 0x100fe200080108a8 */
[----:B------:R-:W-:Y:S01]  /*a360*/  MUFU.EX2 R154, R154 ;  /* 0x0000009a009a7308 */ /* 0x000fe20000000800 */
[----:B------:R-:W-:Y:S01]  /*a370*/  FFMA.FTZ R225, R141, UR18, -R168 ;  /* 0x000000128de17c23 */ /* 0x000fe200080108a8 */
[--C-:B------:R-:W-:Y:S01]  /*a380*/  FFMA.FTZ R224, R142, UR18, -R163.reuse ;  /* 0x000000128ee07c23 */ /* 0x100fe200080108a3 */
[--C-:B------:R-:W-:Y:S01]  /*a390*/  FFMA.FTZ R229, R140, UR18, -R163.reuse ;  /* 0x000000128ce57c23 */ /* 0x100fe200080108a3 */
[--C-:B------:R-:W-:Y:S01]  /*a3a0*/  FFMA.FTZ R164, R164, UR18, -R163.reuse ;  /* 0x00000012a4a47c23 */ /* 0x100fe200080108a3 */
[----:B------:R-:W-:Y:S01]  /*a3b0*/  LDSM.16.MT88.4 R140, [R186+0xf000] ;  /* 0x00f00000ba8c783b */ /* 0x000fe20000004200 */
[--C-:B------:R-:W-:Y:S01]  /*a3c0*/  FFMA.FTZ R162, R162, UR18, -R163.reuse ;  /* 0x00000012a2a27c23 */ /* 0x100fe200080108a3 */
[----:B------:R-:W-:Y:S01]  /*a3d0*/  FFMA.FTZ R161, R161, UR18, -R163 ;  /* 0x00000012a1a17c23 */ /* 0x000fe200080108a3 */
[----:B------:R-:W3:Y:S01]  /*a3e0*/  MUFU.EX2 R153, R153 ;  /* 0x0000009900997308 */ /* 0x000ee20000000800 */
[----:B--2---:R-:W-:-:S07]  /*a3f0*/  F2FP.BF16.F32.PACK_AB R4, R155, R156 ;  /* 0x0000009c9b04723e */ /* 0x004fce00000010ff */
[----:B------:R-:W-:Y:S08]  /*a400*/  MUFU.EX2 R152, R152 ;  /* 0x0000009800987308 */ /* 0x000ff00000000800 */
[----:B------:R-:W2:Y:S01]  /*a410*/  MUFU.EX2 R2, R2 ;  /* 0x0000000200027308 */ /* 0x000ea20000000800 */
[----:B---3--:R-:W-:-:S07]  /*a420*/  F2FP.BF16.F32.PACK_AB R6, R153, R154 ;  /* 0x0000009a9906723e */ /* 0x008fce00000010ff */
[----:B------:R-:W-:Y:S08]  /*a430*/  MUFU.EX2 R0, R0 ;  /* 0x0000000000007308 */ /* 0x000ff00000000800 */
[----:B------:R-:W3:Y:S01]  /*a440*/  MUFU.EX2 R159, R159 ;  /* 0x0000009f009f7308 */ /* 0x000ee20000000800 */
[----:B--2---:R-:W-:-:S07]  /*a450*/  F2FP.BF16.F32.PACK_AB R5, R2, R152 ;  /* 0x000000980205723e */ /* 0x004fce00000010ff */
[----:B------:R-:W2:Y:S08]  /*a460*/  MUFU.EX2 R160, R160 ;  /* 0x000000a000a07308 */ /* 0x000eb00000000800 */
[----:B------:R-:W4:Y:S01]  /*a470*/  MUFU.EX2 R3, R3 ;  /* 0x0000000300037308 */ /* 0x000f220000000800 */
[----:B---3--:R-:W-:-:S07]  /*a480*/  F2FP.BF16.F32.PACK_AB R7, R159, R0 ;  /* 0x000000009f07723e */ /* 0x008fce00000010ff */
[----:B------:R3:W-:Y:S01]  /*a490*/  MUFU.EX2 R208, R221 ;  /* 0x000000dd00d07308 */ /* 0x0007e20000000800 */
[-C--:B--2---:R-:W-:Y:S01]  /*a4a0*/  FMUL.FTZ R20, R120, R160.reuse ;  /* 0x000000a078147220 */ /* 0x084fe20000410000 */
[-C--:B------:R-:W-:Y:S01]  /*a4b0*/  FMUL.FTZ R21, R121, R160.reuse ;  /* 0x000000a079157220 */ /* 0x080fe20000410000 */
[-C--:B------:R-:W-:Y:S01]  /*a4c0*/  FMUL.FTZ R116, R116, R160.reuse ;  /* 0x000000a074747220 */ /* 0x080fe20000410000 */
[-C--:B------:R-:W-:Y:S01]  /*a4d0*/  FMUL.FTZ R117, R117, R160.reuse ;  /* 0x000000a075757220 */ /* 0x080fe20000410000 */
[-C--:B------:R-:W-:Y:S01]  /*a4e0*/  FMUL.FTZ R28, R112, R160.reuse ;  /* 0x000000a0701c7220 */ /* 0x080fe20000410000 */
[-C--:B------:R-:W-:Y:S01]  /*a4f0*/  FMUL.FTZ R29, R113, R160.reuse ;  /* 0x000000a0711d7220 */ /* 0x080fe20000410000 */
[-C--:B------:R-:W-:Y:S01]  /*a500*/  FMUL.FTZ R108, R108, R160.reuse ;  /* 0x000000a06c6c7220 */ /* 0x080fe20000410000 */
[-C--:B------:R-:W-:Y:S01]  /*a510*/  FMUL.FTZ R109, R109, R160.reuse ;  /* 0x000000a06d6d7220 */ /* 0x080fe20000410000 */
[-C--:B----4-:R-:W-:Y:S01]  /*a520*/  FMUL.FTZ R22, R122, R3.reuse ;  /* 0x000000037a167220 */ /* 0x090fe20000410000 */
[-C--:B------:R-:W-:Y:S01]  /*a530*/  FMUL.FTZ R23, R123, R3.reuse ;  /* 0x000000037b177220 */ /* 0x080fe20000410000 */
[-C--:B------:R-:W-:Y:S01]  /*a540*/  FMUL.FTZ R118, R118, R3.reuse ;  /* 0x0000000376767220 */ /* 0x080fe20000410000 */
[-C--:B------:R-:W-:Y:S01]  /*a550*/  FMUL.FTZ R119, R119, R3.reuse ;  /* 0x0000000377777220 */ /* 0x080fe20000410000 */
[-C--:B------:R-:W-:Y:S01]  /*a560*/  FMUL.FTZ R30, R114, R3.reuse ;  /* 0x00000003721e7220 */ /* 0x080fe20000410000 */
[-C--:B------:R-:W-:Y:S01]  /*a570*/  FMUL.FTZ R31, R115, R3.reuse ;  /* 0x00000003731f7220 */ /* 0x080fe20000410000 */
[-C--:B------:R-:W-:Y:S01]  /*a580*/  FMUL.FTZ R110, R110, R3.reuse ;  /* 0x000000036e6e7220 */ /* 0x080fe20000410000 */
[-C--:B------:R-:W-:Y:S01]  /*a590*/  FMUL.FTZ R111, R111, R3.reuse ;  /* 0x000000036f6f7220 */ /* 0x080fe20000410000 */
[C---:B------:R-:W-:Y:S01]  /*a5a0*/  HMMA.16816.F32.BF16 R20, R4.reuse, R16, R20 ;  /* 0x000000100414723c */ /* 0x040fe20000041814 */
[----:B------:R-:W-:Y:S01]  /*a5b0*/  LDSM.16.MT88.4 R112, [R186+0xe000] ;  /* 0x00e00000ba70783b */ /* 0x000fe20000004200 */
[-C--:B------:R-:W-:Y:S01]  /*a5c0*/  FMUL.FTZ R12, R128, R160.reuse ;  /* 0x000000a0800c7220 */ /* 0x080fe20000410000 */
[-C--:B------:R-:W-:Y:S01]  /*a5d0*/  FMUL.FTZ R13, R129, R160.reuse ;  /* 0x000000a0810d7220 */ /* 0x080fe20000410000 */
[-C--:B------:R-:W-:Y:S01]  /*a5e0*/  FMUL.FTZ R14, R130, R3.reuse ;  /* 0x00000003820e7220 */ /* 0x080fe20000410000 */
[-C--:B------:R-:W-:Y:S01]  /*a5f0*/  FMUL.FTZ R15, R131, R3.reuse ;  /* 0x00000003830f7220 */ /* 0x080fe20000410000 */
[C---:B------:R-:W-:Y:S01]  /*a600*/  HMMA.16816.F32.BF16 R16, R4.reuse, R18, R116 ;  /* 0x000000120410723c */ /* 0x040fe20000041874 */
[----:B------:R-:W2:Y:S01]  /*a610*/  LDSM.16.MT88.4 R116, [R188+0xe000] ;  /* 0x00e00000bc74783b */ /* 0x000ea20000004200 */
[-C--:B------:R-:W-:Y:S01]  /*a620*/  FMUL.FTZ R124, R124, R160.reuse ;  /* 0x000000a07c7c7220 */ /* 0x080fe20000410000 */
[-C--:B------:R-:W-:Y:S01]  /*a630*/  FMUL.FTZ R125, R125, R160.reuse ;  /* 0x000000a07d7d7220 */ /* 0x080fe20000410000 */
[-C--:B------:R-:W-:Y:S01]  /*a640*/  FMUL.FTZ R126, R126, R3.reuse ;  /* 0x000000037e7e7220 */ /* 0x080fe20000410000 */
[-C--:B------:R-:W-:Y:S01]  /*a650*/  FMUL.FTZ R127, R127, R3.reuse ;  /* 0x000000037f7f7220 */ /* 0x080fe20000410000 */
[C---:B-1----:R-:W-:Y:S01]  /*a660*/  HMMA.16816.F32.BF16 R28, R4.reuse, R24, R28 ;  /* 0x00000018041c723c */ /* 0x042fe2000004181c */
[-C--:B------:R-:W-:Y:S01]  /*a670*/  FMUL.FTZ R76, R76, R160.reuse ;  /* 0x000000a04c4c7220 */ /* 0x080fe20000410000 */
[-C--:B------:R-:W-:Y:S01]  /*a680*/  FMUL.FTZ R77, R77, R160.reuse ;  /* 0x000000a04d4d7220 */ /* 0x080fe20000410000 */
[-C--:B------:R-:W-:Y:S01]  /*a690*/  FMUL.FTZ R78, R78, R3.reuse ;  /* 0x000000034e4e7220 */ /* 0x080fe20000410000 */
[-C--:B------:R-:W-:Y:S01]  /*a6a0*/  FMUL.FTZ R79, R79, R3.reuse ;  /* 0x000000034f4f7220 */ /* 0x080fe20000410000 */
[----:B------:R-:W-:Y:S01]  /*a6b0*/  LDSM.16.MT88.4 R128, [R185+0xc800] ;  /* 0x00c80000b980783b */ /* 0x000fe20000004200 */
[C---:B------:R-:W-:Y:S01]  /*a6c0*/  HMMA.16816.F32.BF16 R24, R4.reuse, R26, R108 ;  /* 0x0000001a0418723c */ /* 0x040fe2000004186c */
[----:B---3--:R-:W-:Y:S01]  /*a6d0*/  FFMA.FTZ R221, R148, UR18, -R163 ;  /* 0x0000001294dd7c23 */ /* 0x008fe200080108a3 */
[----:B------:R-:W1:Y:S01]  /*a6e0*/  MUFU.EX2 R170, R170 ;  /* 0x000000aa00aa7308 */ /* 0x000e620000000800 */
[-C--:B------:R-:W-:Y:S01]  /*a6f0*/  FMUL.FTZ R88, R88, R160.reuse ;  /* 0x000000a058587220 */ /* 0x080fe20000410000 */
[-C--:B------:R-:W-:Y:S01]  /*a700*/  FMUL.FTZ R89, R89, R160.reuse ;  /* 0x000000a059597220 */ /* 0x080fe20000410000 */
[-C--:B------:R-:W-:Y:S01]  /*a710*/  FMUL.FTZ R90, R90, R3.reuse ;  /* 0x000000035a5a7220 */ /* 0x080fe20000410000 */
[C---:B------:R-:W-:Y:S01]  /*a720*/  HMMA.16816.F32.BF16 R12, R4.reuse, R8, R12 ;  /* 0x00000008040c723c */ /* 0x040fe2000004180c */
[-C--:B------:R-:W-:Y:S01]  /*a730*/  FMUL.FTZ R108, R104, R160.reuse ;  /* 0x000000a0686c7220 */ /* 0x080fe20000410000 */
        /* <DEDUP_REMOVED lines=9> */
[----:B------:R-:W3:Y:S01]  /*a7d0*/  MUFU.EX2 R217, R217 ;  /* 0x000000d900d97308 */ /* 0x000ee20000000800 */
[-C--:B------:R-:W-:Y:S01]  /*a7e0*/  FMUL.FTZ R91, R91, R3.reuse ;  /* 0x000000035b5b7220 */ /* 0x080fe20000410000 */
[-C--:B------:R-:W-:Y:S01]  /*a7f0*/  FMUL.FTZ R92, R92, R160.reuse ;  /* 0x000000a05c5c7220 */ /* 0x080fe20000410000 */
[----:B------:R-:W-:Y:S01]  /*a800*/  LDSM.16.MT88.4 R120, [R188+0xe800] ;  /* 0x00e80000bc78783b */ /* 0x000fe20000004200 */
[C---:B------:R-:W-:Y:S01]  /*a810*/  HMMA.16816.F32.BF16 R100, R4.reuse, R32, R108 ;  /* 0x000000200464723c */ /* 0x040fe2000004186c */
[-C--:B------:R-:W-:Y:S01]  /*a820*/  FMUL.FTZ R93, R93, R160.reuse ;  /* 0x000000a05d5d7220 */ /* 0x080fe20000410000 */
[-C--:B------:R-:W-:Y:S01]  /*a830*/  FMUL.FTZ R94, R94, R3.reuse ;  /* 0x000000035e5e7220 */ /* 0x080fe20000410000 */
[----:B------:R-:W4:Y:S01]  /*a840*/  LDSM.16.MT88.4 R108, [R185+0xe000] ;  /* 0x00e00000b96c783b */ /* 0x000f220000004200 */
[----:B------:R-:W5:Y:S01]  /*a850*/  MUFU.EX2 R207, R207 ;  /* 0x000000cf00cf7308 */ /* 0x000f620000000800 */
[-C--:B------:R-:W-:Y:S01]  /*a860*/  FMUL.FTZ R95, R95, R3.reuse ;  /* 0x000000035f5f7220 */ /* 0x080fe20000410000 */
[C---:B------:R-:W-:Y:S01]  /*a870*/  HMMA.16816.F32.BF16 R32, R4.reuse, R34, R104 ;  /* 0x000000220420723c */ /* 0x040fe20000041868 */
[-C--:B------:R-:W-:Y:S01]  /*a880*/  FMUL.FTZ R96, R96, R160.reuse ;  /* 0x000000a060607220 */ /* 0x080fe20000410000 */
[-C--:B------:R-:W-:Y:S01]  /*a890*/  FMUL.FTZ R97, R97, R160.reuse ;  /* 0x000000a061617220 */ /* 0x080fe20000410000 */
[-C--:B------:R-:W-:Y:S01]  /*a8a0*/  FMUL.FTZ R98, R98, R3.reuse ;  /* 0x0000000362627220 */ /* 0x080fe20000410000 */
[-C--:B------:R-:W-:Y:S01]  /*a8b0*/  FMUL.FTZ R99, R99, R3.reuse ;  /* 0x0000000363637220 */ /* 0x080fe20000410000 */
[----:B------:R-:W-:Y:S01]  /*a8c0*/  LDSM.16.MT88.4 R148, [R184+0xd000] ;  /* 0x00d00000b894783b */ /* 0x000fe20000004200 */
[----:B------:R-:W-:Y:S01]  /*a8d0*/  MUFU.EX2 R214, R214 ;  /* 0x000000d600d67308 */ /* 0x000fe20000000800 */
[-C--:B------:R-:W-:Y:S01]  /*a8e0*/  FMUL.FTZ R104, R36, R160.reuse ;  /* 0x000000a024687220 */ /* 0x080fe20000410000 */
[-C--:B------:R-:W-:Y:S01]  /*a8f0*/  FMUL.FTZ R105, R37, R160.reuse ;  /* 0x000000a025697220 */ /* 0x080fe20000410000 */
[-C--:B------:R-:W-:Y:S01]  /*a900*/  FMUL.FTZ R106, R38, R3.reuse ;  /* 0x00000003266a7220 */ /* 0x080fe20000410000 */
[-C--:B------:R-:W-:Y:S01]  /*a910*/  FMUL.FTZ R107, R39, R3.reuse ;  /* 0x00000003276b7220 */ /* 0x080fe20000410000 */
[-C--:B------:R-:W-:Y:S01]  /*a920*/  FMUL.FTZ R36, R40, R160.reuse ;  /* 0x000000a028247220 */ /* 0x080fe20000410000 */
[-C--:B------:R-:W-:Y:S01]  /*a930*/  FMUL.FTZ R37, R41, R160.reuse ;  /* 0x000000a029257220 */ /* 0x080fe20000410000 */
[-C--:B------:R-:W-:Y:S01]  /*a940*/  FMUL.FTZ R38, R42, R3.reuse ;  /* 0x000000032a267220 */ /* 0x080fe20000410000 */
[----:B------:R-:W-:Y:S01]  /*a950*/  FMUL.FTZ R39, R43, R3 ;  /* 0x000000032b277220 */ /* 0x000fe20000410000 */
[----:B------:R-:W5:Y:S01]  /*a960*/  MUFU.EX2 R219, R219 ;  /* 0x000000db00db7308 */ /* 0x000f620000000800 */
[----:B------:R-:W-:Y:S01]  /*a970*/  HMMA.16816.F32.BF16 R92, R4, R136, R92 ;  /* 0x00000088045c723c */ /* 0x000fe2000004185c */
[----:B------:R-:W-:-:S04]  /*a980*/  FFMA.FTZ R156, R213, R160, R156 ;  /* 0x000000a0d59c7223 */ /* 0x000fc8000001009c */
[----:B------:R-:W-:Y:S01]  /*a990*/  FADD.FTZ R155, R155, R156 ;  /* 0x0000009c9b9b7221 */ /* 0x000fe20000010000 */
[----:B--2---:R-:W-:Y:S01]  /*a9a0*/  HMMA.16816.F32.BF16 R40, R4, R116, R104 ;  /* 0x000000740428723c */ /* 0x004fe20000041868 */
[----:B------:R-:W2:Y:S01]  /*a9b0*/  LDSM.16.MT88.4 R104, [R184+0xe000] ;  /* 0x00e00000b868783b */ /* 0x000ea20000004200 */
[----:B------:R-:W-:Y:S01]  /*a9c0*/  MUFU.EX2 R216, R216 ;  /* 0x000000d800d87308 */ /* 0x000fe20000000800 */
[----:B------:R-:W-:-:S03]  /*a9d0*/  FADD.FTZ R154, R154, R155 ;  /* 0x0000009b9a9a7221 */ /* 0x000fc60000010000 */
[----:B------:R-:W-:Y:S01]  /*a9e0*/  HMMA.16816.F32.BF16 R36, R4, R118, R36 ;  /* 0x000000760424723c */ /* 0x000fe20000041824 */
[-C--:B------:R-:W-:Y:S01]  /*a9f0*/  FMUL.FTZ R116, R44, R160.reuse ;  /* 0x000000a02c747220 */ /* 0x080fe20000410000 */
[-C--:B------:R-:W-:Y:S01]  /*aa00*/  FMUL.FTZ R117, R45, R160.reuse ;  /* 0x000000a02d757220 */ /* 0x080fe20000410000 */
[-C--:B------:R-:W-:Y:S01]  /*aa10*/  FMUL.FTZ R44, R48, R160.reuse ;  /* 0x000000a0302c7220 */ /* 0x080fe20000410000 */
[----:B------:R-:W-:Y:S01]  /*aa20*/  FMUL.FTZ R45, R49, R160 ;  /* 0x000000a0312d7220 */ /* 0x000fe20000410000 */
[----:B------:R-:W5:Y:S01]  /*aa30*/  MUFU.EX2 R221, R221 ;  /* 0x000000dd00dd7308 */ /* 0x000f620000000800 */
[----:B------:R-:W-:Y:S01]  /*aa40*/  FADD.FTZ R153, R153, R154 ;  /* 0x0000009a99997221 */ /* 0x000fe20000010000 */
[-C--:B------:R-:W-:Y:S01]  /*aa50*/  FMUL.FTZ R118, R46, R3.reuse ;  /* 0x000000032e767220 */ /* 0x080fe20000410000 */
[-C--:B------:R-:W-:Y:S01]  /*aa60*/  FMUL.FTZ R119, R47, R3.reuse ;  /* 0x000000032f777220 */ /* 0x080fe20000410000 */
[-C--:B------:R-:W-:Y:S01]  /*aa70*/  FMUL.FTZ R46, R50, R3.reuse ;  /* 0x00000003322e7220 */ /* 0x080fe20000410000 */
[----:B------:R-:W-:-:S03]  /*aa80*/  FMUL.FTZ R47, R51, R3 ;  /* 0x00000003332f7220 */ /* 0x000fc60000410000 */
[----:B------:R-:W-:Y:S02]  /*aa90*/  MUFU.EX2 R218, R218 ;  /* 0x000000da00da7308 */ /* 0x000fe40000000800 */
[C---:B------:R-:W-:Y:S06]  /*aaa0*/  HMMA.16816.F32.BF16 R48, R4.reuse, R112, R116 ;  /* 0x000000700430723c */ /* 0x040fec0000041874 */
[C---:B------:R-:W-:Y:S01]  /*aab0*/  HMMA.16816.F32.BF16 R44, R4.reuse, R114, R44 ;  /* 0x00000072042c723c */ /* 0x040fe2000004182c */
[-C--:B------:R-:W-:Y:S01]  /*aac0*/  FMUL.FTZ R116, R52, R160.reuse ;  /* 0x000000a034747220 */ /* 0x080fe20000410000 */
[-C--:B------:R-:W-:Y:S01]  /*aad0*/  FMUL.FTZ R117, R53, R160.reuse ;  /* 0x000000a035757220 */ /* 0x080fe20000410000 */
[-C--:B------:R-:W-:Y:S01]  /*aae0*/  FMUL.FTZ R118, R54, R3.reuse ;  /* 0x0000000336767220 */ /* 0x080fe20000410000 */
[-C--:B------:R-:W-:Y:S01]  /*aaf0*/  FMUL.FTZ R119, R55, R3.reuse ;  /* 0x0000000337777220 */ /* 0x080fe20000410000 */
[----:B------:R-:W1:Y:S01]  /*ab00*/  LDSM.16.MT88.4 R112, [R188+0x10000] ;  /* 0x01000000bc70783b */ /* 0x000e620000004200 */
[-C--:B------:R-:W-:Y:S01]  /*ab10*/  FMUL.FTZ R52, R56, R160.reuse ;  /* 0x000000a038347220 */ /* 0x080fe20000410000 */
[-C--:B------:R-:W-:Y:S01]  /*ab20*/  FMUL.FTZ R53, R57, R160.reuse ;  /* 0x000000a039357220 */ /* 0x080fe20000410000 */
[-C--:B------:R-:W-:Y:S01]  /*ab30*/  FMUL.FTZ R54, R58, R3.reuse ;  /* 0x000000033a367220 */ /* 0x080fe20000410000 */
[-C--:B------:R-:W-:Y:S01]  /*ab40*/  FMUL.FTZ R55, R59, R3.reuse ;  /* 0x000000033b377220 */ /* 0x080fe20000410000 */
[----:B------:R-:W5:Y:S01]  /*ab50*/  MUFU.EX2 R223, R223 ;  /* 0x000000df00df7308 */ /* 0x000f620000000800 */
[C---:B----4-:R-:W-:Y:S06]  /*ab60*/  HMMA.16816.F32.BF16 R56, R4.reuse, R108, R116 ;  /* 0x0000006c0438723c */ /* 0x050fec0000041874 */
[C---:B------:R-:W-:Y:S01]  /*ab70*/  HMMA.16816.F32.BF16 R52, R4.reuse, R110, R52 ;  /* 0x0000006e0434723c */ /* 0x040fe20000041834 */
[----:B------:R-:W4:Y:S01]  /*ab80*/  LDSM.16.MT88.4 R108, [R186+0x10000] ;  /* 0x01000000ba6c783b */ /* 0x000f220000004200 */
        /* <DEDUP_REMOVED lines=8> */
[----:B------:R-:W-:Y:S02]  /*ac10*/  MUFU.EX2 R220, R220 ;  /* 0x000000dc00dc7308 */ /* 0x000fe40000000800 */
[C---:B--2---:R-:W-:Y:S06]  /*ac20*/  HMMA.16816.F32.BF16 R64, R4.reuse, R104, R116 ;  /* 0x000000680440723c */ /* 0x044fec0000041874 */
[C---:B------:R-:W-:Y:S01]  /*ac30*/  HMMA.16816.F32.BF16 R60, R4.reuse, R106, R60 ;  /* 0x0000006a043c723c */ /* 0x040fe2000004183c */
[-C--:B------:R-:W-:Y:S01]  /*ac40*/  FMUL.FTZ R116, R68, R160.reuse ;  /* 0x000000a044747220 */ /* 0x080fe20000410000 */
[-C--:B------:R-:W-:Y:S01]  /*ac50*/  FMUL.FTZ R117, R69, R160.reuse ;  /* 0x000000a045757220 */ /* 0x080fe20000410000 */
[-C--:B------:R-:W-:Y:S01]  /*ac60*/  FMUL.FTZ R118, R70, R3.reuse ;  /* 0x0000000346767220 */ /* 0x080fe20000410000 */
[-C--:B------:R-:W-:Y:S01]  /*ac70*/  FMUL.FTZ R119, R71, R3.reuse ;  /* 0x0000000347777220 */ /* 0x080fe20000410000 */
[----:B------:R-:W2:Y:S01]  /*ac80*/  LDSM.16.MT88.4 R104, [R185+0x10000] ;  /* 0x01000000b968783b */ /* 0x000ea20000004200 */
[-C--:B------:R-:W-:Y:S01]  /*ac90*/  FMUL.FTZ R68, R72, R160.reuse ;  /* 0x000000a048447220 */ /* 0x080fe20000410000 */
[-C--:B------:R-:W-:Y:S01]  /*aca0*/  FMUL.FTZ R69, R73, R160.reuse ;  /* 0x000000a049457220 */ /* 0x080fe20000410000 */
[-C--:B------:R-:W-:Y:S01]  /*acb0*/  FMUL.FTZ R70, R74, R3.reuse ;  /* 0x000000034a467220 */ /* 0x080fe20000410000 */
[-C--:B------:R-:W-:Y:S01]  /*acc0*/  FMUL.FTZ R71, R75, R3.reuse ;  /* 0x000000034b477220 */ /* 0x080fe20000410000 */
[----:B------:R-:W-:Y:S01]  /*acd0*/  MUFU.EX2 R225, R225 ;  /* 0x000000e100e17308 */ /* 0x000fe20000000800 */
[C---:B-1----:R-:W-:Y:S01]  /*ace0*/  HMMA.16816.F32.BF16 R72, R4.reuse, R112, R116 ;  /* 0x000000700448723c */ /* 0x042fe20000041874 */
[----:B------:R-:W1:Y:S05]  /*acf0*/  LDSM.16.MT88.4 R116, [R186+0xc800] ;  /* 0x00c80000ba74783b */ /* 0x000e6a0000004200 */
[C---:B------:R-:W-:Y:S01]  /*ad00*/  HMMA.16816.F32.BF16 R68, R4.reuse, R114, R68 ;  /* 0x000000720444723c */ /* 0x040fe20000041844 */
[-C--:B------:R-:W-:Y:S01]  /*ad10*/  FMUL.FTZ R112, R80, R160.reuse ;  /* 0x000000a050707220 */ /* 0x080fe20000410000 */
[-C--:B------:R-:W-:Y:S01]  /*ad20*/  FMUL.FTZ R113, R81, R160.reuse ;  /* 0x000000a051717220 */ /* 0x080fe20000410000 */
[-C--:B------:R-:W-:Y:S01]  /*ad30*/  FMUL.FTZ R80, R84, R160.reuse ;  /* 0x000000a054507220 */ /* 0x080fe20000410000 */
[----:B------:R-:W-:Y:S01]  /*ad40*/  FMUL.FTZ R81, R85, R160 ;  /* 0x000000a055517220 */ /* 0x000fe20000410000 */
[----:B------:R-:W-:Y:S01]  /*ad50*/  MUFU.EX2 R222, R222 ;  /* 0x000000de00de7308 */ /* 0x000fe20000000800 */
[----:B----4-:R-:W-:Y:S01]  /*ad60*/  HMMA.16816.F32.BF16 R76, R4, R108, R76 ;  /* 0x0000006c044c723c */ /* 0x010fe2000004184c */
[-C--:B------:R-:W-:Y:S01]  /*ad70*/  FMUL.FTZ R114, R82, R3.reuse ;  /* 0x0000000352727220 */ /* 0x080fe20000410000 */
[-C--:B------:R-:W-:Y:S01]  /*ad80*/  FMUL.FTZ R115, R83, R3.reuse ;  /* 0x0000000353737220 */ /* 0x080fe20000410000 */
[-C--:B------:R-:W-:Y:S01]  /*ad90*/  FMUL.FTZ R82, R86, R3.reuse ;  /* 0x0000000356527220 */ /* 0x080fe20000410000 */
[-C--:B------:R-:W-:Y:S01]  /*ada0*/  FMUL.FTZ R83, R87, R3.reuse ;  /* 0x0000000357537220 */ /* 0x080fe20000410000 */
[----:B------:R-:W-:-:S02]  /*adb0*/  FFMA.FTZ R3, R211, R3, R152 ;  /* 0x00000003d3037223 */ /* 0x000fc40000010098 */
[----:B------:R-:W4:Y:S02]  /*adc0*/  MUFU.EX2 R227, R227 ;  /* 0x000000e300e37308 */ /* 0x000f240000000800 */
[----:B------:R-:W-:Y:S01]  /*add0*/  HMMA.16816.F32.BF16 R84, R4, R110, R112 ;  /* 0x0000006e0454723c */ /* 0x000fe20000041870 */
[----:B------:R-:W4:Y:S01]  /*ade0*/  LDSM.16.MT88.4 R112, [R186+0xe800] ;  /* 0x00e80000ba70783b */ /* 0x000f220000004200 */
[----:B------:R-:W-:-:S03]  /*adf0*/  FADD.FTZ R3, R2, R3 ;  /* 0x0000000302037221 */ /* 0x000fc60000010000 */
[----:B------:R-:W4:Y:S01]  /*ae00*/  LDSM.16.MT88.4 R108, [R185+0xe800] ;  /* 0x00e80000b96c783b */ /* 0x000f220000004200 */
[----:B------:R-:W-:Y:S01]  /*ae10*/  MUFU.EX2 R224, R224 ;  /* 0x000000e000e07308 */ /* 0x000fe20000000800 */
[----:B------:R-:W-:-:S04]  /*ae20*/  FADD.FTZ R0, R0, R3 ;  /* 0x0000000300007221 */ /* 0x000fc80000010000 */
[----:B------:R-:W-:Y:S01]  /*ae30*/  FADD.FTZ R159, R159, R0 ;  /* 0x000000009f9f7221 */ /* 0x000fe20000010000 */
[----:B------:R-:W-:Y:S01]  /*ae40*/  FADD.FTZ R0, R170, R153 ;  /* 0x00000099aa007221 */ /* 0x000fe20000010000 */
[----:B--2---:R-:W-:Y:S01]  /*ae50*/  HMMA.16816.F32.BF16 R80, R4, R104, R80 ;  /* 0x000000680450723c */ /* 0x004fe20000041850 */
[----:B------:R-:W2:Y:S02]  /*ae60*/  MUFU.EX2 R229, R229 ;  /* 0x000000e500e57308 */ /* 0x000ea40000000800 */
[----:B---3--:R-:W-:-:S03]  /*ae70*/  FADD.FTZ R0, R217, R0 ;  /* 0x00000000d9007221 */ /* 0x008fc60000010000 */
[C---:B------:R-:W-:Y:S01]  /*ae80*/  HMMA.16816.F32.BF16 R88, R4.reuse, R106, R88 ;  /* 0x0000006a0458723c */ /* 0x040fe20000041858 */
[----:B------:R-:W-:Y:S01]  /*ae90*/  F2FP.BF16.F32.PACK_AB R104, R217, R170 ;  /* 0x000000aad968723e */ /* 0x000fe200000010ff */
[----:B-----5:R-:W-:Y:S01]  /*aea0*/  FADD.FTZ R3, R207, R0 ;  /* 0x00000000cf037221 */ /* 0x020fe20000010000 */
[----:B------:R-:W-:Y:S01]  /*aeb0*/  F2FP.BF16.F32.PACK_AB R105, R219, R214 ;  /* 0x000000d6db69723e */ /* 0x000fe200000010ff */
[----:B------:R-:W-:Y:S01]  /*aec0*/  MUFU.EX2 R164, R164 ;  /* 0x000000a400a47308 */ /* 0x000fe20000000800 */
[----:B------:R-:W-:Y:S01]  /*aed0*/  FADD.FTZ R214, R214, R159 ;  /* 0x0000009fd6d67221 */ /* 0x000fe20000010000 */
[----:B------:R-:W-:Y:S01]  /*aee0*/  HMMA.16816.F32.BF16 R4, R4, R138, R96 ;  /* 0x0000008a0404723c */ /* 0x000fe20000041860 */
[C---:B------:R-:W-:Y:S01]  /*aef0*/  F2FP.BF16.F32.PACK_AB R106, R208.reuse, R207 ;  /* 0x000000cfd06a723e */ /* 0x040fe200000010ff */
[----:B------:R-:W-:Y:S01]  /*af00*/  LDSM.16.MT88.4 R96, [R185+0x10800] ;  /* 0x01080000b960783b */ /* 0x000fe20000004200 */
[----:B------:R-:W-:Y:S01]  /*af10*/  F2FP.BF16.F32.PACK_AB R107, R221, R216 ;  /* 0x000000d8dd6b723e */ /* 0x000fe200000010ff */
[----:B------:R-:W-:Y:S01]  /*af20*/  FADD.FTZ R219, R219, R214 ;  /* 0x000000d6dbdb7221 */ /* 0x000fe20000010000 */
[----:B------:R-:W-:Y:S01]  /*af30*/  FADD.FTZ R3, R208, R3 ;  /* 0x00000003d0037221 */ /* 0x000fe20000010000 */
[----:B------:R-:W-:Y:S01]  /*af40*/  LDSM.16.MT88.4 R136, [R184+0xf000] ;  /* 0x00f00000b888783b */ /* 0x000fe20000004200 */
[----:B------:R-:W-:Y:S01]  /*af50*/  MUFU.EX2 R162, R162 ;  /* 0x000000a200a27308 */ /* 0x000fe20000000800 */
[----:B------:R-:W-:-:S02]  /*af60*/  FADD.FTZ R216, R216, R219 ;  /* 0x000000dbd8d87221 */ /* 0x000fc40000010000 */
[----:B-1----:R-:W-:Y:S02]  /*af70*/  HMMA.16816.F32.BF16 R20, R104, R116, R20 ;  /* 0x000000746814723c */ /* 0x002fe40000041814 */
[----:B------:R-:W-:-:S03]  /*af80*/  FADD.FTZ R221, R221, R216 ;  /* 0x000000d8dddd7221 */ /* 0x000fc60000010000 */
[----:B------:R-:W1:Y:S01]  /*af90*/  MUFU.EX2 R161, R161 ;  /* 0x000000a100a17308 */ /* 0x000e620000000800 */
[C---:B------:R-:W-:Y:S01]  /*afa0*/  HMMA.16816.F32.BF16 R16, R104.reuse, R118, R16 ;  /* 0x000000766810723c */ /* 0x040fe20000041810 */
[----:B------:R-:W3:Y:S05]  /*afb0*/  LDSM.16.MT88.4 R116, [R184+0xe800] ;  /* 0x00e80000b874783b */ /* 0x000eea0000004200 */
[C---:B------:R-:W-:Y:S06]  /*afc0*/  HMMA.16816.F32.BF16 R28, R104.reuse, R128, R28 ;  /* 0x00000080681c723c */ /* 0x040fec000004181c */
[C---:B------:R-:W-:Y:S01]  /*afd0*/  HMMA.16816.F32.BF16 R24, R104.reuse, R130, R24 ;  /* 0x000000826818723c */ /* 0x040fe20000041818 */
[----:B------:R-:W5:Y:S05]  /*afe0*/  LDSM.16.MT88.4 R128, [R188+0x10800] ;  /* 0x01080000bc80783b */ /* 0x000f6a0000004200 */
[C---:B------:R-:W-:Y:S06]  /*aff0*/  HMMA.16816.F32.BF16 R100, R104.reuse, R124, R100 ;  /* 0x0000007c6864723c */ /* 0x040fec0000041864 */
[C---:B------:R-:W-:Y:S01]  /*b000*/  HMMA.16816.F32.BF16 R32, R104.reuse, R126, R32 ;  /* 0x0000007e6820723c */ /* 0x040fe20000041820 */
[----:B------:R-:W-:Y:S05]  /*b010*/  LDSM.16.MT88.4 R124, [R188+0xd000] ;  /* 0x00d00000bc7c783b */ /* 0x000fea0000004200 */
[C---:B----4-:R-:W-:Y:S06]  /*b020*/  HMMA.16816.F32.BF16 R48, R104.reuse, R112, R48 ;  /* 0x000000706830723c */ /* 0x050fec0000041830 */
[C---:B------:R-:W-:Y:S01]  /*b030*/  HMMA.16816.F32.BF16 R44, R104.reuse, R114, R44 ;  /* 0x00000072682c723c */ /* 0x040fe2000004182c */
[----:B------:R-:W4:Y:S05]  /*b040*/  LDSM.16.MT88.4 R112, [R184+0x10800] ;  /* 0x01080000b870783b */ /* 0x000f2a0000004200 */
[C---:B------:R-:W-:Y:S06]  /*b050*/  HMMA.16816.F32.BF16 R56, R104.reuse, R108, R56 ;  /* 0x0000006c6838723c */ /* 0x040fec0000041838 */
[C---:B------:R-:W-:Y:S01]  /*b060*/  HMMA.16816.F32.BF16 R52, R104.reuse, R110, R52 ;  /* 0x0000006e6834723c */ /* 0x040fe20000041834 */
[----:B------:R-:W1:Y:S05]  /*b070*/  LDSM.16.MT88.4 R108, [R185+0xd000] ;  /* 0x00d00000b96c783b */ /* 0x000e6a0000004200 */
[C---:B------:R-:W-:Y:S06]  /*b080*/  HMMA.16816.F32.BF16 R12, R104.reuse, R132, R12 ;  /* 0x00000084680c723c */ /* 0x040fec000004180c */
[C---:B------:R-:W-:Y:S01]  /*b090*/  HMMA.16816.F32.BF16 R8, R104.reuse, R134, R8 ;  /* 0x000000866808723c */ /* 0x040fe20000041808 */
[----:B------:R-:W-:Y:S05]  /*b0a0*/  LDSM.16.MT88.4 R132, [R185+0xf000] ;  /* 0x00f00000b984783b */ /* 0x000fea0000004200 */
[C---:B------:R-:W-:Y:S06]  /*b0b0*/  HMMA.16816.F32.BF16 R40, R104.reuse, R120, R40 ;  /* 0x000000786828723c */ /* 0x040fec0000041828 */
[C---:B------:R-:W-:Y:S01]  /*b0c0*/  HMMA.16816.F32.BF16 R36, R104.reuse, R122, R36 ;  /* 0x0000007a6824723c */ /* 0x040fe20000041824 */
[----:B------:R-:W1:Y:S05]  /*b0d0*/  LDSM.16.MT88.4 R120, [R186+0x10800] ;  /* 0x01080000ba78783b */ /* 0x000e6a0000004200 */
[C---:B---3--:R-:W-:Y:S06]  /*b0e0*/  HMMA.16816.F32.BF16 R64, R104.reuse, R116, R64 ;  /* 0x000000746840723c */ /* 0x048fec0000041840 */
[C---:B------:R-:W-:Y:S01]  /*b0f0*/  HMMA.16816.F32.BF16 R60, R104.reuse, R118, R60 ;  /* 0x00000076683c723c */ /* 0x040fe2000004183c */
[----:B------:R-:W3:Y:S05]  /*b100*/  LDSM.16.MT88.4 R116, [R186+0xd000] ;  /* 0x00d00000ba74783b */ /* 0x000eea0000004200 */
[C---:B------:R-:W-:Y:S06]  /*b110*/  HMMA.16816.F32.BF16 R80, R104.reuse, R96, R80 ;  /* 0x000000606850723c */ /* 0x040fec0000041850 */
[C---:B------:R-:W-:Y:S01]  /*b120*/  HMMA.16816.F32.BF16 R88, R104.reuse, R98, R88 ;  /* 0x000000626858723c */ /* 0x040fe20000041858 */
[----:B------:R-:W-:Y:S01]  /*b130*/  F2FP.BF16.F32.PACK_AB R96, R223, R218 ;  /* 0x000000dadf60723e */ /* 0x000fe200000010ff */
[----:B------:R-:W-:Y:S01]  /*b140*/  FADD.FTZ R218, R218, R3 ;  /* 0x00000003dada7221 */ /* 0x000fe20000010000 */
[----:B------:R-:W-:Y:S01]  /*b150*/  F2FP.BF16.F32.PACK_AB R97, R227, R222 ;  /* 0x000000dee361723e */ /* 0x000fe200000010ff */
[----:B------:R-:W-:Y:S01]  /*b160*/  FADD.FTZ R222, R222, R221 ;  /* 0x000000dddede7221 */ /* 0x000fe20000010000 */
[----:B------:R-:W-:Y:S01]  /*b170*/  MOV R3, R157 ;  /* 0x0000009d00037202 */ /* 0x000fe20000000f00 */
[----:B-----5:R-:W-:Y:S01]  /*b180*/  HMMA.16816.F32.BF16 R72, R104, R128, R72 ;  /* 0x000000806848723c */ /* 0x020fe20000041848 */
[----:B------:R-:W-:Y:S01]  /*b190*/  F2FP.BF16.F32.PACK_AB R98, R225, R220 ;  /* 0x000000dce162723e */ /* 0x000fe200000010ff */
[----:B------:R-:W-:Y:S01]  /*b1a0*/  FADD.FTZ R223, R223, R218 ;  /* 0x000000dadfdf7221 */ /* 0x000fe20000010000 */
[----:B--2---:R-:W-:Y:S01]  /*b1b0*/  F2FP.BF16.F32.PACK_AB R99, R229, R224 ;  /* 0x000000e0e563723e */ /* 0x004fe200000010ff */
[----:B------:R-:W-:-:S02]  /*b1c0*/  FADD.FTZ R227, R227, R222 ;  /* 0x000000dee3e37221 */ /* 0x000fc40000010000 */
[----:B------:R-:W-:Y:S01]  /*b1d0*/  HMMA.16816.F32.BF16 R68, R104, R130, R68 ;  /* 0x000000826844723c */ /* 0x000fe20000041844 */
[----:B------:R-:W-:Y:S01]  /*b1e0*/  FADD.FTZ R220, R220, R223 ;  /* 0x000000dfdcdc7221 */ /* 0x000fe20000010000 */
[----:B------:R-:W-:-:S03]  /*b1f0*/  FADD.FTZ R0, R224, R227 ;  /* 0x000000e3e0007221 */ /* 0x000fc60000010000 */
[----:B------:R-:W-:Y:S01]  /*b200*/  FADD.FTZ R225, R225, R220 ;  /* 0x000000dce1e17221 */ /* 0x000fe20000010000 */
[----:B----4-:R-:W-:Y:S01]  /*b210*/  HMMA.16816.F32.BF16 R92, R104, R112, R92 ;  /* 0x00000070685c723c */ /* 0x010fe2000004185c */
[----:B------:R-:W-:-:S05]  /*b220*/  FADD.FTZ R0, R229, R0 ;  /* 0x00000000e5007221 */ /* 0x000fca0000010000 */
[----:B------:R-:W-:Y:S06]  /*b230*/  HMMA.16816.F32.BF16 R4, R104, R114, R4 ;  /* 0x000000726804723c */ /* 0x000fec0000041804 */
[C---:B------:R-:W-:Y:S06]  /*b240*/  HMMA.16816.F32.BF16 R128, R96.reuse, R124, R12 ;  /* 0x0000007c6080723c */ /* 0x040fec000004180c */
[C---:B------:R-:W-:Y:S01]  /*b250*/  HMMA.16816.F32.BF16 R124, R96.reuse, R126, R8 ;  /* 0x0000007e607c723c */ /* 0x040fe20000041808 */
[----:B------:R-:W2:Y:S05]  /*b260*/  LDSM.16.MT88.4 R8, [R188+0x11000] ;  /* 0x01100000bc08783b */ /* 0x000eaa0000004200 */
[C---:B-1----:R-:W-:Y:S06]  /*b270*/  HMMA.16816.F32.BF16 R112, R96.reuse, R108, R28 ;  /* 0x0000006c6070723c */ /* 0x042fec000004181c */
[C---:B------:R-:W-:Y:S06]  /*b280*/  HMMA.16816.F32.BF16 R28, R96.reuse, R144, R40 ;  /* 0x00000090601c723c */ /* 0x040fec0000041828 */
[----:B------:R-:W-:Y:S01]  /*b290*/  HMMA.16816.F32.BF16 R40, R96, R146, R36 ;  /* 0x000000926028723c */ /* 0x000fe20000041824 */
[----:B------:R-:W1:Y:S04]  /*b2a0*/  LDSM.16.MT88.4 R36, [R186+0x11000] ;  /* 0x01100000ba24783b */ /* 0x000e680000004200 */
[----:B------:R-:W-:Y:S01]  /*b2b0*/  LDSM.16.MT88.4 R144, [R184+0x11000] ;  /* 0x01100000b890783b */ /* 0x000fe20000004200 */
[C---:B------:R-:W-:Y:S06]  /*b2c0*/  HMMA.16816.F32.BF16 R76, R104.reuse, R120, R76 ;  /* 0x00000078684c723c */ /* 0x040fec000004184c */
[----:B------:R-:W-:Y:S01]  /*b2d0*/  HMMA.16816.F32.BF16 R84, R104, R122, R84 ;  /* 0x0000007a6854723c */ /* 0x000fe20000041854 */
[----:B------:R-:W-:Y:S05]  /*b2e0*/  LDSM.16.MT88.4 R104, [R185+0xd800] ;  /* 0x00d80000b968783b */ /* 0x000fea0000004200 */
[C---:B---3--:R-:W-:Y:S06]  /*b2f0*/  HMMA.16816.F32.BF16 R120, R96.reuse, R116, R20 ;  /* 0x000000746078723c */ /* 0x048fec0000041814 */
[C---:B------:R-:W-:Y:S06]  /*b300*/  HMMA.16816.F32.BF16 R20, R96.reuse, R132, R56 ;  /* 0x000000846014723c */ /* 0x040fec0000041838 */
[C---:B------:R-:W-:Y:S01]  /*b310*/  HMMA.16816.F32.BF16 R56, R96.reuse, R134, R52 ;  /* 0x000000866038723c */ /* 0x040fe20000041834 */
[----:B------:R-:W3:Y:S04]  /*b320*/  LDSM.16.MT88.4 R132, [R185+0x11000] ;  /* 0x01100000b984783b */ /* 0x000ee80000004200 */
[----:B------:R-:W-:Y:S01]  /*b330*/  LDSM.16.MT88.4 R52, [R186+0xf800] ;  /* 0x00f80000ba34783b */ /* 0x000fe20000004200 */
[C---:B--2---:R-:W-:Y:S06]  /*b340*/  HMMA.16816.F32.BF16 R12, R96.reuse, R8, R72 ;  /* 0x00000008600c723c */ /* 0x044fec0000041848 */
[C---:B------:R-:W-:Y:S01]  /*b350*/  HMMA.16816.F32.BF16 R72, R96.reuse, R10, R68 ;  /* 0x0000000a6048723c */ /* 0x040fe20000041844 */
[----:B------:R-:W-:Y:S05]  /*b360*/  LDSM.16.MT88.4 R68, [R184+0xf800] ;  /* 0x00f80000b844783b */ /* 0x000fea0000004200 */
[C---:B------:R-:W-:Y:S06]  /*b370*/  HMMA.16816.F32.BF16 R108, R96.reuse, R110, R24 ;  /* 0x0000006e606c723c */ /* 0x040fec0000041818 */
[C---:B-1----:R-:W-:Y:S06]  /*b380*/  HMMA.16816.F32.BF16 R76, R96.reuse, R36, R76 ;  /* 0x00000024604c723c */ /* 0x042fec000004184c */
[C---:B------:R-:W-:Y:S01]  /*b390*/  HMMA.16816.F32.BF16 R8, R96.reuse, R38, R84 ;  /* 0x000000266008723c */ /* 0x040fe20000041854 */
[----:B------:R-:W1:Y:S05]  /*b3a0*/  LDSM.16.MT88.4 R36, [R184+0xd800] ;  /* 0x00d80000b824783b */ /* 0x000e6a0000004200 */
[C---:B------:R-:W-:Y:S06]  /*b3b0*/  HMMA.16816.F32.BF16 R24, R96.reuse, R140, R48 ;  /* 0x0000008c6018723c */ /* 0x040fec0000041830 */
[C---:B------:R-:W-:Y:S06]  /*b3c0*/  HMMA.16816.F32.BF16 R116, R96.reuse, R118, R16 ;  /* 0x000000766074723c */ /* 0x040fec0000041810 */
[C---:B------:R-:W-:Y:S01]  /*b3d0*/  HMMA.16816.F32.BF16 R48, R96.reuse, R142, R44 ;  /* 0x0000008e6030723c */ /* 0x040fe2000004182c */
[----:B------:R-:W2:Y:S04]  /*b3e0*/  LDSM.16.MT88.4 R44, [R188+0xf800] ;  /* 0x00f80000bc2c783b */ /* 0x000ea80000004200 */
[----:B------:R-:W-:Y:S01]  /*b3f0*/  LDSM.16.MT88.4 R140, [R188+0xd800] ;  /* 0x00d80000bc8c783b */ /* 0x000fe20000004200 */
[C---:B------:R-:W-:Y:S06]  /*b400*/  HMMA.16816.F32.BF16 R16, R96.reuse, R136, R64 ;  /* 0x000000886010723c */ /* 0x040fec0000041840 */
[C---:B------:R-:W-:Y:S01]  /*b410*/  HMMA.16816.F32.BF16 R64, R96.reuse, R138, R60 ;  /* 0x0000008a6040723c */ /* 0x040fe2000004183c */
[----:B------:R-:W4:Y:S04]  /*b420*/  LDSM.16.MT88.4 R60, [R185+0xf800] ;  /* 0x00f80000b93c783b */ /* 0x000f280000004200 */
[----:B------:R-:W5:Y:S01]  /*b430*/  LDSM.16.MT88.4 R136, [R186+0xd800] ;  /* 0x00d80000ba88783b */ /* 0x000f620000004200 */
[C---:B------:R-:W-:Y:S06]  /*b440*/  HMMA.16816.F32.BF16 R32, R96.reuse, R150, R32 ;  /* 0x000000966020723c */ /* 0x040fec0000041820 */
[----:B------:R-:W-:Y:S01]  /*b450*/  HMMA.16816.F32.BF16 R100, R96, R148, R100 ;  /* 0x000000946064723c */ /* 0x000fe20000041864 */
[--C-:B------:R-:W-:Y:S01]  /*b460*/  FFMA.FTZ R151, R165, UR18, -R168.reuse ;  /* 0x00000012a5977c23 */ /* 0x100fe200080108a8 */
[----:B------:R-:W-:Y:S01]  /*b470*/  FFMA.FTZ R150, R167, UR18, -R168 ;  /* 0x00000012a7967c23 */ /* 0x000fe200080108a8 */
[----:B------:R-:W-:-:S03]  /*b480*/  FFMA.FTZ R165, R166, UR18, -R163 ;  /* 0x00000012a6a57c23 */ /* 0x000fc600080108a3 */
[C---:B---3--:R-:W-:Y:S01]  /*b490*/  HMMA.16816.F32.BF16 R84, R96.reuse, R132, R80 ;  /* 0x000000846054723c */ /* 0x048fe20000041850 */
[--C-:B------:R-:W-:Y:S01]  /*b4a0*/  FFMA.FTZ R148, R171, UR18, -R168.reuse ;  /* 0x00000012ab947c23 */ /* 0x100fe200080108a8 */
[----:B------:R-:W-:Y:S01]  /*b4b0*/  FFMA.FTZ R149, R169, UR18, -R168 ;  /* 0x00000012a9957c23 */ /* 0x000fe200080108a8 */
[----:B------:R-:W-:Y:S01]  /*b4c0*/  MUFU.EX2 R150, R150 ;  /* 0x0000009600967308 */ /* 0x000fe20000000800 */
[----:B------:R-:W3:Y:S02]  /*b4d0*/  LDSM.16.MT88.4 R80, [R186+0x11800] ;  /* 0x01180000ba50783b */ /* 0x000ee40000004200 */
[C---:B------:R-:W-:Y:S02]  /*b4e0*/  HMMA.16816.F32.BF16 R88, R96.reuse, R134, R88 ;  /* 0x000000866058723c */ /* 0x040fe40000041858 */
[----:B------:R-:W3:Y:S03]  /*b4f0*/  LDSM.16.MT88.4 R132, [R188+0x11800] ;  /* 0x01180000bc84783b */ /* 0x000ee60000004200 */
[----:B------:R-:W-:Y:S01]  /*b500*/  MUFU.EX2 R148, R148 ;  /* 0x0000009400947308 */ /* 0x000fe20000000800 */
[C---:B------:R-:W-:Y:S06]  /*b510*/  HMMA.16816.F32.BF16 R92, R96.reuse, R144, R92 ;  /* 0x00000090605c723c */ /* 0x040fec000004185c */
[----:B------:R-:W-:Y:S01]  /*b520*/  HMMA.16816.F32.BF16 R4, R96, R146, R4 ;  /* 0x000000926004723c */ /* 0x000fe20000041804 */
[----:B------:R-:W1:Y:S06]  /*b530*/  MUFU.EX2 R149, R149 ;  /* 0x0000009500957308 */ /* 0x000e6c0000000800 */
[----:B------:R-:W-:-:S02]  /*b540*/  F2FP.BF16.F32.PACK_AB R99, R161, R162 ;  /* 0x000000a2a163723e */ /* 0x000fc400000010ff */
[----:B------:R-:W2:Y:S08]  /*b550*/  MUFU.EX2 R151, R151 ;  /* 0x0000009700977308 */ /* 0x000eb00000000800 */
[----:B------:R-:W4:Y:S01]  /*b560*/  MUFU.EX2 R165, R165 ;  /* 0x000000a500a57308 */ /* 0x000f220000000800 */
[----:B-1----:R-:W-:Y:S01]  /*b570*/  F2FP.BF16.F32.PACK_AB R96, R149, R148 ;  /* 0x000000949560723e */ /* 0x002fe200000010ff */
[----:B------:R-:W-:-:S04]  /*b580*/  FADD.FTZ R148, R148, R225 ;  /* 0x000000e194947221 */ /* 0x000fc80000010000 */
[----:B------:R-:W-:Y:S01]  /*b590*/  FADD.FTZ R149, R149, R148 ;  /* 0x0000009495957221 */ /* 0x000fe20000010000 */
[----:B--2---:R-:W-:-:S03]  /*b5a0*/  F2FP.BF16.F32.PACK_AB R98, R151, R150 ;  /* 0x000000969762723e */ /* 0x004fc600000010ff */
[----:B------:R-:W-:-:S04]  /*b5b0*/  FADD.FTZ R150, R150, R149 ;  /* 0x0000009596967221 */ /* 0x000fc80000010000 */
[----:B------:R-:W-:Y:S01]  /*b5c0*/  FADD.FTZ R213, R151, R150 ;  /* 0x0000009697d57221 */ /* 0x000fe20000010000 */
[----:B----4-:R-:W-:Y:S01]  /*b5d0*/  F2FP.BF16.F32.PACK_AB R97, R164, R165 ;  /* 0x000000a5a461723e */ /* 0x010fe200000010ff */
[----:B------:R-:W-:-:S04]  /*b5e0*/  FADD.FTZ R165, R165, R0 ;  /* 0x00000000a5a57221 */ /* 0x000fc80000010000 */
[----:B------:R-:W-:Y:S02]  /*b5f0*/  FADD.FTZ R165, R164, R165 ;  /* 0x000000a5a4a57221 */ /* 0x000fe40000010000 */
[----:B------:R-:W-:Y:S02]  /*b600*/  HMMA.16816.F32.BF16 R112, R96, R104, R112 ;  /* 0x000000686070723c */ /* 0x000fe40000041870 */
[----:B------:R-:W-:-:S04]  /*b610*/  FADD.FTZ R162, R162, R165 ;  /* 0x000000a5a2a27221 */ /* 0x000fc80000010000 */
[----:B------:R-:W-:Y:S01]  /*b620*/  HMMA.16816.F32.BF16 R108, R96, R106, R108 ;  /* 0x0000006a606c723c */ /* 0x000fe2000004186c */
[----:B------:R-:W-:-:S05]  /*b630*/  FADD.FTZ R211, R161, R162 ;  /* 0x000000a2a1d37221 */ /* 0x000fca0000010000 */
        /* <DEDUP_REMOVED lines=8> */
[C---:B-----5:R-:W-:Y:S06]  /*b6c0*/  HMMA.16816.F32.BF16 R120, R96.reuse, R136, R120 ;  /* 0x000000886078723c */ /* 0x060fec0000041878 */
[C---:B------:R-:W-:Y:S01]  /*b6d0*/  HMMA.16816.F32.BF16 R116, R96.reuse, R138, R116 ;  /* 0x0000008a6074723c */ /* 0x040fe20000041874 */
[----:B------:R-:W1:Y:S05]  /*b6e0*/  LDSM.16.MT88.4 R136, [R185+0x11800] ;  /* 0x01180000b988783b */ /* 0x000e6a0000004200 */
[C---:B------:R-:W-:Y:S01]  /*b6f0*/  HMMA.16816.F32.BF16 R60, R96.reuse, R68, R16 ;  /* 0x00000044603c723c */ /* 0x040fe20000041810 */
[----:B------:R-:W2:Y:S05]  /*b700*/  LDSM.16.MT88.4 R16, [R184+0x11800] ;  /* 0x01180000b810783b */ /* 0x000eaa0000004200 */
[C---:B------:R-:W-:Y:S06]  /*b710*/  HMMA.16816.F32.BF16 R64, R96.reuse, R70, R64 ;  /* 0x000000466040723c */ /* 0x040fec0000041840 */
[C---:B---3--:R-:W-:Y:S06]  /*b720*/  HMMA.16816.F32.BF16 R76, R96.reuse, R80, R76 ;  /* 0x00000050604c723c */ /* 0x048fec000004184c */
[C---:B------:R-:W-:Y:S06]  /*b730*/  HMMA.16816.F32.BF16 R128, R96.reuse, R140, R128 ;  /* 0x0000008c6080723c */ /* 0x040fec0000041880 */
[C---:B------:R-:W-:Y:S06]  /*b740*/  HMMA.16816.F32.BF16 R124, R96.reuse, R142, R124 ;  /* 0x0000008e607c723c */ /* 0x040fec000004187c */
[C---:B------:R-:W-:Y:S06]  /*b750*/  HMMA.16816.F32.BF16 R68, R96.reuse, R132, R12 ;  /* 0x000000846044723c */ /* 0x040fec000004180c */
[----:B------:R-:W-:Y:S01]  /*b760*/  HMMA.16816.F32.BF16 R72, R96, R134, R72 ;  /* 0x000000866048723c */ /* 0x000fe20000041848 */
[----:B------:R-:W-:-:S05]  /*b770*/  MOV R132, R158 ;  /* 0x0000009e00847202 */ /* 0x000fca0000000f00 */
[C---:B------:R-:W-:Y:S06]  /*b780*/  HMMA.16816.F32.BF16 R80, R96.reuse, R82, R8 ;  /* 0x000000526050723c */ /* 0x040fec0000041808 */
[C---:B-1----:R-:W-:Y:S06]  /*b790*/  HMMA.16816.F32.BF16 R84, R96.reuse, R136, R84 ;  /* 0x000000886054723c */ /* 0x042fec0000041854 */
[C---:B------:R-:W-:Y:S06]  /*b7a0*/  HMMA.16816.F32.BF16 R88, R96.reuse, R138, R88 ;  /* 0x0000008a6058723c */ /* 0x040fec0000041858 */
[C---:B--2---:R-:W-:Y:S06]  /*b7b0*/  HMMA.16816.F32.BF16 R92, R96.reuse, R16, R92 ;  /* 0x00000010605c723c */ /* 0x044fec000004185c */
[----:B------:R-:W-:-:S15]  /*b7c0*/  HMMA.16816.F32.BF16 R96, R96, R18, R4 ;  /* 0x000000126060723c */ /* 0x000fde0000041804 */
[----:B------:R-:W-:-:S09]  /*b7d0*/  NOP ;  /* 0x0000000000007918 */ /* 0x000fd20000000000 */
.L_x_2138:
[----:B------:R-:W-:Y:S05]  /*b7e0*/  @!P6 BRA `(.L_x_2146) ;  /* 0x000000400068e947 */ /* 0x000fea0003800000 */
[----:B------:R-:W-:Y:S01]  /*b7f0*/  ULDC UR9, c[0x0][0x380] ;  /* 0x0000e00000097ab9 */ /* 0x000fe20000000800 */
[----:B------:R-:W-:Y:S01]  /*b800*/  UMOV UR28, URZ ;  /* 0x0000003f001c7c82 */ /* 0x000fe20008000000 */
[----:B------:R-:W-:Y:S01]  /*b810*/  IMAD.U32 R2, RZ, RZ, UR9 ;  /* 0x00000009ff027e24 */ /* 0x000fe2000f8e00ff */
[----:B------:R-:W-:Y:S01]  /*b820*/  IABS R0, UR9 ;  /* 0x0000000900007c13 */ /* 0x000fe20008000000 */
[----:B------:R-:W-:Y:S01]  /*b830*/  IMAD.U32 R208, R228, -0x40, RZ ;  /* 0xffffffc0e4d07824 */ /* 0x000fe200078e00ff */
[----:B------:R-:W-:Y:S02]  /*b840*/  ULEA UR22, -UR8, URZ, 0x6 ;  /* 0x0000003f08167291 */ /* 0x000fe4000f8e313f */
[----:B------:R-:W-:Y:S01]  /*b850*/  IABS R2, R2 ;  /* 0x0000000200027213 */ /* 0x000fe20000000000 */
[----:B------:R-:W-:Y:S01]  /*b860*/  UISETP.NE.AND UP1, UPT, UR9, URZ, UPT ;  /* 0x0000003f0900728c */ /* 0x000fe2000bf25270 */
[----:B------:R-:W-:Y:S01]  /*b870*/  R2UR UR6, R0 ;  /* 0x00000000000672ca */ /* 0x000fe200000e0000 */
[----:B------:R-:W-:Y:S01]  /*b880*/  USHF.R.S32.HI UR18, URZ, 0x1f, UR22 ;  /* 0x0000001f3f127899 */ /* 0x000fe20008011416 */
[----:B------:R-:W-:Y:S01]  /*b890*/  R2UR UR7, R2 ;  /* 0x00000000020772ca */ /* 0x000fe200000e0000 */
[----:B------:R-:W-:Y:S01]  /*b8a0*/  ULOP3.LUT UR17, URZ, UR9, URZ, 0x33, !UPT ;  /* 0x000000093f117292 */ /* 0x000fe2000f8e333f */
[----:B------:R-:W-:Y:S01]  /*b8b0*/  SHF.R.S32.HI R207, RZ, 0x1f, R208 ;  /* 0x0000001fffcf7819 */ /* 0x000fe200000114d0 */
[----:B------:R-:W-:-:S02]  /*b8c0*/  ULOP3.LUT UR8, URZ, UR9, URZ, 0x33, !UPT ;  /* 0x000000093f087292 */ /* 0x000fc4000f8e333f */
[----:B------:R-:W-:-:S06]  /*b8d0*/  UISETP.NE.AND UP0, UPT, UR9, URZ, UPT ;  /* 0x0000003f0900728c */ /* 0x000fcc000bf05270 */
[----:B------:R-:W1:Y:S08]  /*b8e0*/  I2F.RP R5, UR6 ;  /* 0x0000000600057d06 */ /* 0x000e700008209400 */
[----:B------:R-:W2:Y:S08]  /*b8f0*/  I2F.RP R4, UR7 ;  /* 0x0000000700047d06 */ /* 0x000eb00008209400 */
[----:B-1----:R-:W1:Y:S08]  /*b900*/  MUFU.RCP R0, R5 ;  /* 0x0000000500007308 */ /* 0x002e700000001000 */
[----:B--2---:R-:W2:Y:S01]  /*b910*/  MUFU.RCP R2, R4 ;  /* 0x0000000400027308 */ /* 0x004ea20000001000 */
[----:B-1----:R-:W-:-:S07]  /*b920*/  VIADD R0, R0, 0xffffffe ;  /* 0x0ffffffe00007836 */ /* 0x002fce0000000000 */
[----:B------:R-:W1:Y:S01]  /*b930*/  F2I.FTZ.U32.TRUNC.NTZ R0, R0 ;  /* 0x0000000000007305 */ /* 0x000e62000021f000 */
[----:B--2---:R-:W-:-:S07]  /*b940*/  VIADD R2, R2, 0xffffffe ;  /* 0x0ffffffe02027836 */ /* 0x004fce0000000000 */
[----:B------:R-:W2:Y:S01]  /*b950*/  F2I.FTZ.U32.TRUNC.NTZ R2, R2 ;  /* 0x0000000200027305 */ /* 0x000ea2000021f000 */
[----:B-1----:R-:W-:Y:S01]  /*b960*/  R2UR UR15, R0 ;  /* 0x00000000000f72ca */ /* 0x002fe200000e0000 */
[----:B------:R-:W-:Y:S01]  /*b970*/  IMAD.MOV.U32 R0, RZ, RZ, R132 ;  /* 0x000000ffff007224 */ /* 0x000fe200078e0084 */
[----:B--2---:R-:W-:Y:S01]  /*b980*/  R2UR UR29, R2 ;  /* 0x00000000021d72ca */ /* 0x004fe200000e0000 */
[----:B------:R-:W-:-:S10]  /*b990*/  IMAD.MOV.U32 R2, RZ, RZ, R3 ;  /* 0x000000ffff027224 */ /* 0x000fd400078e0003 */
[----:B------:R-:W-:-:S04]  /*b9a0*/  UIADD3 UR4, URZ, -UR15, URZ ;  /* 0x8000000f3f047290 */ /* 0x000fc8000fffe03f */
[----:B------:R-:W-:Y:S02]  /*b9b0*/  UIMAD UR4, UR4, UR6, URZ ;  /* 0x00000006040472a4 */ /* 0x000fe4000f8e023f */
[----:B------:R-:W-:-:S04]  /*b9c0*/  UIADD3 UR14, URZ, -UR29, URZ ;  /* 0x8000001d3f0e7290 */ /* 0x000fc8000fffe03f */
[----:B------:R-:W-:-:S03]  /*b9d0*/  UIMAD UR16, UR14, UR7, URZ ;  /* 0x000000070e1072a4 */ /* 0x000fc6000f8e023f */
[----:B------:R-:W-:Y:S01]  /*b9e0*/  UMOV UR14, URZ ;  /* 0x0000003f000e7c82 */ /* 0x000fe20008000000 */
[----:B------:R-:W-:Y:S02]  /*b9f0*/  UIMAD.WIDE.U32 UR28, UR29, UR16, UR28 ;  /* 0x000000101d1c72a5 */ /* 0x000fe4000f8e001c */
[----:B------:R-:W-:Y:S01]  /*ba00*/  UIMAD.WIDE.U32 UR14, UR15, UR4, UR14 ;  /* 0x000000040f0e72a5 */ /* 0x000fe2000f8e000e */
[----:B------:R-:W-:Y:S02]  /*ba10*/  ULDC UR16, c[0x0][0x2d0] ;  /* 0x0000b40000107ab9 */ /* 0x000fe40000000800 */
[----:B------:R-:W-:Y:S02]  /*ba20*/  ULDC UR4, c[0x0][0x2ec] ;  /* 0x0000bb0000047ab9 */ /* 0x000fe40000000800 */
[----:B------:R-:W-:-:S07]  /*ba30*/  UMOV UR19, UR29 ;  /* 0x0000001d00137c82 */ /* 0x000fce0008000000 */
.L_x_2150:
[----:B------:R-:W-:Y:S04]  /*ba40*/  DEPBAR.LE SB0, 0x0 ;  /* 0x000080000000791a */ /* 0x000fe80000000000 */
[----:B------:R-:W-:Y:S01]  /*ba50*/  BAR.SYNC.DEFER_BLOCKING 0x0 ;  /* 0x0000000000007b1d */ /* 0x000fe20000010000 */
[----:B------:R-:W-:Y:S01]  /*ba60*/  ISETP.GE.AND P5, PT, R200, UR16, PT ;  /* 0x00000010c8007c0c */ /* 0x000fe2000bfa6270 */
[----:B------:R-:W-:Y:S01]  /*ba70*/  UIADD3 UR12, UR12, -0x1, URZ ;  /* 0xffffffff0c0c7890 */ /* 0x000fe2000fffe03f */
[----:B------:R-:W-:Y:S01]  /*ba80*/  ISETP.GE.AND P4, PT, R196, UR16, PT ;  /* 0x00000010c4007c0c */ /* 0x000fe2000bf86270 */
[----:B------:R-:W-:Y:S01]  /*ba90*/  IMAD.MOV.U32 R217, RZ, RZ, R208 ;  /* 0x000000ffffd97224 */ /* 0x000fe200078e00d0 */
[----:B------:R-:W-:Y:S01]  /*baa0*/  ISETP.GE.AND P2, PT, R195, UR16, PT ;  /* 0x00000010c3007c0c */ /* 0x000fe2000bf46270 */
[----:B------:R-:W-:Y:S01]  /*bab0*/  IMAD.MOV.U32 R218, RZ, RZ, R207 ;  /* 0x000000ffffda7224 */ /* 0x000fe200078e00cf */
[----:B------:R-:W-:Y:S11]  /*bac0*/  @!P3 BRA `(.L_x_2147) ;  /* 0x000000040010b947 */ /* 0x000ff60003800000 */
[----:B------:R-:W-:Y:S04]  /*bad0*/  USHF.L.U32 UR14, UR12, 0x6, URZ ;  /* 0x000000060c0e7899 */ /* 0x000fe8000800063f */
[----:B------:R-:W-:Y:S02]  /*bae0*/  UIADD3 UR32, UR14, 0x40, URZ ;  /* 0x000000400e207890 */ /* 0x000fe4000fffe03f */
[----:B------:R-:W-:Y:S01]  /*baf0*/  IMAD.U32 R3, RZ, RZ, UR14 ;  /* 0x0000000eff037e24 */ /* 0x000fe2000f8e00ff */
[----:B------:R-:W-:Y:S03]  /*bb00*/  ULOP3.LUT UR14, UR14, UR9, URZ, 0x3c, !UPT ;  /* 0x000000090e0e7292 */ /* 0x000fe6000f8e3c3f */
[----:B------:R-:W-:Y:S01]  /*bb10*/  IMAD.U32 R4, RZ, RZ, UR32 ;  /* 0x00000020ff047e24 */ /* 0x000fe2000f8e00ff */
[----:B------:R-:W-:Y:S01]  /*bb20*/  ULOP3.LUT UR32, UR32, UR9, URZ, 0x3c, !UPT ;  /* 0x0000000920207292 */ /* 0x000fe2000f8e3c3f */
[----:B------:R-:W-:Y:S01]  /*bb30*/  IABS R3, R3 ;  /* 0x0000000300037213 */ /* 0x000fe20000000000 */
[----:B------:R-:W-:Y:S02]  /*bb40*/  UISETP.GE.AND UP2, UPT, UR14, URZ, UPT ;  /* 0x0000003f0e00728c */ /* 0x000fe4000bf46270 */
[----:B------:R-:W-:Y:S02]  /*bb50*/  IABS R4, R4 ;  /* 0x0000000400047213 */ /* 0x000fe40000000000 */
[----:B------:R-:W-:Y:S02]  /*bb60*/  R2UR UR28, R3 ;  /* 0x00000000031c72ca */ /* 0x000fe400000e0000 */
[----:B------:R-:W-:Y:S11]  /*bb70*/  R2UR UR30, R4 ;  /* 0x00000000041e72ca */ /* 0x000ff600000e0000 */
[----:B------:R-:W-:Y:S02]  /*bb80*/  UIMAD.WIDE.U32 UR36, UR19, UR28, URZ ;  /* 0x0000001c132472a5 */ /* 0x000fe4000f8e003f */
[----:B------:R-:W-:Y:S05]  /*bb90*/  UIMAD.WIDE.U32 UR34, UR19, UR30, URZ ;  /* 0x0000001e132272a5 */ /* 0x000fea000f8e003f */
[----:B------:R-:W-:Y:S02]  /*bba0*/  UMOV UR31, UR37 ;  /* 0x00000025001f7c82 */ /* 0x000fe40008000000 */
[----:B------:R-:W-:Y:S01]  /*bbb0*/  UIADD3 UR27, -UR31, URZ, URZ ;  /* 0x0000003f1f1b7290 */ /* 0x000fe2000fffe13f */
[----:B------:R-:W-:Y:S02]  /*bbc0*/  UMOV UR33, UR35 ;  /* 0x0000002300217c82 */ /* 0x000fe40008000000 */
[----:B------:R-:W-:Y:S02]  /*bbd0*/  UIADD3 UR29, -UR33, URZ, URZ ;  /* 0x0000003f211d7290 */ /* 0x000fe4000fffe13f */
[----:B------:R-:W-:Y:S02]  /*bbe0*/  UIMAD UR28, UR7, UR27, UR28 ;  /* 0x0000001b071c72a4 */ /* 0x000fe4000f8e021c */
[----:B------:R-:W-:Y:S02]  /*bbf0*/  UIMAD UR30, UR7, UR29, UR30 ;  /* 0x0000001d071e72a4 */ /* 0x000fe4000f8e021e */
[----:B------:R-:W-:Y:S02]  /*bc00*/  UISETP.GT.U32.AND UP3, UPT, UR7, UR28, UPT ;  /* 0x0000001c0700728c */ /* 0x000fe4000bf64070 */
[----:B------:R-:W-:Y:S09]  /*bc10*/  UISETP.GT.U32.AND UP4, UPT, UR7, UR30, UPT ;  /* 0x0000001e0700728c */ /* 0x000ff2000bf84070 */
[----:B------:R-:W-:Y:S02]  /*bc20*/  @!UP3 UIADD3 UR28, UR28, -UR7, URZ ;  /* 0x800000071c1cb290 */ /* 0x000fe4000fffe03f */
[----:B------:R-:W-:Y:S02]  /*bc30*/  @!UP4 UIADD3 UR30, UR30, -UR7, URZ ;  /* 0x800000071e1ec290 */ /* 0x000fe4000fffe03f */
[----:B------:R-:W-:Y:S02]  /*bc40*/  UISETP.GE.U32.AND UP5, UPT, UR28, UR7, UPT ;  /* 0x000000071c00728c */ /* 0x000fe4000bfa6070 */
[----:B------:R-:W-:Y:S02]  /*bc50*/  UISETP.GE.U32.AND UP6, UPT, UR30, UR7, UPT ;  /* 0x000000071e00728c */ /* 0x000fe4000bfc6070 */
[----:B------:R-:W-:Y:S02]  /*bc60*/  @!UP3 UIADD3 UR31, UR31, 0x1, URZ ;  /* 0x000000011f1fb890 */ /* 0x000fe4000fffe03f */
[----:B------:R-:W-:Y:S02]  /*bc70*/  UISETP.GE.AND UP3, UPT, UR32, URZ, UPT ;  /* 0x0000003f2000728c */ /* 0x000fe4000bf66270 */
[----:B------:R-:W-:Y:S03]  /*bc80*/  @!UP4 UIADD3 UR33, UR33, 0x1, URZ ;  /* 0x000000012121c890 */ /* 0x000fe6000fffe03f */
[----:B------:R-:W-:Y:S02]  /*bc90*/  @UP5 UIADD3 UR31, UR31, 0x1, URZ ;  /* 0x000000011f1f5890 */ /* 0x000fe4000fffe03f */
[----:B------:R-:W-:Y:S02]  /*bca0*/  @UP6 UIADD3 UR33, UR33, 0x1, URZ ;  /* 0x0000000121216890 */ /* 0x000fe4000fffe03f */
[----:B------:R-:W-:Y:S02]  /*bcb0*/  @!UP2 UIADD3 UR31, -UR31, URZ, URZ ;  /* 0x0000003f1f1fa290 */ /* 0x000fe4000fffe13f */
[----:B------:R-:W-:Y:S02]  /*bcc0*/  @!UP3 UIADD3 UR33, -UR33, URZ, URZ ;  /* 0x0000003f2121b290 */ /* 0x000fe4000fffe13f */
[----:B------:R-:W-:Y:S02]  /*bcd0*/  USEL UR31, UR17, UR31, !UP1 ;  /* 0x0000001f111f7287 */ /* 0x000fe4000c800000 */
[----:B------:R-:W-:Y:S04]  /*bce0*/  USEL UR33, UR17, UR33, !UP1 ;  /* 0x0000002111217287 */ /* 0x000fe8000c800000 */
[----:B------:R-:W-:Y:S01]  /*bcf0*/  IMAD.U32 R5, RZ, RZ, UR31 ;  /* 0x0000001fff057e24 */ /* 0x000fe2000f8e00ff */
[----:B------:R-:W-:Y:S01]  /*bd00*/  MOV R6, UR31 ;  /* 0x0000001f00067c02 */ /* 0x000fe20008000f00 */
[----:B------:R-:W-:Y:S01]  /*bd10*/  IMAD.U32 R4, RZ, RZ, UR33 ;  /* 0x00000021ff047e24 */ /* 0x000fe2000f8e00ff */
[----:B------:R-:W-:Y:S01]  /*bd20*/  MOV R3, UR33 ;  /* 0x0000002100037c02 */ /* 0x000fe20008000f00 */
[----:B------:R-:W-:Y:S01]  /*bd30*/  UIADD3 UR27, UR33, -UR31, URZ ;  /* 0x8000001f211b7290 */ /* 0x000fe2000fffe03f */
[----:B------:R-:W-:Y:S02]  /*bd40*/  LEA R6, P1, R6, UR20, 0x2 ;  /* 0x0000001406067c11 */ /* 0x000fe4000f8210ff */
[----:B------:R-:W-:Y:S01]  /*bd50*/  LEA R4, P0, R4, UR20, 0x2 ;  /* 0x0000001404047c11 */ /* 0x000fe2000f8010ff */
[----:B------:R-:W-:Y:S01]  /*bd60*/  UIMAD UR27, UR27, UR9, -0x40 ;  /* 0xffffffc01b1b74a4 */ /* 0x000fe2000f8e0209 */
[----:B------:R-:W-:Y:S02]  /*bd70*/  LEA.HI.X.SX32 R7, R5, UR21, 0x2, P1 ;  /* 0x0000001505077c11 */ /* 0x000fe400088f16ff */
[----:B------:R-:W-:Y:S01]  /*bd80*/  LEA.HI.X.SX32 R5, R3, UR21, 0x2, P0 ;  /* 0x0000001503057c11 */ /* 0x000fe200080f16ff */
[----:B------:R-:W-:Y:S01]  /*bd90*/  USHF.R.S32.HI UR14, URZ, 0x1f, UR27 ;  /* 0x0000001f3f0e7899 */ /* 0x000fe2000801141b */
[----:B------:R-:W-:Y:S02]  /*bda0*/  R2UR UR34, R6 ;  /* 0x00000000062272ca */ /* 0x000fe400000e0000 */
[----:B------:R-:W-:Y:S02]  /*bdb0*/  R2UR UR35, R7 ;  /* 0x00000000072372ca */ /* 0x000fe400000e0000 */
[----:B------:R-:W-:Y:S01]  /*bdc0*/  R2UR UR28, R4 ;  /* 0x00000000041c72ca */ /* 0x000fe200000e0000 */
[----:B------:R-:W1:Y:S01]  /*bdd0*/  LDC.64 R6, c[0x0][0x250] ;  /* 0x00009400ff067b82 */ /* 0x000e620000000a00 */
[----:B------:R-:W-:Y:S07]  /*bde0*/  R2UR UR29, R5 ;  /* 0x00000000051d72ca */ /* 0x000fee00000e0000 */
[----:B------:R-:W2:Y:S01]  /*bdf0*/  LDC.64 R4, c[0x0][0x238] ;  /* 0x00008e00ff047b82 */ /* 0x000ea20000000a00 */
[----:B------:R-:W-:Y:S02]  /*be00*/  IMAD.U32 R14, RZ, RZ, UR34 ;  /* 0x00000022ff0e7e24 */ /* 0x000fe4000f8e00ff */
[----:B------:R-:W-:Y:S01]  /*be10*/  IMAD.U32 R15, RZ, RZ, UR35 ;  /* 0x00000023ff0f7e24 */ /* 0x000fe2000f8e00ff */
[----:B------:R-:W-:Y:S02]  /*be20*/  MOV R12, UR28 ;  /* 0x0000001c000c7c02 */ /* 0x000fe40008000f00 */
[----:B------:R-:W-:Y:S02]  /*be30*/  IMAD.U32 R13, RZ, RZ, UR29 ;  /* 0x0000001dff0d7e24 */ /* 0x000fe4000f8e00ff */
[----:B------:R-:W3:Y:S04]  /*be40*/  LDG.E R3, desc[UR24][R14.64] ;  /* 0x000000180e037981 */ /* 0x000ee8000c1e1900 */
[----:B------:R-:W3:Y:S01]  /*be50*/  LDG.E R10, desc[UR24][R12.64] ;  /* 0x000000180c0a7981 */ /* 0x000ee2000c1e1900 */
[C---:B-1----:R-:W-:Y:S04]  /*be60*/  IMAD R8, R6.reuse, UR14, RZ ;  /* 0x0000000e06087c24 */ /* 0x042fe8000f8e02ff */
[----:B------:R-:W-:Y:S02]  /*be70*/  IMAD R8, R7, UR27, R8 ;  /* 0x0000001b07087c24 */ /* 0x000fe4000f8e0208 */
[----:B---3--:R-:W-:Y:S02]  /*be80*/  IMAD.IADD R3, R3, 0x1, -R10 ;  /* 0x0000000103037824 */ /* 0x008fe400078e0a0a */
[----:B------:R-:W-:Y:S03]  /*be90*/  IMAD.WIDE.U32 R10, R6, UR27, RZ ;  /* 0x0000001b060a7c25 */ /* 0x000fe6000f8e00ff */
[----:B------:R-:W-:Y:S02]  /*bea0*/  SHF.R.S32.HI R7, RZ, 0x1f, R3 ;  /* 0x0000001fff077819 */ /* 0x000fe40000011403 */
[----:B------:R-:W-:Y:S03]  /*beb0*/  IADD3 R11, R11, R8, RZ ;  /* 0x000000080b0b7210 */ /* 0x000fe60007ffe0ff */
[-C--:B--2---:R-:W-:Y:S02]  /*bec0*/  IMAD R6, R7, R4.reuse, RZ ;  /* 0x0000000407067224 */ /* 0x084fe400078e02ff */
[C---:B------:R-:W-:Y:S04]  /*bed0*/  IMAD.WIDE.U32 R10, R3.reuse, R4, R10 ;  /* 0x00000004030a7225 */ /* 0x040fe800078e000a */
[----:B------:R-:W-:Y:S02]  /*bee0*/  IMAD R6, R3, R5, R6 ;  /* 0x0000000503067224 */ /* 0x000fe400078e0206 */
[----:B------:R-:W-:Y:S03]  /*bef0*/  IMAD.MOV.U32 R217, RZ, RZ, R10 ;  /* 0x000000ffffd97224 */ /* 0x000fe600078e000a */
[----:B------:R-:W-:Y:S07]  /*bf00*/  IADD3 R218, R11, R6, RZ ;  /* 0x000000060bda7210 */ /* 0x000fee0007ffe0ff */
.L_x_2147:
[CC--:B------:R-:W-:Y:S01]  /*bf10*/  LEA R216, P0, R217.reuse, R212.reuse, 0x1 ;  /* 0x000000d4d9d87211 */ /* 0x0c0fe200078008ff */
[----:B------:R-:W-:Y:S01]  /*bf20*/  @P5 STS.128 [R199+0xc000], RZ ;  /* 0x00c000ffc7005388 */ /* 0x000fe20000000c00 */
[C---:B------:R-:W-:Y:S01]  /*bf30*/  IADD3 R3, P1, R198.reuse, R217, RZ ;  /* 0x000000d9c6037210 */ /* 0x040fe20007f3e0ff */
[----:B------:R-:W-:Y:S01]  /*bf40*/  UISETP.GT.AND UP2, UPT, UR12, UR10, UPT ;  /* 0x0000000a0c00728c */ /* 0x000fe2000bf44270 */
        /* <DEDUP_REMOVED lines=10> */
[----:B------:R-:W-:Y:S01]  /*bff0*/  @P4 STS.128 [R199+0xe000], RZ ;  /* 0x00e000ffc7004388 */ /* 0x000fe20000000c00 */
[C-C-:B------:R-:W-:Y:S02]  /*c000*/  @!P4 LEA.HI.X R223, R3.reuse, R215, R214.reuse, 0x1, P1 ;  /* 0x000000d703dfc211 */ /* 0x140fe400008f0cd6 */
[C---:B------:R-:W-:Y:S01]  /*c010*/  IADD3 R219, P6, R198.reuse, R3, RZ ;  /* 0x00000003c6db7210 */ /* 0x040fe20007fde0ff */
[----:B------:R-:W-:Y:S01]  /*c020*/  @!PT LDS RZ, [RZ] ;  /* 0x00000000fffff984 */ /* 0x000fe20000000800 */
[----:B------:R-:W-:Y:S01]  /*c030*/  @!PT LDS RZ, [RZ] ;  /* 0x00000000fffff984 */ /* 0x000fe20000000800 */
[----:B------:R-:W-:Y:S01]  /*c040*/  @!PT LDS RZ, [RZ] ;  /* 0x00000000fffff984 */ /* 0x000fe20000000800 */
[----:B------:R1:W-:Y:S01]  /*c050*/  @!P4 LDGSTS.E.BYPASS.LTC128B.128 [R199+0xe000], desc[UR24][R216.64+0x80] ;  /* 0x0e000080d8c7cfae */ /* 0x0003e2000b901d58 */
[-CC-:B------:R-:W-:Y:S02]  /*c060*/  @!P2 LEA.HI.X R221, R3, R215.reuse, R214.reuse, 0x1, P0 ;  /* 0x000000d703dda211 */ /* 0x180fe400000f0cd6 */
[-C--:B------:R-:W-:Y:S01]  /*c070*/  @!P4 LEA R226, P1, R219, R212.reuse, 0x1 ;  /* 0x000000d4dbe2c211 */ /* 0x080fe200078208ff */
[----:B------:R-:W-:Y:S01]  /*c080*/  @P2 STS.128 [R199+0x10000], RZ ;  /* 0x010000ffc7002388 */ /* 0x000fe20000000c00 */
[----:B------:R-:W-:Y:S01]  /*c090*/  IMAD.X R214, R197, 0x1, R214, P6 ;  /* 0x00000001c5d67824 */ /* 0x000fe200030e06d6 */
[CC--:B------:R-:W-:Y:S02]  /*c0a0*/  @!P5 LEA R228, P6, R219.reuse, R212.reuse, 0x1 ;  /* 0x000000d4dbe4d211 */ /* 0x0c0fe400078c08ff */
        /* <DEDUP_REMOVED lines=8> */
[----:B------:R-:W-:Y:S01]  /*c130*/  IADD3 R3, P6, R198, R219, RZ ;  /* 0x000000dbc6037210 */ /* 0x000fe20007fde0ff */
        /* <DEDUP_REMOVED lines=22> */
[----:B------:R1:W-:Y:S01]  /*c2a0*/  @!P2 LDGSTS.E.BYPASS.LTC128B.128 [R199+0x10800], desc[UR24][R220.64+0x100] ;  /* 0x10800100dcc7afae */ /* 0x0003e2000b901d58 */
[----:B------:R-:W-:Y:S01]  /*c2b0*/  PLOP3.LUT P0, PT, PT, PT, UP2, 0x80, 0x0 ;  /* 0x000000000000781c */ /* 0x000fe20003f0f028 */
[----:B------:R-:W-:Y:S02]  /*c2c0*/  IMAD.MOV.U32 R215, RZ, RZ, R217 ;  /* 0x000000ffffd77224 */ /* 0x000fe400078e00d9 */
        /* <DEDUP_REMOVED lines=35> */
[----:B------:R-:W0:Y:S04]  /*c500*/  LDGDEPBAR ;  /* 0x00000000000079af */ /* 0x000e280000000000 */
        /* <DEDUP_REMOVED lines=156> */
[----:B------:R-:W-:Y:S02]  /*ced0*/  MOV R133, UR22 ;  /* 0x0000001600857c02 */ /* 0x000fe40008000f00 */
[----:B------:R-:W-:Y:S01]  /*cee0*/  MOV R134, UR18 ;  /* 0x0000001200867c02 */ /* 0x000fe20008000f00 */
[----:B------:R-:W-:Y:S06]  /*cef0*/  @!P3 BRA `(.L_x_2149) ;  /* 0x000000040008b947 */ /* 0x000fec0003800000 */
[----:B------:R-:W-:Y:S04]  /*cf00*/  USHF.L.U32 UR14, UR12, 0x6, URZ ;  /* 0x000000060c0e7899 */ /* 0x000fe8000800063f */
[----:B------:R-:W-:Y:S02]  /*cf10*/  UIADD3 UR32, UR14, -0x40, URZ ;  /* 0xffffffc00e207890 */ /* 0x000fe4000fffe03f */
[----:B------:R-:W-:Y:S01]  /*cf20*/  IABS R132, UR14 ;  /* 0x0000000e00847c13 */ /* 0x000fe20008000000 */
[----:B------:R-:W-:Y:S03]  /*cf30*/  ULOP3.LUT UR14, UR14, UR9, URZ, 0x3c, !UPT ;  /* 0x000000090e0e7292 */ /* 0x000fe6000f8e3c3f */
[----:B------:R-:W-:Y:S01]  /*cf40*/  IABS R3, UR32 ;  /* 0x0000002000037c13 */ /* 0x000fe20008000000 */
[----:B------:R-:W-:Y:S01]  /*cf50*/  ULOP3.LUT UR32, UR32, UR9, URZ, 0x3c, !UPT ;  /* 0x0000000920207292 */ /* 0x000fe2000f8e3c3f */
[----:B------:R-:W-:Y:S01]  /*cf60*/  R2UR UR30, R132 ;  /* 0x00000000841e72ca */ /* 0x000fe200000e0000 */
[----:B------:R-:W-:Y:S01]  /*cf70*/  UISETP.GE.AND UP3, UPT, UR14, URZ, UPT ;  /* 0x0000003f0e00728c */ /* 0x000fe2000bf66270 */
        /* <DEDUP_REMOVED lines=17> */
[----:B------:R-:W-:Y:S04]  /*d090*/  @!UP4 UIADD3 UR33, UR33, 0x1, URZ ;  /* 0x000000012121c890 */ /* 0x000fe8000fffe03f */
[----:B------:R-:W-:Y:S02]  /*d0a0*/  @UP6 UIADD3 UR33, UR33, 0x1, URZ ;  /* 0x0000000121216890 */ /* 0x000fe4000fffe03f */
[----:B------:R-:W-:Y:S02]  /*d0b0*/  @UP5 UIADD3 UR31, UR31, 0x1, URZ ;  /* 0x000000011f1f5890 */ /* 0x000fe4000fffe03f */
[----:B------:R-:W-:Y:S02]  /*d0c0*/  @!UP3 UIADD3 UR33, -UR33, URZ, URZ ;  /* 0x0000003f2121b290 */ /* 0x000fe4000fffe13f */
[----:B------:R-:W-:Y:S02]  /*d0d0*/  @!UP2 UIADD3 UR31, -UR31, URZ, URZ ;  /* 0x0000003f1f1fa290 */ /* 0x000fe4000fffe13f */
[----:B------:R-:W-:Y:S02]  /*d0e0*/  USEL UR33, UR8, UR33, !UP0 ;  /* 0x0000002108217287 */ /* 0x000fe4000c000000 */
[----:B------:R-:W-:Y:S04]  /*d0f0*/  USEL UR31, UR8, UR31, !UP0 ;  /* 0x0000001f081f7287 */ /* 0x000fe8000c000000 */
[----:B------:R-:W-:Y:S01]  /*d100*/  IMAD.U32 R134, RZ, RZ, UR33 ;  /* 0x00000021ff867e24 */ /* 0x000fe2000f8e00ff */
[----:B------:R-:W-:Y:S01]  /*d110*/  UIADD3 UR27, UR33, -UR31, URZ ;  /* 0x8000001f211b7290 */ /* 0x000fe2000fffe03f */
[----:B------:R-:W-:Y:S01]  /*d120*/  IMAD.U32 R133, RZ, RZ, UR31 ;  /* 0x0000001fff857e24 */ /* 0x000fe2000f8e00ff */
[----:B------:R-:W-:Y:S01]  /*d130*/  MOV R132, UR31 ;  /* 0x0000001f00847c02 */ /* 0x000fe20008000f00 */
[----:B------:R-:W-:Y:S01]  /*d140*/  IMAD.U32 R3, RZ, RZ, UR33 ;  /* 0x00000021ff037e24 */ /* 0x000fe2000f8e00ff */
[----:B------:R-:W-:Y:S01]  /*d150*/  LEA R134, P0, R134, UR20, 0x2 ;  /* 0x0000001486867c11 */ /* 0x000fe2000f8010ff */
[----:B------:R-:W-:Y:S01]  /*d160*/  UIMAD UR27, UR27, UR9, -0x40 ;  /* 0xffffffc01b1b74a4 */ /* 0x000fe2000f8e0209 */
[----:B------:R-:W-:Y:S02]  /*d170*/  LEA R136, P1, R133, UR20, 0x2 ;  /* 0x0000001485887c11 */ /* 0x000fe4000f8210ff */
[----:B------:R-:W-:Y:S01]  /*d180*/  LEA.HI.X.SX32 R135, R3, UR21, 0x2, P0 ;  /* 0x0000001503877c11 */ /* 0x000fe200080f16ff */
[----:B------:R-:W-:Y:S01]  /*d190*/  USHF.R.S32.HI UR14, URZ, 0x1f, UR27 ;  /* 0x0000001f3f0e7899 */ /* 0x000fe2000801141b */
[----:B------:R-:W-:Y:S02]  /*d1a0*/  LEA.HI.X.SX32 R137, R132, UR21, 0x2, P1 ;  /* 0x0000001584897c11 */ /* 0x000fe400088f16ff */
[----:B------:R-:W-:Y:S01]  /*d1b0*/  R2UR UR28, R134 ;  /* 0x00000000861c72ca */ /* 0x000fe200000e0000 */
[----:B------:R-:W1:Y:S01]  /*d1c0*/  LDC.64 R132, c[0x0][0x230] ;  /* 0x00008c00ff847b82 */ /* 0x000e620000000a00 */
[----:B------:R-:W-:Y:S02]  /*d1d0*/  R2UR UR29, R135 ;  /* 0x00000000871d72ca */ /* 0x000fe400000e0000 */
[----:B------:R-:W-:Y:S02]  /*d1e0*/  R2UR UR34, R136 ;  /* 0x00000000882272ca */ /* 0x000fe400000e0000 */
[----:B------:R-:W-:Y:S03]  /*d1f0*/  R2UR UR35, R137 ;  /* 0x00000000892372ca */ /* 0x000fe600000e0000 */
[----:B------:R-:W2:Y:S04]  /*d200*/  LDC.64 R134, c[0x0][0x248] ;  /* 0x00009200ff867b82 */ /* 0x000ea80000000a00 */
[----:B------:R-:W-:Y:S02]  /*d210*/  IMAD.U32 R142, RZ, RZ, UR28 ;  /* 0x0000001cff8e7e24 */ /* 0x000fe4000f8e00ff */
[----:B------:R-:W-:Y:S02]  /*d220*/  IMAD.U32 R143, RZ, RZ, UR29 ;  /* 0x0000001dff8f7e24 */ /* 0x000fe4000f8e00ff */
[----:B------:R-:W-:Y:S02]  /*d230*/  MOV R140, UR34 ;  /* 0x00000022008c7c02 */ /* 0x000fe40008000f00 */
[----:B------:R-:W-:Y:S01]  /*d240*/  IMAD.U32 R141, RZ, RZ, UR35 ;  /* 0x00000023ff8d7e24 */ /* 0x000fe2000f8e00ff */
[----:B------:R-:W3:Y:S04]  /*d250*/  LDG.E R138, desc[UR24][R142.64] ;  /* 0x000000188e8a7981 */ /* 0x000ee8000c1e1900 */
[----:B------:R-:W3:Y:S01]  /*d260*/  LDG.E R3, desc[UR24][R140.64] ;  /* 0x000000188c037981 */ /* 0x000ee2000c1e1900 */
[C---:B--2---:R-:W-:Y:S04]  /*d270*/  IMAD R136, R134.reuse, UR14, RZ ;  /* 0x0000000e86887c24 */ /* 0x044fe8000f8e02ff */
[----:B------:R-:W-:Y:S02]  /*d280*/  IMAD R136, R135, UR27, R136 ;  /* 0x0000001b87887c24 */ /* 0x000fe4000f8e0288 */
[----:B---3--:R-:W-:Y:S02]  /*d290*/  IMAD.IADD R3, R3, 0x1, -R138 ;  /* 0x0000000103037824 */ /* 0x008fe400078e0a8a */
[----:B------:R-:W-:Y:S03]  /*d2a0*/  IMAD.WIDE.U32 R138, R134, UR27, RZ ;  /* 0x0000001b868a7c25 */ /* 0x000fe6000f8e00ff */
[----:B------:R-:W-:Y:S02]  /*d2b0*/  SHF.R.S32.HI R135, RZ, 0x1f, R3 ;  /* 0x0000001fff877819 */ /* 0x000fe40000011403 */
[----:B------:R-:W-:Y:S03]  /*d2c0*/  IADD3 R139, R139, R136, RZ ;  /* 0x000000888b8b7210 */ /* 0x000fe60007ffe0ff */
[-C--:B-1----:R-:W-:Y:S02]  /*d2d0*/  IMAD R134, R135, R132.reuse, RZ ;  /* 0x0000008487867224 */ /* 0x082fe400078e02ff */
[C---:B------:R-:W-:Y:S04]  /*d2e0*/  IMAD.WIDE.U32 R138, R3.reuse, R132, R138 ;  /* 0x00000084038a7225 */ /* 0x040fe800078e008a */
[----:B------:R-:W-:Y:S02]  /*d2f0*/  IMAD R134, R3, R133, R134 ;  /* 0x0000008503867224 */ /* 0x000fe400078e0286 */
[----:B------:R-:W-:Y:S03]  /*d300*/  IMAD.MOV.U32 R133, RZ, RZ, R138 ;  /* 0x000000ffff857224 */ /* 0x000fe600078e008a */
[----:B------:R-:W-:Y:S07]  /*d310*/  IADD3 R134, R139, R134, RZ ;  /* 0x000000868b867210 */ /* 0x000fee0007ffe0ff */
.L_x_2149:
[----:B------:R1:W-:Y:S01]  /*d320*/  @P5 STS.128 [R199+0x6000], RZ ;  /* 0x006000ffc7005388 */ /* 0x0003e20000000c00 */
[CC--:B------:R-:W-:Y:S02]  /*d330*/  LEA R140, P0, R133.reuse, R210.reuse, 0x1 ;  /* 0x000000d2858c7211 */ /* 0x0c0fe400078008ff */
[C---:B------:R-:W-:Y:S02]  /*d340*/  IADD3 R3, P1, R133.reuse, UR26, RZ ;  /* 0x0000001a85037c10 */ /* 0x040fe4000ff3e0ff */
[-C--:B------:R-:W-:Y:S02]  /*d350*/  LEA.HI.X R141, R133, R209.reuse, R134, 0x1, P0 ;  /* 0x000000d1858d7211 */ /* 0x080fe400000f0c86 */
[CC--:B------:R-:W-:Y:S02]  /*d360*/  @!P5 LEA R138, P6, R3.reuse, R210.reuse, 0x1 ;  /* 0x000000d2038ad211 */ /* 0x0c0fe400078c08ff */
[----:B------:R-:W-:Y:S01]  /*d370*/  IADD3.X R132, R134, UR23, RZ, P1, !PT ;  /* 0x0000001786847c10 */ /* 0x000fe20008ffe4ff */
        /* <DEDUP_REMOVED lines=8> */
[CC--:B------:R-:W-:Y:S01]  /*d400*/  @!P2 LEA R134, P0, R3.reuse, R210.reuse, 0x1 ;  /* 0x000000d20386a211 */ /* 0x0c0fe200078008ff */
[----:B------:R-:W-:Y:S01]  /*d410*/  @!PT LDS RZ, [RZ] ;  /* 0x00000000fffff984 */ /* 0x000fe20000000800 */
[----:B------:R-:W-:Y:S01]  /*d420*/  @!PT LDS RZ, [RZ] ;  /* 0x00000000fffff984 */ /* 0x000fe20000000800 */
[----:B------:R-:W-:Y:S01]  /*d430*/  @!PT LDS RZ, [RZ] ;  /* 0x00000000fffff984 */ /* 0x000fe20000000800 */
[----:B------:R1:W-:Y:S01]  /*d440*/  @!P4 LDGSTS.E.BYPASS.LTC128B.128 [R199+0x8000], desc[UR24][R140.64+0x80] ;  /* 0x080000808cc7cfae */ /* 0x0003e2000b901d58 */
[C---:B------:R-:W-:Y:S02]  /*d450*/  IADD3 R133, P6, R3.reuse, UR26, RZ ;  /* 0x0000001a03857c10 */ /* 0x040fe4000ffde0ff */
[-C--:B------:R-:W-:Y:S01]  /*d460*/  @!P2 LEA.HI.X R135, R3, R209.reuse, R132, 0x1, P0 ;  /* 0x000000d10387a211 */ /* 0x080fe200000f0c84 */
[----:B------:R1:W-:Y:S01]  /*d470*/  @P2 STS.128 [R199+0xa000], RZ ;  /* 0x00a000ffc7002388 */ /* 0x0003e20000000c00 */
[CC--:B------:R-:W-:Y:S02]  /*d480*/  @!P4 LEA R144, P1, R133.reuse, R210.reuse, 0x1 ;  /* 0x000000d28590c211 */ /* 0x0c0fe400078208ff */
[CC--:B------:R-:W-:Y:S01]  /*d490*/  @!P2 LEA R142, P0, R133.reuse, R210.reuse, 0x1 ;  /* 0x000000d2858ea211 */ /* 0x0c0fe200078008ff */
[----:B------:R-:W-:Y:S01]  /*d4a0*/  @!PT LDS RZ, [RZ] ;  /* 0x00000000fffff984 */ /* 0x000fe20000000800 */
[----:B------:R-:W-:Y:S01]  /*d4b0*/  @!PT LDS RZ, [RZ] ;  /* 0x00000000fffff984 */ /* 0x000fe20000000800 */
[----:B------:R-:W-:Y:S01]  /*d4c0*/  @!PT LDS RZ, [RZ] ;  /* 0x00000000fffff984 */ /* 0x000fe20000000800 */
[----:B------:R1:W-:Y:S01]  /*d4d0*/  @!P2 LDGSTS.E.BYPASS.LTC128B.128 [R199+0xa000], desc[UR24][R140.64+0x100] ;  /* 0x0a0001008cc7afae */ /* 0x0003e2000b901d58 */
[----:B------:R-:W-:Y:S02]  /*d4e0*/  IADD3.X R132, R132, UR23, RZ, P6, !PT ;  /* 0x0000001784847c10 */ /* 0x000fe4000b7fe4ff */
[CC--:B------:R-:W-:Y:S01]  /*d4f0*/  @!P5 LEA R146, P6, R133.reuse, R210.reuse, 0x1 ;  /* 0x000000d28592d211 */ /* 0x0c0fe200078c08ff */
[----:B------:R1:W-:Y:S01]  /*d500*/  @P5 STS.128 [R199+0x6800], RZ ;  /* 0x006800ffc7005388 */ /* 0x0003e20000000c00 */
[CCC-:B------:R-:W-:Y:S02]  /*d510*/  @!P4 LEA.HI.X R145, R133.reuse, R209.reuse, R132.reuse, 0x1, P1 ;  /* 0x000000d18591c211 */ /* 0x1c0fe400008f0c84 */
[CCC-:B------:R-:W-:Y:S01]  /*d520*/  @!P5 LEA.HI.X R147, R133.reuse, R209.reuse, R132.reuse, 0x1, P6 ;  /* 0x000000d18593d211 */ /* 0x1c0fe200030f0c84 */
[----:B------:R-:W-:Y:S01]  /*d530*/  @!PT LDS RZ, [RZ] ;  /* 0x00000000fffff984 */ /* 0x000fe20000000800 */
[----:B------:R-:W-:Y:S01]  /*d540*/  @!PT LDS RZ, [RZ] ;  /* 0x00000000fffff984 */ /* 0x000fe20000000800 */
[----:B------:R-:W-:Y:S01]  /*d550*/  @!PT LDS RZ, [RZ] ;  /* 0x00000000fffff984 */ /* 0x000fe20000000800 */
[----:B------:R1:W-:Y:S01]  /*d560*/  @!P5 LDGSTS.E.BYPASS.LTC128B.128 [R199+0x6800], desc[UR24][R138.64] ;  /* 0x068000008ac7dfae */ /* 0x0003e2000b901d58 */
[CC--:B------:R-:W-:Y:S02]  /*d570*/  @!P2 LEA.HI.X R143, R133.reuse, R209.reuse, R132, 0x1, P0 ;  /* 0x000000d1858fa211 */ /* 0x0c0fe400000f0c84 */
[----:B------:R-:W-:Y:S01]  /*d580*/  IADD3 R3, P6, R133, UR26, RZ ;  /* 0x0000001a85037c10 */ /* 0x000fe2000ffde0ff */
[----:B------:R1:W-:Y:S03]  /*d590*/  @P4 STS.128 [R199+0x8800], RZ ;  /* 0x008800ffc7004388 */ /* 0x0003e60000000c00 */
[CC--:B------:R-:W-:Y:S01]  /*d5a0*/  @!P4 LEA R148, P1, R3.reuse, R210.reuse, 0x1 ;  /* 0x000000d20394c211 */ /* 0x0c0fe200078208ff */
[----:B------:R-:W-:Y:S01]  /*d5b0*/  @!PT LDS RZ, [RZ] ;  /* 0x00000000fffff984 */ /* 0x000fe20000000800 */
[----:B------:R-:W-:Y:S01]  /*d5c0*/  @!PT LDS RZ, [RZ] ;  /* 0x00000000fffff984 */ /* 0x000fe20000000800 */
[----:B------:R-:W-:Y:S01]  /*d5d0*/  @!PT LDS RZ, [RZ] ;  /* 0x00000000fffff984 */ /* 0x000fe20000000800 */
[----:B------:R1:W-:Y:S01]  /*d5e0*/  @!P4 LDGSTS.E.BYPASS.LTC128B.128 [R199+0x8800], desc[UR24][R136.64+0x80] ;  /* 0x0880008088c7cfae */ /* 0x0003e2000b901d58 */
[CC--:B------:R-:W-:Y:S02]  /*d5f0*/  @!P2 LEA R152, P0, R3.reuse, R210.reuse, 0x1 ;  /* 0x000000d20398a211 */ /* 0x0c0fe400078008ff */
[----:B------:R-:W-:Y:S01]  /*d600*/  IADD3.X R132, R132, UR23, RZ, P6, !PT ;  /* 0x0000001784847c10 */ /* 0x000fe2000b7fe4ff */
[----:B------:R1:W-:Y:S01]  /*d610*/  @P2 STS.128 [R199+0xa800], RZ ;  /* 0x00a800ffc7002388 */ /* 0x0003e20000000c00 */
[C---:B------:R-:W-:Y:S01]  /*d620*/  @!P5 LEA R150, P6, R3.reuse, R210, 0x1 ;  /* 0x000000d20396d211 */ /* 0x040fe200078c08ff */
[----:B------:R-:W-:Y:S01]  /*d630*/  IMAD.MOV.U32 R210, RZ, RZ, R140 ;  /* 0x000000ffffd27224 */ /* 0x000fe200078e008c */
[CCC-:B------:R-:W-:Y:S01]  /*d640*/  @!P4 LEA.HI.X R149, R3.reuse, R209.reuse, R132.reuse, 0x1, P1 ;  /* 0x000000d10395c211 */ /* 0x1c0fe200008f0c84 */
[----:B------:R-:W-:Y:S01]  /*d650*/  @!PT LDS RZ, [RZ] ;  /* 0x00000000fffff984 */ /* 0x000fe20000000800 */
[----:B------:R-:W-:Y:S01]  /*d660*/  @!PT LDS RZ, [RZ] ;  /* 0x00000000fffff984 */ /* 0x000fe20000000800 */
[----:B------:R-:W-:Y:S01]  /*d670*/  @!PT LDS RZ, [RZ] ;  /* 0x00000000fffff984 */ /* 0x000fe20000000800 */
[----:B------:R1:W-:Y:S01]  /*d680*/  @!P2 LDGSTS.E.BYPASS.LTC128B.128 [R199+0xa800], desc[UR24][R134.64+0x100] ;  /* 0x0a80010086c7afae */ /* 0x0003e2000b901d58 */
[CCC-:B------:R-:W-:Y:S02]  /*d690*/  @!P5 LEA.HI.X R151, R3.reuse, R209.reuse, R132.reuse, 0x1, P6 ;  /* 0x000000d10397d211 */ /* 0x1c0fe400030f0c84 */
[----:B------:R-:W-:Y:S01]  /*d6a0*/  @!P2 LEA.HI.X R153, R3, R209, R132, 0x1, P0 ;  /* 0x000000d10399a211 */ /* 0x000fe200000f0c84 */
[----:B------:R1:W-:Y:S01]  /*d6b0*/  @P5 STS.128 [R199+0x7000], RZ ;  /* 0x007000ffc7005388 */ /* 0x0003e20000000c00 */
[----:B------:R-:W-:Y:S03]  /*d6c0*/  IMAD.MOV.U32 R209, RZ, RZ, R141 ;  /* 0x000000ffffd17224 */ /* 0x000fe600078e008d */
        /* <DEDUP_REMOVED lines=30> */
.L_x_2148:
[----:B------:R-:W-:Y:S01]  /*d8b0*/  MOV R3, UR12 ;  /* 0x0000000c00037c02 */ /* 0x000fe20008000f00 */
[----:B------:R-:W-:Y:S03]  /*d8c0*/  UISETP.GT.AND UP2, UPT, UR12, UR10, UPT ;  /* 0x0000000a0c00728c */ /* 0x000fe6000bf44270 */
[----:B------:R-:W-:Y:S04]  /*d8d0*/  LEA R3, R3, R206, 0x6 ;  /* 0x000000ce03037211 */ /* 0x000fe800078e30ff */
[C---:B------:R-:W-:Y:S01]  /*d8e0*/  IADD3 R132, R3.reuse, 0x1, RZ ;  /* 0x0000000103847810 */ /* 0x040fe20007ffe0ff */
[C---:B------:R-:W-:Y:S01]  /*d8f0*/  VIADD R133, R3.reuse, 0x8 ;  /* 0x0000000803857836 */ /* 0x040fe20000000000 */
[CC--:B------:R-:W-:Y:S02]  /*d900*/  ISETP.GE.AND P1, PT, R3.reuse, R205.reuse, PT ;  /* 0x000000cd0300720c */ /* 0x0c0fe40003f26270 */
[C---:B------:R-:W-:Y:S02]  /*d910*/  ISETP.GE.AND P5, PT, R132.reuse, R205, PT ;  /* 0x000000cd8400720c */ /* 0x040fe40003fa6270 */
[CC--:B------:R-:W-:Y:S02]  /*d920*/  ISETP.GE.AND P0, PT, R132.reuse, R203.reuse, PT ;  /* 0x000000cb8400720c */ /* 0x0c0fe40003f06270 */
[C---:B------:R-:W-:Y:S02]  /*d930*/  ISETP.GE.OR P1, PT, R3.reuse, R204, !P1 ;  /* 0x000000cc0300720c */ /* 0x040fe40004f26670 */
[C---:B------:R-:W-:Y:S02]  /*d940*/  ISETP.GE.OR P0, PT, R132.reuse, R202, !P0 ;  /* 0x000000ca8400720c */ /* 0x040fe40004706670 */
[----:B------:R-:W-:Y:S02]  /*d950*/  ISETP.GE.OR P5, PT, R132, R204, !P5 ;  /* 0x000000cc8400720c */ /* 0x000fe40006fa6670 */
[C---:B------:R-:W-:Y:S02]  /*d960*/  IADD3 R132, R3.reuse, 0x9, RZ ;  /* 0x0000000903847810 */ /* 0x040fe40007ffe0ff */
[C---:B------:R-:W-:Y:S02]  /*d970*/  ISETP.GE.AND P2, PT, R3.reuse, R203, PT ;  /* 0x000000cb0300720c */ /* 0x040fe40003f46270 */
[----:B-1----:R-:W-:Y:S02]  /*d980*/  FSEL R135, R4, -INF , !P1 ;  /* 0xff80000004877808 */ /* 0x002fe40004800000 */
[----:B------:R-:W-:Y:S02]  /*d990*/  ISETP.GE.OR P2, PT, R3, R202, !P2 ;  /* 0x000000ca0300720c */ /* 0x000fe40005746670 */
[CC--:B------:R-:W-:Y:S02]  /*d9a0*/  ISETP.GE.AND P4, PT, R133.reuse, R205.reuse, PT ;  /* 0x000000cd8500720c */ /* 0x0c0fe40003f86270 */
[----:B------:R-:W-:Y:S02]  /*d9b0*/  ISETP.GE.AND P1, PT, R132, R205, PT ;  /* 0x000000cd8400720c */ /* 0x000fe40003f26270 */
[----:B------:R-:W-:Y:S02]  /*d9c0*/  FSEL R134, R6, -INF , !P2 ;  /* 0xff80000006867808 */ /* 0x000fe40005000000 */
[-C--:B------:R-:W-:Y:S02]  /*d9d0*/  ISETP.GE.OR P4, PT, R133, R204.reuse, !P4 ;  /* 0x000000cc8500720c */ /* 0x080fe40006786670 */
[-C--:B------:R-:W-:Y:S02]  /*d9e0*/  ISETP.GE.OR P1, PT, R132, R204.reuse, !P1 ;  /* 0x000000cc8400720c */ /* 0x080fe40004f26670 */
[C---:B------:R-:W-:Y:S02]  /*d9f0*/  IADD3 R4, R3.reuse, 0x10, RZ ;  /* 0x0000001003047810 */ /* 0x040fe40007ffe0ff */
[----:B------:R-:W-:Y:S02]  /*da00*/  IADD3 R6, R3, 0x11, RZ ;  /* 0x0000001103067810 */ /* 0x000fe40007ffe0ff */
[----:B------:R-:W-:Y:S02]  /*da10*/  FSEL R136, R7, -INF , !P0 ;  /* 0xff80000007887808 */ /* 0x000fe40004000000 */
[----:B------:R-:W-:Y:S02]  /*da20*/  FSEL R5, R5, -INF , !P5 ;  /* 0xff80000005057808 */ /* 0x000fe40006800000 */
[----:B------:R-:W-:Y:S02]  /*da30*/  FSEL R7, R8, -INF , !P4 ;  /* 0xff80000008077808 */ /* 0x000fe40006000000 */
[----:B------:R-:W-:Y:S02]  /*da40*/  FSEL R9, R9, -INF , !P1 ;  /* 0xff80000009097808 */ /* 0x000fe40004800000 */
[----:B------:R-:W-:Y:S02]  /*da50*/  ISETP.GE.AND P6, PT, R133, R203, PT ;  /* 0x000000cb8500720c */ /* 0x000fe40003fc6270 */
[C---:B------:R-:W-:Y:S02]  /*da60*/  ISETP.GE.AND P0, PT, R4.reuse, R205, PT ;  /* 0x000000cd0400720c */ /* 0x040fe40003f06270 */
[-C--:B------:R-:W-:Y:S02]  /*da70*/  ISETP.GE.AND P5, PT, R4, R203.reuse, PT ;  /* 0x000000cb0400720c */ /* 0x080fe40003fa6270 */
[----:B------:R-:W-:Y:S02]  /*da80*/  ISETP.GE.AND P2, PT, R132, R203, PT ;  /* 0x000000cb8400720c */ /* 0x000fe40003f46270 */
[C---:B------:R-:W-:Y:S02]  /*da90*/  ISETP.GE.AND P4, PT, R6.reuse, R205, PT ;  /* 0x000000cd0600720c */ /* 0x040fe40003f86270 */
[----:B------:R-:W-:Y:S02]  /*daa0*/  ISETP.GE.AND P1, PT, R6, R203, PT ;  /* 0x000000cb0600720c */ /* 0x000fe40003f26270 */
[C---:B------:R-:W-:Y:S02]  /*dab0*/  ISETP.GE.OR P0, PT, R4.reuse, R204, !P0 ;  /* 0x000000cc0400720c */ /* 0x040fe40004706670 */
[-C--:B------:R-:W-:Y:S01]  /*dac0*/  ISETP.GE.OR P5, PT, R4, R202.reuse, !P5 ;  /* 0x000000ca0400720c */ /* 0x080fe20006fa6670 */
[----:B------:R-:W-:Y:S01]  /*dad0*/  VIADD R4, R3, 0x18 ;  /* 0x0000001803047836 */ /* 0x000fe20000000000 */
[----:B------:R-:W-:Y:S02]  /*dae0*/  ISETP.GE.OR P6, PT, R133, R202, !P6 ;  /* 0x000000ca8500720c */ /* 0x000fe400077c6670 */
[C---:B------:R-:W-:Y:S02]  /*daf0*/  ISETP.GE.OR P4, PT, R6.reuse, R204, !P4 ;  /* 0x000000cc0600720c */ /* 0x040fe40006786670 */
[-C--:B------:R-:W-:Y:S02]  /*db00*/  ISETP.GE.OR P1, PT, R6, R202.reuse, !P1 ;  /* 0x000000ca0600720c */ /* 0x080fe40004f26670 */
[----:B------:R-:W-:Y:S02]  /*db10*/  ISETP.GE.OR P2, PT, R132, R202, !P2 ;  /* 0x000000ca8400720c */ /* 0x000fe40005746670 */
[----:B------:R-:W-:Y:S02]  /*db20*/  IADD3 R6, R3, 0x19, RZ ;  /* 0x0000001903067810 */ /* 0x000fe40007ffe0ff */
[----:B------:R-:W-:Y:S02]  /*db30*/  FSEL R138, R10, -INF , !P6 ;  /* 0xff8000000a8a7808 */ /* 0x000fe40007000000 */
[----:B------:R-:W-:Y:S02]  /*db40*/  FSEL R217, R12, -INF , !P0 ;  /* 0xff8000000cd97808 */ /* 0x000fe40004000000 */
[----:B------:R-:W-:Y:S02]  /*db50*/  FSEL R163, R13, -INF , !P4 ;  /* 0xff8000000da37808 */ /* 0x000fe40006000000 */
[----:B------:R-:W-:Y:S02]  /*db60*/  FSEL R10, R11, -INF , !P2 ;  /* 0xff8000000b0a7808 */ /* 0x000fe40005000000 */
[C---:B------:R-:W-:Y:S02]  /*db70*/  ISETP.GE.AND P2, PT, R4.reuse, R205, PT ;  /* 0x000000cd0400720c */ /* 0x040fe40003f46270 */
[----:B------:R-:W-:Y:S02]  /*db80*/  ISETP.GE.AND P6, PT, R4, R203, PT ;  /* 0x000000cb0400720c */ /* 0x000fe40003fc6270 */
[C---:B------:R-:W-:Y:S02]  /*db90*/  ISETP.GE.AND P0, PT, R6.reuse, R205, PT ;  /* 0x000000cd0600720c */ /* 0x040fe40003f06270 */
[----:B------:R-:W-:Y:S02]  /*dba0*/  ISETP.GE.AND P4, PT, R6, R203, PT ;  /* 0x000000cb0600720c */ /* 0x000fe40003f86270 */
[C---:B------:R-:W-:Y:S02]  /*dbb0*/  ISETP.GE.OR P2, PT, R4.reuse, R204, !P2 ;  /* 0x000000cc0400720c */ /* 0x040fe40005746670 */
[----:B------:R-:W-:Y:S02]  /*dbc0*/  ISETP.GE.OR P6, PT, R4, R202, !P6 ;  /* 0x000000ca0400720c */ /* 0x000fe400077c6670 */
[C---:B------:R-:W-:Y:S02]  /*dbd0*/  ISETP.GE.OR P0, PT, R6.reuse, R204, !P0 ;  /* 0x000000cc0600720c */ /* 0x040fe40004706670 */
[----:B------:R-:W-:Y:S02]  /*dbe0*/  ISETP.GE.OR P4, PT, R6, R202, !P4 ;  /* 0x000000ca0600720c */ /* 0x000fe40006786670 */
[C---:B------:R-:W-:Y:S02]  /*dbf0*/  IADD3 R4, R3.reuse, 0x20, RZ ;  /* 0x0000002003047810 */ /* 0x040fe40007ffe0ff */
[----:B------:R-:W-:Y:S02]  /*dc00*/  IADD3 R6, R3, 0x21, RZ ;  /* 0x0000002103067810 */ /* 0x000fe40007ffe0ff */
[----:B------:R-:W-:Y:S02]  /*dc10*/  FSEL R162, R14, -INF , !P5 ;  /* 0xff8000000ea27808 */ /* 0x000fe40006800000 */
[----:B------:R-:W-:Y:S02]  /*dc20*/  FSEL R143, R16, -INF , !P2 ;  /* 0xff800000108f7808 */ /* 0x000fe40005000000 */
[----:B------:R-:W-:Y:S02]  /*dc30*/  FSEL R141, R17, -INF , !P0 ;  /* 0xff800000118d7808 */ /* 0x000fe40004000000 */
[-C--:B------:R-:W-:Y:S02]  /*dc40*/  ISETP.GE.AND P5, PT, R4, R205.reuse, PT ;  /* 0x000000cd0400720c */ /* 0x080fe40003fa6270 */
[C---:B------:R-:W-:Y:S02]  /*dc50*/  ISETP.GE.AND P2, PT, R6.reuse, R205, PT ;  /* 0x000000cd0600720c */ /* 0x040fe40003f46270 */
[----:B------:R-:W-:Y:S02]  /*dc60*/  ISETP.GE.AND P0, PT, R6, R203, PT ;  /* 0x000000cb0600720c */ /* 0x000fe40003f06270 */
[----:B------:R-:W-:Y:S02]  /*dc70*/  FMNMX.FTZ R8, R135, R0, !PT ;  /* 0x0000000087087209 */ /* 0x000fe40007810000 */
[-C--:B------:R-:W-:Y:S02]  /*dc80*/  ISETP.GE.OR P5, PT, R4, R204.reuse, !P5 ;  /* 0x000000cc0400720c */ /* 0x080fe40006fa6670 */
[C---:B------:R-:W-:Y:S02]  /*dc90*/  ISETP.GE.OR P2, PT, R6.reuse, R204, !P2 ;  /* 0x000000cc0600720c */ /* 0x040fe40005746670 */
[----:B------:R-:W-:Y:S02]  /*dca0*/  ISETP.GE.OR P0, PT, R6, R202, !P0 ;  /* 0x000000ca0600720c */ /* 0x000fe40004706670 */
[----:B------:R-:W-:Y:S02]  /*dcb0*/  IADD3 R6, R3, 0x29, RZ ;  /* 0x0000002903067810 */ /* 0x000fe40007ffe0ff */
[----:B------:R-:W-:Y:S02]  /*dcc0*/  FMNMX.FTZ R8, R5, R8, !PT ;  /* 0x0000000805087209 */ /* 0x000fe40007810000 */
[----:B------:R-:W-:Y:S02]  /*dcd0*/  FSEL R161, R20, -INF , !P5 ;  /* 0xff80000014a17808 */ /* 0x000fe40006800000 */
[----:B------:R-:W-:Y:S02]  /*dce0*/  FSEL R159, R21, -INF , !P2 ;  /* 0xff800000159f7808 */ /* 0x000fe40005000000 */
[C---:B------:R-:W-:Y:S02]  /*dcf0*/  ISETP.GE.AND P5, PT, R6.reuse, R205, PT ;  /* 0x000000cd0600720c */ /* 0x040fe40003fa6270 */
[CC--:B------:R-:W-:Y:S02]  /*dd00*/  ISETP.GE.AND P2, PT, R6.reuse, R203.reuse, PT ;  /* 0x000000cb0600720c */ /* 0x0c0fe40003f46270 */
[----:B------:R-:W-:Y:S02]  /*dd10*/  FMNMX.FTZ R8, R7, R8, !PT ;  /* 0x0000000807087209 */ /* 0x000fe40007810000 */
[C---:B------:R-:W-:Y:S02]  /*dd20*/  ISETP.GE.OR P5, PT, R6.reuse, R204, !P5 ;  /* 0x000000cc0600720c */ /* 0x040fe40006fa6670 */
[----:B------:R-:W-:Y:S02]  /*dd30*/  ISETP.GE.OR P2, PT, R6, R202, !P2 ;  /* 0x000000ca0600720c */ /* 0x000fe40005746670 */
[----:B------:R-:W-:Y:S02]  /*dd40*/  FMNMX.FTZ R6, R9, R8, !PT ;  /* 0x0000000809067209 */ /* 0x000fe40007810000 */
[----:B------:R-:W-:Y:S02]  /*dd50*/  FMNMX.FTZ R11, R134, R2, !PT ;  /* 0x00000002860b7209 */ /* 0x000fe40007810000 */
[----:B------:R-:W-:Y:S02]  /*dd60*/  FSEL R160, R15, -INF , !P1 ;  /* 0xff8000000fa07808 */ /* 0x000fe40004800000 */
[----:B------:R-:W-:Y:S02]  /*dd70*/  ISETP.GE.AND P1, PT, R4, R203, PT ;  /* 0x000000cb0400720c */ /* 0x000fe40003f26270 */
[----:B------:R-:W-:Y:S02]  /*dd80*/  FMNMX.FTZ R6, R217, R6, !PT ;  /* 0x00000006d9067209 */ /* 0x000fe40007810000 */
[----:B------:R-:W-:Y:S02]  /*dd90*/  FMNMX.FTZ R11, R136, R11, !PT ;  /* 0x0000000b880b7209 */ /* 0x000fe40007810000 */
[----:B------:R-:W-:Y:S01]  /*dda0*/  ISETP.GE.OR P1, PT, R4, R202, !P1 ;  /* 0x000000ca0400720c */ /* 0x000fe20004f26670 */
[----:B------:R-:W-:Y:S01]  /*ddb0*/  VIADD R4, R3, 0x28 ;  /* 0x0000002803047836 */ /* 0x000fe20000000000 */
[----:B------:R-:W-:Y:S02]  /*ddc0*/  FMNMX.FTZ R8, R163, R6, !PT ;  /* 0x00000006a3087209 */ /* 0x000fe40007810000 */
[----:B------:R-:W-:Y:S02]  /*ddd0*/  FMNMX.FTZ R11, R138, R11, !PT ;  /* 0x0000000b8a0b7209 */ /* 0x000fe40007810000 */
[----:B------:R-:W-:Y:S02]  /*dde0*/  FSEL R142, R18, -INF , !P6 ;  /* 0xff800000128e7808 */ /* 0x000fe40007000000 */
[----:B------:R-:W-:Y:S02]  /*ddf0*/  FSEL R140, R19, -INF , !P4 ;  /* 0xff800000138c7808 */ /* 0x000fe40006000000 */
[----:B------:R-:W-:Y:S02]  /*de00*/  FMNMX.FTZ R8, R143, R8, !PT ;  /* 0x000000088f087209 */ /* 0x000fe40007810000 */
[----:B------:R-:W-:Y:S02]  /*de10*/  FMNMX.FTZ R11, R10, R11, !PT ;  /* 0x0000000b0a0b7209 */ /* 0x000fe40007810000 */
[C---:B------:R-:W-:Y:S02]  /*de20*/  ISETP.GE.AND P6, PT, R4.reuse, R205, PT ;  /* 0x000000cd0400720c */ /* 0x040fe40003fc6270 */
[----:B------:R-:W-:Y:S02]  /*de30*/  ISETP.GE.AND P4, PT, R4, R203, PT ;  /* 0x000000cb0400720c */ /* 0x000fe40003f86270 */
[----:B------:R-:W-:Y:S02]  /*de40*/  FMNMX.FTZ R8, R141, R8, !PT ;  /* 0x000000088d087209 */ /* 0x000fe40007810000 */
[----:B------:R-:W-:Y:S02]  /*de50*/  FMNMX.FTZ R11, R162, R11, !PT ;  /* 0x0000000ba20b7209 */ /* 0x000fe40007810000 */
[C---:B------:R-:W-:Y:S02]  /*de60*/  ISETP.GE.OR P6, PT, R4.reuse, R204, !P6 ;  /* 0x000000cc0400720c */ /* 0x040fe400077c6670 */
[----:B------:R-:W-:Y:S02]  /*de70*/  ISETP.GE.OR P4, PT, R4, R202, !P4 ;  /* 0x000000ca0400720c */ /* 0x000fe40006786670 */
[----:B------:R-:W-:Y:S02]  /*de80*/  IADD3 R4, R3, 0x30, RZ ;  /* 0x0000003003047810 */ /* 0x000fe40007ffe0ff */
[----:B------:R-:W-:Y:S02]  /*de90*/  FMNMX.FTZ R8, R161, R8, !PT ;  /* 0x00000008a1087209 */ /* 0x000fe40007810000 */
[----:B------:R-:W-:Y:S02]  /*dea0*/  FSEL R158, R22, -INF , !P1 ;  /* 0xff800000169e7808 */ /* 0x000fe40004800000 */
[----:B------:R-:W-:Y:S02]  /*deb0*/  FSEL R156, R23, -INF , !P0 ;  /* 0xff800000179c7808 */ /* 0x000fe40004000000 */
[----:B------:R-:W-:Y:S01]  /*dec0*/  FMNMX.FTZ R11, R160, R11, !PT ;  /* 0x0000000ba00b7209 */ /* 0x000fe20007810000 */
[----:B------:R-:W-:Y:S01]  /*ded0*/  LDSM.16.MT88.4 R20, [R186+0xc000] ;  /* 0x00c00000ba14783b */ /* 0x000fe20000004200 */
[C---:B------:R-:W-:Y:S02]  /*dee0*/  ISETP.GE.AND P1, PT, R4.reuse, R205, PT ;  /* 0x000000cd0400720c */ /* 0x040fe40003f26270 */
[----:B------:R-:W-:Y:S02]  /*def0*/  ISETP.GE.AND P0, PT, R4, R203, PT ;  /* 0x000000cb0400720c */ /* 0x000fe40003f06270 */
[----:B------:R-:W-:Y:S02]  /*df00*/  FSEL R157, R24, -INF , !P6 ;  /* 0xff800000189d7808 */ /* 0x000fe40007000000 */
[----:B------:R-:W-:Y:S02]  /*df10*/  FMNMX.FTZ R8, R159, R8, !PT ;  /* 0x000000089f087209 */ /* 0x000fe40007810000 */
[C---:B------:R-:W-:Y:S02]  /*df20*/  IADD3 R6, R3.reuse, 0x31, RZ ;  /* 0x0000003103067810 */ /* 0x040fe40007ffe0ff */
[----:B------:R-:W-:Y:S02]  /*df30*/  FMNMX.FTZ R11, R142, R11, !PT ;  /* 0x0000000b8e0b7209 */ /* 0x000fe40007810000 */
[C---:B------:R-:W-:Y:S02]  /*df40*/  ISETP.GE.OR P1, PT, R4.reuse, R204, !P1 ;  /* 0x000000cc0400720c */ /* 0x040fe40004f26670 */
[----:B------:R-:W-:Y:S01]  /*df50*/  ISETP.GE.OR P0, PT, R4, R202, !P0 ;  /* 0x000000ca0400720c */ /* 0x000fe20004706670 */
[----:B------:R-:W-:Y:S01]  /*df60*/  VIADD R4, R3, 0x38 ;  /* 0x0000003803047836 */ /* 0x000fe20000000000 */
[----:B------:R-:W-:Y:S02]  /*df70*/  FSEL R155, R25, -INF , !P5 ;  /* 0xff800000199b7808 */ /* 0x000fe40006800000 */
[----:B------:R-:W-:Y:S02]  /*df80*/  FMNMX.FTZ R8, R157, R8, !PT ;  /* 0x000000089d087209 */ /* 0x000fe40007810000 */
[----:B------:R-:W-:Y:S02]  /*df90*/  ISETP.GE.AND P6, PT, R6, R205, PT ;  /* 0x000000cd0600720c */ /* 0x000fe40003fc6270 */
[----:B------:R-:W-:Y:S02]  /*dfa0*/  FMNMX.FTZ R11, R140, R11, !PT ;  /* 0x0000000b8c0b7209 */ /* 0x000fe40007810000 */
[----:B------:R-:W-:Y:S02]  /*dfb0*/  FSEL R153, R28, -INF , !P1 ;  /* 0xff8000001c997808 */ /* 0x000fe40004800000 */
[----:B------:R-:W-:Y:S02]  /*dfc0*/  FMNMX.FTZ R8, R155, R8, !PT ;  /* 0x000000089b087209 */ /* 0x000fe40007810000 */
[----:B------:R-:W-:Y:S02]  /*dfd0*/  ISETP.GE.OR P6, PT, R6, R204, !P6 ;  /* 0x000000cc0600720c */ /* 0x000fe400077c6670 */
[----:B------:R-:W-:Y:S02]  /*dfe0*/  IADD3 R3, R3, 0x39, RZ ;  /* 0x0000003903037810 */ /* 0x000fe40007ffe0ff */
[----:B------:R-:W-:Y:S02]  /*dff0*/  ISETP.GE.AND P5, PT, R4, R205, PT ;  /* 0x000000cd0400720c */ /* 0x000fe40003fa6270 */
[----:B------:R-:W-:Y:S02]  /*e000*/  FMNMX.FTZ R11, R158, R11, !PT ;  /* 0x0000000b9e0b7209 */ /* 0x000fe40007810000 */
[----:B------:R-:W-:Y:S02]  /*e010*/  FSEL R151, R29, -INF , !P6 ;  /* 0xff8000001d977808 */ /* 0x000fe40007000000 */
[----:B------:R-:W-:Y:S02]  /*e020*/  FMNMX.FTZ R8, R153, R8, !PT ;  /* 0x0000000899087209 */ /* 0x000fe40007810000 */
[----:B------:R-:W-:Y:S02]  /*e030*/  ISETP.GE.OR P5, PT, R4, R204, !P5 ;  /* 0x000000cc0400720c */ /* 0x000fe40006fa6670 */
[----:B------:R-:W-:Y:S02]  /*e040*/  ISETP.GE.AND P1, PT, R3, R205, PT ;  /* 0x000000cd0300720c */ /* 0x000fe40003f26270 */
[----:B------:R-:W-:Y:S02]  /*e050*/  FSEL R154, R26, -INF , !P4 ;  /* 0xff8000001a9a7808 */ /* 0x000fe40006000000 */
[----:B------:R-:W-:Y:S02]  /*e060*/  FMNMX.FTZ R13, R156, R11, !PT ;  /* 0x0000000b9c0d7209 */ /* 0x000fe40007810000 */
[----:B------:R-:W-:Y:S02]  /*e070*/  FSEL R149, R32, -INF , !P5 ;  /* 0xff80000020957808 */ /* 0x000fe40006800000 */
[----:B------:R-:W-:Y:S02]  /*e080*/  FMNMX.FTZ R8, R151, R8, !PT ;  /* 0x0000000897087209 */ /* 0x000fe40007810000 */
[----:B------:R-:W-:Y:S02]  /*e090*/  FSEL R152, R27, -INF , !P2 ;  /* 0xff8000001b987808 */ /* 0x000fe40005000000 */
[----:B------:R-:W-:Y:S02]  /*e0a0*/  ISETP.GE.OR P1, PT, R3, R204, !P1 ;  /* 0x000000cc0300720c */ /* 0x000fe40004f26670 */
[----:B------:R-:W-:Y:S02]  /*e0b0*/  FMNMX.FTZ R13, R154, R13, !PT ;  /* 0x0000000d9a0d7209 */ /* 0x000fe40007810000 */
[----:B------:R-:W-:Y:S02]  /*e0c0*/  ISETP.GE.AND P2, PT, R6, R203, PT ;  /* 0x000000cb0600720c */ /* 0x000fe40003f46270 */
[----:B------:R-:W-:Y:S02]  /*e0d0*/  FSEL R147, R33, -INF , !P1 ;  /* 0xff80000021937808 */ /* 0x000fe40004800000 */
[----:B------:R-:W-:Y:S02]  /*e0e0*/  FMNMX.FTZ R8, R149, R8, !PT ;  /* 0x0000000895087209 */ /* 0x000fe40007810000 */
[----:B------:R-:W-:Y:S02]  /*e0f0*/  FSEL R148, R30, -INF , !P0 ;  /* 0xff8000001e947808 */ /* 0x000fe40004000000 */
[----:B------:R-:W-:Y:S02]  /*e100*/  FMNMX.FTZ R13, R152, R13, !PT ;  /* 0x0000000d980d7209 */ /* 0x000fe40007810000 */
[----:B------:R-:W-:Y:S02]  /*e110*/  ISETP.GE.OR P2, PT, R6, R202, !P2 ;  /* 0x000000ca0600720c */ /* 0x000fe40005746670 */
[----:B------:R-:W-:Y:S02]  /*e120*/  ISETP.GE.AND P1, PT, R4, R203, PT ;  /* 0x000000cb0400720c */ /* 0x000fe40003f26270 */
[----:B------:R-:W-:Y:S02]  /*e130*/  FMNMX.FTZ R11, R147, R8, !PT ;  /* 0x00000008930b7209 */ /* 0x000fe40007810000 */
[----:B------:R-:W-:Y:S02]  /*e140*/  FSEL R146, R31, -INF , !P2 ;  /* 0xff8000001f927808 */ /* 0x000fe40005000000 */
[----:B------:R-:W-:Y:S01]  /*e150*/  FMNMX.FTZ R13, R148, R13, !PT ;  /* 0x0000000d940d7209 */ /* 0x000fe20007810000 */
[----:B------:R-:W-:Y:S01]  /*e160*/  LDSM.16.MT88.4 R28, [R185+0xc000] ;  /* 0x00c00000b91c783b */ /* 0x000fe20000004200 */
[-C--:B------:R-:W-:Y:S02]  /*e170*/  ISETP.GE.OR P1, PT, R4, R202.reuse, !P1 ;  /* 0x000000ca0400720c */ /* 0x080fe40004f26670 */
[C---:B------:R-:W-:Y:S02]  /*e180*/  ISETP.GE.AND P0, PT, R3.reuse, R203, PT ;  /* 0x000000cb0300720c */ /* 0x040fe40003f06270 */
[----:B------:R-:W-:Y:S02]  /*e190*/  FSEL R144, R34, -INF , !P1 ;  /* 0xff80000022907808 */ /* 0x000fe40004800000 */
[----:B------:R-:W-:Y:S01]  /*e1a0*/  FMNMX.FTZ R13, R146, R13, !PT ;  /* 0x0000000d920d7209 */ /* 0x000fe20007810000 */
[----:B------:R-:W1:Y:S01]  /*e1b0*/  SHFL.BFLY PT, R4, R11, 0x2, 0x1f ;  /* 0x0c401f000b047f89 */ /* 0x000e6200000e0000 */
[----:B------:R-:W-:Y:S02]  /*e1c0*/  ISETP.GE.OR P0, PT, R3, R202, !P0 ;  /* 0x000000ca0300720c */ /* 0x000fe40004706670 */
[----:B------:R-:W-:Y:S02]  /*e1d0*/  FMNMX.FTZ R8, R144, R13, !PT ;  /* 0x0000000d90087209 */ /* 0x000fe40007810000 */
[----:B------:R-:W-:Y:S03]  /*e1e0*/  FSEL R133, R35, -INF , !P0 ;  /* 0xff80000023857808 */ /* 0x000fe60004000000 */
[----:B------:R-:W-:Y:S01]  /*e1f0*/  LDSM.16.MT88.4 R12, [R188+0xc000] ;  /* 0x00c00000bc0c783b */ /* 0x000fe20000004200 */
[----:B------:R-:W-:Y:S07]  /*e200*/  FMNMX.FTZ R6, R133, R8, !PT ;  /* 0x0000000885067209 */ /* 0x000fee0007810000 */
[----:B------:R-:W2:Y:S01]  /*e210*/  SHFL.BFLY PT, R3, R6, 0x2, 0x1f ;  /* 0x0c401f0006037f89 */ /* 0x000ea200000e0000 */
[----:B-1----:R-:W-:Y:S07]  /*e220*/  FMNMX.FTZ R11, R11, R4, !PT ;  /* 0x000000040b0b7209 */ /* 0x002fee0007810000 */
[----:B------:R-:W1:Y:S01]  /*e230*/  SHFL.BFLY PT, R132, R11, 0x1, 0x1f ;  /* 0x0c201f000b847f89 */ /* 0x000e6200000e0000 */
[----:B--2---:R-:W-:Y:S07]  /*e240*/  FMNMX.FTZ R4, R6, R3, !PT ;  /* 0x0000000306047209 */ /* 0x004fee0007810000 */
[----:B------:R-:W2:Y:S01]  /*e250*/  SHFL.BFLY PT, R3, R4, 0x1, 0x1f ;  /* 0x0c201f0004037f89 */ /* 0x000ea200000e0000 */
[----:B-1----:R-:W-:Y:S04]  /*e260*/  FMNMX.FTZ R132, R11, R132, !PT ;  /* 0x000000840b847209 */ /* 0x002fe80007810000 */
[C---:B------:R-:W-:Y:S01]  /*e270*/  FSETP.NEU.FTZ.AND P1, PT, R132.reuse, -INF , PT ;  /* 0xff8000008400780b */ /* 0x040fe20003f3d000 */
[----:B------:R-:W-:Y:S05]  /*e280*/  FMUL.FTZ R150, R132, UR4 ;  /* 0x0000000484967c20 */ /* 0x000fea0008410000 */
[----:B------:R-:W-:Y:S02]  /*e290*/  FSEL R150, R150, RZ, P1 ;  /* 0x000000ff96967208 */ /* 0x000fe40000800000 */
[----:B--2---:R-:W-:Y:S03]  /*e2a0*/  FMNMX.FTZ R3, R4, R3, !PT ;  /* 0x0000000304037209 */ /* 0x004fe60007810000 */
[--C-:B------:R-:W-:Y:S01]  /*e2b0*/  FFMA.FTZ R166, R5, UR4, -R150.reuse ;  /* 0x0000000405a67c23 */ /* 0x100fe20008010896 */
[----:B------:R-:W-:Y:S01]  /*e2c0*/  FSEL R5, R132, RZ, P1 ;  /* 0x000000ff84057208 */ /* 0x000fe20000800000 */
[--C-:B------:R-:W-:Y:S01]  /*e2d0*/  FFMA.FTZ R169, R135, UR4, -R150.reuse ;  /* 0x0000000487a97c23 */ /* 0x100fe20008010896 */
[C---:B------:R-:W-:Y:S01]  /*e2e0*/  FSETP.NEU.FTZ.AND P0, PT, R3.reuse, -INF , PT ;  /* 0xff8000000300780b */ /* 0x040fe20003f1d000 */
[----:B------:R-:W-:Y:S01]  /*e2f0*/  FMUL.FTZ R145, R3, UR4 ;  /* 0x0000000403917c20 */ /* 0x000fe20008410000 */
[----:B------:R-:W-:Y:S01]  /*e300*/  FFMA.FTZ R165, R7, UR4, -R150 ;  /* 0x0000000407a57c23 */ /* 0x000fe20008010896 */
[----:B------:R-:W-:Y:S01]  /*e310*/  FADD.FTZ R0, -R5, R0 ;  /* 0x0000000005007221 */ /* 0x000fe20000010100 */
[----:B------:R-:W-:Y:S01]  /*e320*/  FSEL R5, R3, RZ, P0 ;  /* 0x000000ff03057208 */ /* 0x000fe20000000000 */
[----:B------:R-:W-:Y:S01]  /*e330*/  FFMA.FTZ R164, R9, UR4, -R150 ;  /* 0x0000000409a47c23 */ /* 0x000fe20008010896 */
[----:B------:R-:W-:Y:S01]  /*e340*/  FSEL R145, R145, RZ, P0 ;  /* 0x000000ff91917208 */ /* 0x000fe20000000000 */
[----:B------:R-:W-:Y:S01]  /*e350*/  FMUL.FTZ R6, R0, UR4 ;  /* 0x0000000400067c20 */ /* 0x000fe20008410000 */
[----:B------:R-:W-:Y:S01]  /*e360*/  MUFU.EX2 R169, R169 ;  /* 0x000000a900a97308 */ /* 0x000fe20000000800 */
[----:B------:R-:W-:Y:S01]  /*e370*/  FADD.FTZ R0, -R5, R2 ;  /* 0x0000000205007221 */ /* 0x000fe20000010100 */
[--C-:B------:R-:W-:Y:S01]  /*e380*/  FFMA.FTZ R170, R143, UR4, -R150.reuse ;  /* 0x000000048faa7c23 */ /* 0x100fe20008010896 */
[--C-:B------:R-:W-:Y:S01]  /*e390*/  FFMA.FTZ R171, R134, UR4, -R145.reuse ;  /* 0x0000000486ab7c23 */ /* 0x100fe20008010891 */
[--C-:B------:R-:W-:Y:S01]  /*e3a0*/  FFMA.FTZ R135, R136, UR4, -R145.reuse ;  /* 0x0000000488877c23 */ /* 0x100fe20008010891 */
[--C-:B------:R-:W-:Y:S01]  /*e3b0*/  FFMA.FTZ R134, R138, UR4, -R145.reuse ;  /* 0x000000048a867c23 */ /* 0x100fe20008010891 */
[--C-:B------:R-:W-:Y:S01]  /*e3c0*/  FFMA.FTZ R167, R10, UR4, -R145.reuse ;  /* 0x000000040aa77c23 */ /* 0x100fe20008010891 */
[----:B------:R-:W-:Y:S03]  /*e3d0*/  FMUL.FTZ R8, R0, UR4 ;  /* 0x0000000400087c20 */ /* 0x000fe60008410000 */
[----:B------:R-:W1:Y:S01]  /*e3e0*/  MUFU.EX2 R166, R166 ;  /* 0x000000a600a67308 */ /* 0x000e620000000800 */
[--C-:B------:R-:W-:Y:S01]  /*e3f0*/  FFMA.FTZ R219, R141, UR4, -R150.reuse ;  /* 0x000000048ddb7c23 */ /* 0x100fe20008010896 */
[--C-:B------:R-:W-:Y:S01]  /*e400*/  FFMA.FTZ R214, R162, UR4, -R145.reuse ;  /* 0x00000004a2d67c23 */ /* 0x100fe20008010891 */
[--C-:B------:R-:W-:Y:S01]  /*e410*/  FFMA.FTZ R221, R160, UR4, -R145.reuse ;  /* 0x00000004a0dd7c23 */ /* 0x100fe20008010891 */
[--C-:B------:R-:W-:Y:S01]  /*e420*/  FFMA.FTZ R216, R142, UR4, -R145.reuse ;  /* 0x000000048ed87c23 */ /* 0x100fe20008010891 */
[--C-:B------:R-:W-:Y:S01]  /*e430*/  FFMA.FTZ R223, R140, UR4, -R145.reuse ;  /* 0x000000048cdf7c23 */ /* 0x100fe20008010891 */
[--C-:B------:R-:W-:Y:S01]  /*e440*/  FFMA.FTZ R218, R161, UR4, -R150.reuse ;  /* 0x00000004a1da7c23 */ /* 0x100fe20008010896 */
[----:B------:R-:W-:Y:S03]  /*e450*/  LDSM.16.MT88.4 R140, [R185+0xe800] ;  /* 0x00e80000b98c783b */ /* 0x000fe60000004200 */
[----:B------:R-:W-:Y:S01]  /*e460*/  MUFU.EX2 R165, R165 ;  /* 0x000000a500a57308 */ /* 0x000fe20000000800 */
[--C-:B------:R-:W-:Y:S01]  /*e470*/  FFMA.FTZ R225, R159, UR4, -R150.reuse ;  /* 0x000000049fe17c23 */ /* 0x100fe20008010896 */
[--C-:B------:R-:W-:Y:S01]  /*e480*/  FFMA.FTZ R220, R157, UR4, -R150.reuse ;  /* 0x000000049ddc7c23 */ /* 0x100fe20008010896 */
[--C-:B------:R-:W-:Y:S01]  /*e490*/  FFMA.FTZ R227, R155, UR4, -R150.reuse ;  /* 0x000000049be37c23 */ /* 0x100fe20008010896 */
[--C-:B------:R-:W-:Y:S01]  /*e4a0*/  FFMA.FTZ R222, R158, UR4, -R145.reuse ;  /* 0x000000049ede7c23 */ /* 0x100fe20008010891 */
[--C-:B------:R-:W-:Y:S01]  /*e4b0*/  FFMA.FTZ R229, R156, UR4, -R145.reuse ;  /* 0x000000049ce57c23 */ /* 0x100fe20008010891 */
[--C-:B------:R-:W-:Y:S01]  /*e4c0*/  FFMA.FTZ R224, R154, UR4, -R145.reuse ;  /* 0x000000049ae07c23 */ /* 0x100fe20008010891 */
[----:B------:R-:W-:Y:S03]  /*e4d0*/  LDSM.16.MT88.4 R156, [R184+0xf800] ;  /* 0x00f80000b89c783b */ /* 0x000fe60000004200 */
[----:B------:R-:W2:Y:S01]  /*e4e0*/  MUFU.EX2 R164, R164 ;  /* 0x000000a400a47308 */ /* 0x000ea20000000800 */
[----:B-1----:R-:W-:Y:S01]  /*e4f0*/  F2FP.BF16.F32.PACK_AB R136, R166, R169 ;  /* 0x000000a9a688723e */ /* 0x002fe200000010ff */
        /* <DEDUP_REMOVED lines=9> */
[----:B------:R-:W-:Y:S01]  /*e590*/  FFMA.FTZ R133, R133, UR4, -R145 ;  /* 0x0000000485857c23 */ /* 0x000fe20008010891 */
[--C-:B------:R-:W-:Y:S01]  /*e5a0*/  FFMA.FTZ R168, R217, UR4, -R150.reuse ;  /* 0x00000004d9a87c23 */ /* 0x100fe20008010896 */
[--C-:B------:R-:W-:Y:S01]  /*e5b0*/  FFMA.FTZ R217, R163, UR4, -R150.reuse ;  /* 0x00000004a3d97c23 */ /* 0x100fe20008010896 */
[----:B------:R-:W-:Y:S01]  /*e5c0*/  FFMA.FTZ R150, R147, UR4, -R150 ;  /* 0x0000000493967c23 */ /* 0x000fe20008010896 */
[----:B------:R-:W-:Y:S03]  /*e5d0*/  LDSM.16.MT88.4 R160, [R188+0x11800] ;  /* 0x01180000bca0783b */ /* 0x000fe60000004200 */
[----:B------:R-:W1:Y:S01]  /*e5e0*/  MUFU.EX2 R135, R135 ;  /* 0x0000008700877308 */ /* 0x000e620000000800 */
[----:B--2---:R-:W-:Y:S02]  /*e5f0*/  F2FP.BF16.F32.PACK_AB R138, R164, R165 ;  /* 0x000000a5a48a723e */ /* 0x004fe400000010ff */
[----:B------:R-:W-:Y:S02]  /*e600*/  PLOP3.LUT P0, PT, PT, PT, UP2, 0x80, 0x0 ;  /* 0x000000000000781c */ /* 0x000fe40003f0f028 */
[----:B------:R-:W-:Y:S05]  /*e610*/  LDSM.16.MT88.4 R144, [R188+0xf800] ;  /* 0x00f80000bc90783b */ /* 0x000fea0000004200 */
[----:B------:R-:W-:Y:S10]  /*e620*/  MUFU.EX2 R134, R134 ;  /* 0x0000008600867308 */ /* 0x000ff40000000800 */
[----:B------:R-:W2:Y:S01]  /*e630*/  MUFU.EX2 R167, R167 ;  /* 0x000000a700a77308 */ /* 0x000ea20000000800 */
[----:B-1----:R-:W-:Y:S09]  /*e640*/  F2FP.BF16.F32.PACK_AB R137, R135, R171 ;  /* 0x000000ab8789723e */ /* 0x002ff200000010ff */
[----:B------:R-:W1:Y:S10]  /*e650*/  MUFU.EX2 R2, R6 ;  /* 0x0000000600027308 */ /* 0x000e740000000800 */
[----:B------:R-:W3:Y:S01]  /*e660*/  MUFU.EX2 R0, R8 ;  /* 0x0000000800007308 */ /* 0x000ee20000000800 */
[----:B--2---:R-:W-:Y:S09]  /*e670*/  F2FP.BF16.F32.PACK_AB R139, R167, R134 ;  /* 0x00000086a78b723e */ /* 0x004ff200000010ff */
[----:B------:R2:W-:Y:S01]  /*e680*/  MUFU.EX2 R235, R150 ;  /* 0x0000009600eb7308 */ /* 0x0005e20000000800 */
[C---:B-1----:R-:W-:Y:S01]  /*e690*/  FMUL.FTZ R4, R2.reuse, R128 ;  /* 0x0000008002047220 */ /* 0x042fe20000410000 */
[C---:B------:R-:W-:Y:S01]  /*e6a0*/  FMUL.FTZ R5, R2.reuse, R129 ;  /* 0x0000008102057220 */ /* 0x040fe20000410000 */
[C---:B------:R-:W-:Y:S01]  /*e6b0*/  FMUL.FTZ R9, R2.reuse, R125 ;  /* 0x0000007d02097220 */ /* 0x040fe20000410000 */
[C---:B------:R-:W-:Y:S01]  /*e6c0*/  FMUL.FTZ R16, R2.reuse, R116 ;  /* 0x0000007402107220 */ /* 0x040fe20000410000 */
[C---:B------:R-:W-:Y:S01]  /*e6d0*/  FMUL.FTZ R17, R2.reuse, R117 ;  /* 0x0000007502117220 */ /* 0x040fe20000410000 */
[C---:B------:R-:W-:Y:S01]  /*e6e0*/  FMUL.FTZ R24, R2.reuse, R108 ;  /* 0x0000006c02187220 */ /* 0x040fe20000410000 */
[C---:B------:R-:W-:Y:S01]  /*e6f0*/  FMUL.FTZ R25, R2.reuse, R109 ;  /* 0x0000006d02197220 */ /* 0x040fe20000410000 */
[----:B------:R-:W-:Y:S01]  /*e700*/  FMUL.FTZ R32, R2, R100 ;  /* 0x0000006402207220 */ /* 0x000fe20000410000 */
[C---:B---3--:R-:W-:Y:S01]  /*e710*/  FMUL.FTZ R6, R0.reuse, R130 ;  /* 0x0000008200067220 */ /* 0x048fe20000410000 */
[----:B------:R-:W-:Y:S01]  /*e720*/  FMUL.FTZ R7, R0, R131 ;  /* 0x0000008300077220 */ /* 0x000fe20000410000 */
[----:B------:R-:W-:Y:S01]  /*e730*/  FMUL.FTZ R8, R2, R124 ;  /* 0x0000007c02087220 */ /* 0x000fe20000410000 */
[C---:B------:R-:W-:Y:S01]  /*e740*/  FMUL.FTZ R10, R0.reuse, R126 ;  /* 0x0000007e000a7220 */ /* 0x040fe20000410000 */
[C---:B------:R-:W-:Y:S01]  /*e750*/  FMUL.FTZ R11, R0.reuse, R127 ;  /* 0x0000007f000b7220 */ /* 0x040fe20000410000 */
[----:B------:R-:W-:Y:S01]  /*e760*/  LDSM.16.MT88.4 R128, [R186+0xe800] ;  /* 0x00e80000ba80783b */ /* 0x000fe20000004200 */
[C---:B------:R-:W-:Y:S01]  /*e770*/  FMUL.FTZ R18, R0.reuse, R118 ;  /* 0x0000007600127220 */ /* 0x040fe20000410000 */
[----:B------:R-:W-:Y:S01]  /*e780*/  FMUL.FTZ R19, R0, R119 ;  /* 0x0000007700137220 */ /* 0x000fe20000410000 */
[C---:B------:R-:W-:Y:S01]  /*e790*/  HMMA.16816.F32.BF16 R4, R136.reuse, R12, R4 ;  /* 0x0000000c8804723c */ /* 0x040fe20000041804 */
[----:B------:R-:W-:Y:S04]  /*e7a0*/  MUFU.EX2 R168, R168 ;  /* 0x000000a800a87308 */ /* 0x000fe80000000800 */
[----:B------:R-:W1:Y:S01]  /*e7b0*/  LDSM.16.MT88.4 R124, [R184+0xc000] ;  /* 0x00c00000b87c783b */ /* 0x000e620000004200 */
[C---:B------:R-:W-:Y:S05]  /*e7c0*/  HMMA.16816.F32.BF16 R8, R136.reuse, R14, R8 ;  /* 0x0000000e8808723c */ /* 0x040fea0000041808 */
[----:B------:R-:W3:Y:S01]  /*e7d0*/  MUFU.EX2 R217, R217 ;  /* 0x000000d900d97308 */ /* 0x000ee20000000800 */
[C---:B------:R-:W-:Y:S01]  /*e7e0*/  FMUL.FTZ R12, R2.reuse, R120 ;  /* 0x00000078020c7220 */ /* 0x040fe20000410000 */
[----:B------:R-:W-:Y:S01]  /*e7f0*/  FMUL.FTZ R13, R2, R121 ;  /* 0x00000079020d7220 */ /* 0x000fe20000410000 */
[C---:B------:R-:W-:Y:S03]  /*e800*/  FMUL.FTZ R14, R0.reuse, R122 ;  /* 0x0000007a000e7220 */ /* 0x040fe60000410000 */
[C---:B------:R-:W-:Y:S01]  /*e810*/  FMUL.FTZ R15, R0.reuse, R123 ;  /* 0x0000007b000f7220 */ /* 0x040fe20000410000 */
[----:B------:R-:W4:Y:S01]  /*e820*/  LDSM.16.MT88.4 R116, [R188+0xe000] ;  /* 0x00e00000bc74783b */ /* 0x000f220000004200 */
[C---:B------:R-:W-:Y:S01]  /*e830*/  FMUL.FTZ R26, R0.reuse, R110 ;  /* 0x0000006e001a7220 */ /* 0x040fe20000410000 */
[----:B------:R-:W-:Y:S01]  /*e840*/  FMUL.FTZ R27, R0, R111 ;  /* 0x0000006f001b7220 */ /* 0x000fe20000410000 */
[----:B------:R-:W-:Y:S01]  /*e850*/  FMUL.FTZ R33, R2, R101 ;  /* 0x0000006502217220 */ /* 0x000fe20000410000 */
[C---:B------:R-:W-:Y:S02]  /*e860*/  FMUL.FTZ R34, R0.reuse, R102 ;  /* 0x0000006600227220 */ /* 0x040fe40000410000 */
[C---:B------:R-:W-:Y:S01]  /*e870*/  HMMA.16816.F32.BF16 R12, R136.reuse, R20, R12 ;  /* 0x00000014880c723c */ /* 0x040fe2000004180c */
[----:B------:R-:W-:Y:S01]  /*e880*/  MUFU.EX2 R170, R170 ;  /* 0x000000aa00aa7308 */ /* 0x000fe20000000800 */
[----:B------:R-:W5:Y:S01]  /*e890*/  LDSM.16.MT88.4 R108, [R186+0xe000] ;  /* 0x00e00000ba6c783b */ /* 0x000f620000004200 */
[----:B------:R-:W-:Y:S01]  /*e8a0*/  FMUL.FTZ R35, R0, R103 ;  /* 0x0000006700237220 */ /* 0x000fe20000410000 */
[C---:B------:R-:W-:Y:S01]  /*e8b0*/  FMUL.FTZ R36, R2.reuse, R36 ;  /* 0x0000002402247220 */ /* 0x040fe20000410000 */
[C---:B------:R-:W-:Y:S01]  /*e8c0*/  FMUL.FTZ R37, R2.reuse, R37 ;  /* 0x0000002502257220 */ /* 0x040fe20000410000 */
[C---:B------:R-:W-:Y:S05]  /*e8d0*/  HMMA.16816.F32.BF16 R16, R136.reuse, R22, R16 ;  /* 0x000000168810723c */ /* 0x040fea0000041810 */
[----:B------:R-:W3:Y:S01]  /*e8e0*/  MUFU.EX2 R219, R219 ;  /* 0x000000db00db7308 */ /* 0x000ee20000000800 */
[----:B------:R-:W3:Y:S01]  /*e8f0*/  LDSM.16.MT88.4 R100, [R185+0xe000] ;  /* 0x00e00000b964783b */ /* 0x000ee20000004200 */
[C---:B------:R-:W-:Y:S01]  /*e900*/  FMUL.FTZ R20, R2.reuse, R112 ;  /* 0x0000007002147220 */ /* 0x040fe20000410000 */
[----:B------:R-:W-:Y:S03]  /*e910*/  FMUL.FTZ R21, R2, R113 ;  /* 0x0000007102157220 */ /* 0x000fe60000410000 */
[C---:B------:R-:W-:Y:S01]  /*e920*/  FMUL.FTZ R22, R0.reuse, R114 ;  /* 0x0000007200167220 */ /* 0x040fe20000410000 */
[C---:B------:R-:W-:Y:S01]  /*e930*/  FMUL.FTZ R23, R0.reuse, R115 ;  /* 0x0000007300177220 */ /* 0x040fe20000410000 */
[C---:B------:R-:W-:Y:S01]  /*e940*/  FMUL.FTZ R38, R0.reuse, R38 ;  /* 0x0000002600267220 */ /* 0x040fe20000410000 */
[----:B------:R-:W-:Y:S01]  /*e950*/  LDSM.16.MT88.4 R112, [R188+0xc800] ;  /* 0x00c80000bc70783b */ /* 0x000fe20000004200 */
[----:B------:R-:W-:Y:S01]  /*e960*/  FMUL.FTZ R39, R0, R39 ;  /* 0x0000002700277220 */ /* 0x000fe20000410000 */
[C---:B------:R-:W-:Y:S03]  /*e970*/  FMUL.FTZ R40, R2.reuse, R40 ;  /* 0x0000002802287220 */ /* 0x040fe60000410000 */
[C---:B------:R-:W-:Y:S01]  /*e980*/  HMMA.16816.F32.BF16 R20, R136.reuse, R28, R20 ;  /* 0x0000001c8814723c */ /* 0x040fe20000041814 */
[----:B------:R-:W-:Y:S02]  /*e990*/  MUFU.EX2 R214, R214 ;  /* 0x000000d600d67308 */ /* 0x000fe40000000800 */
[----:B------:R-:W-:Y:S01]  /*e9a0*/  FMUL.FTZ R41, R2, R41 ;  /* 0x0000002902297220 */ /* 0x000fe20000410000 */
[----:B------:R-:W-:Y:S01]  /*e9b0*/  FMUL.FTZ R42, R0, R42 ;  /* 0x0000002a002a7220 */ /* 0x000fe20000410000 */
[----:B------:R-:W-:Y:S01]  /*e9c0*/  LDSM.16.MT88.4 R120, [R185+0xc800] ;  /* 0x00c80000b978783b */ /* 0x000fe20000004200 */
[C---:B------:R-:W-:Y:S05]  /*e9d0*/  HMMA.16816.F32.BF16 R24, R136.reuse, R30, R24 ;  /* 0x0000001e8818723c */ /* 0x040fea0000041818 */
[----:B------:R-:W3:Y:S01]  /*e9e0*/  MUFU.EX2 R221, R221 ;  /* 0x000000dd00dd7308 */ /* 0x000ee20000000800 */
[C---:B------:R-:W-:Y:S01]  /*e9f0*/  FMUL.FTZ R28, R2.reuse, R104 ;  /* 0x00000068021c7220 */ /* 0x040fe20000410000 */
[----:B------:R-:W-:Y:S01]  /*ea00*/  FMUL.FTZ R29, R2, R105 ;  /* 0x00000069021d7220 */ /* 0x000fe20000410000 */
[C---:B------:R-:W-:Y:S03]  /*ea10*/  FMUL.FTZ R30, R0.reuse, R106 ;  /* 0x0000006a001e7220 */ /* 0x040fe60000410000 */
[C---:B------:R-:W-:Y:S01]  /*ea20*/  FMUL.FTZ R31, R0.reuse, R107 ;  /* 0x0000006b001f7220 */ /* 0x040fe20000410000 */
[----:B--2---:R-:W-:Y:S01]  /*ea30*/  LDSM.16.MT88.4 R148, [R186+0xf800] ;  /* 0x00f80000ba94783b */ /* 0x004fe20000004200 */
[----:B------:R-:W-:Y:S01]  /*ea40*/  FMUL.FTZ R43, R0, R43 ;  /* 0x0000002b002b7220 */ /* 0x000fe20000410000 */
[C---:B------:R-:W-:Y:S01]  /*ea50*/  FMUL.FTZ R44, R2.reuse, R44 ;  /* 0x0000002c022c7220 */ /* 0x040fe20000410000 */
[----:B------:R-:W-:Y:S01]  /*ea60*/  FMUL.FTZ R45, R2, R45 ;  /* 0x0000002d022d7220 */ /* 0x000fe20000410000 */
[C---:B------:R-:W-:Y:S02]  /*ea70*/  FMUL.FTZ R46, R0.reuse, R46 ;  /* 0x0000002e002e7220 */ /* 0x040fe40000410000 */
[C---:B-1----:R-:W-:Y:S01]  /*ea80*/  HMMA.16816.F32.BF16 R28, R136.reuse, R124, R28 ;  /* 0x0000007c881c723c */ /* 0x042fe2000004181c */
[----:B------:R-:W-:Y:S01]  /*ea90*/  MUFU.EX2 R216, R216 ;  /* 0x000000d800d87308 */ /* 0x000fe20000000800 */
[----:B------:R-:W1:Y:S01]  /*eaa0*/  LDSM.16.MT88.4 R104, [R184+0xe000] ;  /* 0x00e00000b868783b */ /* 0x000e620000004200 */
[----:B------:R-:W-:Y:S01]  /*eab0*/  FMUL.FTZ R47, R0, R47 ;  /* 0x0000002f002f7220 */ /* 0x000fe20000410000 */
[C---:B------:R-:W-:Y:S01]  /*eac0*/  FMUL.FTZ R48, R2.reuse, R48 ;  /* 0x0000003002307220 */ /* 0x040fe20000410000 */
[----:B------:R-:W-:Y:S01]  /*ead0*/  FMUL.FTZ R49, R2, R49 ;  /* 0x0000003102317220 */ /* 0x000fe20000410000 */
[C---:B------:R-:W-:Y:S05]  /*eae0*/  HMMA.16816.F32.BF16 R32, R136.reuse, R126, R32 ;  /* 0x0000007e8820723c */ /* 0x040fea0000041820 */
[----:B------:R-:W2:Y:S01]  /*eaf0*/  MUFU.EX2 R223, R223 ;  /* 0x000000df00df7308 */ /* 0x000ea20000000800 */
[----:B------:R-:W-:Y:S01]  /*eb00*/  LDSM.16.MT88.4 R124, [R188+0xe800] ;  /* 0x00e80000bc7c783b */ /* 0x000fe20000004200 */
[C---:B------:R-:W-:Y:S01]  /*eb10*/  FMUL.FTZ R50, R0.reuse, R50 ;  /* 0x0000003200327220 */ /* 0x040fe20000410000 */
[C---:B----4-:R-:W-:Y:S03]  /*eb20*/  HMMA.16816.F32.BF16 R36, R136.reuse, R116, R36 ;  /* 0x000000748824723c */ /* 0x050fe60000041824 */
[----:B------:R-:W-:Y:S03]  /*eb30*/  FMUL.FTZ R51, R0, R51 ;  /* 0x0000003300337220 */ /* 0x000fe60000410000 */
[C---:B------:R-:W-:Y:S01]  /*eb40*/  HMMA.16816.F32.BF16 R40, R136.reuse, R118, R40 ;  /* 0x000000768828723c */ /* 0x040fe20000041828 */
[----:B------:R-:W-:Y:S01]  /*eb50*/  LDSM.16.MT88.4 R116, [R186+0xc800] ;  /* 0x00c80000ba74783b */ /* 0x000fe20000004200 */
[----:B------:R-:W-:Y:S03]  /*eb60*/  MUFU.EX2 R218, R218 ;  /* 0x000000da00da7308 */ /* 0x000fe60000000800 */
[C---:B------:R-:W-:Y:S01]  /*eb70*/  FMUL.FTZ R52, R2.reuse, R52 ;  /* 0x0000003402347220 */ /* 0x040fe20000410000 */
[C---:B-----5:R-:W-:Y:S06]  /*eb80*/  HMMA.16816.F32.BF16 R44, R136.reuse, R108, R44 ;  /* 0x0000006c882c723c */ /* 0x060fec000004182c */
[----:B------:R-:W4:Y:S01]  /*eb90*/  MUFU.EX2 R225, R225 ;  /* 0x000000e100e17308 */ /* 0x000f220000000800 */
[----:B------:R-:W-:Y:S01]  /*eba0*/  FMUL.FTZ R53, R2, R53 ;  /* 0x0000003502357220 */ /* 0x000fe20000410000 */
[C---:B------:R-:W-:Y:S01]  /*ebb0*/  HMMA.16816.F32.BF16 R48, R136.reuse, R110, R48 ;  /* 0x0000006e8830723c */ /* 0x040fe20000041830 */
[----:B------:R-:W5:Y:S02]  /*ebc0*/  LDSM.16.MT88.4 R108, [R188+0x10000] ;  /* 0x01000000bc6c783b */ /* 0x000f640000004200 */
[C---:B------:R-:W-:Y:S01]  /*ebd0*/  FMUL.FTZ R54, R0.reuse, R54 ;  /* 0x0000003600367220 */ /* 0x040fe20000410000 */
[----:B------:R-:W-:Y:S01]  /*ebe0*/  FMUL.FTZ R55, R0, R55 ;  /* 0x0000003700377220 */ /* 0x000fe20000410000 */
[C---:B------:R-:W-:Y:S01]  /*ebf0*/  FMUL.FTZ R56, R2.reuse, R56 ;  /* 0x0000003802387220 */ /* 0x040fe20000410000 */
[----:B------:R-:W-:Y:S02]  /*ec00*/  FMUL.FTZ R57, R2, R57 ;  /* 0x0000003902397220 */ /* 0x000fe40000410000 */
[----:B------:R-:W-:Y:S03]  /*ec10*/  MUFU.EX2 R220, R220 ;  /* 0x000000dc00dc7308 */ /* 0x000fe60000000800 */
[C---:B------:R-:W-:Y:S01]  /*ec20*/  FMUL.FTZ R58, R0.reuse, R58 ;  /* 0x0000003a003a7220 */ /* 0x040fe20000410000 */
[----:B------:R-:W-:Y:S01]  /*ec30*/  FMUL.FTZ R59, R0, R59 ;  /* 0x0000003b003b7220 */ /* 0x000fe20000410000 */
[C---:B---3--:R-:W-:Y:S03]  /*ec40*/  HMMA.16816.F32.BF16 R52, R136.reuse, R100, R52 ;  /* 0x000000648834723c */ /* 0x048fe60000041834 */
[C---:B------:R-:W-:Y:S01]  /*ec50*/  FMUL.FTZ R60, R2.reuse, R60 ;  /* 0x0000003c023c7220 */ /* 0x040fe20000410000 */
[----:B------:R-:W-:Y:S01]  /*ec60*/  FMUL.FTZ R61, R2, R61 ;  /* 0x0000003d023d7220 */ /* 0x000fe20000410000 */
[C---:B------:R-:W-:Y:S01]  /*ec70*/  FMUL.FTZ R62, R0.reuse, R62 ;  /* 0x0000003e003e7220 */ /* 0x040fe20000410000 */
[C---:B------:R-:W-:Y:S01]  /*ec80*/  HMMA.16816.F32.BF16 R56, R136.reuse, R102, R56 ;  /* 0x000000668838723c */ /* 0x040fe20000041838 */
[----:B------:R-:W3:Y:S01]  /*ec90*/  LDSM.16.MT88.4 R100, [R186+0x10000] ;  /* 0x01000000ba64783b */ /* 0x000ee20000004200 */
[----:B------:R-:W4:Y:S03]  /*eca0*/  MUFU.EX2 R227, R227 ;  /* 0x000000e300e37308 */ /* 0x000f260000000800 */
[----:B------:R-:W-:Y:S01]  /*ecb0*/  FMUL.FTZ R63, R0, R63 ;  /* 0x0000003f003f7220 */ /* 0x000fe20000410000 */
[C---:B------:R-:W-:Y:S01]  /*ecc0*/  FMUL.FTZ R64, R2.reuse, R64 ;  /* 0x0000004002407220 */ /* 0x040fe20000410000 */
[----:B------:R-:W-:Y:S01]  /*ecd0*/  FMUL.FTZ R65, R2, R65 ;  /* 0x0000004102417220 */ /* 0x000fe20000410000 */
[C---:B------:R-:W-:Y:S04]  /*ece0*/  FMUL.FTZ R66, R0.reuse, R66 ;  /* 0x0000004200427220 */ /* 0x040fe80000410000 */
[----:B------:R-:W-:Y:S01]  /*ecf0*/  MUFU.EX2 R222, R222 ;  /* 0x000000de00de7308 */ /* 0x000fe20000000800 */
[----:B------:R-:W-:Y:S01]  /*ed00*/  FMUL.FTZ R67, R0, R67 ;  /* 0x0000004300437220 */ /* 0x000fe20000410000 */
[C---:B-1----:R-:W-:Y:S03]  /*ed10*/  HMMA.16816.F32.BF16 R60, R136.reuse, R104, R60 ;  /* 0x00000068883c723c */ /* 0x042fe6000004183c */
[C---:B------:R-:W-:Y:S01]  /*ed20*/  FMUL.FTZ R68, R2.reuse, R68 ;  /* 0x0000004402447220 */ /* 0x040fe20000410000 */
[----:B------:R-:W-:Y:S01]  /*ed30*/  FMUL.FTZ R69, R2, R69 ;  /* 0x0000004502457220 */ /* 0x000fe20000410000 */
[C---:B------:R-:W-:Y:S01]  /*ed40*/  FMUL.FTZ R70, R0.reuse, R70 ;  /* 0x0000004600467220 */ /* 0x040fe20000410000 */
[C---:B------:R-:W-:Y:S01]  /*ed50*/  HMMA.16816.F32.BF16 R64, R136.reuse, R106, R64 ;  /* 0x0000006a8840723c */ /* 0x040fe20000041840 */
[----:B------:R-:W1:Y:S01]  /*ed60*/  LDSM.16.MT88.4 R104, [R185+0x10000] ;  /* 0x01000000b968783b */ /* 0x000e620000004200 */
[----:B------:R-:W4:Y:S03]  /*ed70*/  MUFU.EX2 R229, R229 ;  /* 0x000000e500e57308 */ /* 0x000f260000000800 */
[----:B------:R-:W-:Y:S01]  /*ed80*/  FMUL.FTZ R71, R0, R71 ;  /* 0x0000004700477220 */ /* 0x000fe20000410000 */
[C---:B------:R-:W-:Y:S01]  /*ed90*/  FMUL.FTZ R72, R2.reuse, R72 ;  /* 0x0000004802487220 */ /* 0x040fe20000410000 */
[----:B------:R-:W-:Y:S01]  /*eda0*/  FMUL.FTZ R73, R2, R73 ;  /* 0x0000004902497220 */ /* 0x000fe20000410000 */
[C---:B------:R-:W-:Y:S04]  /*edb0*/  FMUL.FTZ R74, R0.reuse, R74 ;  /* 0x0000004a004a7220 */ /* 0x040fe80000410000 */
[----:B------:R-:W-:Y:S01]  /*edc0*/  MUFU.EX2 R224, R224 ;  /* 0x000000e000e07308 */ /* 0x000fe20000000800 */
[----:B------:R-:W-:Y:S01]  /*edd0*/  FMUL.FTZ R75, R0, R75 ;  /* 0x0000004b004b7220 */ /* 0x000fe20000410000 */
[C---:B-----5:R-:W-:Y:S03]  /*ede0*/  HMMA.16816.F32.BF16 R68, R136.reuse, R108, R68 ;  /* 0x0000006c8844723c */ /* 0x060fe60000041844 */
[C---:B------:R-:W-:Y:S01]  /*edf0*/  FMUL.FTZ R76, R2.reuse, R76 ;  /* 0x0000004c024c7220 */ /* 0x040fe20000410000 */
[----:B------:R-:W-:Y:S01]  /*ee00*/  FMUL.FTZ R77, R2, R77 ;  /* 0x0000004d024d7220 */ /* 0x000fe20000410000 */
[C---:B------:R-:W-:Y:S01]  /*ee10*/  FMUL.FTZ R78, R0.reuse, R78 ;  /* 0x0000004e004e7220 */ /* 0x040fe20000410000 */
[C---:B------:R-:W-:Y:S01]  /*ee20*/  HMMA.16816.F32.BF16 R72, R136.reuse, R110, R72 ;  /* 0x0000006e8848723c */ /* 0x040fe20000041848 */
[----:B------:R-:W5:Y:S01]  /*ee30*/  LDSM.16.MT88.4 R108, [R184+0x10000] ;  /* 0x01000000b86c783b */ /* 0x000f620000004200 */
[----:B------:R-:W4:Y:S03]  /*ee40*/  MUFU.EX2 R231, R231 ;  /* 0x000000e700e77308 */ /* 0x000f260000000800 */
[----:B------:R-:W-:Y:S01]  /*ee50*/  FMUL.FTZ R79, R0, R79 ;  /* 0x0000004f004f7220 */ /* 0x000fe20000410000 */
[C---:B------:R-:W-:Y:S01]  /*ee60*/  FMUL.FTZ R80, R2.reuse, R80 ;  /* 0x0000005002507220 */ /* 0x040fe20000410000 */
[----:B------:R-:W-:Y:S01]  /*ee70*/  FMUL.FTZ R81, R2, R81 ;  /* 0x0000005102517220 */ /* 0x000fe20000410000 */
[C---:B------:R-:W-:Y:S04]  /*ee80*/  FMUL.FTZ R82, R0.reuse, R82 ;  /* 0x0000005200527220 */ /* 0x040fe80000410000 */
[----:B------:R-:W-:Y:S01]  /*ee90*/  MUFU.EX2 R226, R226 ;  /* 0x000000e200e27308 */ /* 0x000fe20000000800 */
[----:B------:R-:W-:Y:S01]  /*eea0*/  FMUL.FTZ R83, R0, R83 ;  /* 0x0000005300537220 */ /* 0x000fe20000410000 */
[C---:B---3--:R-:W-:Y:S03]  /*eeb0*/  HMMA.16816.F32.BF16 R76, R136.reuse, R100, R76 ;  /* 0x00000064884c723c */ /* 0x048fe6000004184c */
[C---:B------:R-:W-:Y:S01]  /*eec0*/  FMUL.FTZ R84, R2.reuse, R84 ;  /* 0x0000005402547220 */ /* 0x040fe20000410000 */
[----:B------:R-:W-:Y:S01]  /*eed0*/  FMUL.FTZ R85, R2, R85 ;  /* 0x0000005502557220 */ /* 0x000fe20000410000 */
[C---:B------:R-:W-:Y:S01]  /*eee0*/  FMUL.FTZ R86, R0.reuse, R86 ;  /* 0x0000005600567220 */ /* 0x040fe20000410000 */
[C---:B------:R-:W-:Y:S02]  /*eef0*/  HMMA.16816.F32.BF16 R80, R136.reuse, R102, R80 ;  /* 0x000000668850723c */ /* 0x040fe40000041850 */
[----:B------:R-:W3:Y:S03]  /*ef00*/  MUFU.EX2 R233, R233 ;  /* 0x000000e900e97308 */ /* 0x000ee60000000800 */
[----:B------:R-:W-:Y:S01]  /*ef10*/  FMUL.FTZ R87, R0, R87 ;  /* 0x0000005700577220 */ /* 0x000fe20000410000 */
[C---:B------:R-:W-:Y:S01]  /*ef20*/  FMUL.FTZ R88, R2.reuse, R88 ;  /* 0x0000005802587220 */ /* 0x040fe20000410000 */
[----:B------:R-:W-:Y:S01]  /*ef30*/  FMUL.FTZ R89, R2, R89 ;  /* 0x0000005902597220 */ /* 0x000fe20000410000 */
[C---:B------:R-:W-:Y:S04]  /*ef40*/  FMUL.FTZ R90, R0.reuse, R90 ;  /* 0x0000005a005a7220 */ /* 0x040fe80000410000 */
[----:B------:R-:W3:Y:S01]  /*ef50*/  MUFU.EX2 R228, R228 ;  /* 0x000000e400e47308 */ /* 0x000ee20000000800 */
[----:B------:R-:W-:Y:S01]  /*ef60*/  FMUL.FTZ R91, R0, R91 ;  /* 0x0000005b005b7220 */ /* 0x000fe20000410000 */
[C---:B-1----:R-:W-:Y:S03]  /*ef70*/  HMMA.16816.F32.BF16 R84, R136.reuse, R104, R84 ;  /* 0x000000688854723c */ /* 0x042fe60000041854 */
[C---:B------:R-:W-:Y:S01]  /*ef80*/  FMUL.FTZ R92, R2.reuse, R92 ;  /* 0x0000005c025c7220 */ /* 0x040fe20000410000 */
[----:B------:R-:W-:Y:S01]  /*ef90*/  FMUL.FTZ R93, R2, R93 ;  /* 0x0000005d025d7220 */ /* 0x000fe20000410000 */
[C---:B------:R-:W-:Y:S01]  /*efa0*/  FMUL.FTZ R94, R0.reuse, R94 ;  /* 0x0000005e005e7220 */ /* 0x040fe20000410000 */
[C---:B------:R-:W-:Y:S01]  /*efb0*/  HMMA.16816.F32.BF16 R88, R136.reuse, R106, R88 ;  /* 0x0000006a8858723c */ /* 0x040fe20000041858 */
[----:B------:R-:W1:Y:S01]  /*efc0*/  LDSM.16.MT88.4 R104, [R184+0xc800] ;  /* 0x00c80000b868783b */ /* 0x000e620000004200 */
[----:B------:R-:W-:Y:S03]  /*efd0*/  MUFU.EX2 R230, R230 ;  /* 0x000000e600e67308 */ /* 0x000fe60000000800 */
[----:B------:R-:W-:Y:S01]  /*efe0*/  FMUL.FTZ R95, R0, R95 ;  /* 0x0000005f005f7220 */ /* 0x000fe20000410000 */
[C---:B------:R-:W-:Y:S01]  /*eff0*/  FMUL.FTZ R96, R2.reuse, R96 ;  /* 0x0000006002607220 */ /* 0x040fe20000410000 */
[----:B------:R-:W-:Y:S01]  /*f000*/  FMUL.FTZ R97, R2, R97 ;  /* 0x0000006102617220 */ /* 0x000fe20000410000 */
[C---:B------:R-:W-:Y:S04]  /*f010*/  FMUL.FTZ R98, R0.reuse, R98 ;  /* 0x0000006200627220 */ /* 0x040fe80000410000 */
[----:B------:R-:W3:Y:S01]  /*f020*/  MUFU.EX2 R237, R237 ;  /* 0x000000ed00ed7308 */ /* 0x000ee20000000800 */
[----:B------:R-:W-:Y:S01]  /*f030*/  FMUL.FTZ R99, R0, R99 ;  /* 0x0000006300637220 */ /* 0x000fe20000410000 */
[C---:B-----5:R-:W-:Y:S03]  /*f040*/  HMMA.16816.F32.BF16 R92, R136.reuse, R108, R92 ;  /* 0x0000006c885c723c */ /* 0x060fe6000004185c */
[----:B------:R-:W-:Y:S01]  /*f050*/  F2FP.BF16.F32.PACK_AB R100, R217, R168 ;  /* 0x000000a8d964723e */ /* 0x000fe200000010ff */
[----:B------:R-:W-:Y:S01]  /*f060*/  FFMA.FTZ R169, R2, R213, R169 ;  /* 0x000000d502a97223 */ /* 0x000fe200000100a9 */
[----:B------:R-:W-:Y:S01]  /*f070*/  F2FP.BF16.F32.PACK_AB R102, R219, R170 ;  /* 0x000000aadb66723e */ /* 0x000fe200000010ff */
[----:B------:R-:W-:Y:S01]  /*f080*/  HMMA.16816.F32.BF16 R96, R136, R110, R96 ;  /* 0x0000006e8860723c */ /* 0x000fe20000041860 */
[----:B------:R-:W5:Y:S01]  /*f090*/  LDSM.16.MT88.4 R108, [R184+0xe800] ;  /* 0x00e80000b86c783b */ /* 0x000f620000004200 */
[----:B------:R-:W-:Y:S03]  /*f0a0*/  MUFU.EX2 R232, R232 ;  /* 0x000000e800e87308 */ /* 0x000fe60000000800 */
[----:B------:R-:W-:Y:S01]  /*f0b0*/  F2FP.BF16.F32.PACK_AB R101, R221, R214 ;  /* 0x000000d6dd65723e */ /* 0x000fe200000010ff */
[----:B------:R-:W-:Y:S01]  /*f0c0*/  FFMA.FTZ R171, R0, R211, R171 ;  /* 0x000000d300ab7223 */ /* 0x000fe200000100ab */
[----:B--2---:R-:W-:Y:S01]  /*f0d0*/  F2FP.BF16.F32.PACK_AB R103, R223, R216 ;  /* 0x000000d8df67723e */ /* 0x004fe200000010ff */
[----:B------:R-:W-:Y:S01]  /*f0e0*/  FADD.FTZ R166, R166, R169 ;  /* 0x000000a9a6a67221 */ /* 0x000fe20000010000 */
[----:B------:R-:W-:Y:S03]  /*f0f0*/  LDSM.16.MT88.4 R136, [R188+0xf000] ;  /* 0x00f00000bc88783b */ /* 0x000fe60000004200 */
[----:B------:R-:W2:Y:S01]  /*f100*/  MUFU.EX2 R133, R133 ;  /* 0x0000008500857308 */ /* 0x000ea20000000800 */
[----:B------:R-:W-:Y:S01]  /*f110*/  MOV R2, R3 ;  /* 0x0000000300027202 */ /* 0x000fe20000000f00 */
[----:B------:R-:W-:Y:S01]  /*f120*/  FADD.FTZ R171, R135, R171 ;  /* 0x000000ab87ab7221 */ /* 0x000fe20000010000 */
[----:B------:R-:W-:Y:S01]  /*f130*/  MOV R0, R132 ;  /* 0x0000008400007202 */ /* 0x000fe20000000f00 */
[C---:B------:R-:W-:Y:S05]  /*f140*/  HMMA.16816.F32.BF16 R4, R100.reuse, R112, R4 ;  /* 0x000000706404723c */ /* 0x040fea0000041804 */
[----:B------:R-:W-:Y:S01]  /*f150*/  FADD.FTZ R134, R134, R171 ;  /* 0x000000ab86867221 */ /* 0x000fe20000010000 */
[C---:B------:R-:W-:Y:S01]  /*f160*/  HMMA.16816.F32.BF16 R8, R100.reuse, R114, R8 ;  /* 0x000000726408723c */ /* 0x040fe20000041808 */
[----:B------:R-:W4:Y:S04]  /*f170*/  LDSM.16.MT88.4 R112, [R188+0x10800] ;  /* 0x01080000bc70783b */ /* 0x000f280000004200 */
        /* <DEDUP_REMOVED lines=23> */
[C---:B-----5:R-:W-:Y:S06]  /*f2f0*/  HMMA.16816.F32.BF16 R60, R100.reuse, R108, R60 ;  /* 0x0000006c643c723c */ /* 0x060fec000004183c */
[C---:B------:R-:W-:Y:S01]  /*f300*/  HMMA.16816.F32.BF16 R64, R100.reuse, R110, R64 ;  /* 0x0000006e6440723c */ /* 0x040fe20000041840 */
[----:B------:R-:W5:Y:S05]  /*f310*/  LDSM.16.MT88.4 R108, [R184+0x10800] ;  /* 0x01080000b86c783b */ /* 0x000f6a0000004200 */
[C---:B----4-:R-:W-:Y:S06]  /*f320*/  HMMA.16816.F32.BF16 R68, R100.reuse, R112, R68 ;  /* 0x000000706444723c */ /* 0x050fec0000041844 */
[C---:B------:R-:W-:Y:S01]  /*f330*/  HMMA.16816.F32.BF16 R72, R100.reuse, R114, R72 ;  /* 0x000000726448723c */ /* 0x040fe20000041848 */
[----:B------:R-:W4:Y:S05]  /*f340*/  LDSM.16.MT88.4 R112, [R188+0xd000] ;  /* 0x00d00000bc70783b */ /* 0x000f2a0000004200 */
[C---:B-1----:R-:W-:Y:S06]  /*f350*/  HMMA.16816.F32.BF16 R76, R100.reuse, R104, R76 ;  /* 0x00000068644c723c */ /* 0x042fec000004184c */
[C---:B------:R-:W-:Y:S05]  /*f360*/  HMMA.16816.F32.BF16 R80, R100.reuse, R106, R80 ;  /* 0x0000006a6450723c */ /* 0x040fea0000041850 */
[----:B------:R-:W-:Y:S01]  /*f370*/  F2FP.BF16.F32.PACK_AB R104, R225, R218 ;  /* 0x000000dae168723e */ /* 0x000fe200000010ff */
[C---:B------:R-:W-:Y:S05]  /*f380*/  HMMA.16816.F32.BF16 R84, R100.reuse, R116, R84 ;  /* 0x000000746454723c */ /* 0x040fea0000041854 */
[----:B------:R-:W-:Y:S01]  /*f390*/  F2FP.BF16.F32.PACK_AB R106, R227, R220 ;  /* 0x000000dce36a723e */ /* 0x000fe200000010ff */
[C---:B------:R-:W-:Y:S01]  /*f3a0*/  HMMA.16816.F32.BF16 R88, R100.reuse, R118, R88 ;  /* 0x000000766458723c */ /* 0x040fe20000041858 */
[----:B------:R-:W1:Y:S04]  /*f3b0*/  LDSM.16.MT88.4 R116, [R186+0xf000] ;  /* 0x00f00000ba74783b */ /* 0x000e680000004200 */
[----:B------:R-:W-:Y:S01]  /*f3c0*/  F2FP.BF16.F32.PACK_AB R105, R229, R222 ;  /* 0x000000dee569723e */ /* 0x000fe200000010ff */
[C---:B-----5:R-:W-:Y:S05]  /*f3d0*/  HMMA.16816.F32.BF16 R92, R100.reuse, R108, R92 ;  /* 0x0000006c645c723c */ /* 0x060fea000004185c */
[----:B------:R-:W-:Y:S01]  /*f3e0*/  F2FP.BF16.F32.PACK_AB R107, R231, R224 ;  /* 0x000000e0e76b723e */ /* 0x000fe200000010ff */
[----:B------:R-:W-:Y:S01]  /*f3f0*/  HMMA.16816.F32.BF16 R96, R100, R110, R96 ;  /* 0x0000006e6460723c */ /* 0x000fe20000041860 */
[----:B------:R-:W5:Y:S04]  /*f400*/  LDSM.16.MT88.4 R100, [R184+0xf000] ;  /* 0x00f00000b864783b */ /* 0x000f680000004200 */
[----:B------:R-:W-:Y:S01]  /*f410*/  FADD.FTZ R222, R222, R223 ;  /* 0x000000dfdede7221 */ /* 0x000fe20000010000 */
[C---:B----4-:R-:W-:Y:S03]  /*f420*/  HMMA.16816.F32.BF16 R4, R104.reuse, R112, R4 ;  /* 0x000000706804723c */ /* 0x050fe60000041804 */
[----:B------:R-:W4:Y:S02]  /*f430*/  LDSM.16.MT88.4 R108, [R188+0x11000] ;  /* 0x01100000bc6c783b */ /* 0x000f240000004200 */
[----:B------:R-:W-:Y:S01]  /*f440*/  FADD.FTZ R229, R229, R222 ;  /* 0x000000dee5e57221 */ /* 0x000fe20000010000 */
[C---:B------:R-:W-:Y:S05]  /*f450*/  HMMA.16816.F32.BF16 R8, R104.reuse, R114, R8 ;  /* 0x000000726808723c */ /* 0x040fea0000041808 */
[----:B------:R-:W4:Y:S01]  /*f460*/  LDSM.16.MT88.4 R112, [R186+0x11000] ;  /* 0x01100000ba70783b */ /* 0x000f220000004200 */
        /* <DEDUP_REMOVED lines=9> */
[C---:B------:R-:W-:Y:S06]  /*f500*/  HMMA.16816.F32.BF16 R32, R104.reuse, R130, R32 ;  /* 0x000000826820723c */ /* 0x040fec0000041820 */
[C---:B------:R-:W-:Y:S06]  /*f510*/  HMMA.16816.F32.BF16 R36, R104.reuse, R136, R36 ;  /* 0x000000886824723c */ /* 0x040fec0000041824 */
[C---:B------:R-:W-:Y:S05]  /*f520*/  HMMA.16816.F32.BF16 R40, R104.reuse, R138, R40 ;  /* 0x0000008a6828723c */ /* 0x040fea0000041828 */
[----:B---3--:R-:W-:Y:S01]  /*f530*/  F2FP.BF16.F32.PACK_AB R136, R233, R226 ;  /* 0x000000e2e988723e */ /* 0x008fe200000010ff */
[C---:B-1----:R-:W-:Y:S05]  /*f540*/  HMMA.16816.F32.BF16 R44, R104.reuse, R116, R44 ;  /* 0x00000074682c723c */ /* 0x042fea000004182c */
[----:B------:R-:W-:Y:S01]  /*f550*/  F2FP.BF16.F32.PACK_AB R138, R235, R228 ;  /* 0x000000e4eb8a723e */ /* 0x000fe200000010ff */
[C---:B------:R-:W-:Y:S01]  /*f560*/  HMMA.16816.F32.BF16 R48, R104.reuse, R118, R48 ;  /* 0x000000766830723c */ /* 0x040fe20000041830 */
[----:B------:R-:W1:Y:S04]  /*f570*/  LDSM.16.MT88.4 R116, [R185+0x11000] ;  /* 0x01100000b974783b */ /* 0x000e680000004200 */
[----:B------:R-:W-:Y:S01]  /*f580*/  F2FP.BF16.F32.PACK_AB R137, R237, R230 ;  /* 0x000000e6ed89723e */ /* 0x000fe200000010ff */
[C---:B------:R-:W-:Y:S05]  /*f590*/  HMMA.16816.F32.BF16 R52, R104.reuse, R140, R52 ;  /* 0x0000008c6834723c */ /* 0x040fea0000041834 */
[----:B--2---:R-:W-:Y:S01]  /*f5a0*/  F2FP.BF16.F32.PACK_AB R139, R133, R232 ;  /* 0x000000e8858b723e */ /* 0x004fe200000010ff */
[C---:B------:R-:W-:Y:S01]  /*f5b0*/  HMMA.16816.F32.BF16 R56, R104.reuse, R142, R56 ;  /* 0x0000008e6838723c */ /* 0x040fe20000041838 */
[----:B------:R-:W-:Y:S04]  /*f5c0*/  LDSM.16.MT88.4 R140, [R184+0xd800] ;  /* 0x00d80000b88c783b */ /* 0x000fe80000004200 */
[----:B------:R-:W-:Y:S01]  /*f5d0*/  FADD.FTZ R230, R230, R231 ;  /* 0x000000e7e6e67221 */ /* 0x000fe20000010000 */
[C---:B-----5:R-:W-:Y:S05]  /*f5e0*/  HMMA.16816.F32.BF16 R60, R104.reuse, R100, R60 ;  /* 0x00000064683c723c */ /* 0x060fea000004183c */
[----:B------:R-:W-:Y:S01]  /*f5f0*/  FADD.FTZ R237, R237, R230 ;  /* 0x000000e6eded7221 */ /* 0x000fe20000010000 */
[C---:B------:R-:W-:Y:S01]  /*f600*/  HMMA.16816.F32.BF16 R64, R104.reuse, R102, R64 ;  /* 0x000000666840723c */ /* 0x040fe20000041840 */
[----:B------:R-:W2:Y:S04]  /*f610*/  LDSM.16.MT88.4 R100, [R186+0xd800] ;  /* 0x00d80000ba64783b */ /* 0x000ea80000004200 */
[----:B------:R-:W-:Y:S01]  /*f620*/  FADD.FTZ R232, R232, R237 ;  /* 0x000000ede8e87221 */ /* 0x000fe20000010000 */
[C---:B----4-:R-:W-:Y:S05]  /*f630*/  HMMA.16816.F32.BF16 R68, R104.reuse, R108, R68 ;  /* 0x0000006c6844723c */ /* 0x050fea0000041844 */
[----:B------:R-:W-:Y:S01]  /*f640*/  FADD.FTZ R211, R133, R232 ;  /* 0x000000e885d37221 */ /* 0x000fe20000010000 */
[C---:B------:R-:W-:Y:S01]  /*f650*/  HMMA.16816.F32.BF16 R72, R104.reuse, R110, R72 ;  /* 0x0000006e6848723c */ /* 0x040fe20000041848 */
[----:B------:R-:W3:Y:S05]  /*f660*/  LDSM.16.MT88.4 R108, [R185+0xd800] ;  /* 0x00d80000b96c783b */ /* 0x000eea0000004200 */
[C---:B------:R-:W-:Y:S06]  /*f670*/  HMMA.16816.F32.BF16 R76, R104.reuse, R112, R76 ;  /* 0x00000070684c723c */ /* 0x040fec000004184c */
[C---:B------:R-:W-:Y:S06]  /*f680*/  HMMA.16816.F32.BF16 R80, R104.reuse, R114, R80 ;  /* 0x000000726850723c */ /* 0x040fec0000041850 */
[C---:B-1----:R-:W-:Y:S06]  /*f690*/  HMMA.16816.F32.BF16 R84, R104.reuse, R116, R84 ;  /* 0x000000746854723c */ /* 0x042fec0000041854 */
[C---:B------:R-:W-:Y:S06]  /*f6a0*/  HMMA.16816.F32.BF16 R88, R104.reuse, R118, R88 ;  /* 0x000000766858723c */ /* 0x040fec0000041858 */
[C---:B------:R-:W-:Y:S06]  /*f6b0*/  HMMA.16816.F32.BF16 R92, R104.reuse, R120, R92 ;  /* 0x00000078685c723c */ /* 0x040fec000004185c */
[----:B------:R-:W-:Y:S06]  /*f6c0*/  HMMA.16816.F32.BF16 R96, R104, R122, R96 ;  /* 0x0000007a6860723c */ /* 0x000fec0000041860 */
[C---:B------:R-:W-:Y:S01]  /*f6d0*/  HMMA.16816.F32.BF16 R128, R136.reuse, R124, R4 ;  /* 0x0000007c8880723c */ /* 0x040fe20000041804 */
[----:B------:R-:W1:Y:S05]  /*f6e0*/  LDSM.16.MT88.4 R4, [R186+0x11800] ;  /* 0x01180000ba04783b */ /* 0x000e6a0000004200 */
[C---:B------:R-:W-:Y:S03]  /*f6f0*/  HMMA.16816.F32.BF16 R124, R136.reuse, R126, R8 ;  /* 0x0000007e887c723c */ /* 0x040fe60000041808 */
[----:B------:R-:W4:Y:S03]  /*f700*/  LDSM.16.MT88.4 R8, [R185+0x11800] ;  /* 0x01180000b908783b */ /* 0x000f260000004200 */
[C---:B--2---:R-:W-:Y:S05]  /*f710*/  HMMA.16816.F32.BF16 R120, R136.reuse, R100, R12 ;  /* 0x000000648878723c */ /* 0x044fea000004180c */
[----:B------:R-:W2:Y:S01]  /*f720*/  LDSM.16.MT88.4 R12, [R184+0x11800] ;  /* 0x01180000b80c783b */ /* 0x000ea20000004200 */
[C---:B------:R-:W-:Y:S06]  /*f730*/  HMMA.16816.F32.BF16 R116, R136.reuse, R102, R16 ;  /* 0x000000668874723c */ /* 0x040fec0000041810 */
[C---:B---3--:R-:W-:Y:S05]  /*f740*/  HMMA.16816.F32.BF16 R112, R136.reuse, R108, R20 ;  /* 0x0000006c8870723c */ /* 0x048fea0000041814 */
        /* <DEDUP_REMOVED lines=27> */
[C---:B-1----:R-:W-:Y:S06]  /*f900*/  HMMA.16816.F32.BF16 R76, R136.reuse, R4, R76 ;  /* 0x00000004884c723c */ /* 0x042fec000004184c */
[C---:B------:R-:W-:Y:S06]  /*f910*/  HMMA.16816.F32.BF16 R80, R136.reuse, R6, R80 ;  /* 0x000000068850723c */ /* 0x040fec0000041850 */
[C---:B----4-:R-:W-:Y:S06]  /*f920*/  HMMA.16816.F32.BF16 R84, R136.reuse, R8, R84 ;  /* 0x000000088854723c */ /* 0x050fec0000041854 */
[C---:B------:R-:W-:Y:S06]  /*f930*/  HMMA.16816.F32.BF16 R88, R136.reuse, R10, R88 ;  /* 0x0000000a8858723c */ /* 0x040fec0000041858 */
[C---:B--2---:R-:W-:Y:S06]  /*f940*/  HMMA.16816.F32.BF16 R92, R136.reuse, R12, R92 ;  /* 0x0000000c885c723c */ /* 0x044fec000004185c */
[----:B------:R-:W-:Y:S01]  /*f950*/  HMMA.16816.F32.BF16 R96, R136, R14, R96 ;  /* 0x0000000e8860723c */ /* 0x000fe20000041860 */
[----:B------:R-:W-:Y:S11]  /*f960*/  @!UPT UIADD3 URZ, URZ, URZ, URZ ;  /* 0x0000003f3f3ff290 */ /* 0x000ff6000fffe03f */
[----:B------:R-:W-:Y:S01]  /*f970*/  @!UPT UIADD3 URZ, URZ, URZ, URZ ;  /* 0x0000003f3f3ff290 */ /* 0x000fe2000fffe03f */
[----:B------:R-:W-:Y:S11]  /*f980*/  @P0 BRA `(.L_x_2150) ;  /* 0xffffffc0002c0947 */ /* 0x000ff6000383ffff */
.L_x_2146:
[----:B------:R-:W1:Y:S01]  /*f990*/  SHFL.BFLY PT, R0, R211, 0x2, 0x1f ;  /* 0x0c401f00d3007f89 */ /* 0x000e6200000e0000 */
[----:B------:R-:W2:Y:S01]  /*f9a0*/  S2UR UR4, SR_CgaCtaId ;  /* 0x00000000000479c3 */ /* 0x000ea20000008800 */
[----:B------:R-:W-:Y:S01]  /*f9b0*/  MOV R5, 0x3f800000 ;  /* 0x3f80000000057802 */ /* 0x000fe20000000f00 */
[----:B------:R-:W-:Y:S01]  /*f9c0*/  UMOV UR6, 0x400 ;  /* 0x0000040000067882 */ /* 0x000fe20000000000 */
[----:B------:R-:W3:Y:S01]  /*f9d0*/  SHFL.BFLY PT, R2, R213, 0x2, 0x1f ;  /* 0x0c401f00d5027f89 */ /* 0x000ee200000e0000 */
[----:B------:R-:W-:Y:S01]  /*f9e0*/  MOV R6, 0x3f800000 ;  /* 0x3f80000000067802 */ /* 0x000fe20000000f00 */
[----:B------:R-:W-:Y:S01]  /*f9f0*/  UISETP.NE.AND UP0, UPT, UR11, -0x1, UPT ;  /* 0xffffffff0b00788c */ /* 0x000fe2000bf05270 */
[----:B-1----:R-:W-:Y:S01]  /*fa00*/  FADD.FTZ R7, R0, R211 ;  /* 0x000000d300077221 */ /* 0x002fe20000010000 */
[----:B--2---:R-:W-:Y:S01]  /*fa10*/  ULEA UR4, UR4, UR6, 0x18 ;  /* 0x0000000604047291 */ /* 0x004fe2000f8ec03f */
[----:B------:R-:W1:Y:S01]  /*fa20*/  S2R R0, SR_TID.X ;  /* 0x0000000000007919 */ /* 0x000e620000002100 */
[----:B---3--:R-:W-:-:S07]  /*fa30*/  FADD.FTZ R9, R2, R213 ;  /* 0x000000d502097221 */ /* 0x008fce0000010000 */
[----:B------:R-:W-:Y:S01]  /*fa40*/  @UP0 ULDC.64 UR6, c[0x0][0x298] ;  /* 0x0000a60000060ab9 */ /* 0x000fe20000000a00 */
[----:B------:R-:W2:Y:S01]  /*fa50*/  SHFL.BFLY PT, R2, R7, 0x1, 0x1f ;  /* 0x0c201f0007027f89 */ /* 0x000ea200000e0000 */
[----:B------:R-:W-:-:S03]  /*fa60*/  @UP0 UIMAD.WIDE.U32 UR14, UR11, UR6, URZ ;  /* 0x000000060b0e02a5 */ /* 0x000fc6000f8e003f */
[----:B------:R-:W3:Y:S01]  /*fa70*/  SHFL.BFLY PT, R4, R9, 0x1, 0x1f ;  /* 0x0c201f0009047f89 */ /* 0x000ee200000e0000 */
[----:B------:R-:W-:-:S03]  /*fa80*/  @UP0 UIMAD UR8, UR11, UR7, UR15 ;  /* 0x000000070b0802a4 */ /* 0x000fc6000f8e020f */
[----:B------:R-:W-:Y:S01]  /*fa90*/  @UP0 UMOV UR10, UR14 ;  /* 0x0000000e000a0c82 */ /* 0x000fe20008000000 */
        /* <DEDUP_REMOVED lines=197> */
[----:B------:R-:W1:Y:S01]  /*106f0*/  @P3 LDC R12, c[0x0][0x2e8] ;  /* 0x0000ba00ff0c3b82 */ /* 0x000e620000000800 */
[----:B------:R-:W-:Y:S01]  /*10700*/  F2FP.BF16.F32.PACK_AB R80, R81, R80 ;  /* 0x000000505150723e */ /* 0x000fe200000010ff */
[----:B------:R-:W-:Y:S01]  /*10710*/  STS [R19+0x2000], R56 ;  /* 0x0020003813007388 */ /* 0x000fe20000000800 */
[----:B------:R-:W-:Y:S01]  /*10720*/  F2FP.BF16.F32.PACK_AB R82, R83, R82 ;  /* 0x000000525352723e */ /* 0x000fe200000010ff */
[----:B------:R-:W2:Y:S01]  /*10730*/  @P3 MUFU.LG2 R2, R2 ;  /* 0x0000000200023308 */ /* 0x000ea20000000c00 */
[----:B------:R-:W-:Y:S01]  /*10740*/  F2FP.BF16.F32.PACK_AB R84, R85, R84 ;  /* 0x000000545554723e */ /* 0x000fe200000010ff */
[----:B------:R-:W-:Y:S01]  /*10750*/  STS [R19+0x2400], R58 ;  /* 0x0024003a13007388 */ /* 0x000fe20000000800 */
[----:B------:R-:W-:Y:S01]  /*10760*/  F2FP.BF16.F32.PACK_AB R86, R87, R86 ;  /* 0x000000565756723e */ /* 0x000fe200000010ff */
[----:B------:R-:W-:Y:S01]  /*10770*/  FMUL.FTZ R96, R5, R96 ;  /* 0x0000006005607220 */ /* 0x000fe20000410000 */
[----:B------:R-:W-:Y:S01]  /*10780*/  F2FP.BF16.F32.PACK_AB R88, R89, R88 ;  /* 0x000000585958723e */ /* 0x000fe200000010ff */
[----:B------:R-:W-:Y:S01]  /*10790*/  STS [R21+0x2000], R60 ;  /* 0x0020003c15007388 */ /* 0x000fe20000000800 */
[----:B------:R-:W-:Y:S01]  /*107a0*/  F2FP.BF16.F32.PACK_AB R90, R91, R90 ;  /* 0x0000005a5b5a723e */ /* 0x000fe200000010ff */
[----:B------:R-:W-:Y:S01]  /*107b0*/  FMUL.FTZ R5, R5, R97 ;  /* 0x0000006105057220 */ /* 0x000fe20000410000 */
[----:B------:R-:W-:Y:S01]  /*107c0*/  F2FP.BF16.F32.PACK_AB R92, R93, R92 ;  /* 0x0000005c5d5c723e */ /* 0x000fe200000010ff */
[----:B------:R-:W-:Y:S01]  /*107d0*/  STS [R21+0x2400], R62 ;  /* 0x0024003e15007388 */ /* 0x000fe20000000800 */
[----:B------:R-:W-:Y:S01]  /*107e0*/  F2FP.BF16.F32.PACK_AB R94, R95, R94 ;  /* 0x0000005e5f5e723e */ /* 0x000fe200000010ff */
[----:B------:R-:W-:Y:S01]  /*107f0*/  ULDC.U8 UR4, c[0x0][0x3d8] ;  /* 0x0000f60000047ab9 */ /* 0x000fe20000000000 */
[----:B------:R-:W-:Y:S01]  /*10800*/  F2FP.BF16.F32.PACK_AB R6, R99, R6 ;  /* 0x000000066306723e */ /* 0x000fe200000010ff */
[----:B------:R-:W-:Y:S01]  /*10810*/  STS [R23+0x2000], R64 ;  /* 0x0020004017007388 */ /* 0x000fe20000000800 */
[----:B------:R-:W-:-:S02]  /*10820*/  PLOP3.LUT P0, PT, PT, PT, UP0, 0x80, 0x0 ;  /* 0x000000000000781c */ /* 0x000fc40003f0f008 */
        /* <DEDUP_REMOVED lines=9> */
[----:B------:R-:W-:Y:S04]  /*108c0*/  STS [R15+0x4400], R78 ;  /* 0x0044004e0f007388 */ /* 0x000fe80000000800 */
[----:B------:R-:W-:Y:S04]  /*108d0*/  STS [R9+0x4000], R80 ;  /* 0x0040005009007388 */ /* 0x000fe80000000800 */
[----:B------:R4:W-:Y:S01]  /*108e0*/  STS [R9+0x4400], R82 ;  /* 0x0044005209007388 */ /* 0x0009e20000000800 */
[----:B--2---:R-:W2:Y:S03]  /*108f0*/  @P4 LDC R11, c[0x0][0x2e8] ;  /* 0x0000ba00ff0b4b82 */ /* 0x004ea60000000800 */
[----:B------:R-:W-:Y:S04]  /*10900*/  STS [R17+0x4000], R84 ;  /* 0x0040005411007388 */ /* 0x000fe80000000800 */
[----:B------:R-:W-:Y:S01]  /*10910*/  STS [R17+0x4400], R86 ;  /* 0x0044005611007388 */ /* 0x000fe20000000800 */
[----:B---3--:R-:W-:-:S03]  /*10920*/  @P4 FMUL.FTZ R13, R4, 0.69314718246459960938 ;  /* 0x3f317218040d4820 */ /* 0x008fc60000410000 */
[----:B------:R-:W-:Y:S04]  /*10930*/  STS [R19+0x4000], R88 ;  /* 0x0040005813007388 */ /* 0x000fe80000000800 */
[----:B------:R-:W-:Y:S04]  /*10940*/  STS [R19+0x4400], R90 ;  /* 0x0044005a13007388 */ /* 0x000fe80000000800 */
[----:B------:R-:W-:Y:S04]  /*10950*/  STS [R21+0x4000], R92 ;  /* 0x0040005c15007388 */ /* 0x000fe80000000800 */
[----:B------:R-:W-:Y:S01]  /*10960*/  STS [R21+0x4400], R94 ;  /* 0x0044005e15007388 */ /* 0x000fe20000000800 */
[----:B----4-:R-:W-:-:S03]  /*10970*/  MOV R9, 0x7f800000 ;  /* 0x7f80000000097802 */ /* 0x010fc60000000f00 */
[----:B------:R-:W-:Y:S04]  /*10980*/  STS [R23+0x4400], R6 ;  /* 0x0044000617007388 */ /* 0x000fe80000000800 */
[----:B------:R3:W-:Y:S02]  /*10990*/  STS [R23+0x4000], R5 ;  /* 0x0040000517007388 */ /* 0x0007e40000000800 */
[----:B---3--:R-:W-:Y:S01]  /*109a0*/  MOV R5, 0x7f800000 ;  /* 0x7f80000000057802 */ /* 0x008fe20000000f00 */
[----:B-12---:R-:W-:Y:S06]  /*109b0*/  @P0 BRA `(.L_x_2151) ;  /* 0x0000000000200947 */ /* 0x006fec0003800000 */
[----:B------:R-:W1:Y:S01]  /*109c0*/  S2UR UR8, SR_CTAID.Y ;  /* 0x00000000000879c3 */ /* 0x000e620000002600 */
[----:B------:R-:W-:Y:S01]  /*109d0*/  ULDC.64 UR6, c[0x0][0x290] ;  /* 0x0000a40000067ab9 */ /* 0x000fe20000000a00 */
[----:B-1----:R-:W-:Y:S02]  /*109e0*/  USHF.R.S32.HI UR4, URZ, 0x1f, UR8 ;  /* 0x0000001f3f047899 */ /* 0x002fe40008011408 */
[----:B------:R-:W-:Y:S02]  /*109f0*/  UIMAD.WIDE.U32 UR14, UR8, UR6, URZ ;  /* 0x00000006080e72a5 */ /* 0x000fe4000f8e003f */
[----:B------:R-:W-:-:S04]  /*10a00*/  UIMAD UR4, UR4, UR6, URZ ;  /* 0x00000006040472a4 */ /* 0x000fc8000f8e023f */
[----:B------:R-:W-:Y:S01]  /*10a10*/  UIMAD UR4, UR8, UR7, UR4 ;  /* 0x00000007080472a4 */ /* 0x000fe2000f8e0204 */
[----:B------:R-:W-:-:S03]  /*10a20*/  UMOV UR10, UR14 ;  /* 0x0000000e000a7c82 */ /* 0x000fc60008000000 */
[----:B------:R-:W-:-:S12]  /*10a30*/  UIADD3 UR8, UR15, UR4, URZ ;  /* 0x000000040f087290 */ /* 0x000fd8000fffe03f */
.L_x_2151:
[----:B------:R-:W-:Y:S01]  /*10a40*/  @P4 FFMA.FTZ R5, R132, R11, R13 ;  /* 0x0000000b84054223 */ /* 0x000fe2000001000d */
[----:B------:R-:W-:Y:S01]  /*10a50*/  @P3 FFMA.FTZ R9, R3, R12, R2 ;  /* 0x0000000c03093223 */ /* 0x000fe20000010002 */
[----:B------:R-:W-:Y:S06]  /*10a60*/  @!P1 BRA `(.L_x_2152) ;  /* 0x00000000001c9947 */ /* 0x000fec0003800000 */
[----:B------:R-:W1:Y:S01]  /*10a70*/  S2UR UR7, SR_CTAID.Y ;  /* 0x00000000000779c3 */ /* 0x000e620000002600 */
[----:B------:R-:W-:-:S07]  /*10a80*/  ULDC UR6, c[0x0][0x2c4] ;  /* 0x0000b10000067ab9 */ /* 0x000fce0000000800 */
[----:B------:R-:W2:Y:S01]  /*10a90*/  S2UR UR4, SR_CTAID.Z ;  /* 0x00000000000479c3 */ /* 0x000ea20000002700 */
[----:B-1----:R-:W-:-:S03]  /*10aa0*/  @!UP0 UIMAD UR11, UR7, UR6, URZ ;  /* 0x00000006070b82a4 */ /* 0x002fc6000f8e023f */
[----:B------:R-:W-:Y:S02]  /*10ab0*/  ULDC UR6, c[0x0][0x2e4] ;  /* 0x0000b90000067ab9 */ /* 0x000fe40000000800 */
[----:B--2---:R-:W-:Y:S01]  /*10ac0*/  UIMAD UR11, UR4, UR6, UR11 ;  /* 0x00000006040b72a4 */ /* 0x004fe2000f8e020b */
[----:B------:R-:W-:Y:S05]  /*10ad0*/  BRA `(.L_x_2153) ;  /* 0x0000000000187947 */ /* 0x000fea0003800000 */
.L_x_2152:
[----:B------:R-:W-:Y:S01]  /*10ae0*/  S2UR UR4, SR_CTAID.Z ;  /* 0x00000000000479c3 */ /* 0x000fe20000002700 */
[----:B------:R-:W-:Y:S01]  /*10af0*/  ULDC UR6, c[0x0][0x270] ;  /* 0x00009c0000067ab9 */ /* 0x000fe20000000800 */
[----:B------:R-:W-:-:S06]  /*10b00*/  ULDC UR11, c[0x0][0x2c4] ;  /* 0x0000b100000b7ab9 */ /* 0x000fcc0000000800 */
[----:B------:R-:W1:Y:S02]  /*10b10*/  S2UR UR7, SR_CTAID.Y ;  /* 0x00000000000779c3 */ /* 0x000e640000002600 */
[----:B-1----:R-:W-:-:S04]  /*10b20*/  UIMAD UR6, UR7, UR6, UR4 ;  /* 0x00000006070672a4 */ /* 0x002fc8000f8e0204 */
[----:B------:R-:W-:Y:S02]  /*10b30*/  UIMAD UR11, UR6, UR11, URZ ;  /* 0x0000000b060b72a4 */ /* 0x000fe4000f8e023f */
.L_x_2153:
[----:B------:R-:W1:Y:S01]  /*10b40*/  S2R R17, SR_TID.X ;  /* 0x0000000000117919 */ /* 0x000e620000002100 */
[----:B------:R-:W-:Y:S01]  /*10b50*/  LOP3.LUT R3, R10, 0xffffffe0, RZ, 0xc0, !PT ;  /* 0xffffffe00a037812 */ /* 0x000fe200078ec0ff */
[----:B------:R-:W-:Y:S01]  /*10b60*/  BSSY B0, `(.L_x_2154) ;  /* 0x000001e000007945 */ /* 0x000fe20003800000 */
[----:B------:R-:W-:Y:S01]  /*10b70*/  SHF.R.S32.HI R11, RZ, 0x1f, R8 ;  /* 0x0000001fff0b7819 */ /* 0x000fe20000011408 */
[----:B------:R-:W-:Y:S02]  /*10b80*/  BAR.SYNC.DEFER_BLOCKING 0x0 ;  /* 0x0000000000007b1d */ /* 0x000fe40000010000 */
[----:B------:R-:W-:Y:S01]  /*10b90*/  IMAD.IADD R3, R0, 0x1, -R3 ;  /* 0x0000000100037824 */ /* 0x000fe200078e0a03 */
[----:B------:R-:W-:-:S04]  /*10ba0*/  LEA.HI R4, R11, R8, RZ, 0x2 ;  /* 0x000000080b047211 */ /* 0x000fc800078f10ff */
[----:B------:R-:W-:Y:S02]  /*10bb0*/  LOP3.LUT P0, RZ, R3, 0x3, RZ, 0xc0, !PT ;  /* 0x0000000303ff7812 */ /* 0x000fe4000780c0ff */
[----:B------:R-:W-:-:S05]  /*10bc0*/  LOP3.LUT R3, R4, 0xffffffc, RZ, 0xc0, !PT ;  /* 0x0ffffffc04037812 */ /* 0x000fca00078ec0ff */
[----:B------:R-:W-:Y:S01]  /*10bd0*/  IMAD.IADD R3, R8, 0x1, -R3 ;  /* 0x0000000108037824 */ /* 0x000fe200078e0a03 */
[----:B-1----:R-:W-:-:S04]  /*10be0*/  SHF.R.S32.HI R6, RZ, 0x1f, R17 ;  /* 0x0000001fff067819 */ /* 0x002fc80000011411 */
[----:B------:R-:W-:-:S04]  /*10bf0*/  LEA.HI R2, R6, R17, RZ, 0x5 ;  /* 0x0000001106027211 */ /* 0x000fc800078f28ff */
[----:B------:R-:W-:-:S05]  /*10c00*/  LOP3.LUT R2, R2, 0xffffffe0, RZ, 0xc0, !PT ;  /* 0xffffffe002027812 */ /* 0x000fca00078ec0ff */
[----:B------:R-:W-:-:S05]  /*10c10*/  IMAD.IADD R2, R17, 0x1, -R2 ;  /* 0x0000000111027824 */ /* 0x000fca00078e0a02 */
[----:B------:R-:W-:-:S04]  /*10c20*/  SHF.R.S32.HI R11, RZ, 0x1f, R2 ;  /* 0x0000001fff0b7819 */ /* 0x000fc80000011402 */
[----:B------:R-:W-:-:S04]  /*10c30*/  LEA.HI R11, R11, R2, RZ, 0x2 ;  /* 0x000000020b0b7211 */ /* 0x000fc800078f10ff */
[----:B------:R-:W-:-:S05]  /*10c40*/  SHF.R.S32.HI R4, RZ, 0x2, R11 ;  /* 0x00000002ff047819 */ /* 0x000fca000001140b */
[----:B------:R-:W-:Y:S01]  /*10c50*/  IMAD R4, R3, 0x10, R4 ;  /* 0x0000001003047824 */ /* 0x000fe200078e0204 */
[----:B------:R-:W-:Y:S06]  /*10c60*/  @P0 BRA `(.L_x_2155) ;  /* 0x0000000000340947 */ /* 0x000fec0003800000 */
[----:B------:R-:W1:Y:S01]  /*10c70*/  S2UR UR6, SR_CTAID.X ;  /* 0x00000000000679c3 */ /* 0x000e620000002500 */
[C---:B------:R-:W-:Y:S01]  /*10c80*/  VIADD R3, R4.reuse, 0x8 ;  /* 0x0000000804037836 */ /* 0x040fe20000000000 */
[----:B------:R-:W-:-:S04]  /*10c90*/  ISETP.GE.AND P2, PT, R4, UR5, PT ;  /* 0x0000000504007c0c */ /* 0x000fc8000bf46270 */
[----:B------:R-:W-:Y:S01]  /*10ca0*/  ISETP.GE.AND P1, PT, R3, UR5, PT ;  /* 0x0000000503007c0c */ /* 0x000fe2000bf26270 */
[----:B-1----:R-:W-:-:S04]  /*10cb0*/  ULEA UR6, UR6, UR11, 0x6 ;  /* 0x0000000b06067291 */ /* 0x002fc8000f8e303f */
[----:B------:R-:W-:Y:S02]  /*10cc0*/  USHF.R.S32.HI UR9, URZ, 0x1f, UR6 ;  /* 0x0000001f3f097899 */ /* 0x000fe40008011406 */
[----:B------:R-:W-:Y:S01]  /*10cd0*/  IADD3 R2, P0, R4, UR6, RZ ;  /* 0x0000000604027c10 */ /* 0x000fe2000ff1e0ff */
[----:B------:R-:W-:-:S03]  /*10ce0*/  ULDC.64 UR6, c[0x0][0x2b0] ;  /* 0x0000ac0000067ab9 */ /* 0x000fc60000000a00 */
[----:B------:R-:W-:Y:S02]  /*10cf0*/  LEA.HI.X.SX32 R3, R4, UR9, 0x1, P0 ;  /* 0x0000000904037c11 */ /* 0x000fe400080f0eff */
[----:B------:R-:W-:-:S04]  /*10d00*/  LEA R10, P0, R2, UR6, 0x2 ;  /* 0x00000006020a7c11 */ /* 0x000fc8000f8010ff */
[----:B------:R-:W-:-:S05]  /*10d10*/  LEA.HI.X R11, R2, UR7, R3, 0x2, P0 ;  /* 0x00000007020b7c11 */ /* 0x000fca00080f1403 */
[----:B------:R1:W-:Y:S04]  /*10d20*/  @!P2 STG.E desc[UR24][R10.64], R5 ;  /* 0x000000050a00a986 */ /* 0x0003e8000c101918 */
[----:B------:R1:W-:Y:S02]  /*10d30*/  @!P1 STG.E desc[UR24][R10.64+0x20], R9 ;  /* 0x000020090a009986 */ /* 0x0003e4000c101918 */
.L_x_2155:
[----:B------:R-:W-:Y:S05]  /*10d40*/  BSYNC B0 ;  /* 0x0000000000007941 */ /* 0x000fea0003800000 */
.L_x_2154:
[----:B------:R-:W2:Y:S01]  /*10d50*/  S2UR UR7, SR_CTAID.X ;  /* 0x00000000000779c3 */ /* 0x000ea20000002500 */
[----:B------:R-:W-:Y:S01]  /*10d60*/  LEA.HI R0, R7, R0, RZ, 0x3 ;  /* 0x0000000007007211 */ /* 0x000fe200078f18ff */
[----:B------:R3:W4:Y:S01]  /*10d70*/  LDS.128 R12, [R199+0x1800] ;  /* 0x00180000c70c7984 */ /* 0x0007220000000c00 */
[----:B------:R-:W-:Y:S01]  /*10d80*/  SHF.R.S32.HI R201, RZ, 0x1f, R200 ;  /* 0x0000001fffc97819 */ /* 0x000fe200000114c8 */
[----:B------:R-:W-:Y:S01]  /*10d90*/  BSSY B0, `(.L_x_2156) ;  /* 0x000002f000007945 */ /* 0x000fe20003800000 */
[----:B------:R-:W-:Y:S01]  /*10da0*/  SHF.R.S32.HI R0, RZ, 0x3, R0 ;  /* 0x00000003ff007819 */ /* 0x000fe20000011400 */
[----:B-1----:R3:W1:Y:S01]  /*10db0*/  LDS.128 R8, [R199+0x3800] ;  /* 0x00380000c7087984 */ /* 0x0026620000000c00 */
[----:B------:R-:W-:Y:S01]  /*10dc0*/  LEA.HI R6, R6, R17, RZ, 0x3 ;  /* 0x0000001106067211 */ /* 0x000fe200078f18ff */
[----:B------:R-:W5:Y:S02]  /*10dd0*/  LDC.64 R4, c[0x0][0x298] ;  /* 0x0000a600ff047b82 */ /* 0x000f640000000a00 */
[C---:B------:R-:W-:Y:S01]  /*10de0*/  VIADD R16, R0.reuse, 0x20 ;  /* 0x0000002000107836 */ /* 0x040fe20000000000 */
[----:B------:R3:W1:Y:S01]  /*10df0*/  LDS.128 R24, [R199] ;  /* 0x00000000c7187984 */ /* 0x0006620000000c00 */
[----:B------:R-:W-:-:S03]  /*10e00*/  VIADD R7, R0, 0x10 ;  /* 0x0000001000077836 */ /* 0x000fc60000000000 */
[----:B------:R-:W-:Y:S01]  /*10e10*/  ISETP.GE.AND P1, PT, R16, UR5, PT ;  /* 0x0000000510007c0c */ /* 0x000fe2000bf26270 */
[----:B------:R-:W3:Y:S01]  /*10e20*/  LDC.64 R2, c[0x0][0x2a0] ;  /* 0x0000a800ff027b82 */ /* 0x000ee20000000a00 */
[----:B------:R-:W-:Y:S01]  /*10e30*/  ISETP.GE.AND P2, PT, R7, UR5, PT ;  /* 0x0000000507007c0c */ /* 0x000fe2000bf46270 */
[----:B------:R-:W-:Y:S01]  /*10e40*/  VIADD R7, R0, 0x30 ;  /* 0x0000003000077836 */ /* 0x000fe20000000000 */
[----:B--2---:R-:W-:-:S04]  /*10e50*/  USHF.L.U32 UR7, UR7, 0x6, URZ ;  /* 0x0000000607077899 */ /* 0x004fc8000800063f */
[----:B------:R-:W-:Y:S02]  /*10e60*/  USHF.R.S32.HI UR6, URZ, 0x1f, UR7 ;  /* 0x0000001f3f067899 */ /* 0x000fe40008011407 */
[----:B-----5:R-:W-:-:S04]  /*10e70*/  IMAD.WIDE.U32 R20, R4, UR7, R200 ;  /* 0x0000000704147c25 */ /* 0x020fc8000f8e00c8 */
[----:B------:R-:W-:Y:S01]  /*10e80*/  IMAD R18, R4, UR6, RZ ;  /* 0x0000000604127c24 */ /* 0x000fe2000f8e02ff */
[----:B------:R-:W-:Y:S01]  /*10e90*/  USHF.R.S32.HI UR6, URZ, 0x1f, UR4 ;  /* 0x0000001f3f067899 */ /* 0x000fe20008011404 */
[----:B------:R-:W-:Y:S02]  /*10ea0*/  IADD3 R28, P0, R20, UR10, RZ ;  /* 0x0000000a141c7c10 */ /* 0x000fe4000ff1e0ff */
[----:B------:R-:W-:Y:S01]  /*10eb0*/  IMAD R17, R5, UR7, R18 ;  /* 0x0000000705117c24 */ /* 0x000fe2000f8e0212 */
[----:B------:R-:W-:Y:S02]  /*10ec0*/  UIADD3 UR7, -UR7, UR13, URZ ;  /* 0x0000000d07077290 */ /* 0x000fe4000fffe13f */
[----:B---3--:R-:W-:Y:S02]  /*10ed0*/  IMAD R18, R2, UR6, RZ ;  /* 0x0000000602127c24 */ /* 0x008fe4000f8e02ff */
[----:B------:R-:W-:Y:S02]  /*10ee0*/  IADD3.X R29, R21, UR8, R17, P0, !PT ;  /* 0x00000008151d7c10 */ /* 0x000fe400087fe411 */
[----:B------:R-:W-:Y:S01]  /*10ef0*/  IMAD R33, R3, UR4, R18 ;  /* 0x0000000403217c24 */ /* 0x000fe2000f8e0212 */
[----:B------:R2:W3:Y:S01]  /*10f00*/  LDS.128 R20, [R199+0x2000] ;  /* 0x00200000c7147984 */ /* 0x0004e20000000c00 */
[----:B------:R-:W-:Y:S01]  /*10f10*/  ISETP.GE.AND P3, PT, R0, UR7, PT ;  /* 0x0000000700007c0c */ /* 0x000fe2000bf66270 */
[----:B------:R-:W-:Y:S01]  /*10f20*/  IMAD.WIDE.U32 R28, R2, UR4, R28 ;  /* 0x00000004021c7c25 */ /* 0x000fe2000f8e001c */
[----:B------:R-:W-:Y:S01]  /*10f30*/  SHF.R.S32.HI R3, RZ, 0x3, R6 ;  /* 0x00000003ff037819 */ /* 0x000fe20000011406 */
[----:B------:R2:W1:Y:S01]  /*10f40*/  LDS.128 R16, [R199+0x4000] ;  /* 0x00400000c7107984 */ /* 0x0004620000000c00 */
[----:B------:R-:W-:Y:S01]  /*10f50*/  ISETP.GE.AND P0, PT, R7, UR5, PT ;  /* 0x0000000507007c0c */ /* 0x000fe2000bf06270 */
[----:B------:R-:W-:Y:S01]  /*10f60*/  IMAD.IADD R33, R33, 0x1, R29 ;  /* 0x0000000121217824 */ /* 0x000fe200078e021d */
[----:B------:R-:W-:-:S07]  /*10f70*/  SHF.R.S32.HI R3, RZ, 0x1f, R3 ;  /* 0x0000001fff037819 */ /* 0x000fce0000011403 */
[----:B----4-:R-:W-:Y:S05]  /*10f80*/  @P3 BRA `(.L_x_2157) ;  /* 0x00000000003c3947 */ /* 0x010fea0003800000 */
[-C--:B------:R-:W-:Y:S01]  /*10f90*/  IMAD R2, R3, R4.reuse, RZ ;  /* 0x0000000403027224 */ /* 0x080fe200078e02ff */
[----:B------:R-:W-:Y:S01]  /*10fa0*/  ULDC UR4, c[0x0][0x2d0] ;  /* 0x0000b40000047ab9 */ /* 0x000fe20000000800 */
[----:B------:R-:W-:Y:S01]  /*10fb0*/  IMAD.MOV.U32 R32, RZ, RZ, R28 ;  /* 0x000000ffff207224 */ /* 0x000fe200078e001c */
[----:B------:R-:W-:Y:S01]  /*10fc0*/  ISETP.GE.AND P5, PT, R200, UR4, PT ;  /* 0x00000004c8007c0c */ /* 0x000fe2000bfa6270 */
[----:B------:R-:W-:Y:S01]  /*10fd0*/  IMAD R2, R0, R5, R2 ;  /* 0x0000000500027224 */ /* 0x000fe200078e0202 */
[----:B------:R-:W-:Y:S01]  /*10fe0*/  ISETP.GE.AND P4, PT, R196, UR4, PT ;  /* 0x00000004c4007c0c */ /* 0x000fe2000bf86270 */
[----:B------:R-:W-:Y:S01]  /*10ff0*/  IMAD.WIDE.U32 R6, R0, R4, R32 ;  /* 0x0000000400067225 */ /* 0x000fe200078e0020 */
[----:B------:R-:W-:Y:S01]  /*11000*/  ISETP.GE.AND P3, PT, R195, UR4, PT ;  /* 0x00000004c3007c0c */ /* 0x000fe2000bf66270 */
[----:B------:R-:W-:Y:S02]  /*11010*/  ULDC.64 UR6, c[0x0][0x280] ;  /* 0x0000a00000067ab9 */ /* 0x000fe40000000a00 */
[----:B------:R-:W-:Y:S01]  /*11020*/  IMAD.IADD R2, R2, 0x1, R7 ;  /* 0x0000000102027824 */ /* 0x000fe200078e0207 */
[----:B------:R-:W-:-:S04]  /*11030*/  LEA R30, P6, R6, UR6, 0x1 ;  /* 0x00000006061e7c11 */ /* 0x000fc8000f8c08ff */
[----:B------:R-:W-:-:S05]  /*11040*/  LEA.HI.X R31, R6, UR7, R2, 0x1, P6 ;  /* 0x00000007061f7c11 */ /* 0x000fca000b0f0c02 */
[----:B-1----:R4:W-:Y:S04]  /*11050*/  @!P5 STG.E.128 desc[UR24][R30.64], R24 ;  /* 0x000000181e00d986 */ /* 0x0029e8000c101d18 */
[----:B---3--:R4:W-:Y:S04]  /*11060*/  @!P4 STG.E.128 desc[UR24][R30.64+0x80], R20 ;  /* 0x000080141e00c986 */ /* 0x0089e8000c101d18 */
[----:B------:R4:W-:Y:S02]  /*11070*/  @!P3 STG.E.128 desc[UR24][R30.64+0x100], R16 ;  /* 0x000100101e00b986 */ /* 0x0009e4000c101d18 */
.L_x_2157:
[----:B------:R-:W-:Y:S05]  /*11080*/  BSYNC B0 ;  /* 0x0000000000007941 */ /* 0x000fea0003800000 */
.L_x_2156:
[----:B-1--4-:R1:W4:Y:S01]  /*11090*/  LDS.128 R24, [R199+0x800] ;  /* 0x00080000c7187984 */ /* 0x0123220000000c00 */
[----:B------:R-:W-:Y:S03]  /*110a0*/  BSSY B0, `(.L_x_2158) ;  /* 0x0000016000007945 */ /* 0x000fe60003800000 */
[----:B---3--:R1:W3:Y:S04]  /*110b0*/  LDS.128 R20, [R199+0x2800] ;  /* 0x00280000c7147984 */ /* 0x0082e80000000c00 */
[----:B------:R1:W1:Y:S01]  /*110c0*/  LDS.128 R16, [R199+0x4800] ;  /* 0x00480000c7107984 */ /* 0x0002620000000c00 */
        /* <DEDUP_REMOVED lines=16> */
[----:B----4-:R4:W-:Y:S04]  /*111d0*/  @!P4 STG.E.128 desc[UR24][R6.64], R24 ;  /* 0x000000180600c986 */ /* 0x0109e8000c101d18 */
[----:B---3--:R4:W-:Y:S04]  /*111e0*/  @!P3 STG.E.128 desc[UR24][R6.64+0x80], R20 ;  /* 0x000080140600b986 */ /* 0x0089e8000c101d18 */
[----:B-1----:R4:W-:Y:S02]  /*111f0*/  @!P2 STG.E.128 desc[UR24][R6.64+0x100], R16 ;  /* 0x000100100600a986 */ /* 0x0029e4000c101d18 */
.L_x_2159:
[----:B------:R-:W-:Y:S05]  /*11200*/  BSYNC B0 ;  /* 0x0000000000007941 */ /* 0x000fea0003800000 */
.L_x_2158:
[----:B----4-:R4:W2:Y:S01]  /*11210*/  LDS.128 R24, [R199+0x1000] ;  /* 0x00100000c7187984 */ /* 0x0108a20000000c00 */
[----:B------:R-:W-:Y:S03]  /*11220*/  BSSY B0, `(.L_x_2160) ;  /* 0x0000016000007945 */ /* 0x000fe60003800000 */
[----:B---3--:R4:W3:Y:S04]  /*11230*/  LDS.128 R20, [R199+0x3000] ;  /* 0x00300000c7147984 */ /* 0x0088e80000000c00 */
[----:B-1----:R4:W1:Y:S01]  /*11240*/  LDS.128 R16, [R199+0x5000] ;  /* 0x00500000c7107984 */ /* 0x0028620000000c00 */
        /* <DEDUP_REMOVED lines=16> */
[----:B--2---:R2:W-:Y:S04]  /*11350*/  @!P3 STG.E.128 desc[UR24][R6.64], R24 ;  /* 0x000000180600b986 */ /* 0x0045e8000c101d18 */
[----:B---3--:R2:W-:Y:S04]  /*11360*/  @!P2 STG.E.128 desc[UR24][R6.64+0x80], R20 ;  /* 0x000080140600a986 */ /* 0x0085e8000c101d18 */
[----:B-1----:R2:W-:Y:S02]  /*11370*/  @!P1 STG.E.128 desc[UR24][R6.64+0x100], R16 ;  /* 0x0001001006009986 */ /* 0x0025e4000c101d18 */
.L_x_2161:
[----:B------:R-:W-:Y:S05]  /*11380*/  BSYNC B0 ;  /* 0x0000000000007941 */ /* 0x000fea0003800000 */
.L_x_2160:
[----:B-12---:R1:W2:Y:S01]  /*11390*/  LDS.128 R16, [R199+0x5800] ;  /* 0x00580000c7107984 */ /* 0x0062a20000000c00 */
        /* <DEDUP_REMOVED lines=19> */
[----:B--2---:R-:W-:Y:S01]  /*114d0*/  STG.E.128 desc[UR24][R4.64+0x100], R16 ;  /* 0x0001001004007986 */ /* 0x004fe2000c101d18 */
[----:B------:R-:W-:Y:S05]  /*114e0*/  EXIT ;  /* 0x000000000000794d */ /* 0x000fea0003800000 */
.L_x_2162:
        /* <DEDUP_REMOVED lines=9> */
.L_x_7940:


//--------------------- .text._ZN5flash24flash_fwd_splitkv_kernelI23Flash_fwd_kernel_traitsILi192ELi64ELi64ELi4ELb0ELb0EN7cutlass10bfloat16_tE19Flash_kernel_traitsILi192ELi64ELi64ELi4ES3_EELb0ELb1ELb0ELb0ELb0ELb1ELb0ELb0EEEvNS_16Flash_fwd_paramsE --------------------------
	.section	.text._ZN5flash24flash_fwd_splitkv_kernelI23Flash_fwd_kernel_traitsILi192ELi64ELi64ELi4ELb0ELb0EN7cutlass10bfloat16_tE19Flash_kernel_traitsILi192ELi64ELi64ELi4ES3_EELb0ELb1ELb0ELb0ELb0ELb1ELb0ELb0EEEvNS_16Flash_fwd_paramsE,"ax",@progbits
	.align	128
        .global         _ZN5flash24flash_fwd_splitkv_kernelI23Flash_fwd_kernel_traitsILi192ELi64ELi64ELi4ELb0ELb0EN7cutlass10bfloat16_tE19Flash_kernel_traitsILi192ELi64ELi64ELi4ES3_EELb0ELb1ELb0ELb0ELb0ELb1ELb0ELb0EEEvNS_16Flash_fwd_paramsE
        .type           _ZN5flash24flash_fwd_splitkv_kernelI23Flash_fwd_kernel_traitsILi192ELi64ELi64ELi4ELb0ELb0EN7cutlass10bfloat16_tE19Flash_kernel_traitsILi192ELi64ELi64ELi4ES3_EELb0ELb1ELb0ELb0ELb0ELb1ELb0ELb0EEEvNS_16Flash_fwd_paramsE,@function
        .size           _ZN5flash24flash_fwd_splitkv_kernelI23Flash_fwd_kernel_traitsILi192ELi64ELi64ELi4ELb0ELb0EN7cutlass10bfloat16_tE19Flash_kernel_traitsILi192ELi64ELi64ELi4ES3_EELb0ELb1ELb0ELb0ELb0ELb1ELb0ELb0EEEvNS_16Flash_fwd_paramsE,(.L_x_7941 - _ZN5flash24flash_fwd_splitkv_kernelI23Flash_fwd_kernel_traitsILi192ELi64ELi64ELi4ELb0ELb0EN7cutlass10bfloat16_tE19Flash_kernel_traitsILi192ELi64ELi64ELi4ES3_EELb0ELb1ELb0ELb0ELb0ELb1ELb0ELb0EEEvNS_16Flash_fwd_paramsE)
        .other          _ZN5flash24flash_fwd_splitkv_kernelI23Flash_fwd_kernel_traitsILi192ELi64ELi64ELi4ELb0ELb0EN7cutlass10bfloat16_tE19Flash_kernel_traitsILi192ELi64ELi64ELi4ES3_EELb0ELb1ELb0ELb0ELb0ELb1ELb0ELb0EEEvNS_16Flash_fwd_paramsE,@"STO_CUDA_ENTRY STV_DEFAULT"
_ZN5flash24flash_fwd_splitkv_kernelI23Flash_fwd_kernel_traitsILi192ELi64ELi64ELi4ELb0ELb0EN7cutlass10bfloat16_tE19Flash_kernel_traitsILi192ELi64ELi64ELi4ES3_EELb0ELb1ELb0ELb0ELb0ELb1ELb0ELb0EEEvNS_16Flash_fwd_paramsE:
.text._ZN5flash24flash_fwd_splitkv_kernelI23Flash_fwd_kernel_traitsILi192ELi64ELi64ELi4ELb0ELb0EN7cutlass10bfloat16_tE19Flash_kernel_traitsILi192ELi64ELi64ELi4ES3_EELb0ELb1ELb0ELb0ELb0ELb1ELb0ELb0EEEvNS_16Flash_fwd_paramsE:
        /* <DEDUP_REMOVED lines=54> */
.L_x_2163:
[----:B------:R-:W-:-:S03]  /*0360*/  ULDC UR6, c[0x0][0x2c8] ;  /* 0x0000b20000067ab9 */ /* 0x000fc60000000800 */
.L_x_2164:
        /* <DEDUP_REMOVED lines=117> */
.L_x_2167:
[----:B------:R-:W-:Y:S05]  /*0ac0*/  BSYNC B0 ;  /* 0x0000000000007941 */ /* 0x000fea0003800000 */
.L_x_2166:
        /* <DEDUP_REMOVED lines=22> */
.L_x_2169:
[----:B------:R-:W-:Y:S05]  /*0c30*/  BSYNC B0 ;  /* 0x0000000000007941 */ /* 0x000fea0003800000 */
.L_x_2168:
        /* <DEDUP_REMOVED lines=21> */
.L_x_2171:
[----:B------:R-:W-:Y:S05]  /*0d90*/  BSYNC B0 ;  /* 0x0000000000007941 */ /* 0x000fea0003800000 */
.L_x_2170:
        /* <DEDUP_REMOVED lines=20> */
.L_x_2173:
[----:B------:R-:W-:Y:S05]  /*0ee0*/  BSYNC B0 ;  /* 0x0000000000007941 */ /* 0x000fea0003800000 */
.L_x_2172:
        /* <DEDUP_REMOVED lines=18> */
.L_x_2165:
        /* <DEDUP_REMOVED lines=29> */
.L_x_2174:
        /* <DEDUP_REMOVED lines=94> */
.L_x_2175:
        /* <DEDUP_REMOVED lines=46> */
.L_x_2177:
        /* <DEDUP_REMOVED lines=33> */
.L_x_2176:
        /* <DEDUP_REMOVED lines=111> */
.L_x_2179:
[----:B------:R-:W-:Y:S05]  /*23a0*/  BSYNC B0 ;  /* 0x0000000000007941 */ /* 0x000fea0003800000 */
.L_x_2178:
        /* <DEDUP_REMOVED lines=41> */
.L_x_2181:
[----:B------:R-:W-:Y:S05]  /*2640*/  BSYNC B0 ;  /* 0x0000000000007941 */ /* 0x000fea0003800000 */
.L_x_2180:
        /* <DEDUP_REMOVED lines=42> */
.L_x_2183:
[----:B------:R-:W-:Y:S05]  /*28f0*/  BSYNC B0 ;  /* 0x0000000000007941 */ /* 0x000fea0003800000 */
.L_x_2182:
        /* <DEDUP_REMOVED lines=44> */
.L_x_2185:
[----:B------:R-:W-:Y:S05]  /*2bc0*/  BSYNC B0 ;  /* 0x0000000000007941 */ /* 0x000fea0003800000 */
.L_x_2184:
        /* <DEDUP_REMOVED lines=37> */
.L_x_2187:
[----:B------:R-:W-:Y:S05]  /*2e20*/  BSYNC B0 ;  /* 0x0000000000007941 */ /* 0x000fea0003800000 */
.L_x_2186:
        /* <DEDUP_REMOVED lines=33> */
.L_x_2189:
[----:B------:R-:W-:Y:S05]  /*3040*/  BSYNC B0 ;  /* 0x0000000000007941 */ /* 0x000fea0003800000 */
.L_x_2188:
        /* <DEDUP_REMOVED lines=39> */
.L_x_2191:
[----:B------:R-:W-:Y:S05]  /*32c0*/  BSYNC B0 ;  /* 0x0000000000007941 */ /* 0x000fea0003800000 */
.L_x_2190:
        /* <DEDUP_REMOVED lines=43> */
.L_x_2193:
[----:B------:R-:W-:Y:S05]  /*3580*/  BSYNC B0 ;  /* 0x0000000000007941 */ /* 0x000fea0003800000 */
.L_x_2192:
        /* <DEDUP_REMOVED lines=61> */
.L_x_2195:
[----:B------:R-:W-:Y:S05]  /*3960*/  BSYNC B0 ;  /* 0x0000000000007941 */ /* 0x000fea0003800000 */
.L_x_2194:
        /* <DEDUP_REMOVED lines=31> */
.L_x_2197:
[----:B------:R-:W-:Y:S05]  /*3b60*/  BSYNC B0 ;  /* 0x0000000000007941 */ /* 0x000fea0003800000 */
.L_x_2196:
        /* <DEDUP_REMOVED lines=33> */
.L_x_2199:
[----:B------:R-:W-:Y:S05]  /*3d80*/  BSYNC B0 ;  /* 0x0000000000007941 */ /* 0x000fea0003800000 */
.L_x_2198:
        /* <DEDUP_REMOVED lines=37> */
.L_x_2201:
[----:B------:R-:W-:Y:S05]  /*3fe0*/  BSYNC B0 ;  /* 0x0000000000007941 */ /* 0x000fea0003800000 */
.L_x_2200:
[----:B------:R-:W-:Y:S01]  /*3ff0*/  LDSM.16.M88.4 R20, [R202] ;  /* 0x00000000ca14783b */ /* 0x000fe20000000200 */
[----:B------:R-:W-:Y:S01]  /*4000*/  R2P PR, R2, 0x6 ;  /* 0x0000000602007804 */ /* 0x000fe20000000000 */
[----:B------:R-:W-:Y:S01]  /*4010*/  IMAD R198, R5, 0x2, R202 ;  /* 0x0000000205c67824 */ /* 0x000fe200078e02ca */
[C---:B------:R-:W-:Y:S01]  /*4020*/  IADD3 R2, R201.reuse, 0x6000, RZ ;  /* 0x00006000c9027810 */ /* 0x040fe20007ffe0ff */
[----:B------:R-:W5:Y:S01]  /*4030*/  LDSM.16.M88.4 R28, [R201+0x6000] ;  /* 0x00600000c91c783b */ /* 0x000f620000000200 */
[----:B------:R-:W-:Y:S01]  /*4040*/  IADD3 R199, R201, 0x6020, RZ ;  /* 0x00006020c9c77810 */ /* 0x000fe20007ffe0ff */
[----:B------:R-:W-:Y:S01]  /*4050*/  ULDC UR27, c[0x0][0x39c] ;  /* 0x0000e700001b7ab9 */ /* 0x000fe20000000800 */
[----:B------:R-:W-:Y:S01]  /*4060*/  LEA R200, R7, R202, 0x1 ;  /* 0x000000ca07c87211 */ /* 0x000fe200078e08ff */
[----:B------:R-:W3:Y:S01]  /*4070*/  LDSM.16.M88.4 R52, [R201+0x7000] ;  /* 0x00700000c934783b */ /* 0x000ee20000000200 */
[----:B------:R-:W-:Y:S01]  /*4080*/  LOP3.LUT R4, R4, 0xffffffe0, RZ, 0xc0, !PT ;  /* 0xffffffe004047812 */ /* 0x000fe200078ec0ff */
[----:B------:R-:W-:Y:S01]  /*4090*/  UISETP.GT.AND UP0, UPT, UR12, UR10, UPT ;  /* 0x0000000a0c00728c */ /* 0x000fe2000bf04270 */
[----:B------:R-:W-:Y:S01]  /*40a0*/  LEA R197, R5, R200, 0x1 ;  /* 0x000000c805c57211 */ /* 0x000fe200078e08ff */
[----:B------:R-:W-:Y:S01]  /*40b0*/  LDSM.16.M88.4 R72, [R200] ;  /* 0x00000000c848783b */ /* 0x000fe20000000200 */
[----:B------:R-:W-:Y:S01]  /*40c0*/  LEA R213, R105, UR19, 0x4 ;  /* 0x0000001369d57c11 */ /* 0x000fe2000f8e20ff */
[----:B------:R-:W-:Y:S01]  /*40d0*/  UIADD3 UR14, UR22, 0x1, -UR13 ;  /* 0x00000001160e7890 */ /* 0x000fe2000fffe80d */
[----:B------:R-:W-:Y:S01]  /*40e0*/  @P1 IADD3 R199, R2, -0x20, RZ ;  /* 0xffffffe002c71810 */ /* 0x000fe20007ffe0ff */
[----:B------:R-:W-:Y:S01]  /*40f0*/  LDSM.16.M88.4 R60, [R201+0x6800] ;  /* 0x00680000c93c783b */ /* 0x000fe20000000200 */
[----:B------:R-:W-:Y:S01]  /*4100*/  MOV R2, 0x40 ;  /* 0x0000004000027802 */ /* 0x000fe20000000f00 */
[----:B------:R-:W-:Y:S01]  /*4110*/  UIADD3 UR19, UR22, -UR18, -UR13 ;  /* 0x8000001216137290 */ /* 0x000fe2000fffe80d */
[----:B------:R-:W-:Y:S01]  /*4120*/  PLOP3.LUT P6, PT, PT, PT, UP0, 0x80, 0x0 ;  /* 0x000000000000781c */ /* 0x000fe20003fcf008 */
[----:B------:R-:W4:Y:S01]  /*4130*/  LDSM.16.M88.4 R68, [R199] ;  /* 0x00000000c744783b */ /* 0x000f220000000200 */
[----:B------:R-:W-:Y:S01]  /*4140*/  SEL R2, R2, 0xffffffc0, !P2 ;  /* 0xffffffc002027807 */ /* 0x000fe20005000000 */
[----:B------:R-:W-:Y:S01]  /*4150*/  UIADD3 UR18, UR14, UR17, URZ ;  /* 0x000000110e127290 */ /* 0x000fe2000fffe03f */
[----:B------:R-:W-:Y:S01]  /*4160*/  MOV R212, UR22 ;  /* 0x0000001600d47c02 */ /* 0x000fe20008000f00 */
[----:B------:R-:W-:Y:S01]  /*4170*/  LDSM.16.M88.4 R76, [R198] ;  /* 0x00000000c64c783b */ /* 0x000fe20000000200 */
[----:B------:R-:W-:Y:S01]  /*4180*/  IADD3 R195, R201, R2, RZ ;  /* 0x00000002c9c37210 */ /* 0x000fe20007ffe0ff */
[C---:B------:R-:W-:Y:S01]  /*4190*/  VIADD R191, R199.reuse, 0x800 ;  /* 0x00000800c7bf7836 */ /* 0x040fe20000000000 */
[----:B------:R-:W-:Y:S01]  /*41a0*/  IADD3 R188, R2, R199, RZ ;  /* 0x000000c702bc7210 */ /* 0x000fe20007ffe0ff */
[----:B------:R-:W4:Y:S01]  /*41b0*/  LDSM.16.M88.4 R44, [R201+0x7800] ;  /* 0x00780000c92c783b */ /* 0x000f220000000200 */
[----:B------:R-:W-:Y:S01]  /*41c0*/  MOV R210, UR14 ;  /* 0x0000000e00d27c02 */ /* 0x000fe20008000f00 */
[----:B------:R-:W-:Y:S01]  /*41d0*/  VIADD R185, R199, 0x3000 ;  /* 0x00003000c7b97836 */ /* 0x000fe20000000000 */
[----:B------:R-:W-:Y:S01]  /*41e0*/  SHF.L.U32 R214, R3, 0x1, RZ ;  /* 0x0000000103d67819 */ /* 0x000fe200000006ff */
[----:B------:R-:W4:Y:S01]  /*41f0*/  LDSM.16.M88.4 R64, [R195+0x6000] ;  /* 0x00600000c340783b */ /* 0x000f220000000200 */
[----:B------:R-:W-:-:S02]  /*4200*/  IADD3 R190, R199, 0x1000, RZ ;  /* 0x00001000c7be7810 */ /* 0x000fc40007ffe0ff */
[----:B------:R-:W-:Y:S01]  /*4210*/  LOP3.LUT R214, R214, 0x6, RZ, 0xc0, !PT ;  /* 0x00000006d6d67812 */ /* 0x000fe200078ec0ff */
[----:B------:R-:W4:Y:S01]  /*4220*/  LDSM.16.M88.4 R32, [R199+0x1000] ;  /* 0x00100000c720783b */ /* 0x000f220000000200 */
[C---:B------:R-:W-:Y:S02]  /*4230*/  IADD3 R189, R199.reuse, 0x1800, RZ ;  /* 0x00001800c7bd7810 */ /* 0x040fe40007ffe0ff */
[C---:B------:R-:W-:Y:S01]  /*4240*/  IADD3 R187, R199.reuse, 0x2000, RZ ;  /* 0x00002000c7bb7810 */ /* 0x040fe20007ffe0ff */
[----:B------:R-:W4:Y:S01]  /*4250*/  LDSM.16.M88.4 R36, [R199+0x800] ;  /* 0x00080000c724783b */ /* 0x000f220000000200 */
[C---:B------:R-:W-:Y:S02]  /*4260*/  IADD3 R186, R199.reuse, 0x2800, RZ ;  /* 0x00002800c7ba7810 */ /* 0x040fe40007ffe0ff */
[C---:B------:R-:W-:Y:S01]  /*4270*/  IADD3 R184, R199.reuse, 0x3800, RZ ;  /* 0x00003800c7b87810 */ /* 0x040fe20007ffe0ff */
[----:B-----5:R-:W-:Y:S01]  /*4280*/  HMMA.16816.F32.BF16 R16, R20, R28, RZ ;  /* 0x0000001c1410723c */ /* 0x020fe200000418ff */
[----:B------:R-:W-:Y:S01]  /*4290*/  LDSM.16.M88.4 R24, [R197] ;  /* 0x00000000c518783b */ /* 0x000fe20000000200 */
[----:B------:R-:W-:-:S02]  /*42a0*/  IADD3 R183, R199, 0x4000, RZ ;  /* 0x00004000c7b77810 */ /* 0x000fc40007ffe0ff */
[C---:B------:R-:W-:Y:S01]  /*42b0*/  IADD3 R182, R199.reuse, 0x4800, RZ ;  /* 0x00004800c7b67810 */ /* 0x040fe20007ffe0ff */
[----:B------:R-:W5:Y:S01]  /*42c0*/  LDSM.16.M88.4 R88, [R188] ;  /* 0x00000000bc58783b */ /* 0x000f620000000200 */
[C---:B---3--:R-:W-:Y:S01]  /*42d0*/  HMMA.16816.F32.BF16 R56, R20.reuse, R52, RZ ;  /* 0x000000341438723c */ /* 0x048fe200000418ff */
[C---:B------:R-:W-:Y:S02]  /*42e0*/  IADD3 R181, R199.reuse, 0x5000, RZ ;  /* 0x00005000c7b57810 */ /* 0x040fe40007ffe0ff */
[----:B------:R-:W3:Y:S01]  /*42f0*/  LDSM.16.M88.4 R48, [R199+0x1800] ;  /* 0x00180000c730783b */ /* 0x000ee20000000200 */
[----:B------:R-:W-:Y:S02]  /*4300*/  IADD3 R180, R199, 0x5800, RZ ;  /* 0x00005800c7b47810 */ /* 0x000fe40007ffe0ff */
[C---:B------:R-:W-:Y:S01]  /*4310*/  HMMA.16816.F32.BF16 R28, R20.reuse, R30, RZ ;  /* 0x0000001e141c723c */ /* 0x040fe200000418ff */
[----:B-12---:R-:W1:Y:S04]  /*4320*/  LDSM.16.M88.4 R8, [R195+0x7000] ;  /* 0x00700000c308783b */ /* 0x006e680000000200 */
[----:B------:R-:W2:Y:S01]  /*4330*/  LDSM.16.M88.4 R12, [R195+0x6800] ;  /* 0x00680000c30c783b */ /* 0x000ea20000000200 */
[----:B------:R-:W-:Y:S03]  /*4340*/  HMMA.16816.F32.BF16 R52, R20, R54, RZ ;  /* 0x000000361434723c */ /* 0x000fe600000418ff */
[----:B------:R-:W-:Y:S03]  /*4350*/  LDSM.16.M88.4 R84, [R195+0x7800] ;  /* 0x00780000c354783b */ /* 0x000fe60000000200 */
[----:B----4-:R-:W-:Y:S01]  /*4360*/  HMMA.16816.F32.BF16 R16, R72, R68, R16 ;  /* 0x000000444810723c */ /* 0x010fe20000041810 */
[----:B------:R-:W-:Y:S04]  /*4370*/  LDSM.16.M88.4 R96, [R199+0x4000] ;  /* 0x00400000c760783b */ /* 0x000fe80000000200 */
[----:B------:R-:W-:Y:S01]  /*4380*/  LDSM.16.M88.4 R92, [R195+0x9000] ;  /* 0x00900000c35c783b */ /* 0x000fe20000000200 */
[C---:B------:R-:W-:Y:S03]  /*4390*/  HMMA.16816.F32.BF16 R40, R20.reuse, R60, RZ ;  /* 0x0000003c1428723c */ /* 0x040fe600000418ff */
[----:B------:R-:W-:Y:S03]  /*43a0*/  LDSM.16.M88.4 R100, [R188+0x2800] ;  /* 0x00280000bc64783b */ /* 0x000fe60000000200 */
[C---:B------:R-:W-:Y:S01]  /*43b0*/  HMMA.16816.F32.BF16 R60, R20.reuse, R62, RZ ;  /* 0x0000003e143c723c */ /* 0x040fe200000418ff */
[----:B------:R-:W0:Y:S05]  /*43c0*/  LDGDEPBAR ;  /* 0x00000000000079af */ /* 0x000e2a0000000000 */
[----:B------:R-:W-:Y:S06]  /*43d0*/  HMMA.16816.F32.BF16 R80, R20, R44, RZ ;  /* 0x0000002c1450723c */ /* 0x000fec00000418ff */
[----:B------:R-:W-:Y:S06]  /*43e0*/  HMMA.16816.F32.BF16 R16, R76, R64, R16 ;  /* 0x000000404c10723c */ /* 0x000fec0000041810 */
[----:B------:R-:W-:Y:S01]  /*43f0*/  HMMA.16816.F32.BF16 R20, R20, R46, RZ ;  /* 0x0000002e1414723c */ /* 0x000fe200000418ff */
[----:B------:R-:W-:Y:S05]  /*4400*/  LDSM.16.M88.4 R44, [R188+0x800] ;  /* 0x00080000bc2c783b */ /* 0x000fea0000000200 */
[C---:B------:R-:W-:Y:S01]  /*4410*/  HMMA.16816.F32.BF16 R28, R72.reuse, R70, R28 ;  /* 0x00000046481c723c */ /* 0x040fe2000004181c */
[----:B------:R-:W-:Y:S05]  /*4420*/  LDSM.16.M88.4 R68, [R201+0x8000] ;  /* 0x00800000c944783b */ /* 0x000fea0000000200 */
[C---:B------:R-:W-:Y:S06]  /*4430*/  HMMA.16816.F32.BF16 R56, R72.reuse, R32, R56 ;  /* 0x000000204838723c */ /* 0x040fec0000041838 */
[C---:B------:R-:W-:Y:S01]  /*4440*/  HMMA.16816.F32.BF16 R52, R72.reuse, R34, R52 ;  /* 0x000000224834723c */ /* 0x040fe20000041834 */
[----:B------:R-:W4:Y:S05]  /*4450*/  LDSM.16.M88.4 R32, [R202+0x2000] ;  /* 0x00200000ca20783b */ /* 0x000f2a0000000200 */
[C---:B------:R-:W-:Y:S06]  /*4460*/  HMMA.16816.F32.BF16 R40, R72.reuse, R36, R40 ;  /* 0x000000244828723c */ /* 0x040fec0000041828 */
[----:B------:R-:W-:Y:S01]  /*4470*/  HMMA.16816.F32.BF16 R60, R72, R38, R60 ;  /* 0x00000026483c723c */ /* 0x000fe2000004183c */
[----:B------:R-:W4:Y:S05]  /*4480*/  LDSM.16.M88.4 R36, [R188+0x1000] ;  /* 0x00100000bc24783b */ /* 0x000f2a0000000200 */
[----:B-----5:R-:W-:Y:S06]  /*4490*/  HMMA.16816.F32.BF16 R16, R24, R88, R16 ;  /* 0x000000581810723c */ /* 0x020fec0000041810 */
[C---:B---3--:R-:W-:Y:S06]  /*44a0*/  HMMA.16816.F32.BF16 R80, R72.reuse, R48, R80 ;  /* 0x000000304850723c */ /* 0x048fec0000041850 */
[----:B------:R-:W-:Y:S01]  /*44b0*/  HMMA.16816.F32.BF16 R72, R72, R50, R20 ;  /* 0x000000324848723c */ /* 0x000fe20000041814 */
[----:B------:R-:W-:Y:S04]  /*44c0*/  LDSM.16.M88.4 R48, [R199+0x2000] ;  /* 0x00200000c730783b */ /* 0x000fe80000000200 */
[----:B------:R-:W-:Y:S01]  /*44d0*/  LDSM.16.M88.4 R20, [R201+0x9000] ;  /* 0x00900000c914783b */ /* 0x000fe20000000200 */
[C---:B------:R-:W-:Y:S03]  /*44e0*/  HMMA.16816.F32.BF16 R28, R76.reuse, R66, R28 ;  /* 0x000000424c1c723c */ /* 0x040fe6000004181c */
[----:B------:R-:W-:Y:S03]  /*44f0*/  LDSM.16.M88.4 R64, [R188+0x1800] ;  /* 0x00180000bc40783b */ /* 0x000fe60000000200 */
[C---:B-1----:R-:W-:Y:S06]  /*4500*/  HMMA.16816.F32.BF16 R56, R76.reuse, R8, R56 ;  /* 0x000000084c38723c */ /* 0x042fec0000041838 */
[C---:B------:R-:W-:Y:S01]  /*4510*/  HMMA.16816.F32.BF16 R52, R76.reuse, R10, R52 ;  /* 0x0000000a4c34723c */ /* 0x040fe20000041834 */
[----:B------:R-:W1:Y:S05]  /*4520*/  LDSM.16.M88.4 R8, [R200+0x2000] ;  /* 0x00200000c808783b */ /* 0x000e6a0000000200 */
[C---:B--2---:R-:W-:Y:S06]  /*4530*/  HMMA.16816.F32.BF16 R40, R76.reuse, R12, R40 ;  /* 0x0000000c4c28723c */ /* 0x044fec0000041828 */
[----:B------:R-:W-:Y:S01]  /*4540*/  HMMA.16816.F32.BF16 R60, R76, R14, R60 ;  /* 0x0000000e4c3c723c */ /* 0x000fe2000004183c */
[----:B------:R-:W2:Y:S05]  /*4550*/  LDSM.16.M88.4 R12, [R201+0x8800] ;  /* 0x00880000c90c783b */ /* 0x000eaa0000000200 */
[----:B----4-:R-:W-:Y:S06]  /*4560*/  HMMA.16816.F32.BF16 R16, R32, R68, R16 ;  /* 0x000000442010723c */ /* 0x010fec0000041810 */
[C---:B------:R-:W-:Y:S06]  /*4570*/  HMMA.16816.F32.BF16 R80, R76.reuse, R84, R80 ;  /* 0x000000544c50723c */ /* 0x040fec0000041850 */
[----:B------:R-:W-:Y:S01]  /*4580*/  HMMA.16816.F32.BF16 R76, R76, R86, R72 ;  /* 0x000000564c4c723c */ /* 0x000fe20000041848 */
[----:B------:R-:W-:Y:S04]  /*4590*/  LDSM.16.M88.4 R72, [R197+0x2000] ;  /* 0x00200000c548783b */ /* 0x000fe80000000200 */
[----:B------:R-:W-:Y:S01]  /*45a0*/  LDSM.16.M88.4 R84, [R195+0x9800] ;  /* 0x00980000c354783b */ /* 0x000fe20000000200 */
[C---:B------:R-:W-:Y:S03]  /*45b0*/  HMMA.16816.F32.BF16 R28, R24.reuse, R90, R28 ;  /* 0x0000005a181c723c */ /* 0x040fe6000004181c */
[----:B------:R-:W-:Y:S03]  /*45c0*/  LDSM.16.M88.4 R88, [R198+0x2000] ;  /* 0x00200000c658783b */ /* 0x000fe60000000200 */
[C---:B------:R-:W-:Y:S06]  /*45d0*/  HMMA.16816.F32.BF16 R56, R24.reuse, R36, R56 ;  /* 0x000000241838723c */ /* 0x040fec0000041838 */
[C---:B------:R-:W-:Y:S01]  /*45e0*/  HMMA.16816.F32.BF16 R52, R24.reuse, R38, R52 ;  /* 0x000000261834723c */ /* 0x040fe20000041834 */
[----:B------:R-:W3:Y:S05]  /*45f0*/  LDSM.16.M88.4 R36, [R195+0x8000] ;  /* 0x00800000c324783b */ /* 0x000eea0000000200 */
[C---:B------:R-:W-:Y:S06]  /*4600*/  HMMA.16816.F32.BF16 R40, R24.reuse, R44, R40 ;  /* 0x0000002c1828723c */ /* 0x040fec0000041828 */
[----:B------:R-:W-:Y:S01]  /*4610*/  HMMA.16816.F32.BF16 R60, R24, R46, R60 ;  /* 0x0000002e183c723c */ /* 0x000fe2000004183c */
[----:B------:R-:W4:Y:S05]  /*4620*/  LDSM.16.M88.4 R44, [R201+0x9800] ;  /* 0x00980000c92c783b */ /* 0x000f2a0000000200 */
[----:B-1----:R-:W-:Y:S06]  /*4630*/  HMMA.16816.F32.BF16 R16, R8, R48, R16 ;  /* 0x000000300810723c */ /* 0x002fec0000041810 */
[C---:B------:R-:W-:Y:S06]  /*4640*/  HMMA.16816.F32.BF16 R80, R24.reuse, R64, R80 ;  /* 0x000000401850723c */ /* 0x040fec0000041850 */
[----:B------:R-:W-:Y:S01]  /*4650*/  HMMA.16816.F32.BF16 R76, R24, R66, R76 ;  /* 0x00000042184c723c */ /* 0x000fe2000004184c */
[----:B------:R-:W1:Y:S04]  /*4660*/  LDSM.16.M88.4 R24, [R188+0x2000] ;  /* 0x00200000bc18783b */ /* 0x000e680000000200 */
[----:B------:R-:W-:Y:S01]  /*4670*/  LDSM.16.M88.4 R64, [R195+0x8800] ;  /* 0x00880000c340783b */ /* 0x000fe20000000200 */
[C---:B------:R-:W-:Y:S03]  /*4680*/  HMMA.16816.F32.BF16 R28, R32.reuse, R70, R28 ;  /* 0x00000046201c723c */ /* 0x040fe6000004181c */
[----:B------:R-:W-:Y:S03]  /*4690*/  LDSM.16.M88.4 R68, [R188+0x3000] ;  /* 0x00300000bc44783b */ /* 0x000fe60000000200 */
[C---:B--2---:R-:W-:Y:S06]  /*46a0*/  HMMA.16816.F32.BF16 R40, R32.reuse, R12, R40 ;  /* 0x0000000c2028723c */ /* 0x044fec0000041828 */
[----:B------:R-:W-:Y:S01]  /*46b0*/  HMMA.16816.F32.BF16 R60, R32, R14, R60 ;  /* 0x0000000e203c723c */ /* 0x000fe2000004183c */
[----:B------:R-:W2:Y:S05]  /*46c0*/  LDSM.16.M88.4 R12, [R199+0x2800] ;  /* 0x00280000c70c783b */ /* 0x000eaa0000000200 */
[----:B---3--:R-:W-:Y:S06]  /*46d0*/  HMMA.16816.F32.BF16 R16, R88, R36, R16 ;  /* 0x000000245810723c */ /* 0x008fec0000041810 */
[C---:B------:R-:W-:Y:S06]  /*46e0*/  HMMA.16816.F32.BF16 R56, R32.reuse, R20, R56 ;  /* 0x000000142038723c */ /* 0x040fec0000041838 */
[C---:B------:R-:W-:Y:S01]  /*46f0*/  HMMA.16816.F32.BF16 R52, R32.reuse, R22, R52 ;  /* 0x000000162034723c */ /* 0x040fe20000041834 */
[----:B------:R-:W3:Y:S05]  /*4700*/  LDSM.16.M88.4 R20, [R199+0x3000] ;  /* 0x00300000c714783b */ /* 0x000eea0000000200 */
[----:B----4-:R-:W-:Y:S06]  /*4710*/  HMMA.16816.F32.BF16 R80, R32, R44, R80 ;  /* 0x0000002c2050723c */ /* 0x010fec0000041850 */
[----:B------:R-:W-:Y:S01]  /*4720*/  HMMA.16816.F32.BF16 R28, R8, R50, R28 ;  /* 0x00000032081c723c */ /* 0x000fe2000004181c */
[----:B------:R-:W-:Y:S05]  /*4730*/  LDSM.16.M88.4 R48, [R202+0x4000] ;  /* 0x00400000ca30783b */ /* 0x000fea0000000200 */
[----:B------:R-:W-:Y:S01]  /*4740*/  HMMA.16816.F32.BF16 R76, R32, R46, R76 ;  /* 0x0000002e204c723c */ /* 0x000fe2000004184c */
[----:B------:R-:W4:Y:S04]  /*4750*/  LDSM.16.M88.4 R32, [R201+0xa000] ;  /* 0x00a00000c920783b */ /* 0x000f280000000200 */
[----:B------:R-:W-:Y:S01]  /*4760*/  LDSM.16.M88.4 R44, [R201+0xa800] ;  /* 0x00a80000c92c783b */ /* 0x000fe20000000200 */
[----:B-1----:R-:W-:Y:S06]  /*4770*/  HMMA.16816.F32.BF16 R16, R72, R24, R16 ;  /* 0x000000184810723c */ /* 0x002fec0000041810 */
[C---:B--2---:R-:W-:Y:S06]  /*4780*/  HMMA.16816.F32.BF16 R40, R8.reuse, R12, R40 ;  /* 0x0000000c0828723c */ /* 0x044fec0000041828 */
[----:B------:R-:W-:Y:S01]  /*4790*/  HMMA.16816.F32.BF16 R60, R8, R14, R60 ;  /* 0x0000000e083c723c */ /* 0x000fe2000004183c */
[----:B------:R-:W1:Y:S05]  /*47a0*/  LDSM.16.M88.4 R12, [R199+0x3800] ;  /* 0x00380000c70c783b */ /* 0x000e6a0000000200 */
[----:B------:R-:W-:Y:S01]  /*47b0*/  HMMA.16816.F32.BF16 R28, R88, R38, R28 ;  /* 0x00000026581c723c */ /* 0x000fe2000004181c */
[----:B------:R-:W2:Y:S05]  /*47c0*/  LDSM.16.M88.4 R36, [R200+0x4000] ;  /* 0x00400000c824783b */ /* 0x000eaa0000000200 */
[C---:B---3--:R-:W-:Y:S06]  /*47d0*/  HMMA.16816.F32.BF16 R56, R8.reuse, R20, R56 ;  /* 0x000000140838723c */ /* 0x048fec0000041838 */
[----:B------:R-:W-:Y:S01]  /*47e0*/  HMMA.16816.F32.BF16 R52, R8, R22, R52 ;  /* 0x000000160834723c */ /* 0x000fe20000041834 */
[----:B------:R-:W-:Y:S05]  /*47f0*/  LDSM.16.M88.4 R20, [R195+0xa000] ;  /* 0x00a00000c314783b */ /* 0x000fea0000000200 */
[----:B----4-:R-:W-:Y:S06]  /*4800*/  HMMA.16816.F32.BF16 R16, R48, R32, R16 ;  /* 0x000000203010723c */ /* 0x010fec0000041810 */
[----:B------:R-:W-:Y:S01]  /*4810*/  HMMA.16816.F32.BF16 R28, R72, R26, R28 ;  /* 0x0000001a481c723c */ /* 0x000fe2000004181c */
[----:B------:R-:W3:Y:S05]  /*4820*/  LDSM.16.M88.4 R24, [R198+0x4000] ;  /* 0x00400000c618783b */ /* 0x000eea0000000200 */
[----:B------:R-:W-:Y:S06]  /*4830*/  HMMA.16816.F32.BF16 R40, R88, R64, R40 ;  /* 0x000000405828723c */ /* 0x000fec0000041828 */
[C---:B-1----:R-:W-:Y:S06]  /*4840*/  HMMA.16816.F32.BF16 R80, R8.reuse, R12, R80 ;  /* 0x0000000c0850723c */ /* 0x042fec0000041850 */
[----:B------:R-:W-:Y:S01]  /*4850*/  HMMA.16816.F32.BF16 R76, R8, R14, R76 ;  /* 0x0000000e084c723c */ /* 0x000fe2000004184c */
[----:B------:R-:W-:Y:S04]  /*4860*/  LDSM.16.M88.4 R12, [R197+0x4000] ;  /* 0x00400000c50c783b */ /* 0x000fe80000000200 */
[----:B------:R-:W-:Y:S01]  /*4870*/  LDSM.16.M88.4 R8, [R188+0x4000] ;  /* 0x00400000bc08783b */ /* 0x000fe20000000200 */
[----:B--2---:R-:W-:Y:S06]  /*4880*/  HMMA.16816.F32.BF16 R16, R36, R96, R16 ;  /* 0x000000602410723c */ /* 0x004fec0000041810 */
[----:B------:R-:W-:Y:S01]  /*4890*/  HMMA.16816.F32.BF16 R60, R88, R66, R60 ;  /* 0x00000042583c723c */ /* 0x000fe2000004183c */
[----:B------:R-:W1:Y:S05]  /*48a0*/  LDSM.16.M88.4 R64, [R188+0x3800] ;  /* 0x00380000bc40783b */ /* 0x000e6a0000000200 */
[----:B------:R-:W-:Y:S01]  /*48b0*/  HMMA.16816.F32.BF16 R28, R48, R34, R28 ;  /* 0x00000022301c723c */ /* 0x000fe2000004181c */
[----:B------:R-:W-:Y:S05]  /*48c0*/  LDSM.16.M88.4 R32, [R199+0x4800] ;  /* 0x00480000c720783b */ /* 0x000fea0000000200 */
[C---:B------:R-:W-:Y:S06]  /*48d0*/  HMMA.16816.F32.BF16 R80, R88.reuse, R84, R80 ;  /* 0x000000545850723c */ /* 0x040fec0000041850 */
[C---:B------:R-:W-:Y:S06]  /*48e0*/  HMMA.16816.F32.BF16 R56, R88.reuse, R92, R56 ;  /* 0x0000005c5838723c */ /* 0x040fec0000041838 */
[----:B------:R-:W-:Y:S01]  /*48f0*/  HMMA.16816.F32.BF16 R52, R88, R94, R52 ;  /* 0x0000005e5834723c */ /* 0x000fe20000041834 */
[----:B------:R-:W2:Y:S05]  /*4900*/  LDSM.16.M88.4 R92, [R201+0xb000] ;  /* 0x00b00000c95c783b */ /* 0x000eaa0000000200 */
[----:B---3--:R-:W-:Y:S06]  /*4910*/  HMMA.16816.F32.BF16 R16, R24, R20, R16 ;  /* 0x000000141810723c */ /* 0x008fec0000041810 */
[----:B------:R-:W-:Y:S01]  /*4920*/  HMMA.16816.F32.BF16 R84, R88, R86, R76 ;  /* 0x000000565854723c */ /* 0x000fe2000004184c */
[----:B------:R-:W-:Y:S05]  /*4930*/  LDSM.16.M88.4 R76, [R195+0xa800] ;  /* 0x00a80000c34c783b */ /* 0x000fea0000000200 */
[----:B------:R-:W-:Y:S06]  /*4940*/  HMMA.16816.F32.BF16 R28, R36, R98, R28 ;  /* 0x00000062241c723c */ /* 0x000fec000004181c */
[C---:B------:R-:W-:Y:S06]  /*4950*/  HMMA.16816.F32.BF16 R56, R72.reuse, R68, R56 ;  /* 0x000000444838723c */ /* 0x040fec0000041838 */
[C---:B------:R-:W-:Y:S06]  /*4960*/  HMMA.16816.F32.BF16 R52, R72.reuse, R70, R52 ;  /* 0x000000464834723c */ /* 0x040fec0000041834 */
[----:B-1----:R-:W-:Y:S06]  /*4970*/  HMMA.16816.F32.BF16 R80, R72, R64, R80 ;  /* 0x000000404850723c */ /* 0x002fec0000041850 */
[----:B------:R-:W-:Y:S06]  /*4980*/  HMMA.16816.F32.BF16 R16, R12, R8, R16 ;  /* 0x000000080c10723c */ /* 0x000fec0000041810 */
[----:B------:R-:W-:Y:S01]  /*4990*/  HMMA.16816.F32.BF16 R84, R72, R66, R84 ;  /* 0x000000424854723c */ /* 0x000fe20000041854 */
[----:B------:R-:W1:Y:S05]  /*49a0*/  LDSM.16.M88.4 R64, [R201+0xb800] ;  /* 0x00b80000c940783b */ /* 0x000e6a0000000200 */
[----:B------:R-:W-:Y:S01]  /*49b0*/  HMMA.16816.F32.BF16 R28, R24, R22, R28 ;  /* 0x00000016181c723c */ /* 0x000fe2000004181c */
[----:B------:R-:W3:Y:S05]  /*49c0*/  LDSM.16.M88.4 R20, [R199+0x5000] ;  /* 0x00500000c714783b */ /* 0x000eea0000000200 */
[C---:B------:R-:W-:Y:S06]  /*49d0*/  HMMA.16816.F32.BF16 R40, R72.reuse, R100, R40 ;  /* 0x000000644828723c */ /* 0x040fec0000041828 */
[----:B------:R-:W-:Y:S01]  /*49e0*/  HMMA.16816.F32.BF16 R60, R72, R102, R60 ;  /* 0x00000066483c723c */ /* 0x000fe2000004183c */
[----:B------:R-:W-:Y:S01]  /*49f0*/  FMUL.FTZ R2, R16, UR27 ;  /* 0x0000001b10027c20 */ /* 0x000fe20008410000 */
[----:B------:R-:W-:Y:S01]  /*4a00*/  FMUL.FTZ R6, R17, UR27 ;  /* 0x0000001b11067c20 */ /* 0x000fe20008410000 */
[----:B------:R-:W-:Y:S01]  /*4a10*/  FMUL.FTZ R68, R18, UR27 ;  /* 0x0000001b12447c20 */ /* 0x000fe20008410000 */
[----:B------:R-:W-:-:S02]  /*4a20*/  FMUL.FTZ R69, R19, UR27 ;  /* 0x0000001b13457c20 */ /* 0x000fc40008410000 */
[C---:B--2---:R-:W-:Y:S01]  /*4a30*/  HMMA.16816.F32.BF16 R56, R48.reuse, R92, R56 ;  /* 0x0000005c3038723c */ /* 0x044fe20000041838 */
[----:B------:R-:W2:Y:S01]  /*4a40*/  LDSM.16.M88.4 R16, [R199+0x5800] ;  /* 0x00580000c710783b */ /* 0x000ea20000000200 */
[----:B------:R-:W4:Y:S04]  /*4a50*/  MUFU.TANH R2, R2 ;  /* 0x0000000200027308 */ /* 0x000f280000002400 */
[----:B------:R-:W-:Y:S04]  /*4a60*/  HMMA.16816.F32.BF16 R52, R48, R94, R52 ;  /* 0x0000005e3034723c */ /* 0x000fe80000041834 */
[----:B------:R-:W1:Y:S02]  /*4a70*/  MUFU.TANH R6, R6 ;  /* 0x0000000600067308 */ /* 0x000e640000002400 */
[----:B------:R-:W-:Y:S01]  /*4a80*/  HMMA.16816.F32.BF16 R28, R12, R10, R28 ;  /* 0x0000000a0c1c723c */ /* 0x000fe2000004181c */
[----:B------:R-:W5:Y:S05]  /*4a90*/  LDSM.16.M88.4 R8, [R195+0xb000] ;  /* 0x00b00000c308783b */ /* 0x000f6a0000000200 */
[C---:B------:R-:W-:Y:S01]  /*4aa0*/  HMMA.16816.F32.BF16 R40, R48.reuse, R44, R40 ;  /* 0x0000002c3028723c */ /* 0x040fe20000041828 */
[----:B------:R-:W2:Y:S05]  /*4ab0*/  MUFU.TANH R68, R68 ;  /* 0x0000004400447308 */ /* 0x000eaa0000002400 */
[C---:B------:R-:W-:Y:S01]  /*4ac0*/  HMMA.16816.F32.BF16 R60, R48.reuse, R46, R60 ;  /* 0x0000002e303c723c */ /* 0x040fe2000004183c */
[----:B------:R-:W-:Y:S02]  /*4ad0*/  LDSM.16.M88.4 R44, [R188+0x4800] ;  /* 0x00480000bc2c783b */ /* 0x000fe40000000200 */
[----:B------:R-:W2:Y:S03]  /*4ae0*/  MUFU.TANH R69, R69 ;  /* 0x0000004500457308 */ /* 0x000ea60000002400 */
[C---:B-1----:R-:W-:Y:S06]  /*4af0*/  HMMA.16816.F32.BF16 R80, R48.reuse, R64, R80 ;  /* 0x000000403050723c */ /* 0x042fec0000041850 */
[----:B------:R-:W-:Y:S01]  /*4b00*/  HMMA.16816.F32.BF16 R84, R48, R66, R84 ;  /* 0x000000423054723c */ /* 0x000fe20000041854 */
[----:B------:R-:W-:Y:S01]  /*4b10*/  FMUL.FTZ R28, R28, UR27 ;  /* 0x0000001b1c1c7c20 */ /* 0x000fe20008410000 */
[----:B------:R-:W-:Y:S01]  /*4b20*/  FMUL.FTZ R29, R29, UR27 ;  /* 0x0000001b1d1d7c20 */ /* 0x000fe20008410000 */
[----:B------:R-:W-:Y:S01]  /*4b30*/  FMUL.FTZ R30, R30, UR27 ;  /* 0x0000001b1e1e7c20 */ /* 0x000fe20008410000 */
[----:B------:R-:W-:-:S02]  /*4b40*/  FMUL.FTZ R31, R31, UR27 ;  /* 0x0000001b1f1f7c20 */ /* 0x000fc40008410000 */
[C---:B---3--:R-:W-:Y:S01]  /*4b50*/  HMMA.16816.F32.BF16 R56, R36.reuse, R20, R56 ;  /* 0x000000142438723c */ /* 0x048fe20000041838 */
[----:B------:R-:W1:Y:S05]  /*4b60*/  MUFU.TANH R28, R28 ;  /* 0x0000001c001c7308 */ /* 0x000e6a0000002400 */
[C---:B------:R-:W-:Y:S01]  /*4b70*/  HMMA.16816.F32.BF16 R52, R36.reuse, R22, R52 ;  /* 0x000000162434723c */ /* 0x040fe20000041834 */
[----:B------:R-:W3:Y:S02]  /*4b80*/  LDSM.16.M88.4 R20, [R195+0xb800] ;  /* 0x00b80000c314783b */ /* 0x000ee40000000200 */
[----:B------:R-:W1:Y:S03]  /*4b90*/  MUFU.TANH R29, R29 ;  /* 0x0000001d001d7308 */ /* 0x000e660000002400 */
[C---:B------:R-:W-:Y:S05]  /*4ba0*/  HMMA.16816.F32.BF16 R40, R36.reuse, R32, R40 ;  /* 0x000000202428723c */ /* 0x040fea0000041828 */
[----:B------:R-:W1:Y:S01]  /*4bb0*/  MUFU.TANH R30, R30 ;  /* 0x0000001e001e7308 */ /* 0x000e620000002400 */
[C---:B------:R-:W-:Y:S01]  /*4bc0*/  HMMA.16816.F32.BF16 R60, R36.reuse, R34, R60 ;  /* 0x00000022243c723c */ /* 0x040fe2000004183c */
[----:B------:R-:W4:Y:S05]  /*4bd0*/  LDSM.16.M88.4 R32, [R188+0x5000] ;  /* 0x00500000bc20783b */ /* 0x000f2a0000000200 */
[C---:B--2---:R-:W-:Y:S01]  /*4be0*/  HMMA.16816.F32.BF16 R80, R36.reuse, R16, R80 ;  /* 0x000000102450723c */ /* 0x044fe20000041850 */
[----:B------:R-:W2:Y:S05]  /*4bf0*/  MUFU.TANH R31, R31 ;  /* 0x0000001f001f7308 */ /* 0x000eaa0000002400 */
[----:B------:R-:W-:Y:S06]  /*4c00*/  HMMA.16816.F32.BF16 R84, R36, R18, R84 ;  /* 0x000000122454723c */ /* 0x000fec0000041854 */
[C---:B-----5:R-:W-:Y:S06]  /*4c10*/  HMMA.16816.F32.BF16 R56, R24.reuse, R8, R56 ;  /* 0x000000081838723c */ /* 0x060fec0000041838 */
[----:B------:R-:W-:Y:S01]  /*4c20*/  HMMA.16816.F32.BF16 R52, R24, R10, R52 ;  /* 0x0000000a1834723c */ /* 0x000fe20000041834 */
[----:B------:R-:W5:Y:S01]  /*4c30*/  LDSM.16.M88.4 R8, [R188+0x5800] ;  /* 0x00580000bc08783b */ /* 0x000f620000000200 */
[----:B------:R-:W-:-:S04]  /*4c40*/  DEPBAR.LE SB0, 0x0 ;  /* 0x000080000000791a */ /* 0x000fc80000000000 */
[C---:B------:R-:W-:Y:S06]  /*4c50*/  HMMA.16816.F32.BF16 R40, R24.reuse, R76, R40 ;  /* 0x0000004c1828723c */ /* 0x040fec0000041828 */
[C---:B------:R-:W-:Y:S06]  /*4c60*/  HMMA.16816.F32.BF16 R60, R24.reuse, R78, R60 ;  /* 0x0000004e183c723c */ /* 0x040fec000004183c */
[C---:B---3--:R-:W-:Y:S06]  /*4c70*/  HMMA.16816.F32.BF16 R80, R24.reuse, R20, R80 ;  /* 0x000000141850723c */ /* 0x048fec0000041850 */
[----:B------:R-:W-:Y:S06]  /*4c80*/  HMMA.16816.F32.BF16 R84, R24, R22, R84 ;  /* 0x000000161854723c */ /* 0x000fec0000041854 */
[C---:B------:R-:W-:Y:S06]  /*4c90*/  HMMA.16816.F32.BF16 R40, R12.reuse, R44, R40 ;  /* 0x0000002c0c28723c */ /* 0x040fec0000041828 */
[C---:B------:R-:W-:Y:S06]  /*4ca0*/  HMMA.16816.F32.BF16 R60, R12.reuse, R46, R60 ;  /* 0x0000002e0c3c723c */ /* 0x040fec000004183c */
[C---:B----4-:R-:W-:Y:S06]  /*4cb0*/  HMMA.16816.F32.BF16 R56, R12.reuse, R32, R56 ;  /* 0x000000200c38723c */ /* 0x050fec0000041838 */
[C---:B------:R-:W-:Y:S06]  /*4cc0*/  HMMA.16816.F32.BF16 R52, R12.reuse, R34, R52 ;  /* 0x000000220c34723c */ /* 0x040fec0000041834 */
[----:B-----5:R-:W-:Y:S01]  /*4cd0*/  HMMA.16816.F32.BF16 R80, R12, R8, R80 ;  /* 0x000000080c50723c */ /* 0x020fe20000041850 */
[----:B------:R-:W-:Y:S01]  /*4ce0*/  FMUL.FTZ R40, R40, UR27 ;  /* 0x0000001b28287c20 */ /* 0x000fe20008410000 */
[----:B------:R-:W-:Y:S01]  /*4cf0*/  FMUL.FTZ R41, R41, UR27 ;  /* 0x0000001b29297c20 */ /* 0x000fe20008410000 */
[----:B------:R-:W-:Y:S01]  /*4d00*/  FMUL.FTZ R16, R42, UR27 ;  /* 0x0000001b2a107c20 */ /* 0x000fe20008410000 */
[----:B------:R-:W-:-:S02]  /*4d10*/  FMUL.FTZ R17, R43, UR27 ;  /* 0x0000001b2b117c20 */ /* 0x000fc40008410000 */
[----:B------:R-:W-:Y:S01]  /*4d20*/  HMMA.16816.F32.BF16 R84, R12, R10, R84 ;  /* 0x0000000a0c54723c */ /* 0x000fe20000041854 */
[----:B------:R-:W-:Y:S01]  /*4d30*/  IADD3 R9, -R4, R3, RZ ;  /* 0x0000000304097210 */ /* 0x000fe20007ffe1ff */
[----:B------:R-:W-:Y:S01]  /*4d40*/  FMUL.FTZ R33, R60, UR27 ;  /* 0x0000001b3c217c20 */ /* 0x000fe20008410000 */
[----:B------:R-:W-:Y:S01]  /*4d50*/  FMUL.FTZ R32, R61, UR27 ;  /* 0x0000001b3d207c20 */ /* 0x000fe20008410000 */
[----:B------:R-:W-:Y:S01]  /*4d60*/  FMUL.FTZ R20, R62, UR27 ;  /* 0x0000001b3e147c20 */ /* 0x000fe20008410000 */
[----:B------:R-:W-:Y:S01]  /*4d70*/  SHF.R.S32.HI R4, RZ, 0x1f, R9 ;  /* 0x0000001fff047819 */ /* 0x000fe20000011409 */
[----:B------:R-:W-:Y:S01]  /*4d80*/  FMUL.FTZ R18, R63, UR27 ;  /* 0x0000001b3f127c20 */ /* 0x000fe20008410000 */
[----:B------:R-:W-:Y:S01]  /*4d90*/  FMUL.FTZ R56, R56, UR27 ;  /* 0x0000001b38387c20 */ /* 0x000fe20008410000 */
[----:B------:R-:W-:Y:S01]  /*4da0*/  FMUL.FTZ R57, R57, UR27 ;  /* 0x0000001b39397c20 */ /* 0x000fe20008410000 */
[----:B------:R-:W-:Y:S01]  /*4db0*/  LEA.HI R4, R4, R9, RZ, 0x2 ;  /* 0x0000000904047211 */ /* 0x000fe200078f10ff */
[----:B------:R-:W-:Y:S01]  /*4dc0*/  FMUL.FTZ R58, R58, UR27 ;  /* 0x0000001b3a3a7c20 */ /* 0x000fe20008410000 */
[----:B------:R-:W-:Y:S01]  /*4dd0*/  FMUL.FTZ R59, R59, UR27 ;  /* 0x0000001b3b3b7c20 */ /* 0x000fe20008410000 */
[----:B------:R-:W-:Y:S01]  /*4de0*/  FMUL.FTZ R52, R52, UR27 ;  /* 0x0000001b34347c20 */ /* 0x000fe20008410000 */
[----:B------:R-:W-:Y:S01]  /*4df0*/  SHF.R.S32.HI R4, RZ, 0x2, R4 ;  /* 0x00000002ff047819 */ /* 0x000fe20000011404 */
[----:B------:R-:W-:Y:S01]  /*4e00*/  FMUL.FTZ R53, R53, UR27 ;  /* 0x0000001b35357c20 */ /* 0x000fe20008410000 */
[----:B------:R-:W-:Y:S01]  /*4e10*/  FMUL.FTZ R54, R54, UR27 ;  /* 0x0000001b36367c20 */ /* 0x000fe20008410000 */
[----:B------:R-:W-:Y:S01]  /*4e20*/  FMUL.FTZ R55, R55, UR27 ;  /* 0x0000001b37377c20 */ /* 0x000fe20008410000 */
[----:B------:R-:W3:Y:S01]  /*4e30*/  MUFU.TANH R40, R40 ;  /* 0x0000002800287308 */ /* 0x000ee20000002400 */
[----:B------:R-:W-:Y:S01]  /*4e40*/  FMUL.FTZ R80, R80, UR27 ;  /* 0x0000001b50507c20 */ /* 0x000fe20008410000 */
[----:B------:R-:W-:Y:S01]  /*4e50*/  FMUL.FTZ R81, R81, UR27 ;  /* 0x0000001b51517c20 */ /* 0x000fe20008410000 */
[----:B------:R-:W-:Y:S01]  /*4e60*/  FMUL.FTZ R82, R82, UR27 ;  /* 0x0000001b52527c20 */ /* 0x000fe20008410000 */
[----:B------:R-:W-:Y:S01]  /*4e70*/  FMUL.FTZ R83, R83, UR27 ;  /* 0x0000001b53537c20 */ /* 0x000fe20008410000 */
[----:B------:R-:W-:-:S02]  /*4e80*/  IMAD.IADD R213, R213, 0x1, R4 ;  /* 0x00000001d5d57824 */ /* 0x000fc400078e0204 */
[----:B------:R-:W-:Y:S01]  /*4e90*/  FMUL.FTZ R84, R84, UR27 ;  /* 0x0000001b54547c20 */ /* 0x000fe20008410000 */
[----:B------:R-:W-:Y:S01]  /*4ea0*/  FMUL.FTZ R85, R85, UR27 ;  /* 0x0000001b55557c20 */ /* 0x000fe20008410000 */
[----:B------:R-:W-:Y:S01]  /*4eb0*/  FMUL.FTZ R86, R86, UR27 ;  /* 0x0000001b56567c20 */ /* 0x000fe20008410000 */
[----:B------:R-:W-:Y:S01]  /*4ec0*/  FMUL.FTZ R87, R87, UR27 ;  /* 0x0000001b57577c20 */ /* 0x000fe20008410000 */
[----:B------:R-:W4:Y:S01]  /*4ed0*/  MUFU.TANH R41, R41 ;  /* 0x0000002900297308 */ /* 0x000f220000002400 */
[C---:B------:R-:W-:Y:S02]  /*4ee0*/  IADD3 R211, R213.reuse, 0x8, RZ ;  /* 0x00000008d5d37810 */ /* 0x040fe40007ffe0ff */
[----:B------:R-:W-:Y:S02]  /*4ef0*/  VIADDMNMX R212, R213, UR18, R212, PT ;  /* 0x00000012d5d47c46 */ /* 0x000fe4000b8001d4 */
[----:B------:R-:W-:Y:S02]  /*4f00*/  IADD3 R210, R211, UR17, R210 ;  /* 0x00000011d3d27c10 */ /* 0x000fe4000fffe0d2 */
[----:B------:R-:W-:Y:S01]  /*4f10*/  VIADDMNMX R213, R213, UR19, RZ, !PT ;  /* 0x00000013d5d57c46 */ /* 0x000fe2000f8001ff */
[----:B------:R-:W1:Y:S01]  /*4f20*/  MUFU.TANH R16, R16 ;  /* 0x0000001000107308 */ /* 0x000e620000002400 */
[----:B------:R-:W-:-:S02]  /*4f30*/  VIADDMNMX R211, R211, UR19, RZ, !PT ;  /* 0x00000013d3d37c46 */ /* 0x000fc4000f8001ff */
[----:B------:R-:W-:-:S05]  /*4f40*/  VIMNMX R210, R210, UR22, PT ;  /* 0x00000016d2d27c48 */ /* 0x000fca000bfe0100 */
[----:B------:R-:W1:Y:S08]  /*4f50*/  MUFU.TANH R17, R17 ;  /* 0x0000001100117308 */ /* 0x000e700000002400 */
[----:B------:R-:W1:Y:S08]  /*4f60*/  MUFU.TANH R33, R33 ;  /* 0x0000002100217308 */ /* 0x000e700000002400 */
[----:B------:R-:W1:Y:S08]  /*4f70*/  MUFU.TANH R32, R32 ;  /* 0x0000002000207308 */ /* 0x000e700000002400 */
[----:B------:R-:W1:Y:S08]  /*4f80*/  MUFU.TANH R20, R20 ;  /* 0x0000001400147308 */ /* 0x000e700000002400 */
[----:B------:R-:W1:Y:S08]  /*4f90*/  MUFU.TANH R18, R18 ;  /* 0x0000001200127308 */ /* 0x000e700000002400 */
[----:B------:R1:W1:Y:S08]  /*4fa0*/  MUFU.TANH R225, R56 ;  /* 0x0000003800e17308 */ /* 0x0002700000002400 */
        /* <DEDUP_REMOVED lines=14> */
[----:B------:R1:W1:Y:S01]  /*5090*/  MUFU.TANH R177, R87 ;  /* 0x0000005700b17308 */ /* 0x0002620000002400 */
[----:B------:R-:W-:Y:S06]  /*50a0*/  BAR.SYNC.DEFER_BLOCKING 0x0 ;  /* 0x0000000000007b1d */ /* 0x000fec0000010000 */
[----:B--234-:R-:W-:Y:S05]  /*50b0*/  @!P6 BRA `(.L_x_2202) ;  /* 0x0000000c0060e947 */ /* 0x01cfea0003800000 */
        /* <DEDUP_REMOVED lines=10> */
[----:B------:R-:W2:Y:S08]  /*5160*/  I2F.RP R9, UR14 ;  /* 0x0000000e00097d06 */ /* 0x000eb00008209400 */
[----:B--2---:R-:W2:Y:S02]  /*5170*/  MUFU.RCP R8, R9 ;  /* 0x0000000900087308 */ /* 0x004ea40000001000 */
[----:B--2---:R-:W-:-:S06]  /*5180*/  VIADD R8, R8, 0xffffffe ;  /* 0x0ffffffe08087836 */ /* 0x004fcc0000000000 */
[----:B------:R-:W2:Y:S02]  /*5190*/  F2I.FTZ.U32.TRUNC.NTZ R3, R8 ;  /* 0x0000000800037305 */ /* 0x000ea4000021f000 */
[----:B--2---:R-:W-:Y:S01]  /*51a0*/  R2UR UR33, R3 ;  /* 0x00000000032172ca */ /* 0x004fe200000e0000 */
        /* <DEDUP_REMOVED lines=21> */
[----:B------:R-:W-:Y:S02]  /*5300*/  ULOP3.LUT UR14, UR15, UR17, URZ, 0x3c, !UPT ;  /* 0x000000110f0e7292 */ /* 0x000fe4000f8e3c3f */
[----:B------:R-:W-:-:S02]  /*5310*/  @!UP0 UIADD3 UR29, UR29, 0x1, URZ ;  /* 0x000000011d1d8890 */ /* 0x000fc4000fffe03f */
[----:B------:R-:W-:Y:S02]  /*5320*/  UISETP.GE.AND UP1, UPT, UR14, URZ, UPT ;  /* 0x0000003f0e00728c */ /* 0x000fe4000bf26270 */
[----:B------:R-:W-:Y:S02]  /*5330*/  UISETP.GE.AND UP0, UPT, UR30, URZ, UPT ;  /* 0x0000003f1e00728c */ /* 0x000fe4000bf06270 */
[----:B------:R-:W-:Y:S02]  /*5340*/  @!UP2 UIADD3 UR31, UR31, 0x1, URZ ;  /* 0x000000011f1fa890 */ /* 0x000fe4000fffe03f */
[----:B------:R-:W-:Y:S02]  /*5350*/  @UP3 UIADD3 UR29, UR29, 0x1, URZ ;  /* 0x000000011d1d3890 */ /* 0x000fe4000fffe03f */
[----:B------:R-:W-:Y:S02]  /*5360*/  @UP4 UIADD3 UR31, UR31, 0x1, URZ ;  /* 0x000000011f1f4890 */ /* 0x000fe4000fffe03f */
[----:B------:R-:W-:-:S02]  /*5370*/  UISETP.NE.AND UP2, UPT, UR17, URZ, UPT ;  /* 0x0000003f1100728c */ /* 0x000fc4000bf45270 */
[----:B------:R-:W-:Y:S02]  /*5380*/  ULOP3.LUT UR14, URZ, UR17, URZ, 0x33, !UPT ;  /* 0x000000113f0e7292 */ /* 0x000fe4000f8e333f */
[----:B------:R-:W-:Y:S02]  /*5390*/  @!UP1 UIADD3 UR31, -UR31, URZ, URZ ;  /* 0x0000003f1f1f9290 */ /* 0x000fe4000fffe13f */
[----:B------:R-:W-:Y:S02]  /*53a0*/  @!UP0 UIADD3 UR29, -UR29, URZ, URZ ;  /* 0x0000003f1d1d8290 */ /* 0x000fe4000fffe13f */
[----:B------:R-:W-:Y:S02]  /*53b0*/  USEL UR31, UR14, UR31, !UP2 ;  /* 0x0000001f0e1f7287 */ /* 0x000fe4000d000000 */
[----:B------:R-:W-:Y:S02]  /*53c0*/  USEL UR14, UR14, UR29, !UP2 ;  /* 0x0000001d0e0e7287 */ /* 0x000fe4000d000000 */
[----:B------:R-:W-:-:S02]  /*53d0*/  UIMAD.WIDE UR18, UR31, 0x4, UR20 ;  /* 0x000000041f1278a5 */ /* 0x000fc4000f8e0214 */
        /* <DEDUP_REMOVED lines=15> */
[----:B---3--:R-:W-:Y:S01]  /*54d0*/  IMAD.U32 R9, RZ, RZ, UR29 ;  /* 0x0000001dff097e24 */ /* 0x008fe2000f8e00ff */
[----:B------:R-:W-:-:S04]  /*54e0*/  MOV R8, UR28 ;  /* 0x0000001c00087c02 */ /* 0x000fc80008000f00 */
[----:B------:R-:W-:Y:S01]  /*54f0*/  MOV R9, UR14 ;  /* 0x0000000e00097c02 */ /* 0x000fe20008000f00 */
[----:B--2---:R-:W-:-:S04]  /*5500*/  IMAD.IADD R4, R4, 0x1, -R3 ;  /* 0x0000000104047824 */ /* 0x004fc800078e0a03 */
[----:B------:R-:W-:Y:S01]  /*5510*/  IMAD.WIDE.U32 R8, R4, UR18, R8 ;  /* 0x0000001204087c25 */ /* 0x000fe2000f8e0008 */
[----:B------:R-:W-:-:S05]  /*5520*/  SHF.R.S32.HI R3, RZ, 0x1f, R4 ;  /* 0x0000001fff037819 */ /* 0x000fca0000011404 */
[----:B------:R-:W-:-:S04]  /*5530*/  IMAD R3, R3, UR18, RZ ;  /* 0x0000001203037c24 */ /* 0x000fc8000f8e02ff */
[----:B------:R-:W-:Y:S01]  /*5540*/  IMAD R3, R4, UR19, R3 ;  /* 0x0000001304037c24 */ /* 0x000fe2000f8e0203 */
[----:B------:R-:W-:-:S03]  /*5550*/  MOV R4, R8 ;  /* 0x0000000800047202 */ /* 0x000fc60000000f00 */
[----:B------:R-:W-:Y:S01]  /*5560*/  IMAD.IADD R3, R9, 0x1, R3 ;  /* 0x0000000109037824 */ /* 0x000fe200078e0203 */
[----:B------:R-:W-:Y:S06]  /*5570*/  BRA `(.L_x_2204) ;  /* 0x0000000000107947 */ /* 0x000fec0003800000 */
.L_x_2203:
[----:B------:R-:W-:-:S04]  /*5580*/  ULEA UR14, -UR8, URZ, 0x6 ;  /* 0x0000003f080e7291 */ /* 0x000fc8000f8e313f */
[----:B------:R-:W-:Y:S02]  /*5590*/  USHF.R.S32.HI UR17, URZ, 0x1f, UR14 ;  /* 0x0000001f3f117899 */ /* 0x000fe4000801140e */
[----:B------:R-:W-:-:S04]  /*55a0*/  MOV R4, UR14 ;  /* 0x0000000e00047c02 */ /* 0x000fc80008000f00 */
[----:B------:R-:W-:-:S07]  /*55b0*/  MOV R3, UR17 ;  /* 0x0000001100037c02 */ /* 0x000fce0008000f00 */
.L_x_2204:
[----:B------:R-:W-:Y:S01]  /*55c0*/  ULDC UR14, c[0x0][0x2d0] ;  /* 0x0000b400000e7ab9 */ /* 0x000fe20000000800 */
[----:B------:R-:W-:Y:S01]  /*55d0*/  BSSY B0, `(.L_x_2205) ;  /* 0x0000083000007945 */ /* 0x000fe20003800000 */
[----:B------:R-:W-:Y:S02]  /*55e0*/  ISETP.GE.AND P4, PT, R208, UR14, PT ;  /* 0x0000000ed0007c0c */ /* 0x000fe4000bf86270 */
[----:B------:R-:W-:Y:S02]  /*55f0*/  ISETP.GE.AND P2, PT, R204, UR14, PT ;  /* 0x0000000ecc007c0c */ /* 0x000fe4000bf46270 */
[----:B------:R-:W-:-:S09]  /*5600*/  ISETP.GE.AND P1, PT, R203, UR14, PT ;  /* 0x0000000ecb007c0c */ /* 0x000fd2000bf26270 */
[----:B------:R-:W2:Y:S01]  /*5610*/  @!P4 LDC.64 R12, c[0x0][0x218] ;  /* 0x00008600ff0ccb82 */ /* 0x000ea20000000a00 */
[CC--:B------:R-:W-:Y:S01]  /*5620*/  @!P4 IADD3 R19, P0, R4.reuse, R133.reuse, RZ ;  /* 0x000000850413c210 */ /* 0x0c0fe20007f1e0ff */
[----:B------:R3:W-:Y:S04]  /*5630*/  @P4 STS.128 [R207+0x6000], RZ ;  /* 0x006000ffcf004388 */ /* 0x0007e80000000c00 */
[----:B------:R-:W-:Y:S01]  /*5640*/  @!P4 IMAD.X R22, R3, 0x1, R134, P0 ;  /* 0x000000010316c824 */ /* 0x000fe200000e0686 */
[----:B------:R-:W-:Y:S01]  /*5650*/  @!P2 IADD3 R21, P0, R4, R133, RZ ;  /* 0x000000850415a210 */ /* 0x000fe20007f1e0ff */
[----:B------:R-:W4:Y:S08]  /*5660*/  @!P2 LDC.64 R10, c[0x0][0x218] ;  /* 0x00008600ff0aab82 */ /* 0x000f300000000a00 */
[----:B------:R-:W5:Y:S01]  /*5670*/  @!P1 LDC.64 R8, c[0x0][0x218] ;  /* 0x00008600ff089b82 */ /* 0x000f620000000a00 */
[----:B--2---:R-:W-:-:S07]  /*5680*/  @!P4 LEA R24, P5, R19, R12, 0x1 ;  /* 0x0000000c1318c211 */ /* 0x004fce00078a08ff */
[----:B------:R-:W2:Y:S01]  /*5690*/  @!P4 LDC.64 R14, c[0x0][0x218] ;  /* 0x00008600ff0ecb82 */ /* 0x000ea20000000a00 */
[----:B------:R-:W-:Y:S01]  /*56a0*/  @!P4 LEA.HI.X R25, R19, R13, R22, 0x1, P5 ;  /* 0x0000000d1319c211 */ /* 0x000fe200028f0c16 */
[----:B------:R-:W-:Y:S01]  /*56b0*/  @!P2 IMAD.X R22, R3, 0x1, R134, P0 ;  /* 0x000000010316a824 */ /* 0x000fe200000e0686 */
[----:B------:R-:W-:Y:S02]  /*56c0*/  @!P1 IADD3 R19, P0, R4, R133, RZ ;  /* 0x0000008504139210 */ /* 0x000fe40007f1e0ff */
[----:B----4-:R-:W-:-:S03]  /*56d0*/  @!P2 LEA R34, P5, R21, R10, 0x1 ;  /* 0x0000000a1522a211 */ /* 0x010fc600078a08ff */
[----:B------:R-:W4:Y:S01]  /*56e0*/  @!P2 LDC.64 R12, c[0x0][0x218] ;  /* 0x00008600ff0cab82 */ /* 0x000f220000000a00 */
[----:B------:R-:W-:Y:S01]  /*56f0*/  @!PT LDS RZ, [RZ] ;  /* 0x00000000fffff984 */ /* 0x000fe20000000800 */
[----:B------:R-:W-:Y:S01]  /*5700*/  @!PT LDS RZ, [RZ] ;  /* 0x00000000fffff984 */ /* 0x000fe20000000800 */
[----:B------:R-:W-:Y:S01]  /*5710*/  @!PT LDS RZ, [RZ] ;  /* 0x00000000fffff984 */ /* 0x000fe20000000800 */
[----:B------:R1:W-:Y:S01]  /*5720*/  @!P4 LDGSTS.E.BYPASS.LTC128B.128 [R207+0x6000], desc[UR24][R24.64] ;  /* 0x0600000018cfcfae */ /* 0x0003e2000b901d58 */
[----:B------:R-:W-:Y:S01]  /*5730*/  @!P1 IMAD.X R36, R3, 0x1, R134, P0 ;  /* 0x0000000103249824 */ /* 0x000fe200000e0686 */
[----:B------:R-:W-:Y:S02]  /*5740*/  @!P2 LEA.HI.X R35, R21, R11, R22, 0x1, P5 ;  /* 0x0000000b1523a211 */ /* 0x000fe400028f0c16 */
[----:B------:R-:W-:Y:S01]  /*5750*/  IADD3 R26, P5, R4, UR26, RZ ;  /* 0x0000001a041a7c10 */ /* 0x000fe2000ffbe0ff */
[----:B------:R3:W-:Y:S01]  /*5760*/  @P2 STS.128 [R207+0x8000], RZ ;  /* 0x008000ffcf002388 */ /* 0x0007e20000000c00 */
[C---:B-----5:R-:W-:Y:S01]  /*5770*/  @!P1 LEA R22, P0, R19.reuse, R8, 0x1 ;  /* 0x0000000813169211 */ /* 0x060fe200078008ff */
[----:B------:R-:W5:Y:S02]  /*5780*/  @!P1 LDC.64 R10, c[0x0][0x218] ;  /* 0x00008600ff0a9b82 */ /* 0x000f640000000a00 */
[----:B------:R-:W-:Y:S01]  /*5790*/  @!PT LDS RZ, [RZ] ;  /* 0x00000000fffff984 */ /* 0x000fe20000000800 */
[----:B------:R-:W-:Y:S01]  /*57a0*/  @!PT LDS RZ, [RZ] ;  /* 0x00000000fffff984 */ /* 0x000fe20000000800 */
[----:B------:R-:W-:Y:S01]  /*57b0*/  @!PT LDS RZ, [RZ] ;  /* 0x00000000fffff984 */ /* 0x000fe20000000800 */
[----:B------:R3:W-:Y:S01]  /*57c0*/  @!P2 LDGSTS.E.BYPASS.LTC128B.128 [R207+0x8000], desc[UR24][R34.64+0x80] ;  /* 0x0800008022cfafae */ /* 0x0007e2000b901d58 */
[----:B------:R-:W-:-:S02]  /*57d0*/  @!P1 LEA.HI.X R23, R19, R9, R36, 0x1, P0 ;  /* 0x0000000913179211 */ /* 0x000fc400000f0c24 */
[----:B------:R-:W-:Y:S01]  /*57e0*/  IADD3.X R19, R3, UR23, RZ, P5, !PT ;  /* 0x0000001703137c10 */ /* 0x000fe2000affe4ff */
[----:B------:R1:W-:Y:S01]  /*57f0*/  @P1 STS.128 [R207+0xa000], RZ ;  /* 0x00a000ffcf001388 */ /* 0x0003e20000000c00 */
[CC--:B------:R-:W-:Y:S01]  /*5800*/  @!P4 IADD3 R27, P5, R26.reuse, R133.reuse, RZ ;  /* 0x000000851a1bc210 */ /* 0x0c0fe20007fbe0ff */
[----:B------:R-:W1:Y:S01]  /*5810*/  @!P4 LDC.64 R8, c[0x0][0x218] ;  /* 0x00008600ff08cb82 */ /* 0x000e620000000a00 */
[----:B------:R-:W-:Y:S01]  /*5820*/  @!P2 IADD3 R21, P0, R26, R133, RZ ;  /* 0x000000851a15a210 */ /* 0x000fe20007f1e0ff */
[----:B------:R-:W-:Y:S01]  /*5830*/  @!PT LDS RZ, [RZ] ;  /* 0x00000000fffff984 */ /* 0x000fe20000000800 */
[----:B------:R-:W-:Y:S01]  /*5840*/  @!PT LDS RZ, [RZ] ;  /* 0x00000000fffff984 */ /* 0x000fe20000000800 */
[----:B------:R-:W-:Y:S01]  /*5850*/  @!PT LDS RZ, [RZ] ;  /* 0x00000000fffff984 */ /* 0x000fe20000000800 */
[----:B------:R3:W-:Y:S02]  /*5860*/  @!P1 LDGSTS.E.BYPASS.LTC128B.128 [R207+0xa000], desc[UR24][R22.64+0x100] ;  /* 0x0a00010016cf9fae */ /* 0x0007e4000b901d58 */
[--C-:B------:R-:W-:Y:S01]  /*5870*/  @!P4 IMAD.X R38, R19, 0x1, R134.reuse, P5 ;  /* 0x000000011326c824 */ /* 0x100fe200028e0686 */
[----:B--2---:R-:W-:Y:S01]  /*5880*/  @!P4 LEA R36, P5, R27, R14, 0x1 ;  /* 0x0000000e1b24c211 */ /* 0x004fe200078a08ff */
[----:B------:R-:W-:Y:S01]  /*5890*/  @!P2 IMAD.X R14, R19, 0x1, R134, P0 ;  /* 0x00000001130ea824 */ /* 0x000fe200000e0686 */
[----:B------:R2:W-:Y:S02]  /*58a0*/  @P4 STS.128 [R207+0x6800], RZ ;  /* 0x006800ffcf004388 */ /* 0x0005e40000000c00 */
[----:B------:R-:W-:-:S02]  /*58b0*/  @!P4 LEA.HI.X R37, R27, R15, R38, 0x1, P5 ;  /* 0x0000000f1b25c211 */ /* 0x000fc400028f0c26 */
[C---:B----4-:R-:W-:Y:S02]  /*58c0*/  @!P2 LEA R38, P5, R21.reuse, R12, 0x1 ;  /* 0x0000000c1526a211 */ /* 0x050fe400078a08ff */
[----:B------:R-:W-:Y:S01]  /*58d0*/  @!P1 IADD3 R12, P0, R26, R133, RZ ;  /* 0x000000851a0c9210 */ /* 0x000fe20007f1e0ff */
[----:B------:R-:W-:Y:S01]  /*58e0*/  @!PT LDS RZ, [RZ] ;  /* 0x00000000fffff984 */ /* 0x000fe20000000800 */
[----:B------:R-:W-:Y:S01]  /*58f0*/  @!PT LDS RZ, [RZ] ;  /* 0x00000000fffff984 */ /* 0x000fe20000000800 */
[----:B------:R-:W-:Y:S01]  /*5900*/  @!PT LDS RZ, [RZ] ;  /* 0x00000000fffff984 */ /* 0x000fe20000000800 */
[----:B------:R2:W-:Y:S01]  /*5910*/  @!P4 LDGSTS.E.BYPASS.LTC128B.128 [R207+0x6800], desc[UR24][R36.64] ;  /* 0x0680000024cfcfae */ /* 0x0005e2000b901d58 */
[----:B------:R-:W-:Y:S02]  /*5920*/  @!P2 LEA.HI.X R39, R21, R13, R14, 0x1, P5 ;  /* 0x0000000d1527a211 */ /* 0x000fe400028f0c0e */
[----:B------:R-:W4:Y:S01]  /*5930*/  @!P2 LDC.64 R14, c[0x0][0x218] ;  /* 0x00008600ff0eab82 */ /* 0x000f220000000a00 */
[----:B------:R-:W-:Y:S01]  /*5940*/  @!P1 IMAD.X R13, R19, 0x1, R134, P0 ;  /* 0x00000001130d9824 */ /* 0x000fe200000e0686 */
[----:B-----5:R-:W-:Y:S01]  /*5950*/  @!P1 LEA R42, P0, R12, R10, 0x1 ;  /* 0x0000000a0c2a9211 */ /* 0x020fe200078008ff */
[----:B------:R2:W-:Y:S01]  /*5960*/  @P2 STS.128 [R207+0x8800], RZ ;  /* 0x008800ffcf002388 */ /* 0x0005e20000000c00 */
[----:B------:R-:W-:-:S02]  /*5970*/  IADD3 R26, P5, R26, UR26, RZ ;  /* 0x0000001a1a1a7c10 */ /* 0x000fc4000ffbe0ff */
[----:B------:R-:W-:Y:S01]  /*5980*/  @!P1 LEA.HI.X R43, R12, R11, R13, 0x1, P0 ;  /* 0x0000000b0c2b9211 */ /* 0x000fe200000f0c0d */
[----:B------:R-:W-:Y:S01]  /*5990*/  @!PT LDS RZ, [RZ] ;  /* 0x00000000fffff984 */ /* 0x000fe20000000800 */
[----:B------:R-:W-:Y:S01]  /*59a0*/  @!PT LDS RZ, [RZ] ;  /* 0x00000000fffff984 */ /* 0x000fe20000000800 */
[----:B------:R-:W-:Y:S01]  /*59b0*/  @!PT LDS RZ, [RZ] ;  /* 0x00000000fffff984 */ /* 0x000fe20000000800 */
[----:B------:R2:W-:Y:S01]  /*59c0*/  @!P2 LDGSTS.E.BYPASS.LTC128B.128 [R207+0x8800], desc[UR24][R38.64+0x80] ;  /* 0x0880008026cfafae */ /* 0x0005e2000b901d58 */
[----:B------:R-:W3:Y:S01]  /*59d0*/  @!P1 LDC.64 R12, c[0x0][0x218] ;  /* 0x00008600ff0c9b82 */ /* 0x000ee20000000a00 */
[----:B------:R-:W-:Y:S02]  /*59e0*/  IADD3.X R19, R19, UR23, RZ, P5, !PT ;  /* 0x0000001713137c10 */ /* 0x000fe4000affe4ff */
[CC--:B------:R-:W-:Y:S01]  /*59f0*/  @!P4 IADD3 R21, P0, R26.reuse, R133.reuse, RZ ;  /* 0x000000851a15c210 */ /* 0x0c0fe20007f1e0ff */
[----:B------:R2:W-:Y:S01]  /*5a00*/  @P1 STS.128 [R207+0xa800], RZ ;  /* 0x00a800ffcf001388 */ /* 0x0005e20000000c00 */
[----:B------:R-:W-:-:S03]  /*5a10*/  @!P2 IADD3 R27, P5, R26, R133, RZ ;  /* 0x000000851a1ba210 */ /* 0x000fc60007fbe0ff */
[----:B------:R-:W-:Y:S01]  /*5a20*/  @!P4 IMAD.X R44, R19, 0x1, R134, P0 ;  /* 0x00000001132cc824 */ /* 0x000fe200000e0686 */
[C---:B-1----:R-:W-:Y:S01]  /*5a30*/  @!P4 LEA R46, P0, R21.reuse, R8, 0x1 ;  /* 0x00000008152ec211 */ /* 0x042fe200078008ff */
[----:B------:R-:W1:Y:S01]  /*5a40*/  @!P4 LDC.64 R10, c[0x0][0x218] ;  /* 0x00008600ff0acb82 */ /* 0x000e620000000a00 */
[----:B------:R-:W-:Y:S01]  /*5a50*/  @!PT LDS RZ, [RZ] ;  /* 0x00000000fffff984 */ /* 0x000fe20000000800 */
[----:B------:R-:W-:Y:S01]  /*5a60*/  @!PT LDS RZ, [RZ] ;  /* 0x00000000fffff984 */ /* 0x000fe20000000800 */
[----:B------:R-:W-:Y:S01]  /*5a70*/  @!PT LDS RZ, [RZ] ;  /* 0x00000000fffff984 */ /* 0x000fe20000000800 */
[----:B------:R2:W-:Y:S02]  /*5a80*/  @!P1 LDGSTS.E.BYPASS.LTC128B.128 [R207+0xa800], desc[UR24][R42.64+0x100] ;  /* 0x0a8001002acf9fae */ /* 0x0005e4000b901d58 */
[----:B------:R-:W-:Y:S01]  /*5a90*/  @!P4 LEA.HI.X R47, R21, R9, R44, 0x1, P0 ;  /* 0x00000009152fc211 */ /* 0x000fe200000f0c2c */
[--C-:B------:R-:W-:Y:S01]  /*5aa0*/  @!P2 IMAD.X R44, R19, 0x1, R134.reuse, P5 ;  /* 0x00000001132ca824 */ /* 0x100fe200028e0686 */
[C---:B------:R-:W-:Y:S01]  /*5ab0*/  @!P1 IADD3 R21, P0, R26.reuse, R133, RZ ;  /* 0x000000851a159210 */ /* 0x040fe20007f1e0ff */
[----:B------:R2:W-:Y:S01]  /*5ac0*/  @P4 STS.128 [R207+0x7000], RZ ;  /* 0x007000ffcf004388 */ /* 0x0005e20000000c00 */
[----:B----4-:R-:W-:Y:S01]  /*5ad0*/  @!P2 LEA R24, P5, R27, R14, 0x1 ;  /* 0x0000000e1b18a211 */ /* 0x010fe200078a08ff */
[----:B------:R-:W4:Y:S02]  /*5ae0*/  @!P2 LDC.64 R8, c[0x0][0x218] ;  /* 0x00008600ff08ab82 */ /* 0x000f240000000a00 */
[----:B------:R-:W-:Y:S01]  /*5af0*/  @!P1 IMAD.X R14, R19, 0x1, R134, P0 ;  /* 0x00000001130e9824 */ /* 0x000fe200000e0686 */
[----:B------:R-:W-:Y:S01]  /*5b00*/  @!P2 LEA.HI.X R25, R27, R15, R44, 0x1, P5 ;  /* 0x0000000f1b19a211 */ /* 0x000fe200028f0c2c */
[----:B------:R-:W-:Y:S01]  /*5b10*/  @!PT LDS RZ, [RZ] ;  /* 0x00000000fffff984 */ /* 0x000fe20000000800 */
[----:B------:R-:W-:Y:S01]  /*5b20*/  @!PT LDS RZ, [RZ] ;  /* 0x00000000fffff984 */ /* 0x000fe20000000800 */
[----:B------:R-:W-:Y:S01]  /*5b30*/  @!PT LDS RZ, [RZ] ;  /* 0x00000000fffff984 */ /* 0x000fe20000000800 */
[----:B------:R2:W-:Y:S01]  /*5b40*/  @!P4 LDGSTS.E.BYPASS.LTC128B.128 [R207+0x7000], desc[UR24][R46.64] ;  /* 0x070000002ecfcfae */ /* 0x0005e2000b901d58 */
[----:B------:R-:W-:-:S02]  /*5b50*/  IADD3 R26, P5, R26, UR26, RZ ;  /* 0x0000001a1a1a7c10 */ /* 0x000fc4000ffbe0ff */
[----:B---3--:R-:W-:Y:S01]  /*5b60*/  @!P1 LEA R34, P0, R21, R12, 0x1 ;  /* 0x0000000c15229211 */ /* 0x008fe200078008ff */
[----:B------:R2:W-:Y:S01]  /*5b70*/  @P2 STS.128 [R207+0x9000], RZ ;  /* 0x009000ffcf002388 */ /* 0x0005e20000000c00 */
[----:B------:R-:W-:Y:S02]  /*5b80*/  IADD3.X R19, R19, UR23, RZ, P5, !PT ;  /* 0x0000001713137c10 */ /* 0x000fe4000affe4ff */
[C---:B------:R-:W-:Y:S01]  /*5b90*/  @!P4 IADD3 R12, P5, R26.reuse, R133, RZ ;  /* 0x000000851a0cc210 */ /* 0x040fe20007fbe0ff */
[----:B------:R-:W-:Y:S01]  /*5ba0*/  @!PT LDS RZ, [RZ] ;  /* 0x00000000fffff984 */ /* 0x000fe20000000800 */
[----:B------:R-:W-:Y:S01]  /*5bb0*/  @!PT LDS RZ, [RZ] ;  /* 0x00000000fffff984 */ /* 0x000fe20000000800 */
[----:B------:R-:W-:Y:S01]  /*5bc0*/  @!PT LDS RZ, [RZ] ;  /* 0x00000000fffff984 */ /* 0x000fe20000000800 */
[----:B------:R2:W-:Y:S01]  /*5bd0*/  @!P2 LDGSTS.E.BYPASS.LTC128B.128 [R207+0x9000], desc[UR24][R24.64+0x80] ;  /* 0x0900008018cfafae */ /* 0x0005e2000b901d58 */
[----:B------:R-:W-:Y:S02]  /*5be0*/  @!P1 LEA.HI.X R35, R21, R13, R14, 0x1, P0 ;  /* 0x0000000d15239211 */ /* 0x000fe400000f0c0e */
[----:B------:R-:W-:Y:S01]  /*5bf0*/  @!P2 IADD3 R13, P0, R26, R133, RZ ;  /* 0x000000851a0da210 */ /* 0x000fe20007f1e0ff */
[C-C-:B------:R-:W-:Y:S01]  /*5c00*/  @!P4 IMAD.X R14, R19.reuse, 0x1, R134.reuse, P5 ;  /* 0x00000001130ec824 */ /* 0x140fe200028e0686 */
[C---:B-1----:R-:W-:Y:S01]  /*5c10*/  @!P4 LEA R22, P5, R12.reuse, R10, 0x1 ;  /* 0x0000000a0c16c211 */ /* 0x042fe200078a08ff */
[----:B------:R2:W-:Y:S02]  /*5c20*/  @P1 STS.128 [R207+0xb000], RZ ;  /* 0x00b000ffcf001388 */ /* 0x0005e40000000c00 */
[----:B------:R-:W-:Y:S01]  /*5c30*/  @!P2 IMAD.X R10, R19, 0x1, R134, P0 ;  /* 0x00000001130aa824 */ /* 0x000fe200000e0686 */
[----:B------:R-:W-:Y:S01]  /*5c40*/  @!P4 LEA.HI.X R23, R12, R11, R14, 0x1, P5 ;  /* 0x0000000b0c17c211 */ /* 0x000fe200028f0c0e */
[----:B------:R-:W-:Y:S01]  /*5c50*/  @!PT LDS RZ, [RZ] ;  /* 0x00000000fffff984 */ /* 0x000fe20000000800 */
[----:B------:R-:W-:Y:S01]  /*5c60*/  @!PT LDS RZ, [RZ] ;  /* 0x00000000fffff984 */ /* 0x000fe20000000800 */
[----:B------:R-:W-:Y:S01]  /*5c70*/  @!PT LDS RZ, [RZ] ;  /* 0x00000000fffff984 */ /* 0x000fe20000000800 */
[----:B------:R2:W-:Y:S01]  /*5c80*/  @!P1 LDGSTS.E.BYPASS.LTC128B.128 [R207+0xb000], desc[UR24][R34.64+0x100] ;  /* 0x0b00010022cf9fae */ /* 0x0005e2000b901d58 */
[----:B----4-:R-:W-:-:S03]  /*5c90*/  @!P2 LEA R8, P0, R13, R8, 0x1 ;  /* 0x000000080d08a211 */ /* 0x010fc600078008ff */
[----:B------:R2:W-:Y:S01]  /*5ca0*/  @P4 STS.128 [R207+0x7800], RZ ;  /* 0x007800ffcf004388 */ /* 0x0005e20000000c00 */
        /* <DEDUP_REMOVED lines=21> */
.L_x_2206:
[----:B------:R-:W-:Y:S05]  /*5e00*/  BSYNC B0 ;  /* 0x0000000000007941 */ /* 0x000fea0003800000 */
.L_x_2205:
[----:B------:R-:W0:Y:S01]  /*5e10*/  LDGDEPBAR ;  /* 0x00000000000079af */ /* 0x000e220000000000 */
[----:B------:R-:W-:-:S04]  /*5e20*/  IADD3 R133, P0, R4, R133, RZ ;  /* 0x0000008504857210 */ /* 0x000fc80007f1e0ff */
[----:B------:R-:W-:-:S09]  /*5e30*/  IADD3.X R134, R3, R134, RZ, P0, !PT ;  /* 0x0000008603867210 */ /* 0x000fd200007fe4ff */
.L_x_2202:
[----:B------:R-:W-:Y:S01]  /*5e40*/  VIADD R4, R214, UR15 ;  /* 0x0000000fd6047c36 */ /* 0x000fe20008000000 */
[----:B------:R-:W-:Y:S01]  /*5e50*/  ULDC UR18, c[0x0][0x2ec] ;  /* 0x0000bb0000127ab9 */ /* 0x000fe20000000800 */
[----:B------:R-:W-:Y:S01]  /*5e60*/  LEA R196, R0, UR4, 0x1 ;  /* 0x0000000400c47c11 */ /* 0x000fe2000f8e08ff */
[----:B------:R-:W-:Y:S01]  /*5e70*/  ULDC.64 UR14, c[0x0][0x218] ;  /* 0x00008600000e7ab9 */ /* 0x000fe20000000a00 */
[C---:B------:R-:W-:Y:S01]  /*5e80*/  VIADD R3, R4.reuse, 0x1 ;  /* 0x0000000104037836 */ /* 0x040fe20000000000 */
[C---:B------:R-:W-:Y:S01]  /*5e90*/  ISETP.GE.AND P0, PT, R4.reuse, R212, PT ;  /* 0x000000d40400720c */ /* 0x040fe20003f06270 */
[C---:B-12---:R-:W-:Y:S01]  /*5ea0*/  VIADD R9, R4.reuse, 0x8 ;  /* 0x0000000804097836 */ /* 0x046fe20000000000 */
[C---:B------:R-:W-:Y:S01]  /*5eb0*/  ISETP.GE.AND P2, PT, R4.reuse, R210, PT ;  /* 0x000000d20400720c */ /* 0x040fe20003f46270 */
[C---:B------:R-:W-:Y:S01]  /*5ec0*/  VIADD R8, R4.reuse, 0x9 ;  /* 0x0000000904087836 */ /* 0x040fe20000000000 */
[----:B------:R-:W-:Y:S01]  /*5ed0*/  ISETP.GE.AND P5, PT, R3, R212, PT ;  /* 0x000000d40300720c */ /* 0x000fe20003fa6270 */
[----:B------:R-:W-:Y:S01]  /*5ee0*/  IMAD R194, R7, 0x2, R196 ;  /* 0x0000000207c27824 */ /* 0x000fe200078e02c4 */
[----:B------:R-:W-:Y:S01]  /*5ef0*/  ISETP.GE.AND P1, PT, R3, R210, PT ;  /* 0x000000d20300720c */ /* 0x000fe20003f26270 */
[----:B------:R-:W-:Y:S01]  /*5f00*/  LDSM.16.MT88.4 R124, [R196+0xc000] ;  /* 0x00c00000c47c783b */ /* 0x000fe20000004200 */
[C---:B------:R-:W-:Y:S01]  /*5f10*/  ISETP.LT.OR P0, PT, R4.reuse, R213, P0 ;  /* 0x000000d50400720c */ /* 0x040fe20000701670 */
[----:B------:R-:W-:Y:S01]  /*5f20*/  IMAD R192, R5, 0x2, R194 ;  /* 0x0000000205c07824 */ /* 0x000fe200078e02c2 */
[----:B------:R-:W-:Y:S01]  /*5f30*/  ISETP.GE.AND P4, PT, R9, R212, PT ;  /* 0x000000d40900720c */ /* 0x000fe20003f86270 */
[----:B------:R-:W-:Y:S01]  /*5f40*/  LDSM.16.MT88.4 R116, [R194+0xc000] ;  /* 0x00c00000c274783b */ /* 0x000fe20000004200 */
[----:B------:R-:W-:Y:S01]  /*5f50*/  ISETP.LT.OR P2, PT, R4, R211, P2 ;  /* 0x000000d30400720c */ /* 0x000fe20001741670 */
[----:B------:R-:W-:Y:S01]  /*5f60*/  IMAD R193, R5, 0x2, R196 ;  /* 0x0000000205c17824 */ /* 0x000fe200078e02c4 */
[C---:B------:R-:W-:Y:S01]  /*5f70*/  ISETP.LT.OR P5, PT, R3.reuse, R213, P5 ;  /* 0x000000d50300720c */ /* 0x040fe20002fa1670 */
[----:B------:R-:W-:Y:S01]  /*5f80*/  LDSM.16.MT88.4 R48, [R194+0xe000] ;  /* 0x00e00000c230783b */ /* 0x000fe20000004200 */
[----:B------:R-:W-:-:S02]  /*5f90*/  ISETP.LT.OR P1, PT, R3, R211, P1 ;  /* 0x000000d30300720c */ /* 0x000fc40000f21670 */
[----:B------:R-:W-:Y:S01]  /*5fa0*/  FSEL R3, R2, -INF , !P0 ;  /* 0xff80000002037808 */ /* 0x000fe20004000000 */
[----:B------:R-:W-:Y:S01]  /*5fb0*/  VIADD R2, R4, 0x10 ;  /* 0x0000001004027836 */ /* 0x000fe20000000000 */
[C---:B------:R-:W-:Y:S01]  /*5fc0*/  ISETP.LT.OR P4, PT, R9.reuse, R213, P4 ;  /* 0x000000d50900720c */ /* 0x040fe20002781670 */
[----:B------:R-:W-:Y:S01]  /*5fd0*/  LDSM.16.MT88.4 R64, [R192+0xe000] ;  /* 0x00e00000c040783b */ /* 0x000fe20000004200 */
[----:B------:R-:W-:Y:S02]  /*5fe0*/  FSEL R27, R68, -INF , !P2 ;  /* 0xff800000441b7808 */ /* 0x000fe40005000000 */
[----:B------:R-:W-:Y:S01]  /*5ff0*/  ISETP.GE.AND P0, PT, R9, R210, PT ;  /* 0x000000d20900720c */ /* 0x000fe20003f06270 */
[----:B------:R-:W-:Y:S01]  /*6000*/  LDSM.16.MT88.4 R72, [R196+0x10000] ;  /* 0x01000000c448783b */ /* 0x000fe20000004200 */
[----:B------:R-:W-:Y:S02]  /*6010*/  ISETP.GE.AND P2, PT, R8, R212, PT ;  /* 0x000000d40800720c */ /* 0x000fe40003f46270 */
[----:B------:R-:W-:Y:S01]  /*6020*/  FSEL R69, R69, -INF , !P1 ;  /* 0xff80000045457808 */ /* 0x000fe20004800000 */
[----:B------:R-:W-:Y:S01]  /*6030*/  LDSM.16.MT88.4 R80, [R194+0x10000] ;  /* 0x01000000c250783b */ /* 0x000fe20000004200 */
[----:B------:R-:W-:-:S02]  /*6040*/  FSEL R37, R28, -INF , !P4 ;  /* 0xff8000001c257808 */ /* 0x000fc40006000000 */
[----:B------:R-:W-:Y:S01]  /*6050*/  FSEL R35, R6, -INF , !P5 ;  /* 0xff80000006237808 */ /* 0x000fe20006800000 */
[----:B------:R-:W-:Y:S01]  /*6060*/  VIADD R6, R4, 0x11 ;  /* 0x0000001104067836 */ /* 0x000fe20000000000 */
[C---:B------:R-:W-:Y:S01]  /*6070*/  ISETP.GE.AND P1, PT, R2.reuse, R212, PT ;  /* 0x000000d40200720c */ /* 0x040fe20003f26270 */
[----:B------:R-:W-:Y:S01]  /*6080*/  LDSM.16.MT88.4 R88, [R193+0x10000] ;  /* 0x01000000c158783b */ /* 0x000fe20000004200 */
[-C--:B------:R-:W-:Y:S02]  /*6090*/  ISETP.GE.AND P4, PT, R2, R210.reuse, PT ;  /* 0x000000d20200720c */ /* 0x080fe40003f86270 */
[----:B------:R-:W-:Y:S01]  /*60a0*/  ISETP.LT.OR P0, PT, R9, R211, P0 ;  /* 0x000000d30900720c */ /* 0x000fe20000701670 */
[----:B------:R-:W-:Y:S01]  /*60b0*/  LDSM.16.MT88.4 R108, [R193+0xc000] ;  /* 0x00c00000c16c783b */ /* 0x000fe20000004200 */
[C---:B------:R-:W-:Y:S02]  /*60c0*/  ISETP.GE.AND P5, PT, R8.reuse, R210, PT ;  /* 0x000000d20800720c */ /* 0x040fe40003fa6270 */
[-C--:B------:R-:W-:Y:S01]  /*60d0*/  ISETP.LT.OR P2, PT, R8, R213.reuse, P2 ;  /* 0x000000d50800720c */ /* 0x080fe20001741670 */
[----:B------:R-:W-:Y:S01]  /*60e0*/  LDSM.16.MT88.4 R100, [R192+0xc000] ;  /* 0x00c00000c064783b */ /* 0x000fe20000004200 */
[----:B------:R-:W-:-:S02]  /*60f0*/  ISETP.LT.OR P1, PT, R2, R213, P1 ;  /* 0x000000d50200720c */ /* 0x000fc40000f21670 */
[-C--:B------:R-:W-:Y:S01]  /*6100*/  ISETP.LT.OR P4, PT, R2, R211.reuse, P4 ;  /* 0x000000d30200720c */ /* 0x080fe20002781670 */
[----:B------:R-:W-:Y:S01]  /*6110*/  VIADD R2, R4, 0x18 ;  /* 0x0000001804027836 */ /* 0x000fe20000000000 */
[----:B------:R-:W-:Y:S01]  /*6120*/  ISETP.LT.OR P5, PT, R8, R211, P5 ;  /* 0x000000d30800720c */ /* 0x000fe20002fa1670 */
[----:B------:R-:W-:Y:S01]  /*6130*/  LDSM.16.MT88.4 R56, [R193+0xe000] ;  /* 0x00e00000c138783b */ /* 0x000fe20000004200 */
[----:B------:R-:W-:Y:S02]  /*6140*/  FSEL R25, R30, -INF , !P0 ;  /* 0xff8000001e197808 */ /* 0x000fe40004000000 */
[----:B------:R-:W-:Y:S01]  /*6150*/  FSEL R29, R29, -INF , !P2 ;  /* 0xff8000001d1d7808 */ /* 0x000fe20005000000 */
[----:B------:R-:W-:Y:S01]  /*6160*/  LDSM.16.MT88.4 R136, [R192+0x10000] ;  /* 0x01000000c088783b */ /* 0x000fe20000004200 */
[C---:B------:R-:W-:Y:S02]  /*6170*/  ISETP.GE.AND P0, PT, R6.reuse, R212, PT ;  /* 0x000000d40600720c */ /* 0x040fe40003f06270 */
[----:B------:R-:W-:-:S02]  /*6180*/  ISETP.GE.AND P2, PT, R6, R210, PT ;  /* 0x000000d20600720c */ /* 0x000fc40003f46270 */
[----:B------:R-:W-:Y:S02]  /*6190*/  FSEL R31, R31, -INF , !P5 ;  /* 0xff8000001f1f7808 */ /* 0x000fe40006800000 */
[----:B------:R-:W-:Y:S02]  /*61a0*/  FSEL R23, R40, -INF , !P1 ;  /* 0xff80000028177808 */ /* 0x000fe40004800000 */
[----:B------:R-:W-:Y:S02]  /*61b0*/  FMNMX.FTZ R8, R3, R35, !PT ;  /* 0x0000002303087209 */ /* 0x000fe40007810000 */
[C---:B------:R-:W-:Y:S02]  /*61c0*/  ISETP.GE.AND P5, PT, R2.reuse, R212, PT ;  /* 0x000000d40200720c */ /* 0x040fe40003fa6270 */
[----:B------:R-:W-:Y:S02]  /*61d0*/  ISETP.GE.AND P1, PT, R2, R210, PT ;  /* 0x000000d20200720c */ /* 0x000fe40003f26270 */
[----:B------:R-:W-:-:S02]  /*61e0*/  ISETP.LT.OR P0, PT, R6, R213, P0 ;  /* 0x000000d50600720c */ /* 0x000fc40000701670 */
[----:B------:R-:W-:Y:S01]  /*61f0*/  ISETP.LT.OR P2, PT, R6, R211, P2 ;  /* 0x000000d30600720c */ /* 0x000fe20001741670 */
[----:B------:R-:W-:Y:S01]  /*6200*/  VIADD R6, R4, 0x19 ;  /* 0x0000001904067836 */ /* 0x000fe20000000000 */
[----:B------:R-:W-:Y:S02]  /*6210*/  FMNMX.FTZ R8, R37, R8, !PT ;  /* 0x0000000825087209 */ /* 0x000fe40007810000 */
[C---:B------:R-:W-:Y:S02]  /*6220*/  ISETP.LT.OR P5, PT, R2.reuse, R213, P5 ;  /* 0x000000d50200720c */ /* 0x040fe40002fa1670 */
[----:B------:R-:W-:Y:S01]  /*6230*/  ISETP.LT.OR P1, PT, R2, R211, P1 ;  /* 0x000000d30200720c */ /* 0x000fe20000f21670 */
[----:B------:R-:W-:Y:S01]  /*6240*/  VIADD R2, R4, 0x20 ;  /* 0x0000002004027836 */ /* 0x000fe20000000000 */
[----:B------:R-:W-:Y:S02]  /*6250*/  FSEL R15, R16, -INF , !P4 ;  /* 0xff800000100f7808 */ /* 0x000fe40006000000 */
[----:B------:R-:W-:-:S02]  /*6260*/  FSEL R21, R41, -INF , !P0 ;  /* 0xff80000029157808 */ /* 0x000fc40004000000 */
[C---:B------:R-:W-:Y:S02]  /*6270*/  ISETP.GE.AND P4, PT, R6.reuse, R212, PT ;  /* 0x000000d40600720c */ /* 0x040fe40003f86270 */
[----:B------:R-:W-:Y:S02]  /*6280*/  ISETP.GE.AND P0, PT, R6, R210, PT ;  /* 0x000000d20600720c */ /* 0x000fe40003f06270 */
[----:B------:R-:W-:Y:S02]  /*6290*/  FMNMX.FTZ R8, R29, R8, !PT ;  /* 0x000000081d087209 */ /* 0x000fe40007810000 */
[----:B------:R-:W-:Y:S02]  /*62a0*/  FSEL R13, R17, -INF , !P2 ;  /* 0xff800000110d7808 */ /* 0x000fe40005000000 */
[----:B------:R-:W-:Y:S02]  /*62b0*/  FSEL R19, R33, -INF , !P5 ;  /* 0xff80000021137808 */ /* 0x000fe40006800000 */
[----:B------:R-:W-:-:S02]  /*62c0*/  ISETP.GE.AND P2, PT, R2, R212, PT ;  /* 0x000000d40200720c */ /* 0x000fc40003f46270 */
[----:B------:R-:W-:Y:S02]  /*62d0*/  ISETP.GE.AND P5, PT, R2, R210, PT ;  /* 0x000000d20200720c */ /* 0x000fe40003fa6270 */
[C---:B------:R-:W-:Y:S02]  /*62e0*/  ISETP.LT.OR P4, PT, R6.reuse, R213, P4 ;  /* 0x000000d50600720c */ /* 0x040fe40002781670 */
[----:B------:R-:W-:Y:S01]  /*62f0*/  ISETP.LT.OR P0, PT, R6, R211, P0 ;  /* 0x000000d30600720c */ /* 0x000fe20000701670 */
[----:B------:R-:W-:Y:S01]  /*6300*/  VIADD R6, R4, 0x21 ;  /* 0x0000002104067836 */ /* 0x000fe20000000000 */
[----:B------:R-:W-:Y:S02]  /*6310*/  FMNMX.FTZ R8, R23, R8, !PT ;  /* 0x0000000817087209 */ /* 0x000fe40007810000 */
[C---:B------:R-:W-:Y:S02]  /*6320*/  ISETP.LT.OR P2, PT, R2.reuse, R213, P2 ;  /* 0x000000d50200720c */ /* 0x040fe40001741670 */
[----:B------:R-:W-:Y:S01]  /*6330*/  ISETP.LT.OR P5, PT, R2, R211, P5 ;  /* 0x000000d30200720c */ /* 0x000fe20002fa1670 */
[----:B------:R-:W-:Y:S01]  /*6340*/  VIADD R2, R4, 0x28 ;  /* 0x0000002804027836 */ /* 0x000fe20000000000 */
[----:B------:R-:W-:-:S02]  /*6350*/  FSEL R11, R20, -INF , !P1 ;  /* 0xff800000140b7808 */ /* 0x000fc40004800000 */
[----:B------:R-:W-:Y:S02]  /*6360*/  FSEL R17, R32, -INF , !P4 ;  /* 0xff80000020117808 */ /* 0x000fe40006000000 */
[----:B------:R-:W-:Y:S02]  /*6370*/  FMNMX.FTZ R10, R21, R8, !PT ;  /* 0x00000008150a7209 */ /* 0x000fe40007810000 */
[C---:B------:R-:W-:Y:S02]  /*6380*/  ISETP.GE.AND P1, PT, R6.reuse, R212, PT ;  /* 0x000000d40600720c */ /* 0x040fe40003f26270 */
[----:B------:R-:W-:Y:S02]  /*6390*/  ISETP.GE.AND P4, PT, R6, R210, PT ;  /* 0x000000d20600720c */ /* 0x000fe40003f86270 */
[----:B------:R-:W-:Y:S02]  /*63a0*/  FMNMX.FTZ R8, R27, R69, !PT ;  /* 0x000000451b087209 */ /* 0x000fe40007810000 */
[----:B------:R-:W-:-:S02]  /*63b0*/  FSEL R9, R18, -INF , !P0 ;  /* 0xff80000012097808 */ /* 0x000fc40004000000 */
[----:B------:R-:W-:Y:S02]  /*63c0*/  FSEL R225, R225, -INF , !P2 ;  /* 0xff800000e1e17808 */ /* 0x000fe40005000000 */
[----:B------:R-:W-:Y:S02]  /*63d0*/  FMNMX.FTZ R10, R19, R10, !PT ;  /* 0x0000000a130a7209 */ /* 0x000fe40007810000 */
[C---:B------:R-:W-:Y:S02]  /*63e0*/  ISETP.GE.AND P0, PT, R2.reuse, R212, PT ;  /* 0x000000d40200720c */ /* 0x040fe40003f06270 */
[----:B------:R-:W-:Y:S02]  /*63f0*/  ISETP.GE.AND P2, PT, R2, R210, PT ;  /* 0x000000d20200720c */ /* 0x000fe40003f46270 */
[C---:B------:R-:W-:Y:S02]  /*6400*/  ISETP.LT.OR P1, PT, R6.reuse, R213, P1 ;  /* 0x000000d50600720c */ /* 0x040fe40000f21670 */
[----:B------:R-:W-:Y:S01]  /*6410*/  ISETP.LT.OR P4, PT, R6, R211, P4 ;  /* 0x000000d30600720c */ /* 0x000fe20002781670 */
[----:B------:R-:W-:Y:S01]  /*6420*/  VIADD R6, R4, 0x29 ;  /* 0x0000002904067836 */ /* 0x000fe20000000000 */
[----:B------:R-:W-:-:S02]  /*6430*/  FMNMX.FTZ R8, R25, R8, !PT ;  /* 0x0000000819087209 */ /* 0x000fc40007810000 */
[----:B------:R-:W-:Y:S02]  /*6440*/  FMNMX.FTZ R10, R17, R10, !PT ;  /* 0x0000000a110a7209 */ /* 0x000fe40007810000 */
[C---:B------:R-:W-:Y:S02]  /*6450*/  ISETP.LT.OR P0, PT, R2.reuse, R213, P0 ;  /* 0x000000d50200720c */ /* 0x040fe40000701670 */
[----:B------:R-:W-:Y:S01]  /*6460*/  ISETP.LT.OR P2, PT, R2, R211, P2 ;  /* 0x000000d30200720c */ /* 0x000fe20001741670 */
[----:B------:R-:W-:Y:S01]  /*6470*/  VIADD R2, R4, 0x30 ;  /* 0x0000003004027836 */ /* 0x000fe20000000000 */
[----:B------:R-:W-:Y:S02]  /*6480*/  FMNMX.FTZ R8, R31, R8, !PT ;  /* 0x000000081f087209 */ /* 0x000fe40007810000 */
[----:B------:R-:W-:Y:S02]  /*6490*/  FSEL R215, R215, -INF , !P5 ;  /* 0xff800000d7d77808 */ /* 0x000fe40006800000 */
[----:B------:R-:W-:-:S02]  /*64a0*/  FSEL R171, R171, -INF , !P1 ;  /* 0xff800000abab7808 */ /* 0x000fc40004800000 */
[C---:B------:R-:W-:Y:S02]  /*64b0*/  ISETP.GE.AND P5, PT, R6.reuse, R212, PT ;  /* 0x000000d40600720c */ /* 0x040fe40003fa6270 */
[----:B------:R-:W-:Y:S02]  /*64c0*/  ISETP.GE.AND P1, PT, R6, R210, PT ;  /* 0x000000d20600720c */ /* 0x000fe40003f26270 */
[----:B------:R-:W-:Y:S02]  /*64d0*/  FMNMX.FTZ R10, R225, R10, !PT ;  /* 0x0000000ae10a7209 */ /* 0x000fe40007810000 */
[----:B------:R-:W-:Y:S02]  /*64e0*/  FMNMX.FTZ R8, R15, R8, !PT ;  /* 0x000000080f087209 */ /* 0x000fe40007810000 */
[----:B------:R-:W-:Y:S02]  /*64f0*/  FSEL R175, R175, -INF , !P4 ;  /* 0xff800000afaf7808 */ /* 0x000fe40006000000 */
[----:B------:R-:W-:-:S02]  /*6500*/  FSEL R221, R221, -INF , !P0 ;  /* 0xff800000dddd7808 */ /* 0x000fc40004000000 */
[C---:B------:R-:W-:Y:S02]  /*6510*/  ISETP.GE.AND P4, PT, R2.reuse, R212, PT ;  /* 0x000000d40200720c */ /* 0x040fe40003f86270 */
[----:B------:R-:W-:Y:S02]  /*6520*/  ISETP.GE.AND P0, PT, R2, R210, PT ;  /* 0x000000d20200720c */ /* 0x000fe40003f06270 */
[C---:B------:R-:W-:Y:S02]  /*6530*/  ISETP.LT.OR P5, PT, R6.reuse, R213, P5 ;  /* 0x000000d50600720c */ /* 0x040fe40002fa1670 */
[----:B------:R-:W-:Y:S01]  /*6540*/  ISETP.LT.OR P1, PT, R6, R211, P1 ;  /* 0x000000d30600720c */ /* 0x000fe20000f21670 */
[----:B------:R-:W-:Y:S01]  /*6550*/  VIADD R6, R4, 0x31 ;  /* 0x0000003104067836 */ /* 0x000fe20000000000 */
[----:B------:R-:W-:Y:S02]  /*6560*/  FMNMX.FTZ R10, R171, R10, !PT ;  /* 0x0000000aab0a7209 */ /* 0x000fe40007810000 */
[----:B------:R-:W-:-:S02]  /*6570*/  FMNMX.FTZ R8, R13, R8, !PT ;  /* 0x000000080d087209 */ /* 0x000fc40007810000 */
[C---:B------:R-:W-:Y:S02]  /*6580*/  ISETP.LT.OR P4, PT, R2.reuse, R213, P4 ;  /* 0x000000d50200720c */ /* 0x040fe40002781670 */
[----:B------:R-:W-:Y:S01]  /*6590*/  ISETP.LT.OR P0, PT, R2, R211, P0 ;  /* 0x000000d30200720c */ /* 0x000fe20000701670 */
[C---:B------:R-:W-:Y:S01]  /*65a0*/  VIADD R2, R4.reuse, 0x38 ;  /* 0x0000003804027836 */ /* 0x040fe20000000000 */
[----:B------:R-:W-:Y:S01]  /*65b0*/  FSEL R147, R147, -INF , !P2 ;  /* 0xff80000093937808 */ /* 0x000fe20005000000 */
[----:B------:R-:W-:Y:S01]  /*65c0*/  VIADD R4, R4, 0x39 ;  /* 0x0000003904047836 */ /* 0x000fe20000000000 */
[----:B------:R-:W-:Y:S02]  /*65d0*/  FMNMX.FTZ R12, R221, R10, !PT ;  /* 0x0000000add0c7209 */ /* 0x000fe40007810000 */
[----:B------:R-:W-:Y:S02]  /*65e0*/  ISETP.GE.AND P2, PT, R6, R212, PT ;  /* 0x000000d40600720c */ /* 0x000fe40003f46270 */
[----:B------:R-:W-:-:S02]  /*65f0*/  FSEL R173, R173, -INF , !P5 ;  /* 0xff800000adad7808 */ /* 0x000fc40006800000 */
[----:B------:R-:W-:Y:S02]  /*6600*/  FMNMX.FTZ R10, R11, R8, !PT ;  /* 0x000000080b0a7209 */ /* 0x000fe40007810000 */
[----:B------:R-:W-:Y:S02]  /*6610*/  ISETP.GE.AND P5, PT, R2, R212, PT ;  /* 0x000000d40200720c */ /* 0x000fe40003fa6270 */
[----:B------:R-:W-:Y:S02]  /*6620*/  FSEL R219, R219, -INF , !P4 ;  /* 0xff800000dbdb7808 */ /* 0x000fe40006000000 */
[----:B------:R-:W-:Y:S02]  /*6630*/  ISETP.LT.OR P2, PT, R6, R213, P2 ;  /* 0x000000d50600720c */ /* 0x000fe40001741670 */
[----:B------:R-:W-:Y:S02]  /*6640*/  FMNMX.FTZ R8, R173, R12, !PT ;  /* 0x0000000cad087209 */ /* 0x000fe40007810000 */
[----:B------:R-:W-:-:S02]  /*6650*/  FMNMX.FTZ R10, R9, R10, !PT ;  /* 0x0000000a090a7209 */ /* 0x000fc40007810000 */
[----:B------:R-:W-:Y:S02]  /*6660*/  ISETP.GE.AND P4, PT, R4, R212, PT ;  /* 0x000000d40400720c */ /* 0x000fe40003f86270 */
[-C--:B------:R-:W-:Y:S02]  /*6670*/  ISETP.LT.OR P5, PT, R2, R213.reuse, P5 ;  /* 0x000000d50200720c */ /* 0x080fe40002fa1670 */
[----:B------:R-:W-:Y:S02]  /*6680*/  FSEL R217, R217, -INF , !P2 ;  /* 0xff800000d9d97808 */ /* 0x000fe40005000000 */
[----:B------:R-:W-:Y:S02]  /*6690*/  FMNMX.FTZ R8, R219, R8, !PT ;  /* 0x00000008db087209 */ /* 0x000fe40007810000 */
[----:B------:R-:W-:Y:S02]  /*66a0*/  FMNMX.FTZ R10, R215, R10, !PT ;  /* 0x0000000ad70a7209 */ /* 0x000fe40007810000 */
[----:B------:R-:W-:-:S02]  /*66b0*/  ISETP.LT.OR P4, PT, R4, R213, P4 ;  /* 0x000000d50400720c */ /* 0x000fc40002781670 */
[----:B------:R-:W-:Y:S02]  /*66c0*/  FSEL R151, R151, -INF , !P5 ;  /* 0xff80000097977808 */ /* 0x000fe40006800000 */
[----:B------:R-:W-:Y:S02]  /*66d0*/  FMNMX.FTZ R8, R217, R8, !PT ;  /* 0x00000008d9087209 */ /* 0x000fe40007810000 */
[----:B------:R-:W-:Y:S02]  /*66e0*/  FMNMX.FTZ R10, R175, R10, !PT ;  /* 0x0000000aaf0a7209 */ /* 0x000fe40007810000 */
[----:B------:R-:W-:Y:S02]  /*66f0*/  FSEL R149, R149, -INF , !P4 ;  /* 0xff80000095957808 */ /* 0x000fe40006000000 */
[-C--:B------:R-:W-:Y:S02]  /*6700*/  ISETP.GE.AND P4, PT, R2, R210.reuse, PT ;  /* 0x000000d20200720c */ /* 0x080fe40003f86270 */
[----:B------:R-:W-:-:S02]  /*6710*/  ISETP.GE.AND P2, PT, R6, R210, PT ;  /* 0x000000d20600720c */ /* 0x000fc40003f46270 */
[----:B------:R-:W-:Y:S02]  /*6720*/  FMNMX.FTZ R8, R151, R8, !PT ;  /* 0x0000000897087209 */ /* 0x000fe40007810000 */
[----:B------:R-:W-:Y:S02]  /*6730*/  FSEL R145, R145, -INF , !P1 ;  /* 0xff80000091917808 */ /* 0x000fe40004800000 */
[----:B------:R-:W-:Y:S02]  /*6740*/  FMNMX.FTZ R10, R147, R10, !PT ;  /* 0x0000000a930a7209 */ /* 0x000fe40007810000 */
[-C--:B------:R-:W-:Y:S02]  /*6750*/  ISETP.LT.OR P4, PT, R2, R211.reuse, P4 ;  /* 0x000000d30200720c */ /* 0x080fe40002781670 */
[----:B------:R-:W-:Y:S02]  /*6760*/  FMNMX.FTZ R8, R149, R8, !PT ;  /* 0x0000000895087209 */ /* 0x000fe40007810000 */
[----:B------:R-:W-:-:S02]  /*6770*/  ISETP.LT.OR P2, PT, R6, R211, P2 ;  /* 0x000000d30600720c */ /* 0x000fc40001741670 */
[----:B------:R-:W-:Y:S01]  /*6780*/  FSEL R143, R143, -INF , !P0 ;  /* 0xff8000008f8f7808 */ /* 0x000fe20004000000 */
[----:B------:R-:W1:Y:S01]  /*6790*/  SHFL.BFLY PT, R33, R8, 0x2, 0x1f ;  /* 0x0c401f0008217f89 */ /* 0x000e6200000e0000 */
[----:B------:R-:W-:Y:S02]  /*67a0*/  FMNMX.FTZ R2, R145, R10, !PT ;  /* 0x0000000a91027209 */ /* 0x000fe40007810000 */
[C---:B------:R-:W-:Y:S02]  /*67b0*/  ISETP.GE.AND P0, PT, R4.reuse, R210, PT ;  /* 0x000000d20400720c */ /* 0x040fe40003f06270 */
[----:B------:R-:W-:Y:S02]  /*67c0*/  FSEL R141, R141, -INF , !P2 ;  /* 0xff8000008d8d7808 */ /* 0x000fe40005000000 */
[----:B------:R-:W-:Y:S02]  /*67d0*/  FMNMX.FTZ R2, R143, R2, !PT ;  /* 0x000000028f027209 */ /* 0x000fe40007810000 */
[----:B------:R-:W-:-:S02]  /*67e0*/  ISETP.LT.OR P0, PT, R4, R211, P0 ;  /* 0x000000d30400720c */ /* 0x000fc40000701670 */
[----:B------:R-:W-:Y:S01]  /*67f0*/  FSEL R179, R179, -INF , !P4 ;  /* 0xff800000b3b37808 */ /* 0x000fe20006000000 */
[----:B------:R-:W-:Y:S01]  /*6800*/  LDSM.16.MT88.4 R4, [R194+0xe800] ;  /* 0x00e80000c204783b */ /* 0x000fe20000004200 */
[----:B------:R-:W-:Y:S02]  /*6810*/  FMNMX.FTZ R2, R141, R2, !PT ;  /* 0x000000028d027209 */ /* 0x000fe40007810000 */
[----:B------:R-:W-:Y:S02]  /*6820*/  FSEL R177, R177, -INF , !P0 ;  /* 0xff800000b1b17808 */ /* 0x000fe40004000000 */
[----:B------:R-:W-:-:S04]  /*6830*/  FMNMX.FTZ R2, R179, R2, !PT ;  /* 0x00000002b3027209 */ /* 0x000fc80007810000 */
[----:B------:R-:W-:Y:S02]  /*6840*/  FMNMX.FTZ R41, R177, R2, !PT ;  /* 0x00000002b1297209 */ /* 0x000fe40007810000 */
        /* <DEDUP_REMOVED lines=17> */
[----:B------:R-:W2:Y:S01]  /*6960*/  LDSM.16.MT88.4 R16, [R196+0xc800] ;  /* 0x00c80000c410783b */ /* 0x000ea20000004200 */
        /* <DEDUP_REMOVED lines=15> */
[--C-:B------:R-:W-:Y:S01]  /*6a60*/  FFMA.FTZ R178, R151, UR18, -R140.reuse ;  /* 0x0000001297b27c23 */ /* 0x100fe2000801088c */
[----:B------:R-:W-:Y:S01]  /*6a70*/  FFMA.FTZ R221, R149, UR18, -R140 ;  /* 0x0000001295dd7c23 */ /* 0x000fe2000801088c */
[----:B------:R-:W-:Y:S01]  /*6a80*/  LEA R218, P0, R133, UR14, 0x1 ;  /* 0x0000000e85da7c11 */ /* 0x000fe2000f8008ff */
[--C-:B------:R-:W-:Y:S01]  /*6a90*/  FFMA.FTZ R164, R27, UR18, -R174.reuse ;  /* 0x000000121ba47c23 */ /* 0x100fe200080108ae */
[--C-:B------:R-:W-:Y:S01]  /*6aa0*/  FFMA.FTZ R169, R69, UR18, -R174.reuse ;  /* 0x0000001245a97c23 */ /* 0x100fe200080108ae */
[--C-:B------:R-:W-:Y:S01]  /*6ab0*/  FFMA.FTZ R163, R25, UR18, -R174.reuse ;  /* 0x0000001219a37c23 */ /* 0x100fe200080108ae */
[--C-:B------:R-:W-:Y:S01]  /*6ac0*/  FFMA.FTZ R160, R31, UR18, -R174.reuse ;  /* 0x000000121fa07c23 */ /* 0x100fe200080108ae */
[----:B------:R-:W3:Y:S01]  /*6ad0*/  MUFU.EX2 R158, R158 ;  /* 0x0000009e009e7308 */ /* 0x000ee20000000800 */
[--C-:B------:R-:W-:Y:S01]  /*6ae0*/  FFMA.FTZ R159, R15, UR18, -R174.reuse ;  /* 0x000000120f9f7c23 */ /* 0x100fe200080108ae */
[--C-:B------:R-:W-:Y:S01]  /*6af0*/  FFMA.FTZ R154, R13, UR18, -R174.reuse ;  /* 0x000000120d9a7c23 */ /* 0x100fe200080108ae */
[--C-:B------:R-:W-:Y:S01]  /*6b00*/  FFMA.FTZ R155, R11, UR18, -R174.reuse ;  /* 0x000000120b9b7c23 */ /* 0x100fe200080108ae */
[--C-:B------:R-:W-:Y:S01]  /*6b10*/  FFMA.FTZ R2, R9, UR18, -R174.reuse ;  /* 0x0000001209027c23 */ /* 0x100fe200080108ae */
[----:B------:R-:W4:Y:S01]  /*6b20*/  LDSM.16.MT88.4 R12, [R194+0xc800] ;  /* 0x00c80000c20c783b */ /* 0x000f220000004200 */
[----:B-1----:R-:W-:Y:S01]  /*6b30*/  F2FP.BF16.F32.PACK_AB R96, R162, R167 ;  /* 0x000000a7a260723e */ /* 0x002fe200000010ff */
[--C-:B------:R-:W-:Y:S01]  /*6b40*/  FFMA.FTZ R170, R215, UR18, -R174.reuse ;  /* 0x00000012d7aa7c23 */ /* 0x100fe200080108ae */
[----:B------:R-:W-:Y:S01]  /*6b50*/  MUFU.EX2 R164, R164 ;  /* 0x000000a400a47308 */ /* 0x000fe20000000800 */
[----:B------:R-:W1:Y:S01]  /*6b60*/  LDSM.16.MT88.4 R8, [R196+0xe800] ;  /* 0x00e80000c408783b */ /* 0x000e620000004200 */
[--C-:B------:R-:W-:Y:S01]  /*6b70*/  FFMA.FTZ R175, R175, UR18, -R174.reuse ;  /* 0x00000012afaf7c23 */ /* 0x100fe200080108ae */
[--C-:B------:R-:W-:Y:S01]  /*6b80*/  FFMA.FTZ R172, R147, UR18, -R174.reuse ;  /* 0x0000001293ac7c23 */ /* 0x100fe200080108ae */
[--C-:B------:R-:W-:Y:S01]  /*6b90*/  FFMA.FTZ R215, R145, UR18, -R174.reuse ;  /* 0x0000001291d77c23 */ /* 0x100fe200080108ae */
[----:B------:R-:W-:Y:S01]  /*6ba0*/  LDSM.16.MT88.4 R28, [R193+0xc800] ;  /* 0x00c80000c11c783b */ /* 0x000fe20000004200 */
[--C-:B------:R-:W-:Y:S01]  /*6bb0*/  FFMA.FTZ R216, R143, UR18, -R174.reuse ;  /* 0x000000128fd87c23 */ /* 0x100fe200080108ae */
[--C-:B------:R-:W-:Y:S01]  /*6bc0*/  FFMA.FTZ R219, R141, UR18, -R174.reuse ;  /* 0x000000128ddb7c23 */ /* 0x100fe200080108ae */
[----:B------:R-:W5:Y:S01]  /*6bd0*/  MUFU.EX2 R169, R169 ;  /* 0x000000a900a97308 */ /* 0x000f620000000800 */
[C---:B---3--:R-:W-:Y:S01]  /*6be0*/  F2FP.BF16.F32.PACK_AB R98, R158.reuse, R165 ;  /* 0x000000a59e62723e */ /* 0x048fe200000010ff */
[----:B------:R-:W-:Y:S01]  /*6bf0*/  LDSM.16.MT88.4 R24, [R192+0xc800] ;  /* 0x00c80000c018783b */ /* 0x000fe20000004200 */
[--C-:B------:R-:W-:Y:S01]  /*6c00*/  FFMA.FTZ R179, R179, UR18, -R174.reuse ;  /* 0x00000012b3b37c23 */ /* 0x100fe200080108ae */
[----:B------:R-:W-:Y:S01]  /*6c10*/  FFMA.FTZ R174, R177, UR18, -R174 ;  /* 0x00000012b1ae7c23 */ /* 0x000fe200080108ae */
[----:B------:R-:W-:Y:S01]  /*6c20*/  FADD.FTZ R162, R167, R162 ;  /* 0x000000a2a7a27221 */ /* 0x000fe20000010000 */
[----:B------:R-:W-:Y:S02]  /*6c30*/  LDSM.16.MT88.4 R148, [R192+0x11000] ;  /* 0x01100000c094783b */ /* 0x000fe40000004200 */
[----:B------:R-:W-:Y:S01]  /*6c40*/  MUFU.EX2 R163, R163 ;  /* 0x000000a300a37308 */ /* 0x000fe20000000800 */
[----:B------:R-:W-:Y:S01]  /*6c50*/  FADD.FTZ R165, R165, R162 ;  /* 0x000000a2a5a57221 */ /* 0x000fe20000010000 */
[----:B------:R-:W-:Y:S03]  /*6c60*/  LDSM.16.MT88.4 R140, [R196+0xd800] ;  /* 0x00d80000c48c783b */ /* 0x000fe60000004200 */
[----:B------:R-:W-:-:S03]  /*6c70*/  FADD.FTZ R158, R158, R165 ;  /* 0x000000a59e9e7221 */ /* 0x000fc60000010000 */
[----:B------:R-:W3:Y:S01]  /*6c80*/  MUFU.EX2 R160, R160 ;  /* 0x000000a000a07308 */ /* 0x000ee20000000800 */
[----:B-----5:R-:W-:Y:S01]  /*6c90*/  F2FP.BF16.F32.PACK_AB R97, R169, R164 ;  /* 0x000000a4a961723e */ /* 0x020fe200000010ff */
[----:B------:R-:W-:-:S06]  /*6ca0*/  FADD.FTZ R164, R164, R169 ;  /* 0x000000a9a4a47221 */ /* 0x000fcc0000010000 */
[----:B------:R-:W-:Y:S08]  /*6cb0*/  MUFU.EX2 R161, R161 ;  /* 0x000000a100a17308 */ /* 0x000ff00000000800 */
[----:B------:R-:W5:Y:S01]  /*6cc0*/  MUFU.EX2 R156, R156 ;  /* 0x0000009c009c7308 */ /* 0x000f620000000800 */
[----:B---3--:R-:W-:Y:S01]  /*6cd0*/  F2FP.BF16.F32.PACK_AB R99, R160, R163 ;  /* 0x000000a3a063723e */ /* 0x008fe200000010ff */
[----:B------:R-:W-:-:S04]  /*6ce0*/  FADD.FTZ R163, R163, R164 ;  /* 0x000000a4a3a37221 */ /* 0x000fc80000010000 */
[----:B------:R-:W-:Y:S02]  /*6cf0*/  FADD.FTZ R160, R160, R163 ;  /* 0x000000a3a0a07221 */ /* 0x000fe40000010000 */
[C---:B------:R-:W-:Y:S01]  /*6d00*/  HMMA.16816.F32.BF16 R128, R96.reuse, R124, RZ ;  /* 0x0000007c6080723c */ /* 0x040fe200000418ff */
[----:B------:R-:W-:Y:S05]  /*6d10*/  MUFU.EX2 R157, R157 ;  /* 0x0000009d009d7308 */ /* 0x000fea0000000800 */
[C---:B------:R-:W-:Y:S03]  /*6d20*/  HMMA.16816.F32.BF16 R120, R96.reuse, R116, RZ ;  /* 0x000000746078723c */ /* 0x040fe600000418ff */
[----:B------:R-:W3:Y:S01]  /*6d30*/  MUFU.EX2 R0, R0 ;  /* 0x0000000000007308 */ /* 0x000ee20000000800 */
[C---:B-----5:R-:W-:Y:S01]  /*6d40*/  F2FP.BF16.F32.PACK_AB R32, R156.reuse, R161 ;  /* 0x000000a19c20723e */ /* 0x060fe200000010ff */
[----:B------:R-:W-:Y:S01]  /*6d50*/  FADD.FTZ R161, R161, R158 ;  /* 0x0000009ea1a17221 */ /* 0x000fe20000010000 */
[----:B------:R-:W-:Y:S03]  /*6d60*/  HMMA.16816.F32.BF16 R36, R96, R40, RZ ;  /* 0x000000286024723c */ /* 0x000fe600000418ff */
[----:B------:R-:W-:-:S02]  /*6d70*/  FADD.FTZ R156, R156, R161 ;  /* 0x000000a19c9c7221 */ /* 0x000fc40000010000 */
[----:B------:R-:W-:Y:S01]  /*6d80*/  MUFU.EX2 R159, R159 ;  /* 0x0000009f009f7308 */ /* 0x000fe20000000800 */
[C---:B------:R-:W-:Y:S06]  /*6d90*/  HMMA.16816.F32.BF16 R124, R96.reuse, R126, RZ ;  /* 0x0000007e607c723c */ /* 0x040fec00000418ff */
[----:B------:R-:W-:Y:S01]  /*6da0*/  HMMA.16816.F32.BF16 R116, R96, R118, RZ ;  /* 0x000000766074723c */ /* 0x000fe200000418ff */
[----:B------:R-:W5:Y:S01]  /*6db0*/  MUFU.EX2 R154, R154 ;  /* 0x0000009a009a7308 */ /* 0x000f620000000800 */
[----:B---3--:R-:W-:Y:S01]  /*6dc0*/  F2FP.BF16.F32.PACK_AB R34, R0, R157 ;  /* 0x0000009d0022723e */ /* 0x008fe200000010ff */
[----:B------:R-:W-:-:S03]  /*6dd0*/  FADD.FTZ R157, R157, R156 ;  /* 0x0000009c9d9d7221 */ /* 0x000fc60000010000 */
[C---:B------:R-:W-:Y:S01]  /*6de0*/  HMMA.16816.F32.BF16 R40, R96.reuse, R42, RZ ;  /* 0x0000002a6028723c */ /* 0x040fe200000418ff */
[----:B------:R-:W-:Y:S02]  /*6df0*/  FADD.FTZ R157, R0, R157 ;  /* 0x0000009d009d7221 */ /* 0x000fe40000010000 */
[----:B------:R-:W-:Y:S03]  /*6e00*/  MUFU.EX2 R155, R155 ;  /* 0x0000009b009b7308 */ /* 0x000fe60000000800 */
[C---:B------:R-:W-:Y:S05]  /*6e10*/  HMMA.16816.F32.BF16 R44, R96.reuse, R48, RZ ;  /* 0x00000030602c723c */ /* 0x040fea00000418ff */
[----:B------:R-:W3:Y:S01]  /*6e20*/  MUFU.EX2 R2, R2 ;  /* 0x0000000200027308 */ /* 0x000ee20000000800 */
[----:B-----5:R-:W-:Y:S01]  /*6e30*/  F2FP.BF16.F32.PACK_AB R33, R154, R159 ;  /* 0x0000009f9a21723e */ /* 0x020fe200000010ff */
        /* <DEDUP_REMOVED lines=11> */
[C---:B--2---:R-:W-:Y:S01]  /*6ef0*/  HMMA.16816.F32.BF16 R128, R32.reuse, R16, R128 ;  /* 0x000000102080723c */ /* 0x044fe20000041880 */
[----:B------:R-:W-:Y:S05]  /*6f00*/  MUFU.EX2 R168, R168 ;  /* 0x000000a800a87308 */ /* 0x000fea0000000800 */
[C---:B------:R-:W-:Y:S01]  /*6f10*/  HMMA.16816.F32.BF16 R124, R32.reuse, R18, R124 ;  /* 0x00000012207c723c */ /* 0x040fe2000004187c */
[----:B------:R-:W2:Y:S02]  /*6f20*/  LDSM.16.MT88.4 R16, [R192+0xe800] ;  /* 0x00e80000c010783b */ /* 0x000ea40000004200 */
[----:B------:R-:W5:Y:S01]  /*6f30*/  MUFU.EX2 R173, R173 ;  /* 0x000000ad00ad7308 */ /* 0x000f620000000800 */
[C---:B---3--:R-:W-:Y:S01]  /*6f40*/  F2FP.BF16.F32.PACK_AB R144, R171.reuse, R166 ;  /* 0x000000a6ab90723e */ /* 0x048fe200000010ff */
[----:B------:R-:W-:Y:S01]  /*6f50*/  FADD.FTZ R166, R166, R157 ;  /* 0x0000009da6a67221 */ /* 0x000fe20000010000 */
[----:B----4-:R-:W-:Y:S03]  /*6f60*/  HMMA.16816.F32.BF16 R120, R32, R12, R120 ;  /* 0x0000000c2078723c */ /* 0x010fe60000041878 */
[----:B------:R-:W-:-:S02]  /*6f70*/  FADD.FTZ R171, R171, R166 ;  /* 0x000000a6abab7221 */ /* 0x000fc40000010000 */
[----:B------:R-:W-:Y:S01]  /*6f80*/  MUFU.EX2 R170, R170 ;  /* 0x000000aa00aa7308 */ /* 0x000fe20000000800 */
[C---:B------:R-:W-:Y:S01]  /*6f90*/  HMMA.16816.F32.BF16 R116, R32.reuse, R14, R116 ;  /* 0x0000000e2074723c */ /* 0x040fe20000041874 */
[----:B------:R-:W3:Y:S05]  /*6fa0*/  LDSM.16.MT88.4 R12, [R196+0x10800] ;  /* 0x01080000c40c783b */ /* 0x000eea0000004200 */
[----:B-1----:R-:W-:Y:S01]  /*6fb0*/  HMMA.16816.F32.BF16 R36, R32, R8, R36 ;  /* 0x000000082024723c */ /* 0x002fe20000041824 */
[----:B------:R-:W1:Y:S01]  /*6fc0*/  MUFU.EX2 R175, R175 ;  /* 0x000000af00af7308 */ /* 0x000e620000000800 */
[----:B-----5:R-:W-:Y:S01]  /*6fd0*/  F2FP.BF16.F32.PACK_AB R146, R173, R168 ;  /* 0x000000a8ad92723e */ /* 0x020fe200000010ff */
[----:B------:R-:W-:-:S03]  /*6fe0*/  FADD.FTZ R168, R168, R171 ;  /* 0x000000aba8a87221 */ /* 0x000fc60000010000 */
[----:B------:R-:W-:Y:S01]  /*6ff0*/  HMMA.16816.F32.BF16 R40, R32, R10, R40 ;  /* 0x0000000a2028723c */ /* 0x000fe20000041828 */
[----:B------:R-:W4:Y:S01]  /*7000*/  LDSM.16.MT88.4 R8, [R194+0x10800] ;  /* 0x01080000c208783b */ /* 0x000f220000004200 */
[----:B------:R-:W-:Y:S01]  /*7010*/  FADD.FTZ R173, R173, R168 ;  /* 0x000000a8adad7221 */ /* 0x000fe20000010000 */
[----:B------:R-:W-:Y:S03]  /*7020*/  MUFU.EX2 R172, R172 ;  /* 0x000000ac00ac7308 */ /* 0x000fe60000000800 */
[C---:B------:R-:W-:Y:S05]  /*7030*/  HMMA.16816.F32.BF16 R64, R96.reuse, R66, RZ ;  /* 0x000000426040723c */ /* 0x040fea00000418ff */
[----:B------:R-:W5:Y:S01]  /*7040*/  MUFU.EX2 R215, R215 ;  /* 0x000000d700d77308 */ /* 0x000f620000000800 */
[----:B------:R-:W-:Y:S01]  /*7050*/  HMMA.16816.F32.BF16 R72, R96, R74, RZ ;  /* 0x0000004a6048723c */ /* 0x000fe200000418ff */
[----:B-1----:R-:W-:Y:S01]  /*7060*/  F2FP.BF16.F32.PACK_AB R145, R175, R170 ;  /* 0x000000aaaf91723e */ /* 0x002fe200000010ff */
[----:B------:R-:W-:-:S04]  /*7070*/  FADD.FTZ R170, R170, R155 ;  /* 0x0000009baaaa7221 */ /* 0x000fc80000010000 */
[----:B------:R-:W-:Y:S01]  /*7080*/  HMMA.16816.F32.BF16 R80, R96, R82, RZ ;  /* 0x000000526050723c */ /* 0x000fe200000418ff */
[----:B------:R-:W-:Y:S01]  /*7090*/  MUFU.EX2 R176, R176 ;  /* 0x000000b000b07308 */ /* 0x000fe20000000800 */
[----:B------:R-:W-:-:S04]  /*70a0*/  FADD.FTZ R175, R175, R170 ;  /* 0x000000aaafaf7221 */ /* 0x000fc80000010000 */
[C---:B------:R-:W-:Y:S03]  /*70b0*/  HMMA.16816.F32.BF16 R44, R32.reuse, R4, R44 ;  /* 0x00000004202c723c */ /* 0x040fe6000004182c */
[----:B------:R-:W1:Y:S01]  /*70c0*/  MUFU.EX2 R217, R217 ;  /* 0x000000d900d97308 */ /* 0x000e620000000800 */
[C---:B-----5:R-:W-:Y:S01]  /*70d0*/  F2FP.BF16.F32.PACK_AB R147, R215.reuse, R172 ;  /* 0x000000acd793723e */ /* 0x060fe200000010ff */
[----:B------:R-:W-:Y:S01]  /*70e0*/  FADD.FTZ R172, R172, R175 ;  /* 0x000000afacac7221 */ /* 0x000fe20000010000 */
[C---:B------:R-:W-:Y:S01]  /*70f0*/  HMMA.16816.F32.BF16 R48, R32.reuse, R6, R48 ;  /* 0x000000062030723c */ /* 0x040fe20000041830 */
[----:B------:R-:W-:Y:S02]  /*7100*/  LDSM.16.MT88.4 R4, [R193+0x10800] ;  /* 0x01080000c104783b */ /* 0x000fe40000004200 */
[----:B------:R-:W-:Y:S02]  /*7110*/  FADD.FTZ R215, R215, R172 ;  /* 0x000000acd7d77221 */ /* 0x000fe40000010000 */
[----:B------:R-:W-:Y:S01]  /*7120*/  MUFU.EX2 R178, R178 ;  /* 0x000000b200b27308 */ /* 0x000fe20000000800 */
[C---:B--2---:R-:W-:Y:S06]  /*7130*/  HMMA.16816.F32.BF16 R60, R32.reuse, R16, R60 ;  /* 0x00000010203c723c */ /* 0x044fec000004183c */
[C---:B------:R-:W-:Y:S01]  /*7140*/  HMMA.16816.F32.BF16 R64, R32.reuse, R18, R64 ;  /* 0x000000122040723c */ /* 0x040fe20000041840 */
[----:B------:R-:W2:Y:S01]  /*7150*/  LDSM.16.MT88.4 R16, [R196+0xd000] ;  /* 0x00d00000c410783b */ /* 0x000ea20000004200 */
[----:B------:R-:W-:Y:S04]  /*7160*/  MUFU.EX2 R221, R221 ;  /* 0x000000dd00dd7308 */ /* 0x000fe80000000800 */
[C---:B---3--:R-:W-:Y:S04]  /*7170*/  HMMA.16816.F32.BF16 R68, R32.reuse, R12, R68 ;  /* 0x0000000c2044723c */ /* 0x048fe80000041844 */
[----:B------:R-:W-:Y:S02]  /*7180*/  MUFU.EX2 R216, R216 ;  /* 0x000000d800d87308 */ /* 0x000fe40000000800 */
[C---:B------:R-:W-:Y:S01]  /*7190*/  HMMA.16816.F32.BF16 R72, R32.reuse, R14, R72 ;  /* 0x0000000e2048723c */ /* 0x040fe20000041848 */
[----:B------:R-:W3:Y:S05]  /*71a0*/  LDSM.16.MT88.4 R12, [R194+0xd000] ;  /* 0x00d00000c20c783b */ /* 0x000eea0000004200 */
[C---:B----4-:R-:W-:Y:S01]  /*71b0*/  HMMA.16816.F32.BF16 R76, R32.reuse, R8, R76 ;  /* 0x00000008204c723c */ /* 0x050fe2000004184c */
[----:B------:R-:W4:Y:S05]  /*71c0*/  MUFU.EX2 R219, R219 ;  /* 0x000000db00db7308 */ /* 0x000f2a0000000800 */
[----:B------:R-:W-:Y:S01]  /*71d0*/  HMMA.16816.F32.BF16 R80, R32, R10, R80 ;  /* 0x0000000a2050723c */ /* 0x000fe20000041850 */
[----:B------:R-:W5:Y:S02]  /*71e0*/  LDSM.16.MT88.4 R8, [R196+0xf000] ;  /* 0x00f00000c408783b */ /* 0x000f640000004200 */
[----:B------:R-:W-:Y:S03]  /*71f0*/  MUFU.EX2 R179, R179 ;  /* 0x000000b300b37308 */ /* 0x000fe60000000800 */
[C---:B------:R-:W-:Y:S05]  /*7200*/  HMMA.16816.F32.BF16 R84, R96.reuse, R88, RZ ;  /* 0x000000586054723c */ /* 0x040fea00000418ff */
[----:B------:R-:W4:Y:S01]  /*7210*/  MUFU.EX2 R174, R174 ;  /* 0x000000ae00ae7308 */ /* 0x000f220000000800 */
[----:B------:R-:W-:Y:S06]  /*7220*/  HMMA.16816.F32.BF16 R88, R96, R90, RZ ;  /* 0x0000005a6058723c */ /* 0x000fec00000418ff */
[C---:B--2---:R-:W-:Y:S06]  /*7230*/  HMMA.16816.F32.BF16 R128, R144.reuse, R16, R128 ;  /* 0x000000109080723c */ /* 0x044fec0000041880 */
[----:B------:R-:W-:Y:S01]  /*7240*/  HMMA.16816.F32.BF16 R124, R144, R18, R124 ;  /* 0x00000012907c723c */ /* 0x000fe2000004187c */
[----:B------:R-:W-:Y:S05]  /*7250*/  LDSM.16.MT88.4 R16, [R192+0xf000] ;  /* 0x00f00000c010783b */ /* 0x000fea0000004200 */
[C---:B------:R-:W-:Y:S06]  /*7260*/  HMMA.16816.F32.BF16 R84, R32.reuse, R4, R84 ;  /* 0x000000042054723c */ /* 0x040fec0000041854 */
[----:B------:R-:W-:Y:S01]  /*7270*/  HMMA.16816.F32.BF16 R88, R32, R6, R88 ;  /* 0x000000062058723c */ /* 0x000fe20000041858 */
[----:B------:R-:W2:Y:S05]  /*7280*/  LDSM.16.MT88.4 R4, [R194+0xf000] ;  /* 0x00f00000c204783b */ /* 0x000eaa0000004200 */
[C---:B---3--:R-:W-:Y:S06]  /*7290*/  HMMA.16816.F32.BF16 R120, R144.reuse, R12, R120 ;  /* 0x0000000c9078723c */ /* 0x048fec0000041878 */
[C---:B------:R-:W-:Y:S01]  /*72a0*/  HMMA.16816.F32.BF16 R116, R144.reuse, R14, R116 ;  /* 0x0000000e9074723c */ /* 0x040fe20000041874 */
[----:B------:R-:W3:Y:S05]  /*72b0*/  LDSM.16.MT88.4 R12, [R196+0x11000] ;  /* 0x01100000c40c783b */ /* 0x000eea0000004200 */
        /* <DEDUP_REMOVED lines=14> */
[----:B------:R-:W4:Y:S05]  /*73a0*/  LDSM.16.MT88.4 R136, [R192+0x10800] ;  /* 0x01080000c088783b */ /* 0x000f2a0000004200 */
[C---:B------:R-:W-:Y:S06]  /*73b0*/  HMMA.16816.F32.BF16 R112, R32.reuse, R28, R112 ;  /* 0x0000001c2070723c */ /* 0x040fec0000041870 */
        /* <DEDUP_REMOVED lines=11> */
[C---:B---3--:R-:W-:Y:S06]  /*7470*/  HMMA.16816.F32.BF16 R68, R144.reuse, R12, R68 ;  /* 0x0000000c9044723c */ /* 0x048fec0000041844 */
[C---:B------:R-:W-:Y:S01]  /*7480*/  HMMA.16816.F32.BF16 R72, R144.reuse, R14, R72 ;  /* 0x0000000e9048723c */ /* 0x040fe20000041848 */
[----:B------:R-:W3:Y:S05]  /*7490*/  LDSM.16.MT88.4 R12, [R196+0xf800] ;  /* 0x00f80000c40c783b */ /* 0x000eea0000004200 */
[C---:B-----5:R-:W-:Y:S06]  /*74a0*/  HMMA.16816.F32.BF16 R76, R144.reuse, R8, R76 ;  /* 0x00000008904c723c */ /* 0x060fec000004184c */
[C---:B------:R-:W-:Y:S01]  /*74b0*/  HMMA.16816.F32.BF16 R80, R144.reuse, R10, R80 ;  /* 0x0000000a9050723c */ /* 0x040fe20000041850 */
[----:B------:R-:W5:Y:S05]  /*74c0*/  LDSM.16.MT88.4 R8, [R192+0xf800] ;  /* 0x00f80000c008783b */ /* 0x000f6a0000004200 */
[C---:B--2---:R-:W-:Y:S06]  /*74d0*/  HMMA.16816.F32.BF16 R84, R144.reuse, R4, R84 ;  /* 0x000000049054723c */ /* 0x044fec0000041854 */
[----:B------:R-:W-:Y:S01]  /*74e0*/  HMMA.16816.F32.BF16 R88, R144, R6, R88 ;  /* 0x000000069058723c */ /* 0x000fe20000041858 */
[----:B-1----:R-:W-:Y:S01]  /*74f0*/  F2FP.BF16.F32.PACK_AB R4, R217, R176 ;  /* 0x000000b0d904723e */ /* 0x002fe200000010ff */
[----:B------:R-:W-:Y:S01]  /*7500*/  FADD.FTZ R176, R176, R173 ;  /* 0x000000adb0b07221 */ /* 0x000fe20000010000 */
[----:B----4-:R-:W-:Y:S01]  /*7510*/  F2FP.BF16.F32.PACK_AB R5, R219, R216 ;  /* 0x000000d8db05723e */ /* 0x010fe200000010ff */
[----:B------:R-:W-:-:S02]  /*7520*/  FADD.FTZ R216, R216, R215 ;  /* 0x000000d7d8d87221 */ /* 0x000fc40000010000 */
[C---:B------:R-:W-:Y:S01]  /*7530*/  HMMA.16816.F32.BF16 R92, R32.reuse, R136, R92 ;  /* 0x00000088205c723c */ /* 0x040fe2000004185c */
[----:B------:R-:W-:Y:S01]  /*7540*/  F2FP.BF16.F32.PACK_AB R6, R221, R178 ;  /* 0x000000b2dd06723e */ /* 0x000fe200000010ff */
[----:B------:R-:W-:Y:S01]  /*7550*/  FADD.FTZ R217, R217, R176 ;  /* 0x000000b0d9d97221 */ /* 0x000fe20000010000 */
[----:B------:R-:W-:Y:S01]  /*7560*/  F2FP.BF16.F32.PACK_AB R7, R174, R179 ;  /* 0x000000b3ae07723e */ /* 0x000fe200000010ff */
[----:B------:R-:W-:Y:S02]  /*7570*/  FADD.FTZ R216, R219, R216 ;  /* 0x000000d8dbd87221 */ /* 0x000fe40000010000 */
[----:B------:R-:W-:Y:S01]  /*7580*/  HMMA.16816.F32.BF16 R96, R32, R138, R96 ;  /* 0x0000008a2060723c */ /* 0x000fe20000041860 */
[----:B------:R-:W1:Y:S01]  /*7590*/  LDSM.16.MT88.4 R136, [R193+0xd800] ;  /* 0x00d80000c188783b */ /* 0x000e620000004200 */
[----:B------:R-:W-:Y:S01]  /*75a0*/  FADD.FTZ R178, R178, R217 ;  /* 0x000000d9b2b27221 */ /* 0x000fe20000010000 */
[----:B------:R-:W-:Y:S01]  /*75b0*/  FADD.FTZ R179, R179, R216 ;  /* 0x000000d8b3b37221 */ /* 0x000fe20000010000 */
[----:B------:R-:W-:Y:S01]  /*75c0*/  LEA.HI.X R217, R133, UR15, R134, 0x1, P0 ;  /* 0x0000000f85d97c11 */ /* 0x000fe200080f0c86 */
[----:B------:R-:W2:Y:S01]  /*75d0*/  LDSM.16.MT88.4 R32, [R192+0xd800] ;  /* 0x00d80000c020783b */ /* 0x000ea20000004200 */
        /* <DEDUP_REMOVED lines=18> */
[----:B------:R-:W-:Y:S01]  /*7700*/  HMMA.16816.F32.BF16 R64, R4, R10, R64 ;  /* 0x0000000a0440723c */ /* 0x000fe20000041840 */
[----:B------:R-:W5:Y:S05]  /*7710*/  LDSM.16.MT88.4 R8, [R192+0x11800] ;  /* 0x01180000c008783b */ /* 0x000f6a0000004200 */
[C---:B------:R-:W-:Y:S06]  /*7720*/  HMMA.16816.F32.BF16 R92, R144.reuse, R148, R92 ;  /* 0x00000094905c723c */ /* 0x040fec000004185c */
[----:B------:R-:W-:Y:S06]  /*7730*/  HMMA.16816.F32.BF16 R96, R144, R150, R96 ;  /* 0x000000969060723c */ /* 0x000fec0000041860 */
[C---:B------:R-:W-:Y:S06]  /*7740*/  HMMA.16816.F32.BF16 R128, R4.reuse, R140, R128 ;  /* 0x0000008c0480723c */ /* 0x040fec0000041880 */
[C---:B------:R-:W-:Y:S06]  /*7750*/  HMMA.16816.F32.BF16 R124, R4.reuse, R142, R124 ;  /* 0x0000008e047c723c */ /* 0x040fec000004187c */
[C---:B-1----:R-:W-:Y:S06]  /*7760*/  HMMA.16816.F32.BF16 R112, R4.reuse, R136, R112 ;  /* 0x000000880470723c */ /* 0x042fec0000041870 */
[C---:B------:R-:W-:Y:S06]  /*7770*/  HMMA.16816.F32.BF16 R108, R4.reuse, R138, R108 ;  /* 0x0000008a046c723c */ /* 0x040fec000004186c */
[C---:B--2---:R-:W-:Y:S06]  /*7780*/  HMMA.16816.F32.BF16 R104, R4.reuse, R32, R104 ;  /* 0x000000200468723c */ /* 0x044fec0000041868 */
        /* <DEDUP_REMOVED lines=58> */
[----:B------:R-:W-:Y:S02]  /*7b30*/  UISETP.GE.AND UP1, UPT, UR30, URZ, UPT ;  /* 0x0000003f1e00728c */ /* 0x000fe4000bf26270 */
[----:B------:R-:W-:Y:S02]  /*7b40*/  UISETP.NE.AND UP2, UPT, UR16, URZ, UPT ;  /* 0x0000003f1000728c */ /* 0x000fe4000bf45270 */
[----:B------:R-:W-:Y:S02]  /*7b50*/  @UP4 UIADD3 UR33, UR33, 0x1, URZ ;  /* 0x0000000121214890 */ /* 0x000fe4000fffe03f */
[----:B------:R-:W-:-:S03]  /*7b60*/  ULOP3.LUT UR4, URZ, UR16, URZ, 0x33, !UPT ;  /* 0x000000103f047292 */ /* 0x000fc6000f8e333f */
[----:B------:R-:W-:Y:S02]  /*7b70*/  @UP3 UIADD3 UR31, UR31, 0x1, URZ ;  /* 0x000000011f1f3890 */ /* 0x000fe4000fffe03f */
[----:B------:R-:W-:Y:S02]  /*7b80*/  @!UP1 UIADD3 UR33, -UR33, URZ, URZ ;  /* 0x0000003f21219290 */ /* 0x000fe4000fffe13f */
[----:B------:R-:W-:Y:S02]  /*7b90*/  @!UP0 UIADD3 UR31, -UR31, URZ, URZ ;  /* 0x0000003f1f1f8290 */ /* 0x000fe4000fffe13f */
[----:B------:R-:W-:Y:S02]  /*7ba0*/  USEL UR33, UR4, UR33, !UP2 ;  /* 0x0000002104217287 */ /* 0x000fe4000d000000 */
[----:B------:R-:W-:Y:S02]  /*7bb0*/  USEL UR4, UR4, UR31, !UP2 ;  /* 0x0000001f04047287 */ /* 0x000fe4000d000000 */
[----:B------:R-:W-:-:S02]  /*7bc0*/  UIMAD.WIDE UR28, UR33, 0x4, UR20 ;  /* 0x00000004211c78a5 */ /* 0x000fc4000f8e0214 */
        /* <DEDUP_REMOVED lines=23> */
.L_x_2208:
[----:B------:R-:W-:-:S04]  /*7d40*/  LEA R5, -R244, RZ, 0x6 ;  /* 0x000000fff4057211 */ /* 0x000fc800078e31ff */
[----:B------:R-:W-:-:S07]  /*7d50*/  SHF.R.S32.HI R2, RZ, 0x1f, R5 ;  /* 0x0000001fff027819 */ /* 0x000fce0000011405 */
.L_x_2209:
        /* <DEDUP_REMOVED lines=54> */
[----:B------:R1:W-:Y:S01]  /*80c0*/  @!P5 LDGSTS.E.BYPASS.LTC128B.128 [R207+0xc800], desc[UR24][R16.64] ;  /* 0x0c80000010cfdfae */ /* 0x0003e2000b901d58 */
        /* <DEDUP_REMOVED lines=10> */
[----:B------:R-:W-:Y:S01]  /*8170*/  @!P4 LDGSTS.E.BYPASS.LTC128B.128 [R207+0xe800], desc[UR24][R14.64+0x80] ;  /* 0x0e8000800ecfcfae */ /* 0x000fe2000b901d58 */
        /* <DEDUP_REMOVED lines=9> */
[----:B------:R-:W-:Y:S01]  /*8210*/  @!P2 LDGSTS.E.BYPASS.LTC128B.128 [R207+0x10800], desc[UR24][R10.64+0x100] ;  /* 0x108001000acfafae */ /* 0x000fe2000b901d58 */
        /* <DEDUP_REMOVED lines=10> */
[----:B------:R-:W-:Y:S01]  /*82c0*/  @!P5 LDGSTS.E.BYPASS.LTC128B.128 [R207+0xd000], desc[UR24][R6.64] ;  /* 0x0d00000006cfdfae */ /* 0x000fe2000b901d58 */
        /* <DEDUP_REMOVED lines=27> */
[----:B------:R-:W4:Y:S04]  /*8480*/  LDSM.16.M88.4 R24, [R201+0x6000] ;  /* 0x00600000c918783b */ /* 0x000f280000000200 */
[----:B-1----:R-:W-:Y:S04]  /*8490*/  LDSM.16.M88.4 R16, [R200] ;  /* 0x00000000c810783b */ /* 0x002fe80000000200 */
[----:B------:R-:W-:Y:S04]  /*84a0*/  LDSM.16.M88.4 R164, [R199] ;  /* 0x00000000c7a4783b */ /* 0x000fe80000000200 */
[----:B------:R-:W1:Y:S04]  /*84b0*/  LDSM.16.M88.4 R148, [R201+0x7000] ;  /* 0x00700000c994783b */ /* 0x000e680000000200 */
[----:B------:R-:W5:Y:S04]  /*84c0*/  LDSM.16.M88.4 R156, [R201+0x6800] ;  /* 0x00680000c99c783b */ /* 0x000f680000000200 */
[----:B------:R-:W-:Y:S04]  /*84d0*/  LDSM.16.M88.4 R168, [R198] ;  /* 0x00000000c6a8783b */ /* 0x000fe80000000200 */
[----:B------:R-:W5:Y:S04]  /*84e0*/  LDSM.16.M88.4 R160, [R195+0x6000] ;  /* 0x00600000c3a0783b */ /* 0x000f680000000200 */
[----:B------:R-:W5:Y:S04]  /*84f0*/  LDSM.16.M88.4 R140, [R201+0x7800] ;  /* 0x00780000c98c783b */ /* 0x000f680000000200 */
[----:B--2---:R-:W2:Y:S04]  /*8500*/  LDSM.16.M88.4 R28, [R190] ;  /* 0x00000000be1c783b */ /* 0x004ea80000000200 */
[----:B------:R-:W2:Y:S01]  /*8510*/  LDSM.16.M88.4 R32, [R191] ;  /* 0x00000000bf20783b */ /* 0x000ea20000000200 */
[C---:B----4-:R-:W-:Y:S03]  /*8520*/  HMMA.16816.F32.BF16 R12, R172.reuse, R24, RZ ;  /* 0x00000018ac0c723c */ /* 0x050fe600000418ff */
[----:B------:R-:W-:Y:S04]  /*8530*/  LDSM.16.M88.4 R20, [R197] ;  /* 0x00000000c514783b */ /* 0x000fe80000000200 */
[----:B------:R-:W4:Y:S01]  /*8540*/  LDSM.16.M88.4 R228, [R188] ;  /* 0x00000000bce4783b */ /* 0x000f220000000200 */
[C---:B------:R-:W-:Y:S03]  /*8550*/  HMMA.16816.F32.BF16 R24, R172.reuse, R26, RZ ;  /* 0x0000001aac18723c */ /* 0x040fe600000418ff */
[----:B------:R-:W4:Y:S03]  /*8560*/  LDSM.16.M88.4 R144, [R189] ;  /* 0x00000000bd90783b */ /* 0x000f260000000200 */
[C---:B-1----:R-:W-:Y:S01]  /*8570*/  HMMA.16816.F32.BF16 R152, R172.reuse, R148, RZ ;  /* 0x00000094ac98723c */ /* 0x042fe200000418ff */
[----:B---3--:R-:W1:Y:S04]  /*8580*/  LDSM.16.M88.4 R4, [R195+0x7000] ;  /* 0x00700000c304783b */ /* 0x008e680000000200 */
[----:B------:R-:W3:Y:S01]  /*8590*/  LDSM.16.M88.4 R8, [R195+0x6800] ;  /* 0x00680000c308783b */ /* 0x000ee20000000200 */
[----:B------:R-:W-:Y:S03]  /*85a0*/  HMMA.16816.F32.BF16 R148, R172, R150, RZ ;  /* 0x00000096ac94723c */ /* 0x000fe600000418ff */
[----:B------:R-:W-:Y:S03]  /*85b0*/  LDSM.16.M88.4 R224, [R195+0x7800] ;  /* 0x00780000c3e0783b */ /* 0x000fe60000000200 */
[----:B------:R-:W-:Y:S01]  /*85c0*/  HMMA.16816.F32.BF16 R12, R16, R164, R12 ;  /* 0x000000a4100c723c */ /* 0x000fe2000004180c */
[----:B------:R-:W-:Y:S04]  /*85d0*/  LDSM.16.M88.4 R236, [R183] ;  /* 0x00000000b7ec783b */ /* 0x000fe80000000200 */
[----:B------:R-:W-:Y:S01]  /*85e0*/  LDSM.16.M88.4 R240, [R188+0x2800] ;  /* 0x00280000bcf0783b */ /* 0x000fe20000000200 */
[C---:B-----5:R-:W-:Y:S03]  /*85f0*/  HMMA.16816.F32.BF16 R136, R172.reuse, R156, RZ ;  /* 0x0000009cac88723c */ /* 0x060fe600000418ff */
[----:B------:R-:W-:Y:S03]  /*8600*/  LDSM.16.M88.4 R232, [R195+0x9000] ;  /* 0x00900000c3e8783b */ /* 0x000fe60000000200 */
[----:B------:R-:W-:Y:S01]  /*8610*/  HMMA.16816.F32.BF16 R156, R172, R158, RZ ;  /* 0x0000009eac9c723c */ /* 0x000fe200000418ff */
[----:B------:R-:W0:Y:S05]  /*8620*/  LDGDEPBAR ;  /* 0x00000000000079af */ /* 0x000e2a0000000000 */
[----:B------:R-:W-:Y:S01]  /*8630*/  HMMA.16816.F32.BF16 R24, R16, R166, R24 ;  /* 0x000000a61018723c */ /* 0x000fe20000041818 */
[----:B------:R-:W-:Y:S05]  /*8640*/  LDSM.16.M88.4 R164, [R201+0x8000] ;  /* 0x00800000c9a4783b */ /* 0x000fea0000000200 */
[----:B------:R-:W-:Y:S06]  /*8650*/  HMMA.16816.F32.BF16 R12, R168, R160, R12 ;  /* 0x000000a0a80c723c */ /* 0x000fec000004180c */
[C---:B------:R-:W-:Y:S06]  /*8660*/  HMMA.16816.F32.BF16 R176, R172.reuse, R140, RZ ;  /* 0x0000008cacb0723c */ /* 0x040fec00000418ff */
[----:B------:R-:W-:Y:S01]  /*8670*/  HMMA.16816.F32.BF16 R172, R172, R142, RZ ;  /* 0x0000008eacac723c */ /* 0x000fe200000418ff */
[----:B------:R-:W-:Y:S05]  /*8680*/  LDSM.16.M88.4 R140, [R188+0x800] ;  /* 0x00080000bc8c783b */ /* 0x000fea0000000200 */
[C---:B--2---:R-:W-:Y:S06]  /*8690*/  HMMA.16816.F32.BF16 R152, R16.reuse, R28, R152 ;  /* 0x0000001c1098723c */ /* 0x044fec0000041898 */
[C---:B------:R-:W-:Y:S01]  /*86a0*/  HMMA.16816.F32.BF16 R148, R16.reuse, R30, R148 ;  /* 0x0000001e1094723c */ /* 0x040fe20000041894 */
[----:B------:R-:W2:Y:S05]  /*86b0*/  LDSM.16.M88.4 R28, [R202+0x2000] ;  /* 0x00200000ca1c783b */ /* 0x000eaa0000000200 */
[C---:B------:R-:W-:Y:S06]  /*86c0*/  HMMA.16816.F32.BF16 R136, R16.reuse, R32, R136 ;  /* 0x000000201088723c */ /* 0x040fec0000041888 */
[----:B------:R-:W-:Y:S01]  /*86d0*/  HMMA.16816.F32.BF16 R156, R16, R34, R156 ;  /* 0x00000022109c723c */ /* 0x000fe2000004189c */
[----:B------:R-:W5:Y:S05]  /*86e0*/  LDSM.16.M88.4 R32, [R188+0x1000] ;  /* 0x00100000bc20783b */ /* 0x000f6a0000000200 */
[----:B------:R-:W-:Y:S01]  /*86f0*/  HMMA.16816.F32.BF16 R24, R168, R162, R24 ;  /* 0x000000a2a818723c */ /* 0x000fe20000041818 */
[----:B------:R-:W-:Y:S05]  /*8700*/  LDSM.16.M88.4 R160, [R188+0x1800] ;  /* 0x00180000bca0783b */ /* 0x000fea0000000200 */
[----:B----4-:R-:W-:Y:S06]  /*8710*/  HMMA.16816.F32.BF16 R12, R20, R228, R12 ;  /* 0x000000e4140c723c */ /* 0x010fec000004180c */
[C---:B------:R-:W-:Y:S06]  /*8720*/  HMMA.16816.F32.BF16 R176, R16.reuse, R144, R176 ;  /* 0x0000009010b0723c */ /* 0x040fec00000418b0 */
[----:B------:R-:W-:Y:S01]  /*8730*/  HMMA.16816.F32.BF16 R172, R16, R146, R172 ;  /* 0x0000009210ac723c */ /* 0x000fe200000418ac */
[----:B------:R-:W-:Y:S04]  /*8740*/  LDSM.16.M88.4 R144, [R187] ;  /* 0x00000000bb90783b */ /* 0x000fe80000000200 */
[----:B------:R-:W-:Y:S01]  /*8750*/  LDSM.16.M88.4 R16, [R201+0x9000] ;  /* 0x00900000c910783b */ /* 0x000fe20000000200 */
[C---:B-1----:R-:W-:Y:S06]  /*8760*/  HMMA.16816.F32.BF16 R152, R168.reuse, R4, R152 ;  /* 0x00000004a898723c */ /* 0x042fec0000041898 */
[C---:B------:R-:W-:Y:S01]  /*8770*/  HMMA.16816.F32.BF16 R148, R168.reuse, R6, R148 ;  /* 0x00000006a894723c */ /* 0x040fe20000041894 */
[----:B------:R-:W1:Y:S05]  /*8780*/  LDSM.16.M88.4 R4, [R200+0x2000] ;  /* 0x00200000c804783b */ /* 0x000e6a0000000200 */
[C---:B---3--:R-:W-:Y:S06]  /*8790*/  HMMA.16816.F32.BF16 R136, R168.reuse, R8, R136 ;  /* 0x00000008a888723c */ /* 0x048fec0000041888 */
[----:B------:R-:W-:Y:S01]  /*87a0*/  HMMA.16816.F32.BF16 R156, R168, R10, R156 ;  /* 0x0000000aa89c723c */ /* 0x000fe2000004189c */
[----:B------:R-:W3:Y:S05]  /*87b0*/  LDSM.16.M88.4 R8, [R201+0x8800] ;  /* 0x00880000c908783b */ /* 0x000eea0000000200 */
[----:B------:R-:W-:Y:S01]  /*87c0*/  HMMA.16816.F32.BF16 R24, R20, R230, R24 ;  /* 0x000000e61418723c */ /* 0x000fe20000041818 */
[----:B------:R-:W-:Y:S05]  /*87d0*/  LDSM.16.M88.4 R228, [R198+0x2000] ;  /* 0x00200000c6e4783b */ /* 0x000fea0000000200 */
[----:B--2---:R-:W-:Y:S06]  /*87e0*/  HMMA.16816.F32.BF16 R12, R28, R164, R12 ;  /* 0x000000a41c0c723c */ /* 0x004fec000004180c */
[C---:B------:R-:W-:Y:S06]  /*87f0*/  HMMA.16816.F32.BF16 R176, R168.reuse, R224, R176 ;  /* 0x000000e0a8b0723c */ /* 0x040fec00000418b0 */
[----:B------:R-:W-:Y:S01]  /*8800*/  HMMA.16816.F32.BF16 R172, R168, R226, R172 ;  /* 0x000000e2a8ac723c */ /* 0x000fe200000418ac */
[----:B------:R-:W-:Y:S04]  /*8810*/  LDSM.16.M88.4 R168, [R197+0x2000] ;  /* 0x00200000c5a8783b */ /* 0x000fe80000000200 */
[----:B------:R-:W-:Y:S01]  /*8820*/  LDSM.16.M88.4 R224, [R195+0x9800] ;  /* 0x00980000c3e0783b */ /* 0x000fe20000000200 */
[C---:B-----5:R-:W-:Y:S06]  /*8830*/  HMMA.16816.F32.BF16 R152, R20.reuse, R32, R152 ;  /* 0x000000201498723c */ /* 0x060fec0000041898 */
[C---:B------:R-:W-:Y:S01]  /*8840*/  HMMA.16816.F32.BF16 R148, R20.reuse, R34, R148 ;  /* 0x000000221494723c */ /* 0x040fe20000041894 */
[----:B------:R-:W2:Y:S05]  /*8850*/  LDSM.16.M88.4 R32, [R195+0x8000] ;  /* 0x00800000c320783b */ /* 0x000eaa0000000200 */
[C---:B------:R-:W-:Y:S06]  /*8860*/  HMMA.16816.F32.BF16 R136, R20.reuse, R140, R136 ;  /* 0x0000008c1488723c */ /* 0x040fec0000041888 */
[----:B------:R-:W-:Y:S01]  /*8870*/  HMMA.16816.F32.BF16 R156, R20, R142, R156 ;  /* 0x0000008e149c723c */ /* 0x000fe2000004189c */
[----:B------:R-:W4:Y:S05]  /*8880*/  LDSM.16.M88.4 R140, [R201+0x9800] ;  /* 0x00980000c98c783b */ /* 0x000f2a0000000200 */
[----:B------:R-:W-:Y:S01]  /*8890*/  HMMA.16816.F32.BF16 R24, R28, R166, R24 ;  /* 0x000000a61c18723c */ /* 0x000fe20000041818 */
[----:B------:R-:W-:Y:S05]  /*88a0*/  LDSM.16.M88.4 R164, [R188+0x3000] ;  /* 0x00300000bca4783b */ /* 0x000fea0000000200 */
[----:B-1----:R-:W-:Y:S06]  /*88b0*/  HMMA.16816.F32.BF16 R12, R4, R144, R12 ;  /* 0x00000090040c723c */ /* 0x002fec000004180c */
[C---:B------:R-:W-:Y:S06]  /*88c0*/  HMMA.16816.F32.BF16 R176, R20.reuse, R160, R176 ;  /* 0x000000a014b0723c */ /* 0x040fec00000418b0 */
[----:B------:R-:W-:Y:S01]  /*88d0*/  HMMA.16816.F32.BF16 R172, R20, R162, R172 ;  /* 0x000000a214ac723c */ /* 0x000fe200000418ac */
[----:B------:R-:W1:Y:S04]  /*88e0*/  LDSM.16.M88.4 R20, [R188+0x2000] ;  /* 0x00200000bc14783b */ /* 0x000e680000000200 */
[----:B------:R-:W-:Y:S01]  /*88f0*/  LDSM.16.M88.4 R160, [R195+0x8800] ;  /* 0x00880000c3a0783b */ /* 0x000fe20000000200 */
[C---:B---3--:R-:W-:Y:S06]  /*8900*/  HMMA.16816.F32.BF16 R136, R28.reuse, R8, R136 ;  /* 0x000000081c88723c */ /* 0x048fec0000041888 */
[----:B------:R-:W-:Y:S01]  /*8910*/  HMMA.16816.F32.BF16 R156, R28, R10, R156 ;  /* 0x0000000a1c9c723c */ /* 0x000fe2000004189c */
[----:B------:R-:W3:Y:S05]  /*8920*/  LDSM.16.M88.4 R8, [R186] ;  /* 0x00000000ba08783b */ /* 0x000eea0000000200 */
[----:B------:R-:W-:Y:S01]  /*8930*/  HMMA.16816.F32.BF16 R24, R4, R146, R24 ;  /* 0x000000920418723c */ /* 0x000fe20000041818 */
[----:B------:R-:W-:Y:S05]  /*8940*/  LDSM.16.M88.4 R144, [R202+0x4000] ;  /* 0x00400000ca90783b */ /* 0x000fea0000000200 */
[----:B--2---:R-:W-:Y:S06]  /*8950*/  HMMA.16816.F32.BF16 R12, R228, R32, R12 ;  /* 0x00000020e40c723c */ /* 0x004fec000004180c */
[C---:B------:R-:W-:Y:S06]  /*8960*/  HMMA.16816.F32.BF16 R152, R28.reuse, R16, R152 ;  /* 0x000000101c98723c */ /* 0x040fec0000041898 */
[C---:B------:R-:W-:Y:S01]  /*8970*/  HMMA.16816.F32.BF16 R148, R28.reuse, R18, R148 ;  /* 0x000000121c94723c */ /* 0x040fe20000041894 */
[----:B------:R-:W2:Y:S05]  /*8980*/  LDSM.16.M88.4 R16, [R185] ;  /* 0x00000000b910783b */ /* 0x000eaa0000000200 */
[C---:B----4-:R-:W-:Y:S06]  /*8990*/  HMMA.16816.F32.BF16 R176, R28.reuse, R140, R176 ;  /* 0x0000008c1cb0723c */ /* 0x050fec00000418b0 */
[----:B------:R-:W-:Y:S01]  /*89a0*/  HMMA.16816.F32.BF16 R172, R28, R142, R172 ;  /* 0x0000008e1cac723c */ /* 0x000fe200000418ac */
[----:B------:R-:W4:Y:S04]  /*89b0*/  LDSM.16.M88.4 R28, [R201+0xa000] ;  /* 0x00a00000c91c783b */ /* 0x000f280000000200 */
[----:B------:R-:W-:Y:S01]  /*89c0*/  LDSM.16.M88.4 R140, [R201+0xa800] ;  /* 0x00a80000c98c783b */ /* 0x000fe20000000200 */
[----:B------:R-:W-:Y:S03]  /*89d0*/  HMMA.16816.F32.BF16 R24, R228, R34, R24 ;  /* 0x00000022e418723c */ /* 0x000fe60000041818 */
[----:B------:R-:W-:Y:S03]  /*89e0*/  LDSM.16.M88.4 R32, [R200+0x4000] ;  /* 0x00400000c820783b */ /* 0x000fe60000000200 */
[----:B-1----:R-:W-:Y:S06]  /*89f0*/  HMMA.16816.F32.BF16 R12, R168, R20, R12 ;  /* 0x00000014a80c723c */ /* 0x002fec000004180c */
[C---:B---3--:R-:W-:Y:S06]  /*8a00*/  HMMA.16816.F32.BF16 R136, R4.reuse, R8, R136 ;  /* 0x000000080488723c */ /* 0x048fec0000041888 */
[----:B------:R-:W-:Y:S01]  /*8a10*/  HMMA.16816.F32.BF16 R156, R4, R10, R156 ;  /* 0x0000000a049c723c */ /* 0x000fe2000004189c */
[----:B------:R-:W1:Y:S05]  /*8a20*/  LDSM.16.M88.4 R8, [R184] ;  /* 0x00000000b808783b */ /* 0x000e6a0000000200 */
[----:B------:R-:W-:Y:S01]  /*8a30*/  HMMA.16816.F32.BF16 R24, R168, R22, R24 ;  /* 0x00000016a818723c */ /* 0x000fe20000041818 */
[----:B------:R-:W-:Y:S05]  /*8a40*/  LDSM.16.M88.4 R20, [R198+0x4000] ;  /* 0x00400000c614783b */ /* 0x000fea0000000200 */
[----:B--2---:R-:W-:Y:S06]  /*8a50*/  HMMA.16816.F32.BF16 R152, R4, R16, R152 ;  /* 0x000000100498723c */ /* 0x004fec0000041898 */
[----:B----4-:R-:W-:Y:S06]  /*8a60*/  HMMA.16816.F32.BF16 R12, R144, R28, R12 ;  /* 0x0000001c900c723c */ /* 0x010fec000004180c */
[----:B------:R-:W-:Y:S06]  /*8a70*/  HMMA.16816.F32.BF16 R136, R228, R160, R136 ;  /* 0x000000a0e488723c */ /* 0x000fec0000041888 */
[----:B------:R-:W-:Y:S01]  /*8a80*/  HMMA.16816.F32.BF16 R148, R4, R18, R148 ;  /* 0x000000120494723c */ /* 0x000fe20000041894 */
[----:B------:R-:W2:Y:S05]  /*8a90*/  LDSM.16.M88.4 R16, [R195+0xa000] ;  /* 0x00a00000c310783b */ /* 0x000eaa0000000200 */
[----:B------:R-:W-:Y:S01]  /*8aa0*/  HMMA.16816.F32.BF16 R24, R144, R30, R24 ;  /* 0x0000001e9018723c */ /* 0x000fe20000041818 */
[----:B------:R-:W-:Y:S05]  /*8ab0*/  LDSM.16.M88.4 R28, [R182] ;  /* 0x00000000b61c783b */ /* 0x000fea0000000200 */
[C---:B-1----:R-:W-:Y:S06]  /*8ac0*/  HMMA.16816.F32.BF16 R176, R4.reuse, R8, R176 ;  /* 0x0000000804b0723c */ /* 0x042fec00000418b0 */
[----:B------:R-:W-:Y:S01]  /*8ad0*/  HMMA.16816.F32.BF16 R172, R4, R10, R172 ;  /* 0x0000000a04ac723c */ /* 0x000fe200000418ac */
[----:B------:R-:W-:Y:S04]  /*8ae0*/  LDSM.16.M88.4 R8, [R197+0x4000] ;  /* 0x00400000c508783b */ /* 0x000fe80000000200 */
[----:B------:R-:W-:Y:S01]  /*8af0*/  LDSM.16.M88.4 R4, [R188+0x4000] ;  /* 0x00400000bc04783b */ /* 0x000fe20000000200 */
[----:B------:R-:W-:Y:S06]  /*8b00*/  HMMA.16816.F32.BF16 R12, R32, R236, R12 ;  /* 0x000000ec200c723c */ /* 0x000fec000004180c */
[----:B------:R-:W-:Y:S01]  /*8b10*/  HMMA.16816.F32.BF16 R156, R228, R162, R156 ;  /* 0x000000a2e49c723c */ /* 0x000fe2000004189c */
[----:B------:R-:W1:Y:S05]  /*8b20*/  LDSM.16.M88.4 R160, [R188+0x3800] ;  /* 0x00380000bca0783b */ /* 0x000e6a0000000200 */
[----:B------:R-:W-:Y:S06]  /*8b30*/  HMMA.16816.F32.BF16 R136, R168, R240, R136 ;  /* 0x000000f0a888723c */ /* 0x000fec0000041888 */
[C---:B------:R-:W-:Y:S06]  /*8b40*/  HMMA.16816.F32.BF16 R152, R228.reuse, R232, R152 ;  /* 0x000000e8e498723c */ /* 0x040fec0000041898 */
[C---:B------:R-:W-:Y:S06]  /*8b50*/  HMMA.16816.F32.BF16 R176, R228.reuse, R224, R176 ;  /* 0x000000e0e4b0723c */ /* 0x040fec00000418b0 */
[----:B------:R-:W-:Y:S01]  /*8b60*/  HMMA.16816.F32.BF16 R148, R228, R234, R148 ;  /* 0x000000eae494723c */ /* 0x000fe20000041894 */
[----:B------:R-:W3:Y:S05]  /*8b70*/  LDSM.16.M88.4 R232, [R201+0xb000] ;  /* 0x00b00000c9e8783b */ /* 0x000eea0000000200 */
[----:B------:R-:W-:Y:S06]  /*8b80*/  HMMA.16816.F32.BF16 R24, R32, R238, R24 ;  /* 0x000000ee2018723c */ /* 0x000fec0000041818 */
[----:B------:R-:W-:Y:S01]  /*8b90*/  HMMA.16816.F32.BF16 R224, R228, R226, R172 ;  /* 0x000000e2e4e0723c */ /* 0x000fe200000418ac */
[----:B------:R-:W4:Y:S05]  /*8ba0*/  LDSM.16.M88.4 R172, [R195+0xa800] ;  /* 0x00a80000c3ac783b */ /* 0x000f2a0000000200 */
[----:B--2---:R-:W-:Y:S06]  /*8bb0*/  HMMA.16816.F32.BF16 R12, R20, R16, R12 ;  /* 0x00000010140c723c */ /* 0x004fec000004180c */
[----:B------:R-:W-:Y:S06]  /*8bc0*/  HMMA.16816.F32.BF16 R136, R144, R140, R136 ;  /* 0x0000008c9088723c */ /* 0x000fec0000041888 */
[C---:B------:R-:W-:Y:S06]  /*8bd0*/  HMMA.16816.F32.BF16 R156, R168.reuse, R242, R156 ;  /* 0x000000f2a89c723c */ /* 0x040fec000004189c */
[C---:B------:R-:W-:Y:S06]  /*8be0*/  HMMA.16816.F32.BF16 R152, R168.reuse, R164, R152 ;  /* 0x000000a4a898723c */ /* 0x040fec0000041898 */
[----:B-1----:R-:W-:Y:S06]  /*8bf0*/  HMMA.16816.F32.BF16 R176, R168, R160, R176 ;  /* 0x000000a0a8b0723c */ /* 0x002fec00000418b0 */
[----:B------:R-:W-:Y:S01]  /*8c00*/  HMMA.16816.F32.BF16 R24, R20, R18, R24 ;  /* 0x000000121418723c */ /* 0x000fe20000041818 */
[----:B------:R-:W-:Y:S05]  /*8c10*/  LDSM.16.M88.4 R16, [R201+0xb800] ;  /* 0x00b80000c910783b */ /* 0x000fea0000000200 */
[----:B------:R-:W-:Y:S01]  /*8c20*/  HMMA.16816.F32.BF16 R224, R168, R162, R224 ;  /* 0x000000a2a8e0723c */ /* 0x000fe200000418e0 */
[----:B------:R-:W1:Y:S05]  /*8c30*/  LDSM.16.M88.4 R160, [R181] ;  /* 0x00000000b5a0783b */ /* 0x000e6a0000000200 */
[----:B------:R-:W-:Y:S06]  /*8c40*/  HMMA.16816.F32.BF16 R12, R8, R4, R12 ;  /* 0x00000004080c723c */ /* 0x000fec000004180c */
[----:B------:R-:W-:Y:S06]  /*8c50*/  HMMA.16816.F32.BF16 R136, R32, R28, R136 ;  /* 0x0000001c2088723c */ /* 0x000fec0000041888 */
[----:B------:R-:W-:Y:S06]  /*8c60*/  HMMA.16816.F32.BF16 R148, R168, R166, R148 ;  /* 0x000000a6a894723c */ /* 0x000fec0000041894 */
[C---:B------:R-:W-:Y:S01]  /*8c70*/  HMMA.16816.F32.BF16 R156, R144.reuse, R142, R156 ;  /* 0x0000008e909c723c */ /* 0x040fe2000004189c */
[----:B------:R-:W2:Y:S05]  /*8c80*/  LDSM.16.M88.4 R140, [R188+0x4800] ;  /* 0x00480000bc8c783b */ /* 0x000eaa0000000200 */
[----:B---3--:R-:W-:Y:S01]  /*8c90*/  HMMA.16816.F32.BF16 R152, R144, R232, R152 ;  /* 0x000000e89098723c */ /* 0x008fe20000041898 */
[----:B------:R-:W-:Y:S01]  /*8ca0*/  FMUL.FTZ R2, R12, UR27 ;  /* 0x0000001b0c027c20 */ /* 0x000fe20008410000 */
[----:B------:R-:W-:Y:S01]  /*8cb0*/  FMUL.FTZ R0, R13, UR27 ;  /* 0x0000001b0d007c20 */ /* 0x000fe20008410000 */
[----:B------:R-:W-:Y:S01]  /*8cc0*/  FMUL.FTZ R28, R14, UR27 ;  /* 0x0000001b0e1c7c20 */ /* 0x000fe20008410000 */
[----:B------:R-:W-:-:S02]  /*8cd0*/  FMUL.FTZ R29, R15, UR27 ;  /* 0x0000001b0f1d7c20 */ /* 0x000fc40008410000 */
[----:B------:R-:W-:Y:S01]  /*8ce0*/  HMMA.16816.F32.BF16 R24, R8, R6, R24 ;  /* 0x000000060818723c */ /* 0x000fe20000041818 */
[----:B------:R-:W3:Y:S01]  /*8cf0*/  LDSM.16.M88.4 R4, [R195+0xb000] ;  /* 0x00b00000c304783b */ /* 0x000ee20000000200 */
[----:B------:R-:W-:Y:S03]  /*8d00*/  MUFU.TANH R2, R2 ;  /* 0x0000000200027308 */ /* 0x000fe60000002400 */
[----:B------:R-:W5:Y:S01]  /*8d10*/  LDSM.16.M88.4 R12, [R180] ;  /* 0x00000000b40c783b */ /* 0x000f620000000200 */
[----:B----4-:R-:W-:Y:S04]  /*8d20*/  HMMA.16816.F32.BF16 R136, R20, R172, R136 ;  /* 0x000000ac1488723c */ /* 0x010fe80000041888 */
[----:B------:R-:W-:Y:S02]  /*8d30*/  MUFU.TANH R28, R28 ;  /* 0x0000001c001c7308 */ /* 0x000fe40000002400 */
[----:B------:R-:W-:Y:S06]  /*8d40*/  HMMA.16816.F32.BF16 R148, R144, R234, R148 ;  /* 0x000000ea9094723c */ /* 0x000fec0000041894 */
[C---:B-1----:R-:W-:Y:S01]  /*8d50*/  HMMA.16816.F32.BF16 R152, R32.reuse, R160, R152 ;  /* 0x000000a02098723c */ /* 0x042fe20000041898 */
[----:B------:R-:W1:Y:S05]  /*8d60*/  MUFU.TANH R0, R0 ;  /* 0x0000000000007308 */ /* 0x000e6a0000002400 */
[----:B------:R-:W-:Y:S01]  /*8d70*/  HMMA.16816.F32.BF16 R156, R32, R30, R156 ;  /* 0x0000001e209c723c */ /* 0x000fe2000004189c */
[----:B------:R-:W-:-:S02]  /*8d80*/  FMUL.FTZ R135, R26, UR27 ;  /* 0x0000001b1a877c20 */ /* 0x000fc40008410000 */
[----:B------:R-:W4:Y:S03]  /*8d90*/  MUFU.TANH R29, R29 ;  /* 0x0000001d001d7308 */ /* 0x000f260000002400 */
[----:B------:R-:W-:Y:S01]  /*8da0*/  HMMA.16816.F32.BF16 R176, R144, R16, R176 ;  /* 0x0000001090b0723c */ /* 0x000fe200000418b0 */
[----:B------:R-:W-:Y:S01]  /*8db0*/  FMUL.FTZ R30, R24, UR27 ;  /* 0x0000001b181e7c20 */ /* 0x000fe20008410000 */
[----:B------:R-:W-:-:S03]  /*8dc0*/  FMUL.FTZ R31, R25, UR27 ;  /* 0x0000001b191f7c20 */ /* 0x000fc60008410000 */
[----:B------:R-:W-:Y:S01]  /*8dd0*/  MUFU.TANH R135, R135 ;  /* 0x0000008700877308 */ /* 0x000fe20000002400 */
[----:B--2---:R-:W-:Y:S06]  /*8de0*/  HMMA.16816.F32.BF16 R136, R8, R140, R136 ;  /* 0x0000008c0888723c */ /* 0x004fec0000041888 */
[----:B------:R-:W-:Y:S01]  /*8df0*/  HMMA.16816.F32.BF16 R148, R32, R162, R148 ;  /* 0x000000a22094723c */ /* 0x000fe20000041894 */
[----:B------:R-:W-:Y:S01]  /*8e00*/  FMUL.FTZ R140, R27, UR27 ;  /* 0x0000001b1b8c7c20 */ /* 0x000fe20008410000 */
[----:B------:R-:W2:Y:S01]  /*8e10*/  MUFU.TANH R30, R30 ;  /* 0x0000001e001e7308 */ /* 0x000ea20000002400 */
[----:B------:R-:W1:Y:S03]  /*8e20*/  LDSM.16.M88.4 R24, [R195+0xb800] ;  /* 0x00b80000c318783b */ /* 0x000e660000000200 */
[----:B------:R-:W-:Y:S01]  /*8e30*/  HMMA.16816.F32.BF16 R224, R144, R18, R224 ;  /* 0x0000001290e0723c */ /* 0x000fe200000418e0 */
[----:B------:R-:W4:Y:S03]  /*8e40*/  LDSM.16.M88.4 R16, [R188+0x5000] ;  /* 0x00500000bc10783b */ /* 0x000f260000000200 */
[----:B------:R-:W2:Y:S02]  /*8e50*/  MUFU.TANH R31, R31 ;  /* 0x0000001f001f7308 */ /* 0x000ea40000002400 */
[C---:B---3--:R-:W-:Y:S06]  /*8e60*/  HMMA.16816.F32.BF16 R152, R20.reuse, R4, R152 ;  /* 0x000000041498723c */ /* 0x048fec0000041898 */
[----:B------:R-:W-:Y:S01]  /*8e70*/  HMMA.16816.F32.BF16 R156, R20, R174, R156 ;  /* 0x000000ae149c723c */ /* 0x000fe2000004189c */
[----:B------:R-:W-:-:S02]  /*8e80*/  IMAD.U32 R5, RZ, RZ, UR12 ;  /* 0x0000000cff057e24 */ /* 0x000fc4000f8e00ff */
[----:B------:R-:W-:Y:S01]  /*8e90*/  FMUL.FTZ R173, R136, UR27 ;  /* 0x0000001b88ad7c20 */ /* 0x000fe20008410000 */
[----:B------:R-:W-:Y:S01]  /*8ea0*/  FMUL.FTZ R138, R138, UR27 ;  /* 0x0000001b8a8a7c20 */ /* 0x000fe20008410000 */
[----:B------:R-:W-:Y:S01]  /*8eb0*/  MUFU.TANH R140, R140 ;  /* 0x0000008c008c7308 */ /* 0x000fe20000002400 */
[----:B------:R-:W-:Y:S01]  /*8ec0*/  FMUL.FTZ R136, R137, UR27 ;  /* 0x0000001b89887c20 */ /* 0x000fe20008410000 */
[----:B-----5:R-:W-:Y:S01]  /*8ed0*/  HMMA.16816.F32.BF16 R176, R32, R12, R176 ;  /* 0x0000000c20b0723c */ /* 0x020fe200000418b0 */
[----:B------:R-:W-:-:S05]  /*8ee0*/  FMUL.FTZ R139, R139, UR27 ;  /* 0x0000001b8b8b7c20 */ /* 0x000fca0008410000 */
[----:B------:R-:W-:Y:S01]  /*8ef0*/  HMMA.16816.F32.BF16 R148, R20, R6, R148 ;  /* 0x000000061494723c */ /* 0x000fe20000041894 */
[----:B------:R-:W-:Y:S01]  /*8f00*/  IMAD R12, R5, 0x40, R214 ;  /* 0x00000040050c7824 */ /* 0x000fe200078e02d6 */
[----:B------:R-:W3:Y:S03]  /*8f10*/  MUFU.TANH R173, R173 ;  /* 0x000000ad00ad7308 */ /* 0x000ee60000002400 */
[C---:B------:R-:W-:Y:S01]  /*8f20*/  VIADD R4, R12.reuse, 0x1 ;  /* 0x000000010c047836 */ /* 0x040fe20000000000 */
[-C--:B------:R-:W-:Y:S01]  /*8f30*/  ISETP.GE.AND P0, PT, R12, R212.reuse, PT ;  /* 0x000000d40c00720c */ /* 0x080fe20003f06270 */
[----:B------:R-:W-:Y:S03]  /*8f40*/  HMMA.16816.F32.BF16 R224, R32, R14, R224 ;  /* 0x0000000e20e0723c */ /* 0x000fe600000418e0 */
[C---:B------:R-:W-:Y:S01]  /*8f50*/  ISETP.GE.AND P6, PT, R4.reuse, R212, PT ;  /* 0x000000d40400720c */ /* 0x040fe20003fc6270 */
[----:B------:R-:W5:Y:S01]  /*8f60*/  MUFU.TANH R174, R138 ;  /* 0x0000008a00ae7308 */ /* 0x000f620000002400 */
[C---:B------:R-:W-:Y:S01]  /*8f70*/  ISETP.GE.AND P1, PT, R4.reuse, R210, PT ;  /* 0x000000d20400720c */ /* 0x040fe20003f26270 */
[----:B------:R-:W-:Y:S01]  /*8f80*/  HMMA.16816.F32.BF16 R156, R8, R142, R156 ;  /* 0x0000008e089c723c */ /* 0x000fe2000004189c */
[----:B------:R-:W-:Y:S01]  /*8f90*/  ISETP.LT.OR P6, PT, R4, R213, P6 ;  /* 0x000000d50400720c */ /* 0x000fe200037c1670 */
[----:B------:R-:W-:Y:S01]  /*8fa0*/  VIADD R14, R12, 0x8 ;  /* 0x000000080c0e7836 */ /* 0x000fe20000000000 */
[----:B------:R-:W-:-:S02]  /*8fb0*/  ISETP.LT.OR P1, PT, R4, R211, P1 ;  /* 0x000000d30400720c */ /* 0x000fc40000f21670 */
[----:B------:R-:W3:Y:S01]  /*8fc0*/  LDSM.16.M88.4 R4, [R188+0x5800] ;  /* 0x00580000bc04783b */ /* 0x000ee20000000200 */
[----:B------:R-:W-:Y:S01]  /*8fd0*/  ISETP.LT.OR P0, PT, R12, R213, P0 ;  /* 0x000000d50c00720c */ /* 0x000fe20000701670 */
[----:B-1----:R-:W-:Y:S01]  /*8fe0*/  HMMA.16816.F32.BF16 R176, R20, R24, R176 ;  /* 0x0000001814b0723c */ /* 0x002fe200000418b0 */
[----:B------:R-:W-:Y:S01]  /*8ff0*/  FSEL R15, R0, -INF , !P6 ;  /* 0xff800000000f7808 */ /* 0x000fe20007000000 */
[----:B------:R-:W1:Y:S01]  /*9000*/  MUFU.TANH R216, R139 ;  /* 0x0000008b00d87308 */ /* 0x000e620000002400 */
[----:B------:R-:W-:Y:S01]  /*9010*/  FSEL R13, R2, -INF , !P0 ;  /* 0xff800000020d7808 */ /* 0x000fe20004000000 */
[----:B------:R-:W-:-:S04]  /*9020*/  DEPBAR.LE SB0, 0x0 ;  /* 0x000080000000791a */ /* 0x000fc80000000000 */
[CC--:B------:R-:W-:Y:S01]  /*9030*/  ISETP.GE.AND P0, PT, R12.reuse, R210.reuse, PT ;  /* 0x000000d20c00720c */ /* 0x0c0fe20003f06270 */
[C---:B----4-:R-:W-:Y:S01]  /*9040*/  HMMA.16816.F32.BF16 R152, R8.reuse, R16, R152 ;  /* 0x000000100898723c */ /* 0x050fe20000041898 */
[----:B------:R-:W-:Y:S01]  /*9050*/  FSEL R0, R29, -INF , !P1 ;  /* 0xff8000001d007808 */ /* 0x000fe20004800000 */
[----:B------:R-:W-:Y:S01]  /*9060*/  MUFU.TANH R136, R136 ;  /* 0x0000008800887308 */ /* 0x000fe20000002400 */
[-C--:B------:R-:W-:Y:S02]  /*9070*/  ISETP.LT.OR P0, PT, R12, R211.reuse, P0 ;  /* 0x000000d30c00720c */ /* 0x080fe40000701670 */
[----:B------:R-:W-:Y:S01]  /*9080*/  ISETP.GE.AND P6, PT, R14, R210, PT ;  /* 0x000000d20e00720c */ /* 0x000fe20003fc6270 */
[----:B------:R-:W-:Y:S01]  /*9090*/  HMMA.16816.F32.BF16 R148, R8, R18, R148 ;  /* 0x000000120894723c */ /* 0x000fe20000041894 */
[----:B------:R-:W-:Y:S01]  /*90a0*/  FSEL R28, R28, -INF , !P0 ;  /* 0xff8000001c1c7808 */ /* 0x000fe20004000000 */
[----:B------:R-:W-:Y:S01]  /*90b0*/  VIADD R16, R12, 0x9 ;  /* 0x000000090c107836 */ /* 0x000fe20000000000 */
[-C--:B------:R-:W-:Y:S01]  /*90c0*/  ISETP.GE.AND P0, PT, R14, R212.reuse, PT ;  /* 0x000000d40e00720c */ /* 0x080fe20003f06270 */
[----:B------:R-:W-:Y:S01]  /*90d0*/  FMUL.FTZ R137, R156, UR27 ;  /* 0x0000001b9c897c20 */ /* 0x000fe20008410000 */
[C---:B------:R-:W-:Y:S01]  /*90e0*/  ISETP.LT.OR P6, PT, R14.reuse, R211, P6 ;  /* 0x000000d30e00720c */ /* 0x040fe200037c1670 */
[----:B------:R-:W-:Y:S01]  /*90f0*/  FMUL.FTZ R32, R157, UR27 ;  /* 0x0000001b9d207c20 */ /* 0x000fe20008410000 */
[-C--:B------:R-:W-:Y:S01]  /*9100*/  ISETP.LT.OR P0, PT, R14, R213.reuse, P0 ;  /* 0x000000d50e00720c */ /* 0x080fe20000701670 */
[----:B------:R-:W-:Y:S01]  /*9110*/  VIADD R18, R12, 0x10 ;  /* 0x000000100c127836 */ /* 0x000fe20000000000 */
[----:B------:R-:W-:Y:S01]  /*9120*/  ISETP.GE.AND P1, PT, R16, R212, PT ;  /* 0x000000d41000720c */ /* 0x000fe20003f26270 */
[----:B------:R-:W4:Y:S01]  /*9130*/  MUFU.TANH R137, R137 ;  /* 0x0000008900897308 */ /* 0x000f220000002400 */
[----:B--2---:R-:W-:Y:S01]  /*9140*/  FSEL R17, R30, -INF , !P0 ;  /* 0xff8000001e117808 */ /* 0x004fe20004000000 */
[----:B------:R-:W-:Y:S01]  /*9150*/  FMUL.FTZ R24, R158, UR27 ;  /* 0x0000001b9e187c20 */ /* 0x000fe20008410000 */
[C---:B------:R-:W-:Y:S01]  /*9160*/  ISETP.GE.AND P0, PT, R16.reuse, R210, PT ;  /* 0x000000d21000720c */ /* 0x040fe20003f06270 */
[----:B------:R-:W-:Y:S01]  /*9170*/  HMMA.16816.F32.BF16 R224, R20, R26, R224 ;  /* 0x0000001a14e0723c */ /* 0x000fe200000418e0 */
[----:B------:R-:W-:Y:S01]  /*9180*/  ISETP.LT.OR P1, PT, R16, R213, P1 ;  /* 0x000000d51000720c */ /* 0x000fe20000f21670 */
[----:B------:R-:W-:Y:S01]  /*9190*/  VIADD R19, R12, 0x11 ;  /* 0x000000110c137836 */ /* 0x000fe20000000000 */
[----:B------:R-:W-:Y:S01]  /*91a0*/  ISETP.LT.OR P0, PT, R16, R211, P0 ;  /* 0x000000d31000720c */ /* 0x000fe20000701670 */
[----:B------:R-:W-:Y:S01]  /*91b0*/  FMUL.FTZ R159, R159, UR27 ;  /* 0x0000001b9f9f7c20 */ /* 0x000fe20008410000 */
[----:B------:R-:W-:Y:S01]  /*91c0*/  FSEL R16, R135, -INF , !P6 ;  /* 0xff80000087107808 */ /* 0x000fe20007000000 */
[----:B------:R-:W2:Y:S01]  /*91d0*/  MUFU.TANH R32, R32 ;  /* 0x0000002000207308 */ /* 0x000ea20000002400 */
[----:B------:R-:W-:Y:S01]  /*91e0*/  FSEL R31, R31, -INF , !P1 ;  /* 0xff8000001f1f7808 */ /* 0x000fe20004800000 */
[----:B------:R-:W-:Y:S01]  /*91f0*/  FMUL.FTZ R145, R152, UR27 ;  /* 0x0000001b98917c20 */ /* 0x000fe20008410000 */
[C---:B------:R-:W-:Y:S01]  /*9200*/  ISETP.GE.AND P6, PT, R18.reuse, R212, PT ;  /* 0x000000d41200720c */ /* 0x040fe20003fc6270 */
[C---:B---3--:R-:W-:Y:S01]  /*9210*/  HMMA.16816.F32.BF16 R176, R8.reuse, R4, R176 ;  /* 0x0000000408b0723c */ /* 0x048fe200000418b0 */
[CC--:B------:R-:W-:Y:S01]  /*9220*/  ISETP.GE.AND P1, PT, R18.reuse, R210.reuse, PT ;  /* 0x000000d21200720c */ /* 0x0c0fe20003f26270 */
[----:B------:R-:W-:Y:S01]  /*9230*/  FMUL.FTZ R147, R153, UR27 ;  /* 0x0000001b99937c20 */ /* 0x000fe20008410000 */
[C---:B------:R-:W-:Y:S01]  /*9240*/  ISETP.LT.OR P6, PT, R18.reuse, R213, P6 ;  /* 0x000000d51200720c */ /* 0x040fe200037c1670 */
[----:B------:R-:W3:Y:S01]  /*9250*/  MUFU.TANH R24, R24 ;  /* 0x0000001800187308 */ /* 0x000ee20000002400 */
[-C--:B------:R-:W-:Y:S01]  /*9260*/  ISETP.LT.OR P1, PT, R18, R211.reuse, P1 ;  /* 0x000000d31200720c */ /* 0x080fe20000f21670 */
[----:B------:R-:W-:Y:S01]  /*9270*/  FMUL.FTZ R146, R154, UR27 ;  /* 0x0000001b9a927c20 */ /* 0x000fe20008410000 */
[C---:B------:R-:W-:Y:S01]  /*9280*/  VIADD R5, R12.reuse, 0x18 ;  /* 0x000000180c057836 */ /* 0x040fe20000000000 */
[----:B------:R-:W-:Y:S01]  /*9290*/  FSEL R173, R173, -INF , !P6 ;  /* 0xff800000adad7808 */ /* 0x000fe20007000000 */
[----:B------:R-:W-:Y:S01]  /*92a0*/  VIADD R4, R12, 0x19 ;  /* 0x000000190c047836 */ /* 0x000fe20000000000 */
[----:B-----5:R-:W-:Y:S01]  /*92b0*/  FSEL R174, R174, -INF , !P1 ;  /* 0xff800000aeae7808 */ /* 0x020fe20004800000 */
[----:B------:R-:W-:Y:S01]  /*92c0*/  FMUL.FTZ R144, R155, UR27 ;  /* 0x0000001b9b907c20 */ /* 0x000fe20008410000 */
[----:B------:R-:W-:Y:S01]  /*92d0*/  FSEL R14, R140, -INF , !P0 ;  /* 0xff8000008c0e7808 */ /* 0x000fe20004000000 */
[----:B------:R-:W5:Y:S01]  /*92e0*/  MUFU.TANH R2, R159 ;  /* 0x0000009f00027308 */ /* 0x000f620000002400 */
[----:B------:R-:W-:Y:S01]  /*92f0*/  ISETP.GE.AND P6, PT, R19, R210, PT ;  /* 0x000000d21300720c */ /* 0x000fe20003fc6270 */
[----:B------:R-:W-:Y:S01]  /*9300*/  FMUL.FTZ R143, R148, UR27 ;  /* 0x0000001b948f7c20 */ /* 0x000fe20008410000 */
[-C--:B------:R-:W-:Y:S01]  /*9310*/  ISETP.GE.AND P1, PT, R5, R212.reuse, PT ;  /* 0x000000d40500720c */ /* 0x080fe20003f26270 */
[----:B------:R-:W-:Y:S01]  /*9320*/  FMUL.FTZ R142, R150, UR27 ;  /* 0x0000001b968e7c20 */ /* 0x000fe20008410000 */
[CC--:B------:R-:W-:Y:S01]  /*9330*/  ISETP.GE.AND P0, PT, R19.reuse, R212.reuse, PT ;  /* 0x000000d41300720c */ /* 0x0c0fe20003f06270 */
[----:B------:R-:W-:Y:S01]  /*9340*/  HMMA.16816.F32.BF16 R224, R8, R6, R224 ;  /* 0x0000000608e0723c */ /* 0x000fe200000418e0 */
[----:B------:R-:W-:Y:S01]  /*9350*/  ISETP.LT.OR P6, PT, R19, R211, P6 ;  /* 0x000000d31300720c */ /* 0x000fe200037c1670 */
[----:B------:R-:W5:Y:S01]  /*9360*/  MUFU.TANH R145, R145 ;  /* 0x0000009100917308 */ /* 0x000f620000002400 */
[-C--:B------:R-:W-:Y:S01]  /*9370*/  ISETP.LT.OR P1, PT, R5, R213.reuse, P1 ;  /* 0x000000d50500720c */ /* 0x080fe20000f21670 */
[----:B------:R-:W-:Y:S01]  /*9380*/  FMUL.FTZ R140, R151, UR27 ;  /* 0x0000001b978c7c20 */ /* 0x000fe20008410000 */
[-C--:B------:R-:W-:Y:S01]  /*9390*/  ISETP.LT.OR P0, PT, R19, R213.reuse, P0 ;  /* 0x000000d51300720c */ /* 0x080fe20000701670 */
[----:B------:R-:W-:Y:S01]  /*93a0*/  FMUL.FTZ R171, R176, UR27 ;  /* 0x0000001bb0ab7c20 */ /* 0x000fe20008410000 */
[----:B-1----:R-:W-:Y:S01]  /*93b0*/  FSEL R216, R216, -INF , !P6 ;  /* 0xff800000d8d87808 */ /* 0x002fe20007000000 */
[----:B------:R-:W-:Y:S01]  /*93c0*/  FMUL.FTZ R141, R149, UR27 ;  /* 0x0000001b958d7c20 */ /* 0x000fe20008410000 */
[----:B----4-:R-:W-:Y:S01]  /*93d0*/  FSEL R137, R137, -INF , !P1 ;  /* 0xff80000089897808 */ /* 0x010fe20004800000 */
[----:B------:R-:W-:Y:S01]  /*93e0*/  MUFU.TANH R147, R147 ;  /* 0x0000009300937308 */ /* 0x000fe20000002400 */
[----:B------:R-:W-:Y:S01]  /*93f0*/  FSEL R139, R136, -INF , !P0 ;  /* 0xff800000888b7808 */ /* 0x000fe20004000000 */
[----:B------:R-:W-:Y:S01]  /*9400*/  FMUL.FTZ R177, R177, UR27 ;  /* 0x0000001bb1b17c20 */ /* 0x000fe20008410000 */
[----:B------:R-:W-:Y:S01]  /*9410*/  ISETP.GE.AND P6, PT, R4, R212, PT ;  /* 0x000000d40400720c */ /* 0x000fe20003fc6270 */
[----:B------:R-:W-:Y:S01]  /*9420*/  FMUL.FTZ R166, R178, UR27 ;  /* 0x0000001bb2a67c20 */ /* 0x000fe20008410000 */
[CC--:B------:R-:W-:Y:S01]  /*9430*/  ISETP.GE.AND P1, PT, R4.reuse, R210.reuse, PT ;  /* 0x000000d20400720c */ /* 0x0c0fe20003f26270 */
[----:B------:R-:W-:Y:S01]  /*9440*/  FMUL.FTZ R164, R179, UR27 ;  /* 0x0000001bb3a47c20 */ /* 0x000fe20008410000 */
[----:B------:R-:W-:Y:S01]  /*9450*/  ISETP.GE.AND P0, PT, R5, R210, PT ;  /* 0x000000d20500720c */ /* 0x000fe20003f06270 */
[----:B------:R-:W1:Y:S01]  /*9460*/  MUFU.TANH R146, R146 ;  /* 0x0000009200927308 */ /* 0x000e620000002400 */
[----:B------:R-:W-:-:S02]  /*9470*/  ISETP.LT.OR P6, PT, R4, R213, P6 ;  /* 0x000000d50400720c */ /* 0x000fc400037c1670 */
[-C--:B------:R-:W-:Y:S01]  /*9480*/  ISETP.LT.OR P1, PT, R4, R211.reuse, P1 ;  /* 0x000000d30400720c */ /* 0x080fe20000f21670 */
[C---:B------:R-:W-:Y:S01]  /*9490*/  VIADD R4, R12.reuse, 0x20 ;  /* 0x000000200c047836 */ /* 0x040fe20000000000 */
[----:B------:R-:W-:Y:S01]  /*94a0*/  ISETP.LT.OR P0, PT, R5, R211, P0 ;  /* 0x000000d30500720c */ /* 0x000fe20000701670 */
[----:B------:R-:W-:Y:S01]  /*94b0*/  VIADD R5, R12, 0x21 ;  /* 0x000000210c057836 */ /* 0x000fe20000000000 */
[----:B--2---:R-:W-:Y:S01]  /*94c0*/  FSEL R135, R32, -INF , !P6 ;  /* 0xff80000020877808 */ /* 0x004fe20007000000 */
[----:B------:R-:W2:Y:S01]  /*94d0*/  MUFU.TANH R144, R144 ;  /* 0x0000009000907308 */ /* 0x000ea20000002400 */
[----:B---3--:R-:W-:Y:S01]  /*94e0*/  FSEL R150, R24, -INF , !P0 ;  /* 0xff80000018967808 */ /* 0x008fe20004000000 */
[----:B------:R-:W-:Y:S01]  /*94f0*/  FMUL.FTZ R162, R226, UR27 ;  /* 0x0000001be2a27c20 */ /* 0x000fe20008410000 */
[----:B------:R-:W-:Y:S01]  /*9500*/  ISETP.GE.AND P0, PT, R4, R212, PT ;  /* 0x000000d40400720c */ /* 0x000fe20003f06270 */
[----:B------:R-:W-:Y:S01]  /*9510*/  FMUL.FTZ R167, R224, UR27 ;  /* 0x0000001be0a77c20 */ /* 0x000fe20008410000 */
[----:B------:R-:W-:Y:S01]  /*9520*/  ISETP.GE.AND P6, PT, R4, R210, PT ;  /* 0x000000d20400720c */ /* 0x000fe20003fc6270 */
[----:B------:R-:W-:Y:S01]  /*9530*/  FMUL.FTZ R165, R225, UR27 ;  /* 0x0000001be1a57c20 */ /* 0x000fe20008410000 */
[----:B-----5:R-:W-:Y:S01]  /*9540*/  FSEL R148, R2, -INF , !P1 ;  /* 0xff80000002947808 */ /* 0x020fe20004800000 */
[----:B------:R-:W3:Y:S01]  /*9550*/  MUFU.TANH R143, R143 ;  /* 0x0000008f008f7308 */ /* 0x000ee20000002400 */
[----:B------:R-:W-:Y:S01]  /*9560*/  ISETP.GE.AND P1, PT, R5, R212, PT ;  /* 0x000000d40500720c */ /* 0x000fe20003f26270 */
[----:B------:R-:W-:Y:S01]  /*9570*/  VIADD R2, R12, 0x29 ;  /* 0x000000290c027836 */ /* 0x000fe20000000000 */
[C---:B------:R-:W-:Y:S01]  /*9580*/  ISETP.LT.OR P0, PT, R4.reuse, R213, P0 ;  /* 0x000000d50400720c */ /* 0x040fe20000701670 */
[----:B------:R-:W-:Y:S01]  /*9590*/  FMUL.FTZ R161, R227, UR27 ;  /* 0x0000001be3a17c20 */ /* 0x000fe20008410000 */
[----:B------:R-:W-:Y:S01]  /*95a0*/  ISETP.LT.OR P6, PT, R4, R211, P6 ;  /* 0x000000d30400720c */ /* 0x000fe200037c1670 */
[----:B------:R-:W-:Y:S01]  /*95b0*/  VIADD R4, R12, 0x28 ;  /* 0x000000280c047836 */ /* 0x000fe20000000000 */
[----:B------:R-:W-:Y:S01]  /*95c0*/  ISETP.LT.OR P1, PT, R5, R213, P1 ;  /* 0x000000d50500720c */ /* 0x000fe20000f21670 */
[----:B------:R-:W4:Y:S01]  /*95d0*/  MUFU.TANH R142, R142 ;  /* 0x0000008e008e7308 */ /* 0x000f220000002400 */
[----:B------:R-:W-:-:S02]  /*95e0*/  FSEL R145, R145, -INF , !P0 ;  /* 0xff80000091917808 */ /* 0x000fc40004000000 */
[----:B-1----:R-:W-:Y:S02]  /*95f0*/  FSEL R146, R146, -INF , !P6 ;  /* 0xff80000092927808 */ /* 0x002fe40007000000 */
[----:B------:R-:W-:Y:S02]  /*9600*/  FSEL R147, R147, -INF , !P1 ;  /* 0xff80000093937808 */ /* 0x000fe40004800000 */
[C---:B------:R-:W-:Y:S01]  /*9610*/  ISETP.GE.AND P0, PT, R5.reuse, R210, PT ;  /* 0x000000d20500720c */ /* 0x040fe20003f06270 */
[----:B------:R-:W1:Y:S01]  /*9620*/  MUFU.TANH R140, R140 ;  /* 0x0000008c008c7308 */ /* 0x000e620000002400 */
[C---:B------:R-:W-:Y:S02]  /*9630*/  ISETP.GE.AND P6, PT, R4.reuse, R212, PT ;  /* 0x000000d40400720c */ /* 0x040fe40003fc6270 */
[----:B------:R-:W-:Y:S02]  /*9640*/  ISETP.GE.AND P1, PT, R4, R210, PT ;  /* 0x000000d20400720c */ /* 0x000fe40003f26270 */
[----:B------:R-:W-:-:S02]  /*9650*/  ISETP.LT.OR P0, PT, R5, R211, P0 ;  /* 0x000000d30500720c */ /* 0x000fc40000701670 */
[C---:B------:R-:W-:Y:S01]  /*9660*/  ISETP.LT.OR P6, PT, R4.reuse, R213, P6 ;  /* 0x000000d50400720c */ /* 0x040fe200037c1670 */
[----:B------:R-:W5:Y:S01]  /*9670*/  MUFU.TANH R171, R171 ;  /* 0x000000ab00ab7308 */ /* 0x000f620000002400 */
[----:B------:R-:W-:Y:S01]  /*9680*/  ISETP.LT.OR P1, PT, R4, R211, P1 ;  /* 0x000000d30400720c */ /* 0x000fe20000f21670 */
[----:B------:R-:W-:Y:S01]  /*9690*/  VIADD R4, R12, 0x30 ;  /* 0x000000300c047836 */ /* 0x000fe20000000000 */
[----:B--2---:R-:W-:Y:S02]  /*96a0*/  FSEL R144, R144, -INF , !P0 ;  /* 0xff80000090907808 */ /* 0x004fe40004000000 */
[----:B---3--:R-:W-:Y:S02]  /*96b0*/  FSEL R143, R143, -INF , !P6 ;  /* 0xff8000008f8f7808 */ /* 0x008fe40007000000 */
[C---:B------:R-:W-:Y:S01]  /*96c0*/  ISETP.GE.AND P0, PT, R2.reuse, R212, PT ;  /* 0x000000d40200720c */ /* 0x040fe20003f06270 */
[----:B------:R-:W2:Y:S01]  /*96d0*/  MUFU.TANH R141, R141 ;  /* 0x0000008d008d7308 */ /* 0x000ea20000002400 */
[----:B------:R-:W-:-:S02]  /*96e0*/  ISETP.GE.AND P6, PT, R2, R210, PT ;  /* 0x000000d20200720c */ /* 0x000fc40003fc6270 */
[----:B----4-:R-:W-:Y:S02]  /*96f0*/  FSEL R142, R142, -INF , !P1 ;  /* 0xff8000008e8e7808 */ /* 0x010fe40004800000 */
[----:B------:R-:W-:Y:S02]  /*9700*/  ISETP.GE.AND P1, PT, R4, R212, PT ;  /* 0x000000d40400720c */ /* 0x000fe40003f26270 */
[C---:B------:R-:W-:Y:S01]  /*9710*/  ISETP.LT.OR P0, PT, R2.reuse, R213, P0 ;  /* 0x000000d50200720c */ /* 0x040fe20000701670 */
[----:B------:R-:W3:Y:S01]  /*9720*/  MUFU.TANH R169, R177 ;  /* 0x000000b100a97308 */ /* 0x000ee20000002400 */
[----:B------:R-:W-:Y:S01]  /*9730*/  ISETP.LT.OR P6, PT, R2, R211, P6 ;  /* 0x000000d30200720c */ /* 0x000fe200037c1670 */
[----:B------:R-:W-:Y:S01]  /*9740*/  VIADD R2, R12, 0x31 ;  /* 0x000000310c027836 */ /* 0x000fe20000000000 */
[----:B------:R-:W-:Y:S02]  /*9750*/  ISETP.LT.OR P1, PT, R4, R213, P1 ;  /* 0x000000d50400720c */ /* 0x000fe40000f21670 */
[----:B-1----:R-:W-:-:S02]  /*9760*/  FSEL R140, R140, -INF , !P6 ;  /* 0xff8000008c8c7808 */ /* 0x002fc40007000000 */
[----:B-----5:R-:W-:Y:S01]  /*9770*/  FSEL R171, R171, -INF , !P1 ;  /* 0xff800000abab7808 */ /* 0x020fe20004800000 */
[----:B------:R-:W1:Y:S01]  /*9780*/  MUFU.TANH R166, R166 ;  /* 0x000000a600a67308 */ /* 0x000e620000002400 */
[C---:B------:R-:W-:Y:S02]  /*9790*/  ISETP.GE.AND P6, PT, R2.reuse, R212, PT ;  /* 0x000000d40200720c */ /* 0x040fe40003fc6270 */
[CC--:B------:R-:W-:Y:S02]  /*97a0*/  ISETP.GE.AND P1, PT, R2.reuse, R210.reuse, PT ;  /* 0x000000d20200720c */ /* 0x0c0fe40003f26270 */
[C---:B------:R-:W-:Y:S02]  /*97b0*/  ISETP.LT.OR P6, PT, R2.reuse, R213, P6 ;  /* 0x000000d50200720c */ /* 0x040fe400037c1670 */
[----:B------:R-:W-:Y:S01]  /*97c0*/  ISETP.LT.OR P1, PT, R2, R211, P1 ;  /* 0x000000d30200720c */ /* 0x000fe20000f21670 */
[----:B------:R-:W4:Y:S01]  /*97d0*/  MUFU.TANH R162, R162 ;  /* 0x000000a200a27308 */ /* 0x000f220000002400 */
[C---:B------:R-:W-:Y:S01]  /*97e0*/  VIADD R2, R12.reuse, 0x38 ;  /* 0x000000380c027836 */ /* 0x040fe20000000000 */
[----:B--2---:R-:W-:Y:S01]  /*97f0*/  FSEL R141, R141, -INF , !P0 ;  /* 0xff8000008d8d7808 */ /* 0x004fe20004000000 */
[----:B------:R-:W-:Y:S01]  /*9800*/  VIADD R12, R12, 0x39 ;  /* 0x000000390c0c7836 */ /* 0x000fe20000000000 */
[----:B------:R-:W-:Y:S01]  /*9810*/  BAR.SYNC.DEFER_BLOCKING 0x0 ;  /* 0x0000000000007b1d */ /* 0x000fe20000010000 */
[----:B------:R-:W-:-:S02]  /*9820*/  ISETP.GE.AND P0, PT, R4, R210, PT ;  /* 0x000000d20400720c */ /* 0x000fc40003f06270 */
[----:B---3--:R-:W-:Y:S02]  /*9830*/  FSEL R169, R169, -INF , !P6 ;  /* 0xff800000a9a97808 */ /* 0x008fe40007000000 */
[----:B------:R-:W-:Y:S01]  /*9840*/  ISETP.GE.AND P6, PT, R2, R210, PT ;  /* 0x000000d20200720c */ /* 0x000fe20003fc6270 */
[----:B------:R-:W2:Y:S01]  /*9850*/  MUFU.TANH R164, R164 ;  /* 0x000000a400a47308 */ /* 0x000ea20000002400 */
[-C--:B------:R-:W-:Y:S02]  /*9860*/  ISETP.LT.OR P0, PT, R4, R211.reuse, P0 ;  /* 0x000000d30400720c */ /* 0x080fe40000701670 */
[----:B------:R-:W-:Y:S02]  /*9870*/  ISETP.LT.OR P6, PT, R2, R211, P6 ;  /* 0x000000d30200720c */ /* 0x000fe400037c1670 */
[----:B-1----:R-:W-:Y:S02]  /*9880*/  FSEL R166, R166, -INF , !P0 ;  /* 0xff800000a6a67808 */ /* 0x002fe40004000000 */
[----:B------:R-:W-:Y:S01]  /*9890*/  ISETP.GE.AND P0, PT, R2, R212, PT ;  /* 0x000000d40200720c */ /* 0x000fe20003f06270 */
[----:B------:R-:W1:Y:S01]  /*98a0*/  MUFU.TANH R167, R167 ;  /* 0x000000a700a77308 */ /* 0x000e620000002400 */
[----:B----4-:R-:W-:-:S02]  /*98b0*/  FSEL R162, R162, -INF , !P6 ;  /* 0xff800000a2a27808 */ /* 0x010fc40007000000 */
[----:B------:R-:W-:Y:S02]  /*98c0*/  PLOP3.LUT P6, PT, PT, PT, UP0, 0x80, 0x0 ;  /* 0x000000000000781c */ /* 0x000fe40003fcf008 */
[----:B------:R-:W-:-:S03]  /*98d0*/  ISETP.LT.OR P0, PT, R2, R213, P0 ;  /* 0x000000d50200720c */ /* 0x000fc60000701670 */
[----:B------:R-:W3:Y:S01]  /*98e0*/  MUFU.TANH R165, R165 ;  /* 0x000000a500a57308 */ /* 0x000ee20000002400 */
[----:B--2---:R-:W-:Y:S02]  /*98f0*/  FSEL R164, R164, -INF , !P1 ;  /* 0xff800000a4a47808 */ /* 0x004fe40004800000 */
[----:B------:R-:W-:-:S04]  /*9900*/  ISETP.GE.AND P1, PT, R12, R212, PT ;  /* 0x000000d40c00720c */ /* 0x000fc80003f26270 */
[C---:B------:R-:W-:Y:S01]  /*9910*/  ISETP.LT.OR P1, PT, R12.reuse, R213, P1 ;  /* 0x000000d50c00720c */ /* 0x040fe20000f21670 */
[----:B------:R-:W2:Y:S01]  /*9920*/  MUFU.TANH R161, R161 ;  /* 0x000000a100a17308 */ /* 0x000ea20000002400 */
[----:B-1----:R-:W-:Y:S02]  /*9930*/  FSEL R167, R167, -INF , !P0 ;  /* 0xff800000a7a77808 */ /* 0x002fe40004000000 */
[----:B------:R-:W-:-:S04]  /*9940*/  ISETP.GE.AND P0, PT, R12, R210, PT ;  /* 0x000000d20c00720c */ /* 0x000fc80003f06270 */
[----:B------:R-:W-:Y:S02]  /*9950*/  ISETP.LT.OR P0, PT, R12, R211, P0 ;  /* 0x000000d30c00720c */ /* 0x000fe40000701670 */
[----:B---3--:R-:W-:Y:S02]  /*9960*/  FSEL R165, R165, -INF , !P1 ;  /* 0xff800000a5a57808 */ /* 0x008fe40004800000 */
[----:B--2---:R-:W-:Y:S01]  /*9970*/  FSEL R161, R161, -INF , !P0 ;  /* 0xff800000a1a17808 */ /* 0x004fe20004000000 */
        /* <DEDUP_REMOVED lines=74> */
.L_x_2211:
[----:B------:R-:W-:-:S04]  /*9e20*/  ULEA UR16, -UR8, URZ, 0x6 ;  /* 0x0000003f08107291 */ /* 0x000fc8000f8e313f */
[----:B------:R-:W-:-:S12]  /*9e30*/  USHF.R.S32.HI UR7, URZ, 0x1f, UR16 ;  /* 0x0000001f3f077899 */ /* 0x000fd80008011410 */
.L_x_2212:
        /* <DEDUP_REMOVED lines=122> */
.L_x_2214:
[----:B------:R-:W-:Y:S05]  /*a5e0*/  BSYNC B0 ;  /* 0x0000000000007941 */ /* 0x000fea0003800000 */
.L_x_2213:
[----:B------:R-:W0:Y:S01]  /*a5f0*/  LDGDEPBAR ;  /* 0x00000000000079af */ /* 0x000e220000000000 */
[----:B-12---:R-:W-:Y:S01]  /*a600*/  IMAD.U32 R5, RZ, RZ, UR16 ;  /* 0x00000010ff057e24 */ /* 0x006fe2000f8e00ff */
[----:B------:R-:W-:Y:S01]  /*a610*/  MOV R2, UR7 ;  /* 0x0000000700027c02 */ /* 0x000fe20008000f00 */
[----:B------:R-:W-:-:S03]  /*a620*/  IMAD.U32 R4, RZ, RZ, UR16 ;  /* 0x00000010ff047e24 */ /* 0x000fc6000f8e00ff */
[----:B------:R-:W-:-:S04]  /*a630*/  LEA R218, P0, R5, R218, 0x1 ;  /* 0x000000da05da7211 */ /* 0x000fc800078008ff */
[----:B------:R-:W-:-:S09]  /*a640*/  LEA.HI.X R217, R4, R217, R2, 0x1, P0 ;  /* 0x000000d904d97211 */ /* 0x000fd200000f0c02 */
.L_x_2210:
        /* <DEDUP_REMOVED lines=44> */
[----:B------:R-:W-:Y:S02]  /*a910*/  FSETP.NEU.FTZ.AND P0, PT, R157, -INF , PT ;  /* 0xff8000009d00780b */ /* 0x000fe40003f1d000 */
[C---:B------:R-:W-:Y:S01]  /*a920*/  FSETP.NEU.FTZ.AND P1, PT, R158.reuse, -INF , PT ;  /* 0xff8000009e00780b */ /* 0x040fe20003f3d000 */
[C---:B------:R-:W-:Y:S01]  /*a930*/  FMUL.FTZ R168, R158.reuse, UR18 ;  /* 0x000000129ea87c20 */ /* 0x040fe20008410000 */
[----:B------:R-:W-:Y:S02]  /*a940*/  FSEL R163, R163, RZ, P0 ;  /* 0x000000ffa3a37208 */ /* 0x000fe40000000000 */
[----:B------:R-:W-:Y:S02]  /*a950*/  FSEL R5, R158, RZ, P1 ;  /* 0x000000ff9e057208 */ /* 0x000fe40000800000 */
[----:B------:R-:W-:Y:S01]  /*a960*/  FSEL R168, R168, RZ, P1 ;  /* 0x000000ffa8a87208 */ /* 0x000fe20000800000 */
[--C-:B------:R-:W-:Y:S01]  /*a970*/  FFMA.FTZ R2, R0, UR18, -R163.reuse ;  /* 0x0000001200027c23 */ /* 0x100fe200080108a3 */
[----:B------:R-:W-:Y:S01]  /*a980*/  FFMA.FTZ R0, R16, UR18, -R163 ;  /* 0x0000001210007c23 */ /* 0x000fe200080108a3 */
[----:B------:R-:W-:Y:S01]  /*a990*/  FSEL R6, R157, RZ, P0 ;  /* 0x000000ff9d067208 */ /* 0x000fe20000000000 */
[----:B------:R-:W-:Y:S01]  /*a9a0*/  FADD.FTZ R4, R132, -R5 ;  /* 0x8000000584047221 */ /* 0x000fe20000010000 */
[--C-:B------:R-:W-:Y:S01]  /*a9b0*/  FFMA.FTZ R154, R17, UR18, -R168.reuse ;  /* 0x00000012119a7c23 */ /* 0x100fe200080108a8 */
[----:B------:R-:W-:Y:S01]  /*a9c0*/  FFMA.FTZ R156, R13, UR18, -R168 ;  /* 0x000000120d9c7c23 */ /* 0x000fe200080108a8 */
[----:B------:R-:W1:Y:S01]  /*a9d0*/  LDSM.16.MT88.4 R16, [R194+0xc000] ;  /* 0x00c00000c210783b */ /* 0x000e620000004200 */
[----:B------:R-:W-:Y:S01]  /*a9e0*/  FADD.FTZ R6, R3, -R6 ;  /* 0x8000000603067221 */ /* 0x000fe20000010000 */
        /* <DEDUP_REMOVED lines=11> */
[----:B------:R-:W2:Y:S01]  /*aaa0*/  LDSM.16.MT88.4 R136, [R192+0x10000] ;  /* 0x01000000c088783b */ /* 0x000ea20000004200 */
[--C-:B------:R-:W-:Y:S01]  /*aab0*/  FFMA.FTZ R174, R174, UR18, -R163.reuse ;  /* 0x00000012aeae7c23 */ /* 0x100fe200080108a3 */
[--C-:B------:R-:W-:Y:S01]  /*aac0*/  FFMA.FTZ R177, R216, UR18, -R163.reuse ;  /* 0x00000012d8b17c23 */ /* 0x100fe200080108a3 */
[----:B------:R-:W3:Y:S01]  /*aad0*/  MUFU.EX2 R155, R155 ;  /* 0x0000009b009b7308 */ /* 0x000ee20000000800 */
[--C-:B------:R-:W-:Y:S01]  /*aae0*/  FFMA.FTZ R176, R150, UR18, -R163.reuse ;  /* 0x0000001296b07c23 */ /* 0x100fe200080108a3 */
[--C-:B------:R-:W-:Y:S01]  /*aaf0*/  FFMA.FTZ R179, R148, UR18, -R163.reuse ;  /* 0x0000001294b37c23 */ /* 0x100fe200080108a3 */
[----:B------:R-:W-:Y:S01]  /*ab00*/  LDSM.16.MT88.4 R132, [R196+0xc800] ;  /* 0x00c80000c484783b */ /* 0x000fe20000004200 */
[--C-:B------:R-:W-:Y:S01]  /*ab10*/  FFMA.FTZ R178, R145, UR18, -R168.reuse ;  /* 0x0000001291b27c23 */ /* 0x100fe200080108a8 */
[--C-:B------:R-:W-:Y:S01]  /*ab20*/  FFMA.FTZ R215, R147, UR18, -R168.reuse ;  /* 0x0000001293d77c23 */ /* 0x100fe200080108a8 */
[--C-:B------:R-:W-:Y:S01]  /*ab30*/  FFMA.FTZ R222, R146, UR18, -R163.reuse ;  /* 0x0000001292de7c23 */ /* 0x100fe200080108a3 */
[--C-:B------:R-:W-:Y:S01]  /*ab40*/  FFMA.FTZ R227, R144, UR18, -R163.reuse ;  /* 0x0000001290e37c23 */ /* 0x100fe200080108a3 */
[----:B------:R-:W-:Y:S01]  /*ab50*/  MUFU.EX2 R154, R154 ;  /* 0x0000009a009a7308 */ /* 0x000fe20000000800 */
[----:B------:R-:W-:Y:S01]  /*ab60*/  LDSM.16.MT88.4 R144, [R196+0xf000] ;  /* 0x00f00000c490783b */ /* 0x000fe20000004200 */
[--C-:B------:R-:W-:Y:S01]  /*ab70*/  FFMA.FTZ R216, R143, UR18, -R168.reuse ;  /* 0x000000128fd87c23 */ /* 0x100fe200080108a8 */
[----:B------:R-:W-:Y:S01]  /*ab80*/  FFMA.FTZ R225, R141, UR18, -R168 ;  /* 0x000000128de17c23 */ /* 0x000fe200080108a8 */
[--C-:B------:R-:W-:Y:S01]  /*ab90*/  FFMA.FTZ R224, R142, UR18, -R163.reuse ;  /* 0x000000128ee07c23 */ /* 0x100fe200080108a3 */
[--C-:B------:R-:W-:Y:S01]  /*aba0*/  FFMA.FTZ R229, R140, UR18, -R163.reuse ;  /* 0x000000128ce57c23 */ /* 0x100fe200080108a3 */
[----:B------:R-:W-:Y:S01]  /*abb0*/  LDSM.16.MT88.4 R148, [R192+0xd000] ;  /* 0x00d00000c094783b */ /* 0x000fe20000004200 */
[--C-:B------:R-:W-:Y:S01]  /*abc0*/  FFMA.FTZ R164, R164, UR18, -R163.reuse ;  /* 0x00000012a4a47c23 */ /* 0x100fe200080108a3 */
[----:B------:R-:W4:Y:S01]  /*abd0*/  MUFU.EX2 R153, R153 ;  /* 0x0000009900997308 */ /* 0x000f220000000800 */
[----:B---3--:R-:W-:Y:S01]  /*abe0*/  F2FP.BF16.F32.PACK_AB R4, R155, R156 ;  /* 0x0000009c9b04723e */ /* 0x008fe200000010ff */
[----:B------:R-:W-:Y:S01]  /*abf0*/  LDSM.16.MT88.4 R140, [R194+0xf000] ;  /* 0x00f00000c28c783b */ /* 0x000fe20000004200 */
[--C-:B------:R-:W-:Y:S01]  /*ac00*/  FFMA.FTZ R162, R162, UR18, -R163.reuse ;  /* 0x00000012a2a27c23 */ /* 0x100fe200080108a3 */
[----:B------:R-:W-:-:S04]  /*ac10*/  FFMA.FTZ R161, R161, UR18, -R163 ;  /* 0x00000012a1a17c23 */ /* 0x000fc800080108a3 */
[----:B------:R-:W-:Y:S08]  /*ac20*/  MUFU.EX2 R152, R152 ;  /* 0x0000009800987308 */ /* 0x000ff00000000800 */
[----:B------:R-:W3:Y:S01]  /*ac30*/  MUFU.EX2 R2, R2 ;  /* 0x0000000200027308 */ /* 0x000ee20000000800 */
[----:B----4-:R-:W-:-:S07]  /*ac40*/  F2FP.BF16.F32.PACK_AB R6, R153, R154 ;  /* 0x0000009a9906723e */ /* 0x010fce00000010ff */
[----:B------:R-:W-:Y:S08]  /*ac50*/  MUFU.EX2 R0, R0 ;  /* 0x0000000000007308 */ /* 0x000ff00000000800 */
[----:B------:R-:W4:Y:S01]  /*ac60*/  MUFU.EX2 R159, R159 ;  /* 0x0000009f009f7308 */ /* 0x000f220000000800 */
[----:B---3--:R-:W-:-:S07]  /*ac70*/  F2FP.BF16.F32.PACK_AB R5, R2, R152 ;  /* 0x000000980205723e */ /* 0x008fce00000010ff */
[----:B------:R-:W3:Y:S08]  /*ac80*/  MUFU.EX2 R160, R160 ;  /* 0x000000a000a07308 */ /* 0x000ef00000000800 */
[----:B------:R-:W5:Y:S01]  /*ac90*/  MUFU.EX2 R3, R3 ;  /* 0x0000000300037308 */ /* 0x000f620000000800 */
[----:B----4-:R-:W-:-:S07]  /*aca0*/  F2FP.BF16.F32.PACK_AB R7, R159, R0 ;  /* 0x000000009f07723e */ /* 0x010fce00000010ff */
[----:B------:R-:W-:Y:S01]  /*acb0*/  MUFU.EX2 R170, R170 ;  /* 0x000000aa00aa7308 */ /* 0x000fe20000000800 */
[-C--:B---3--:R-:W-:Y:S01]  /*acc0*/  FMUL.FTZ R20, R120, R160.reuse ;  /* 0x000000a078147220 */ /* 0x088fe20000410000 */
[-C--:B------:R-:W-:Y:S01]  /*acd0*/  FMUL.FTZ R21, R121, R160.reuse ;  /* 0x000000a079157220 */ /* 0x080fe20000410000 */
[-C--:B------:R-:W-:Y:S01]  /*ace0*/  FMUL.FTZ R116, R116, R160.reuse ;  /* 0x000000a074747220 */ /* 0x080fe20000410000 */
[-C--:B------:R-:W-:Y:S01]  /*acf0*/  FMUL.FTZ R117, R117, R160.reuse ;  /* 0x000000a075757220 */ /* 0x080fe20000410000 */
[-C--:B------:R-:W-:Y:S01]  /*ad00*/  FMUL.FTZ R28, R112, R160.reuse ;  /* 0x000000a0701c7220 */ /* 0x080fe20000410000 */
[-C--:B------:R-:W-:Y:S01]  /*ad10*/  FMUL.FTZ R29, R113, R160.reuse ;  /* 0x000000a0711d7220 */ /* 0x080fe20000410000 */
[-C--:B------:R-:W-:Y:S01]  /*ad20*/  FMUL.FTZ R108, R108, R160.reuse ;  /* 0x000000a06c6c7220 */ /* 0x080fe20000410000 */
[-C--:B------:R-:W-:Y:S01]  /*ad30*/  FMUL.FTZ R109, R109, R160.reuse ;  /* 0x000000a06d6d7220 */ /* 0x080fe20000410000 */
[-C--:B-----5:R-:W-:Y:S01]  /*ad40*/  FMUL.FTZ R22, R122, R3.reuse ;  /* 0x000000037a167220 */ /* 0x0a0fe20000410000 */
[-C--:B------:R-:W-:Y:S01]  /*ad50*/  FMUL.FTZ R23, R123, R3.reuse ;  /* 0x000000037b177220 */ /* 0x080fe20000410000 */
[-C--:B------:R-:W-:Y:S01]  /*ad60*/  FMUL.FTZ R118, R118, R3.reuse ;  /* 0x0000000376767220 */ /* 0x080fe20000410000 */
[-C--:B------:R-:W-:Y:S01]  /*ad70*/  FMUL.FTZ R119, R119, R3.reuse ;  /* 0x0000000377777220 */ /* 0x080fe20000410000 */
[-C--:B------:R-:W-:Y:S01]  /*ad80*/  FMUL.FTZ R30, R114, R3.reuse ;  /* 0x00000003721e7220 */ /* 0x080fe20000410000 */
[-C--:B------:R-:W-:Y:S01]  /*ad90*/  FMUL.FTZ R31, R115, R3.reuse ;  /* 0x00000003731f7220 */ /* 0x080fe20000410000 */
[-C--:B------:R-:W-:Y:S01]  /*ada0*/  FMUL.FTZ R110, R110, R3.reuse ;  /* 0x000000036e6e7220 */ /* 0x080fe20000410000 */
[-C--:B------:R-:W-:Y:S01]  /*adb0*/  FMUL.FTZ R111, R111, R3.reuse ;  /* 0x000000036f6f7220 */ /* 0x080fe20000410000 */
[C---:B-1----:R-:W-:Y:S01]  /*adc0*/  HMMA.16816.F32.BF16 R20, R4.reuse, R16, R20 ;  /* 0x000000100414723c */ /* 0x042fe20000041814 */
[----:B------:R-:W-:Y:S01]  /*add0*/  LDSM.16.MT88.4 R112, [R194+0xe000] ;  /* 0x00e00000c270783b */ /* 0x000fe20000004200 */
[-C--:B------:R-:W-:Y:S01]  /*ade0*/  FMUL.FTZ R12, R128, R160.reuse ;  /* 0x000000a0800c7220 */ /* 0x080fe20000410000 */
[-C--:B------:R-:W-:Y:S01]  /*adf0*/  FMUL.FTZ R13, R129, R160.reuse ;  /* 0x000000a0810d7220 */ /* 0x080fe20000410000 */
[-C--:B------:R-:W-:Y:S01]  /*ae00*/  FMUL.FTZ R14, R130, R3.reuse ;  /* 0x00000003820e7220 */ /* 0x080fe20000410000 */
[-C--:B------:R-:W-:Y:S01]  /*ae10*/  FMUL.FTZ R15, R131, R3.reuse ;  /* 0x00000003830f7220 */ /* 0x080fe20000410000 */
[C---:B------:R-:W-:Y:S01]  /*ae20*/  HMMA.16816.F32.BF16 R16, R4.reuse, R18, R116 ;  /* 0x000000120410723c */ /* 0x040fe20000041874 */
[----:B------:R-:W1:Y:S01]  /*ae30*/  LDSM.16.MT88.4 R116, [R196+0xe000] ;  /* 0x00e00000c474783b */ /* 0x000e620000004200 */
[-C--:B------:R-:W-:Y:S01]  /*ae40*/  FMUL.FTZ R124, R124, R160.reuse ;  /* 0x000000a07c7c7220 */ /* 0x080fe20000410000 */
        /* <DEDUP_REMOVED lines=8> */
[----:B------:R-:W-:Y:S01]  /*aed0*/  LDSM.16.MT88.4 R128, [R193+0xc800] ;  /* 0x00c80000c180783b */ /* 0x000fe20000004200 */
[C---:B------:R-:W-:Y:S01]  /*aee0*/  HMMA.16816.F32.BF16 R24, R4.reuse, R26, R108 ;  /* 0x0000001a0418723c */ /* 0x040fe2000004186c */
[----:B------:R-:W3:Y:S01]  /*aef0*/  MUFU.EX2 R173, R173 ;  /* 0x000000ad00ad7308 */ /* 0x000ee20000000800 */
        /* <DEDUP_REMOVED lines=15> */
[----:B------:R-:W-:Y:S01]  /*aff0*/  MUFU.EX2 R172, R172 ;  /* 0x000000ac00ac7308 */ /* 0x000fe20000000800 */
[-C--:B------:R-:W-:Y:S01]  /*b000*/  FMUL.FTZ R92, R92, R160.reuse ;  /* 0x000000a05c5c7220 */ /* 0x080fe20000410000 */
[-C--:B------:R-:W-:Y:S01]  /*b010*/  FMUL.FTZ R93, R93, R160.reuse ;  /* 0x000000a05d5d7220 */ /* 0x080fe20000410000 */
[----:B------:R-:W-:Y:S01]  /*b020*/  LDSM.16.MT88.4 R120, [R196+0xe800] ;  /* 0x00e80000c478783b */ /* 0x000fe20000004200 */
[C---:B------:R-:W-:Y:S01]  /*b030*/  HMMA.16816.F32.BF16 R100, R4.reuse, R32, R108 ;  /* 0x000000200464723c */ /* 0x040fe2000004186c */
[-C--:B------:R-:W-:Y:S01]  /*b040*/  FMUL.FTZ R94, R94, R3.reuse ;  /* 0x000000035e5e7220 */ /* 0x080fe20000410000 */
[-C--:B------:R-:W-:Y:S01]  /*b050*/  FMUL.FTZ R95, R95, R3.reuse ;  /* 0x000000035f5f7220 */ /* 0x080fe20000410000 */
[----:B------:R-:W4:Y:S01]  /*b060*/  LDSM.16.MT88.4 R108, [R193+0xe000] ;  /* 0x00e00000c16c783b */ /* 0x000f220000004200 */
[----:B------:R-:W-:Y:S01]  /*b070*/  MUFU.EX2 R175, R175 ;  /* 0x000000af00af7308 */ /* 0x000fe20000000800 */
[-C--:B------:R-:W-:Y:S01]  /*b080*/  FMUL.FTZ R96, R96, R160.reuse ;  /* 0x000000a060607220 */ /* 0x080fe20000410000 */
[----:B------:R-:W-:Y:S01]  /*b090*/  HMMA.16816.F32.BF16 R32, R4, R34, R104 ;  /* 0x000000220420723c */ /* 0x000fe20000041868 */
[-C--:B------:R-:W-:Y:S01]  /*b0a0*/  FMUL.FTZ R97, R97, R160.reuse ;  /* 0x000000a061617220 */ /* 0x080fe20000410000 */
[-C--:B------:R-:W-:Y:S01]  /*b0b0*/  FMUL.FTZ R98, R98, R3.reuse ;  /* 0x0000000362627220 */ /* 0x080fe20000410000 */
[----:B------:R-:W-:Y:S01]  /*b0c0*/  FMUL.FTZ R99, R99, R3 ;  /* 0x0000000363637220 */ /* 0x000fe20000410000 */
[----:B------:R-:W-:-:S02]  /*b0d0*/  FFMA.FTZ R156, R221, R160, R156 ;  /* 0x000000a0dd9c7223 */ /* 0x000fc4000001009c */
[----:B------:R-:W-:Y:S01]  /*b0e0*/  MUFU.EX2 R174, R174 ;  /* 0x000000ae00ae7308 */ /* 0x000fe20000000800 */
[-C--:B------:R-:W-:Y:S01]  /*b0f0*/  FMUL.FTZ R104, R36, R160.reuse ;  /* 0x000000a024687220 */ /* 0x080fe20000410000 */
[-C--:B------:R-:W-:Y:S01]  /*b100*/  FMUL.FTZ R105, R37, R160.reuse ;  /* 0x000000a025697220 */ /* 0x080fe20000410000 */
[-C--:B------:R-:W-:Y:S01]  /*b110*/  FMUL.FTZ R106, R38, R3.reuse ;  /* 0x00000003266a7220 */ /* 0x080fe20000410000 */
[-C--:B------:R-:W-:Y:S01]  /*b120*/  FMUL.FTZ R107, R39, R3.reuse ;  /* 0x00000003276b7220 */ /* 0x080fe20000410000 */
[-C--:B------:R-:W-:Y:S01]  /*b130*/  FMUL.FTZ R36, R40, R160.reuse ;  /* 0x000000a028247220 */ /* 0x080fe20000410000 */
[----:B------:R-:W-:Y:S01]  /*b140*/  FMUL.FTZ R37, R41, R160 ;  /* 0x000000a029257220 */ /* 0x000fe20000410000 */
[-C--:B------:R-:W-:Y:S01]  /*b150*/  FMUL.FTZ R38, R42, R3.reuse ;  /* 0x000000032a267220 */ /* 0x080fe20000410000 */
[----:B------:R-:W-:Y:S01]  /*b160*/  FMUL.FTZ R39, R43, R3 ;  /* 0x000000032b277220 */ /* 0x000fe20000410000 */
[----:B------:R-:W5:Y:S01]  /*b170*/  MUFU.EX2 R177, R177 ;  /* 0x000000b100b17308 */ /* 0x000f620000000800 */
[----:B--2---:R-:W-:Y:S01]  /*b180*/  HMMA.16816.F32.BF16 R92, R4, R136, R92 ;  /* 0x00000088045c723c */ /* 0x004fe2000004185c */
[----:B------:R-:W-:-:S04]  /*b190*/  FADD.FTZ R155, R155, R156 ;  /* 0x0000009c9b9b7221 */ /* 0x000fc80000010000 */
[----:B------:R-:W-:Y:S01]  /*b1a0*/  FADD.FTZ R154, R154, R155 ;  /* 0x0000009b9a9a7221 */ /* 0x000fe20000010000 */
[----:B-1----:R-:W-:Y:S01]  /*b1b0*/  HMMA.16816.F32.BF16 R40, R4, R116, R104 ;  /* 0x000000740428723c */ /* 0x002fe20000041868 */
[----:B------:R-:W1:Y:S01]  /*b1c0*/  LDSM.16.MT88.4 R104, [R192+0xe000] ;  /* 0x00e00000c068783b */ /* 0x000e620000004200 */
[----:B------:R-:W-:Y:S01]  /*b1d0*/  MUFU.EX2 R176, R176 ;  /* 0x000000b000b07308 */ /* 0x000fe20000000800 */
[----:B------:R-:W-:-:S03]  /*b1e0*/  FADD.FTZ R153, R153, R154 ;  /* 0x0000009a99997221 */ /* 0x000fc60000010000 */
[----:B------:R-:W-:Y:S01]  /*b1f0*/  HMMA.16816.F32.BF16 R36, R4, R118, R36 ;  /* 0x000000760424723c */ /* 0x000fe20000041824 */
[-C--:B------:R-:W-:Y:S01]  /*b200*/  FMUL.FTZ R116, R44, R160.reuse ;  /* 0x000000a02c747220 */ /* 0x080fe20000410000 */
[-C--:B------:R-:W-:Y:S01]  /*b210*/  FMUL.FTZ R117, R45, R160.reuse ;  /* 0x000000a02d757220 */ /* 0x080fe20000410000 */
[-C--:B------:R-:W-:Y:S01]  /*b220*/  FMUL.FTZ R44, R48, R160.reuse ;  /* 0x000000a0302c7220 */ /* 0x080fe20000410000 */
[----:B------:R-:W-:Y:S01]  /*b230*/  FMUL.FTZ R45, R49, R160 ;  /* 0x000000a0312d7220 */ /* 0x000fe20000410000 */
[----:B------:R-:W2:Y:S02]  /*b240*/  MUFU.EX2 R179, R179 ;  /* 0x000000b300b37308 */ /* 0x000ea40000000800 */
        /* <DEDUP_REMOVED lines=11> */
[----:B------:R-:W3:Y:S01]  /*b300*/  LDSM.16.MT88.4 R112, [R196+0x10000] ;  /* 0x01000000c470783b */ /* 0x000ee20000004200 */
[-C--:B------:R-:W-:Y:S01]  /*b310*/  FMUL.FTZ R52, R56, R160.reuse ;  /* 0x000000a038347220 */ /* 0x080fe20000410000 */
[-C--:B------:R-:W-:Y:S01]  /*b320*/  FMUL.FTZ R53, R57, R160.reuse ;  /* 0x000000a039357220 */ /* 0x080fe20000410000 */
[-C--:B------:R-:W-:Y:S01]  /*b330*/  FMUL.FTZ R54, R58, R3.reuse ;  /* 0x000000033a367220 */ /* 0x080fe20000410000 */
[-C--:B------:R-:W-:Y:S01]  /*b340*/  FMUL.FTZ R55, R59, R3.reuse ;  /* 0x000000033b377220 */ /* 0x080fe20000410000 */
[----:B------:R-:W2:Y:S01]  /*b350*/  MUFU.EX2 R215, R215 ;  /* 0x000000d700d77308 */ /* 0x000ea20000000800 */
        /* <DEDUP_REMOVED lines=12> */
[C---:B-1----:R-:W-:Y:S06]  /*b420*/  HMMA.16816.F32.BF16 R64, R4.reuse, R104, R116 ;  /* 0x000000680440723c */ /* 0x042fec0000041874 */
        /* <DEDUP_REMOVED lines=10> */
[----:B------:R-:W-:Y:S01]  /*b4d0*/  MUFU.EX2 R225, R225 ;  /* 0x000000e100e17308 */ /* 0x000fe20000000800 */
[C---:B---3--:R-:W-:Y:S01]  /*b4e0*/  HMMA.16816.F32.BF16 R72, R4.reuse, R112, R116 ;  /* 0x000000700448723c */ /* 0x048fe20000041874 */
[----:B------:R-:W3:Y:S05]  /*b4f0*/  LDSM.16.MT88.4 R116, [R194+0xc800] ;  /* 0x00c80000c274783b */ /* 0x000eea0000004200 */
        /* <DEDUP_REMOVED lines=18> */
[----:B------:R-:W-:Y:S01]  /*b620*/  FADD.FTZ R0, R0, R3 ;  /* 0x0000000300007221 */ /* 0x000fe20000010000 */
[----:B------:R-:W-:-:S03]  /*b630*/  MOV R3, R157 ;  /* 0x0000009d00037202 */ /* 0x000fc60000000f00 */
[----:B------:R-:W-:Y:S01]  /*b640*/  FADD.FTZ R159, R159, R0 ;  /* 0x000000009f9f7221 */ /* 0x000fe20000010000 */
[C---:B-1----:R-:W-:Y:S02]  /*b650*/  HMMA.16816.F32.BF16 R80, R4.reuse, R104, R80 ;  /* 0x000000680450723c */ /* 0x042fe40000041850 */
[----:B------:R-:W1:Y:S04]  /*b660*/  MUFU.EX2 R229, R229 ;  /* 0x000000e500e57308 */ /* 0x000e680000000800 */
[C---:B------:R-:W-:Y:S01]  /*b670*/  HMMA.16816.F32.BF16 R88, R4.reuse, R106, R88 ;  /* 0x0000006a0458723c */ /* 0x040fe20000041858 */
[----:B------:R-:W-:Y:S01]  /*b680*/  F2FP.BF16.F32.PACK_AB R104, R173, R170 ;  /* 0x000000aaad68723e */ /* 0x000fe200000010ff */
[----:B------:R-:W-:Y:S01]  /*b690*/  FADD.FTZ R170, R170, R153 ;  /* 0x00000099aaaa7221 */ /* 0x000fe20000010000 */
[----:B-----5:R-:W-:Y:S01]  /*b6a0*/  F2FP.BF16.F32.PACK_AB R105, R177, R174 ;  /* 0x000000aeb169723e */ /* 0x020fe200000010ff */
[----:B------:R-:W-:Y:S01]  /*b6b0*/  MUFU.EX2 R164, R164 ;  /* 0x000000a400a47308 */ /* 0x000fe20000000800 */
[----:B------:R-:W-:Y:S01]  /*b6c0*/  FADD.FTZ R174, R174, R159 ;  /* 0x0000009faeae7221 */ /* 0x000fe20000010000 */
[----:B------:R-:W-:Y:S01]  /*b6d0*/  HMMA.16816.F32.BF16 R4, R4, R138, R96 ;  /* 0x0000008a0404723c */ /* 0x000fe20000041860 */
[----:B------:R-:W-:Y:S01]  /*b6e0*/  F2FP.BF16.F32.PACK_AB R106, R175, R172 ;  /* 0x000000acaf6a723e */ /* 0x000fe200000010ff */
[----:B------:R-:W-:Y:S01]  /*b6f0*/  LDSM.16.MT88.4 R96, [R193+0x10800] ;  /* 0x01080000c160783b */ /* 0x000fe20000004200 */
[----:B--2---:R-:W-:Y:S01]  /*b700*/  F2FP.BF16.F32.PACK_AB R107, R179, R176 ;  /* 0x000000b0b36b723e */ /* 0x004fe200000010ff */
[----:B------:R-:W-:Y:S01]  /*b710*/  FADD.FTZ R173, R173, R170 ;  /* 0x000000aaadad7221 */ /* 0x000fe20000010000 */
[----:B------:R-:W-:Y:S01]  /*b720*/  FADD.FTZ R177, R177, R174 ;  /* 0x000000aeb1b17221 */ /* 0x000fe20000010000 */
[----:B------:R-:W-:Y:S01]  /*b730*/  LDSM.16.MT88.4 R136, [R192+0xf000] ;  /* 0x00f00000c088783b */ /* 0x000fe20000004200 */
[----:B------:R-:W-:Y:S01]  /*b740*/  MUFU.EX2 R162, R162 ;  /* 0x000000a200a27308 */ /* 0x000fe20000000800 */
[----:B------:R-:W-:Y:S01]  /*b750*/  FADD.FTZ R172, R172, R173 ;  /* 0x000000adacac7221 */ /* 0x000fe20000010000 */
[----:B------:R-:W-:Y:S01]  /*b760*/  FADD.FTZ R176, R176, R177 ;  /* 0x000000b1b0b07221 */ /* 0x000fe20000010000 */
[----:B---3--:R-:W-:Y:S02]  /*b770*/  HMMA.16816.F32.BF16 R20, R104, R116, R20 ;  /* 0x000000746814723c */ /* 0x008fe40000041814 */
[----:B------:R-:W-:Y:S01]  /*b780*/  FADD.FTZ R175, R175, R172 ;  /* 0x000000acafaf7221 */ /* 0x000fe20000010000 */
[----:B------:R-:W-:-:S02]  /*b790*/  FADD.FTZ R179, R179, R176 ;  /* 0x000000b0b3b37221 */ /* 0x000fc40000010000 */
[----:B------:R-:W2:Y:S01]  /*b7a0*/  MUFU.EX2 R161, R161 ;  /* 0x000000a100a17308 */ /* 0x000ea20000000800 */
        /* <DEDUP_REMOVED lines=13> */
[----:B------:R-:W2:Y:S05]  /*b880*/  LDSM.16.MT88.4 R108, [R193+0xd000] ;  /* 0x00d00000c16c783b */ /* 0x000eaa0000004200 */
[C---:B------:R-:W-:Y:S06]  /*b890*/  HMMA.16816.F32.BF16 R12, R104.reuse, R132, R12 ;  /* 0x00000084680c723c */ /* 0x040fec000004180c */
[C---:B------:R-:W-:Y:S01]  /*b8a0*/  HMMA.16816.F32.BF16 R8, R104.reuse, R134, R8 ;  /* 0x000000866808723c */ /* 0x040fe20000041808 */
[----:B------:R-:W-:Y:S05]  /*b8b0*/  LDSM.16.MT88.4 R132, [R193+0xf000] ;  /* 0x00f00000c184783b */ /* 0x000fea0000004200 */
[C---:B------:R-:W-:Y:S06]  /*b8c0*/  HMMA.16816.F32.BF16 R40, R104.reuse, R120, R40 ;  /* 0x000000786828723c */ /* 0x040fec0000041828 */
[C---:B------:R-:W-:Y:S01]  /*b8d0*/  HMMA.16816.F32.BF16 R36, R104.reuse, R122, R36 ;  /* 0x0000007a6824723c */ /* 0x040fe20000041824 */
[----:B------:R-:W2:Y:S05]  /*b8e0*/  LDSM.16.MT88.4 R120, [R194+0x10800] ;  /* 0x01080000c278783b */ /* 0x000eaa0000004200 */
[C---:B---3--:R-:W-:Y:S06]  /*b8f0*/  HMMA.16816.F32.BF16 R64, R104.reuse, R116, R64 ;  /* 0x000000746840723c */ /* 0x048fec0000041840 */
[C---:B------:R-:W-:Y:S01]  /*b900*/  HMMA.16816.F32.BF16 R60, R104.reuse, R118, R60 ;  /* 0x00000076683c723c */ /* 0x040fe2000004183c */
[----:B------:R-:W3:Y:S05]  /*b910*/  LDSM.16.MT88.4 R116, [R194+0xd000] ;  /* 0x00d00000c274783b */ /* 0x000eea0000004200 */
[C---:B------:R-:W-:Y:S06]  /*b920*/  HMMA.16816.F32.BF16 R80, R104.reuse, R96, R80 ;  /* 0x000000606850723c */ /* 0x040fec0000041850 */
[----:B------:R-:W-:Y:S01]  /*b930*/  HMMA.16816.F32.BF16 R88, R104, R98, R88 ;  /* 0x000000626858723c */ /* 0x000fe20000041858 */
[----:B------:R-:W-:Y:S01]  /*b940*/  F2FP.BF16.F32.PACK_AB R96, R215, R178 ;  /* 0x000000b2d760723e */ /* 0x000fe200000010ff */
[----:B------:R-:W-:Y:S01]  /*b950*/  FADD.FTZ R178, R178, R175 ;  /* 0x000000afb2b27221 */ /* 0x000fe20000010000 */
[----:B------:R-:W-:Y:S01]  /*b960*/  F2FP.BF16.F32.PACK_AB R97, R227, R222 ;  /* 0x000000dee361723e */ /* 0x000fe200000010ff */
[----:B------:R-:W-:-:S02]  /*b970*/  FADD.FTZ R222, R222, R179 ;  /* 0x000000b3dede7221 */ /* 0x000fc40000010000 */
[C---:B-----5:R-:W-:Y:S01]  /*b980*/  HMMA.16816.F32.BF16 R72, R104.reuse, R128, R72 ;  /* 0x000000806848723c */ /* 0x060fe20000041848 */
[----:B------:R-:W-:Y:S01]  /*b990*/  F2FP.BF16.F32.PACK_AB R98, R225, R216 ;  /* 0x000000d8e162723e */ /* 0x000fe200000010ff */
[----:B------:R-:W-:Y:S01]  /*b9a0*/  FADD.FTZ R215, R215, R178 ;  /* 0x000000b2d7d77221 */ /* 0x000fe20000010000 */
[----:B-1----:R-:W-:Y:S01]  /*b9b0*/  F2FP.BF16.F32.PACK_AB R99, R229, R224 ;  /* 0x000000e0e563723e */ /* 0x002fe200000010ff */
[----:B------:R-:W-:Y:S02]  /*b9c0*/  FADD.FTZ R227, R227, R222 ;  /* 0x000000dee3e37221 */ /* 0x000fe40000010000 */
        /* <DEDUP_REMOVED lines=9> */
[----:B------:R-:W1:Y:S05]  /*ba60*/  LDSM.16.MT88.4 R8, [R196+0x11000] ;  /* 0x01100000c408783b */ /* 0x000e6a0000004200 */
[C---:B--2---:R-:W-:Y:S06]  /*ba70*/  HMMA.16816.F32.BF16 R112, R96.reuse, R108, R28 ;  /* 0x0000006c6070723c */ /* 0x044fec000004181c */
[C---:B------:R-:W-:Y:S06]  /*ba80*/  HMMA.16816.F32.BF16 R28, R96.reuse, R144, R40 ;  /* 0x00000090601c723c */ /* 0x040fec0000041828 */
[----:B------:R-:W-:Y:S01]  /*ba90*/  HMMA.16816.F32.BF16 R40, R96, R146, R36 ;  /* 0x000000926028723c */ /* 0x000fe20000041824 */
[----:B------:R-:W2:Y:S04]  /*baa0*/  LDSM.16.MT88.4 R36, [R194+0x11000] ;  /* 0x01100000c224783b */ /* 0x000ea80000004200 */
        /* <DEDUP_REMOVED lines=9> */
[C---:B-1----:R-:W-:Y:S06]  /*bb40*/  HMMA.16816.F32.BF16 R12, R96.reuse, R8, R72 ;  /* 0x00000008600c723c */ /* 0x042fec0000041848 */
[C---:B------:R-:W-:Y:S01]  /*bb50*/  HMMA.16816.F32.BF16 R72, R96.reuse, R10, R68 ;  /* 0x0000000a6048723c */ /* 0x040fe20000041844 */
[----:B------:R-:W-:Y:S05]  /*bb60*/  LDSM.16.MT88.4 R68, [R192+0xf800] ;  /* 0x00f80000c044783b */ /* 0x000fea0000004200 */
[C---:B------:R-:W-:Y:S06]  /*bb70*/  HMMA.16816.F32.BF16 R108, R96.reuse, R110, R24 ;  /* 0x0000006e606c723c */ /* 0x040fec0000041818 */
[C---:B--2---:R-:W-:Y:S06]  /*bb80*/  HMMA.16816.F32.BF16 R76, R96.reuse, R36, R76 ;  /* 0x00000024604c723c */ /* 0x044fec000004184c */
        /* <DEDUP_REMOVED lines=69> */
.L_x_2207:
        /* <DEDUP_REMOVED lines=35> */
[----:B------:R-:W-:Y:S01]  /*c210*/  ULDC UR17, c[0x0][0x2d0] ;  /* 0x0000b40000117ab9 */ /* 0x000fe20000000800 */
[----:B------:R-:W-:Y:S01]  /*c220*/  ULDC UR16, c[0x0][0x39c] ;  /* 0x0000e70000107ab9 */ /* 0x000fe20000000800 */
[----:B------:R-:W-:Y:S02]  /*c230*/  ULDC UR4, c[0x0][0x2ec] ;  /* 0x0000bb0000047ab9 */ /* 0x000fe40000000800 */
[----:B------:R-:W-:-:S07]  /*c240*/  UMOV UR19, UR29 ;  /* 0x0000001d00137c82 */ /* 0x000fce0008000000 */
.L_x_2219:
        /* <DEDUP_REMOVED lines=21> */
[----:B------:R-:W-:Y:S04]  /*c3a0*/  UIMAD.WIDE.U32 UR34, UR19, UR31, URZ ;  /* 0x0000001f132272a5 */ /* 0x000fe8000f8e003f */
        /* <DEDUP_REMOVED lines=15> */
[----:B------:R-:W-:Y:S03]  /*c4a0*/  @UP5 UIADD3 UR33, UR33, 0x1, URZ ;  /* 0x0000000121215890 */ /* 0x000fe6000fffe03f */
[----:B------:R-:W-:Y:S02]  /*c4b0*/  @!UP3 UIADD3 UR35, -UR35, URZ, URZ ;  /* 0x0000003f2323b290 */ /* 0x000fe4000fffe13f */
[----:B------:R-:W-:Y:S02]  /*c4c0*/  @!UP2 UIADD3 UR33, -UR33, URZ, URZ ;  /* 0x0000003f2121a290 */ /* 0x000fe4000fffe13f */
[----:B------:R-:W-:Y:S02]  /*c4d0*/  USEL UR35, UR18, UR35, !UP1 ;  /* 0x0000002312237287 */ /* 0x000fe4000c800000 */
[----:B------:R-:W-:Y:S04]  /*c4e0*/  USEL UR33, UR18, UR33, !UP1 ;  /* 0x0000002112217287 */ /* 0x000fe8000c800000 */
[----:B------:R-:W-:Y:S01]  /*c4f0*/  IMAD.U32 R4, RZ, RZ, UR35 ;  /* 0x00000023ff047e24 */ /* 0x000fe2000f8e00ff */
[----:B------:R-:W-:Y:S01]  /*c500*/  MOV R3, UR35 ;  /* 0x0000002300037c02 */ /* 0x000fe20008000f00 */
[----:B------:R-:W-:Y:S01]  /*c510*/  IMAD.U32 R5, RZ, RZ, UR33 ;  /* 0x00000021ff057e24 */ /* 0x000fe2000f8e00ff */
[----:B------:R-:W-:Y:S02]  /*c520*/  MOV R6, UR33 ;  /* 0x0000002100067c02 */ /* 0x000fe40008000f00 */
[----:B------:R-:W-:Y:S02]  /*c530*/  LEA R4, P0, R4, UR20, 0x2 ;  /* 0x0000001404047c11 */ /* 0x000fe4000f8010ff */
[----:B------:R-:W-:Y:S02]  /*c540*/  LEA R6, P1, R6, UR20, 0x2 ;  /* 0x0000001406067c11 */ /* 0x000fe4000f8210ff */
[----:B------:R-:W-:Y:S02]  /*c550*/  R2UR UR28, R4 ;  /* 0x00000000041c72ca */ /* 0x000fe400000e0000 */
[----:B------:R-:W-:Y:S02]  /*c560*/  LEA.HI.X.SX32 R7, R5, UR21, 0x2, P1 ;  /* 0x0000001505077c11 */ /* 0x000fe400088f16ff */
[----:B------:R-:W-:Y:S02]  /*c570*/  LEA.HI.X.SX32 R5, R3, UR21, 0x2, P0 ;  /* 0x0000001503057c11 */ /* 0x000fe400080f16ff */
[----:B------:R-:W-:Y:S02]  /*c580*/  R2UR UR30, R6 ;  /* 0x00000000061e72ca */ /* 0x000fe400000e0000 */
[----:B------:R-:W-:Y:S02]  /*c590*/  R2UR UR31, R7 ;  /* 0x00000000071f72ca */ /* 0x000fe400000e0000 */
[----:B------:R-:W-:Y:S01]  /*c5a0*/  R2UR UR29, R5 ;  /* 0x00000000051d72ca */ /* 0x000fe200000e0000 */
[----:B------:R-:W1:Y:S02]  /*c5b0*/  LDC.64 R6, c[0x0][0x250] ;  /* 0x00009400ff067b82 */ /* 0x000e640000000a00 */
[----:B------:R-:W-:Y:S01]  /*c5c0*/  MOV R12, UR28 ;  /* 0x0000001c000c7c02 */ /* 0x000fe20008000f00 */
[----:B------:R-:W-:Y:S05]  /*c5d0*/  UIADD3 UR28, UR35, -UR33, URZ ;  /* 0x80000021231c7290 */ /* 0x000fea000fffe03f */
[----:B------:R-:W2:Y:S01]  /*c5e0*/  LDC.64 R4, c[0x0][0x238] ;  /* 0x00008e00ff047b82 */ /* 0x000ea20000000a00 */
[----:B------:R-:W-:Y:S01]  /*c5f0*/  UIMAD UR28, UR28, UR9, -0x40 ;  /* 0xffffffc01c1c74a4 */ /* 0x000fe2000f8e0209 */
[----:B------:R-:W-:Y:S02]  /*c600*/  IMAD.U32 R14, RZ, RZ, UR30 ;  /* 0x0000001eff0e7e24 */ /* 0x000fe4000f8e00ff */
[----:B------:R-:W-:Y:S01]  /*c610*/  IMAD.U32 R15, RZ, RZ, UR31 ;  /* 0x0000001fff0f7e24 */ /* 0x000fe2000f8e00ff */
[----:B------:R-:W-:Y:S01]  /*c620*/  USHF.R.S32.HI UR14, URZ, 0x1f, UR28 ;  /* 0x0000001f3f0e7899 */ /* 0x000fe2000801141c */
[----:B------:R-:W-:Y:S03]  /*c630*/  IMAD.U32 R13, RZ, RZ, UR29 ;  /* 0x0000001dff0d7e24 */ /* 0x000fe6000f8e00ff */
        /* <DEDUP_REMOVED lines=13> */
.L_x_2216:
[CC--:B------:R-:W-:Y:S01]  /*c710*/  LEA R224, P0, R225.reuse, R220.reuse, 0x1 ;  /* 0x000000dce1e07211 */ /* 0x0c0fe200078008ff */
[----:B------:R-:W-:Y:S01]  /*c720*/  @P5 STS.128 [R207+0xc000], RZ ;  /* 0x00c000ffcf005388 */ /* 0x000fe20000000c00 */
[C---:B------:R-:W-:Y:S01]  /*c730*/  IADD3 R3, P1, R206.reuse, R225, RZ ;  /* 0x000000e1ce037210 */ /* 0x040fe20007f3e0ff */
[----:B------:R-:W-:Y:S01]  /*c740*/  UISETP.GT.AND UP2, UPT, UR12, UR10, UPT ;  /* 0x0000000a0c00728c */ /* 0x000fe2000bf44270 */
[-C--:B------:R-:W-:Y:S02]  /*c750*/  LEA.HI.X R225, R225, R223.reuse, R226, 0x1, P0 ;  /* 0x000000dfe1e17211 */ /* 0x080fe400000f0ce2 */
[----:B------:R-:W-:Y:S02]  /*c760*/  @!P5 LEA R232, P6, R3, R220, 0x1 ;  /* 0x000000dc03e8d211 */ /* 0x000fe400078c08ff */
        /* <DEDUP_REMOVED lines=8> */
[C-C-:B------:R-:W-:Y:S02]  /*c7f0*/  @!P4 LEA.HI.X R231, R3.reuse, R223, R222.reuse, 0x1, P1 ;  /* 0x000000df03e7c211 */ /* 0x140fe400008f0cde */
[C---:B------:R-:W-:Y:S01]  /*c800*/  @!P2 LEA R228, P0, R3.reuse, R220, 0x1 ;  /* 0x000000dc03e4a211 */ /* 0x040fe200078008ff */
[----:B------:R-:W-:Y:S01]  /*c810*/  @!PT LDS RZ, [RZ] ;  /* 0x00000000fffff984 */ /* 0x000fe20000000800 */
[----:B------:R-:W-:Y:S01]  /*c820*/  @!PT LDS RZ, [RZ] ;  /* 0x00000000fffff984 */ /* 0x000fe20000000800 */
[----:B------:R-:W-:Y:S01]  /*c830*/  @!PT LDS RZ, [RZ] ;  /* 0x00000000fffff984 */ /* 0x000fe20000000800 */
[----:B------:R-:W-:Y:S01]  /*c840*/  @!P4 LDGSTS.E.BYPASS.LTC128B.128 [R207+0xe000], desc[UR24][R224.64+0x80] ;  /* 0x0e000080e0cfcfae */ /* 0x000fe2000b901d58 */
[C---:B------:R-:W-:Y:S02]  /*c850*/  IADD3 R227, P6, R206.reuse, R3, RZ ;  /* 0x00000003cee37210 */ /* 0x040fe40007fde0ff */
[-C--:B------:R-:W-:Y:S01]  /*c860*/  @!P2 LEA.HI.X R229, R3, R223.reuse, R222, 0x1, P0 ;  /* 0x000000df03e5a211 */ /* 0x080fe200000f0cde */
        /* <DEDUP_REMOVED lines=16> */
[----:B------:R-:W-:Y:S02]  /*c970*/  IADD3 R3, P6, R206, R227, RZ ;  /* 0x000000e3ce037210 */ /* 0x000fe40007fde0ff */
        /* <DEDUP_REMOVED lines=19> */
[----:B------:R-:W-:Y:S03]  /*cab0*/  PLOP3.LUT P0, PT, PT, PT, UP2, 0x80, 0x0 ;  /* 0x000000000000781c */ /* 0x000fe60003f0f028 */
        /* <DEDUP_REMOVED lines=30> */
[----:B------:R-:W5:Y:S04]  /*cca0*/  LDSM.16.M88.4 R136, [R201+0x6000] ;  /* 0x00600000c988783b */ /* 0x000f680000000200 */
[----:B------:R-:W1:Y:S04]  /*ccb0*/  LDSM.16.M88.4 R140, [R201+0x6800] ;  /* 0x00680000c98c783b */ /* 0x000e680000000200 */
[----:B------:R-:W2:Y:S04]  /*ccc0*/  LDSM.16.M88.4 R144, [R201+0x7000] ;  /* 0x00700000c990783b */ /* 0x000ea80000000200 */
[----:B------:R-:W3:Y:S04]  /*ccd0*/  LDSM.16.M88.4 R148, [R201+0x7800] ;  /* 0x00780000c994783b */ /* 0x000ee80000000200 */
[----:B------:R-:W0:Y:S04]  /*cce0*/  LDGDEPBAR ;  /* 0x00000000000079af */ /* 0x000e280000000000 */
[----:B------:R-:W-:Y:S04]  /*ccf0*/  LDSM.16.M88.4 R152, [R200] ;  /* 0x00000000c898783b */ /* 0x000fe80000000200 */
[----:B------:R-:W4:Y:S04]  /*cd00*/  LDSM.16.M88.4 R156, [R199] ;  /* 0x00000000c79c783b */ /* 0x000f280000000200 */
[----:B------:R-:W4:Y:S04]  /*cd10*/  LDSM.16.M88.4 R160, [R191] ;  /* 0x00000000bfa0783b */ /* 0x000f280000000200 */
[----:B------:R-:W4:Y:S04]  /*cd20*/  LDSM.16.M88.4 R164, [R190] ;  /* 0x00000000bea4783b */ /* 0x000f280000000200 */
[----:B------:R-:W4:Y:S01]  /*cd30*/  LDSM.16.M88.4 R168, [R189] ;  /* 0x00000000bda8783b */ /* 0x000f220000000200 */
[C---:B-----5:R-:W-:Y:S03]  /*cd40*/  HMMA.16816.F32.BF16 R4, R132.reuse, R136, RZ ;  /* 0x000000888404723c */ /* 0x060fe600000418ff */
[----:B------:R-:W-:Y:S04]  /*cd50*/  LDSM.16.M88.4 R172, [R198] ;  /* 0x00000000c6ac783b */ /* 0x000fe80000000200 */
[----:B------:R-:W5:Y:S01]  /*cd60*/  LDSM.16.M88.4 R176, [R195+0x6000] ;  /* 0x00600000c3b0783b */ /* 0x000f620000000200 */
[C---:B------:R-:W-:Y:S03]  /*cd70*/  HMMA.16816.F32.BF16 R8, R132.reuse, R138, RZ ;  /* 0x0000008a8408723c */ /* 0x040fe600000418ff */
[----:B------:R-:W-:Y:S03]  /*cd80*/  LDSM.16.M88.4 R136, [R195+0x7000] ;  /* 0x00700000c388783b */ /* 0x000fe60000000200 */
[C---:B-1----:R-:W-:Y:S06]  /*cd90*/  HMMA.16816.F32.BF16 R12, R132.reuse, R140, RZ ;  /* 0x0000008c840c723c */ /* 0x042fec00000418ff */
[C---:B------:R-:W-:Y:S01]  /*cda0*/  HMMA.16816.F32.BF16 R16, R132.reuse, R142, RZ ;  /* 0x0000008e8410723c */ /* 0x040fe200000418ff */
[----:B------:R-:W-:Y:S05]  /*cdb0*/  LDSM.16.M88.4 R140, [R195+0x7800] ;  /* 0x00780000c38c783b */ /* 0x000fea0000000200 */
[C---:B--2---:R-:W-:Y:S06]  /*cdc0*/  HMMA.16816.F32.BF16 R20, R132.reuse, R144, RZ ;  /* 0x000000908414723c */ /* 0x044fec00000418ff */
[C---:B------:R-:W-:Y:S01]  /*cdd0*/  HMMA.16816.F32.BF16 R24, R132.reuse, R146, RZ ;  /* 0x000000928418723c */ /* 0x040fe200000418ff */
[----:B------:R-:W-:Y:S05]  /*cde0*/  LDSM.16.M88.4 R144, [R197] ;  /* 0x00000000c590783b */ /* 0x000fea0000000200 */
[C---:B---3--:R-:W-:Y:S06]  /*cdf0*/  HMMA.16816.F32.BF16 R28, R132.reuse, R148, RZ ;  /* 0x00000094841c723c */ /* 0x048fec00000418ff */
[----:B------:R-:W-:Y:S01]  /*ce00*/  HMMA.16816.F32.BF16 R32, R132, R150, RZ ;  /* 0x000000968420723c */ /* 0x000fe200000418ff */
[----:B------:R-:W1:Y:S04]  /*ce10*/  LDSM.16.M88.4 R132, [R195+0x6800] ;  /* 0x00680000c384783b */ /* 0x000e680000000200 */
[----:B------:R-:W2:Y:S01]  /*ce20*/  LDSM.16.M88.4 R148, [R188] ;  /* 0x00000000bc94783b */ /* 0x000ea20000000200 */
[C---:B----4-:R-:W-:Y:S06]  /*ce30*/  HMMA.16816.F32.BF16 R4, R152.reuse, R156, R4 ;  /* 0x0000009c9804723c */ /* 0x050fec0000041804 */
        /* <DEDUP_REMOVED lines=14> */
[----:B------:R-:W-:Y:S05]  /*cf20*/  LDSM.16.M88.4 R176, [R187] ;  /* 0x00000000bbb0783b */ /* 0x000fea0000000200 */
        /* <DEDUP_REMOVED lines=9> */
[----:B------:R-:W5:Y:S01]  /*cfc0*/  LDSM.16.M88.4 R172, [R200+0x2000] ;  /* 0x00200000c8ac783b */ /* 0x000f620000000200 */
[C---:B--2---:R-:W-:Y:S06]  /*cfd0*/  HMMA.16816.F32.BF16 R4, R144.reuse, R148, R4 ;  /* 0x000000949004723c */ /* 0x044fec0000041804 */
[C---:B------:R-:W-:Y:S01]  /*cfe0*/  HMMA.16816.F32.BF16 R8, R144.reuse, R150, R8 ;  /* 0x000000969008723c */ /* 0x040fe20000041808 */
[----:B------:R-:W-:Y:S05]  /*cff0*/  LDSM.16.M88.4 R148, [R185] ;  /* 0x00000000b994783b */ /* 0x000fea0000000200 */
[C---:B---3--:R-:W-:Y:S06]  /*d000*/  HMMA.16816.F32.BF16 R12, R144.reuse, R152, R12 ;  /* 0x00000098900c723c */ /* 0x048fec000004180c */
[C---:B------:R-:W-:Y:S01]  /*d010*/  HMMA.16816.F32.BF16 R16, R144.reuse, R154, R16 ;  /* 0x0000009a9010723c */ /* 0x040fe20000041810 */
[----:B------:R-:W-:Y:S05]  /*d020*/  LDSM.16.M88.4 R152, [R184] ;  /* 0x00000000b898783b */ /* 0x000fea0000000200 */
[C---:B------:R-:W-:Y:S06]  /*d030*/  HMMA.16816.F32.BF16 R20, R144.reuse, R156, R20 ;  /* 0x0000009c9014723c */ /* 0x040fec0000041814 */
[C---:B------:R-:W-:Y:S01]  /*d040*/  HMMA.16816.F32.BF16 R24, R144.reuse, R158, R24 ;  /* 0x0000009e9018723c */ /* 0x040fe20000041818 */
[----:B------:R-:W-:Y:S05]  /*d050*/  LDSM.16.M88.4 R156, [R198+0x2000] ;  /* 0x00200000c69c783b */ /* 0x000fea0000000200 */
[C---:B------:R-:W-:Y:S06]  /*d060*/  HMMA.16816.F32.BF16 R28, R144.reuse, R160, R28 ;  /* 0x000000a0901c723c */ /* 0x040fec000004181c */
[----:B------:R-:W-:Y:S01]  /*d070*/  HMMA.16816.F32.BF16 R32, R144, R162, R32 ;  /* 0x000000a29020723c */ /* 0x000fe20000041820 */
[----:B------:R-:W2:Y:S04]  /*d080*/  LDSM.16.M88.4 R144, [R186] ;  /* 0x00000000ba90783b */ /* 0x000ea80000000200 */
[----:B------:R-:W3:Y:S01]  /*d090*/  LDSM.16.M88.4 R160, [R195+0x8000] ;  /* 0x00800000c3a0783b */ /* 0x000ee20000000200 */
[C---:B----4-:R-:W-:Y:S06]  /*d0a0*/  HMMA.16816.F32.BF16 R4, R164.reuse, R168, R4 ;  /* 0x000000a8a404723c */ /* 0x050fec0000041804 */
[C---:B------:R-:W-:Y:S01]  /*d0b0*/  HMMA.16816.F32.BF16 R8, R164.reuse, R170, R8 ;  /* 0x000000aaa408723c */ /* 0x040fe20000041808 */
[----:B------:R-:W-:Y:S05]  /*d0c0*/  LDSM.16.M88.4 R168, [R188+0x2000] ;  /* 0x00200000bca8783b */ /* 0x000fea0000000200 */
[C---:B-1----:R-:W-:Y:S06]  /*d0d0*/  HMMA.16816.F32.BF16 R12, R164.reuse, R132, R12 ;  /* 0x00000084a40c723c */ /* 0x042fec000004180c */
[C---:B------:R-:W-:Y:S01]  /*d0e0*/  HMMA.16816.F32.BF16 R16, R164.reuse, R134, R16 ;  /* 0x00000086a410723c */ /* 0x040fe20000041810 */
[----:B------:R-:W1:Y:S05]  /*d0f0*/  LDSM.16.M88.4 R132, [R195+0x8800] ;  /* 0x00880000c384783b */ /* 0x000e6a0000000200 */
[C---:B-----5:R-:W-:Y:S06]  /*d100*/  HMMA.16816.F32.BF16 R20, R164.reuse, R136, R20 ;  /* 0x00000088a414723c */ /* 0x060fec0000041814 */
[C---:B------:R-:W-:Y:S01]  /*d110*/  HMMA.16816.F32.BF16 R24, R164.reuse, R138, R24 ;  /* 0x0000008aa418723c */ /* 0x040fe20000041818 */
[----:B------:R-:W4:Y:S05]  /*d120*/  LDSM.16.M88.4 R136, [R195+0x9000] ;  /* 0x00900000c388783b */ /* 0x000f2a0000000200 */
[C---:B------:R-:W-:Y:S06]  /*d130*/  HMMA.16816.F32.BF16 R28, R164.reuse, R140, R28 ;  /* 0x0000008ca41c723c */ /* 0x040fec000004181c */
[----:B------:R-:W-:Y:S01]  /*d140*/  HMMA.16816.F32.BF16 R32, R164, R142, R32 ;  /* 0x0000008ea420723c */ /* 0x000fe20000041820 */
[----:B------:R-:W5:Y:S04]  /*d150*/  LDSM.16.M88.4 R140, [R195+0x9800] ;  /* 0x00980000c38c783b */ /* 0x000f680000000200 */
[----:B------:R-:W5:Y:S01]  /*d160*/  LDSM.16.M88.4 R164, [R197+0x2000] ;  /* 0x00200000c5a4783b */ /* 0x000f620000000200 */
[C---:B------:R-:W-:Y:S06]  /*d170*/  HMMA.16816.F32.BF16 R4, R172.reuse, R176, R4 ;  /* 0x000000b0ac04723c */ /* 0x040fec0000041804 */
[C---:B------:R-:W-:Y:S01]  /*d180*/  HMMA.16816.F32.BF16 R8, R172.reuse, R178, R8 ;  /* 0x000000b2ac08723c */ /* 0x040fe20000041808 */
[----:B------:R-:W-:Y:S05]  /*d190*/  LDSM.16.M88.4 R176, [R201+0xa000] ;  /* 0x00a00000c9b0783b */ /* 0x000fea0000000200 */
[C---:B--2---:R-:W-:Y:S06]  /*d1a0*/  HMMA.16816.F32.BF16 R12, R172.reuse, R144, R12 ;  /* 0x00000090ac0c723c */ /* 0x044fec000004180c */
[C---:B------:R-:W-:Y:S01]  /*d1b0*/  HMMA.16816.F32.BF16 R16, R172.reuse, R146, R16 ;  /* 0x00000092ac10723c */ /* 0x040fe20000041810 */
[----:B------:R-:W2:Y:S05]  /*d1c0*/  LDSM.16.M88.4 R144, [R188+0x2800] ;  /* 0x00280000bc90783b */ /* 0x000eaa0000000200 */
[C---:B------:R-:W-:Y:S06]  /*d1d0*/  HMMA.16816.F32.BF16 R20, R172.reuse, R148, R20 ;  /* 0x00000094ac14723c */ /* 0x040fec0000041814 */
[C---:B------:R-:W-:Y:S01]  /*d1e0*/  HMMA.16816.F32.BF16 R24, R172.reuse, R150, R24 ;  /* 0x00000096ac18723c */ /* 0x040fe20000041818 */
[----:B------:R-:W2:Y:S05]  /*d1f0*/  LDSM.16.M88.4 R148, [R188+0x3000] ;  /* 0x00300000bc94783b */ /* 0x000eaa0000000200 */
[C---:B------:R-:W-:Y:S06]  /*d200*/  HMMA.16816.F32.BF16 R28, R172.reuse, R152, R28 ;  /* 0x00000098ac1c723c */ /* 0x040fec000004181c */
[----:B------:R-:W-:Y:S01]  /*d210*/  HMMA.16816.F32.BF16 R32, R172, R154, R32 ;  /* 0x0000009aac20723c */ /* 0x000fe20000041820 */
[----:B------:R-:W2:Y:S04]  /*d220*/  LDSM.16.M88.4 R152, [R188+0x3800] ;  /* 0x00380000bc98783b */ /* 0x000ea80000000200 */
[----:B------:R-:W2:Y:S01]  /*d230*/  LDSM.16.M88.4 R172, [R202+0x4000] ;  /* 0x00400000caac783b */ /* 0x000ea20000000200 */
[C---:B---3--:R-:W-:Y:S06]  /*d240*/  HMMA.16816.F32.BF16 R4, R156.reuse, R160, R4 ;  /* 0x000000a09c04723c */ /* 0x048fec0000041804 */
[C---:B------:R-:W-:Y:S01]  /*d250*/  HMMA.16816.F32.BF16 R8, R156.reuse, R162, R8 ;  /* 0x000000a29c08723c */ /* 0x040fe20000041808 */
[----:B------:R-:W-:Y:S05]  /*d260*/  LDSM.16.M88.4 R160, [R183] ;  /* 0x00000000b7a0783b */ /* 0x000fea0000000200 */
[C---:B-1----:R-:W-:Y:S06]  /*d270*/  HMMA.16816.F32.BF16 R12, R156.reuse, R132, R12 ;  /* 0x000000849c0c723c */ /* 0x042fec000004180c */
[C---:B------:R-:W-:Y:S01]  /*d280*/  HMMA.16816.F32.BF16 R16, R156.reuse, R134, R16 ;  /* 0x000000869c10723c */ /* 0x040fe20000041810 */
[----:B------:R-:W1:Y:S05]  /*d290*/  LDSM.16.M88.4 R132, [R201+0xa800] ;  /* 0x00a80000c984783b */ /* 0x000e6a0000000200 */
[C---:B----4-:R-:W-:Y:S06]  /*d2a0*/  HMMA.16816.F32.BF16 R20, R156.reuse, R136, R20 ;  /* 0x000000889c14723c */ /* 0x050fec0000041814 */
        /* <DEDUP_REMOVED lines=9> */
[C---:B--2---:R-:W-:Y:S06]  /*d340*/  HMMA.16816.F32.BF16 R12, R164.reuse, R144, R12 ;  /* 0x00000090a40c723c */ /* 0x044fec000004180c */
[C---:B------:R-:W-:Y:S01]  /*d350*/  HMMA.16816.F32.BF16 R16, R164.reuse, R146, R16 ;  /* 0x00000092a410723c */ /* 0x040fe20000041810 */
[----:B------:R-:W2:Y:S05]  /*d360*/  LDSM.16.M88.4 R144, [R182] ;  /* 0x00000000b690783b */ /* 0x000eaa0000000200 */
[C---:B------:R-:W-:Y:S06]  /*d370*/  HMMA.16816.F32.BF16 R20, R164.reuse, R148, R20 ;  /* 0x00000094a414723c */ /* 0x040fec0000041814 */
[C---:B------:R-:W-:Y:S01]  /*d380*/  HMMA.16816.F32.BF16 R24, R164.reuse, R150, R24 ;  /* 0x00000096a418723c */ /* 0x040fe20000041818 */
[----:B------:R-:W2:Y:S05]  /*d390*/  LDSM.16.M88.4 R148, [R181] ;  /* 0x00000000b594783b */ /* 0x000eaa0000000200 */
[C---:B------:R-:W-:Y:S06]  /*d3a0*/  HMMA.16816.F32.BF16 R28, R164.reuse, R152, R28 ;  /* 0x00000098a41c723c */ /* 0x040fec000004181c */
[----:B------:R-:W-:Y:S01]  /*d3b0*/  HMMA.16816.F32.BF16 R32, R164, R154, R32 ;  /* 0x0000009aa420723c */ /* 0x000fe20000041820 */
[----:B------:R-:W2:Y:S04]  /*d3c0*/  LDSM.16.M88.4 R152, [R180] ;  /* 0x00000000b498783b */ /* 0x000ea80000000200 */
[----:B------:R-:W2:Y:S01]  /*d3d0*/  LDSM.16.M88.4 R164, [R198+0x4000] ;  /* 0x00400000c6a4783b */ /* 0x000ea20000000200 */
[C---:B------:R-:W-:Y:S06]  /*d3e0*/  HMMA.16816.F32.BF16 R4, R172.reuse, R176, R4 ;  /* 0x000000b0ac04723c */ /* 0x040fec0000041804 */
[C---:B------:R-:W-:Y:S01]  /*d3f0*/  HMMA.16816.F32.BF16 R8, R172.reuse, R178, R8 ;  /* 0x000000b2ac08723c */ /* 0x040fe20000041808 */
[----:B------:R-:W-:Y:S05]  /*d400*/  LDSM.16.M88.4 R176, [R188+0x4000] ;  /* 0x00400000bcb0783b */ /* 0x000fea0000000200 */
[C---:B-1----:R-:W-:Y:S06]  /*d410*/  HMMA.16816.F32.BF16 R12, R172.reuse, R132, R12 ;  /* 0x00000084ac0c723c */ /* 0x042fec000004180c */
[C---:B------:R-:W-:Y:S01]  /*d420*/  HMMA.16816.F32.BF16 R16, R172.reuse, R134, R16 ;  /* 0x00000086ac10723c */ /* 0x040fe20000041810 */
[----:B------:R-:W1:Y:S05]  /*d430*/  LDSM.16.M88.4 R132, [R195+0xa800] ;  /* 0x00a80000c384783b */ /* 0x000e6a0000000200 */
        /* <DEDUP_REMOVED lines=9> */
[C---:B--2---:R-:W-:Y:S06]  /*d4d0*/  HMMA.16816.F32.BF16 R12, R156.reuse, R144, R12 ;  /* 0x000000909c0c723c */ /* 0x044fec000004180c */
[C---:B------:R-:W-:Y:S06]  /*d4e0*/  HMMA.16816.F32.BF16 R16, R156.reuse, R146, R16 ;  /* 0x000000929c10723c */ /* 0x040fec0000041810 */
[C---:B------:R-:W-:Y:S06]  /*d4f0*/  HMMA.16816.F32.BF16 R20, R156.reuse, R148, R20 ;  /* 0x000000949c14723c */ /* 0x040fec0000041814 */
[C---:B------:R-:W-:Y:S06]  /*d500*/  HMMA.16816.F32.BF16 R24, R156.reuse, R150, R24 ;  /* 0x000000969c18723c */ /* 0x040fec0000041818 */
[C---:B------:R-:W-:Y:S06]  /*d510*/  HMMA.16816.F32.BF16 R28, R156.reuse, R152, R28 ;  /* 0x000000989c1c723c */ /* 0x040fec000004181c */
[----:B------:R-:W-:Y:S06]  /*d520*/  HMMA.16816.F32.BF16 R32, R156, R154, R32 ;  /* 0x0000009a9c20723c */ /* 0x000fec0000041820 */
[C---:B------:R-:W-:Y:S06]  /*d530*/  HMMA.16816.F32.BF16 R4, R164.reuse, R168, R4 ;  /* 0x000000a8a404723c */ /* 0x040fec0000041804 */
[C---:B------:R-:W-:Y:S06]  /*d540*/  HMMA.16816.F32.BF16 R8, R164.reuse, R170, R8 ;  /* 0x000000aaa408723c */ /* 0x040fec0000041808 */
[C---:B-1----:R-:W-:Y:S06]  /*d550*/  HMMA.16816.F32.BF16 R12, R164.reuse, R132, R12 ;  /* 0x00000084a40c723c */ /* 0x042fec000004180c */
        /* <DEDUP_REMOVED lines=16> */
[C---:B------:R-:W-:Y:S05]  /*d660*/  HMMA.16816.F32.BF16 R24, R172.reuse, R138, R24 ;  /* 0x0000008aac18723c */ /* 0x040fea0000041818 */
[----:B------:R-:W2:Y:S01]  /*d670*/  MUFU.TANH R3, R3 ;  /* 0x0000000300037308 */ /* 0x000ea20000002400 */
[----:B------:R-:W-:Y:S01]  /*d680*/  FMUL.FTZ R222, R5, UR16 ;  /* 0x0000001005de7c20 */ /* 0x000fe20008410000 */
[----:B------:R-:W-:Y:S01]  /*d690*/  FMUL.FTZ R226, R6, UR16 ;  /* 0x0000001006e27c20 */ /* 0x000fe20008410000 */
[----:B------:R-:W-:Y:S03]  /*d6a0*/  FMUL.FTZ R227, R7, UR16 ;  /* 0x0000001007e37c20 */ /* 0x000fe60008410000 */
[----:B------:R-:W-:Y:S01]  /*d6b0*/  FMUL.FTZ R236, R19, UR16 ;  /* 0x0000001013ec7c20 */ /* 0x000fe20008410000 */
[----:B------:R-:W-:Y:S03]  /*d6c0*/  FMUL.FTZ R229, R8, UR16 ;  /* 0x0000001008e57c20 */ /* 0x000fe60008410000 */
[----:B------:R-:W3:Y:S01]  /*d6d0*/  MUFU.TANH R222, R222 ;  /* 0x000000de00de7308 */ /* 0x000ee20000002400 */
[----:B------:R-:W-:Y:S01]  /*d6e0*/  FMUL.FTZ R230, R9, UR16 ;  /* 0x0000001009e67c20 */ /* 0x000fe20008410000 */
[----:B------:R-:W-:Y:S01]  /*d6f0*/  FMUL.FTZ R228, R10, UR16 ;  /* 0x000000100ae47c20 */ /* 0x000fe20008410000 */
[----:B------:R-:W-:Y:S01]  /*d700*/  FMUL.FTZ R231, R11, UR16 ;  /* 0x000000100be77c20 */ /* 0x000fe20008410000 */
[----:B------:R-:W-:Y:S01]  /*d710*/  FMUL.FTZ R235, R12, UR16 ;  /* 0x000000100ceb7c20 */ /* 0x000fe20008410000 */
[----:B------:R-:W-:Y:S01]  /*d720*/  FMUL.FTZ R234, R13, UR16 ;  /* 0x000000100dea7c20 */ /* 0x000fe20008410000 */
[----:B------:R-:W-:Y:S01]  /*d730*/  FMUL.FTZ R233, R14, UR16 ;  /* 0x000000100ee97c20 */ /* 0x000fe20008410000 */
[----:B------:R-:W-:Y:S03]  /*d740*/  FMUL.FTZ R232, R15, UR16 ;  /* 0x000000100fe87c20 */ /* 0x000fe60008410000 */
[----:B------:R-:W4:Y:S01]  /*d750*/  MUFU.TANH R226, R226 ;  /* 0x000000e200e27308 */ /* 0x000f220000002400 */
[----:B------:R-:W-:Y:S01]  /*d760*/  FMUL.FTZ R240, R16, UR16 ;  /* 0x0000001010f07c20 */ /* 0x000fe20008410000 */
[----:B------:R-:W-:Y:S01]  /*d770*/  FMUL.FTZ R239, R17, UR16 ;  /* 0x0000001011ef7c20 */ /* 0x000fe20008410000 */
[----:B------:R-:W-:Y:S01]  /*d780*/  FMUL.FTZ R237, R18, UR16 ;  /* 0x0000001012ed7c20 */ /* 0x000fe20008410000 */
[----:B------:R-:W-:Y:S01]  /*d790*/  FMUL.FTZ R245, R20, UR16 ;  /* 0x0000001014f57c20 */ /* 0x000fe20008410000 */
[----:B------:R-:W-:Y:S01]  /*d7a0*/  FMUL.FTZ R244, R21, UR16 ;  /* 0x0000001015f47c20 */ /* 0x000fe20008410000 */
[----:B------:R-:W-:Y:S01]  /*d7b0*/  FMUL.FTZ R241, R22, UR16 ;  /* 0x0000001016f17c20 */ /* 0x000fe20008410000 */
[C---:B-1----:R-:W-:Y:S03]  /*d7c0*/  HMMA.16816.F32.BF16 R28, R172.reuse, R132, R28 ;  /* 0x00000084ac1c723c */ /* 0x042fe6000004181c */
[----:B------:R-:W1:Y:S01]  /*d7d0*/  MUFU.TANH R227, R227 ;  /* 0x000000e300e37308 */ /* 0x000e620000002400 */
[----:B------:R-:W-:Y:S01]  /*d7e0*/  FMUL.FTZ R238, R23, UR16 ;  /* 0x0000001017ee7c20 */ /* 0x000fe20008410000 */
[----:B------:R-:W-:Y:S01]  /*d7f0*/  FMUL.FTZ R247, R24, UR16 ;  /* 0x0000001018f77c20 */ /* 0x000fe20008410000 */
[----:B------:R-:W-:Y:S01]  /*d800*/  FMUL.FTZ R246, R25, UR16 ;  /* 0x0000001019f67c20 */ /* 0x000fe20008410000 */
[----:B------:R-:W-:Y:S06]  /*d810*/  HMMA.16816.F32.BF16 R32, R172, R134, R32 ;  /* 0x00000086ac20723c */ /* 0x000fec0000041820 */
[----:B------:R-:W1:Y:S01]  /*d820*/  MUFU.TANH R229, R229 ;  /* 0x000000e500e57308 */ /* 0x000e620000002400 */
[----:B------:R-:W-:Y:S01]  /*d830*/  FMUL.FTZ R243, R26, UR16 ;  /* 0x000000101af37c20 */ /* 0x000fe20008410000 */
[----:B------:R-:W-:Y:S08]  /*d840*/  FMUL.FTZ R242, R27, UR16 ;  /* 0x000000101bf27c20 */ /* 0x000ff00008410000 */
[----:B------:R-:W1:Y:S01]  /*d850*/  MUFU.TANH R230, R230 ;  /* 0x000000e600e67308 */ /* 0x000e620000002400 */
[----:B------:R-:W-:Y:S09]  /*d860*/  FMUL.FTZ R250, R28, UR16 ;  /* 0x000000101cfa7c20 */ /* 0x000ff20008410000 */
[----:B------:R-:W1:Y:S01]  /*d870*/  MUFU.TANH R228, R228 ;  /* 0x000000e400e47308 */ /* 0x000e620000002400 */
[----:B------:R-:W-:Y:S01]  /*d880*/  FMUL.FTZ R249, R30, UR16 ;  /* 0x000000101ef97c20 */ /* 0x000fe20008410000 */
[----:B------:R-:W-:Y:S01]  /*d890*/  FMUL.FTZ R248, R31, UR16 ;  /* 0x000000101ff87c20 */ /* 0x000fe20008410000 */
[----:B------:R-:W-:Y:S01]  /*d8a0*/  FMUL.FTZ R223, R29, UR16 ;  /* 0x000000101ddf7c20 */ /* 0x000fe20008410000 */
[----:B------:R-:W-:Y:S01]  /*d8b0*/  FMUL.FTZ R252, R33, UR16 ;  /* 0x0000001021fc7c20 */ /* 0x000fe20008410000 */
[----:B------:R-:W-:Y:S01]  /*d8c0*/  FMUL.FTZ R251, R34, UR16 ;  /* 0x0000001022fb7c20 */ /* 0x000fe20008410000 */
[----:B------:R-:W-:Y:S04]  /*d8d0*/  FMUL.FTZ R220, R32, UR16 ;  /* 0x0000001020dc7c20 */ /* 0x000fe80008410000 */
[----:B------:R5:W1:Y:S10]  /*d8e0*/  MUFU.TANH R19, R250 ;  /* 0x000000fa00137308 */ /* 0x000a740000002400 */
[----:B------:R-:W1:Y:S10]  /*d8f0*/  MUFU.TANH R231, R231 ;  /* 0x000000e700e77308 */ /* 0x000e740000002400 */
[----:B------:R-:W1:Y:S01]  /*d900*/  MUFU.TANH R235, R235 ;  /* 0x000000eb00eb7308 */ /* 0x000e620000002400 */
[----:B-----5:R-:W-:Y:S09]  /*d910*/  FMUL.FTZ R250, R35, UR16 ;  /* 0x0000001023fa7c20 */ /* 0x020ff20008410000 */
        /* <DEDUP_REMOVED lines=15> */
[----:B------:R5:W1:Y:S10]  /*da10*/  MUFU.TANH R17, R223 ;  /* 0x000000df00117308 */ /* 0x000a740000002400 */
[----:B------:R-:W1:Y:S10]  /*da20*/  MUFU.TANH R249, R249 ;  /* 0x000000f900f97308 */ /* 0x000e740000002400 */
[----:B------:R-:W1:Y:S01]  /*da30*/  MUFU.TANH R248, R248 ;  /* 0x000000f800f87308 */ /* 0x000e620000002400 */
[----:B-----5:R-:W-:Y:S09]  /*da40*/  MOV R223, R225 ;  /* 0x000000e100df7202 */ /* 0x020ff20000000f00 */
[----:B------:R5:W1:Y:S10]  /*da50*/  MUFU.TANH R18, R220 ;  /* 0x000000dc00127308 */ /* 0x000a740000002400 */
[----:B------:R-:W1:Y:S10]  /*da60*/  MUFU.TANH R252, R252 ;  /* 0x000000fc00fc7308 */ /* 0x000e740000002400 */
[----:B------:R-:W1:Y:S01]  /*da70*/  MUFU.TANH R251, R251 ;  /* 0x000000fb00fb7308 */ /* 0x000e620000002400 */
[----:B-----5:R-:W-:Y:S09]  /*da80*/  MOV R220, R224 ;  /* 0x000000e000dc7202 */ /* 0x020ff20000000f00 */
[----:B------:R-:W1:Y:S01]  /*da90*/  MUFU.TANH R250, R250 ;  /* 0x000000fa00fa7308 */ /* 0x000e620000002400 */
[----:B--234-:R-:W-:Y:S05]  /*daa0*/  @!P0 BRA `(.L_x_2217) ;  /* 0x0000000800748947 */ /* 0x01cfea0003800000 */
        /* <DEDUP_REMOVED lines=13> */
[----:B------:R-:W-:Y:S02]  /*db80*/  UIMAD.WIDE.U32 UR36, UR15, UR29, URZ ;  /* 0x0000001d0f2472a5 */ /* 0x000fe4000f8e003f */
[----:B------:R-:W-:Y:S04]  /*db90*/  UIADD3 UR30, -UR35, URZ, URZ ;  /* 0x0000003f231e7290 */ /* 0x000fe8000fffe13f */
[----:B------:R-:W-:Y:S01]  /*dba0*/  UIMAD UR31, UR6, UR30, UR31 ;  /* 0x0000001e061f72a4 */ /* 0x000fe2000f8e021f */
[----:B------:R-:W-:Y:S02]  /*dbb0*/  UMOV UR33, UR37 ;  /* 0x0000002500217c82 */ /* 0x000fe40008000000 */
[----:B------:R-:W-:Y:S02]  /*dbc0*/  UIADD3 UR28, -UR33, URZ, URZ ;  /* 0x0000003f211c7290 */ /* 0x000fe4000fffe13f */
[----:B------:R-:W-:Y:S02]  /*dbd0*/  UISETP.GT.U32.AND UP4, UPT, UR6, UR31, UPT ;  /* 0x0000001f0600728c */ /* 0x000fe4000bf84070 */
[----:B------:R-:W-:Y:S04]  /*dbe0*/  UIMAD UR29, UR6, UR28, UR29 ;  /* 0x0000001c061d72a4 */ /* 0x000fe8000f8e021d */
[----:B------:R-:W-:Y:S05]  /*dbf0*/  UISETP.GT.U32.AND UP2, UPT, UR6, UR29, UPT ;  /* 0x0000001d0600728c */ /* 0x000fea000bf44070 */
[----:B------:R-:W-:Y:S02]  /*dc00*/  @!UP4 UIADD3 UR31, UR31, -UR6, URZ ;  /* 0x800000061f1fc290 */ /* 0x000fe4000fffe03f */
[----:B------:R-:W-:Y:S02]  /*dc10*/  @!UP4 UIADD3 UR35, UR35, 0x1, URZ ;  /* 0x000000012323c890 */ /* 0x000fe4000fffe03f */
[----:B------:R-:W-:Y:S02]  /*dc20*/  UISETP.GE.U32.AND UP6, UPT, UR31, UR6, UPT ;  /* 0x000000061f00728c */ /* 0x000fe4000bfc6070 */
[----:B------:R-:W-:Y:S02]  /*dc30*/  @!UP2 UIADD3 UR29, UR29, -UR6, URZ ;  /* 0x800000061d1da290 */ /* 0x000fe4000fffe03f */
[----:B------:R-:W-:Y:S02]  /*dc40*/  @!UP2 UIADD3 UR33, UR33, 0x1, URZ ;  /* 0x000000012121a890 */ /* 0x000fe4000fffe03f */
[----:B------:R-:W-:Y:S02]  /*dc50*/  UISETP.GE.U32.AND UP5, UPT, UR29, UR6, UPT ;  /* 0x000000061d00728c */ /* 0x000fe4000bfa6070 */
[----:B------:R-:W-:Y:S03]  /*dc60*/  UISETP.GE.AND UP2, UPT, UR32, URZ, UPT ;  /* 0x0000003f2000728c */ /* 0x000fe6000bf46270 */
[----:B------:R-:W-:Y:S04]  /*dc70*/  @UP6 UIADD3 UR35, UR35, 0x1, URZ ;  /* 0x0000000123236890 */ /* 0x000fe8000fffe03f */
[----:B------:R-:W-:Y:S02]  /*dc80*/  @!UP3 UIADD3 UR35, -UR35, URZ, URZ ;  /* 0x0000003f2323b290 */ /* 0x000fe4000fffe13f */
[----:B------:R-:W-:Y:S02]  /*dc90*/  @UP5 UIADD3 UR33, UR33, 0x1, URZ ;  /* 0x0000000121215890 */ /* 0x000fe4000fffe03f */
[----:B------:R-:W-:Y:S02]  /*dca0*/  USEL UR35, UR8, UR35, !UP0 ;  /* 0x0000002308237287 */ /* 0x000fe4000c000000 */
[----:B------:R-:W-:Y:S04]  /*dcb0*/  @!UP2 UIADD3 UR33, -UR33, URZ, URZ ;  /* 0x0000003f2121a290 */ /* 0x000fe8000fffe13f */
[----:B------:R-:W-:Y:S01]  /*dcc0*/  IMAD.U32 R8, RZ, RZ, UR35 ;  /* 0x00000023ff087e24 */ /* 0x000fe2000f8e00ff */
[----:B------:R-:W-:Y:S01]  /*dcd0*/  USEL UR33, UR8, UR33, !UP0 ;  /* 0x0000002108217287 */ /* 0x000fe2000c000000 */
[----:B------:R-:W-:Y:S03]  /*dce0*/  IMAD.U32 R4, RZ, RZ, UR35 ;  /* 0x00000023ff047e24 */ /* 0x000fe6000f8e00ff */
[----:B------:R-:W-:Y:S02]  /*dcf0*/  LEA R8, P0, R8, UR20, 0x2 ;  /* 0x0000001408087c11 */ /* 0x000fe4000f8010ff */
[----:B------:R-:W-:Y:S01]  /*dd00*/  IMAD.U32 R6, RZ, RZ, UR33 ;  /* 0x00000021ff067e24 */ /* 0x000fe2000f8e00ff */
[----:B------:R-:W-:Y:S02]  /*dd10*/  MOV R5, UR33 ;  /* 0x0000002100057c02 */ /* 0x000fe40008000f00 */
[----:B------:R-:W-:Y:S02]  /*dd20*/  LEA.HI.X.SX32 R9, R4, UR21, 0x2, P0 ;  /* 0x0000001504097c11 */ /* 0x000fe400080f16ff */
[----:B------:R-:W-:Y:S02]  /*dd30*/  LEA R6, P1, R6, UR20, 0x2 ;  /* 0x0000001406067c11 */ /* 0x000fe4000f8210ff */
[----:B------:R-:W-:Y:S02]  /*dd40*/  R2UR UR29, R9 ;  /* 0x00000000091d72ca */ /* 0x000fe400000e0000 */
[----:B------:R-:W-:Y:S02]  /*dd50*/  LEA.HI.X.SX32 R7, R5, UR21, 0x2, P1 ;  /* 0x0000001505077c11 */ /* 0x000fe400088f16ff */
[----:B------:R-:W-:Y:S01]  /*dd60*/  R2UR UR30, R6 ;  /* 0x00000000061e72ca */ /* 0x000fe200000e0000 */
[----:B------:R-:W2:Y:S01]  /*dd70*/  LDC.64 R4, c[0x0][0x230] ;  /* 0x00008c00ff047b82 */ /* 0x000ea20000000a00 */
[----:B------:R-:W-:Y:S02]  /*dd80*/  R2UR UR31, R7 ;  /* 0x00000000071f72ca */ /* 0x000fe400000e0000 */
[----:B------:R-:W-:Y:S05]  /*dd90*/  R2UR UR28, R8 ;  /* 0x00000000081c72ca */ /* 0x000fea00000e0000 */
[----:B------:R-:W3:Y:S01]  /*dda0*/  LDC.64 R6, c[0x0][0x248] ;  /* 0x00009200ff067b82 */ /* 0x000ee20000000a00 */
[----:B------:R-:W-:Y:S03]  /*ddb0*/  IMAD.U32 R15, RZ, RZ, UR29 ;  /* 0x0000001dff0f7e24 */ /* 0x000fe6000f8e00ff */
[----:B------:R-:W-:Y:S02]  /*ddc0*/  MOV R12, UR30 ;  /* 0x0000001e000c7c02 */ /* 0x000fe40008000f00 */
[----:B------:R-:W-:Y:S02]  /*ddd0*/  IMAD.U32 R13, RZ, RZ, UR31 ;  /* 0x0000001fff0d7e24 */ /* 0x000fe4000f8e00ff */
[----:B------:R-:W-:Y:S01]  /*dde0*/  IMAD.U32 R14, RZ, RZ, UR28 ;  /* 0x0000001cff0e7e24 */ /* 0x000fe2000f8e00ff */
[----:B------:R-:W-:Y:S02]  /*ddf0*/  UIADD3 UR28, UR35, -UR33, URZ ;  /* 0x80000021231c7290 */ /* 0x000fe4000fffe03f */
[----:B------:R-:W4:Y:S02]  /*de00*/  LDG.E R9, desc[UR24][R12.64] ;  /* 0x000000180c097981 */ /* 0x000f24000c1e1900 */
[----:B------:R-:W-:Y:S02]  /*de10*/  UIMAD UR28, UR28, UR9, -0x40 ;  /* 0xffffffc01c1c74a4 */ /* 0x000fe4000f8e0209 */
[----:B------:R-:W4:Y:S02]  /*de20*/  LDG.E R10, desc[UR24][R14.64] ;  /* 0x000000180e0a7981 */ /* 0x000f24000c1e1900 */
[----:B------:R-:W-:Y:S06]  /*de30*/  USHF.R.S32.HI UR14, URZ, 0x1f, UR28 ;  /* 0x0000001f3f0e7899 */ /* 0x000fec000801141c */
[C---:B---3--:R-:W-:Y:S04]  /*de40*/  IMAD R8, R6.reuse, UR14, RZ ;  /* 0x0000000e06087c24 */ /* 0x048fe8000f8e02ff */
[----:B------:R-:W-:Y:S02]  /*de50*/  IMAD R8, R7, UR28, R8 ;  /* 0x0000001c07087c24 */ /* 0x000fe4000f8e0208 */
[----:B----4-:R-:W-:Y:S02]  /*de60*/  IMAD.IADD R9, R9, 0x1, -R10 ;  /* 0x0000000109097824 */ /* 0x010fe400078e0a0a */
        /* <DEDUP_REMOVED lines=8> */
.L_x_2218:
[----:B------:R2:W-:Y:S01]  /*def0*/  @P5 STS.128 [R207+0x6000], RZ ;  /* 0x006000ffcf005388 */ /* 0x0005e20000000c00 */
[CC--:B------:R-:W-:Y:S02]  /*df00*/  LEA R14, P0, R5.reuse, R218.reuse, 0x1 ;  /* 0x000000da050e7211 */ /* 0x0c0fe400078008ff */
[C---:B------:R-:W-:Y:S02]  /*df10*/  IADD3 R7, P1, R5.reuse, UR26, RZ ;  /* 0x0000001a05077c10 */ /* 0x040fe4000ff3e0ff */
[-C--:B------:R-:W-:Y:S02]  /*df20*/  LEA.HI.X R15, R5, R217.reuse, R4, 0x1, P0 ;  /* 0x000000d9050f7211 */ /* 0x080fe400000f0c04 */
        /* <DEDUP_REMOVED lines=26> */
[CC--:B------:R-:W-:Y:S02]  /*e0d0*/  @!P5 LEA R24, P6, R5.reuse, R218.reuse, 0x1 ;  /* 0x000000da0518d211 */ /* 0x0c0fe400078c08ff */
[CCC-:B------:R-:W-:Y:S01]  /*e0e0*/  @!P4 LEA.HI.X R23, R5.reuse, R217.reuse, R6.reuse, 0x1, P1 ;  /* 0x000000d90517c211 */ /* 0x1c0fe200008f0c06 */
[----:B------:R-:W-:Y:S01]  /*e0f0*/  @!PT LDS RZ, [RZ] ;  /* 0x00000000fffff984 */ /* 0x000fe20000000800 */
[----:B------:R-:W-:Y:S01]  /*e100*/  @!PT LDS RZ, [RZ] ;  /* 0x00000000fffff984 */ /* 0x000fe20000000800 */
[----:B------:R-:W-:Y:S01]  /*e110*/  @!PT LDS RZ, [RZ] ;  /* 0x00000000fffff984 */ /* 0x000fe20000000800 */
[----:B------:R2:W-:Y:S01]  /*e120*/  @!P5 LDGSTS.E.BYPASS.LTC128B.128 [R207+0x6800], desc[UR24][R12.64] ;  /* 0x068000000ccfdfae */ /* 0x0005e2000b901d58 */
[CCC-:B------:R-:W-:Y:S02]  /*e130*/  @!P5 LEA.HI.X R25, R5.reuse, R217.reuse, R6.reuse, 0x1, P6 ;  /* 0x000000d90519d211 */ /* 0x1c0fe400030f0c06 */
[CC--:B------:R-:W-:Y:S01]  /*e140*/  @!P2 LEA.HI.X R21, R5.reuse, R217.reuse, R6, 0x1, P0 ;  /* 0x000000d90515a211 */ /* 0x0c0fe200000f0c06 */
[----:B------:R2:W-:Y:S01]  /*e150*/  @P4 STS.128 [R207+0x8800], RZ ;  /* 0x008800ffcf004388 */ /* 0x0005e20000000c00 */
[----:B------:R-:W-:Y:S03]  /*e160*/  IADD3 R4, P6, R5, UR26, RZ ;  /* 0x0000001a05047c10 */ /* 0x000fe6000ffde0ff */
[----:B------:R-:W-:Y:S01]  /*e170*/  @!PT LDS RZ, [RZ] ;  /* 0x00000000fffff984 */ /* 0x000fe20000000800 */
[----:B------:R-:W-:Y:S01]  /*e180*/  @!PT LDS RZ, [RZ] ;  /* 0x00000000fffff984 */ /* 0x000fe20000000800 */
[----:B------:R-:W-:Y:S01]  /*e190*/  @!PT LDS RZ, [RZ] ;  /* 0x00000000fffff984 */ /* 0x000fe20000000800 */
[----:B------:R2:W-:Y:S01]  /*e1a0*/  @!P4 LDGSTS.E.BYPASS.LTC128B.128 [R207+0x8800], desc[UR24][R10.64+0x80] ;  /* 0x088000800acfcfae */ /* 0x0005e2000b901d58 */
[CC--:B------:R-:W-:Y:S02]  /*e1b0*/  @!P4 LEA R26, P1, R4.reuse, R218.reuse, 0x1 ;  /* 0x000000da041ac211 */ /* 0x0c0fe400078208ff */
[-C--:B------:R-:W-:Y:S01]  /*e1c0*/  @!P2 LEA R30, P0, R4, R218.reuse, 0x1 ;  /* 0x000000da041ea211 */ /* 0x080fe200078008ff */
[----:B------:R2:W-:Y:S01]  /*e1d0*/  @P2 STS.128 [R207+0xa800], RZ ;  /* 0x00a800ffcf002388 */ /* 0x0005e20000000c00 */
[----:B------:R-:W-:Y:S02]  /*e1e0*/  IADD3.X R6, R6, UR23, RZ, P6, !PT ;  /* 0x0000001706067c10 */ /* 0x000fe4000b7fe4ff */
[C---:B------:R-:W-:Y:S01]  /*e1f0*/  @!P5 LEA R28, P6, R4.reuse, R218, 0x1 ;  /* 0x000000da041cd211 */ /* 0x040fe200078c08ff */
[----:B------:R-:W-:Y:S01]  /*e200*/  @!PT LDS RZ, [RZ] ;  /* 0x00000000fffff984 */ /* 0x000fe20000000800 */
[----:B------:R-:W-:Y:S01]  /*e210*/  @!PT LDS RZ, [RZ] ;  /* 0x00000000fffff984 */ /* 0x000fe20000000800 */
[----:B------:R-:W-:Y:S01]  /*e220*/  @!PT LDS RZ, [RZ] ;  /* 0x00000000fffff984 */ /* 0x000fe20000000800 */
[----:B------:R2:W-:Y:S01]  /*e230*/  @!P2 LDGSTS.E.BYPASS.LTC128B.128 [R207+0xa800], desc[UR24][R8.64+0x100] ;  /* 0x0a80010008cfafae */ /* 0x0005e2000b901d58 */
[CC--:B------:R-:W-:Y:S01]  /*e240*/  @!P4 LEA.HI.X R27, R4.reuse, R217.reuse, R6, 0x1, P1 ;  /* 0x000000d9041bc211 */ /* 0x0c0fe200008f0c06 */
[----:B------:R-:W-:Y:S01]  /*e250*/  IMAD.MOV.U32 R218, RZ, RZ, R14 ;  /* 0x000000ffffda7224 */ /* 0x000fe200078e000e */
[CCC-:B------:R-:W-:Y:S01]  /*e260*/  @!P5 LEA.HI.X R29, R4.reuse, R217.reuse, R6.reuse, 0x1, P6 ;  /* 0x000000d9041dd211 */ /* 0x1c0fe200030f0c06 */
[----:B------:R2:W-:Y:S01]  /*e270*/  @P5 STS.128 [R207+0x7000], RZ ;  /* 0x007000ffcf005388 */ /* 0x0005e20000000c00 */
[----:B------:R-:W-:Y:S01]  /*e280*/  @!P2 LEA.HI.X R31, R4, R217, R6, 0x1, P0 ;  /* 0x000000d9041fa211 */ /* 0x000fe200000f0c06 */
[----:B------:R-:W-:Y:S02]  /*e290*/  IMAD.MOV.U32 R217, RZ, RZ, R15 ;  /* 0x000000ffffd97224 */ /* 0x000fe400078e000f */
        /* <DEDUP_REMOVED lines=30> */
.L_x_2217:
[----:B------:R-:W-:Y:S01]  /*e480*/  MOV R5, UR12 ;  /* 0x0000000c00057c02 */ /* 0x000fe20008000f00 */
[----:B--2---:R-:W-:Y:S01]  /*e490*/  LDSM.16.MT88.4 R20, [R194+0xc000] ;  /* 0x00c00000c214783b */ /* 0x004fe20000004200 */
[----:B------:R-:W-:Y:S02]  /*e4a0*/  UISETP.GT.AND UP2, UPT, UR12, UR10, UPT ;  /* 0x0000000a0c00728c */ /* 0x000fe4000bf44270 */
[----:B------:R-:W-:Y:S04]  /*e4b0*/  LEA R4, R5, R214, 0x6 ;  /* 0x000000d605047211 */ /* 0x000fe800078e30ff */
[C---:B------:R-:W-:Y:S01]  /*e4c0*/  IADD3 R5, R4.reuse, 0x1, RZ ;  /* 0x0000000104057810 */ /* 0x040fe20007ffe0ff */
[C---:B------:R-:W-:Y:S01]  /*e4d0*/  VIADD R6, R4.reuse, 0x8 ;  /* 0x0000000804067836 */ /* 0x040fe20000000000 */
[CC--:B------:R-:W-:Y:S01]  /*e4e0*/  ISETP.GE.AND P6, PT, R4.reuse, R213.reuse, PT ;  /* 0x000000d50400720c */ /* 0x0c0fe20003fc6270 */
[----:B------:R-:W-:Y:S01]  /*e4f0*/  VIADD R8, R4, 0x18 ;  /* 0x0000001804087836 */ /* 0x000fe20000000000 */
[C---:B------:R-:W-:Y:S01]  /*e500*/  ISETP.GE.AND P5, PT, R5.reuse, R213, PT ;  /* 0x000000d50500720c */ /* 0x040fe20003fa6270 */
[----:B------:R-:W-:Y:S01]  /*e510*/  LDSM.16.MT88.4 R28, [R193+0xc000] ;  /* 0x00c00000c11c783b */ /* 0x000fe20000004200 */
[C---:B------:R-:W-:Y:S02]  /*e520*/  ISETP.GE.AND P2, PT, R5.reuse, R211, PT ;  /* 0x000000d30500720c */ /* 0x040fe40003f46270 */
[C---:B------:R-:W-:Y:S02]  /*e530*/  ISETP.GE.AND P0, PT, R6.reuse, R213, PT ;  /* 0x000000d50600720c */ /* 0x040fe40003f06270 */
[-C--:B------:R-:W-:Y:S02]  /*e540*/  ISETP.GE.AND P4, PT, R6, R211.reuse, PT ;  /* 0x000000d30600720c */ /* 0x080fe40003f86270 */
[C---:B------:R-:W-:Y:S02]  /*e550*/  ISETP.GE.AND P1, PT, R4.reuse, R211, PT ;  /* 0x000000d30400720c */ /* 0x040fe40003f26270 */
[C---:B------:R-:W-:Y:S02]  /*e560*/  ISETP.GE.OR P5, PT, R5.reuse, R212, !P5 ;  /* 0x000000d40500720c */ /* 0x040fe40006fa6670 */
[----:B------:R-:W-:Y:S02]  /*e570*/  ISETP.GE.OR P2, PT, R5, R210, !P2 ;  /* 0x000000d20500720c */ /* 0x000fe40005746670 */
[-C--:B------:R-:W-:Y:S02]  /*e580*/  ISETP.GE.OR P6, PT, R4, R212.reuse, !P6 ;  /* 0x000000d40400720c */ /* 0x080fe400077c6670 */
[C---:B------:R-:W-:Y:S02]  /*e590*/  ISETP.GE.OR P0, PT, R6.reuse, R212, !P0 ;  /* 0x000000d40600720c */ /* 0x040fe40004706670 */
[-C--:B------:R-:W-:Y:S02]  /*e5a0*/  ISETP.GE.OR P4, PT, R6, R210.reuse, !P4 ;  /* 0x000000d20600720c */ /* 0x080fe40006786670 */
[C---:B------:R-:W-:Y:S02]  /*e5b0*/  IADD3 R5, R4.reuse, 0x9, RZ ;  /* 0x0000000904057810 */ /* 0x040fe40007ffe0ff */
[C---:B------:R-:W-:Y:S02]  /*e5c0*/  IADD3 R6, R4.reuse, 0x10, RZ ;  /* 0x0000001004067810 */ /* 0x040fe40007ffe0ff */
[----:B------:R-:W-:Y:S02]  /*e5d0*/  ISETP.GE.OR P1, PT, R4, R210, !P1 ;  /* 0x000000d20400720c */ /* 0x000fe40004f26670 */
[----:B------:R-:W-:Y:S02]  /*e5e0*/  FSEL R9, R3, -INF , !P6 ;  /* 0xff80000003097808 */ /* 0x000fe40007000000 */
[----:B------:R-:W-:Y:S02]  /*e5f0*/  FSEL R7, R222, -INF , !P5 ;  /* 0xff800000de077808 */ /* 0x000fe40006800000 */
[CC--:B------:R-:W-:Y:S02]  /*e600*/  ISETP.GE.AND P6, PT, R5.reuse, R213.reuse, PT ;  /* 0x000000d50500720c */ /* 0x0c0fe40003fc6270 */
[----:B------:R-:W-:Y:S02]  /*e610*/  ISETP.GE.AND P5, PT, R6, R213, PT ;  /* 0x000000d50600720c */ /* 0x000fe40003fa6270 */
[----:B------:R-:W-:Y:S02]  /*e620*/  FSEL R226, R226, -INF , !P1 ;  /* 0xff800000e2e27808 */ /* 0x000fe40004800000 */
[CC--:B------:R-:W-:Y:S02]  /*e630*/  ISETP.GE.AND P1, PT, R5.reuse, R211.reuse, PT ;  /* 0x000000d30500720c */ /* 0x0c0fe40003f26270 */
[CC--:B------:R-:W-:Y:S02]  /*e640*/  ISETP.GE.OR P6, PT, R5.reuse, R212.reuse, !P6 ;  /* 0x000000d40500720c */ /* 0x0c0fe400077c6670 */
[----:B------:R-:W-:Y:S02]  /*e650*/  ISETP.GE.OR P5, PT, R6, R212, !P5 ;  /* 0x000000d40600720c */ /* 0x000fe40006fa6670 */
[----:B------:R-:W-:Y:S02]  /*e660*/  IADD3 R3, R4, 0x11, RZ ;  /* 0x0000001104037810 */ /* 0x000fe40007ffe0ff */
[-C--:B------:R-:W-:Y:S02]  /*e670*/  ISETP.GE.OR P1, PT, R5, R210.reuse, !P1 ;  /* 0x000000d20500720c */ /* 0x080fe40004f26670 */
[----:B-1----:R-:W-:Y:S02]  /*e680*/  FSEL R229, R229, -INF , !P0 ;  /* 0xff800000e5e57808 */ /* 0x002fe40004000000 */
[----:B------:R-:W-:Y:S02]  /*e690*/  FSEL R5, R230, -INF , !P6 ;  /* 0xff800000e6057808 */ /* 0x000fe40007000000 */
[----:B------:R-:W-:Y:S02]  /*e6a0*/  FSEL R173, R235, -INF , !P5 ;  /* 0xff800000ebad7808 */ /* 0x000fe40006800000 */
[----:B------:R-:W-:Y:S02]  /*e6b0*/  ISETP.GE.AND P0, PT, R6, R211, PT ;  /* 0x000000d30600720c */ /* 0x000fe40003f06270 */
[CC--:B------:R-:W-:Y:S02]  /*e6c0*/  ISETP.GE.AND P6, PT, R3.reuse, R213.reuse, PT ;  /* 0x000000d50300720c */ /* 0x0c0fe40003fc6270 */
[----:B------:R-:W-:Y:S02]  /*e6d0*/  ISETP.GE.AND P5, PT, R8, R213, PT ;  /* 0x000000d50800720c */ /* 0x000fe40003fa6270 */
[----:B------:R-:W-:Y:S02]  /*e6e0*/  ISETP.GE.OR P0, PT, R6, R210, !P0 ;  /* 0x000000d20600720c */ /* 0x000fe40004706670 */
[-C--:B------:R-:W-:Y:S02]  /*e6f0*/  ISETP.GE.OR P6, PT, R3, R212.reuse, !P6 ;  /* 0x000000d40300720c */ /* 0x080fe400077c6670 */
[----:B------:R-:W-:Y:S02]  /*e700*/  ISETP.GE.OR P5, PT, R8, R212, !P5 ;  /* 0x000000d40800720c */ /* 0x000fe40006fa6670 */
[----:B------:R-:W-:Y:S02]  /*e710*/  IADD3 R6, R4, 0x19, RZ ;  /* 0x0000001904067810 */ /* 0x000fe40007ffe0ff */
[----:B------:R-:W-:Y:S02]  /*e720*/  FSEL R163, R234, -INF , !P6 ;  /* 0xff800000eaa37808 */ /* 0x000fe40007000000 */
[----:B------:R-:W-:Y:S02]  /*e730*/  FSEL R143, R240, -INF , !P5 ;  /* 0xff800000f08f7808 */ /* 0x000fe40006800000 */
[----:B------:R-:W-:Y:S02]  /*e740*/  FSEL R10, R227, -INF , !P2 ;  /* 0xff800000e30a7808 */ /* 0x000fe40005000000 */
[C---:B------:R-:W-:Y:S02]  /*e750*/  ISETP.GE.AND P6, PT, R3.reuse, R211, PT ;  /* 0x000000d30300720c */ /* 0x040fe40003fc6270 */
[----:B------:R-:W-:Y:S02]  /*e760*/  ISETP.GE.AND P2, PT, R6, R213, PT ;  /* 0x000000d50600720c */ /* 0x000fe40003f46270 */
[-C--:B------:R-:W-:Y:S02]  /*e770*/  ISETP.GE.AND P5, PT, R8, R211.reuse, PT ;  /* 0x000000d30800720c */ /* 0x080fe40003fa6270 */
[----:B------:R-:W-:Y:S02]  /*e780*/  ISETP.GE.OR P6, PT, R3, R210, !P6 ;  /* 0x000000d20300720c */ /* 0x000fe400077c6670 */
[----:B------:R-:W-:Y:S02]  /*e790*/  ISETP.GE.OR P2, PT, R6, R212, !P2 ;  /* 0x000000d40600720c */ /* 0x000fe40005746670 */
[-C--:B------:R-:W-:Y:S02]  /*e7a0*/  ISETP.GE.OR P5, PT, R8, R210.reuse, !P5 ;  /* 0x000000d20800720c */ /* 0x080fe40006fa6670 */
[C---:B------:R-:W-:Y:S02]  /*e7b0*/  IADD3 R3, R4.reuse, 0x20, RZ ;  /* 0x0000002004037810 */ /* 0x040fe40007ffe0ff */
[----:B------:R-:W-:Y:S02]  /*e7c0*/  IADD3 R8, R4, 0x21, RZ ;  /* 0x0000002104087810 */ /* 0x000fe40007ffe0ff */
[----:B------:R-:W-:Y:S02]  /*e7d0*/  FSEL R228, R228, -INF , !P4 ;  /* 0xff800000e4e47808 */ /* 0x000fe40006000000 */
[----:B------:R-:W-:Y:S02]  /*e7e0*/  FSEL R141, R239, -INF , !P2 ;  /* 0xff800000ef8d7808 */ /* 0x000fe40005000000 */
[----:B------:R-:W-:Y:S02]  /*e7f0*/  FSEL R12, R231, -INF , !P1 ;  /* 0xff800000e70c7808 */ /* 0x000fe40004800000 */
[----:B------:R-:W-:Y:S02]  /*e800*/  ISETP.GE.AND P4, PT, R6, R211, PT ;  /* 0x000000d30600720c */ /* 0x000fe40003f86270 */
[-C--:B------:R-:W-:Y:S02]  /*e810*/  ISETP.GE.AND P2, PT, R3, R213.reuse, PT ;  /* 0x000000d50300720c */ /* 0x080fe40003f46270 */
[----:B------:R-:W-:Y:S02]  /*e820*/  ISETP.GE.AND P1, PT, R8, R213, PT ;  /* 0x000000d50800720c */ /* 0x000fe40003f26270 */
[----:B------:R-:W-:Y:S01]  /*e830*/  ISETP.GE.OR P4, PT, R6, R210, !P4 ;  /* 0x000000d20600720c */ /* 0x000fe20006786670 */
[----:B------:R-:W-:Y:S01]  /*e840*/  VIADD R6, R4, 0x28 ;  /* 0x0000002804067836 */ /* 0x000fe20000000000 */
[----:B------:R-:W-:Y:S02]  /*e850*/  FSEL R162, R233, -INF , !P0 ;  /* 0xff800000e9a27808 */ /* 0x000fe40004000000 */
[-C--:B------:R-:W-:Y:S02]  /*e860*/  ISETP.GE.OR P2, PT, R3, R212.reuse, !P2 ;  /* 0x000000d40300720c */ /* 0x080fe40005746670 */
[C---:B------:R-:W-:Y:S02]  /*e870*/  ISETP.GE.OR P1, PT, R8.reuse, R212, !P1 ;  /* 0x000000d40800720c */ /* 0x040fe40004f26670 */
[-C--:B------:R-:W-:Y:S02]  /*e880*/  ISETP.GE.AND P0, PT, R8, R211.reuse, PT ;  /* 0x000000d30800720c */ /* 0x080fe40003f06270 */
[----:B------:R-:W-:Y:S02]  /*e890*/  FSEL R161, R245, -INF , !P2 ;  /* 0xff800000f5a17808 */ /* 0x000fe40005000000 */
[----:B------:R-:W-:Y:S02]  /*e8a0*/  FSEL R159, R244, -INF , !P1 ;  /* 0xff800000f49f7808 */ /* 0x000fe40004800000 */
[----:B------:R-:W-:Y:S02]  /*e8b0*/  ISETP.GE.OR P0, PT, R8, R210, !P0 ;  /* 0x000000d20800720c */ /* 0x000fe40004706670 */
[----:B------:R-:W-:Y:S02]  /*e8c0*/  ISETP.GE.AND P2, PT, R3, R211, PT ;  /* 0x000000d30300720c */ /* 0x000fe40003f46270 */
[C---:B------:R-:W-:Y:S02]  /*e8d0*/  ISETP.GE.AND P1, PT, R6.reuse, R213, PT ;  /* 0x000000d50600720c */ /* 0x040fe40003f26270 */
[----:B------:R-:W-:Y:S02]  /*e8e0*/  FMNMX.FTZ R8, R9, R0, !PT ;  /* 0x0000000009087209 */ /* 0x000fe40007810000 */
[----:B------:R-:W-:Y:S02]  /*e8f0*/  ISETP.GE.OR P2, PT, R3, R210, !P2 ;  /* 0x000000d20300720c */ /* 0x000fe40005746670 */
[----:B------:R-:W-:Y:S02]  /*e900*/  ISETP.GE.OR P1, PT, R6, R212, !P1 ;  /* 0x000000d40600720c */ /* 0x000fe40004f26670 */
[----:B------:R-:W-:Y:S02]  /*e910*/  FMNMX.FTZ R8, R7, R8, !PT ;  /* 0x0000000807087209 */ /* 0x000fe40007810000 */
[----:B------:R-:W-:Y:S02]  /*e920*/  IADD3 R3, R4, 0x29, RZ ;  /* 0x0000002904037810 */ /* 0x000fe40007ffe0ff */
[----:B------:R-:W-:Y:S02]  /*e930*/  FMNMX.FTZ R11, R226, R2, !PT ;  /* 0x00000002e20b7209 */ /* 0x000fe40007810000 */
[----:B------:R-:W-:Y:S02]  /*e940*/  FSEL R160, R232, -INF , !P6 ;  /* 0xff800000e8a07808 */ /* 0x000fe40007000000 */
[----:B------:R-:W-:Y:S02]  /*e950*/  FSEL R157, R247, -INF , !P1 ;  /* 0xff800000f79d7808 */ /* 0x000fe40004800000 */
[----:B------:R-:W-:Y:S02]  /*e960*/  FMNMX.FTZ R8, R229, R8, !PT ;  /* 0x00000008e5087209 */ /* 0x000fe40007810000 */
[----:B------:R-:W-:Y:S02]  /*e970*/  ISETP.GE.AND P6, PT, R6, R211, PT ;  /* 0x000000d30600720c */ /* 0x000fe40003fc6270 */
[C---:B------:R-:W-:Y:S02]  /*e980*/  ISETP.GE.AND P1, PT, R3.reuse, R213, PT ;  /* 0x000000d50300720c */ /* 0x040fe40003f26270 */
[----:B------:R-:W-:Y:S02]  /*e990*/  FMNMX.FTZ R11, R10, R11, !PT ;  /* 0x0000000b0a0b7209 */ /* 0x000fe40007810000 */
[----:B------:R-:W-:Y:S02]  /*e9a0*/  ISETP.GE.OR P6, PT, R6, R210, !P6 ;  /* 0x000000d20600720c */ /* 0x000fe400077c6670 */
[----:B------:R-:W-:Y:S02]  /*e9b0*/  ISETP.GE.OR P1, PT, R3, R212, !P1 ;  /* 0x000000d40300720c */ /* 0x000fe40004f26670 */
[----:B------:R-:W-:Y:S02]  /*e9c0*/  FMNMX.FTZ R8, R5, R8, !PT ;  /* 0x0000000805087209 */ /* 0x000fe40007810000 */
[----:B------:R-:W-:Y:S02]  /*e9d0*/  FMNMX.FTZ R11, R228, R11, !PT ;  /* 0x0000000be40b7209 */ /* 0x000fe40007810000 */
[----:B------:R-:W-:Y:S02]  /*e9e0*/  IADD3 R6, R4, 0x30, RZ ;  /* 0x0000003004067810 */ /* 0x000fe40007ffe0ff */
        /* <DEDUP_REMOVED lines=11> */
[----:B------:R-:W-:Y:S02]  /*eaa0*/  FSEL R142, R237, -INF , !P5 ;  /* 0xff800000ed8e7808 */ /* 0x000fe40006800000 */
[----:B------:R-:W-:Y:S02]  /*eab0*/  FMNMX.FTZ R8, R143, R8, !PT ;  /* 0x000000088f087209 */ /* 0x000fe40007810000 */
[----:B------:R-:W-:Y:S02]  /*eac0*/  FSEL R153, R19, -INF , !P1 ;  /* 0xff80000013997808 */ /* 0x000fe40004800000 */
[----:B------:R-:W-:Y:S02]  /*ead0*/  FMNMX.FTZ R11, R160, R11, !PT ;  /* 0x0000000ba00b7209 */ /* 0x000fe40007810000 */
[----:B------:R-:W-:Y:S02]  /*eae0*/  ISETP.GE.AND P5, PT, R3, R211, PT ;  /* 0x000000d30300720c */ /* 0x000fe40003fa6270 */
[----:B------:R-:W-:Y:S02]  /*eaf0*/  ISETP.GE.AND P1, PT, R6, R213, PT ;  /* 0x000000d50600720c */ /* 0x000fe40003f26270 */
[----:B------:R-:W-:Y:S02]  /*eb00*/  FMNMX.FTZ R8, R141, R8, !PT ;  /* 0x000000088d087209 */ /* 0x000fe40007810000 */
[----:B------:R-:W-:Y:S02]  /*eb10*/  FMNMX.FTZ R11, R142, R11, !PT ;  /* 0x0000000b8e0b7209 */ /* 0x000fe40007810000 */
[----:B------:R-:W-:Y:S01]  /*eb20*/  ISETP.GE.OR P5, PT, R3, R210, !P5 ;  /* 0x000000d20300720c */ /* 0x000fe20006fa6670 */
[----:B------:R-:W-:Y:S01]  /*eb30*/  VIADD R3, R4, 0x38 ;  /* 0x0000003804037836 */ /* 0x000fe20000000000 */
[----:B------:R-:W-:Y:S02]  /*eb40*/  ISETP.GE.OR P1, PT, R6, R212, !P1 ;  /* 0x000000d40600720c */ /* 0x000fe40004f26670 */
[----:B------:R-:W-:Y:S02]  /*eb50*/  IADD3 R4, R4, 0x39, RZ ;  /* 0x0000003904047810 */ /* 0x000fe40007ffe0ff */
[----:B------:R-:W-:Y:S02]  /*eb60*/  FMNMX.FTZ R8, R161, R8, !PT ;  /* 0x00000008a1087209 */ /* 0x000fe40007810000 */
[----:B------:R-:W-:Y:S02]  /*eb70*/  FSEL R158, R241, -INF , !P2 ;  /* 0xff800000f19e7808 */ /* 0x000fe40005000000 */
[----:B------:R-:W-:Y:S02]  /*eb80*/  FMNMX.FTZ R11, R140, R11, !PT ;  /* 0x0000000b8c0b7209 */ /* 0x000fe40007810000 */
[----:B------:R-:W-:Y:S02]  /*eb90*/  FSEL R151, R17, -INF , !P1 ;  /* 0xff80000011977808 */ /* 0x000fe40004800000 */
[----:B------:R-:W-:Y:S02]  /*eba0*/  ISETP.GE.AND P1, PT, R4, R213, PT ;  /* 0x000000d50400720c */ /* 0x000fe40003f26270 */
[----:B------:R-:W-:Y:S02]  /*ebb0*/  FMNMX.FTZ R8, R159, R8, !PT ;  /* 0x000000089f087209 */ /* 0x000fe40007810000 */
[----:B------:R-:W-:Y:S02]  /*ebc0*/  FSEL R156, R238, -INF , !P0 ;  /* 0xff800000ee9c7808 */ /* 0x000fe40004000000 */
[----:B------:R-:W-:Y:S02]  /*ebd0*/  FMNMX.FTZ R11, R158, R11, !PT ;  /* 0x0000000b9e0b7209 */ /* 0x000fe40007810000 */
[----:B------:R-:W-:Y:S02]  /*ebe0*/  ISETP.GE.OR P1, PT, R4, R212, !P1 ;  /* 0x000000d40400720c */ /* 0x000fe40004f26670 */
[----:B------:R-:W-:Y:S02]  /*ebf0*/  FMNMX.FTZ R8, R157, R8, !PT ;  /* 0x000000089d087209 */ /* 0x000fe40007810000 */
[----:B------:R-:W-:Y:S02]  /*ec00*/  FSEL R154, R243, -INF , !P6 ;  /* 0xff800000f39a7808 */ /* 0x000fe40007000000 */
[----:B------:R-:W-:Y:S02]  /*ec10*/  FMNMX.FTZ R13, R156, R11, !PT ;  /* 0x0000000b9c0d7209 */ /* 0x000fe40007810000 */
[----:B------:R-:W-:Y:S02]  /*ec20*/  FSEL R147, R252, -INF , !P1 ;  /* 0xff800000fc937808 */ /* 0x000fe40004800000 */
[----:B------:R-:W-:Y:S02]  /*ec30*/  FMNMX.FTZ R8, R155, R8, !PT ;  /* 0x000000089b087209 */ /* 0x000fe40007810000 */
[C---:B------:R-:W-:Y:S02]  /*ec40*/  ISETP.GE.AND P2, PT, R3.reuse, R213, PT ;  /* 0x000000d50300720c */ /* 0x040fe40003f46270 */
[----:B------:R-:W-:Y:S02]  /*ec50*/  ISETP.GE.AND P1, PT, R3, R211, PT ;  /* 0x000000d30300720c */ /* 0x000fe40003f26270 */
[----:B------:R-:W-:Y:S02]  /*ec60*/  FSEL R152, R242, -INF , !P5 ;  /* 0xff800000f2987808 */ /* 0x000fe40006800000 */
[----:B------:R-:W-:Y:S02]  /*ec70*/  FMNMX.FTZ R13, R154, R13, !PT ;  /* 0x0000000d9a0d7209 */ /* 0x000fe40007810000 */
[----:B------:R-:W-:Y:S02]  /*ec80*/  ISETP.GE.AND P0, PT, R6, R211, PT ;  /* 0x000000d30600720c */ /* 0x000fe40003f06270 */
[----:B------:R-:W-:Y:S02]  /*ec90*/  FMNMX.FTZ R8, R153, R8, !PT ;  /* 0x0000000899087209 */ /* 0x000fe40007810000 */
[C---:B------:R-:W-:Y:S02]  /*eca0*/  ISETP.GE.OR P2, PT, R3.reuse, R212, !P2 ;  /* 0x000000d40300720c */ /* 0x040fe40005746670 */
[-C--:B------:R-:W-:Y:S02]  /*ecb0*/  ISETP.GE.OR P1, PT, R3, R210.reuse, !P1 ;  /* 0x000000d20300720c */ /* 0x080fe40004f26670 */
[----:B------:R-:W-:Y:S02]  /*ecc0*/  FSEL R148, R249, -INF , !P4 ;  /* 0xff800000f9947808 */ /* 0x000fe40006000000 */
[----:B------:R-:W-:Y:S02]  /*ecd0*/  FMNMX.FTZ R3, R152, R13, !PT ;  /* 0x0000000d98037209 */ /* 0x000fe40007810000 */
[----:B------:R-:W-:Y:S02]  /*ece0*/  ISETP.GE.OR P0, PT, R6, R210, !P0 ;  /* 0x000000d20600720c */ /* 0x000fe40004706670 */
[----:B------:R-:W-:Y:S02]  /*ecf0*/  FSEL R149, R18, -INF , !P2 ;  /* 0xff80000012957808 */ /* 0x000fe40005000000 */
[----:B------:R-:W-:Y:S02]  /*ed00*/  FMNMX.FTZ R8, R151, R8, !PT ;  /* 0x0000000897087209 */ /* 0x000fe40007810000 */
[----:B------:R-:W-:Y:S02]  /*ed10*/  FSEL R146, R248, -INF , !P0 ;  /* 0xff800000f8927808 */ /* 0x000fe40004000000 */
[----:B------:R-:W-:Y:S02]  /*ed20*/  FMNMX.FTZ R3, R148, R3, !PT ;  /* 0x0000000394037209 */ /* 0x000fe40007810000 */
[----:B------:R-:W-:Y:S02]  /*ed30*/  ISETP.GE.AND P2, PT, R4, R211, PT ;  /* 0x000000d30400720c */ /* 0x000fe40003f46270 */
[----:B------:R-:W-:Y:S02]  /*ed40*/  FMNMX.FTZ R8, R149, R8, !PT ;  /* 0x0000000895087209 */ /* 0x000fe40007810000 */
[----:B------:R-:W-:Y:S02]  /*ed50*/  FSEL R144, R251, -INF , !P1 ;  /* 0xff800000fb907808 */ /* 0x000fe40004800000 */
[----:B------:R-:W-:Y:S02]  /*ed60*/  FMNMX.FTZ R3, R146, R3, !PT ;  /* 0x0000000392037209 */ /* 0x000fe40007810000 */
[----:B------:R-:W-:Y:S02]  /*ed70*/  ISETP.GE.OR P2, PT, R4, R210, !P2 ;  /* 0x000000d20400720c */ /* 0x000fe40005746670 */
[----:B------:R-:W-:Y:S02]  /*ed80*/  FMNMX.FTZ R11, R147, R8, !PT ;  /* 0x00000008930b7209 */ /* 0x000fe40007810000 */
[----:B------:R-:W-:Y:S02]  /*ed90*/  FMNMX.FTZ R8, R144, R3, !PT ;  /* 0x0000000390087209 */ /* 0x000fe40007810000 */
[----:B------:R-:W-:Y:S01]  /*eda0*/  FSEL R133, R250, -INF , !P2 ;  /* 0xff800000fa857808 */ /* 0x000fe20005000000 */
[----:B------:R-:W-:Y:S03]  /*edb0*/  SHFL.BFLY PT, R14, R11, 0x2, 0x1f ;  /* 0x0c401f000b0e7f89 */ /* 0x000fe600000e0000 */
[----:B------:R-:W-:Y:S05]  /*edc0*/  FMNMX.FTZ R6, R133, R8, !PT ;  /* 0x0000000885067209 */ /* 0x000fea0007810000 */
[----:B------:R-:W1:Y:S02]  /*edd0*/  SHFL.BFLY PT, R3, R6, 0x2, 0x1f ;  /* 0x0c401f0006037f89 */ /* 0x000e6400000e0000 */
[----:B-1----:R-:W-:Y:S02]  /*ede0*/  FMNMX.FTZ R4, R6, R3, !PT ;  /* 0x0000000306047209 */ /* 0x002fe40007810000 */
[----:B------:R-:W-:Y:S04]  /*edf0*/  FMNMX.FTZ R11, R11, R14, !PT ;  /* 0x0000000e0b0b7209 */ /* 0x000fe80007810000 */
[----:B------:R-:W1:Y:S08]  /*ee00*/  SHFL.BFLY PT, R3, R4, 0x1, 0x1f ;  /* 0x0c201f0004037f89 */ /* 0x000e7000000e0000 */
[----:B------:R-:W2:Y:S01]  /*ee10*/  SHFL.BFLY PT, R132, R11, 0x1, 0x1f ;  /* 0x0c201f000b847f89 */ /* 0x000ea200000e0000 */
[----:B-1----:R-:W-:Y:S02]  /*ee20*/  FMNMX.FTZ R3, R4, R3, !PT ;  /* 0x0000000304037209 */ /* 0x002fe40007810000 */
[----:B--2---:R-:W-:Y:S03]  /*ee30*/  FMNMX.FTZ R132, R11, R132, !PT ;  /* 0x000000840b847209 */ /* 0x004fe60007810000 */
[C---:B------:R-:W-:Y:S01]  /*ee40*/  FMUL.FTZ R145, R3.reuse, UR4 ;  /* 0x0000000403917c20 */ /* 0x040fe20008410000 */
[----:B------:R-:W-:Y:S02]  /*ee50*/  FSETP.NEU.FTZ.AND P0, PT, R3, -INF , PT ;  /* 0xff8000000300780b */ /* 0x000fe40003f1d000 */
[C---:B------:R-:W-:Y:S01]  /*ee60*/  FSETP.NEU.FTZ.AND P1, PT, R132.reuse, -INF , PT ;  /* 0xff8000008400780b */ /* 0x040fe20003f3d000 */
[----:B------:R-:W-:Y:S01]  /*ee70*/  FMUL.FTZ R150, R132, UR4 ;  /* 0x0000000484967c20 */ /* 0x000fe20008410000 */
[----:B------:R-:W-:Y:S04]  /*ee80*/  FSEL R145, R145, RZ, P0 ;  /* 0x000000ff91917208 */ /* 0x000fe80000000000 */
[----:B------:R-:W-:Y:S01]  /*ee90*/  FSEL R150, R150, RZ, P1 ;  /* 0x000000ff96967208 */ /* 0x000fe20000800000 */
[--C-:B------:R-:W-:Y:S01]  /*eea0*/  FFMA.FTZ R167, R12, UR4, -R145.reuse ;  /* 0x000000040ca77c23 */ /* 0x100fe20008010891 */
[--C-:B------:R-:W-:Y:S01]  /*eeb0*/  FFMA.FTZ R171, R226, UR4, -R145.reuse ;  /* 0x00000004e2ab7c23 */ /* 0x100fe20008010891 */
[----:B------:R-:W1:Y:S01]  /*eec0*/  LDSM.16.MT88.4 R12, [R196+0xc000] ;  /* 0x00c00000c40c783b */ /* 0x000e620000004200 */
[--C-:B------:R-:W-:Y:S01]  /*eed0*/  FFMA.FTZ R135, R10, UR4, -R145.reuse ;  /* 0x000000040a877c23 */ /* 0x100fe20008010891 */
[--C-:B------:R-:W-:Y:S01]  /*eee0*/  FFMA.FTZ R164, R5, UR4, -R150.reuse ;  /* 0x0000000405a47c23 */ /* 0x100fe20008010896 */
[----:B------:R-:W-:Y:S01]  /*eef0*/  FSEL R5, R132, RZ, P1 ;  /* 0x000000ff84057208 */ /* 0x000fe20000800000 */
[--C-:B------:R-:W-:Y:S01]  /*ef00*/  FFMA.FTZ R134, R228, UR4, -R145.reuse ;  /* 0x00000004e4867c23 */ /* 0x100fe20008010891 */
[--C-:B------:R-:W-:Y:S01]  /*ef10*/  FFMA.FTZ R169, R9, UR4, -R150.reuse ;  /* 0x0000000409a97c23 */ /* 0x100fe20008010896 */
[--C-:B------:R-:W-:Y:S01]  /*ef20*/  FFMA.FTZ R166, R7, UR4, -R150.reuse ;  /* 0x0000000407a67c23 */ /* 0x100fe20008010896 */
[----:B------:R-:W-:Y:S01]  /*ef30*/  FFMA.FTZ R165, R229, UR4, -R150 ;  /* 0x00000004e5a57c23 */ /* 0x000fe20008010896 */
[----:B------:R-:W-:Y:S01]  /*ef40*/  FADD.FTZ R0, -R5, R0 ;  /* 0x0000000005007221 */ /* 0x000fe20000010100 */
[----:B------:R-:W-:Y:S01]  /*ef50*/  FSEL R5, R3, RZ, P0 ;  /* 0x000000ff03057208 */ /* 0x000fe20000000000 */
[----:B------:R-:W-:Y:S01]  /*ef60*/  MUFU.EX2 R164, R164 ;  /* 0x000000a400a47308 */ /* 0x000fe20000000800 */
[--C-:B------:R-:W-:Y:S01]  /*ef70*/  FFMA.FTZ R170, R143, UR4, -R150.reuse ;  /* 0x000000048faa7c23 */ /* 0x100fe20008010896 */
[----:B------:R-:W-:Y:S01]  /*ef80*/  FMUL.FTZ R6, R0, UR4 ;  /* 0x0000000400067c20 */ /* 0x000fe20008410000 */
[----:B------:R-:W-:Y:S01]  /*ef90*/  FFMA.FTZ R175, R141, UR4, -R150 ;  /* 0x000000048daf7c23 */ /* 0x000fe20008010896 */
[----:B------:R-:W-:Y:S01]  /*efa0*/  FADD.FTZ R0, -R5, R2 ;  /* 0x0000000205007221 */ /* 0x000fe20000010100 */
[--C-:B------:R-:W-:Y:S01]  /*efb0*/  FFMA.FTZ R172, R162, UR4, -R145.reuse ;  /* 0x00000004a2ac7c23 */ /* 0x100fe20008010891 */
[--C-:B------:R-:W-:Y:S01]  /*efc0*/  FFMA.FTZ R177, R160, UR4, -R145.reuse ;  /* 0x00000004a0b17c23 */ /* 0x100fe20008010891 */
[--C-:B------:R-:W-:Y:S01]  /*efd0*/  FFMA.FTZ R174, R142, UR4, -R145.reuse ;  /* 0x000000048eae7c23 */ /* 0x100fe20008010891 */
[----:B------:R-:W-:Y:S02]  /*efe0*/  FMUL.FTZ R8, R0, UR4 ;  /* 0x0000000400087c20 */ /* 0x000fe40008410000 */
[----:B------:R-:W-:Y:S01]  /*eff0*/  MUFU.EX2 R169, R169 ;  /* 0x000000a900a97308 */ /* 0x000fe20000000800 */
[--C-:B------:R-:W-:Y:S01]  /*f000*/  FFMA.FTZ R179, R140, UR4, -R145.reuse ;  /* 0x000000048cb37c23 */ /* 0x100fe20008010891 */
[--C-:B------:R-:W-:Y:S01]  /*f010*/  FFMA.FTZ R176, R161, UR4, -R150.reuse ;  /* 0x00000004a1b07c23 */ /* 0x100fe20008010896 */
[----:B------:R-:W-:Y:S01]  /*f020*/  LDSM.16.MT88.4 R140, [R193+0xe800] ;  /* 0x00e80000c18c783b */ /* 0x000fe20000004200 */
[--C-:B------:R-:W-:Y:S01]  /*f030*/  FFMA.FTZ R225, R159, UR4, -R150.reuse ;  /* 0x000000049fe17c23 */ /* 0x100fe20008010896 */
[--C-:B------:R-:W-:Y:S01]  /*f040*/  FFMA.FTZ R178, R157, UR4, -R150.reuse ;  /* 0x000000049db27c23 */ /* 0x100fe20008010896 */
[--C-:B------:R-:W-:Y:S01]  /*f050*/  FFMA.FTZ R227, R155, UR4, -R150.reuse ;  /* 0x000000049be37c23 */ /* 0x100fe20008010896 */
[--C-:B------:R-:W-:Y:S03]  /*f060*/  FFMA.FTZ R222, R158, UR4, -R145.reuse ;  /* 0x000000049ede7c23 */ /* 0x100fe60008010891 */
[----:B------:R-:W2:Y:S01]  /*f070*/  MUFU.EX2 R166, R166 ;  /* 0x000000a600a67308 */ /* 0x000ea20000000800 */
[--C-:B------:R-:W-:Y:S01]  /*f080*/  FFMA.FTZ R229, R156, UR4, -R145.reuse ;  /* 0x000000049ce57c23 */ /* 0x100fe20008010891 */
[--C-:B------:R-:W-:Y:S01]  /*f090*/  FFMA.FTZ R224, R154, UR4, -R145.reuse ;  /* 0x000000049ae07c23 */ /* 0x100fe20008010891 */
[----:B------:R-:W-:Y:S01]  /*f0a0*/  LDSM.16.MT88.4 R156, [R192+0xf800] ;  /* 0x00f80000c09c783b */ /* 0x000fe20000004200 */
[--C-:B------:R-:W-:Y:S01]  /*f0b0*/  FFMA.FTZ R231, R152, UR4, -R145.reuse ;  /* 0x0000000498e77c23 */ /* 0x100fe20008010891 */
[--C-:B------:R-:W-:Y:S01]  /*f0c0*/  FFMA.FTZ R226, R153, UR4, -R150.reuse ;  /* 0x0000000499e27c23 */ /* 0x100fe20008010896 */
[--C-:B------:R-:W-:Y:S01]  /*f0d0*/  FFMA.FTZ R233, R151, UR4, -R150.reuse ;  /* 0x0000000497e97c23 */ /* 0x100fe20008010896 */
[--C-:B------:R-:W-:Y:S03]  /*f0e0*/  FFMA.FTZ R228, R149, UR4, -R150.reuse ;  /* 0x0000000495e47c23 */ /* 0x100fe60008010896 */
[----:B------:R-:W3:Y:S01]  /*f0f0*/  MUFU.EX2 R165, R165 ;  /* 0x000000a500a57308 */ /* 0x000ee20000000800 */
[--C-:B------:R-:W-:Y:S01]  /*f100*/  FFMA.FTZ R230, R148, UR4, -R145.reuse ;  /* 0x0000000494e67c23 */ /* 0x100fe20008010891 */
[--C-:B------:R-:W-:Y:S01]  /*f110*/  FFMA.FTZ R237, R146, UR4, -R145.reuse ;  /* 0x0000000492ed7c23 */ /* 0x100fe20008010891 */
[----:B------:R-:W-:Y:S01]  /*f120*/  LDSM.16.MT88.4 R152, [R193+0xf800] ;  /* 0x00f80000c198783b */ /* 0x000fe20000004200 */
[--C-:B------:R-:W-:Y:S01]  /*f130*/  FFMA.FTZ R232, R144, UR4, -R145.reuse ;  /* 0x0000000490e87c23 */ /* 0x100fe20008010891 */
[----:B------:R-:W-:Y:S01]  /*f140*/  FFMA.FTZ R133, R133, UR4, -R145 ;  /* 0x0000000485857c23 */ /* 0x000fe20008010891 */
[--C-:B------:R-:W-:Y:S01]  /*f150*/  FFMA.FTZ R168, R173, UR4, -R150.reuse ;  /* 0x00000004ada87c23 */ /* 0x100fe20008010896 */
[--C-:B------:R-:W-:Y:S03]  /*f160*/  FFMA.FTZ R173, R163, UR4, -R150.reuse ;  /* 0x00000004a3ad7c23 */ /* 0x100fe60008010896 */
[----:B------:R-:W-:Y:S01]  /*f170*/  MUFU.EX2 R171, R171 ;  /* 0x000000ab00ab7308 */ /* 0x000fe20000000800 */
[----:B--2---:R-:W-:Y:S01]  /*f180*/  F2FP.BF16.F32.PACK_AB R136, R166, R169 ;  /* 0x000000a9a688723e */ /* 0x004fe200000010ff */
[----:B------:R-:W-:Y:S01]  /*f190*/  FFMA.FTZ R150, R147, UR4, -R150 ;  /* 0x0000000493967c23 */ /* 0x000fe20008010896 */
[----:B------:R-:W-:Y:S01]  /*f1a0*/  LDSM.16.MT88.4 R160, [R196+0x11800] ;  /* 0x01180000c4a0783b */ /* 0x000fe20000004200 */
[----:B------:R-:W-:Y:S06]  /*f1b0*/  PLOP3.LUT P0, PT, PT, PT, UP2, 0x80, 0x0 ;  /* 0x000000000000781c */ /* 0x000fec0003f0f028 */
[----:B------:R-:W2:Y:S01]  /*f1c0*/  MUFU.EX2 R135, R135 ;  /* 0x0000008700877308 */ /* 0x000ea20000000800 */
[----:B---3--:R-:W-:Y:S01]  /*f1d0*/  F2FP.BF16.F32.PACK_AB R138, R164, R165 ;  /* 0x000000a5a48a723e */ /* 0x008fe200000010ff */
[----:B------:R-:W-:Y:S08]  /*f1e0*/  LDSM.16.MT88.4 R144, [R196+0xf800] ;  /* 0x00f80000c490783b */ /* 0x000ff00000004200 */
[----:B------:R-:W-:Y:S10]  /*f1f0*/  MUFU.EX2 R134, R134 ;  /* 0x0000008600867308 */ /* 0x000ff40000000800 */
[----:B------:R-:W3:Y:S01]  /*f200*/  MUFU.EX2 R167, R167 ;  /* 0x000000a700a77308 */ /* 0x000ee20000000800 */
[----:B--2---:R-:W-:Y:S09]  /*f210*/  F2FP.BF16.F32.PACK_AB R137, R135, R171 ;  /* 0x000000ab8789723e */ /* 0x004ff200000010ff */
[----:B------:R-:W2:Y:S10]  /*f220*/  MUFU.EX2 R2, R6 ;  /* 0x0000000600027308 */ /* 0x000eb40000000800 */
[----:B------:R-:W4:Y:S01]  /*f230*/  MUFU.EX2 R0, R8 ;  /* 0x0000000800007308 */ /* 0x000f220000000800 */
[----:B---3--:R-:W-:Y:S09]  /*f240*/  F2FP.BF16.F32.PACK_AB R139, R167, R134 ;  /* 0x00000086a78b723e */ /* 0x008ff200000010ff */
[----:B------:R3:W-:Y:S01]  /*f250*/  MUFU.EX2 R235, R150 ;  /* 0x0000009600eb7308 */ /* 0x0007e20000000800 */
[C---:B--2---:R-:W-:Y:S01]  /*f260*/  FMUL.FTZ R4, R2.reuse, R128 ;  /* 0x0000008002047220 */ /* 0x044fe20000410000 */
[C---:B------:R-:W-:Y:S01]  /*f270*/  FMUL.FTZ R5, R2.reuse, R129 ;  /* 0x0000008102057220 */ /* 0x040fe20000410000 */
[C---:B------:R-:W-:Y:S01]  /*f280*/  FMUL.FTZ R9, R2.reuse, R125 ;  /* 0x0000007d02097220 */ /* 0x040fe20000410000 */
[C---:B------:R-:W-:Y:S01]  /*f290*/  FMUL.FTZ R16, R2.reuse, R116 ;  /* 0x0000007402107220 */ /* 0x040fe20000410000 */
[C---:B------:R-:W-:Y:S01]  /*f2a0*/  FMUL.FTZ R17, R2.reuse, R117 ;  /* 0x0000007502117220 */ /* 0x040fe20000410000 */
[C---:B------:R-:W-:Y:S01]  /*f2b0*/  FMUL.FTZ R24, R2.reuse, R108 ;  /* 0x0000006c02187220 */ /* 0x040fe20000410000 */
[C---:B------:R-:W-:Y:S01]  /*f2c0*/  FMUL.FTZ R25, R2.reuse, R109 ;  /* 0x0000006d02197220 */ /* 0x040fe20000410000 */
[----:B------:R-:W-:Y:S01]  /*f2d0*/  FMUL.FTZ R32, R2, R100 ;  /* 0x0000006402207220 */ /* 0x000fe20000410000 */
[C---:B----4-:R-:W-:Y:S01]  /*f2e0*/  FMUL.FTZ R6, R0.reuse, R130 ;  /* 0x0000008200067220 */ /* 0x050fe20000410000 */
[----:B------:R-:W-:Y:S01]  /*f2f0*/  FMUL.FTZ R7, R0, R131 ;  /* 0x0000008300077220 */ /* 0x000fe20000410000 */
[----:B------:R-:W-:Y:S01]  /*f300*/  FMUL.FTZ R8, R2, R124 ;  /* 0x0000007c02087220 */ /* 0x000fe20000410000 */
[C---:B------:R-:W-:Y:S01]  /*f310*/  FMUL.FTZ R10, R0.reuse, R126 ;  /* 0x0000007e000a7220 */ /* 0x040fe20000410000 */
[C---:B------:R-:W-:Y:S01]  /*f320*/  FMUL.FTZ R11, R0.reuse, R127 ;  /* 0x0000007f000b7220 */ /* 0x040fe20000410000 */
[----:B------:R-:W-:Y:S01]  /*f330*/  LDSM.16.MT88.4 R128, [R194+0xe800] ;  /* 0x00e80000c280783b */ /* 0x000fe20000004200 */
[C---:B------:R-:W-:Y:S01]  /*f340*/  FMUL.FTZ R18, R0.reuse, R118 ;  /* 0x0000007600127220 */ /* 0x040fe20000410000 */
[----:B------:R-:W-:Y:S01]  /*f350*/  FMUL.FTZ R19, R0, R119 ;  /* 0x0000007700137220 */ /* 0x000fe20000410000 */
[C---:B-1----:R-:W-:Y:S01]  /*f360*/  HMMA.16816.F32.BF16 R4, R136.reuse, R12, R4 ;  /* 0x0000000c8804723c */ /* 0x042fe20000041804 */
[----:B------:R-:W-:Y:S04]  /*f370*/  MUFU.EX2 R168, R168 ;  /* 0x000000a800a87308 */ /* 0x000fe80000000800 */
[----:B------:R-:W1:Y:S01]  /*f380*/  LDSM.16.MT88.4 R124, [R192+0xc000] ;  /* 0x00c00000c07c783b */ /* 0x000e620000004200 */
[C---:B------:R-:W-:Y:S05]  /*f390*/  HMMA.16816.F32.BF16 R8, R136.reuse, R14, R8 ;  /* 0x0000000e8808723c */ /* 0x040fea0000041808 */
[----:B------:R-:W2:Y:S01]  /*f3a0*/  MUFU.EX2 R173, R173 ;  /* 0x000000ad00ad7308 */ /* 0x000ea20000000800 */
        /* <DEDUP_REMOVED lines=16> */
[----:B------:R-:W2:Y:S01]  /*f4b0*/  MUFU.EX2 R175, R175 ;  /* 0x000000af00af7308 */ /* 0x000ea20000000800 */
[----:B------:R-:W2:Y:S01]  /*f4c0*/  LDSM.16.MT88.4 R100, [R193+0xe000] ;  /* 0x00e00000c164783b */ /* 0x000ea20000004200 */
        /* <DEDUP_REMOVED lines=14> */
[----:B------:R-:W2:Y:S01]  /*f5b0*/  MUFU.EX2 R177, R177 ;  /* 0x000000b100b17308 */ /* 0x000ea20000000800 */
[C---:B------:R-:W-:Y:S01]  /*f5c0*/  FMUL.FTZ R28, R2.reuse, R104 ;  /* 0x00000068021c7220 */ /* 0x040fe20000410000 */
[----:B------:R-:W-:Y:S01]  /*f5d0*/  FMUL.FTZ R29, R2, R105 ;  /* 0x00000069021d7220 */ /* 0x000fe20000410000 */
[C---:B------:R-:W-:Y:S03]  /*f5e0*/  FMUL.FTZ R30, R0.reuse, R106 ;  /* 0x0000006a001e7220 */ /* 0x040fe60000410000 */
[C---:B------:R-:W-:Y:S01]  /*f5f0*/  FMUL.FTZ R31, R0.reuse, R107 ;  /* 0x0000006b001f7220 */ /* 0x040fe20000410000 */
[----:B---3--:R-:W-:Y:S01]  /*f600*/  LDSM.16.MT88.4 R148, [R194+0xf800] ;  /* 0x00f80000c294783b */ /* 0x008fe20000004200 */
        /* <DEDUP_REMOVED lines=11> */
[----:B------:R-:W3:Y:S01]  /*f6c0*/  MUFU.EX2 R179, R179 ;  /* 0x000000b300b37308 */ /* 0x000ee20000000800 */
        /* <DEDUP_REMOVED lines=20> */
[C---:B--2---:R-:W-:Y:S03]  /*f810*/  HMMA.16816.F32.BF16 R52, R136.reuse, R100, R52 ;  /* 0x000000648834723c */ /* 0x044fe60000041834 */
[C---:B------:R-:W-:Y:S01]  /*f820*/  FMUL.FTZ R60, R2.reuse, R60 ;  /* 0x0000003c023c7220 */ /* 0x040fe20000410000 */
[----:B------:R-:W-:Y:S01]  /*f830*/  FMUL.FTZ R61, R2, R61 ;  /* 0x0000003d023d7220 */ /* 0x000fe20000410000 */
[C---:B------:R-:W-:Y:S01]  /*f840*/  FMUL.FTZ R62, R0.reuse, R62 ;  /* 0x0000003e003e7220 */ /* 0x040fe20000410000 */
[C---:B------:R-:W-:Y:S01]  /*f850*/  HMMA.16816.F32.BF16 R56, R136.reuse, R102, R56 ;  /* 0x000000668838723c */ /* 0x040fe20000041838 */
[----:B------:R-:W2:Y:S01]  /*f860*/  LDSM.16.MT88.4 R100, [R194+0x10000] ;  /* 0x01000000c264783b */ /* 0x000ea20000004200 */
        /* <DEDUP_REMOVED lines=33> */
[C---:B--2---:R-:W-:Y:S03]  /*fa80*/  HMMA.16816.F32.BF16 R76, R136.reuse, R100, R76 ;  /* 0x00000064884c723c */ /* 0x044fe6000004184c */
[C---:B------:R-:W-:Y:S01]  /*fa90*/  FMUL.FTZ R84, R2.reuse, R84 ;  /* 0x0000005402547220 */ /* 0x040fe20000410000 */
[----:B------:R-:W-:Y:S01]  /*faa0*/  FMUL.FTZ R85, R2, R85 ;  /* 0x0000005502557220 */ /* 0x000fe20000410000 */
[C---:B------:R-:W-:Y:S01]  /*fab0*/  FMUL.FTZ R86, R0.reuse, R86 ;  /* 0x0000005600567220 */ /* 0x040fe20000410000 */
[C---:B------:R-:W-:Y:S02]  /*fac0*/  HMMA.16816.F32.BF16 R80, R136.reuse, R102, R80 ;  /* 0x000000668850723c */ /* 0x040fe40000041850 */
[----:B------:R-:W2:Y:S03]  /*fad0*/  MUFU.EX2 R233, R233 ;  /* 0x000000e900e97308 */ /* 0x000ea60000000800 */
[----:B------:R-:W-:Y:S01]  /*fae0*/  FMUL.FTZ R87, R0, R87 ;  /* 0x0000005700577220 */ /* 0x000fe20000410000 */
[C---:B------:R-:W-:Y:S01]  /*faf0*/  FMUL.FTZ R88, R2.reuse, R88 ;  /* 0x0000005802587220 */ /* 0x040fe20000410000 */
[----:B------:R-:W-:Y:S01]  /*fb00*/  FMUL.FTZ R89, R2, R89 ;  /* 0x0000005902597220 */ /* 0x000fe20000410000 */
[C---:B------:R-:W-:Y:S04]  /*fb10*/  FMUL.FTZ R90, R0.reuse, R90 ;  /* 0x0000005a005a7220 */ /* 0x040fe80000410000 */
[----:B------:R-:W2:Y:S01]  /*fb20*/  MUFU.EX2 R228, R228 ;  /* 0x000000e400e47308 */ /* 0x000ea20000000800 */
        /* <DEDUP_REMOVED lines=12> */
[----:B------:R-:W2:Y:S01]  /*fbf0*/  MUFU.EX2 R237, R237 ;  /* 0x000000ed00ed7308 */ /* 0x000ea20000000800 */
        /* <DEDUP_REMOVED lines=10> */
[----:B---3--:R-:W-:Y:S01]  /*fca0*/  F2FP.BF16.F32.PACK_AB R103, R179, R174 ;  /* 0x000000aeb367723e */ /* 0x008fe200000010ff */
[----:B------:R-:W-:Y:S01]  /*fcb0*/  FADD.FTZ R166, R166, R169 ;  /* 0x000000a9a6a67221 */ /* 0x000fe20000010000 */
[----:B------:R-:W-:Y:S03]  /*fcc0*/  LDSM.16.MT88.4 R136, [R196+0xf000] ;  /* 0x00f00000c488783b */ /* 0x000fe60000004200 */
[----:B------:R-:W3:Y:S01]  /*fcd0*/  MUFU.EX2 R133, R133 ;  /* 0x0000008500857308 */ /* 0x000ee20000000800 */
        /* <DEDUP_REMOVED lines=66> */
[----:B--2---:R-:W-:Y:S01]  /*10100*/  F2FP.BF16.F32.PACK_AB R136, R233, R226 ;  /* 0x000000e2e988723e */ /* 0x004fe200000010ff */
[C---:B-1----:R-:W-:Y:S05]  /*10110*/  HMMA.16816.F32.BF16 R44, R104.reuse, R116, R44 ;  /* 0x00000074682c723c */ /* 0x042fea000004182c */
[----:B------:R-:W-:Y:S01]  /*10120*/  F2FP.BF16.F32.PACK_AB R138, R235, R228 ;  /* 0x000000e4eb8a723e */ /* 0x000fe200000010ff */
[C---:B------:R-:W-:Y:S01]  /*10130*/  HMMA.16816.F32.BF16 R48, R104.reuse, R118, R48 ;  /* 0x000000766830723c */ /* 0x040fe20000041830 */
[----:B------:R-:W1:Y:S04]  /*10140*/  LDSM.16.MT88.4 R116, [R193+0x11000] ;  /* 0x01100000c174783b */ /* 0x000e680000004200 */
[----:B------:R-:W-:Y:S01]  /*10150*/  F2FP.BF16.F32.PACK_AB R137, R237, R230 ;  /* 0x000000e6ed89723e */ /* 0x000fe200000010ff */
[C---:B------:R-:W-:Y:S05]  /*10160*/  HMMA.16816.F32.BF16 R52, R104.reuse, R140, R52 ;  /* 0x0000008c6834723c */ /* 0x040fea0000041834 */
[----:B---3--:R-:W-:Y:S01]  /*10170*/  F2FP.BF16.F32.PACK_AB R139, R133, R232 ;  /* 0x000000e8858b723e */ /* 0x008fe200000010ff */
        /* <DEDUP_REMOVED lines=62> */
.L_x_2215:
        /* <DEDUP_REMOVED lines=267> */
.L_x_2220:
        /* <DEDUP_REMOVED lines=10> */
.L_x_2221:
[----:B------:R-:W-:Y:S01]  /*116b0*/  S2UR UR4, SR_CTAID.Z ;  /* 0x00000000000479c3 */ /* 0x000fe20000002700 */
[----:B------:R-:W-:Y:S01]  /*116c0*/  ULDC UR6, c[0x0][0x270] ;  /* 0x00009c0000067ab9 */ /* 0x000fe20000000800 */
[----:B------:R-:W-:-:S06]  /*116d0*/  ULDC UR11, c[0x0][0x2c4] ;  /* 0x0000b100000b7ab9 */ /* 0x000fcc0000000800 */
[----:B------:R-:W1:Y:S02]  /*116e0*/  S2UR UR7, SR_CTAID.Y ;  /* 0x00000000000779c3 */ /* 0x000e640000002600 */
[----:B-1----:R-:W-:-:S04]  /*116f0*/  UIMAD UR6, UR7, UR6, UR4 ;  /* 0x00000006070672a4 */ /* 0x002fc8000f8e0204 */
[----:B------:R-:W-:Y:S02]  /*11700*/  UIMAD UR11, UR6, UR11, URZ ;  /* 0x0000000b060b72a4 */ /* 0x000fe4000f8e023f */
.L_x_2222:
        /* <DEDUP_REMOVED lines=32> */
.L_x_2224:
[----:B------:R-:W-:Y:S05]  /*11910*/  BSYNC B0 ;  /* 0x0000000000007941 */ /* 0x000fea0003800000 */
.L_x_2223:
        /* <DEDUP_REMOVED lines=51> */
.L_x_2226:
[----:B------:R-:W-:Y:S05]  /*11c50*/  BSYNC B0 ;  /* 0x0000000000007941 */ /* 0x000fea0003800000 */
.L_x_2225:
        /* <DEDUP_REMOVED lines=23> */
.L_x_2228:
[----:B------:R-:W-:Y:S05]  /*11dd0*/  BSYNC B0 ;  /* 0x0000000000007941 */ /* 0x000fea0003800000 */
.L_x_2227:
        /* <DEDUP_REMOVED lines=23> */
.L_x_2230:
[----:B------:R-:W-:Y:S05]  /*11f50*/  BSYNC B0 ;  /* 0x0000000000007941 */ /* 0x000fea0003800000 */
.L_x_2229:
        /* <DEDUP_REMOVED lines=22> */
.L_x_2231:
        /* <DEDUP_REMOVED lines=12> */
.L_x_7941:


//--------------------- .text._ZN5flash24flash_fwd_splitkv_kernelI23Flash_fwd_kernel_traitsILi192ELi64ELi64ELi4ELb0ELb0EN7cutlass10bfloat16_tE19Flash_kernel_traitsILi192ELi64ELi64ELi4ES3_EELb0ELb1ELb0ELb0ELb0ELb0ELb0ELb1EEEvNS_16Flash_fwd_paramsE --------------------------
	.section	.text._ZN5flash24flash_fwd_splitkv_kernelI23Flash_fwd_kernel_traitsILi192ELi64ELi64ELi4ELb0ELb0EN7cutlass10bfloat16_tE19Flash_kernel_traitsILi192ELi64ELi64ELi4ES3_EELb0ELb1ELb0ELb0ELb0ELb0ELb0ELb1EEEvNS_16Flash_fwd_paramsE,"ax",@progbits
	.align	128
        .global         _ZN5flash24flash_fwd_splitkv_kernelI23Flash_fwd_kernel_traitsILi192ELi64ELi64ELi4ELb0ELb0EN7cutlass10bfloat16_tE19Flash_kernel_traitsILi192ELi64ELi64ELi4ES3_EELb0ELb1ELb0ELb0ELb0ELb0ELb0ELb1EEEvNS_16Flash_fwd_paramsE
        .type           _ZN5flash24flash_fwd_splitkv_kernelI23Flash_fwd_kernel_traitsILi192ELi64ELi64ELi4ELb0ELb0EN7cutlass10bfloat16_tE19Flash_kernel_traitsILi192ELi64ELi64ELi4ES3_EELb0ELb1ELb0ELb0ELb0ELb0ELb0ELb1EEEvNS_16Flash_fwd_paramsE,@function
        .size           _ZN5flash24flash_fwd_splitkv_kernelI23Flash_fwd_kernel_traitsILi192ELi64ELi64ELi4ELb0ELb0EN7cutlass10bfloat16_tE19Flash_kernel_traitsILi192ELi64ELi64ELi4ES3_EELb0ELb1ELb0ELb0ELb0ELb0ELb0ELb1EEEvNS_16Flash_fwd_paramsE,(.L_x_7902 - _ZN5flash24flash_fwd_splitkv_kernelI23Flash_fwd_kernel_traitsILi192ELi64ELi64ELi4ELb0ELb0EN7cutlass10bfloat16_tE19Flash_kernel_traitsILi192ELi64ELi64ELi4ES3_EELb0ELb1ELb0ELb0ELb0ELb0ELb0ELb1EEEvNS_16Flash_fwd_paramsE)
        .other          _ZN5flash24flash_fwd_splitkv_kernelI23Flash_fwd_kernel_traitsILi192ELi64ELi64ELi4ELb0ELb0EN7cutlass10bfloat16_tE19Flash_kernel_traitsILi192ELi64ELi64ELi4ES3_EELb0ELb1ELb0ELb0ELb0ELb0ELb0ELb1EEEvNS_16Flash_fwd_paramsE,@"STO_CUDA_ENTRY STV_DEFAULT"
_ZN5flash24flash_fwd_splitkv_kernelI23Flash_fwd_kernel_traitsILi192ELi64ELi64ELi4ELb0ELb0EN7cutlass10bfloat16_tE19Flash_kernel_traitsILi192ELi64ELi64ELi4ES3_EELb0ELb1ELb0ELb0ELb0ELb0ELb0ELb1EEEvNS_16Flash_fwd_paramsE:
.text._ZN5flash24flash_fwd_splitkv_kernelI23Flash_fwd_kernel_traitsILi192ELi64ELi64ELi4ELb0ELb0EN7cutlass10bfloat16_tE19Flash_kernel_traitsILi192ELi64ELi64ELi4ES3_EELb0ELb1ELb0ELb0ELb0ELb0ELb0ELb1EEEvNS_16Flash_fwd_paramsE:
[----:B------:R-:W-:Y:S01]  /*0000*/  LDC R1, c[0x0][0x28] ;  /* 0x00000a00ff017b82 */ /* 0x000fe20000000800 */
[----:B------:R-:W1:Y:S07]  /*0010*/  S2R R209, SR_CTAID.X ;  /* 0x0000000000d17919 */ /* 0x000e6e0000002500 */
[----:B------:R-:W2:Y:S01]  /*0020*/  LDC.64 R16, c[0x0][0x198] ;  /* 0x00006600ff107b82 */ /* 0x000ea20000000a00 */
[----:B------:R-:W-:Y:S01]  /*0030*/  BSSY B4, `(.L_x_2232) ;  /* 0x0000005000047945 */ /* 0x000fe20003800000 */
[----:B------:R-:W-:Y:S01]  /*0040*/  MOV R206, 0x80 ;  /* 0x0000008000ce7802 */ /* 0x000fe20000000f00 */
[----:B------:R-:W3:Y:S01]  /*0050*/  S2R R208, SR_CTAID.Y ;  /* 0x0000000000d07919 */ /* 0x000ee20000002600 */
[----:B------:R-:W4:Y:S05]  /*0060*/  S2R R207, SR_CTAID.Z ;  /* 0x0000000000cf7919 */ /* 0x000f2a0000002700 */
[----:B-1234-:R-:W-:Y:S05]  /*0070*/  CALL.REL.NOINC `($_ZN5flash24flash_fwd_splitkv_kernelI23Flash_fwd_kernel_traitsILi192ELi64ELi64ELi4ELb0ELb0EN7cutlass10bfloat16_tE19Flash_kernel_traitsILi192ELi64ELi64ELi4ES3_EELb0ELb1ELb0ELb0ELb0ELb0ELb0ELb1EEEvNS_16Flash_fwd_paramsE$_ZN5flash30compute_attn_1rowblock_splitkvI23Flash_fwd_kernel_traitsILi192ELi64ELi64ELi4ELb0ELb0EN7cutlass10bfloat16_tE19Flash_kernel_traitsILi192ELi64ELi64ELi4ES3_EELb0ELb1ELb0ELb0ELb0ELb0ELb0ELb1ENS_16Flash_fwd_paramsEEEvRKT8_iiiii) ;  /* 0x0000000000087944 */ /* 0x01efea0003c00000 */
[----:B------:R-:W-:Y:S05]  /*0080*/  BSYNC B4 ;  /* 0x0000000000047941 */ /* 0x000fea0003800000 */
.L_x_2232:
[----:B------:R-:W-:Y:S05]  /*0090*/  EXIT ;  /* 0x000000000000794d */ /* 0x000fea0003800000 */
        .type           $_ZN5flash24flash_fwd_splitkv_kernelI23Flash_fwd_kernel_traitsILi192ELi64ELi64ELi4ELb0ELb0EN7cutlass10bfloat16_tE19Flash_kernel_traitsILi192ELi64ELi64ELi4ES3_EELb0ELb1ELb0ELb0ELb0ELb0ELb0ELb1EEEvNS_16Flash_fwd_paramsE$_ZN5flash30compute_attn_1rowblock_splitkvI23Flash_fwd_kernel_traitsILi192ELi64ELi64ELi4ELb0ELb0EN7cutlass10bfloat16_tE19Flash_kernel_traitsILi192ELi64ELi64ELi4ES3_EELb0ELb1ELb0ELb0ELb0ELb0ELb0ELb1ENS_16Flash_fwd_paramsEEEvRKT8_iiiii,@function
        .size           $_ZN5flash24flash_fwd_splitkv_kernelI23Flash_fwd_kernel_traitsILi192ELi64ELi64ELi4ELb0ELb0EN7cutlass10bfloat16_tE19Flash_kernel_traitsILi192ELi64ELi64ELi4ES3_EELb0ELb1ELb0ELb0ELb0ELb0ELb0ELb1EEEvNS_16Flash_fwd_paramsE$_ZN5flash30compute_attn_1rowblock_splitkvI23Flash_fwd_kernel_traitsILi192ELi64ELi64ELi4ELb0ELb0EN7cutlass10bfloat16_tE19Flash_kernel_traitsILi192ELi64ELi64ELi4ES3_EELb0ELb1ELb0ELb0ELb0ELb0ELb0ELb1ENS_16Flash_fwd_paramsEEEvRKT8_iiiii,(.L_x_7902 - $_ZN5flash24flash_fwd_splitkv_kernelI23Flash_fwd_kernel_traitsILi192ELi64ELi64ELi4ELb0ELb0EN7cutlass10bfloat16_tE19Flash_kernel_traitsILi192ELi64ELi64ELi4ES3_EELb0ELb1ELb0ELb0ELb0ELb0ELb0ELb1EEEvNS_16Flash_fwd_paramsE$_ZN5flash30compute_attn_1rowblock_splitkvI23Flash_fwd_kernel_traitsILi192ELi64ELi64ELi4ELb0ELb0EN7cutlass10bfloat16_tE19Flash_kernel_traitsILi192ELi64ELi64ELi4ES3_EELb0ELb1ELb0ELb0ELb0ELb0ELb0ELb1ENS_16Flash_fwd_paramsEEEvRKT8_iiiii)
$_ZN5flash24flash_fwd_splitkv_kernelI23Flash_fwd_kernel_traitsILi192ELi64ELi64ELi4ELb0ELb0EN7cutlass10bfloat16_tE19Flash_kernel_traitsILi192ELi64ELi64ELi4ES3_EELb0ELb1ELb0ELb0ELb0ELb0ELb0ELb1EEEvNS_16Flash_fwd_paramsE$_ZN5flash30compute_attn_1rowblock_splitkvI23Flash_fwd_kernel_traitsILi192ELi64ELi64ELi4ELb0ELb0EN7cutlass10bfloat16_tE19Flash_kernel_traitsILi192ELi64ELi64ELi4ES3_EELb0ELb1ELb0ELb0ELb0ELb0ELb0ELb1ENS_16Flash_fwd_paramsEEEvRKT8_iiiii:
        /* <DEDUP_REMOVED lines=15> */
[----:B------:R-:W-:Y:S01]  /*0190*/  BSSY B0, `(.L_x_2233) ;  /* 0x000000c000007945 */ /* 0x000fe20003800000 */
[----:B------:R-:W-:Y:S01]  /*01a0*/  IMAD.MOV.U32 R12, RZ, RZ, -0x1 ;  /* 0xffffffffff0c7424 */ /* 0x000fe200078e00ff */
[----:B--2---:R-:W-:-:S06]  /*01b0*/  @P0 IADD3 R210, -R212, R3, RZ ;  /* 0x00000003d4d20210 */ /* 0x004fcc0007ffe1ff */
[----:B------:R1:W5:Y:S01]  /*01c0*/  @!P0 LD.E R210, desc[UR6][R16.64+0xb4] ;  /* 0x0000b40610d28980 */ /* 0x000362000c101900 */
[----:B----4-:R-:W-:-:S04]  /*01d0*/  ISETP.NE.U32.AND P0, PT, R4, RZ, PT ;  /* 0x000000ff0400720c */ /* 0x010fc80003f05070 */
[----:B------:R-:W-:Y:S01]  /*01e0*/  ISETP.NE.AND.EX P0, PT, R5, RZ, PT, P0 ;  /* 0x000000ff0500720c */ /* 0x000fe20003f05300 */
[----:B------:R-:W-:-:S12]  /*01f0*/  IMAD.WIDE R4, R208, 0x4, R4 ;  /* 0x00000004d0047825 */ /* 0x000fd800078e0204 */
[----:B------:R-:W-:Y:S05]  /*0200*/  @!P0 BRA `(.L_x_2234) ;  /* 0x0000000000108947 */ /* 0x000fea0003800000 */
[----:B------:R-:W2:Y:S02]  /*0210*/  LD.E.U8 R0, desc[UR6][R16.64+0x1b2] ;  /* 0x0001b20610007980 */ /* 0x000ea4000c101100 */
[----:B--2---:R-:W-:-:S13]  /*0220*/  ISETP.NE.AND P1, PT, R0, RZ, PT ;  /* 0x000000ff0000720c */ /* 0x004fda0003f25270 */
[----:B------:R-:W-:Y:S05]  /*0230*/  @!P1 BRA `(.L_x_2234) ;  /* 0x0000000000049947 */ /* 0x000fea0003800000 */
[----:B------:R2:W5:Y:S02]  /*0240*/  LD.E R12, desc[UR6][R4.64] ;  /* 0x00000006040c7980 */ /* 0x000564000c101900 */
.L_x_2234:
[----:B------:R-:W-:Y:S05]  /*0250*/  BSYNC B0 ;  /* 0x0000000000007941 */ /* 0x000fea0003800000 */
.L_x_2233:
        /* <DEDUP_REMOVED lines=8> */
.L_x_2236:
[----:B------:R3:W5:Y:S02]  /*02e0*/  LD.E R76, desc[UR6][R16.64+0xb8] ;  /* 0x0000b806104c7980 */ /* 0x000764000c101900 */
.L_x_2237:
[----:B------:R-:W-:Y:S05]  /*02f0*/  BSYNC B0 ;  /* 0x0000000000007941 */ /* 0x000fea0003800000 */
.L_x_2235:
        /* <DEDUP_REMOVED lines=10> */
.L_x_2239:
[----:B------:R-:W2:Y:S01]  /*03a0*/  LD.E.64 R2, desc[UR6][R16.64+0x108] ;  /* 0x0001080610027980 */ /* 0x000ea2000c101b00 */
[----:B------:R-:W-:Y:S01]  /*03b0*/  BSSY B0, `(.L_x_2241) ;  /* 0x0000006000007945 */ /* 0x000fe20003800000 */
[----:B------:R-:W-:Y:S01]  /*03c0*/  IMAD.MOV.U32 R69, RZ, RZ, RZ ;  /* 0x000000ffff457224 */ /* 0x000fe200078e00ff */
[----:B--2---:R-:W-:-:S04]  /*03d0*/  ISETP.NE.U32.AND P0, PT, R2, RZ, PT ;  /* 0x000000ff0200720c */ /* 0x004fc80003f05070 */
[----:B------:R-:W-:-:S13]  /*03e0*/  ISETP.NE.AND.EX P0, PT, R3, RZ, PT, P0 ;  /* 0x000000ff0300720c */ /* 0x000fda0003f05300 */
[----:B------:R-:W-:Y:S05]  /*03f0*/  @!P0 BRA `(.L_x_2242) ;  /* 0x0000000000048947 */ /* 0x000fea0003800000 */
[----:B------:R2:W5:Y:S02]  /*0400*/  LD.E R69, desc[UR6][R16.64+0xbc] ;  /* 0x0000bc0610457980 */ /* 0x000564000c101900 */
.L_x_2242:
[----:B------:R-:W-:Y:S05]  /*0410*/  BSYNC B0 ;  /* 0x0000000000007941 */ /* 0x000fea0003800000 */
.L_x_2241:
[----:B-----5:R-:W-:Y:S02]  /*0420*/  IADD3 R69, R76, R69, RZ ;  /* 0x000000454c457210 */ /* 0x020fe40007ffe0ff */
.L_x_2240:
[----:B------:R-:W-:Y:S05]  /*0430*/  BSYNC B1 ;  /* 0x0000000000017941 */ /* 0x000fea0003800000 */
.L_x_2238:
[----:B------:R-:W-:Y:S01]  /*0440*/  IMAD.SHL.U32 R73, R209, 0x40, RZ ;  /* 0x00000040d1497824 */ /* 0x000fe200078e00ff */
[----:B------:R-:W-:Y:S01]  /*0450*/  MOV R2, R206 ;  /* 0x000000ce00027202 */ /* 0x000fe20000000f00 */
[----:B------:R-:W-:-:S03]  /*0460*/  IMAD.MOV.U32 R3, RZ, RZ, 0x0 ;  /* 0x00000000ff037424 */ /* 0x000fc600078e00ff */
[----:B------:R-:W-:-:S13]  /*0470*/  ISETP.GT.AND P0, PT, R210, R73, PT ;  /* 0x00000049d200720c */ /* 0x000fda0003f04270 */
[----:B-1234-:R-:W-:Y:S05]  /*0480*/  @!P0 RET.REL.NODEC R2 `(_ZN5flash24flash_fwd_splitkv_kernelI23Flash_fwd_kernel_traitsILi192ELi64ELi64ELi4ELb0ELb0EN7cutlass10bfloat16_tE19Flash_kernel_traitsILi192ELi64ELi64ELi4ES3_EELb0ELb1ELb0ELb0ELb0ELb0ELb0ELb1EEEvNS_16Flash_fwd_paramsE) ;  /* 0xfffffff802dc8950 */ /* 0x01efea0003c3ffff */
[----:B------:R-:W2:Y:S04]  /*0490*/  LD.E R9, desc[UR6][R16.64+0xb8] ;  /* 0x0000b80610097980 */ /* 0x000ea8000c101900 */
[----:B------:R-:W3:Y:S04]  /*04a0*/  LD.E R7, desc[UR6][R16.64+0x184] ;  /* 0x0001840610077980 */ /* 0x000ee8000c101900 */
[----:B------:R-:W4:Y:S01]  /*04b0*/  LD.E R2, desc[UR6][R16.64+0x188] ;  /* 0x0001880610027980 */ /* 0x000f22000c101900 */
[C---:B------:R-:W-:Y:S02]  /*04c0*/  IADD3 R0, R69.reuse, R73, -R210 ;  /* 0x0000004945007210 */ /* 0x040fe40007ffe8d2 */
[----:B------:R-:W-:Y:S01]  /*04d0*/  IADD3 R3, -R210, 0x7f, R73 ;  /* 0x0000007fd2037810 */ /* 0x000fe20007ffe149 */
[----:B------:R-:W-:Y:S01]  /*04e0*/  VIADD R5, R69, 0x3f ;  /* 0x0000003f45057836 */ /* 0x000fe20000000000 */
[----:B------:R-:W1:Y:S01]  /*04f0*/  S2R R70, SR_TID.X ;  /* 0x0000000000467919 */ /* 0x000e620000002100 */
[----:B--2---:R-:W-:-:S02]  /*0500*/  VIADD R9, R9, 0x3f ;  /* 0x0000003f09097836 */ /* 0x004fc40000000000 */
[----:B---3--:R-:W-:Y:S01]  /*0510*/  IMAD.IADD R7, R0, 0x1, -R7 ;  /* 0x0000000100077824 */ /* 0x008fe200078e0a07 */
[----:B----4-:R-:W-:Y:S02]  /*0520*/  IADD3 R3, R2, R3, R69 ;  /* 0x0000000302037210 */ /* 0x010fe40007ffe045 */
[----:B------:R-:W-:Y:S02]  /*0530*/  SHF.R.S32.HI R2, RZ, 0x1f, R5 ;  /* 0x0000001fff027819 */ /* 0x000fe40000011405 */
[----:B------:R-:W-:Y:S02]  /*0540*/  SHF.R.S32.HI R6, RZ, 0x1f, R9 ;  /* 0x0000001fff067819 */ /* 0x000fe40000011409 */
[----:B------:R-:W-:Y:S02]  /*0550*/  SHF.R.S32.HI R0, RZ, 0x1f, R3 ;  /* 0x0000001fff007819 */ /* 0x000fe40000011403 */
[----:B------:R-:W-:Y:S02]  /*0560*/  SHF.R.S32.HI R4, RZ, 0x1f, R7 ;  /* 0x0000001fff047819 */ /* 0x000fe40000011407 */
[----:B------:R-:W-:-:S02]  /*0570*/  LEA.HI R2, R2, R5, RZ, 0x6 ;  /* 0x0000000502027211 */ /* 0x000fc400078f30ff */
[----:B------:R-:W-:Y:S02]  /*0580*/  LEA.HI R6, R6, R9, RZ, 0x6 ;  /* 0x0000000906067211 */ /* 0x000fe400078f30ff */
[----:B------:R-:W-:Y:S02]  /*0590*/  LEA.HI R0, R0, R3, RZ, 0x6 ;  /* 0x0000000300007211 */ /* 0x000fe400078f30ff */
[----:B------:R-:W-:Y:S02]  /*05a0*/  LEA.HI R4, R4, R7, RZ, 0x6 ;  /* 0x0000000704047211 */ /* 0x000fe400078f30ff */
[----:B------:R-:W-:Y:S02]  /*05b0*/  SHF.R.S32.HI R2, RZ, 0x6, R2 ;  /* 0x00000006ff027819 */ /* 0x000fe40000011402 */
[----:B------:R-:W-:Y:S02]  /*05c0*/  SHF.R.S32.HI R3, RZ, 0x6, R6 ;  /* 0x00000006ff037819 */ /* 0x000fe40000011406 */
[----:B------:R-:W-:-:S02]  /*05d0*/  SHF.R.S32.HI R0, RZ, 0x6, R0 ;  /* 0x00000006ff007819 */ /* 0x000fc40000011400 */
[----:B------:R-:W-:Y:S02]  /*05e0*/  SHF.R.S32.HI R4, RZ, 0x6, R4 ;  /* 0x00000006ff047819 */ /* 0x000fe40000011404 */
[----:B------:R-:W-:Y:S02]  /*05f0*/  VIMNMX3 R134, R3, R2, R0, PT ;  /* 0x000000020386720f */ /* 0x000fe40003800100 */
[----:B------:R-:W-:-:S04]  /*0600*/  VIMNMX R203, RZ, R4, !PT ;  /* 0x00000004ffcb7248 */ /* 0x000fc80007fe0100 */
[----:B------:R-:W-:-:S13]  /*0610*/  ISETP.GE.AND P0, PT, R203, R134, PT ;  /* 0x00000086cb00720c */ /* 0x000fda0003f06270 */
[----:B-1----:R-:W-:Y:S05]  /*0620*/  @!P0 BRA `(.L_x_2243) ;  /* 0x0000000800408947 */ /* 0x002fea0003800000 */
        /* <DEDUP_REMOVED lines=62> */
.L_x_2245:
[----:B------:R-:W-:Y:S05]  /*0a10*/  BSYNC B0 ;  /* 0x0000000000007941 */ /* 0x000fea0003800000 */
.L_x_2244:
        /* <DEDUP_REMOVED lines=19> */
.L_x_2247:
[----:B------:R-:W-:Y:S05]  /*0b50*/  BSYNC B0 ;  /* 0x0000000000007941 */ /* 0x000fea0003800000 */
.L_x_2246:
        /* <DEDUP_REMOVED lines=21> */
.L_x_2249:
[----:B------:R-:W-:Y:S05]  /*0cb0*/  BSYNC B0 ;  /* 0x0000000000007941 */ /* 0x000fea0003800000 */
.L_x_2248:
        /* <DEDUP_REMOVED lines=29> */
.L_x_2251:
[----:B------:R-:W-:Y:S05]  /*0e90*/  BSYNC B0 ;  /* 0x0000000000007941 */ /* 0x000fea0003800000 */
.L_x_2250:
[----:B------:R-:W-:Y:S01]  /*0ea0*/  MOV R207, 0x0 ;  /* 0x0000000000cf7802 */ /* 0x000fe20000000f00 */
[----:B------:R-:W-:Y:S04]  /*0eb0*/  @!P6 ST.E desc[UR6][R10.64], R4 ;  /* 0x000000040a00e985 */ /* 0x000fe8000c101906 */
[----:B------:R-:W-:Y:S04]  /*0ec0*/  @!P5 ST.E desc[UR6][R10.64+0x40], R3 ;  /* 0x000040030a00d985 */ /* 0x000fe8000c101906 */
[----:B------:R1:W-:Y:S02]  /*0ed0*/  @!P4 ST.E desc[UR6][R10.64+0x80], R0 ;  /* 0x000080000a00c985 */ /* 0x0003e4000c101906 */
[----:B-12---:R-:W-:Y:S05]  /*0ee0*/  @P3 RET.REL.NODEC R206 `(_ZN5flash24flash_fwd_splitkv_kernelI23Flash_fwd_kernel_traitsILi192ELi64ELi64ELi4ELb0ELb0EN7cutlass10bfloat16_tE19Flash_kernel_traitsILi192ELi64ELi64ELi4ES3_EELb0ELb1ELb0ELb0ELb0ELb0ELb0ELb1EEEvNS_16Flash_fwd_paramsE) ;  /* 0xfffffff0ce443950 */ /* 0x006fea0003c3ffff */
[----:B------:R-:W-:Y:S02]  /*0ef0*/  MOV R3, 0x7f800000 ;  /* 0x7f80000000037802 */ /* 0x000fe40000000f00 */
[----:B------:R-:W-:-:S03]  /*0f00*/  MOV R207, 0x0 ;  /* 0x0000000000cf7802 */ /* 0x000fc60000000f00 */
[----:B------:R1:W-:Y:S02]  /*0f10*/  ST.E desc[UR6][R10.64+0xc0], R3 ;  /* 0x0000c0030a007985 */ /* 0x0003e4000c101906 */
[----:B-1----:R-:W-:Y:S05]  /*0f20*/  RET.REL.NODEC R206 `(_ZN5flash24flash_fwd_splitkv_kernelI23Flash_fwd_kernel_traitsILi192ELi64ELi64ELi4ELb0ELb0EN7cutlass10bfloat16_tE19Flash_kernel_traitsILi192ELi64ELi64ELi4ES3_EELb0ELb1ELb0ELb0ELb0ELb0ELb0ELb1EEEvNS_16Flash_fwd_paramsE) ;  /* 0xfffffff0ce347950 */ /* 0x002fea0003c3ffff */
.L_x_2243:
        /* <DEDUP_REMOVED lines=33> */
[----:B-----5:R-:W1:Y:S08]  /*1140*/  I2F.RP R10, R3 ;  /* 0x00000003000a7306 */ /* 0x020e700000209400 */
[----:B-1----:R-:W1:Y:S02]  /*1150*/  MUFU.RCP R8, R10 ;  /* 0x0000000a00087308 */ /* 0x002e640000001000 */
[----:B-1----:R-:W-:-:S06]  /*1160*/  IADD3 R8, R8, 0xffffffe, RZ ;  /* 0x0ffffffe08087810 */ /* 0x002fcc0007ffe0ff */
[----:B------:R-:W1:Y:S02]  /*1170*/  F2I.FTZ.U32.TRUNC.NTZ R9, R8 ;  /* 0x0000000800097305 */ /* 0x000e64000021f000 */
        /* <DEDUP_REMOVED lines=58> */
[-C--:B------:R-:W-:Y:S02]  /*1520*/  IMAD R3, R13, R2.reuse, RZ ;  /* 0x000000020d037224 */ /* 0x080fe400078e02ff */
[----:B------:R-:W-:-:S04]  /*1530*/  IMAD.WIDE.U32 R22, R12, R2, RZ ;  /* 0x000000020c167225 */ /* 0x000fc800078e00ff */
[----:B------:R-:W-:Y:S02]  /*1540*/  IMAD R2, R14, R8, R7 ;  /* 0x000000080e027224 */ /* 0x000fe400078e0207 */
[----:B------:R-:W-:Y:S02]  /*1550*/  IMAD R3, R12, R0, R3 ;  /* 0x000000000c037224 */ /* 0x000fe400078e0203 */
[----:B------:R-:W-:Y:S01]  /*1560*/  IMAD.WIDE.U32 R14, R11, R14, R18 ;  /* 0x0000000e0b0e7225 */ /* 0x000fe200078e0012 */
[----:B------:R-:W-:-:S03]  /*1570*/  MOV R0, R22 ;  /* 0x0000001600007202 */ /* 0x000fc60000000f00 */
[----:B------:R-:W-:Y:S01]  /*1580*/  IMAD.IADD R7, R23, 0x1, R3 ;  /* 0x0000000117077824 */ /* 0x000fe200078e0203 */
[----:B------:R-:W-:Y:S01]  /*1590*/  IADD3 R3, R15, R2, RZ ;  /* 0x000000020f037210 */ /* 0x000fe20007ffe0ff */
[----:B------:R-:W-:Y:S01]  /*15a0*/  IMAD.MOV.U32 R2, RZ, RZ, R14 ;  /* 0x000000ffff027224 */ /* 0x000fe200078e000e */
[----:B------:R-:W-:Y:S05]  /*15b0*/  BRA `(.L_x_2254) ;  /* 0x0000000400407947 */ /* 0x000fea0003800000 */
.L_x_2253:
        /* <DEDUP_REMOVED lines=21> */
[----:B------:R-:W-:Y:S01]  /*1710*/  IMAD R0, R2, R7, R0 ;  /* 0x0000000702007224 */ /* 0x000fe200078e0200 */
[----:B------:R-:W-:-:S04]  /*1720*/  @!P3 SHF.R.S32.HI R6, RZ, 0x1f, R11 ;  /* 0x0000001fff06b819 */ /* 0x000fc8000001140b */
[----:B------:R-:W-:Y:S01]  /*1730*/  ISETP.GT.U32.AND P0, PT, R3, R0, PT ;  /* 0x000000000300720c */ /* 0x000fe20003f04070 */
[-C--:B---3--:R-:W-:Y:S02]  /*1740*/  @!P3 IMAD R5, R65, R11.reuse, RZ ;  /* 0x0000000b4105b224 */ /* 0x088fe400078e02ff */
[----:B------:R-:W-:-:S04]  /*1750*/  @!P3 IMAD.WIDE.U32 R22, R64, R11, RZ ;  /* 0x0000000b4016b225 */ /* 0x000fc800078e00ff */
[----:B------:R-:W-:Y:S01]  /*1760*/  @!P3 IMAD R5, R6, R64, R5 ;  /* 0x000000400605b224 */ /* 0x000fe200078e0205 */
[----:B-----5:R-:W-:Y:S01]  /*1770*/  @!P3 SHF.R.S32.HI R6, RZ, 0x1f, R10 ;  /* 0x0000001fff06b819 */ /* 0x020fe2000001140a */
[----:B------:R-:W-:-:S03]  /*1780*/  @P3 IMAD.IADD R7, R11, 0x1, R12 ;  /* 0x000000010b073824 */ /* 0x000fc600078e020c */
[----:B------:R-:W-:Y:S01]  /*1790*/  @!P3 IADD3 R23, R23, R5, RZ ;  /* 0x000000051717b210 */ /* 0x000fe20007ffe0ff */
[----:B----4-:R-:W-:Y:S01]  /*17a0*/  @!P3 IMAD R5, R21, R10, RZ ;  /* 0x0000000a1505b224 */ /* 0x010fe200078e02ff */
[----:B------:R-:W-:Y:S01]  /*17b0*/  @!P0 IADD3 R0, R0, -R3, RZ ;  /* 0x8000000300008210 */ /* 0x000fe20007ffe0ff */
[-C--:B------:R-:W-:Y:S02]  /*17c0*/  @P3 IMAD R9, R65, R7.reuse, RZ ;  /* 0x0000000741093224 */ /* 0x080fe400078e02ff */
[----:B------:R-:W-:Y:S01]  /*17d0*/  @P3 IMAD.WIDE.U32 R24, R64, R7, RZ ;  /* 0x0000000740183225 */ /* 0x000fe200078e00ff */
[----:B------:R-:W-:-:S03]  /*17e0*/  ISETP.GE.U32.AND P2, PT, R0, R3, PT ;  /* 0x000000030000720c */ /* 0x000fc60003f46070 */
[C---:B------:R-:W-:Y:S02]  /*17f0*/  @!P3 IMAD R5, R20.reuse, R6, R5 ;  /* 0x000000061405b224 */ /* 0x040fe400078e0205 */
[----:B------:R-:W-:Y:S01]  /*1800*/  @!P3 IMAD.WIDE.U32 R20, R20, R10, R22 ;  /* 0x0000000a1414b225 */ /* 0x000fe200078e0016 */
[----:B------:R-:W-:Y:S02]  /*1810*/  LOP3.LUT R0, R207, R4, RZ, 0x3c, !PT ;  /* 0x00000004cf007212 */ /* 0x000fe400078e3cff */
[----:B------:R-:W-:Y:S01]  /*1820*/  @P3 MOV R8, R24 ;  /* 0x0000001800083202 */ /* 0x000fe20000000f00 */
[----:B------:R-:W-:Y:S01]  /*1830*/  @P3 IMAD.IADD R9, R25, 0x1, R9 ;  /* 0x0000000119093824 */ /* 0x000fe200078e0209 */
[----:B------:R-:W-:Y:S01]  /*1840*/  @!P3 MOV R8, R20 ;  /* 0x000000140008b202 */ /* 0x000fe20000000f00 */
[----:B------:R-:W-:Y:S01]  /*1850*/  @!P3 IMAD.IADD R9, R21, 0x1, R5 ;  /* 0x000000011509b824 */ /* 0x000fe200078e0205 */
[----:B------:R-:W-:Y:S01]  /*1860*/  LEA R5, R134, 0xffffffc0, 0x6 ;  /* 0xffffffc086057811 */ /* 0x000fe200078e30ff */
[----:B------:R-:W-:Y:S01]  /*1870*/  @!P3 IMAD R6, R67, R11, RZ ;  /* 0x0000000b4306b224 */ /* 0x000fe200078e02ff */
[----:B------:R-:W-:-:S02]  /*1880*/  @!P3 SHF.R.S32.HI R3, RZ, 0x1f, R11 ;  /* 0x0000001fff03b819 */ /* 0x000fc4000001140b */
[----:B------:R-:W-:Y:S02]  /*1890*/  ISETP.GE.AND P1, PT, R0, RZ, PT ;  /* 0x000000ff0000720c */ /* 0x000fe40003f26270 */
[----:B------:R-:W-:Y:S02]  /*18a0*/  @!P0 IADD3 R2, R2, 0x1, RZ ;  /* 0x0000000102028810 */ /* 0x000fe40007ffe0ff */
[----:B------:R-:W-:Y:S01]  /*18b0*/  ISETP.NE.AND P0, PT, R4, RZ, PT ;  /* 0x000000ff0400720c */ /* 0x000fe20003f05270 */
[----:B------:R-:W-:Y:S01]  /*18c0*/  IMAD.WIDE.U32 R22, R64, R5, R8 ;  /* 0x0000000540167225 */ /* 0x000fe200078e0008 */
[----:B------:R-:W-:-:S03]  /*18d0*/  SHF.R.S32.HI R21, RZ, 0x1f, R5 ;  /* 0x0000001fff157819 */ /* 0x000fc60000011405 */
[----:B------:R-:W-:Y:S02]  /*18e0*/  @!P3 IMAD R3, R3, R66, R6 ;  /* 0x000000420303b224 */ /* 0x000fe400078e0206 */
[----:B------:R-:W-:-:S04]  /*18f0*/  @!P3 IMAD.WIDE.U32 R8, R66, R11, RZ ;  /* 0x0000000b4208b225 */ /* 0x000fc800078e00ff */
[----:B------:R-:W-:Y:S02]  /*1900*/  @P2 VIADD R2, R2, 0x1 ;  /* 0x0000000102022836 */ /* 0x000fe40000000000 */
[----:B------:R-:W-:Y:S01]  /*1910*/  IMAD R7, R65, R5, RZ ;  /* 0x0000000541077224 */ /* 0x000fe200078e02ff */
[----:B------:R-:W-:Y:S01]  /*1920*/  @!P3 IADD3 R9, R9, R3, RZ ;  /* 0x000000030909b210 */ /* 0x000fe20007ffe0ff */
[----:B------:R-:W-:Y:S01]  /*1930*/  IMAD.MOV.U32 R6, RZ, RZ, R2 ;  /* 0x000000ffff067224 */ /* 0x000fe200078e0002 */
[----:B------:R-:W-:Y:S01]  /*1940*/  @!P3 SHF.R.S32.HI R3, RZ, 0x1f, R10 ;  /* 0x0000001fff03b819 */ /* 0x000fe2000001140a */
[----:B------:R-:W-:Y:S02]  /*1950*/  IMAD R7, R21, R64, R7 ;  /* 0x0000004015077224 */ /* 0x000fe400078e0207 */
[----:B------:R-:W-:Y:S02]  /*1960*/  @!P3 IMAD R2, R19, R10, RZ ;  /* 0x0000000a1302b224 */ /* 0x000fe400078e02ff */
[----:B------:R-:W-:Y:S01]  /*1970*/  @!P1 IMAD.MOV R6, RZ, RZ, -R6 ;  /* 0x000000ffff069224 */ /* 0x000fe200078e0a06 */
[----:B------:R-:W-:Y:S01]  /*1980*/  @!P0 LOP3.LUT R6, RZ, R4, RZ, 0x33, !PT ;  /* 0x00000004ff068212 */ /* 0x000fe200078e33ff */
[C---:B------:R-:W-:Y:S01]  /*1990*/  @!P3 IMAD R2, R18.reuse, R3, R2 ;  /* 0x000000031202b224 */ /* 0x040fe200078e0202 */
[----:B------:R-:W-:Y:S01]  /*19a0*/  @P3 IADD3 R11, R11, R12, RZ ;  /* 0x0000000c0b0b3210 */ /* 0x000fe20007ffe0ff */
[----:B------:R-:W-:Y:S01]  /*19b0*/  @!P3 IMAD.WIDE.U32 R18, R18, R10, R8 ;  /* 0x0000000a1212b225 */ /* 0x000fe200078e0008 */
[----:B------:R-:W-:-:S02]  /*19c0*/  IADD3 R13, R23, R7, RZ ;  /* 0x00000007170d7210 */ /* 0x000fc40007ffe0ff */
[----:B------:R-:W-:Y:S01]  /*19d0*/  MOV R12, R22 ;  /* 0x00000016000c7202 */ /* 0x000fe20000000f00 */
[----:B------:R-:W-:Y:S01]  /*19e0*/  IMAD R3, R15, R6, RZ ;  /* 0x000000060f037224 */ /* 0x000fe200078e02ff */
[----:B------:R-:W-:Y:S01]  /*19f0*/  SHF.R.S32.HI R8, RZ, 0x1f, R6 ;  /* 0x0000001fff087819 */ /* 0x000fe20000011406 */
[-C--:B------:R-:W-:Y:S02]  /*1a00*/  @P3 IMAD R7, R67, R11.reuse, RZ ;  /* 0x0000000b43073224 */ /* 0x080fe400078e02ff */
[----:B------:R-:W-:-:S04]  /*1a10*/  @P3 IMAD.WIDE.U32 R22, R66, R11, RZ ;  /* 0x0000000b42163225 */ /* 0x000fc800078e00ff */
[----:B------:R-:W-:Y:S01]  /*1a20*/  IMAD.WIDE.U32 R12, R14, R6, R12 ;  /* 0x000000060e0c7225 */ /* 0x000fe200078e000c */
[----:B------:R-:W-:-:S03]  /*1a30*/  @P3 IADD3 R7, R23, R7, RZ ;  /* 0x0000000717073210 */ /* 0x000fc60007ffe0ff */
        /* <DEDUP_REMOVED lines=8> */
.L_x_2254:
[----:B------:R-:W-:Y:S05]  /*1ac0*/  BSYNC B0 ;  /* 0x0000000000007941 */ /* 0x000fea0003800000 */
.L_x_2252:
[----:B------:R-:W-:Y:S01]  /*1ad0*/  ISETP.NE.AND P0, PT, R212, -0x1, PT ;  /* 0xffffffffd400780c */ /* 0x000fe20003f05270 */
[----:B------:R-:W2:Y:S04]  /*1ae0*/  LD.E.64 R170, desc[UR6][R16.64+0x30] ;  /* 0x0000300610aa7980 */ /* 0x000ea8000c101b00 */
[----:B------:R-:W3:Y:S04]  /*1af0*/  LD.E.64 R22, desc[UR6][R16.64+0x48] ;  /* 0x0000480610167980 */ /* 0x000ee8000c101b00 */
[----:B------:R-:W4:Y:S04]  /*1b00*/  LD.E R79, desc[UR6][R16.64+0xc0] ;  /* 0x0000c006104f7980 */ /* 0x000f28000c101900 */
[----:B------:R-:W3:Y:S04]  /*1b10*/  @!P0 LD.E.64 R24, desc[UR6][R16.64+0x18] ;  /* 0x0000180610188980 */ /* 0x000ee8000c101b00 */
[----:B------:R-:W4:Y:S04]  /*1b20*/  LD.E.64 R14, desc[UR6][R16.64+0x10] ;  /* 0x00001006100e7980 */ /* 0x000f28000c101b00 */
[----:B------:R-:W4:Y:S04]  /*1b30*/  LD.E.64 R164, desc[UR6][R16.64+0x8] ;  /* 0x0000080610a47980 */ /* 0x000f28000c101b00 */
[----:B------:R1:W5:Y:S04]  /*1b40*/  @P4 LD.E R20, desc[UR6][R28.64] ;  /* 0x000000061c144980 */ /* 0x000368000c101900 */
[----:B------:R2:W5:Y:S01]  /*1b50*/  LD.E.64 R172, desc[UR6][R16.64] ;  /* 0x0000000610ac7980 */ /* 0x000562000c101b00 */
[----:B------:R-:W-:-:S04]  /*1b60*/  SHF.R.S32.HI R71, RZ, 0x1f, R70 ;  /* 0x0000001fff477819 */ /* 0x000fc80000011446 */
[----:B------:R-:W-:-:S04]  /*1b70*/  LEA.HI R162, R71, R70, RZ, 0x3 ;  /* 0x0000004647a27211 */ /* 0x000fc800078f18ff */
[----:B------:R-:W-:Y:S02]  /*1b80*/  LOP3.LUT R9, R162, 0xfffffff8, RZ, 0xc0, !PT ;  /* 0xfffffff8a2097812 */ /* 0x000fe400078ec0ff */
[----:B------:R-:W-:-:S03]  /*1b90*/  LEA.HI R19, R71, R70, RZ, 0x4 ;  /* 0x0000004647137211 */ /* 0x000fc600078f20ff */
[----:B------:R-:W-:Y:S01]  /*1ba0*/  IMAD.IADD R56, R70, 0x1, -R9 ;  /* 0x0000000146387824 */ /* 0x000fe200078e0a09 */
[----:B------:R-:W-:-:S03]  /*1bb0*/  LOP3.LUT R9, R19, 0xfffffff0, RZ, 0xc0, !PT ;  /* 0xfffffff013097812 */ /* 0x000fc600078ec0ff */
[----:B------:R-:W-:Y:S01]  /*1bc0*/  IMAD.SHL.U32 R12, R56, 0x8, RZ ;  /* 0x00000008380c7824 */ /* 0x000fe200078e00ff */
[----:B------:R-:W-:Y:S01]  /*1bd0*/  SHF.R.S32.HI R162, RZ, 0x3, R162 ;  /* 0x00000003ffa27819 */ /* 0x000fe200000114a2 */
[----:B------:R-:W-:-:S03]  /*1be0*/  IMAD.IADD R10, R70, 0x1, -R9 ;  /* 0x00000001460a7824 */ /* 0x000fc600078e0a09 */
[----:B-1----:R-:W-:Y:S02]  /*1bf0*/  IADD3 R28, P1, R12, R0, RZ ;  /* 0x000000000c1c7210 */ /* 0x002fe40007f3e0ff */
[----:B------:R-:W-:Y:S01]  /*1c00*/  SHF.R.S32.HI R13, RZ, 0x1f, R12 ;  /* 0x0000001fff0d7819 */ /* 0x000fe2000001140c */
[----:B------:R-:W-:-:S04]  /*1c10*/  IMAD.SHL.U32 R9, R162, 0x40, RZ ;  /* 0x00000040a2097824 */ /* 0x000fc800078e00ff */
[----:B------:R-:W-:Y:S01]  /*1c20*/  IMAD.X R29, R13, 0x1, R7, P1 ;  /* 0x000000010d1d7824 */ /* 0x000fe200008e0607 */
[----:B------:R-:W-:Y:S01]  /*1c30*/  SHF.R.S32.HI R7, RZ, 0x1f, R10 ;  /* 0x0000001fff077819 */ /* 0x000fe2000001140a */
[----:B------:R-:W-:Y:S01]  /*1c40*/  IMAD R0, R21, R66, RZ ;  /* 0x0000004215007224 */ /* 0x000fe200078e02ff */
[----:B------:R-:W-:Y:S02]  /*1c50*/  LOP3.LUT R9, R9, 0x1c0, RZ, 0xc0, !PT ;  /* 0x000001c009097812 */ /* 0x000fe400078ec0ff */
[----:B------:R-:W-:Y:S02]  /*1c60*/  SHF.R.S32.HI R68, RZ, 0x4, R19 ;  /* 0x00000004ff447819 */ /* 0x000fe40000011413 */
[----:B------:R-:W-:Y:S01]  /*1c70*/  LEA.HI R18, R7, R10, RZ, 0x3 ;  /* 0x0000000a07127211 */ /* 0x000fe200078f18ff */
[C---:B------:R-:W-:Y:S01]  /*1c80*/  IMAD R0, R4.reuse, R67, R0 ;  /* 0x0000004304007224 */ /* 0x040fe200078e0200 */
[----:B------:R-:W-:Y:S01]  /*1c90*/  LOP3.LUT R7, R9, 0x38, R12, 0xf8, !PT ;  /* 0x0000003809077812 */ /* 0x000fe200078ef80c */
[----:B------:R-:W-:Y:S01]  /*1ca0*/  IMAD.WIDE.U32 R28, R4, R66, R28 ;  /* 0x00000042041c7225 */ /* 0x000fe200078e001c */
[----:B------:R-:W-:-:S02]  /*1cb0*/  SHF.R.U32.HI R156, RZ, 0x3, R9 ;  /* 0x00000003ff9c7819 */ /* 0x000fc40000011609 */
[----:B------:R-:W-:Y:S02]  /*1cc0*/  LEA.HI R4, R19, R68, RZ, 0x1 ;  /* 0x0000004413047211 */ /* 0x000fe400078f08ff */
[----:B------:R-:W-:Y:S02]  /*1cd0*/  LOP3.LUT R9, R18, 0xfffffff8, RZ, 0xc0, !PT ;  /* 0xfffffff812097812 */ /* 0x000fe400078ec0ff */
[----:B------:R-:W-:Y:S02]  /*1ce0*/  LEA.HI R6, R71, R70, RZ, 0x6 ;  /* 0x0000004647067211 */ /* 0x000fe400078f30ff */
[----:B------:R-:W-:Y:S02]  /*1cf0*/  LOP3.LUT R156, R7, R156, RZ, 0x3c, !PT ;  /* 0x0000009c079c7212 */ /* 0x000fe400078e3cff */
[----:B------:R-:W-:Y:S01]  /*1d00*/  LOP3.LUT R7, R4, 0xfffffffe, RZ, 0xc0, !PT ;  /* 0xfffffffe04077812 */ /* 0x000fe200078ec0ff */
[----:B------:R-:W-:Y:S02]  /*1d10*/  IMAD.IADD R9, R10, 0x1, -R9 ;  /* 0x000000010a097824 */ /* 0x000fe400078e0a09 */
[----:B------:R-:W-:-:S02]  /*1d20*/  IMAD.SHL.U32 R19, R6, 0x8, RZ ;  /* 0x0000000806137824 */ /* 0x000fc400078e00ff */
[----:B------:R-:W-:Y:S01]  /*1d30*/  IMAD.IADD R68, R68, 0x1, -R7 ;  /* 0x0000000144447824 */ /* 0x000fe200078e0a07 */
[----:B------:R-:W-:Y:S01]  /*1d40*/  SHF.R.S32.HI R75, RZ, 0x1f, R208 ;  /* 0x0000001fff4b7819 */ /* 0x000fe200000114d0 */
[----:B------:R-:W-:Y:S01]  /*1d50*/  IMAD.SHL.U32 R7, R9, 0x40, RZ ;  /* 0x0000004009077824 */ /* 0x000fe200078e00ff */
[----:B------:R-:W-:Y:S01]  /*1d60*/  LOP3.LUT R156, R156, 0xfffffe00, R19, 0xf8, !PT ;  /* 0xfffffe009c9c7812 */ /* 0x000fe200078ef813 */
[----:B------:R-:W-:Y:S02]  /*1d70*/  IMAD R19, R27, R11, RZ ;  /* 0x0000000b1b137224 */ /* 0x000fe400078e02ff */
[----:B------:R-:W-:Y:S01]  /*1d80*/  IMAD.SHL.U32 R10, R68, 0x8, RZ ;  /* 0x00000008440a7824 */ /* 0x000fe200078e00ff */
[----:B------:R-:W-:Y:S01]  /*1d90*/  LOP3.LUT R7, R7, 0x1c0, RZ, 0xc0, !PT ;  /* 0x000001c007077812 */ /* 0x000fe200078ec0ff */
[----:B------:R-:W-:Y:S02]  /*1da0*/  IMAD.IADD R29, R29, 0x1, R0 ;  /* 0x000000011d1d7824 */ /* 0x000fe400078e0200 */
[----:B------:R-:W-:Y:S01]  /*1db0*/  IMAD R0, R8, R26, R19 ;  /* 0x0000001a08007224 */ /* 0x000fe200078e0213 */
[----:B------:R-:W-:-:S02]  /*1dc0*/  LOP3.LUT R10, R7, 0x8, R10, 0xf8, !PT ;  /* 0x00000008070a7812 */ /* 0x000fc400078ef80a */
[----:B------:R-:W-:Y:S01]  /*1dd0*/  SHF.R.U32.HI R7, RZ, 0x3, R7 ;  /* 0x00000003ff077819 */ /* 0x000fe20000011607 */
[----:B------:R-:W-:Y:S02]  /*1de0*/  IMAD.SHL.U32 R54, R18, 0x40, RZ ;  /* 0x0000004012367824 */ /* 0x000fe400078e00ff */
[----:B------:R-:W-:Y:S01]  /*1df0*/  IMAD.WIDE.U32 R26, R11, R26, R28 ;  /* 0x0000001a0b1a7225 */ /* 0x000fe200078e001c */
[----:B------:R-:W-:-:S03]  /*1e00*/  LOP3.LUT R7, R10, R7, RZ, 0x3c, !PT ;  /* 0x000000070a077212 */ /* 0x000fc600078e3cff */
[C---:B------:R-:W-:Y:S01]  /*1e10*/  VIADD R10, R12.reuse, 0x40 ;  /* 0x000000400c0a7836 */ /* 0x040fe20000000000 */
[----:B------:R-:W-:Y:S01]  /*1e20*/  LOP3.LUT R54, R7, 0xfffffe00, R54, 0xf8, !PT ;  /* 0xfffffe0007367812 */ /* 0x000fe200078ef836 */
[----:B------:R-:W-:Y:S01]  /*1e30*/  IMAD.IADD R27, R27, 0x1, R0 ;  /* 0x000000011b1b7824 */ /* 0x000fe200078e0200 */
[----:B------:R-:W-:Y:S02]  /*1e40*/  SHF.R.S32.HI R7, RZ, 0x1f, R207 ;  /* 0x0000001fff077819 */ /* 0x000fe400000114cf */
[C---:B------:R-:W-:Y:S02]  /*1e50*/  LOP3.LUT P3, RZ, R9.reuse, 0x4, RZ, 0xc0, !PT ;  /* 0x0000000409ff7812 */ /* 0x040fe4000786c0ff */
[----:B------:R-:W-:Y:S01]  /*1e60*/  LOP3.LUT P2, RZ, R9, 0x2, RZ, 0xc0, !PT ;  /* 0x0000000209ff7812 */ /* 0x000fe2000784c0ff */
[----:B------:R-:W-:Y:S01]  /*1e70*/  VIADD R9, R12, 0x80 ;  /* 0x000000800c097836 */ /* 0x000fe20000000000 */
[----:B------:R-:W-:Y:S01]  /*1e80*/  SHF.R.S32.HI R163, RZ, 0x1f, R162 ;  /* 0x0000001fffa37819 */ /* 0x000fe200000114a2 */
[----:B------:R-:W-:-:S02]  /*1e90*/  IMAD R161, R67, R162, RZ ;  /* 0x000000a243a17224 */ /* 0x000fc400078e02ff */
[----:B------:R-:W-:-:S04]  /*1ea0*/  IMAD.WIDE.U32 R26, R162, R66, R26 ;  /* 0x00000042a21a7225 */ /* 0x000fc800078e001a */
[----:B------:R-:W-:-:S04]  /*1eb0*/  IMAD R161, R163, R66, R161 ;  /* 0x00000042a3a17224 */ /* 0x000fc800078e02a1 */
[----:B------:R-:W-:Y:S02]  /*1ec0*/  IMAD.IADD R161, R27, 0x1, R161 ;  /* 0x000000011ba17824 */ /* 0x000fe400078e02a1 */
[----:B------:R-:W-:-:S04]  /*1ed0*/  IMAD.WIDE R166, R209, 0x40, R162 ;  /* 0x00000040d1a67825 */ /* 0x000fc800078e02a2 */
[----:B------:R-:W-:Y:S01]  /*1ee0*/  IMAD R157, R65, R162, RZ ;  /* 0x000000a2419d7224 */ /* 0x000fe200078e02ff */
[----:B------:R-:W-:-:S03]  /*1ef0*/  LEA.HI R71, R71, R70, RZ, 0x5 ;  /* 0x0000004647477211 */ /* 0x000fc600078f28ff */
[----:B------:R-:W-:Y:S02]  /*1f00*/  IMAD R157, R163, R64, R157 ;  /* 0x00000040a39d7224 */ /* 0x000fe400078e029d */
[----:B------:R-:W-:Y:S02]  /*1f10*/  IMAD.MOV.U32 R57, RZ, RZ, 0x10 ;  /* 0x00000010ff397424 */ /* 0x000fe400078e00ff */
[----:B------:R-:W-:Y:S01]  /*1f20*/  IMAD.MOV.U32 R55, RZ, RZ, 0x20 ;  /* 0x00000020ff377424 */ /* 0x000fe200078e00ff */
[C---:B------:R-:W-:Y:S01]  /*1f30*/  SHF.L.U64.HI R202, R64.reuse, 0x4, R65 ;  /* 0x0000000440ca7819 */ /* 0x040fe20000010241 */
[----:B------:R-:W-:Y:S01]  /*1f40*/  IMAD.SHL.U32 R201, R64, 0x10, RZ ;  /* 0x0000001040c97824 */ /* 0x000fe200078e00ff */
[C---:B------:R-:W-:Y:S01]  /*1f50*/  SHF.L.U64.HI R200, R66.reuse, 0x4, R67 ;  /* 0x0000000442c87819 */ /* 0x040fe20000010243 */
[----:B------:R-:W-:Y:S01]  /*1f60*/  IMAD.SHL.U32 R199, R66, 0x10, RZ ;  /* 0x0000001042c77824 */ /* 0x000fe200078e00ff */
[----:B------:R-:W-:Y:S01]  /*1f70*/  SEL R57, R57, 0xfffffff0, !P2 ;  /* 0xfffffff039397807 */ /* 0x000fe20005000000 */
[----:B------:R-:W-:Y:S01]  /*1f80*/  IMAD.SHL.U32 R77, R56, 0x4, RZ ;  /* 0x00000004384d7824 */ /* 0x000fe200078e00ff */
[----:B------:R-:W-:Y:S01]  /*1f90*/  SEL R55, R55, 0xffffffe0, !P3 ;  /* 0xffffffe037377807 */ /* 0x000fe20005800000 */
[----:B--2---:R-:W-:-:S02]  /*1fa0*/  @P0 IMAD R6, R171, R212, RZ ;  /* 0x000000d4ab060224 */ /* 0x004fc400078e02ff */
[----:B------:R-:W-:-:S04]  /*1fb0*/  @P0 IMAD.WIDE.U32 R30, R170, R212, RZ ;  /* 0x000000d4aa1e0225 */ /* 0x000fc800078e00ff */
[----:B---3--:R-:W-:-:S04]  /*1fc0*/  @!P0 IMAD R4, R25, R208, RZ ;  /* 0x000000d019048224 */ /* 0x008fc800078e02ff */
[C---:B------:R-:W-:Y:S02]  /*1fd0*/  @!P0 IMAD R4, R24.reuse, R75, R4 ;  /* 0x0000004b18048224 */ /* 0x040fe400078e0204 */
[----:B------:R-:W-:-:S04]  /*1fe0*/  @!P0 IMAD.WIDE.U32 R24, R24, R208, RZ ;  /* 0x000000d018188225 */ /* 0x000fc800078e00ff */
[----:B------:R-:W-:Y:S02]  /*1ff0*/  @P0 IMAD.IADD R19, R31, 0x1, R6 ;  /* 0x000000011f130824 */ /* 0x000fe400078e0206 */
[----:B------:R-:W-:Y:S02]  /*2000*/  @P0 IMAD.MOV.U32 R6, RZ, RZ, R30 ;  /* 0x000000ffff060224 */ /* 0x000fe400078e001e */
[----:B------:R-:W-:Y:S02]  /*2010*/  @!P0 IMAD.MOV.U32 R6, RZ, RZ, R24 ;  /* 0x000000ffff068224 */ /* 0x000fe400078e0018 */
[----:B------:R-:W-:-:S03]  /*2020*/  @!P0 IMAD.IADD R19, R25, 0x1, R4 ;  /* 0x0000000119138824 */ /* 0x000fc600078e0204 */
[----:B------:R-:W-:Y:S01]  /*2030*/  IADD3 R18, P1, R12, R6, RZ ;  /* 0x000000060c127210 */ /* 0x000fe20007f3e0ff */
[----:B------:R-:W-:Y:S01]  /*2040*/  IMAD R0, R23, R207, RZ ;  /* 0x000000cf17007224 */ /* 0x000fe200078e02ff */
[----:B----4-:R-:W-:-:S03]  /*2050*/  ISETP.GE.AND P0, PT, R10, R79, PT ;  /* 0x0000004f0a00720c */ /* 0x010fc60003f06270 */
[----:B------:R-:W-:Y:S02]  /*2060*/  IMAD.X R19, R13, 0x1, R19, P1 ;  /* 0x000000010d137824 */ /* 0x000fe400008e0613 */
[----:B------:R-:W-:Y:S01]  /*2070*/  IMAD R0, R22, R7, R0 ;  /* 0x0000000716007224 */ /* 0x000fe200078e0200 */
[----:B------:R-:W-:Y:S01]  /*2080*/  SEL R7, RZ, 0xffffffff, P0 ;  /* 0xffffffffff077807 */ /* 0x000fe20000000000 */
[----:B------:R-:W-:Y:S01]  /*2090*/  IMAD.WIDE.U32 R18, R207, R22, R18 ;  /* 0x00000016cf127225 */ /* 0x000fe200078e0012 */
[----:B------:R-:W-:-:S03]  /*20a0*/  ISETP.GE.AND P1, PT, R12, R79, PT ;  /* 0x0000004f0c00720c */ /* 0x000fc60003f26270 */
[----:B------:R-:W-:Y:S01]  /*20b0*/  IMAD.IADD R19, R19, 0x1, R0 ;  /* 0x0000000113137824 */ /* 0x000fe200078e0200 */
[----:B------:R-:W-:Y:S01]  /*20c0*/  SEL R0, RZ, 0x1, P1 ;  /* 0x00000001ff007807 */ /* 0x000fe20000800000 */
[----:B------:R-:W-:Y:S01]  /*20d0*/  IMAD.SHL.U32 R7, R7, 0x2, RZ ;  /* 0x0000000207077824 */ /* 0x000fe200078e00ff */
[----:B------:R-:W-:-:S04]  /*20e0*/  ISETP.GE.AND P1, PT, R9, R79, PT ;  /* 0x0000004f0900720c */ /* 0x000fc80003f26270 */
[----:B------:R-:W-:Y:S02]  /*20f0*/  LOP3.LUT R7, R7, 0x2, R0, 0xe2, !PT ;  /* 0x0000000207077812 */ /* 0x000fe400078ee200 */
[----:B------:R-:W-:-:S04]  /*2100*/  SEL R74, RZ, 0x4, P1 ;  /* 0x00000004ff4a7807 */ /* 0x000fc80000800000 */
[----:B------:R-:W-:Y:S02]  /*2110*/  LOP3.LUT R74, R7, R74, RZ, 0xfc, !PT ;  /* 0x0000004a074a7212 */ /* 0x000fe400078efcff */
[----:B------:R-:W-:-:S04]  /*2120*/  SHF.R.S32.HI R7, RZ, 0x1f, R76 ;  /* 0x0000001fff077819 */ /* 0x000fc8000001144c */
[----:B------:R-:W-:Y:S02]  /*2130*/  LEA.HI R0, R7, R76, RZ, 0x6 ;  /* 0x0000004c07007211 */ /* 0x000fe400078f30ff */
[C---:B------:R-:W-:Y:S02]  /*2140*/  LEA R160, P0, R26.reuse, R14, 0x1 ;  /* 0x0000000e1aa07211 */ /* 0x040fe400078008ff */
[----:B------:R-:W-:Y:S02]  /*2150*/  SHF.R.S32.HI R0, RZ, 0x6, R0 ;  /* 0x00000006ff007819 */ /* 0x000fe40000011400 */
[----:B------:R-:W-:Y:S02]  /*2160*/  LEA.HI.X R161, R26, R15, R161, 0x1, P0 ;  /* 0x0000000f1aa17211 */ /* 0x000fe400000f0ca1 */
[----:B------:R-:W-:Y:S02]  /*2170*/  VIMNMX R99, R203, R0, !PT ;  /* 0x00000000cb637248 */ /* 0x000fe40007fe0100 */
[----:B------:R-:W-:-:S02]  /*2180*/  IADD3 R158, P0, R12, R2, RZ ;  /* 0x000000020c9e7210 */ /* 0x000fc40007f1e0ff */
[----:B------:R-:W-:-:S03]  /*2190*/  ISETP.GT.AND P1, PT, R134, R99, PT ;  /* 0x000000638600720c */ /* 0x000fc60003f24270 */
[----:B------:R-:W-:Y:S02]  /*21a0*/  IMAD.X R159, R13, 0x1, R3, P0 ;  /* 0x000000010d9f7824 */ /* 0x000fe400000e0603 */
[----:B------:R-:W-:Y:S02]  /*21b0*/  IMAD R169, R167, R170, RZ ;  /* 0x000000aaa7a97224 */ /* 0x000fe400078e02ff */
[----:B------:R-:W-:Y:S01]  /*21c0*/  IMAD.WIDE.U32 R158, R162, R64, R158 ;  /* 0x00000040a29e7225 */ /* 0x000fe200078e009e */
[----:B------:R-:W-:-:S03]  /*21d0*/  LOP3.LUT R3, R71, 0xffffffe0, RZ, 0xc0, !PT ;  /* 0xffffffe047037812 */ /* 0x000fc600078ec0ff */
[----:B------:R-:W-:Y:S01]  /*21e0*/  IMAD R169, R166, R171, R169 ;  /* 0x000000aba6a97224 */ /* 0x000fe200078e02a9 */
[----:B------:R-:W-:Y:S01]  /*21f0*/  LEA R204, P0, R158, R164, 0x1 ;  /* 0x000000a49ecc7211 */ /* 0x000fe200078008ff */
[----:B------:R-:W-:Y:S02]  /*2200*/  IMAD.IADD R157, R159, 0x1, R157 ;  /* 0x000000019f9d7824 */ /* 0x000fe400078e029d */
[----:B------:R-:W-:Y:S01]  /*2210*/  IMAD.WIDE.U32 R166, R166, R170, R18 ;  /* 0x000000aaa6a67225 */ /* 0x000fe200078e0012 */
[----:B------:R-:W-:Y:S02]  /*2220*/  SHF.R.S32.HI R71, RZ, 0x5, R71 ;  /* 0x00000005ff477819 */ /* 0x000fe40000011447 */
[----:B------:R-:W-:Y:S01]  /*2230*/  LEA.HI.X R205, R158, R165, R157, 0x1, P0 ;  /* 0x000000a59ecd7211 */ /* 0x000fe200000f0c9d */
[----:B------:R-:W-:Y:S02]  /*2240*/  @!P4 IMAD.MOV.U32 R20, RZ, RZ, RZ ;  /* 0x000000ffff14c224 */ /* 0x000fe400078e00ff */
[----:B------:R-:W-:-:S02]  /*2250*/  IMAD.IADD R72, R70, 0x1, -R3 ;  /* 0x0000000146487824 */ /* 0x000fc400078e0a03 */
        /* <DEDUP_REMOVED lines=13> */
[----:B------:R-:W-:-:S02]  /*2330*/  SHF.R.S32.HI R3, RZ, 0x1f, R5 ;  /* 0x0000001fff037819 */ /* 0x000fc40000011405 */
        /* <DEDUP_REMOVED lines=26> */
[----:B------:R-:W-:Y:S02]  /*24e0*/  IMAD.IADD R33, R33, 0x1, R0 ;  /* 0x0000000121217824 */ /* 0x000fe400078e0200 */
[-C--:B----4-:R-:W-:Y:S02]  /*24f0*/  IMAD R4, R177, R5.reuse, RZ ;  /* 0x00000005b1047224 */ /* 0x090fe400078e02ff */
[----:B------:R-:W-:Y:S02]  /*2500*/  IMAD R0, R179, R5, RZ ;  /* 0x00000005b3007224 */ /* 0x000fe400078e02ff */
[----:B------:R-:W-:Y:S02]  /*2510*/  IMAD.IADD R31, R31, 0x1, R2 ;  /* 0x000000011f1f7824 */ /* 0x000fe400078e0202 */
[----:B------:R-:W-:-:S02]  /*2520*/  IMAD R4, R176, R3, R4 ;  /* 0x00000003b0047224 */ /* 0x000fc400078e0204 */
[C---:B------:R-:W-:Y:S02]  /*2530*/  IMAD R3, R178.reuse, R3, R0 ;  /* 0x00000003b2037224 */ /* 0x040fe400078e0200 */
[----:B------:R-:W-:-:S04]  /*2540*/  IMAD.WIDE.U32 R30, R178, R5, R30 ;  /* 0x00000005b21e7225 */ /* 0x000fc800078e001e */
[----:B------:R-:W-:Y:S01]  /*2550*/  IMAD.WIDE.U32 R32, R176, R5, R32 ;  /* 0x00000005b0207225 */ /* 0x000fe200078e0020 */
[----:B------:R-:W-:-:S03]  /*2560*/  IADD3 R31, R31, R3, RZ ;  /* 0x000000031f1f7210 */ /* 0x000fc60007ffe0ff */
[-C--:B------:R-:W-:Y:S01]  /*2570*/  IMAD R19, R29, R11.reuse, RZ ;  /* 0x0000000b1d137224 */ /* 0x080fe200078e02ff */
[----:B------:R-:W-:Y:S01]  /*2580*/  IADD3 R3, P0, -R76, R162, RZ ;  /* 0x000000a24c037210 */ /* 0x000fe20007f1e1ff */
[----:B------:R-:W-:Y:S02]  /*2590*/  IMAD.IADD R33, R33, 0x1, R4 ;  /* 0x0000000121217824 */ /* 0x000fe400078e0204 */
[----:B------:R-:W-:Y:S01]  /*25a0*/  IMAD R0, R28, R8, R19 ;  /* 0x000000081c007224 */ /* 0x000fe200078e0213 */
[----:B------:R-:W-:Y:S01]  /*25b0*/  LEA.HI R149, R18, R18, RZ, 0x1 ;  /* 0x0000001212957211 */ /* 0x000fe200078f08ff */
[----:B------:R-:W-:-:S04]  /*25c0*/  IMAD.WIDE.U32 R28, R28, R11, R32 ;  /* 0x0000000b1c1c7225 */ /* 0x000fc800078e0020 */
[-C--:B------:R-:W-:Y:S02]  /*25d0*/  IMAD R19, R27, R11.reuse, RZ ;  /* 0x0000000b1b137224 */ /* 0x080fe400078e02ff */
[----:B------:R-:W-:Y:S01]  /*25e0*/  IMAD.X R21, R163, 0x1, ~R21, P0 ;  /* 0x00000001a3157824 */ /* 0x000fe200000e0e15 */
[----:B------:R-:W-:Y:S01]  /*25f0*/  IADD3 R29, R29, R0, RZ ;  /* 0x000000001d1d7210 */ /* 0x000fe20007ffe0ff */
[C---:B------:R-:W-:Y:S01]  /*2600*/  IMAD R19, R26.reuse, R8, R19 ;  /* 0x000000081a137224 */ /* 0x040fe200078e0213 */
[----:B------:R-:W-:Y:S01]  /*2610*/  SHF.R.S32.HI R149, RZ, 0x1, R149 ;  /* 0x00000001ff957819 */ /* 0x000fe20000011495 */
[----:B------:R-:W-:-:S04]  /*2620*/  IMAD.WIDE.U32 R26, R26, R11, R30 ;  /* 0x0000000b1a1a7225 */ /* 0x000fc800078e001e */
[----:B------:R-:W-:Y:S02]  /*2630*/  IMAD R121, R21, R176, RZ ;  /* 0x000000b015797224 */ /* 0x000fe400078e02ff */
[----:B------:R-:W-:Y:S02]  /*2640*/  IMAD.IADD R27, R27, 0x1, R19 ;  /* 0x000000011b1b7824 */ /* 0x000fe400078e0213 */
[----:B------:R-:W-:Y:S02]  /*2650*/  IMAD R121, R177, R3, R121 ;  /* 0x00000003b1797224 */ /* 0x000fe400078e0279 */
[----:B------:R-:W-:Y:S02]  /*2660*/  IMAD R129, R149, R20, RZ ;  /* 0x0000001495817224 */ /* 0x000fe400078e02ff */
[----:B------:R-:W-:Y:S02]  /*2670*/  IMAD R4, R162, R149, R77 ;  /* 0x00000095a2047224 */ /* 0x000fe400078e024d */
[----:B------:R-:W-:-:S04]  /*2680*/  IMAD.WIDE.U32 R18, R176, R3, R28 ;  /* 0x00000003b0127225 */ /* 0x000fc800078e001c */
        /* <DEDUP_REMOVED lines=45> */
[----:B------:R-:W-:Y:S01]  /*2960*/  IMAD.IADD R147, R155, 0x1, R150 ;  /* 0x000000019b937824 */ /* 0x000fe200078e0296 */
        /* <DEDUP_REMOVED lines=29> */
[--C-:B------:R-:W-:Y:S01]  /*2b40*/  IMAD.X R104, R103, 0x1, R100.reuse, P3 ;  /* 0x0000000167687824 */ /* 0x100fe200018e0664 */
        /* <DEDUP_REMOVED lines=11> */
.L_x_2349:
        /* <DEDUP_REMOVED lines=24> */
.L_x_2257:
[----:B------:R-:W-:Y:S05]  /*2d80*/  BSYNC B0 ;  /* 0x0000000000007941 */ /* 0x000fea0003800000 */
.L_x_2256:
        /* <DEDUP_REMOVED lines=15> */
.L_x_2259:
[----:B------:R-:W-:Y:S05]  /*2e80*/  BSYNC B0 ;  /* 0x0000000000007941 */ /* 0x000fea0003800000 */
.L_x_2258:
        /* <DEDUP_REMOVED lines=15> */
.L_x_2261:
[----:B------:R-:W-:Y:S05]  /*2f80*/  BSYNC B0 ;  /* 0x0000000000007941 */ /* 0x000fea0003800000 */
.L_x_2260:
        /* <DEDUP_REMOVED lines=15> */
.L_x_2263:
[----:B------:R-:W-:Y:S05]  /*3080*/  BSYNC B0 ;  /* 0x0000000000007941 */ /* 0x000fea0003800000 */
.L_x_2262:
        /* <DEDUP_REMOVED lines=66> */
.L_x_2270:
[----:B------:R-:W-:Y:S05]  /*34b0*/  BSYNC B0 ;  /* 0x0000000000007941 */ /* 0x000fea0003800000 */
.L_x_2269:
        /* <DEDUP_REMOVED lines=48> */
.L_x_2272:
[----:B------:R-:W-:Y:S05]  /*37c0*/  BSYNC B0 ;  /* 0x0000000000007941 */ /* 0x000fea0003800000 */
.L_x_2271:
        /* <DEDUP_REMOVED lines=47> */
.L_x_2268:
[----:B------:R-:W-:Y:S05]  /*3ac0*/  BSYNC B1 ;  /* 0x0000000000017941 */ /* 0x000fea0003800000 */
.L_x_2267:
        /* <DEDUP_REMOVED lines=65> */
.L_x_2276:
[----:B------:R-:W-:Y:S05]  /*3ee0*/  BSYNC B0 ;  /* 0x0000000000007941 */ /* 0x000fea0003800000 */
.L_x_2275:
        /* <DEDUP_REMOVED lines=51> */
.L_x_2278:
[----:B------:R-:W-:Y:S05]  /*4220*/  BSYNC B0 ;  /* 0x0000000000007941 */ /* 0x000fea0003800000 */
.L_x_2277:
        /* <DEDUP_REMOVED lines=50> */
.L_x_2274:
[----:B------:R-:W-:Y:S05]  /*4550*/  BSYNC B1 ;  /* 0x0000000000017941 */ /* 0x000fea0003800000 */
.L_x_2273:
        /* <DEDUP_REMOVED lines=65> */
.L_x_2282:
[----:B------:R-:W-:Y:S05]  /*4970*/  BSYNC B0 ;  /* 0x0000000000007941 */ /* 0x000fea0003800000 */
.L_x_2281:
        /* <DEDUP_REMOVED lines=51> */
.L_x_2284:
[----:B------:R-:W-:Y:S05]  /*4cb0*/  BSYNC B0 ;  /* 0x0000000000007941 */ /* 0x000fea0003800000 */
.L_x_2283:
        /* <DEDUP_REMOVED lines=50> */
.L_x_2280:
[----:B------:R-:W-:Y:S05]  /*4fe0*/  BSYNC B1 ;  /* 0x0000000000017941 */ /* 0x000fea0003800000 */
.L_x_2279:
        /* <DEDUP_REMOVED lines=67> */
.L_x_2288:
[----:B------:R-:W-:Y:S05]  /*5420*/  BSYNC B0 ;  /* 0x0000000000007941 */ /* 0x000fea0003800000 */
.L_x_2287:
        /* <DEDUP_REMOVED lines=51> */
.L_x_2290:
[----:B------:R-:W-:Y:S05]  /*5760*/  BSYNC B0 ;  /* 0x0000000000007941 */ /* 0x000fea0003800000 */
.L_x_2289:
        /* <DEDUP_REMOVED lines=50> */
.L_x_2286:
[----:B------:R-:W-:Y:S05]  /*5a90*/  BSYNC B1 ;  /* 0x0000000000017941 */ /* 0x000fea0003800000 */
.L_x_2285:
[----:B------:R-:W2:Y:S02]  /*5aa0*/  LD.E R3, desc[UR6][R16.64+0xd0] ;  /* 0x0000d00610037980 */ /* 0x000ea4000c101900 */
[----:B--2---:R-:W-:Y:S05]  /*5ab0*/  IMAD.U32 R3, R3, -0x20, RZ ;  /* 0xffffffe003037824 */ /* 0x004fea00078e00ff */
[C---:B------:R-:W-:Y:S02]  /*5ac0*/  LEA R18, P1, R3.reuse, R18, 0x1 ;  /* 0x0000001203127211 */ /* 0x040fe400078208ff */
[C---:B------:R-:W-:Y:S02]  /*5ad0*/  LEA R58, P0, R3.reuse, R58, 0x1 ;  /* 0x0000003a033a7211 */ /* 0x040fe400078008ff */
[C---:B------:R-:W-:Y:S02]  /*5ae0*/  LEA.HI.X.SX32 R19, R3.reuse, R19, 0x1, P1 ;  /* 0x0000001303137211 */ /* 0x040fe400008f0eff */
[----:B------:R-:W-:Y:S01]  /*5af0*/  LEA.HI.X.SX32 R59, R3, R59, 0x1, P0 ;  /* 0x0000003b033b7211 */ /* 0x000fe200000f0eff */
[----:B------:R-:W-:Y:S05]  /*5b00*/  BRA `(.L_x_2291) ;  /* 0x0000004c00a87947 */ /* 0x000fea0003800000 */
.L_x_2266:
        /* <DEDUP_REMOVED lines=89> */
.L_x_2297:
[----:B------:R-:W-:Y:S05]  /*60a0*/  BSYNC B0 ;  /* 0x0000000000007941 */ /* 0x000fea0003800000 */
.L_x_2296:
[----:B-----5:R2:W-:Y:S02]  /*60b0*/  ST.E.128 desc[UR6][R130.64], R48 ;  /* 0x0000003082007985 */ /* 0x0205e4000c101d06 */
.L_x_2295:
[----:B------:R-:W-:Y:S05]  /*60c0*/  BSYNC B1 ;  /* 0x0000000000017941 */ /* 0x000fea0003800000 */
.L_x_2294:
        /* <DEDUP_REMOVED lines=87> */
.L_x_2301:
[----:B------:R-:W-:Y:S05]  /*6640*/  BSYNC B0 ;  /* 0x0000000000007941 */ /* 0x000fea0003800000 */
.L_x_2300:
[----:B-----5:R3:W-:Y:S02]  /*6650*/  ST.E.128 desc[UR6][R130.64+0x80], R48 ;  /* 0x0000803082007985 */ /* 0x0207e4000c101d06 */
.L_x_2299:
[----:B------:R-:W-:Y:S05]  /*6660*/  BSYNC B1 ;  /* 0x0000000000017941 */ /* 0x000fea0003800000 */
.L_x_2298:
        /* <DEDUP_REMOVED lines=86> */
.L_x_2303:
[----:B------:R-:W-:Y:S05]  /*6bd0*/  BSYNC B0 ;  /* 0x0000000000007941 */ /* 0x000fea0003800000 */
.L_x_2302:
[----:B-----5:R4:W-:Y:S02]  /*6be0*/  ST.E.128 desc[UR6][R130.64+0x100], R48 ;  /* 0x0001003082007985 */ /* 0x0209e4000c101d06 */
.L_x_2293:
[----:B------:R-:W-:Y:S05]  /*6bf0*/  BSYNC B2 ;  /* 0x0000000000027941 */ /* 0x000fea0003800000 */
.L_x_2292:
        /* <DEDUP_REMOVED lines=9> */
[C---:B------:R-:W-:Y:S01]  /*6c90*/  LEA R186, P0, R101.reuse, R124, 0x1 ;  /* 0x0000007c65ba7211 */ /* 0x040fe200078008ff */
        /* <DEDUP_REMOVED lines=89> */
.L_x_2309:
[----:B------:R-:W-:Y:S05]  /*7230*/  BSYNC B0 ;  /* 0x0000000000007941 */ /* 0x000fea0003800000 */
.L_x_2308:
[----:B-----5:R3:W-:Y:S02]  /*7240*/  ST.E.128 desc[UR6][R188.64], R48 ;  /* 0x00000030bc007985 */ /* 0x0207e4000c101d06 */
.L_x_2307:
[----:B------:R-:W-:Y:S05]  /*7250*/  BSYNC B1 ;  /* 0x0000000000017941 */ /* 0x000fea0003800000 */
.L_x_2306:
        /* <DEDUP_REMOVED lines=94> */
.L_x_2313:
[----:B------:R-:W-:Y:S05]  /*7840*/  BSYNC B0 ;  /* 0x0000000000007941 */ /* 0x000fea0003800000 */
.L_x_2312:
[----:B-----5:R3:W-:Y:S02]  /*7850*/  ST.E.128 desc[UR6][R188.64], R48 ;  /* 0x00000030bc007985 */ /* 0x0207e4000c101d06 */
.L_x_2311:
[----:B------:R-:W-:Y:S05]  /*7860*/  BSYNC B1 ;  /* 0x0000000000017941 */ /* 0x000fea0003800000 */
.L_x_2310:
        /* <DEDUP_REMOVED lines=93> */
.L_x_2315:
[----:B------:R-:W-:Y:S05]  /*7e40*/  BSYNC B0 ;  /* 0x0000000000007941 */ /* 0x000fea0003800000 */
.L_x_2314:
[----:B-----5:R3:W-:Y:S02]  /*7e50*/  ST.E.128 desc[UR6][R188.64], R48 ;  /* 0x00000030bc007985 */ /* 0x0207e4000c101d06 */
.L_x_2305:
[----:B------:R-:W-:Y:S05]  /*7e60*/  BSYNC B2 ;  /* 0x0000000000027941 */ /* 0x000fea0003800000 */
.L_x_2304:
        /* <DEDUP_REMOVED lines=99> */
.L_x_2321:
[----:B------:R-:W-:Y:S05]  /*84a0*/  BSYNC B0 ;  /* 0x0000000000007941 */ /* 0x000fea0003800000 */
.L_x_2320:
[----:B-----5:R3:W-:Y:S02]  /*84b0*/  ST.E.128 desc[UR6][R188.64], R48 ;  /* 0x00000030bc007985 */ /* 0x0207e4000c101d06 */
.L_x_2319:
[----:B------:R-:W-:Y:S05]  /*84c0*/  BSYNC B1 ;  /* 0x0000000000017941 */ /* 0x000fea0003800000 */
.L_x_2318:
        /* <DEDUP_REMOVED lines=94> */
.L_x_2325:
[----:B------:R-:W-:Y:S05]  /*8ab0*/  BSYNC B0 ;  /* 0x0000000000007941 */ /* 0x000fea0003800000 */
.L_x_2324:
[----:B-----5:R3:W-:Y:S02]  /*8ac0*/  ST.E.128 desc[UR6][R188.64], R48 ;  /* 0x00000030bc007985 */ /* 0x0207e4000c101d06 */
.L_x_2323:
[----:B------:R-:W-:Y:S05]  /*8ad0*/  BSYNC B1 ;  /* 0x0000000000017941 */ /* 0x000fea0003800000 */
.L_x_2322:
        /* <DEDUP_REMOVED lines=93> */
.L_x_2327:
[----:B------:R-:W-:Y:S05]  /*90b0*/  BSYNC B0 ;  /* 0x0000000000007941 */ /* 0x000fea0003800000 */
.L_x_2326:
[----:B-----5:R3:W-:Y:S02]  /*90c0*/  ST.E.128 desc[UR6][R188.64], R48 ;  /* 0x00000030bc007985 */ /* 0x0207e4000c101d06 */
.L_x_2317:
[----:B------:R-:W-:Y:S05]  /*90d0*/  BSYNC B2 ;  /* 0x0000000000027941 */ /* 0x000fea0003800000 */
.L_x_2316:
        /* <DEDUP_REMOVED lines=101> */
.L_x_2333:
[----:B------:R-:W-:Y:S05]  /*9730*/  BSYNC B0 ;  /* 0x0000000000007941 */ /* 0x000fea0003800000 */
.L_x_2332:
[----:B-----5:R3:W-:Y:S02]  /*9740*/  ST.E.128 desc[UR6][R184.64], R48 ;  /* 0x00000030b8007985 */ /* 0x0207e4000c101d06 */
.L_x_2331:
[----:B------:R-:W-:Y:S05]  /*9750*/  BSYNC B1 ;  /* 0x0000000000017941 */ /* 0x000fea0003800000 */
.L_x_2330:
        /* <DEDUP_REMOVED lines=94> */
.L_x_2337:
[----:B------:R-:W-:Y:S05]  /*9d40*/  BSYNC B0 ;  /* 0x0000000000007941 */ /* 0x000fea0003800000 */
.L_x_2336:
[----:B-----5:R3:W-:Y:S02]  /*9d50*/  ST.E.128 desc[UR6][R184.64], R48 ;  /* 0x00000030b8007985 */ /* 0x0207e4000c101d06 */
.L_x_2335:
[----:B------:R-:W-:Y:S05]  /*9d60*/  BSYNC B1 ;  /* 0x0000000000017941 */ /* 0x000fea0003800000 */
.L_x_2334:
[----:B------:R-:W-:Y:S11]  /*9d70*/  ISETP.GE.AND P0, PT, R9, R123, PT ;  /* 0x0000007b0900720c */ /* 0x000ff60003f06270 */
[----:B------:R-:W-:Y:S02]  /*9d80*/  @!UPT UIADD3 URZ, URZ, URZ, URZ ;  /* 0x0000003f3f3ff290 */ /* 0x000fe4000fffe03f */
        /* <DEDUP_REMOVED lines=91> */
.L_x_2339:
[----:B------:R-:W-:Y:S05]  /*a340*/  BSYNC B0 ;  /* 0x0000000000007941 */ /* 0x000fea0003800000 */
.L_x_2338:
[----:B-----5:R3:W-:Y:S02]  /*a350*/  ST.E.128 desc[UR6][R184.64], R48 ;  /* 0x00000030b8007985 */ /* 0x0207e4000c101d06 */
.L_x_2329:
[----:B------:R-:W-:Y:S05]  /*a360*/  BSYNC B2 ;  /* 0x0000000000027941 */ /* 0x000fea0003800000 */
.L_x_2328:
[----:B------:R-:W4:Y:S02]  /*a370*/  LD.E R3, desc[UR6][R16.64+0xd0] ;  /* 0x0000d00610037980 */ /* 0x000f24000c101900 */
[----:B----4-:R-:W-:Y:S05]  /*a380*/  IMAD.U32 R3, R3, -0x20, RZ ;  /* 0xffffffe003037824 */ /* 0x010fea00078e00ff */
[C---:B------:R-:W-:Y:S02]  /*a390*/  LEA R128, P1, R3.reuse, R128, 0x1 ;  /* 0x0000008003807211 */ /* 0x040fe400078208ff */
[C---:B------:R-:W-:Y:S02]  /*a3a0*/  LEA R126, P0, R3.reuse, R126, 0x1 ;  /* 0x0000007e037e7211 */ /* 0x040fe400078008ff */
[C---:B------:R-:W-:Y:S02]  /*a3b0*/  LEA.HI.X.SX32 R129, R3.reuse, R129, 0x1, P1 ;  /* 0x0000008103817211 */ /* 0x040fe400008f0eff */
[----:B------:R-:W-:Y:S01]  /*a3c0*/  LEA.HI.X.SX32 R127, R3, R127, 0x1, P0 ;  /* 0x0000007f037f7211 */ /* 0x000fe200000f0eff */
[----:B------:R-:W-:Y:S05]  /*a3d0*/  BRA `(.L_x_2291) ;  /* 0x0000000400747947 */ /* 0x000fea0003800000 */
.L_x_2265:
        /* <DEDUP_REMOVED lines=18> */
.L_x_2341:
[----:B------:R-:W-:Y:S05]  /*a500*/  BSYNC B0 ;  /* 0x0000000000007941 */ /* 0x000fea0003800000 */
.L_x_2340:
        /* <DEDUP_REMOVED lines=24> */
.L_x_2343:
[----:B------:R-:W-:Y:S05]  /*a690*/  BSYNC B0 ;  /* 0x0000000000007941 */ /* 0x000fea0003800000 */
.L_x_2342:
        /* <DEDUP_REMOVED lines=24> */
.L_x_2345:
[----:B------:R-:W-:Y:S05]  /*a820*/  BSYNC B0 ;  /* 0x0000000000007941 */ /* 0x000fea0003800000 */
.L_x_2344:
        /* <DEDUP_REMOVED lines=24> */
.L_x_2291:
[----:B------:R-:W-:Y:S05]  /*a9b0*/  BSYNC B3 ;  /* 0x0000000000037941 */ /* 0x000fea0003800000 */
.L_x_2264:
        /* <DEDUP_REMOVED lines=89> */
.L_x_2347:
        /* <DEDUP_REMOVED lines=8> */
.L_x_2348:
[----:B------:R-:W-:Y:S05]  /*afd0*/  BSYNC B0 ;  /* 0x0000000000007941 */ /* 0x000fea0003800000 */
.L_x_2346:
[----:B------:R-:W-:Y:S04]  /*afe0*/  IADD3 R11, R11, -0x1, RZ ;  /* 0xffffffff0b0b7810 */ /* 0x000fe80007ffe0ff */
[----:B------:R-:W-:Y:S11]  /*aff0*/  ISETP.GT.AND P0, PT, R11, R99, PT ;  /* 0x000000630b00720c */ /* 0x000ff60003f04270 */
[----:B------:R-:W-:Y:S02]  /*b000*/  @!UPT UIADD3 URZ, URZ, URZ, URZ ;  /* 0x0000003f3f3ff290 */ /* 0x000fe4000fffe03f */
[----:B------:R-:W-:Y:S05]  /*b010*/  @P0 BRA `(.L_x_2349) ;  /* 0xffffff7800f80947 */ /* 0x000fea000383ffff */
.L_x_2255:
        /* <DEDUP_REMOVED lines=20> */
[----:B------:R-:W-:-:S04]  /*b160*/  @P1 LEA R14, P0, R208, R14, 0x2 ;  /* 0x0000000ed00e1211 */ /* 0x000fc800078010ff */
[----:B------:R-:W-:-:S05]  /*b170*/  @P1 LEA.HI.X R15, R208, R15, R75, 0x2, P0 ;  /* 0x0000000fd00f1211 */ /* 0x000fca00000f144b */
[----:B------:R1:W2:Y:S01]  /*b180*/  @P1 LD.E R2, desc[UR6][R14.64] ;  /* 0x000000060e021980 */ /* 0x0002a2000c101900 */
[-C--:B------:R-:W-:Y:S02]  /*b190*/  LEA R19, P0, R170, R166.reuse, 0x5 ;  /* 0x000000a6aa137211 */ /* 0x080fe400078028ff */
[----:B------:R-:W-:Y:S01]  /*b1a0*/  IADD3 R5, P1, R5, R166, RZ ;  /* 0x000000a605057210 */ /* 0x000fe20007f3e0ff */
[----:B------:R-:W-:Y:S01]  /*b1b0*/  IMAD.MOV.U32 R168, RZ, RZ, R166 ;  /* 0x000000ffffa87224 */ /* 0x000fe200078e00a6 */
[-C--:B-----5:R-:W-:Y:S02]  /*b1c0*/  LEA R46, P2, R166, R172.reuse, 0x1 ;  /* 0x000000aca62e7211 */ /* 0x0a0fe400078408ff */
[----:B------:R-:W-:Y:S02]  /*b1d0*/  LEA.HI.X R6, R170, R169, R171, 0x5, P0 ;  /* 0x000000a9aa067211 */ /* 0x000fe400000f2cab */
[----:B---3--:R-:W-:Y:S02]  /*b1e0*/  ISETP.NE.AND P4, PT, R0, RZ, PT ;  /* 0x000000ff0000720c */ /* 0x008fe40003f85270 */
[----:B------:R-:W-:Y:S01]  /*b1f0*/  LEA R42, P0, R19, R172, 0x1 ;  /* 0x000000ac132a7211 */ /* 0x000fe200078008ff */
[--C-:B------:R-:W-:Y:S01]  /*b200*/  IMAD.X R3, R3, 0x1, R169.reuse, P1 ;  /* 0x0000000103037824 */ /* 0x100fe200008e06a9 */
[----:B------:R-:W-:-:S02]  /*b210*/  LEA.HI.X R47, R166, R173, R169, 0x1, P2 ;  /* 0x000000ada62f7211 */ /* 0x000fc400010f0ca9 */
[----:B-1----:R-:W-:-:S04]  /*b220*/  LEA.HI R15, R7, R7, RZ, 0x1 ;  /* 0x00000007070f7211 */ /* 0x002fc800078f08ff */
[----:B------:R-:W-:Y:S01]  /*b230*/  SHF.R.S32.HI R15, RZ, 0x1, R15 ;  /* 0x00000001ff0f7819 */ /* 0x000fe2000001140f */
[----:B------:R-:W-:Y:S01]  /*b240*/  IMAD R4, R171, 0x30, RZ ;  /* 0x00000030ab047824 */ /* 0x000fe200078e02ff */
[----:B------:R-:W-:-:S03]  /*b250*/  LEA R44, P1, R5, R172, 0x1 ;  /* 0x000000ac052c7211 */ /* 0x000fc600078208ff */
[----:B------:R-:W-:Y:S01]  /*b260*/  IMAD R8, R162, R15, R77 ;  /* 0x0000000fa2087224 */ /* 0x000fe200078e024d */
[-C--:B------:R-:W-:Y:S01]  /*b270*/  LEA.HI.X R43, R19, R173.reuse, R6, 0x1, P0 ;  /* 0x000000ad132b7211 */ /* 0x080fe200000f0c06 */
[----:B------:R-:W-:Y:S01]  /*b280*/  IMAD.WIDE.U32 R168, R170, 0x30, R168 ;  /* 0x00000030aaa87825 */ /* 0x000fe200078e00a8 */
[----:B------:R-:W-:-:S03]  /*b290*/  LEA.HI.X R45, R5, R173, R3, 0x1, P1 ;  /* 0x000000ad052d7211 */ /* 0x000fc600008f0c03 */
[----:B------:R-:W-:Y:S02]  /*b2a0*/  IMAD.IADD R19, R210, 0x1, -R73 ;  /* 0x00000001d2137824 */ /* 0x000fe400078e0a49 */
[----:B------:R-:W-:Y:S01]  /*b2b0*/  IMAD.IADD R0, R77, 0x1, R8 ;  /* 0x000000014d007824 */ /* 0x000fe200078e0208 */
[----:B------:R-:W-:Y:S01]  /*b2c0*/  LEA R40, P1, R168, R172, 0x1 ;  /* 0x000000aca8287211 */ /* 0x000fe200078208ff */
[----:B------:R-:W-:Y:S01]  /*b2d0*/  IMAD.IADD R3, R169, 0x1, R4 ;  /* 0x00000001a9037824 */ /* 0x000fe200078e0204 */
[----:B------:R-:W-:Y:S01]  /*b2e0*/  ISETP.GE.AND P0, PT, R162, R19, PT ;  /* 0x00000013a200720c */ /* 0x000fe20003f06270 */
[----:B------:R-:W-:-:S03]  /*b2f0*/  IMAD.SHL.U32 R6, R15, 0x10, RZ ;  /* 0x000000100f067824 */ /* 0x000fc600078e00ff */
[----:B------:R-:W-:Y:S02]  /*b300*/  LEA.HI.X R41, R168, R173, R3, 0x1, P1 ;  /* 0x000000ada8297211 */ /* 0x000fe400008f0c03 */
[----:B------:R-:W-:Y:S02]  /*b310*/  ISETP.GT.AND P0, PT, R70, -0x8, !P0 ;  /* 0xfffffff84600780c */ /* 0x000fe40004704270 */
[----:B--2---:R-:W-:-:S05]  /*b320*/  IADD3 R2, R2, R76, R73 ;  /* 0x0000004c02027210 */ /* 0x004fca0007ffe049 */
[----:B------:R-:W-:-:S05]  /*b330*/  IMAD R21, R2, R15, RZ ;  /* 0x0000000f02157224 */ /* 0x000fca00078e02ff */
[----:B------:R-:W-:Y:S02]  /*b340*/  SHF.R.S32.HI R5, RZ, 0x1f, R21 ;  /* 0x0000001fff057819 */ /* 0x000fe40000011415 */
[C---:B------:R-:W-:Y:S02]  /*b350*/  IADD3 R25, P3, R21.reuse, R8, RZ ;  /* 0x0000000815197210 */ /* 0x040fe40007f7e0ff */
[----:B------:R-:W-:Y:S02]  /*b360*/  IADD3 R2, P2, R21, R0, RZ ;  /* 0x0000000015027210 */ /* 0x000fe40007f5e0ff */
[-C--:B------:R-:W-:Y:S02]  /*b370*/  LEA.HI.X.SX32 R8, R8, R5.reuse, 0x1, P3 ;  /* 0x0000000508087211 */ /* 0x080fe400018f0eff */
[----:B------:R-:W-:Y:S01]  /*b380*/  LEA.HI.X.SX32 R3, R0, R5, 0x1, P2 ;  /* 0x0000000500037211 */ /* 0x000fe200010f0eff */
[----:B------:R-:W-:Y:S08]  /*b390*/  @!P4 BRA `(.L_x_2352) ;  /* 0x0000002400e4c947 */ /* 0x000ff00003800000 */
[----:B------:R-:W-:Y:S04]  /*b3a0*/  BSSY B2, `(.L_x_2353) ;  /* 0x0000099000027945 */ /* 0x000fe80003800000 */
[----:B------:R-:W-:Y:S05]  /*b3b0*/  @!P0 BRA `(.L_x_2354) ;  /* 0x00000008005c8947 */ /* 0x000fea0003800000 */
[----:B------:R-:W-:Y:S01]  /*b3c0*/  ISETP.GE.AND P2, PT, R12, R11, PT ;  /* 0x0000000b0c00720c */ /* 0x000fe20003f46270 */
[C---:B------:R-:W-:Y:S01]  /*b3d0*/  IMAD.SHL.U32 R35, R25.reuse, 0x2, RZ ;  /* 0x0000000219237824 */ /* 0x040fe200078e00ff */
[----:B------:R-:W-:Y:S01]  /*b3e0*/  SHF.L.U64.HI R3, R25, 0x1, R8 ;  /* 0x0000000119037819 */ /* 0x000fe20000010208 */
[----:B------:R-:W-:Y:S03]  /*b3f0*/  BSSY B1, `(.L_x_2355) ;  /* 0x0000033000017945 */ /* 0x000fe60003800000 */
[-C--:B------:R-:W-:Y:S02]  /*b400*/  IADD3 R32, P1, R38, R35.reuse, RZ ;  /* 0x0000002326207210 */ /* 0x080fe40007f3e0ff */
[----:B------:R-:W-:-:S03]  /*b410*/  IADD3 R34, P0, R36, R35, RZ ;  /* 0x0000002324227210 */ /* 0x000fc60007f1e0ff */
[--C-:B------:R-:W-:Y:S02]  /*b420*/  IMAD.X R33, R39, 0x1, R3.reuse, P1 ;  /* 0x0000000127217824 */ /* 0x100fe400008e0603 */
[----:B------:R1:W-:Y:S01]  /*b430*/  @P2 STS.128 [R211], RZ ;  /* 0x000000ffd3002388 */ /* 0x0003e20000000c00 */
[----:B------:R-:W-:Y:S01]  /*b440*/  IMAD.X R35, R37, 0x1, R3, P0 ;  /* 0x0000000125237824 */ /* 0x000fe200000e0603 */
[----:B------:R-:W-:Y:S06]  /*b450*/  @P2 BRA `(.L_x_2356) ;  /* 0x0000000000b02947 */ /* 0x000fec0003800000 */
        /* <DEDUP_REMOVED lines=42> */
.L_x_2358:
[----:B------:R-:W-:Y:S05]  /*b700*/  BSYNC B0 ;  /* 0x0000000000007941 */ /* 0x000fea0003800000 */
.L_x_2357:
[----:B-----5:R3:W-:Y:S02]  /*b710*/  STS.128 [R211], R20 ;  /* 0x00000014d3007388 */ /* 0x0207e40000000c00 */
.L_x_2356:
[----:B------:R-:W-:Y:S05]  /*b720*/  BSYNC B1 ;  /* 0x0000000000017941 */ /* 0x000fea0003800000 */
.L_x_2355:
        /* <DEDUP_REMOVED lines=46> */
.L_x_2362:
[----:B------:R-:W-:Y:S05]  /*ba10*/  BSYNC B0 ;  /* 0x0000000000007941 */ /* 0x000fea0003800000 */
.L_x_2361:
[----:B-----5:R1:W-:Y:S02]  /*ba20*/  STS.128 [R211+0x2000], R20 ;  /* 0x00200014d3007388 */ /* 0x0203e40000000c00 */
.L_x_2360:
[----:B------:R-:W-:Y:S05]  /*ba30*/  BSYNC B1 ;  /* 0x0000000000017941 */ /* 0x000fea0003800000 */
.L_x_2359:
        /* <DEDUP_REMOVED lines=45> */
.L_x_2364:
[----:B------:R-:W-:Y:S05]  /*bd10*/  BSYNC B0 ;  /* 0x0000000000007941 */ /* 0x000fea0003800000 */
.L_x_2363:
[----:B-----5:R3:W-:Y:S02]  /*bd20*/  STS.128 [R211+0x4000], R20 ;  /* 0x00400014d3007388 */ /* 0x0207e40000000c00 */
.L_x_2354:
[----:B------:R-:W-:Y:S05]  /*bd30*/  BSYNC B2 ;  /* 0x0000000000027941 */ /* 0x000fea0003800000 */
.L_x_2353:
[----:B------:R-:W-:Y:S01]  /*bd40*/  VIADD R0, R162, 0x10 ;  /* 0x00000010a2007836 */ /* 0x000fe20000000000 */
[----:B------:R-:W-:Y:S04]  /*bd50*/  BSSY B2, `(.L_x_2365) ;  /* 0x000009d000027945 */ /* 0x000fe80003800000 */
[----:B------:R-:W-:-:S04]  /*bd60*/  ISETP.GE.AND P0, PT, R0, R19, PT ;  /* 0x000000130000720c */ /* 0x000fc80003f06270 */
[----:B------:R-:W-:-:S13]  /*bd70*/  ISETP.LT.OR P0, PT, R70, -0x87, P0 ;  /* 0xffffff794600780c */ /* 0x000fda0000701670 */
[----:B------:R-:W-:Y:S05]  /*bd80*/  @P0 BRA `(.L_x_2366) ;  /* 0x0000000800640947 */ /* 0x000fea0003800000 */
[----:B------:R-:W-:Y:S01]  /*bd90*/  ISETP.GE.AND P0, PT, R12, R11, PT ;  /* 0x0000000b0c00720c */ /* 0x000fe20003f06270 */
[----:B------:R-:W-:Y:S01]  /*bda0*/  BSSY B1, `(.L_x_2367) ;  /* 0x0000037000017945 */ /* 0x000fe20003800000 */
[----:B------:R-:W-:-:S04]  /*bdb0*/  IADD3 R3, P1, R6, R25, RZ ;  /* 0x0000001906037210 */ /* 0x000fc80007f3e0ff */
[----:B------:R-:W-:Y:S01]  /*bdc0*/  LEA.HI.X.SX32 R6, R6, R8, 0x1, P1 ;  /* 0x0000000806067211 */ /* 0x000fe200008f0eff */
[----:B------:R-:W-:-:S03]  /*bdd0*/  IMAD.SHL.U32 R35, R3, 0x2, RZ ;  /* 0x0000000203237824 */ /* 0x000fc600078e00ff */
[----:B------:R-:W-:Y:S02]  /*bde0*/  SHF.L.U64.HI R3, R3, 0x1, R6 ;  /* 0x0000000103037819 */ /* 0x000fe40000010206 */
[-C--:B------:R-:W-:Y:S01]  /*bdf0*/  IADD3 R32, P2, R38, R35.reuse, RZ ;  /* 0x0000002326207210 */ /* 0x080fe20007f5e0ff */
[----:B------:R1:W-:Y:S01]  /*be00*/  @P0 STS.128 [R211+0x800], RZ ;  /* 0x000800ffd3000388 */ /* 0x0003e20000000c00 */
[----:B------:R-:W-:-:S03]  /*be10*/  IADD3 R34, P1, R36, R35, RZ ;  /* 0x0000002324227210 */ /* 0x000fc60007f3e0ff */
[--C-:B------:R-:W-:Y:S02]  /*be20*/  IMAD.X R33, R39, 0x1, R3.reuse, P2 ;  /* 0x0000000127217824 */ /* 0x100fe400010e0603 */
[----:B------:R-:W-:Y:S01]  /*be30*/  IMAD.X R35, R37, 0x1, R3, P1 ;  /* 0x0000000125237824 */ /* 0x000fe200008e0603 */
[----:B------:R-:W-:Y:S07]  /*be40*/  @P0 BRA `(.L_x_2368) ;  /* 0x0000000000b00947 */ /* 0x000fee0003800000 */
        /* <DEDUP_REMOVED lines=42> */
.L_x_2370:
[----:B------:R-:W-:Y:S05]  /*c0f0*/  BSYNC B0 ;  /* 0x0000000000007941 */ /* 0x000fea0003800000 */
.L_x_2369:
[----:B-----5:R3:W-:Y:S02]  /*c100*/  STS.128 [R211+0x800], R20 ;  /* 0x00080014d3007388 */ /* 0x0207e40000000c00 */
.L_x_2368:
[----:B------:R-:W-:Y:S05]  /*c110*/  BSYNC B1 ;  /* 0x0000000000017941 */ /* 0x000fea0003800000 */
.L_x_2367:
        /* <DEDUP_REMOVED lines=46> */
.L_x_2374:
[----:B------:R-:W-:Y:S05]  /*c400*/  BSYNC B0 ;  /* 0x0000000000007941 */ /* 0x000fea0003800000 */
.L_x_2373:
[----:B-----5:R3:W-:Y:S02]  /*c410*/  STS.128 [R211+0x2800], R20 ;  /* 0x00280014d3007388 */ /* 0x0207e40000000c00 */
.L_x_2372:
[----:B------:R-:W-:Y:S05]  /*c420*/  BSYNC B1 ;  /* 0x0000000000017941 */ /* 0x000fea0003800000 */
.L_x_2371:
[----:B------:R-:W-:-:S13]  /*c430*/  ISETP.GE.AND P0, PT, R9, R11, PT ;  /* 0x0000000b0900720c */ /* 0x000fda0003f06270 */
[----:B------:R1:W-:Y:S01]  /*c440*/  @P0 STS.128 [R211+0x4800], RZ ;  /* 0x004800ffd3000388 */ /* 0x0003e20000000c00 */
[----:B------:R-:W-:Y:S05]  /*c450*/  @P0 BRA `(.L_x_2366) ;  /* 0x0000000000b00947 */ /* 0x000fea0003800000 */
[----:B-123--:R-:W5:Y:S01]  /*c460*/  LD.E.128 R44, desc[UR6][R44.64+0x100] ;  /* 0x000100062c2c7980 */ /* 0x00ef62000c101d00 */
[----:B------:R-:W-:Y:S01]  /*c470*/  ISETP.GE.AND P0, PT, R9, R7, PT ;  /* 0x000000070900720c */ /* 0x000fe20003f06270 */
[----:B------:R-:W-:-:S12]  /*c480*/  BSSY B0, `(.L_x_2375) ;  /* 0x0000028000007945 */ /* 0x000fd80003800000 */
[----:B------:R-:W-:Y:S05]  /*c490*/  @P0 BRA `(.L_x_2376) ;  /* 0x0000000000980947 */ /* 0x000fea0003800000 */
[----:B------:R-:W2:Y:S04]  /*c4a0*/  LD.E.64 R2, desc[UR6][R34.64+0x80] ;  /* 0x0000800622027980 */ /* 0x000ea8000c101b00 */
[----:B------:R-:W3:Y:S01]  /*c4b0*/  LD.E.64 R4, desc[UR6][R32.64+0x80] ;  /* 0x0000800620047980 */ /* 0x000ee2000c101b00 */
        /* <DEDUP_REMOVED lines=8> */
[----:B--2---:R-:W-:Y:S02]  /*c540*/  LOP3.LUT R23, R2, 0xffff0000, RZ, 0xc0, !PT ;  /* 0xffff000002177812 */ /* 0x004fe400078ec0ff */
[----:B------:R-:W-:Y:S02]  /*c550*/  LOP3.LUT R20, R3, 0xffff0000, RZ, 0xc0, !PT ;  /* 0xffff000003147812 */ /* 0x000fe400078ec0ff */
[----:B---3--:R-:W-:Y:S01]  /*c560*/  LOP3.LUT R27, R4, 0xffff0000, RZ, 0xc0, !PT ;  /* 0xffff0000041b7812 */ /* 0x008fe200078ec0ff */
        /* <DEDUP_REMOVED lines=25> */
.L_x_2376:
[----:B------:R-:W-:Y:S05]  /*c700*/  BSYNC B0 ;  /* 0x0000000000007941 */ /* 0x000fea0003800000 */
.L_x_2375:
[----:B-----5:R1:W-:Y:S02]  /*c710*/  STS.128 [R211+0x4800], R44 ;  /* 0x0048002cd3007388 */ /* 0x0203e40000000c00 */
.L_x_2366:
[----:B------:R-:W-:Y:S05]  /*c720*/  BSYNC B2 ;  /* 0x0000000000027941 */ /* 0x000fea0003800000 */
.L_x_2365:
[----:B------:R-:W-:Y:S01]  /*c730*/  VIADD R6, R162, 0x20 ;  /* 0x00000020a2067836 */ /* 0x000fe20000000000 */
[----:B------:R-:W-:Y:S04]  /*c740*/  BSSY B2, `(.L_x_2377) ;  /* 0x000009e000027945 */ /* 0x000fe80003800000 */
[----:B------:R-:W-:-:S04]  /*c750*/  ISETP.GE.AND P0, PT, R6, R19, PT ;  /* 0x000000130600720c */ /* 0x000fc80003f06270 */
[----:B------:R-:W-:-:S13]  /*c760*/  ISETP.LT.OR P0, PT, R70, -0x107, P0 ;  /* 0xfffffef94600780c */ /* 0x000fda0000701670 */
[----:B------:R-:W-:Y:S05]  /*c770*/  @P0 BRA `(.L_x_2378) ;  /* 0x0000000800680947 */ /* 0x000fea0003800000 */
[----:B------:R-:W-:Y:S01]  /*c780*/  ISETP.GE.AND P0, PT, R12, R11, PT ;  /* 0x0000000b0c00720c */ /* 0x000fe20003f06270 */
[----:B------:R-:W-:Y:S01]  /*c790*/  IMAD.SHL.U32 R3, R15, 0x20, RZ ;  /* 0x000000200f037824 */ /* 0x000fe200078e00ff */
[----:B------:R-:W-:Y:S04]  /*c7a0*/  BSSY B1, `(.L_x_2379) ;  /* 0x0000037000017945 */ /* 0x000fe80003800000 */
[----:B------:R-:W-:-:S04]  /*c7b0*/  IADD3 R2, P1, R3, R25, RZ ;  /* 0x0000001903027210 */ /* 0x000fc80007f3e0ff */
[----:B------:R-:W-:Y:S01]  /*c7c0*/  LEA.HI.X.SX32 R3, R3, R8, 0x1, P1 ;  /* 0x0000000803037211 */ /* 0x000fe200008f0eff */
[C---:B-1----:R-:W-:Y:S02]  /*c7d0*/  IMAD.SHL.U32 R45, R2.reuse, 0x2, RZ ;  /* 0x00000002022d7824 */ /* 0x042fe400078e00ff */
[----:B------:R1:W-:Y:S01]  /*c7e0*/  @P0 STS.128 [R211+0x1000], RZ ;  /* 0x001000ffd3000388 */ /* 0x0003e20000000c00 */
[----:B------:R-:W-:Y:S02]  /*c7f0*/  SHF.L.U64.HI R3, R2, 0x1, R3 ;  /* 0x0000000102037819 */ /* 0x000fe40000010203 */
[-C--:B------:R-:W-:Y:S02]  /*c800*/  IADD3 R34, P2, R38, R45.reuse, RZ ;  /* 0x0000002d26227210 */ /* 0x080fe40007f5e0ff */
[----:B------:R-:W-:-:S03]  /*c810*/  IADD3 R44, P1, R36, R45, RZ ;  /* 0x0000002d242c7210 */ /* 0x000fc60007f3e0ff */
[--C-:B------:R-:W-:Y:S02]  /*c820*/  IMAD.X R35, R39, 0x1, R3.reuse, P2 ;  /* 0x0000000127237824 */ /* 0x100fe400010e0603 */
[----:B------:R-:W-:Y:S01]  /*c830*/  IMAD.X R45, R37, 0x1, R3, P1 ;  /* 0x00000001252d7824 */ /* 0x000fe200008e0603 */
[----:B------:R-:W-:Y:S07]  /*c840*/  @P0 BRA `(.L_x_2380) ;  /* 0x0000000000b00947 */ /* 0x000fee0003800000 */
[----:B---3--:R3:W5:Y:S01]  /*c850*/  LD.E.128 R20, desc[UR6][R42.64] ;  /* 0x000000062a147980 */ /* 0x008762000c101d00 */
        /* <DEDUP_REMOVED lines=41> */
.L_x_2382:
[----:B------:R-:W-:Y:S05]  /*caf0*/  BSYNC B0 ;  /* 0x0000000000007941 */ /* 0x000fea0003800000 */
.L_x_2381:
[----:B-----5:R1:W-:Y:S02]  /*cb00*/  STS.128 [R211+0x1000], R20 ;  /* 0x00100014d3007388 */ /* 0x0203e40000000c00 */
.L_x_2380:
[----:B------:R-:W-:Y:S05]  /*cb10*/  BSYNC B1 ;  /* 0x0000000000017941 */ /* 0x000fea0003800000 */
.L_x_2379:
        /* <DEDUP_REMOVED lines=46> */
.L_x_2386:
[----:B------:R-:W-:Y:S05]  /*ce00*/  BSYNC B0 ;  /* 0x0000000000007941 */ /* 0x000fea0003800000 */
.L_x_2385:
[----:B-----5:R3:W-:Y:S02]  /*ce10*/  STS.128 [R211+0x3000], R20 ;  /* 0x00300014d3007388 */ /* 0x0207e40000000c00 */
.L_x_2384:
[----:B------:R-:W-:Y:S05]  /*ce20*/  BSYNC B1 ;  /* 0x0000000000017941 */ /* 0x000fea0003800000 */
.L_x_2383:
        /* <DEDUP_REMOVED lines=45> */
.L_x_2388:
[----:B------:R-:W-:Y:S05]  /*d100*/  BSYNC B0 ;  /* 0x0000000000007941 */ /* 0x000fea0003800000 */
.L_x_2387:
[----:B-----5:R3:W-:Y:S02]  /*d110*/  STS.128 [R211+0x5000], R20 ;  /* 0x00500014d3007388 */ /* 0x0207e40000000c00 */
.L_x_2378:
[----:B------:R-:W-:Y:S05]  /*d120*/  BSYNC B2 ;  /* 0x0000000000027941 */ /* 0x000fea0003800000 */
.L_x_2377:
[----:B------:R-:W-:-:S05]  /*d130*/  VIADD R4, R162, 0x30 ;  /* 0x00000030a2047836 */ /* 0x000fca0000000000 */
[----:B------:R-:W-:-:S04]  /*d140*/  ISETP.GE.AND P0, PT, R4, R19, PT ;  /* 0x000000130400720c */ /* 0x000fc80003f06270 */
[----:B------:R-:W-:-:S13]  /*d150*/  ISETP.LT.OR P0, PT, R70, -0x187, P0 ;  /* 0xfffffe794600780c */ /* 0x000fda0000701670 */
[----:B------:R-:W-:Y:S05]  /*d160*/  @P0 BRA `(.L_x_2389) ;  /* 0x0000005400e00947 */ /* 0x000fea0003800000 */
[----:B------:R-:W-:Y:S01]  /*d170*/  ISETP.GE.AND P0, PT, R12, R11, PT ;  /* 0x0000000b0c00720c */ /* 0x000fe20003f06270 */
[----:B------:R-:W-:Y:S01]  /*d180*/  IMAD R15, R15, 0x30, RZ ;  /* 0x000000300f0f7824 */ /* 0x000fe200078e02ff */
[----:B------:R-:W-:Y:S04]  /*d190*/  BSSY B1, `(.L_x_2390) ;  /* 0x0000037000017945 */ /* 0x000fe80003800000 */
[----:B------:R-:W-:-:S04]  /*d1a0*/  IADD3 R3, P1, R15, R25, RZ ;  /* 0x000000190f037210 */ /* 0x000fc80007f3e0ff */
[----:B------:R-:W-:Y:S01]  /*d1b0*/  LEA.HI.X.SX32 R8, R15, R8, 0x1, P1 ;  /* 0x000000080f087211 */ /* 0x000fe200008f0eff */
[C---:B------:R-:W-:Y:S02]  /*d1c0*/  IMAD.SHL.U32 R25, R3.reuse, 0x2, RZ ;  /* 0x0000000203197824 */ /* 0x040fe400078e00ff */
[----:B------:R1:W-:Y:S01]  /*d1d0*/  @P0 STS.128 [R211+0x1800], RZ ;  /* 0x001800ffd3000388 */ /* 0x0003e20000000c00 */
[----:B------:R-:W-:Y:S02]  /*d1e0*/  SHF.L.U64.HI R3, R3, 0x1, R8 ;  /* 0x0000000103037819 */ /* 0x000fe40000010208 */
[-C--:B------:R-:W-:Y:S02]  /*d1f0*/  IADD3 R14, P2, R38, R25.reuse, RZ ;  /* 0x00000019260e7210 */ /* 0x080fe40007f5e0ff */
        /* <DEDUP_REMOVED lines=10> */
[C---:B-----5:R-:W-:Y:S02]  /*d2a0*/  SHF.L.U32 R8, R21.reuse, 0x10, RZ ;  /* 0x0000001015087819 */ /* 0x060fe400000006ff */
[----:B------:R-:W-:Y:S02]  /*d2b0*/  LOP3.LUT R5, R21, 0xffff0000, RZ, 0xc0, !PT ;  /* 0xffff000015057812 */ /* 0x000fe400078ec0ff */
[C---:B------:R-:W-:Y:S02]  /*d2c0*/  SHF.L.U32 R18, R20.reuse, 0x10, RZ ;  /* 0x0000001014127819 */ /* 0x040fe400000006ff */
[----:B------:R-:W-:-:S02]  /*d2d0*/  LOP3.LUT R30, R20, 0xffff0000, RZ, 0xc0, !PT ;  /* 0xffff0000141e7812 */ /* 0x000fc400078ec0ff */
[C---:B------:R-:W-:Y:S02]  /*d2e0*/  LOP3.LUT R27, R23.reuse, 0xffff0000, RZ, 0xc0, !PT ;  /* 0xffff0000171b7812 */ /* 0x040fe400078ec0ff */
[----:B------:R-:W-:Y:S01]  /*d2f0*/  SHF.L.U32 R28, R23, 0x10, RZ ;  /* 0x00000010171c7819 */ /* 0x000fe200000006ff */
[C---:B------:R-:W-:Y:S01]  /*d300*/  IMAD.U32 R29, R22.reuse, 0x10000, RZ ;  /* 0x00010000161d7824 */ /* 0x040fe200078e00ff */
[----:B------:R-:W-:Y:S02]  /*d310*/  LOP3.LUT R22, R22, 0xffff0000, RZ, 0xc0, !PT ;  /* 0xffff000016167812 */ /* 0x000fe400078ec0ff */
[----:B---3--:R-:W-:Y:S02]  /*d320*/  LOP3.LUT R26, R12, 0xffff0000, RZ, 0xc0, !PT ;  /* 0xffff00000c1a7812 */ /* 0x008fe400078ec0ff */
[----:B--2---:R-:W-:Y:S02]  /*d330*/  LOP3.LUT R21, R2, 0xffff0000, RZ, 0xc0, !PT ;  /* 0xffff000002157812 */ /* 0x004fe400078ec0ff */
[----:B------:R-:W-:Y:S01]  /*d340*/  LOP3.LUT R20, R3, 0xffff0000, RZ, 0xc0, !PT ;  /* 0xffff000003147812 */ /* 0x000fe200078ec0ff */
[----:B------:R-:W-:Y:S01]  /*d350*/  FMUL.FTZ R32, R5, R26 ;  /* 0x0000001a05207220 */ /* 0x000fe20000410000 */
[----:B------:R-:W-:Y:S01]  /*d360*/  LOP3.LUT R23, R13, 0xffff0000, RZ, 0xc0, !PT ;  /* 0xffff00000d177812 */ /* 0x000fe200078ec0ff */
[----:B------:R-:W-:-:S02]  /*d370*/  FMUL.FTZ R19, R5, R21 ;  /* 0x0000001505137220 */ /* 0x000fc40000410000 */
[CC--:B------:R-:W-:Y:S01]  /*d380*/  FMUL.FTZ R5, R27.reuse, R20.reuse ;  /* 0x000000141b057220 */ /* 0x0c0fe20000410000 */
[----:B------:R-:W-:Y:S01]  /*d390*/  FFMA.FTZ R32, R8, R21, R32 ;  /* 0x0000001508207223 */ /* 0x000fe20000010020 */
[-C--:B------:R-:W-:Y:S01]  /*d3a0*/  FMUL.FTZ R27, R27, R23.reuse ;  /* 0x000000171b1b7220 */ /* 0x080fe20000410000 */
[----:B------:R-:W-:Y:S01]  /*d3b0*/  SHF.L.U32 R21, R2, 0x10, RZ ;  /* 0x0000001002157819 */ /* 0x000fe200000006ff */
[----:B------:R-:W-:Y:S01]  /*d3c0*/  FFMA.FTZ R5, R28, R23, -R5 ;  /* 0x000000171c057223 */ /* 0x000fe20000010805 */
[----:B------:R-:W-:Y:S01]  /*d3d0*/  SHF.L.U32 R3, R3, 0x10, RZ ;  /* 0x0000001003037819 */ /* 0x000fe200000006ff */
[----:B------:R-:W-:Y:S01]  /*d3e0*/  IMAD.U32 R23, R12, 0x10000, RZ ;  /* 0x000100000c177824 */ /* 0x000fe200078e00ff */
[----:B------:R-:W-:Y:S01]  /*d3f0*/  SHF.L.U32 R13, R13, 0x10, RZ ;  /* 0x000000100d0d7819 */ /* 0x000fe200000006ff */
[----:B------:R-:W-:Y:S01]  /*d400*/  FFMA.FTZ R20, R28, R20, R27 ;  /* 0x000000141c147223 */ /* 0x000fe2000001001b */
[----:B------:R-:W-:Y:S01]  /*d410*/  FMUL.FTZ R27, R30, R21 ;  /* 0x000000151e1b7220 */ /* 0x000fe20000410000 */
[----:B------:R-:W-:Y:S01]  /*d420*/  FMUL.FTZ R2, R22, R3 ;  /* 0x0000000316027220 */ /* 0x000fe20000410000 */
[----:B------:R-:W-:Y:S01]  /*d430*/  FMUL.FTZ R30, R30, R23 ;  /* 0x000000171e1e7220 */ /* 0x000fe20000410000 */
[----:B------:R-:W-:Y:S01]  /*d440*/  FMUL.FTZ R22, R22, R13 ;  /* 0x0000000d16167220 */ /* 0x000fe20000410000 */
[----:B------:R-:W-:Y:S01]  /*d450*/  FFMA.FTZ R19, R8, R26, -R19 ;  /* 0x0000001a08137223 */ /* 0x000fe20000010813 */
        /* <DEDUP_REMOVED lines=8> */
.L_x_2393:
[----:B------:R-:W-:Y:S05]  /*d4e0*/  BSYNC B0 ;  /* 0x0000000000007941 */ /* 0x000fea0003800000 */
.L_x_2392:
[----:B-----5:R3:W-:Y:S02]  /*d4f0*/  STS.128 [R211+0x1800], R20 ;  /* 0x00180014d3007388 */ /* 0x0207e40000000c00 */
.L_x_2391:
[----:B------:R-:W-:Y:S05]  /*d500*/  BSYNC B1 ;  /* 0x0000000000017941 */ /* 0x000fea0003800000 */
.L_x_2390:
        /* <DEDUP_REMOVED lines=19> */
[C---:B------:R-:W-:Y:S01]  /*d640*/  LOP3.LUT R18, R3.reuse, 0xffff0000, RZ, 0xc0, !PT ;  /* 0xffff000003127812 */ /* 0x040fe200078ec0ff */
[----:B------:R-:W-:Y:S01]  /*d650*/  IMAD.U32 R3, R3, 0x10000, RZ ;  /* 0x0001000003037824 */ /* 0x000fe200078e00ff */
[----:B--2---:R-:W-:Y:S01]  /*d660*/  LOP3.LUT R26, R12, 0xffff0000, RZ, 0xc0, !PT ;  /* 0xffff00000c1a7812 */ /* 0x004fe200078ec0ff */
[----:B------:R-:W-:Y:S01]  /*d670*/  FMUL.FTZ R19, R5, R20 ;  /* 0x0000001405137220 */ /* 0x000fe20000410000 */
[----:B------:R-:W-:Y:S01]  /*d680*/  LOP3.LUT R21, R13, 0xffff0000, RZ, 0xc0, !PT ;  /* 0xffff00000d157812 */ /* 0x000fe200078ec0ff */
[----:B------:R-:W-:Y:S01]  /*d690*/  FMUL.FTZ R22, R23, R18 ;  /* 0x0000001217167220 */ /* 0x000fe20000410000 */
[----:B------:R-:W-:Y:S01]  /*d6a0*/  SHF.L.U32 R2, R2, 0x10, RZ ;  /* 0x0000001002027819 */ /* 0x000fe200000006ff */
[-C--:B------:R-:W-:Y:S01]  /*d6b0*/  FMUL.FTZ R5, R5, R26.reuse ;  /* 0x0000001a05057220 */ /* 0x080fe20000410000 */
[----:B------:R-:W-:Y:S01]  /*d6c0*/  SHF.L.U32 R13, R13, 0x10, RZ ;  /* 0x000000100d0d7819 */ /* 0x000fe200000006ff */
[----:B------:R-:W-:Y:S01]  /*d6d0*/  FFMA.FTZ R19, R8, R26, -R19 ;  /* 0x0000001a08137223 */ /* 0x000fe20000010813 */
[----:B------:R-:W-:Y:S01]  /*d6e0*/  SHF.L.U32 R12, R12, 0x10, RZ ;  /* 0x000000100c0c7819 */ /* 0x000fe200000006ff */
[----:B------:R-:W-:Y:S01]  /*d6f0*/  FFMA.FTZ R8, R8, R20, R5 ;  /* 0x0000001408087223 */ /* 0x000fe20000010005 */
[-C--:B------:R-:W-:Y:S01]  /*d700*/  FMUL.FTZ R20, R23, R21.reuse ;  /* 0x0000001517147220 */ /* 0x080fe20000410000 */
[----:B------:R-:W-:Y:S01]  /*d710*/  FFMA.FTZ R22, R27, R21, -R22 ;  /* 0x000000151b167223 */ /* 0x000fe20000010816 */
[C---:B------:R-:W-:Y:S01]  /*d720*/  FMUL.FTZ R21, R30.reuse, R3 ;  /* 0x000000031e157220 */ /* 0x040fe20000410000 */
[C---:B------:R-:W-:Y:S01]  /*d730*/  FMUL.FTZ R5, R29.reuse, R2 ;  /* 0x000000021d057220 */ /* 0x040fe20000410000 */
[-C--:B------:R-:W-:Y:S01]  /*d740*/  FMUL.FTZ R30, R30, R13.reuse ;  /* 0x0000000d1e1e7220 */ /* 0x080fe20000410000 */
[----:B------:R-:W-:Y:S01]  /*d750*/  FMUL.FTZ R29, R29, R12 ;  /* 0x0000000c1d1d7220 */ /* 0x000fe20000410000 */
[----:B------:R-:W-:Y:S01]  /*d760*/  FFMA.FTZ R27, R27, R18, R20 ;  /* 0x000000121b1b7223 */ /* 0x000fe20000010014 */
        /* <DEDUP_REMOVED lines=8> */
[----:B------:R-:W-:Y:S02]  /*d7f0*/  MOV R21, R8 ;  /* 0x0000000800157202 */ /* 0x000fe40000000f00 */
.L_x_2397:
[----:B------:R-:W-:Y:S05]  /*d800*/  BSYNC B0 ;  /* 0x0000000000007941 */ /* 0x000fea0003800000 */
.L_x_2396:
[----:B-----5:R3:W-:Y:S02]  /*d810*/  STS.128 [R211+0x3800], R20 ;  /* 0x00380014d3007388 */ /* 0x0207e40000000c00 */
.L_x_2395:
[----:B------:R-:W-:Y:S05]  /*d820*/  BSYNC B1 ;  /* 0x0000000000017941 */ /* 0x000fea0003800000 */
.L_x_2394:
[----:B------:R-:W-:-:S13]  /*d830*/  ISETP.GE.AND P0, PT, R9, R11, PT ;  /* 0x0000000b0900720c */ /* 0x000fda0003f06270 */
[----:B------:R1:W-:Y:S01]  /*d840*/  @P0 STS.128 [R211+0x5800], RZ ;  /* 0x005800ffd3000388 */ /* 0x0003e20000000c00 */
[----:B------:R-:W-:Y:S05]  /*d850*/  @P0 BRA `(.L_x_2389) ;  /* 0x0000005000240947 */ /* 0x000fea0003800000 */
[----:B-1-3--:R-:W5:Y:S01]  /*d860*/  LD.E.128 R40, desc[UR6][R40.64+0x100] ;  /* 0x0001000628287980 */ /* 0x00af62000c101d00 */
[----:B------:R-:W-:Y:S01]  /*d870*/  ISETP.GE.AND P0, PT, R9, R7, PT ;  /* 0x000000070900720c */ /* 0x000fe20003f06270 */
[----:B------:R-:W-:-:S12]  /*d880*/  BSSY B0, `(.L_x_2398) ;  /* 0x0000028000007945 */ /* 0x000fd80003800000 */
[----:B------:R-:W-:Y:S05]  /*d890*/  @P0 BRA `(.L_x_2399) ;  /* 0x0000000000980947 */ /* 0x000fea0003800000 */
[----:B------:R-:W3:Y:S04]  /*d8a0*/  LD.E.64 R2, desc[UR6][R24.64+0x80] ;  /* 0x0000800618027980 */ /* 0x000ee8000c101b00 */
[----:B------:R-:W2:Y:S01]  /*d8b0*/  LD.E.64 R8, desc[UR6][R14.64+0x80] ;  /* 0x000080060e087980 */ /* 0x000ea2000c101b00 */
[----:B-----5:R-:W-:Y:S01]  /*d8c0*/  LOP3.LUT R5, R41, 0xffff0000, RZ, 0xc0, !PT ;  /* 0xffff000029057812 */ /* 0x020fe200078ec0ff */
[----:B------:R-:W-:Y:S01]  /*d8d0*/  IMAD.U32 R19, R42, 0x10000, RZ ;  /* 0x000100002a137824 */ /* 0x000fe200078e00ff */
[----:B------:R-:W-:Y:S02]  /*d8e0*/  LOP3.LUT R22, R43, 0xffff0000, RZ, 0xc0, !PT ;  /* 0xffff00002b167812 */ /* 0x000fe400078ec0ff */
[----:B------:R-:W-:Y:S02]  /*d8f0*/  SHF.L.U32 R7, R41, 0x10, RZ ;  /* 0x0000001029077819 */ /* 0x000fe400000006ff */
[----:B------:R-:W-:-:S02]  /*d900*/  SHF.L.U32 R26, R43, 0x10, RZ ;  /* 0x000000102b1a7819 */ /* 0x000fc400000006ff */
[C---:B------:R-:W-:Y:S02]  /*d910*/  SHF.L.U32 R10, R40.reuse, 0x10, RZ ;  /* 0x00000010280a7819 */ /* 0x040fe400000006ff */
[----:B------:R-:W-:Y:S02]  /*d920*/  LOP3.LUT R40, R40, 0xffff0000, RZ, 0xc0, !PT ;  /* 0xffff000028287812 */ /* 0x000fe400078ec0ff */
        /* <DEDUP_REMOVED lines=10> */
[-C--:B------:R-:W-:Y:S01]  /*d9d0*/  FFMA.FTZ R15, R26, R13.reuse, -R15 ;  /* 0x0000000d1a0f7223 */ /* 0x080fe2000001080f */
        /* <DEDUP_REMOVED lines=18> */
.L_x_2399:
[----:B------:R-:W-:Y:S05]  /*db00*/  BSYNC B0 ;  /* 0x0000000000007941 */ /* 0x000fea0003800000 */
.L_x_2398:
[----:B-----5:R1:W-:Y:S01]  /*db10*/  STS.128 [R211+0x5800], R40 ;  /* 0x00580028d3007388 */ /* 0x0203e20000000c00 */
[----:B------:R-:W-:Y:S05]  /*db20*/  BRA `(.L_x_2389) ;  /* 0x0000004c00707947 */ /* 0x000fea0003800000 */
.L_x_2352:
        /* <DEDUP_REMOVED lines=17> */
[----:B------:R-:W-:Y:S02]  /*dc40*/  LEA.HI.X.SX32 R5, R5, R3, 0x1, P0 ;  /* 0x0000000305057211 */ /* 0x000fe400000f0eff */
[C---:B------:R-:W-:Y:S01]  /*dc50*/  LEA R24, P0, R25.reuse, R36, 0x1 ;  /* 0x0000002419187211 */ /* 0x040fe200078008ff */
[----:B------:R-:W3:Y:S03]  /*dc60*/  LD.E.128 R20, desc[UR6][R20.64] ;  /* 0x0000000614147980 */ /* 0x000ee6000c101d00 */
        /* <DEDUP_REMOVED lines=8> */
[----:B------:R-:W2:Y:S01]  /*dcf0*/  LD.E.128 R28, desc[UR6][R28.64] ;  /* 0x000000061c1c7980 */ /* 0x000ea2000c101d00 */
        /* <DEDUP_REMOVED lines=15> */
[----:B----4-:R-:W-:Y:S01]  /*ddf0*/  IMAD.U32 R53, R26, 0x10000, RZ ;  /* 0x000100001a357824 */ /* 0x010fe200078e00ff */
[C---:B------:R-:W-:Y:S01]  /*de00*/  SHF.L.U32 R23, R25.reuse, 0x10, RZ ;  /* 0x0000001019177819 */ /* 0x040fe200000006ff */
[----:B------:R-:W-:Y:S01]  /*de10*/  IMAD.U32 R51, R24, 0x10000, RZ ;  /* 0x0001000018337824 */ /* 0x000fe200078e00ff */
        /* <DEDUP_REMOVED lines=11> */
[----:B------:R-:W-:Y:S01]  /*ded0*/  @!P1 FADD.FTZ R24, -R24, -RZ ;  /* 0x800000ff18189221 */ /* 0x000fe20000010100 */
[----:B------:R-:W-:Y:S01]  /*dee0*/  @!P1 FADD.FTZ R52, -R52, -RZ ;  /* 0x800000ff34349221 */ /* 0x000fe20000010100 */
[----:B------:R-:W-:Y:S01]  /*def0*/  FMUL.FTZ R23, R20, R23 ;  /* 0x0000001714177220 */ /* 0x000fe20000410000 */
[----:B------:R-:W-:Y:S01]  /*df00*/  FMUL.FTZ R53, R48, R53 ;  /* 0x0000003530357220 */ /* 0x000fe20000410000 */
[----:B------:R-:W-:Y:S01]  /*df10*/  @!P1 FADD.FTZ R27, -R27, -RZ ;  /* 0x800000ff1b1b9221 */ /* 0x000fe20000010100 */
[----:B------:R-:W-:Y:S01]  /*df20*/  FMUL.FTZ R25, R22, R25 ;  /* 0x0000001916197220 */ /* 0x000fe20000410000 */
[----:B------:R-:W-:Y:S01]  /*df30*/  FMUL.FTZ R26, R21, R26 ;  /* 0x0000001a151a7220 */ /* 0x000fe20000410000 */
[C---:B--2---:R-:W-:Y:S01]  /*df40*/  IMAD.U32 R22, R28.reuse, 0x10000, RZ ;  /* 0x000100001c167824 */ /* 0x044fe200078e00ff */
[----:B------:R-:W-:Y:S01]  /*df50*/  LOP3.LUT R21, R28, 0xffff0000, RZ, 0xc0, !PT ;  /* 0xffff00001c157812 */ /* 0x000fe200078ec0ff */
[----:B------:R-:W-:Y:S01]  /*df60*/  FMUL.FTZ R33, R33, R24 ;  /* 0x0000001821217220 */ /* 0x000fe20000410000 */
[C---:B------:R-:W-:Y:S01]  /*df70*/  SHF.L.U32 R20, R29.reuse, 0x10, RZ ;  /* 0x000000101d147819 */ /* 0x040fe200000006ff */
        /* <DEDUP_REMOVED lines=20> */
.L_x_2405:
[----:B------:R-:W-:Y:S05]  /*e0c0*/  BSYNC B0 ;  /* 0x0000000000007941 */ /* 0x000fea0003800000 */
.L_x_2404:
[----:B-----5:R3:W-:Y:S02]  /*e0d0*/  STS.128 [R211], R32 ;  /* 0x00000020d3007388 */ /* 0x0207e40000000c00 */
.L_x_2403:
[----:B------:R-:W-:Y:S05]  /*e0e0*/  BSYNC B1 ;  /* 0x0000000000017941 */ /* 0x000fea0003800000 */
.L_x_2402:
        /* <DEDUP_REMOVED lines=26> */
[----:B------:R-:W3:Y:S01]  /*e290*/  LD.E.128 R28, desc[UR6][R28.64+0x80] ;  /* 0x000080061c1c7980 */ /* 0x000ee2000c101d00 */
        /* <DEDUP_REMOVED lines=36> */
[C---:B---3--:R-:W-:Y:S01]  /*e4e0*/  IMAD.U32 R22, R28.reuse, 0x10000, RZ ;  /* 0x000100001c167824 */ /* 0x048fe200078e00ff */
        /* <DEDUP_REMOVED lines=23> */
.L_x_2409:
[----:B------:R-:W-:Y:S05]  /*e660*/  BSYNC B0 ;  /* 0x0000000000007941 */ /* 0x000fea0003800000 */
.L_x_2408:
[----:B-----5:R1:W-:Y:S02]  /*e670*/  STS.128 [R211+0x2000], R32 ;  /* 0x00200020d3007388 */ /* 0x0203e40000000c00 */
.L_x_2407:
[----:B------:R-:W-:Y:S05]  /*e680*/  BSYNC B1 ;  /* 0x0000000000017941 */ /* 0x000fea0003800000 */
.L_x_2406:
        /* <DEDUP_REMOVED lines=36> */
[----:B-12---:R-:W-:Y:S01]  /*e8d0*/  IMAD.U32 R46, R22, 0x10000, RZ ;  /* 0x00010000162e7824 */ /* 0x006fe200078e00ff */
        /* <DEDUP_REMOVED lines=25> */
[C---:B------:R-:W-:Y:S01]  /*ea70*/  IMAD.U32 R22, R28.reuse, 0x10000, RZ ;  /* 0x000100001c167824 */ /* 0x040fe200078e00ff */
        /* <DEDUP_REMOVED lines=23> */
.L_x_2411:
[----:B------:R-:W-:Y:S05]  /*ebf0*/  BSYNC B0 ;  /* 0x0000000000007941 */ /* 0x000fea0003800000 */
.L_x_2410:
[----:B-----5:R3:W-:Y:S02]  /*ec00*/  STS.128 [R211+0x4000], R32 ;  /* 0x00400020d3007388 */ /* 0x0207e40000000c00 */
.L_x_2401:
[----:B------:R-:W-:Y:S05]  /*ec10*/  BSYNC B2 ;  /* 0x0000000000027941 */ /* 0x000fea0003800000 */
.L_x_2400:
        /* <DEDUP_REMOVED lines=13> */
[-C--:B------:R-:W-:Y:S01]  /*ecf0*/  ISETP.GE.AND P0, PT, R12, R15.reuse, PT ;  /* 0x0000000f0c00720c */ /* 0x080fe20003f06270 */
[----:B------:R-:W-:Y:S01]  /*ed00*/  IMAD.MOV.U32 R23, RZ, RZ, RZ ;  /* 0x000000ffff177224 */ /* 0x000fe200078e00ff */
[C---:B------:R-:W-:Y:S02]  /*ed10*/  IADD3 R5, P1, R6.reuse, R2, RZ ;  /* 0x0000000206057210 */ /* 0x040fe40007f3e0ff */
[----:B------:R-:W-:Y:S02]  /*ed20*/  MOV R21, R15 ;  /* 0x0000000f00157202 */ /* 0x000fe40000000f00 */
[----:B------:R-:W-:-:S07]  /*ed30*/  LEA.HI.X.SX32 R4, R6, R3, 0x1, P1 ;  /* 0x0000000306047211 */ /* 0x000fce00008f0eff */
[--C-:B------:R-:W-:Y:S02]  /*ed40*/  @P0 IMAD.MOV R23, RZ, RZ, -R15.reuse ;  /* 0x000000ffff170224 */ /* 0x100fe400078e0a0f */
[----:B------:R-:W-:Y:S02]  /*ed50*/  IMAD.MOV.U32 R8, RZ, RZ, RZ ;  /* 0x000000ffff087224 */ /* 0x000fe400078e00ff */
[----:B------:R-:W-:Y:S01]  /*ed60*/  @P0 IMAD.MOV R21, RZ, RZ, -R15 ;  /* 0x000000ffff150224 */ /* 0x000fe200078e0a0f */
[----:B------:R-:W-:-:S04]  /*ed70*/  IADD3 R25, P1, R23, R5, RZ ;  /* 0x0000000517197210 */ /* 0x000fc80007f3e0ff */
[----:B------:R-:W-:Y:S02]  /*ed80*/  LEA.HI.X.SX32 R23, R23, R4, 0x1, P1 ;  /* 0x0000000417177211 */ /* 0x000fe400008f0eff */
[----:B------:R-:W-:Y:S02]  /*ed90*/  LEA R24, P1, R25, R36, 0x1 ;  /* 0x0000002419187211 */ /* 0x000fe400078208ff */
[----:B------:R-:W-:Y:S02]  /*eda0*/  @P0 IADD3 R8, -R15, RZ, RZ ;  /* 0x000000ff0f080210 */ /* 0x000fe40007ffe1ff */
[----:B------:R-:W-:Y:S01]  /*edb0*/  LEA.HI.X R25, R25, R37, R23, 0x1, P1 ;  /* 0x0000002519197211 */ /* 0x000fe200008f0c17 */
[----:B------:R-:W-:Y:S01]  /*edc0*/  IMAD.WIDE R20, R21, 0x2, R44 ;  /* 0x0000000215147825 */ /* 0x000fe200078e022c */
[----:B------:R-:W-:-:S04]  /*edd0*/  IADD3 R5, P1, R8, R5, RZ ;  /* 0x0000000508057210 */ /* 0x000fc80007f3e0ff */
[----:B------:R-:W3:Y:S01]  /*ede0*/  LD.E.128 R24, desc[UR6][R24.64] ;  /* 0x0000000618187980 */ /* 0x000ee2000c101d00 */
[----:B------:R-:W-:Y:S02]  /*edf0*/  LEA.HI.X.SX32 R4, R8, R4, 0x1, P1 ;  /* 0x0000000408047211 */ /* 0x000fe400008f0eff */
[C---:B------:R-:W-:Y:S01]  /*ee00*/  LEA R28, P1, R5.reuse, R38, 0x1 ;  /* 0x00000026051c7211 */ /* 0x040fe200078208ff */
[----:B------:R-:W4:Y:S03]  /*ee10*/  LD.E.128 R20, desc[UR6][R20.64] ;  /* 0x0000000614147980 */ /* 0x000f26000c101d00 */
[----:B------:R-:W-:-:S06]  /*ee20*/  LEA.HI.X R29, R5, R39, R4, 0x1, P1 ;  /* 0x00000027051d7211 */ /* 0x000fcc00008f0c04 */
[----:B------:R-:W4:Y:S01]  /*ee30*/  LD.E.128 R28, desc[UR6][R28.64] ;  /* 0x000000061c1c7980 */ /* 0x000f22000c101d00 */
[C---:B-----5:R-:W-:Y:S01]  /*ee40*/  IMAD.U32 R8, R32.reuse, 0x10000, RZ ;  /* 0x0001000020087824 */ /* 0x060fe200078e00ff */
[----:B------:R-:W-:Y:S01]  /*ee50*/  LOP3.LUT R5, R32, 0xffff0000, RZ, 0xc0, !PT ;  /* 0xffff000020057812 */ /* 0x000fe200078ec0ff */
[C---:B--2---:R-:W-:Y:S01]  /*ee60*/  IMAD.U32 R46, R35.reuse, 0x10000, RZ ;  /* 0x00010000232e7824 */ /* 0x044fe200078e00ff */
[C---:B------:R-:W-:Y:S02]  /*ee70*/  SHF.L.U32 R32, R34.reuse, 0x10, RZ ;  /* 0x0000001022207819 */ /* 0x040fe400000006ff */
[----:B------:R-:W-:Y:S02]  /*ee80*/  LOP3.LUT R18, R34, 0xffff0000, RZ, 0xc0, !PT ;  /* 0xffff000022127812 */ /* 0x000fe400078ec0ff */
[----:B------:R-:W-:Y:S02]  /*ee90*/  LOP3.LUT R14, R35, 0xffff0000, RZ, 0xc0, !PT ;  /* 0xffff0000230e7812 */ /* 0x000fe400078ec0ff */
[C---:B------:R-:W-:Y:S01]  /*eea0*/  LOP3.LUT R4, R33.reuse, 0xffff0000, RZ, 0xc0, !PT ;  /* 0xffff000021047812 */ /* 0x040fe200078ec0ff */
[----:B------:R-:W-:-:S02]  /*eeb0*/  IMAD.U32 R33, R33, 0x10000, RZ ;  /* 0x0001000021217824 */ /* 0x000fc400078e00ff */
[C---:B---3--:R-:W-:Y:S01]  /*eec0*/  IMAD.U32 R35, R24.reuse, 0x10000, RZ ;  /* 0x0001000018237824 */ /* 0x048fe200078e00ff */
[----:B------:R-:W-:Y:S01]  /*eed0*/  LOP3.LUT R34, R24, 0xffff0000, RZ, 0xc0, !PT ;  /* 0xffff000018227812 */ /* 0x000fe200078ec0ff */
[----:B------:R-:W-:Y:S01]  /*eee0*/  IMAD.U32 R47, R26, 0x10000, RZ ;  /* 0x000100001a2f7824 */ /* 0x000fe200078e00ff */
[C---:B------:R-:W-:Y:S01]  /*eef0*/  SHF.L.U32 R24, R25.reuse, 0x10, RZ ;  /* 0x0000001019187819 */ /* 0x040fe200000006ff */
[----:B----4-:R-:W-:Y:S01]  /*ef00*/  IMAD.U32 R50, R20, 0x10000, RZ ;  /* 0x0001000014327824 */ /* 0x010fe200078e00ff */
[----:B------:R-:W-:Y:S01]  /*ef10*/  LOP3.LUT R48, R25, 0xffff0000, RZ, 0xc0, !PT ;  /* 0xffff000019307812 */ /* 0x000fe200078ec0ff */
[----:B------:R-:W-:Y:S01]  /*ef20*/  IMAD.U32 R52, R22, 0x10000, RZ ;  /* 0x0001000016347824 */ /* 0x000fe200078e00ff */
[----:B------:R-:W-:Y:S01]  /*ef30*/  SHF.L.U32 R25, R27, 0x10, RZ ;  /* 0x000000101b197819 */ /* 0x000fe200000006ff */
        /* <DEDUP_REMOVED lines=13> */
[----:B------:R-:W-:Y:S01]  /*f010*/  SHF.L.U32 R20, R23, 0x10, RZ ;  /* 0x0000001017147819 */ /* 0x000fe200000006ff */
[----:B------:R-:W-:Y:S01]  /*f020*/  FMUL.FTZ R53, R53, R48 ;  /* 0x0000003035357220 */ /* 0x000fe20000410000 */
[----:B------:R-:W-:Y:S01]  /*f030*/  LOP3.LUT R22, R23, 0xffff0000, RZ, 0xc0, !PT ;  /* 0xffff000017167812 */ /* 0x000fe200078ec0ff */
[----:B------:R-:W-:Y:S01]  /*f040*/  @!P0 FADD.FTZ R47, -R47, -RZ ;  /* 0x800000ff2f2f8221 */ /* 0x000fe20000010100 */
[----:B------:R-:W-:-:S02]  /*f050*/  IMAD.U32 R23, R28, 0x10000, RZ ;  /* 0x000100001c177824 */ /* 0x000fc400078e00ff */
[----:B------:R-:W-:Y:S01]  /*f060*/  FMUL.FTZ R25, R20, R25 ;  /* 0x0000001914197220 */ /* 0x000fe20000410000 */
[----:B------:R-:W-:Y:S01]  /*f070*/  SHF.L.U32 R20, R29, 0x10, RZ ;  /* 0x000000101d147819 */ /* 0x000fe200000006ff */
[----:B------:R-:W-:Y:S01]  /*f080*/  FMUL.FTZ R27, R22, R27 ;  /* 0x0000001b161b7220 */ /* 0x000fe20000410000 */
[----:B------:R-:W-:Y:S01]  /*f090*/  LOP3.LUT R22, R28, 0xffff0000, RZ, 0xc0, !PT ;  /* 0xffff00001c167812 */ /* 0x000fe200078ec0ff */
[----:B------:R-:W-:Y:S01]  /*f0a0*/  FMUL.FTZ R21, R21, R26 ;  /* 0x0000001a15157220 */ /* 0x000fe20000410000 */
[----:B------:R-:W-:Y:S01]  /*f0b0*/  LOP3.LUT R48, R29, 0xffff0000, RZ, 0xc0, !PT ;  /* 0xffff00001d307812 */ /* 0x000fe200078ec0ff */
[C---:B------:R-:W-:Y:S01]  /*f0c0*/  IMAD.U32 R29, R30.reuse, 0x10000, RZ ;  /* 0x000100001e1d7824 */ /* 0x040fe200078e00ff */
[----:B------:R-:W-:Y:S01]  /*f0d0*/  LOP3.LUT R28, R30, 0xffff0000, RZ, 0xc0, !PT ;  /* 0xffff00001e1c7812 */ /* 0x000fe200078ec0ff */
[----:B------:R-:W-:Y:S01]  /*f0e0*/  FMUL.FTZ R35, R50, R35 ;  /* 0x0000002332237220 */ /* 0x000fe20000410000 */
[----:B------:R-:W-:Y:S01]  /*f0f0*/  SHF.L.U32 R26, R31, 0x10, RZ ;  /* 0x000000101f1a7819 */ /* 0x000fe200000006ff */
[----:B------:R-:W-:Y:S01]  /*f100*/  FMUL.FTZ R34, R51, R34 ;  /* 0x0000002233227220 */ /* 0x000fe20000410000 */
[----:B------:R-:W-:Y:S01]  /*f110*/  LOP3.LUT R30, R31, 0xffff0000, RZ, 0xc0, !PT ;  /* 0xffff00001f1e7812 */ /* 0x000fe200078ec0ff */
[----:B------:R-:W-:Y:S01]  /*f120*/  FMUL.FTZ R24, R49, R24 ;  /* 0x0000001831187220 */ /* 0x000fe20000410000 */
        /* <DEDUP_REMOVED lines=13> */
.L_x_2417:
[----:B------:R-:W-:Y:S05]  /*f200*/  BSYNC B0 ;  /* 0x0000000000007941 */ /* 0x000fea0003800000 */
.L_x_2416:
[----:B-----5:R3:W-:Y:S02]  /*f210*/  STS.128 [R211+0x800], R32 ;  /* 0x00080020d3007388 */ /* 0x0207e40000000c00 */
.L_x_2415:
[----:B------:R-:W-:Y:S05]  /*f220*/  BSYNC B1 ;  /* 0x0000000000017941 */ /* 0x000fea0003800000 */
.L_x_2414:
        /* <DEDUP_REMOVED lines=9> */
[----:B------:R-:W-:Y:S02]  /*f2c0*/  VIADD R4, R6, 0x40 ;  /* 0x0000004006047836 */ /* 0x000fe40000000000 */
[----:B------:R-:W-:Y:S02]  /*f2d0*/  IMAD.MOV.U32 R23, RZ, RZ, RZ ;  /* 0x000000ffff177224 */ /* 0x000fe400078e00ff */
[----:B------:R-:W-:Y:S01]  /*f2e0*/  IMAD.MOV.U32 R21, RZ, RZ, R15 ;  /* 0x000000ffff157224 */ /* 0x000fe200078e000f */
[----:B------:R-:W-:-:S04]  /*f2f0*/  IADD3 R5, P1, R4, R2, RZ ;  /* 0x0000000204057210 */ /* 0x000fc80007f3e0ff */
[----:B------:R-:W-:-:S03]  /*f300*/  LEA.HI.X.SX32 R4, R4, R3, 0x1, P1 ;  /* 0x0000000304047211 */ /* 0x000fc600008f0eff */
[----:B------:R-:W-:Y:S01]  /*f310*/  @P0 IADD3 R23, -R15, RZ, RZ ;  /* 0x000000ff0f170210 */ /* 0x000fe20007ffe1ff */
[----:B------:R-:W-:-:S03]  /*f320*/  @P0 IMAD.MOV R21, RZ, RZ, -R15 ;  /* 0x000000ffff150224 */ /* 0x000fc600078e0a0f */
[----:B------:R-:W-:-:S04]  /*f330*/  IADD3 R25, P1, R23, R5, RZ ;  /* 0x0000000517197210 */ /* 0x000fc80007f3e0ff */
[----:B------:R-:W-:Y:S02]  /*f340*/  LEA.HI.X.SX32 R23, R23, R4, 0x1, P1 ;  /* 0x0000000417177211 */ /* 0x000fe400008f0eff */
[C---:B------:R-:W-:Y:S02]  /*f350*/  LEA R24, P1, R25.reuse, R36, 0x1 ;  /* 0x0000002419187211 */ /* 0x040fe400078208ff */
[----:B------:R-:W-:Y:S01]  /*f360*/  MOV R8, RZ ;  /* 0x000000ff00087202 */ /* 0x000fe20000000f00 */
[----:B------:R-:W-:Y:S01]  /*f370*/  @P0 IMAD.MOV R8, RZ, RZ, -R15 ;  /* 0x000000ffff080224 */ /* 0x000fe200078e0a0f */
[----:B------:R-:W-:Y:S01]  /*f380*/  LEA.HI.X R25, R25, R37, R23, 0x1, P1 ;  /* 0x0000002519197211 */ /* 0x000fe200008f0c17 */
[----:B------:R-:W-:-:S03]  /*f390*/  IMAD.WIDE R20, R21, 0x2, R44 ;  /* 0x0000000215147825 */ /* 0x000fc600078e022c */
[C---:B------:R-:W-:Y:S02]  /*f3a0*/  IADD3 R5, P1, R8.reuse, R5, RZ ;  /* 0x0000000508057210 */ /* 0x040fe40007f3e0ff */
[----:B------:R-:W3:Y:S02]  /*f3b0*/  LD.E.128 R24, desc[UR6][R24.64] ;  /* 0x0000000618187980 */ /* 0x000ee4000c101d00 */
[----:B------:R-:W-:Y:S02]  /*f3c0*/  LEA.HI.X.SX32 R4, R8, R4, 0x1, P1 ;  /* 0x0000000408047211 */ /* 0x000fe400008f0eff */
[C---:B------:R-:W-:Y:S01]  /*f3d0*/  LEA R28, P1, R5.reuse, R38, 0x1 ;  /* 0x00000026051c7211 */ /* 0x040fe200078208ff */
[----:B------:R-:W4:Y:S03]  /*f3e0*/  LD.E.128 R20, desc[UR6][R20.64+0x80] ;  /* 0x0000800614147980 */ /* 0x000f26000c101d00 */
[----:B------:R-:W-:-:S06]  /*f3f0*/  LEA.HI.X R29, R5, R39, R4, 0x1, P1 ;  /* 0x00000027051d7211 */ /* 0x000fcc00008f0c04 */
[----:B------:R-:W4:Y:S01]  /*f400*/  LD.E.128 R28, desc[UR6][R28.64] ;  /* 0x000000061c1c7980 */ /* 0x000f22000c101d00 */
[C---:B-----5:R-:W-:Y:S01]  /*f410*/  IMAD.U32 R8, R32.reuse, 0x10000, RZ ;  /* 0x0001000020087824 */ /* 0x060fe200078e00ff */
[----:B------:R-:W-:Y:S01]  /*f420*/  LOP3.LUT R5, R32, 0xffff0000, RZ, 0xc0, !PT ;  /* 0xffff000020057812 */ /* 0x000fe200078ec0ff */
[C---:B------:R-:W-:Y:S01]  /*f430*/  IMAD.U32 R32, R34.reuse, 0x10000, RZ ;  /* 0x0001000022207824 */ /* 0x040fe200078e00ff */
[----:B------:R-:W-:Y:S02]  /*f440*/  LOP3.LUT R18, R34, 0xffff0000, RZ, 0xc0, !PT ;  /* 0xffff000022127812 */ /* 0x000fe400078ec0ff */
[C---:B------:R-:W-:Y:S02]  /*f450*/  LOP3.LUT R14, R35.reuse, 0xffff0000, RZ, 0xc0, !PT ;  /* 0xffff0000230e7812 */ /* 0x040fe400078ec0ff */
[----:B--2---:R-:W-:Y:S02]  /*f460*/  SHF.L.U32 R46, R35, 0x10, RZ ;  /* 0x00000010232e7819 */ /* 0x004fe400000006ff */
[----:B------:R-:W-:-:S02]  /*f470*/  LOP3.LUT R4, R33, 0xffff0000, RZ, 0xc0, !PT ;  /* 0xffff000021047812 */ /* 0x000fc400078ec0ff */
[----:B------:R-:W-:Y:S01]  /*f480*/  SHF.L.U32 R33, R33, 0x10, RZ ;  /* 0x0000001021217819 */ /* 0x000fe200000006ff */
[C---:B---3--:R-:W-:Y:S01]  /*f490*/  IMAD.U32 R35, R24.reuse, 0x10000, RZ ;  /* 0x0001000018237824 */ /* 0x048fe200078e00ff */
[----:B------:R-:W-:Y:S01]  /*f4a0*/  LOP3.LUT R34, R24, 0xffff0000, RZ, 0xc0, !PT ;  /* 0xffff000018227812 */ /* 0x000fe200078ec0ff */
[----:B------:R-:W-:Y:S01]  /*f4b0*/  IMAD.U32 R47, R26, 0x10000, RZ ;  /* 0x000100001a2f7824 */ /* 0x000fe200078e00ff */
[----:B------:R-:W-:Y:S01]  /*f4c0*/  SHF.L.U32 R24, R25, 0x10, RZ ;  /* 0x0000001019187819 */ /* 0x000fe200000006ff */
[----:B------:R-:W-:Y:S01]  /*f4d0*/  @!P0 FADD.FTZ R35, -R35, -RZ ;  /* 0x800000ff23238221 */ /* 0x000fe20000010100 */
        /* <DEDUP_REMOVED lines=47> */
.L_x_2421:
[----:B------:R-:W-:Y:S05]  /*f7d0*/  BSYNC B0 ;  /* 0x0000000000007941 */ /* 0x000fea0003800000 */
.L_x_2420:
[----:B-----5:R3:W-:Y:S02]  /*f7e0*/  STS.128 [R211+0x2800], R32 ;  /* 0x00280020d3007388 */ /* 0x0207e40000000c00 */
.L_x_2419:
[----:B------:R-:W-:Y:S05]  /*f7f0*/  BSYNC B1 ;  /* 0x0000000000017941 */ /* 0x000fea0003800000 */
.L_x_2418:
[----:B------:R-:W-:-:S13]  /*f800*/  ISETP.GE.AND P0, PT, R9, R11, PT ;  /* 0x0000000b0900720c */ /* 0x000fda0003f06270 */
[----:B------:R1:W-:Y:S01]  /*f810*/  @P0 STS.128 [R211+0x4800], RZ ;  /* 0x004800ffd3000388 */ /* 0x0003e20000000c00 */
[----:B------:R-:W-:Y:S05]  /*f820*/  @P0 BRA `(.L_x_2413) ;  /* 0x0000000400640947 */ /* 0x000fea0003800000 */
[----:B------:R1:W5:Y:S01]  /*f830*/  LD.E.128 R20, desc[UR6][R44.64+0x100] ;  /* 0x000100062c147980 */ /* 0x000362000c101d00 */
        /* <DEDUP_REMOVED lines=11> */
[C---:B------:R-:W-:Y:S02]  /*f8f0*/  IADD3 R27, P1, R25.reuse, R5, RZ ;  /* 0x00000005191b7210 */ /* 0x040fe40007f3e0ff */
[----:B------:R-:W-:Y:S02]  /*f900*/  MOV R6, RZ ;  /* 0x000000ff00067202 */ /* 0x000fe40000000f00 */
[----:B------:R-:W-:Y:S02]  /*f910*/  LEA.HI.X.SX32 R25, R25, R4, 0x1, P1 ;  /* 0x0000000419197211 */ /* 0x000fe400008f0eff */
[----:B------:R-:W-:Y:S01]  /*f920*/  LEA R24, P1, R27, R36, 0x1 ;  /* 0x000000241b187211 */ /* 0x000fe200078208ff */
[----:B------:R-:W-:-:S03]  /*f930*/  @P0 IMAD.MOV R6, RZ, RZ, -R15 ;  /* 0x000000ffff060224 */ /* 0x000fc600078e0a0f */
[----:B------:R-:W-:Y:S01]  /*f940*/  LEA.HI.X R25, R27, R37, R25, 0x1, P1 ;  /* 0x000000251b197211 */ /* 0x000fe200008f0c19 */
[----:B------:R-:W-:Y:S01]  /*f950*/  IMAD.WIDE R28, R29, 0x2, R44 ;  /* 0x000000021d1c7825 */ /* 0x000fe200078e022c */
[----:B------:R-:W-:-:S04]  /*f960*/  IADD3 R5, P1, R6, R5, RZ ;  /* 0x0000000506057210 */ /* 0x000fc80007f3e0ff */
[----:B------:R-:W2:Y:S01]  /*f970*/  LD.E.128 R24, desc[UR6][R24.64] ;  /* 0x0000000618187980 */ /* 0x000ea2000c101d00 */
[----:B------:R-:W-:Y:S02]  /*f980*/  LEA.HI.X.SX32 R4, R6, R4, 0x1, P1 ;  /* 0x0000000406047211 */ /* 0x000fe400008f0eff */
[C---:B-1-3--:R-:W-:Y:S01]  /*f990*/  LEA R32, P1, R5.reuse, R38, 0x1 ;  /* 0x0000002605207211 */ /* 0x04afe200078208ff */
[----:B------:R-:W3:Y:S03]  /*f9a0*/  LD.E.128 R28, desc[UR6][R28.64+0x100] ;  /* 0x000100061c1c7980 */ /* 0x000ee6000c101d00 */
[----:B------:R-:W-:-:S06]  /*f9b0*/  LEA.HI.X R33, R5, R39, R4, 0x1, P1 ;  /* 0x0000002705217211 */ /* 0x000fcc00008f0c04 */
[----:B------:R-:W4:Y:S01]  /*f9c0*/  LD.E.128 R32, desc[UR6][R32.64] ;  /* 0x0000000620207980 */ /* 0x000f22000c101d00 */
[C---:B-----5:R-:W-:Y:S01]  /*f9d0*/  IMAD.U32 R6, R20.reuse, 0x10000, RZ ;  /* 0x0001000014067824 */ /* 0x060fe200078e00ff */
[----:B------:R-:W-:Y:S01]  /*f9e0*/  LOP3.LUT R5, R20, 0xffff0000, RZ, 0xc0, !PT ;  /* 0xffff000014057812 */ /* 0x000fe200078ec0ff */
[C---:B------:R-:W-:Y:S01]  /*f9f0*/  IMAD.U32 R18, R22.reuse, 0x10000, RZ ;  /* 0x0001000016127824 */ /* 0x040fe200078e00ff */
[----:B------:R-:W-:Y:S01]  /*fa00*/  LOP3.LUT R4, R21, 0xffff0000, RZ, 0xc0, !PT ;  /* 0xffff000015047812 */ /* 0x000fe200078ec0ff */
[----:B------:R-:W-:Y:S01]  /*fa10*/  IMAD.U32 R44, R23, 0x10000, RZ ;  /* 0x00010000172c7824 */ /* 0x000fe200078e00ff */
[----:B------:R-:W-:Y:S02]  /*fa20*/  SHF.L.U32 R20, R21, 0x10, RZ ;  /* 0x0000001015147819 */ /* 0x000fe400000006ff */
[----:B------:R-:W-:Y:S02]  /*fa30*/  LOP3.LUT R14, R22, 0xffff0000, RZ, 0xc0, !PT ;  /* 0xffff0000160e7812 */ /* 0x000fe400078ec0ff */
[----:B------:R-:W-:Y:S01]  /*fa40*/  LOP3.LUT R8, R23, 0xffff0000, RZ, 0xc0, !PT ;  /* 0xffff000017087812 */ /* 0x000fe200078ec0ff */
[C---:B--2---:R-:W-:Y:S01]  /*fa50*/  IMAD.U32 R21, R25.reuse, 0x10000, RZ ;  /* 0x0001000019157824 */ /* 0x044fe200078e00ff */
[----:B------:R-:W-:-:S02]  /*fa60*/  LOP3.LUT R46, R25, 0xffff0000, RZ, 0xc0, !PT ;  /* 0xffff0000192e7812 */ /* 0x000fc400078ec0ff */
[C---:B------:R-:W-:Y:S01]  /*fa70*/  SHF.L.U32 R23, R24.reuse, 0x10, RZ ;  /* 0x0000001018177819 */ /* 0x040fe200000006ff */
[----:B------:R-:W-:Y:S01]  /*fa80*/  @!P0 FADD.FTZ R21, -R21, -RZ ;  /* 0x800000ff15158221 */ /* 0x000fe20000010100 */
        /* <DEDUP_REMOVED lines=8> */
[C---:B---3--:R-:W-:Y:S01]  /*fb10*/  SHF.L.U32 R48, R28.reuse, 0x10, RZ ;  /* 0x000000101c307819 */ /* 0x048fe200000006ff */
[----:B------:R-:W-:Y:S01]  /*fb20*/  @!P0 FADD.FTZ R25, -R25, -RZ ;  /* 0x800000ff19198221 */ /* 0x000fe20000010100 */
[----:B------:R-:W-:Y:S01]  /*fb30*/  LOP3.LUT R27, R28, 0xffff0000, RZ, 0xc0, !PT ;  /* 0xffff00001c1b7812 */ /* 0x000fe200078ec0ff */
[C---:B------:R-:W-:Y:S01]  /*fb40*/  IMAD.U32 R28, R29.reuse, 0x10000, RZ ;  /* 0x000100001d1c7824 */ /* 0x040fe200078e00ff */
[----:B------:R-:W-:Y:S01]  /*fb50*/  LOP3.LUT R47, R29, 0xffff0000, RZ, 0xc0, !PT ;  /* 0xffff00001d2f7812 */ /* 0x000fe200078ec0ff */
[C---:B------:R-:W-:Y:S01]  /*fb60*/  IMAD.U32 R29, R31.reuse, 0x10000, RZ ;  /* 0x000100001f1d7824 */ /* 0x040fe200078e00ff */
[----:B------:R-:W-:Y:S01]  /*fb70*/  LOP3.LUT R31, R31, 0xffff0000, RZ, 0xc0, !PT ;  /* 0xffff00001f1f7812 */ /* 0x000fe200078ec0ff */
[----:B------:R-:W-:Y:S01]  /*fb80*/  @!P0 FADD.FTZ R26, -R26, -RZ ;  /* 0x800000ff1a1a8221 */ /* 0x000fe20000010100 */
[C---:B------:R-:W-:Y:S01]  /*fb90*/  SHF.L.U32 R50, R30.reuse, 0x10, RZ ;  /* 0x000000101e327819 */ /* 0x040fe200000006ff */
[----:B------:R-:W-:Y:S01]  /*fba0*/  FMUL.FTZ R22, R27, R22 ;  /* 0x000000161b167220 */ /* 0x000fe20000410000 */
[----:B------:R-:W-:Y:S01]  /*fbb0*/  LOP3.LUT R30, R30, 0xffff0000, RZ, 0xc0, !PT ;  /* 0xffff00001e1e7812 */ /* 0x000fe200078ec0ff */
[----:B------:R-:W-:Y:S01]  /*fbc0*/  FMUL.FTZ R31, R31, R26 ;  /* 0x0000001a1f1f7220 */ /* 0x000fe20000410000 */
[----:B------:R-:W-:Y:S01]  /*fbd0*/  @!P0 FADD.FTZ R46, -R46, -RZ ;  /* 0x800000ff2e2e8221 */ /* 0x000fe20000010100 */
[----:B----4-:R-:W-:Y:S01]  /*fbe0*/  SHF.L.U32 R27, R32, 0x10, RZ ;  /* 0x00000010201b7819 */ /* 0x010fe200000006ff */
[----:B------:R-:W-:Y:S01]  /*fbf0*/  FMUL.FTZ R23, R48, R23 ;  /* 0x0000001730177220 */ /* 0x000fe20000410000 */
[----:B------:R-:W-:Y:S01]  /*fc00*/  LOP3.LUT R26, R32, 0xffff0000, RZ, 0xc0, !PT ;  /* 0xffff0000201a7812 */ /* 0x000fe200078ec0ff */
        /* <DEDUP_REMOVED lines=25> */
.L_x_2423:
[----:B------:R-:W-:Y:S05]  /*fda0*/  BSYNC B0 ;  /* 0x0000000000007941 */ /* 0x000fea0003800000 */
.L_x_2422:
[----:B-----5:R1:W-:Y:S02]  /*fdb0*/  STS.128 [R211+0x4800], R20 ;  /* 0x00480014d3007388 */ /* 0x0203e40000000c00 */
.L_x_2413:
[----:B------:R-:W-:Y:S05]  /*fdc0*/  BSYNC B2 ;  /* 0x0000000000027941 */ /* 0x000fea0003800000 */
.L_x_2412:
        /* <DEDUP_REMOVED lines=14> */
[----:B------:R-:W-:Y:S02]  /*feb0*/  IMAD.SHL.U32 R4, R15, 0x20, RZ ;  /* 0x000000200f047824 */ /* 0x000fe400078e00ff */
        /* <DEDUP_REMOVED lines=25> */
[----:B------:R-:W-:Y:S02]  /*10050*/  SHF.L.U32 R44, R35, 0x10, RZ ;  /* 0x00000010232c7819 */ /* 0x000fe400000006ff */
[----:B------:R-:W-:-:S02]  /*10060*/  LOP3.LUT R4, R33, 0xffff0000, RZ, 0xc0, !PT ;  /* 0xffff000021047812 */ /* 0x000fc400078ec0ff */
[----:B------:R-:W-:Y:S01]  /*10070*/  SHF.L.U32 R33, R33, 0x10, RZ ;  /* 0x0000001021217819 */ /* 0x000fe200000006ff */
[C---:B---3--:R-:W-:Y:S01]  /*10080*/  IMAD.U32 R35, R24.reuse, 0x10000, RZ ;  /* 0x0001000018237824 */ /* 0x048fe200078e00ff */
[----:B------:R-:W-:Y:S01]  /*10090*/  LOP3.LUT R34, R24, 0xffff0000, RZ, 0xc0, !PT ;  /* 0xffff000018227812 */ /* 0x000fe200078ec0ff */
[----:B------:R-:W-:Y:S01]  /*100a0*/  IMAD.U32 R45, R26, 0x10000, RZ ;  /* 0x000100001a2d7824 */ /* 0x000fe200078e00ff */
[----:B------:R-:W-:Y:S01]  /*100b0*/  SHF.L.U32 R24, R25, 0x10, RZ ;  /* 0x0000001019187819 */ /* 0x000fe200000006ff */
[----:B------:R-:W-:Y:S01]  /*100c0*/  @!P0 FADD.FTZ R35, -R35, -RZ ;  /* 0x800000ff23238221 */ /* 0x000fe20000010100 */
[----:B--2---:R-:W-:Y:S01]  /*100d0*/  LOP3.LUT R46, R25, 0xffff0000, RZ, 0xc0, !PT ;  /* 0xffff0000192e7812 */ /* 0x004fe200078ec0ff */
        /* <DEDUP_REMOVED lines=46> */
.L_x_2429:
[----:B------:R-:W-:Y:S05]  /*103c0*/  BSYNC B0 ;  /* 0x0000000000007941 */ /* 0x000fea0003800000 */
.L_x_2428:
[----:B-----5:R3:W-:Y:S02]  /*103d0*/  STS.128 [R211+0x1000], R32 ;  /* 0x00100020d3007388 */ /* 0x0207e40000000c00 */
.L_x_2427:
[----:B------:R-:W-:Y:S05]  /*103e0*/  BSYNC B1 ;  /* 0x0000000000017941 */ /* 0x000fea0003800000 */
.L_x_2426:
        /* <DEDUP_REMOVED lines=10> */
[----:B------:R-:W-:Y:S02]  /*10490*/  LEA R4, R15, 0x40, 0x5 ;  /* 0x000000400f047811 */ /* 0x000fe400078e28ff */
[----:B------:R-:W-:Y:S02]  /*104a0*/  MOV R21, R15 ;  /* 0x0000000f00157202 */ /* 0x000fe40000000f00 */
[----:B------:R-:W-:-:S04]  /*104b0*/  IADD3 R5, P1, R4, R2, RZ ;  /* 0x0000000204057210 */ /* 0x000fc80007f3e0ff */
[----:B------:R-:W-:-:S03]  /*104c0*/  LEA.HI.X.SX32 R4, R4, R3, 0x1, P1 ;  /* 0x0000000304047211 */ /* 0x000fc600008f0eff */
        /* <DEDUP_REMOVED lines=13> */
[----:B------:R-:W2:Y:S03]  /*105a0*/  LD.E.128 R20, desc[UR6][R20.64+0x80] ;  /* 0x0000800614147980 */ /* 0x000ea6000c101d00 */
[----:B------:R-:W-:-:S06]  /*105b0*/  LEA.HI.X R29, R5, R39, R4, 0x1, P1 ;  /* 0x00000027051d7211 */ /* 0x000fcc00008f0c04 */
[----:B------:R-:W4:Y:S01]  /*105c0*/  LD.E.128 R28, desc[UR6][R28.64] ;  /* 0x000000061c1c7980 */ /* 0x000f22000c101d00 */
[C---:B-----5:R-:W-:Y:S01]  /*105d0*/  IMAD.U32 R8, R32.reuse, 0x10000, RZ ;  /* 0x0001000020087824 */ /* 0x060fe200078e00ff */
[----:B------:R-:W-:Y:S01]  /*105e0*/  LOP3.LUT R5, R32, 0xffff0000, RZ, 0xc0, !PT ;  /* 0xffff000020057812 */ /* 0x000fe200078ec0ff */
[C---:B------:R-:W-:Y:S01]  /*105f0*/  IMAD.U32 R44, R35.reuse, 0x10000, RZ ;  /* 0x00010000232c7824 */ /* 0x040fe200078e00ff */
        /* <DEDUP_REMOVED lines=9> */
[----:B--2---:R-:W-:Y:S01]  /*10690*/  IMAD.U32 R48, R20, 0x10000, RZ ;  /* 0x0001000014307824 */ /* 0x004fe200078e00ff */
        /* <DEDUP_REMOVED lines=20> */
[----:B----4-:R-:W-:-:S02]  /*107e0*/  IMAD.U32 R23, R28, 0x10000, RZ ;  /* 0x000100001c177824 */ /* 0x010fc400078e00ff */
        /* <DEDUP_REMOVED lines=26> */
.L_x_2433:
[----:B------:R-:W-:Y:S05]  /*10990*/  BSYNC B0 ;  /* 0x0000000000007941 */ /* 0x000fea0003800000 */
.L_x_2432:
[----:B-----5:R3:W-:Y:S02]  /*109a0*/  STS.128 [R211+0x3000], R32 ;  /* 0x00300020d3007388 */ /* 0x0207e40000000c00 */
.L_x_2431:
[----:B------:R-:W-:Y:S05]  /*109b0*/  BSYNC B1 ;  /* 0x0000000000017941 */ /* 0x000fea0003800000 */
.L_x_2430:
[----:B------:R-:W-:-:S13]  /*109c0*/  ISETP.GE.AND P0, PT, R9, R11, PT ;  /* 0x0000000b0900720c */ /* 0x000fda0003f06270 */
        /* <DEDUP_REMOVED lines=30> */
[C---:B-1----:R-:W-:Y:S01]  /*10bb0*/  IMAD.U32 R42, R35.reuse, 0x10000, RZ ;  /* 0x00010000232a7824 */ /* 0x042fe200078e00ff */
        /* <DEDUP_REMOVED lines=57> */
.L_x_2435:
[----:B------:R-:W-:Y:S05]  /*10f50*/  BSYNC B0 ;  /* 0x0000000000007941 */ /* 0x000fea0003800000 */
.L_x_2434:
[----:B-----5:R3:W-:Y:S02]  /*10f60*/  STS.128 [R211+0x5000], R32 ;  /* 0x00500020d3007388 */ /* 0x0207e40000000c00 */
.L_x_2425:
[----:B------:R-:W-:Y:S05]  /*10f70*/  BSYNC B2 ;  /* 0x0000000000027941 */ /* 0x000fea0003800000 */
.L_x_2424:
        /* <DEDUP_REMOVED lines=8> */
[----:B-1----:R1:W5:Y:S01]  /*11000*/  LD.E.128 R20, desc[UR6][R40.64] ;  /* 0x0000000628147980 */ /* 0x002362000c101d00 */
[----:B------:R-:W-:Y:S01]  /*11010*/  ISETP.GE.AND P0, PT, R12, R7, PT ;  /* 0x000000070c00720c */ /* 0x000fe20003f06270 */
[----:B------:R-:W-:-:S12]  /*11020*/  BSSY B0, `(.L_x_2438) ;  /* 0x0000054000007945 */ /* 0x000fd80003800000 */
[----:B------:R-:W-:Y:S05]  /*11030*/  @P0 BRA `(.L_x_2439) ;  /* 0x0000000400480947 */ /* 0x000fea0003800000 */
[-C--:B------:R-:W-:Y:S01]  /*11040*/  ISETP.GE.AND P0, PT, R12, R15.reuse, PT ;  /* 0x0000000f0c00720c */ /* 0x080fe20003f06270 */
[----:B------:R-:W-:Y:S01]  /*11050*/  IMAD R5, R15, 0x30, RZ ;  /* 0x000000300f057824 */ /* 0x000fe200078e02ff */
[----:B------:R-:W-:Y:S01]  /*11060*/  MOV R13, R15 ;  /* 0x0000000f000d7202 */ /* 0x000fe20000000f00 */
[----:B------:R-:W-:-:S03]  /*11070*/  IMAD.MOV.U32 R19, RZ, RZ, RZ ;  /* 0x000000ffff137224 */ /* 0x000fc600078e00ff */
[----:B------:R-:W-:-:S04]  /*11080*/  IADD3 R8, P1, R5, R2, RZ ;  /* 0x0000000205087210 */ /* 0x000fc80007f3e0ff */
[----:B------:R-:W-:-:S03]  /*11090*/  LEA.HI.X.SX32 R5, R5, R3, 0x1, P1 ;  /* 0x0000000305057211 */ /* 0x000fc600008f0eff */
[--C-:B------:R-:W-:Y:S02]  /*110a0*/  @P0 IMAD.MOV R19, RZ, RZ, -R15.reuse ;  /* 0x000000ffff130224 */ /* 0x100fe400078e0a0f */
[----:B------:R-:W-:-:S03]  /*110b0*/  @P0 IMAD.MOV R13, RZ, RZ, -R15 ;  /* 0x000000ffff0d0224 */ /* 0x000fc600078e0a0f */
[----:B------:R-:W-:Y:S01]  /*110c0*/  IADD3 R25, P1, R19, R8, RZ ;  /* 0x0000000813197210 */ /* 0x000fe20007f3e0ff */
[----:B------:R-:W-:-:S03]  /*110d0*/  IMAD.MOV.U32 R12, RZ, RZ, RZ ;  /* 0x000000ffff0c7224 */ /* 0x000fc600078e00ff */
[----:B------:R-:W-:Y:S02]  /*110e0*/  LEA.HI.X.SX32 R19, R19, R5, 0x1, P1 ;  /* 0x0000000513137211 */ /* 0x000fe400008f0eff */
[----:B------:R-:W-:Y:S02]  /*110f0*/  LEA R28, P1, R25, R36, 0x1 ;  /* 0x00000024191c7211 */ /* 0x000fe400078208ff */
[----:B------:R-:W-:Y:S02]  /*11100*/  @P0 IADD3 R12, -R15, RZ, RZ ;  /* 0x000000ff0f0c0210 */ /* 0x000fe40007ffe1ff */
[----:B------:R-:W-:Y:S01]  /*11110*/  LEA.HI.X R29, R25, R37, R19, 0x1, P1 ;  /* 0x00000025191d7211 */ /* 0x000fe200008f0c13 */
[----:B------:R-:W-:Y:S01]  /*11120*/  IMAD.WIDE R24, R13, 0x2, R40 ;  /* 0x000000020d187825 */ /* 0x000fe200078e0228 */
[----:B------:R-:W-:-:S04]  /*11130*/  IADD3 R13, P1, R12, R8, RZ ;  /* 0x000000080c0d7210 */ /* 0x000fc80007f3e0ff */
[----:B------:R-:W2:Y:S01]  /*11140*/  LD.E.128 R28, desc[UR6][R28.64] ;  /* 0x000000061c1c7980 */ /* 0x000ea2000c101d00 */
[----:B------:R-:W-:Y:S02]  /*11150*/  LEA.HI.X.SX32 R5, R12, R5, 0x1, P1 ;  /* 0x000000050c057211 */ /* 0x000fe400008f0eff */
[C---:B---3--:R-:W-:Y:S01]  /*11160*/  LEA R32, P1, R13.reuse, R38, 0x1 ;  /* 0x000000260d207211 */ /* 0x048fe200078208ff */
[----:B------:R-:W3:Y:S03]  /*11170*/  LD.E.128 R24, desc[UR6][R24.64] ;  /* 0x0000000618187980 */ /* 0x000ee6000c101d00 */
        /* <DEDUP_REMOVED lines=13> */
[C---:B------:R-:W-:Y:S01]  /*11250*/  SHF.L.U32 R19, R29.reuse, 0x10, RZ ;  /* 0x000000101d137819 */ /* 0x040fe200000006ff */
[----:B---3--:R-:W-:Y:S01]  /*11260*/  IMAD.U32 R45, R26, 0x10000, RZ ;  /* 0x000100001a2d7824 */ /* 0x008fe200078e00ff */
[----:B------:R-:W-:Y:S01]  /*11270*/  LOP3.LUT R43, R29, 0xffff0000, RZ, 0xc0, !PT ;  /* 0xffff00001d2b7812 */ /* 0x000fe200078ec0ff */
[----:B------:R-:W-:Y:S01]  /*11280*/  @!P0 FADD.FTZ R22, -R22, -RZ ;  /* 0x800000ff16168221 */ /* 0x000fe20000010100 */
[----:B------:R-:W-:Y:S01]  /*11290*/  LOP3.LUT R29, R30, 0xffff0000, RZ, 0xc0, !PT ;  /* 0xffff00001e1d7812 */ /* 0x000fe200078ec0ff */
[----:B------:R-:W-:Y:S01]  /*112a0*/  @!P0 FADD.FTZ R19, -R19, -RZ ;  /* 0x800000ff13138221 */ /* 0x000fe20000010100 */
[----:B------:R-:W-:Y:S01]  /*112b0*/  SHF.L.U32 R28, R31, 0x10, RZ ;  /* 0x000000101f1c7819 */ /* 0x000fe200000006ff */
[----:B------:R-:W-:Y:S01]  /*112c0*/  @!P0 FADD.FTZ R21, -R21, -RZ ;  /* 0x800000ff15158221 */ /* 0x000fe20000010100 */
        /* <DEDUP_REMOVED lines=12> */
[----:B------:R-:W-:Y:S01]  /*11390*/  LOP3.LUT R26, R26, 0xffff0000, RZ, 0xc0, !PT ;  /* 0xffff00001a1a7812 */ /* 0x000fe200078ec0ff */
[----:B------:R-:W-:Y:S01]  /*113a0*/  @!P0 FADD.FTZ R42, -R42, -RZ ;  /* 0x800000ff2a2a8221 */ /* 0x000fe20000010100 */
[----:B------:R-:W-:Y:S01]  /*113b0*/  FMUL.FTZ R28, R25, R28 ;  /* 0x0000001c191c7220 */ /* 0x000fe20000410000 */
[----:B------:R-:W-:Y:S01]  /*113c0*/  FMUL.FTZ R31, R31, R22 ;  /* 0x000000161f1f7220 */ /* 0x000fe20000410000 */
[----:B------:R-:W-:Y:S01]  /*113d0*/  FMUL.FTZ R30, R27, R30 ;  /* 0x0000001e1b1e7220 */ /* 0x000fe20000410000 */
[C---:B----4-:R-:W-:Y:S01]  /*113e0*/  IMAD.U32 R25, R32.reuse, 0x10000, RZ ;  /* 0x0001000020197824 */ /* 0x050fe200078e00ff */
[----:B------:R-:W-:Y:S01]  /*113f0*/  LOP3.LUT R24, R32, 0xffff0000, RZ, 0xc0, !PT ;  /* 0xffff000020187812 */ /* 0x000fe200078ec0ff */
[----:B------:R-:W-:Y:S01]  /*11400*/  FMUL.FTZ R29, R26, R29 ;  /* 0x0000001d1a1d7220 */ /* 0x000fe20000410000 */
[C---:B------:R-:W-:Y:S01]  /*11410*/  SHF.L.U32 R22, R33.reuse, 0x10, RZ ;  /* 0x0000001021167819 */ /* 0x040fe200000006ff */
[C---:B------:R-:W-:Y:S01]  /*11420*/  IMAD.U32 R32, R34.reuse, 0x10000, RZ ;  /* 0x0001000022207824 */ /* 0x040fe200078e00ff */
[----:B------:R-:W-:Y:S01]  /*11430*/  LOP3.LUT R27, R34, 0xffff0000, RZ, 0xc0, !PT ;  /* 0xffff0000221b7812 */ /* 0x000fe200078ec0ff */
[----:B------:R-:W-:Y:S01]  /*11440*/  FMUL.FTZ R21, R44, R21 ;  /* 0x000000152c157220 */ /* 0x000fe20000410000 */
[----:B------:R-:W-:Y:S01]  /*11450*/  LOP3.LUT R33, R33, 0xffff0000, RZ, 0xc0, !PT ;  /* 0xffff000021217812 */ /* 0x000fe200078ec0ff */
[----:B------:R-:W-:Y:S01]  /*11460*/  FMUL.FTZ R46, R46, R43 ;  /* 0x0000002b2e2e7220 */ /* 0x000fe20000410000 */
[----:B------:R-:W-:Y:S01]  /*11470*/  SHF.L.U32 R26, R35, 0x10, RZ ;  /* 0x00000010231a7819 */ /* 0x000fe200000006ff */
        /* <DEDUP_REMOVED lines=14> */
.L_x_2439:
[----:B------:R-:W-:Y:S05]  /*11560*/  BSYNC B0 ;  /* 0x0000000000007941 */ /* 0x000fea0003800000 */
.L_x_2438:
[----:B-----5:R1:W-:Y:S02]  /*11570*/  STS.128 [R211+0x1800], R20 ;  /* 0x00180014d3007388 */ /* 0x0203e40000000c00 */
.L_x_2437:
[----:B------:R-:W-:Y:S05]  /*11580*/  BSYNC B1 ;  /* 0x0000000000017941 */ /* 0x000fea0003800000 */
.L_x_2436:
        /* <DEDUP_REMOVED lines=8> */
[----:B------:R-:W-:Y:S01]  /*11610*/  ISETP.GE.AND P0, PT, R10, R15, PT ;  /* 0x0000000f0a00720c */ /* 0x000fe20003f06270 */
[----:B------:R-:W-:Y:S02]  /*11620*/  IMAD.MOV.U32 R8, RZ, RZ, 0x30 ;  /* 0x00000030ff087424 */ /* 0x000fe400078e00ff */
[----:B------:R-:W-:Y:S02]  /*11630*/  IMAD.MOV.U32 R19, RZ, RZ, RZ ;  /* 0x000000ffff137224 */ /* 0x000fe400078e00ff */
[----:B------:R-:W-:Y:S02]  /*11640*/  IMAD R5, R15, R8, 0x40 ;  /* 0x000000400f057424 */ /* 0x000fe400078e0208 */
[----:B------:R-:W-:-:S03]  /*11650*/  IMAD.MOV.U32 R13, RZ, RZ, R15 ;  /* 0x000000ffff0d7224 */ /* 0x000fc600078e000f */
[----:B------:R-:W-:-:S03]  /*11660*/  IADD3 R8, P1, R5, R2, RZ ;  /* 0x0000000205087210 */ /* 0x000fc60007f3e0ff */
[----:B------:R-:W-:Y:S01]  /*11670*/  @P0 IADD3 R19, -R15, RZ, RZ ;  /* 0x000000ff0f130210 */ /* 0x000fe20007ffe1ff */
[--C-:B------:R-:W-:Y:S01]  /*11680*/  @P0 IMAD.MOV R13, RZ, RZ, -R15.reuse ;  /* 0x000000ffff0d0224 */ /* 0x100fe200078e0a0f */
[----:B------:R-:W-:Y:S02]  /*11690*/  LEA.HI.X.SX32 R5, R5, R3, 0x1, P1 ;  /* 0x0000000305057211 */ /* 0x000fe400008f0eff */
[C---:B------:R-:W-:Y:S02]  /*116a0*/  IADD3 R25, P1, R19.reuse, R8, RZ ;  /* 0x0000000813197210 */ /* 0x040fe40007f3e0ff */
[----:B------:R-:W-:Y:S02]  /*116b0*/  MOV R10, RZ ;  /* 0x000000ff000a7202 */ /* 0x000fe40000000f00 */
[----:B------:R-:W-:Y:S01]  /*116c0*/  LEA.HI.X.SX32 R19, R19, R5, 0x1, P1 ;  /* 0x0000000513137211 */ /* 0x000fe200008f0eff */
[----:B------:R-:W-:Y:S01]  /*116d0*/  @P0 IMAD.MOV R10, RZ, RZ, -R15 ;  /* 0x000000ffff0a0224 */ /* 0x000fe200078e0a0f */
[----:B------:R-:W-:-:S04]  /*116e0*/  LEA R28, P1, R25, R36, 0x1 ;  /* 0x00000024191c7211 */ /* 0x000fc800078208ff */
        /* <DEDUP_REMOVED lines=9> */
[C---:B-----5:R-:W-:Y:S02]  /*11780*/  SHF.L.U32 R10, R20.reuse, 0x10, RZ ;  /* 0x00000010140a7819 */ /* 0x060fe400000006ff */
[----:B------:R-:W-:Y:S01]  /*11790*/  LOP3.LUT R8, R20, 0xffff0000, RZ, 0xc0, !PT ;  /* 0xffff000014087812 */ /* 0x000fe200078ec0ff */
[C---:B------:R-:W-:Y:S01]  /*117a0*/  IMAD.U32 R20, R21.reuse, 0x10000, RZ ;  /* 0x0001000015147824 */ /* 0x040fe200078e00ff */
[----:B------:R-:W-:Y:S02]  /*117b0*/  LOP3.LUT R5, R21, 0xffff0000, RZ, 0xc0, !PT ;  /* 0xffff000015057812 */ /* 0x000fe400078ec0ff */
[C---:B------:R-:W-:Y:S02]  /*117c0*/  SHF.L.U32 R14, R22.reuse, 0x10, RZ ;  /* 0x00000010160e7819 */ /* 0x040fe400000006ff */
[----:B------:R-:W-:Y:S01]  /*117d0*/  LOP3.LUT R13, R22, 0xffff0000, RZ, 0xc0, !PT ;  /* 0xffff0000160d7812 */ /* 0x000fe200078ec0ff */
[C---:B------:R-:W-:Y:S01]  /*117e0*/  IMAD.U32 R22, R23.reuse, 0x10000, RZ ;  /* 0x0001000017167824 */ /* 0x040fe200078e00ff */
[----:B------:R-:W-:-:S02]  /*117f0*/  LOP3.LUT R12, R23, 0xffff0000, RZ, 0xc0, !PT ;  /* 0xffff0000170c7812 */ /* 0x000fc400078ec0ff */
[C---:B--2---:R-:W-:Y:S01]  /*11800*/  SHF.L.U32 R21, R28.reuse, 0x10, RZ ;  /* 0x000000101c157819 */ /* 0x044fe200000006ff */
[----:B------:R-:W-:Y:S01]  /*11810*/  IMAD.U32 R18, R29, 0x10000, RZ ;  /* 0x000100001d127824 */ /* 0x000fe200078e00ff */
[----:B------:R-:W-:Y:S01]  /*11820*/  LOP3.LUT R19, R28, 0xffff0000, RZ, 0xc0, !PT ;  /* 0xffff00001c137812 */ /* 0x000fe200078ec0ff */
[----:B------:R-:W-:Y:S01]  /*11830*/  IMAD.U32 R23, R31, 0x10000, RZ ;  /* 0x000100001f177824 */ /* 0x000fe200078e00ff */
[----:B------:R-:W-:Y:S01]  /*11840*/  LOP3.LUT R42, R29, 0xffff0000, RZ, 0xc0, !PT ;  /* 0xffff00001d2a7812 */ /* 0x000fe200078ec0ff */
[----:B------:R-:W-:Y:S01]  /*11850*/  @!P0 FADD.FTZ R18, -R18, -RZ ;  /* 0x800000ff12128221 */ /* 0x000fe20000010100 */
[C---:B------:R-:W-:Y:S01]  /*11860*/  SHF.L.U32 R29, R30.reuse, 0x10, RZ ;  /* 0x000000101e1d7819 */ /* 0x040fe200000006ff */
[----:B------:R-:W-:Y:S01]  /*11870*/  @!P0 FADD.FTZ R19, -R19, -RZ ;  /* 0x800000ff13138221 */ /* 0x000fe20000010100 */
[----:B------:R-:W-:Y:S01]  /*11880*/  LOP3.LUT R28, R30, 0xffff0000, RZ, 0xc0, !PT ;  /* 0xffff00001e1c7812 */ /* 0x000fe200078ec0ff */
[----:B------:R-:W-:Y:S01]  /*11890*/  @!P0 FADD.FTZ R23, -R23, -RZ ;  /* 0x800000ff17178221 */ /* 0x000fe20000010100 */
[----:B------:R-:W-:Y:S01]  /*118a0*/  LOP3.LUT R30, R31, 0xffff0000, RZ, 0xc0, !PT ;  /* 0xffff00001f1e7812 */ /* 0x000fe200078ec0ff */
[C---:B---3--:R-:W-:Y:S01]  /*118b0*/  IMAD.U32 R31, R25.reuse, 0x10000, RZ ;  /* 0x00010000191f7824 */ /* 0x048fe200078e00ff */
[----:B------:R-:W-:Y:S01]  /*118c0*/  LOP3.LUT R43, R25, 0xffff0000, RZ, 0xc0, !PT ;  /* 0xffff0000192b7812 */ /* 0x000fe200078ec0ff */
[----:B------:R-:W-:Y:S01]  /*118d0*/  @!P0 FADD.FTZ R28, -R28, -RZ ;  /* 0x800000ff1c1c8221 */ /* 0x000fe20000010100 */
[----:B------:R-:W-:Y:S01]  /*118e0*/  SHF.L.U32 R44, R24, 0x10, RZ ;  /* 0x00000010182c7819 */ /* 0x000fe200000006ff */
[----:B------:R-:W-:Y:S01]  /*118f0*/  @!P0 FADD.FTZ R30, -R30, -RZ ;  /* 0x800000ff1e1e8221 */ /* 0x000fe20000010100 */
[C---:B------:R-:W-:Y:S01]  /*11900*/  SHF.L.U32 R46, R26.reuse, 0x10, RZ ;  /* 0x000000101a2e7819 */ /* 0x040fe200000006ff */
[----:B------:R-:W-:Y:S01]  /*11910*/  @!P0 FADD.FTZ R29, -R29, -RZ ;  /* 0x800000ff1d1d8221 */ /* 0x000fe20000010100 */
[----:B------:R-:W-:Y:S01]  /*11920*/  LOP3.LUT R25, R26, 0xffff0000, RZ, 0xc0, !PT ;  /* 0xffff00001a197812 */ /* 0x000fe200078ec0ff */
[----:B------:R-:W-:Y:S01]  /*11930*/  IMAD.U32 R26, R27, 0x10000, RZ ;  /* 0x000100001b1a7824 */ /* 0x000fe200078e00ff */
[----:B------:R-:W-:Y:S01]  /*11940*/  LOP3.LUT R24, R24, 0xffff0000, RZ, 0xc0, !PT ;  /* 0xffff000018187812 */ /* 0x000fe200078ec0ff */
[----:B------:R-:W-:Y:S01]  /*11950*/  @!P0 FADD.FTZ R21, -R21, -RZ ;  /* 0x800000ff15158221 */ /* 0x000fe20000010100 */
[----:B------:R-:W-:Y:S01]  /*11960*/  LOP3.LUT R27, R27, 0xffff0000, RZ, 0xc0, !PT ;  /* 0xffff00001b1b7812 */ /* 0x000fe200078ec0ff */
[----:B------:R-:W-:Y:S01]  /*11970*/  FMUL.FTZ R28, R25, R28 ;  /* 0x0000001c191c7220 */ /* 0x000fe20000410000 */
[----:B----4-:R-:W-:Y:S01]  /*11980*/  SHF.L.U32 R25, R32, 0x10, RZ ;  /* 0x0000001020197819 */ /* 0x010fe200000006ff */
[----:B------:R-:W-:Y:S01]  /*11990*/  FMUL.FTZ R19, R24, R19 ;  /* 0x0000001318137220 */ /* 0x000fe20000410000 */
[----:B------:R-:W-:Y:S01]  /*119a0*/  LOP3.LUT R24, R32, 0xffff0000, RZ, 0xc0, !PT ;  /* 0xffff000020187812 */ /* 0x000fe200078ec0ff */
[----:B------:R-:W-:Y:S01]  /*119b0*/  FMUL.FTZ R27, R27, R30 ;  /* 0x0000001e1b1b7220 */ /* 0x000fe20000410000 */
[----:B------:R-:W-:Y:S01]  /*119c0*/  SHF.L.U32 R32, R34, 0x10, RZ ;  /* 0x0000001022207819 */ /* 0x000fe200000006ff */
[----:B------:R-:W-:Y:S01]  /*119d0*/  @!P0 FADD.FTZ R42, -R42, -RZ ;  /* 0x800000ff2a2a8221 */ /* 0x000fe20000010100 */
[----:B------:R-:W-:Y:S01]  /*119e0*/  LOP3.LUT R30, R34, 0xffff0000, RZ, 0xc0, !PT ;  /* 0xffff0000221e7812 */ /* 0x000fe200078ec0ff */
[----:B------:R-:W-:Y:S01]  /*119f0*/  FMUL.FTZ R29, R46, R29 ;  /* 0x0000001d2e1d7220 */ /* 0x000fe20000410000 */
[----:B------:R-:W-:Y:S01]  /*11a00*/  FMUL.FTZ R31, R31, R18 ;  /* 0x000000121f1f7220 */ /* 0x000fe20000410000 */
[----:B------:R-:W-:Y:S01]  /*11a10*/  FMUL.FTZ R23, R26, R23 ;  /* 0x000000171a177220 */ /* 0x000fe20000410000 */
[----:B------:R-:W-:Y:S01]  /*11a20*/  IMAD.U32 R18, R33, 0x10000, RZ ;  /* 0x0001000021127824 */ /* 0x000fe200078e00ff */
[C---:B------:R-:W-:Y:S01]  /*11a30*/  LOP3.LUT R34, R35.reuse, 0xffff0000, RZ, 0xc0, !PT ;  /* 0xffff000023227812 */ /* 0x040fe200078ec0ff */
[----:B------:R-:W-:Y:S01]  /*11a40*/  IMAD.U32 R26, R35, 0x10000, RZ ;  /* 0x00010000231a7824 */ /* 0x000fe200078e00ff */
        /* <DEDUP_REMOVED lines=16> */
.L_x_2443:
[----:B------:R-:W-:Y:S05]  /*11b50*/  BSYNC B0 ;  /* 0x0000000000007941 */ /* 0x000fea0003800000 */
.L_x_2442:
[----:B-----5:R1:W-:Y:S02]  /*11b60*/  STS.128 [R211+0x3800], R20 ;  /* 0x00380014d3007388 */ /* 0x0203e40000000c00 */
.L_x_2441:
[----:B------:R-:W-:Y:S05]  /*11b70*/  BSYNC B1 ;  /* 0x0000000000017941 */ /* 0x000fea0003800000 */
.L_x_2440:
        /* <DEDUP_REMOVED lines=9> */
[-C--:B------:R-:W-:Y:S01]  /*11c10*/  ISETP.GE.AND P0, PT, R9, R15.reuse, PT ;  /* 0x0000000f0900720c */ /* 0x080fe20003f06270 */
[----:B------:R-:W-:Y:S02]  /*11c20*/  IMAD.MOV.U32 R8, RZ, RZ, 0x30 ;  /* 0x00000030ff087424 */ /* 0x000fe400078e00ff */
[----:B------:R-:W-:Y:S02]  /*11c30*/  IMAD.MOV.U32 R5, RZ, RZ, RZ ;  /* 0x000000ffff057224 */ /* 0x000fe400078e00ff */
[----:B------:R-:W-:Y:S01]  /*11c40*/  IMAD R7, R15, R8, 0x80 ;  /* 0x000000800f077424 */ /* 0x000fe200078e0208 */
[----:B------:R-:W-:-:S04]  /*11c50*/  MOV R8, R15 ;  /* 0x0000000f00087202 */ /* 0x000fc80000000f00 */
[----:B------:R-:W-:-:S03]  /*11c60*/  IADD3 R2, P1, R7, R2, RZ ;  /* 0x0000000207027210 */ /* 0x000fc60007f3e0ff */
[--C-:B------:R-:W-:Y:S01]  /*11c70*/  @P0 IMAD.MOV R5, RZ, RZ, -R15.reuse ;  /* 0x000000ffff050224 */ /* 0x100fe200078e0a0f */
[----:B------:R-:W-:Y:S01]  /*11c80*/  LEA.HI.X.SX32 R3, R7, R3, 0x1, P1 ;  /* 0x0000000307037211 */ /* 0x000fe200008f0eff */
[----:B------:R-:W-:-:S03]  /*11c90*/  @P0 IMAD.MOV R8, RZ, RZ, -R15 ;  /* 0x000000ffff080224 */ /* 0x000fc600078e0a0f */
[----:B------:R-:W-:Y:S01]  /*11ca0*/  IADD3 R7, P1, R5, R2, RZ ;  /* 0x0000000205077210 */ /* 0x000fe20007f3e0ff */
[----:B------:R-:W-:-:S03]  /*11cb0*/  IMAD.WIDE R10, R8, 0x2, R10 ;  /* 0x00000002080a7825 */ /* 0x000fc600078e020a */
[----:B------:R-:W-:Y:S02]  /*11cc0*/  LEA.HI.X.SX32 R5, R5, R3, 0x1, P1 ;  /* 0x0000000305057211 */ /* 0x000fe400008f0eff */
[C---:B------:R-:W-:Y:S01]  /*11cd0*/  LEA R24, P1, R7.reuse, R36, 0x1 ;  /* 0x0000002407187211 */ /* 0x040fe200078208ff */
[----:B------:R-:W2:Y:S03]  /*11ce0*/  LD.E.128 R8, desc[UR6][R10.64] ;  /* 0x000000060a087980 */ /* 0x000ea6000c101d00 */
[----:B------:R-:W-:Y:S02]  /*11cf0*/  LEA.HI.X R25, R7, R37, R5, 0x1, P1 ;  /* 0x0000002507197211 */ /* 0x000fe400008f0c05 */
[----:B------:R-:W-:Y:S01]  /*11d00*/  MOV R5, RZ ;  /* 0x000000ff00057202 */ /* 0x000fe20000000f00 */
[----:B------:R-:W-:-:S03]  /*11d10*/  @P0 IMAD.MOV R5, RZ, RZ, -R15 ;  /* 0x000000ffff050224 */ /* 0x000fc600078e0a0f */
[----:B------:R-:W3:Y:S02]  /*11d20*/  LD.E.128 R24, desc[UR6][R24.64] ;  /* 0x0000000618187980 */ /* 0x000ee4000c101d00 */
[----:B------:R-:W-:-:S04]  /*11d30*/  IADD3 R7, P1, R5, R2, RZ ;  /* 0x0000000205077210 */ /* 0x000fc80007f3e0ff */
        /* <DEDUP_REMOVED lines=19> */
[----:B---3--:R-:W-:Y:S01]  /*11e70*/  IMAD.U32 R33, R26, 0x10000, RZ ;  /* 0x000100001a217824 */ /* 0x008fe200078e00ff */
        /* <DEDUP_REMOVED lines=21> */
[C---:B----4-:R-:W-:Y:S01]  /*11fd0*/  SHF.L.U32 R8, R13.reuse, 0x10, RZ ;  /* 0x000000100d087819 */ /* 0x050fe200000006ff */
[----:B------:R-:W-:Y:S01]  /*11fe0*/  IMAD.U32 R10, R12, 0x10000, RZ ;  /* 0x000100000c0a7824 */ /* 0x000fe200078e00ff */
[----:B------:R-:W-:Y:S01]  /*11ff0*/  LOP3.LUT R27, R13, 0xffff0000, RZ, 0xc0, !PT ;  /* 0xffff00000d1b7812 */ /* 0x000fe200078ec0ff */
[----:B------:R-:W-:Y:S01]  /*12000*/  IMAD.U32 R21, R14, 0x10000, RZ ;  /* 0x000100000e157824 */ /* 0x000fe200078e00ff */
[----:B------:R-:W-:Y:S01]  /*12010*/  LOP3.LUT R9, R12, 0xffff0000, RZ, 0xc0, !PT ;  /* 0xffff00000c097812 */ /* 0x000fe200078ec0ff */
[----:B------:R-:W-:Y:S01]  /*12020*/  FMUL.FTZ R22, R22, R31 ;  /* 0x0000001f16167220 */ /* 0x000fe20000410000 */
        /* <DEDUP_REMOVED lines=17> */
.L_x_2445:
[----:B------:R-:W-:Y:S05]  /*12140*/  BSYNC B0 ;  /* 0x0000000000007941 */ /* 0x000fea0003800000 */
.L_x_2444:
[----:B-----5:R1:W-:Y:S01]  /*12150*/  STS.128 [R211+0x5800], R20 ;  /* 0x00580014d3007388 */ /* 0x0203e20000000c00 */
[----:B------:R-:W-:Y:S05]  /*12160*/  BRA `(.L_x_2389) ;  /* 0x0000000400e07947 */ /* 0x000fea0003800000 */
.L_x_2351:
        /* <DEDUP_REMOVED lines=35> */
.L_x_2447:
[----:B------:R-:W-:Y:S05]  /*123a0*/  BSYNC B0 ;  /* 0x0000000000007941 */ /* 0x000fea0003800000 */
.L_x_2446:
        /* <DEDUP_REMOVED lines=27> */
.L_x_2449:
[----:B------:R-:W-:Y:S05]  /*12560*/  BSYNC B0 ;  /* 0x0000000000007941 */ /* 0x000fea0003800000 */
.L_x_2448:
        /* <DEDUP_REMOVED lines=27> */
.L_x_2451:
[----:B------:R-:W-:Y:S05]  /*12720*/  BSYNC B0 ;  /* 0x0000000000007941 */ /* 0x000fea0003800000 */
.L_x_2450:
[----:B------:R-:W-:Y:S05]  /*12730*/  @P4 BRA `(.L_x_2389) ;  /* 0x00000000006c4947 */ /* 0x000fea0003800000 */
[----:B------:R-:W-:Y:S01]  /*12740*/  ISETP.GE.AND P3, PT, R12, R79, PT ;  /* 0x0000004f0c00720c */ /* 0x000fe20003f66270 */
[----:B------:R-:W-:Y:S02]  /*12750*/  IMAD.MOV.U32 R167, RZ, RZ, R169 ;  /* 0x000000ffffa77224 */ /* 0x000fe400078e00a9 */
[----:B--2-4-:R-:W-:Y:S02]  /*12760*/  IMAD R2, R171, 0x30, RZ ;  /* 0x00000030ab027824 */ /* 0x014fe400078e02ff */
[----:B------:R-:W-:-:S04]  /*12770*/  IMAD.WIDE.U32 R170, R170, 0x30, R166 ;  /* 0x00000030aaaa7825 */ /* 0x000fc800078e00a6 */
[----:B------:R-:W-:Y:S01]  /*12780*/  IMAD.IADD R3, R2, 0x1, R171 ;  /* 0x0000000102037824 */ /* 0x000fe200078e02ab */
[----:B-1-3-5:R-:W-:-:S03]  /*12790*/  @!P0 LEA R8, P2, R170, R172, 0x1 ;  /* 0x000000acaa088211 */ /* 0x02afc600078408ff */
[C---:B------:R-:W-:Y:S01]  /*127a0*/  @!P3 LEA R10, P4, R170.reuse, R172, 0x1 ;  /* 0x000000acaa0ab211 */ /* 0x040fe200078808ff */
        /* <DEDUP_REMOVED lines=20> */
.L_x_2389:
[----:B------:R-:W-:Y:S05]  /*128f0*/  BSYNC B3 ;  /* 0x0000000000037941 */ /* 0x000fea0003800000 */
.L_x_2350:
[----:B------:R-:W-:Y:S01]  /*12900*/  VIADD R216, R134, 0xffffffff ;  /* 0xffffffff86d87836 */ /* 0x000fe20000000000 */
[----:B------:R-:W-:Y:S01]  /*12910*/  BSSY B0, `(.L_x_2452) ;  /* 0x000001c000007945 */ /* 0x000fe20003800000 */
[----:B------:R-:W-:-:S03]  /*12920*/  LOP3.LUT R213, R74, 0xff, RZ, 0xc0, !PT ;  /* 0x000000ff4ad57812 */ /* 0x000fc600078ec0ff */
[----:B--2-4-:R-:W-:-:S05]  /*12930*/  SHF.L.U32 R2, R216, 0x6, RZ ;  /* 0x00000006d8027819 */ /* 0x014fca00000006ff */
[----:B------:R-:W-:-:S05]  /*12940*/  IMAD.IADD R5, R69, 0x1, -R2 ;  /* 0x0000000145057824 */ /* 0x000fca00078e0a02 */
[----:B------:R-:W-:-:S13]  /*12950*/  ISETP.GE.AND P0, PT, R162, R5, PT ;  /* 0x00000005a200720c */ /* 0x000fda0003f06270 */
        /* <DEDUP_REMOVED lines=22> */
.L_x_2454:
[----:B------:R4:W-:Y:S02]  /*12ac0*/  STS.128 [R211+0xa000], RZ ;  /* 0x00a000ffd3007388 */ /* 0x0009e40000000c00 */
.L_x_2453:
[----:B------:R-:W-:Y:S05]  /*12ad0*/  BSYNC B0 ;  /* 0x0000000000007941 */ /* 0x000fea0003800000 */
.L_x_2452:
        /* <DEDUP_REMOVED lines=8> */
[----:B-1-3--:R-:W-:Y:S02]  /*12b60*/  @P0 LEA R8, P2, R7, R164, 0x1 ;  /* 0x000000a407080211 */ /* 0x00afe400078408ff */
        /* <DEDUP_REMOVED lines=22> */
.L_x_2457:
[----:B------:R3:W-:Y:S02]  /*12cd0*/  STS.128 [R211+0xa800], RZ ;  /* 0x00a800ffd3007388 */ /* 0x0007e40000000c00 */
.L_x_2456:
[----:B------:R-:W-:Y:S05]  /*12ce0*/  BSYNC B0 ;  /* 0x0000000000007941 */ /* 0x000fea0003800000 */
.L_x_2455:
[----:B------:R-:W-:Y:S01]  /*12cf0*/  ISETP.GE.AND P0, PT, R6, R5, PT ;  /* 0x000000050600720c */ /* 0x000fe20003f06270 */
[----:B------:R-:W-:-:S12]  /*12d00*/  BSSY B0, `(.L_x_2458) ;  /* 0x0000021000007945 */ /* 0x000fd80003800000 */
[----:B------:R-:W-:Y:S05]  /*12d10*/  @P0 BRA `(.L_x_2459) ;  /* 0x00000000007c0947 */ /* 0x000fea0003800000 */
[C---:B------:R-:W-:Y:S02]  /*12d20*/  LOP3.LUT R3, R213.reuse, 0x1, RZ, 0xc0, !PT ;  /* 0x00000001d5037812 */ /* 0x040fe400078ec0ff */
[----:B------:R-:W-:Y:S02]  /*12d30*/  LOP3.LUT P0, RZ, R213, 0x2, RZ, 0xc0, !PT ;  /* 0x00000002d5ff7812 */ /* 0x000fe4000780c0ff */
[----:B------:R-:W-:Y:S01]  /*12d40*/  ISETP.NE.U32.AND P1, PT, R3, 0x1, PT ;  /* 0x000000010300780c */ /* 0x000fe20003f25070 */
[C---:B------:R-:W-:Y:S01]  /*12d50*/  IMAD.SHL.U32 R3, R64.reuse, 0x20, RZ ;  /* 0x0000002040037824 */ /* 0x040fe200078e00ff */
[C---:B-1-3--:R-:W-:Y:S02]  /*12d60*/  LEA R9, P2, R64.reuse, R158, 0x5 ;  /* 0x0000009e40097211 */ /* 0x04afe400078428ff */
[C-C-:B------:R-:W-:Y:S02]  /*12d70*/  SHF.L.U64.HI R8, R64.reuse, 0x5, R65.reuse ;  /* 0x0000000540087819 */ /* 0x140fe40000010241 */
[----:B------:R-:W-:-:S05]  /*12d80*/  LEA.HI.X R7, R64, R157, R65, 0x5, P2 ;  /* 0x0000009d40077211 */ /* 0x000fca00010f2c41 */
[----:B------:R-:W-:Y:S02]  /*12d90*/  @P0 LEA R10, P2, R9, R164, 0x1 ;  /* 0x000000a4090a0211 */ /* 0x000fe400078408ff */
        /* <DEDUP_REMOVED lines=22> */
.L_x_2460:
[----:B------:R3:W-:Y:S02]  /*12f00*/  STS.128 [R211+0xb000], RZ ;  /* 0x00b000ffd3007388 */ /* 0x0007e40000000c00 */
.L_x_2459:
[----:B------:R-:W-:Y:S05]  /*12f10*/  BSYNC B0 ;  /* 0x0000000000007941 */ /* 0x000fea0003800000 */
.L_x_2458:
        /* <DEDUP_REMOVED lines=11> */
[-C--:B-1-3--:R-:W-:Y:S02]  /*12fd0*/  @P2 LEA R10, P4, R156, R164.reuse, 0x1 ;  /* 0x000000a49c0a2211 */ /* 0x08afe400078808ff */
        /* <DEDUP_REMOVED lines=21> */
.L_x_2462:
[----:B------:R-:W-:Y:S05]  /*13130*/  BSYNC B0 ;  /* 0x0000000000007941 */ /* 0x000fea0003800000 */
.L_x_2461:
[----:B------:R-:W0:Y:S04]  /*13140*/  LDGDEPBAR ;  /* 0x00000000000079af */ /* 0x000e280000000000 */
[----:B------:R1:W5:Y:S04]  /*13150*/  LD.E R18, desc[UR6][R16.64+0x184] ;  /* 0x0001840610127980 */ /* 0x000368000c101900 */
[----:B------:R1:W5:Y:S01]  /*13160*/  LD.E R3, desc[UR6][R16.64+0x188] ;  /* 0x0001880610037980 */ /* 0x000362000c101900 */
[----:B------:R-:W-:Y:S01]  /*13170*/  ISETP.GE.AND P0, PT, R162, R5, PT ;  /* 0x00000005a200720c */ /* 0x000fe20003f06270 */
[----:B------:R-:W-:Y:S01]  /*13180*/  IMAD.SHL.U32 R133, R70, 0x2, RZ ;  /* 0x0000000246857824 */ /* 0x000fe200078e00ff */
[----:B------:R-:W-:Y:S01]  /*13190*/  SHF.R.S32.HI R7, RZ, 0x1f, R72 ;  /* 0x0000001fff077819 */ /* 0x000fe20000011448 */
[----:B------:R-:W-:Y:S03]  /*131a0*/  BSSY B0, `(.L_x_2463) ;  /* 0x0000020000007945 */ /* 0x000fe60003800000 */
[----:B------:R-:W-:-:S02]  /*131b0*/  LEA.HI R7, R7, R72, RZ, 0x2 ;  /* 0x0000004807077211 */ /* 0x000fc400078f10ff */
[----:B------:R-:W-:Y:S02]  /*131c0*/  LOP3.LUT R133, R133, 0x6, RZ, 0xc0, !PT ;  /* 0x0000000685857812 */ /* 0x000fe400078ec0ff */
[----:B------:R-:W-:Y:S01]  /*131d0*/  SHF.R.S32.HI R52, RZ, 0x2, R7 ;  /* 0x00000002ff347819 */ /* 0x000fe20000011407 */
[----:B------:R-:W-:-:S04]  /*131e0*/  DEPBAR.LE SB0, 0x0 ;  /* 0x000080000000791a */ /* 0x000fc80000000000 */
[----:B------:R-:W-:Y:S06]  /*131f0*/  BAR.SYNC.DEFER_BLOCKING 0x0 ;  /* 0x0000000000007b1d */ /* 0x000fec0000010000 */
        /* <DEDUP_REMOVED lines=25> */
.L_x_2465:
[----:B------:R3:W-:Y:S02]  /*13390*/  STS.128 [R211+0x10000], RZ ;  /* 0x010000ffd3007388 */ /* 0x0007e40000000c00 */
.L_x_2464:
[----:B------:R-:W-:Y:S05]  /*133a0*/  BSYNC B0 ;  /* 0x0000000000007941 */ /* 0x000fea0003800000 */
.L_x_2463:
        /* <DEDUP_REMOVED lines=8> */
[----:B------:R-:W-:-:S11]  /*13430*/  ISETP.NE.U32.AND P2, PT, R0, 0x1, PT ;  /* 0x000000010000780c */ /* 0x000fd60003f45070 */
[CC--:B-1-3--:R-:W-:Y:S02]  /*13440*/  @P1 LEA R8, P0, R199.reuse, R160.reuse, 0x1 ;  /* 0x000000a0c7081211 */ /* 0x0cafe400078008ff */
[C---:B------:R-:W-:Y:S02]  /*13450*/  @!P2 LEA R10, P3, R199.reuse, R160, 0x1 ;  /* 0x000000a0c70aa211 */ /* 0x040fe400078608ff */
[CCC-:B------:R-:W-:Y:S02]  /*13460*/  @P1 LEA.HI.X R9, R199.reuse, R161.reuse, R200.reuse, 0x1, P0 ;  /* 0x000000a1c7091211 */ /* 0x1c0fe400000f0cc8 */
[----:B------:R-:W-:Y:S02]  /*13470*/  @!P2 LEA.HI.X R11, R199, R161, R200, 0x1, P3 ;  /* 0x000000a1c70ba211 */ /* 0x000fe400018f0cc8 */
[----:B------:R-:W-:-:S03]  /*13480*/  LOP3.LUT P0, RZ, R213, 0x4, RZ, 0xc0, !PT ;  /* 0x00000004d5ff7812 */ /* 0x000fc6000780c0ff */
        /* <DEDUP_REMOVED lines=18> */
.L_x_2468:
[----:B------:R3:W-:Y:S02]  /*135b0*/  STS.128 [R211+0x10800], RZ ;  /* 0x010800ffd3007388 */ /* 0x0007e40000000c00 */
.L_x_2467:
[----:B------:R-:W-:Y:S05]  /*135c0*/  BSYNC B0 ;  /* 0x0000000000007941 */ /* 0x000fea0003800000 */
.L_x_2466:
        /* <DEDUP_REMOVED lines=10> */
[----:B------:R-:W-:-:S09]  /*13670*/  SHF.L.U64.HI R6, R66, 0x5, R67 ;  /* 0x0000000542067819 */ /* 0x000fd20000010243 */
        /* <DEDUP_REMOVED lines=23> */
.L_x_2471:
[----:B------:R3:W-:Y:S02]  /*137f0*/  STS.128 [R211+0x11000], RZ ;  /* 0x011000ffd3007388 */ /* 0x0007e40000000c00 */
.L_x_2470:
[----:B------:R-:W-:Y:S05]  /*13800*/  BSYNC B0 ;  /* 0x0000000000007941 */ /* 0x000fea0003800000 */
.L_x_2469:
[----:B------:R-:W-:Y:S01]  /*13810*/  ISETP.GE.AND P0, PT, R4, R5, PT ;  /* 0x000000050400720c */ /* 0x000fe20003f06270 */
[----:B------:R-:W-:-:S12]  /*13820*/  BSSY B0, `(.L_x_2472) ;  /* 0x0000023000007945 */ /* 0x000fd80003800000 */
[----:B------:R1:W-:Y:S04]  /*13830*/  @P0 STS.128 [R211+0xd800], RZ ;  /* 0x00d800ffd3000388 */ /* 0x0003e80000000c00 */
[----:B------:R1:W-:Y:S04]  /*13840*/  @P0 STS.128 [R211+0xf800], RZ ;  /* 0x00f800ffd3000388 */ /* 0x0003e80000000c00 */
[----:B------:R1:W-:Y:S01]  /*13850*/  @P0 STS.128 [R211+0x11800], RZ ;  /* 0x011800ffd3000388 */ /* 0x0003e20000000c00 */
[----:B------:R-:W-:Y:S05]  /*13860*/  @P0 BRA `(.L_x_2473) ;  /* 0x0000000000780947 */ /* 0x000fea0003800000 */
[C---:B------:R-:W-:Y:S02]  /*13870*/  LOP3.LUT R0, R213.reuse, 0x1, RZ, 0xc0, !PT ;  /* 0x00000001d5007812 */ /* 0x040fe400078ec0ff */
[----:B------:R-:W-:Y:S02]  /*13880*/  R2P PR, R213, 0x6 ;  /* 0x00000006d5007804 */ /* 0x000fe40000000000 */
[----:B------:R-:W-:-:S11]  /*13890*/  ISETP.NE.U32.AND P0, PT, R0, 0x1, PT ;  /* 0x000000010000780c */ /* 0x000fd60003f05070 */
[C---:B------:R-:W-:Y:S02]  /*138a0*/  @P1 IMAD R5, R67.reuse, 0x60, RZ ;  /* 0x0000006043051824 */ /* 0x040fe400078e02ff */
[----:B------:R-:W-:Y:S02]  /*138b0*/  @!P0 IMAD R0, R67, 0x60, RZ ;  /* 0x0000006043008824 */ /* 0x000fe400078e02ff */
[----:B-1-3--:R-:W-:-:S04]  /*138c0*/  @!P0 IMAD.WIDE.U32 R8, R66, 0x60, R160 ;  /* 0x0000006042088825 */ /* 0x00afc800078e00a0 */
[----:B------:R-:W-:Y:S01]  /*138d0*/  @P1 IMAD.WIDE.U32 R6, R66, 0x60, R160 ;  /* 0x0000006042061825 */ /* 0x000fe200078e00a0 */
[----:B------:R-:W-:-:S04]  /*138e0*/  @!P0 IADD3 R9, R0, R9, RZ ;  /* 0x0000000900098210 */ /* 0x000fc80007ffe0ff */
[----:B------:R-:W-:Y:S01]  /*138f0*/  @P1 IADD3 R5, R5, R7, RZ ;  /* 0x0000000705051210 */ /* 0x000fe20007ffe0ff */
[----:B------:R-:W-:Y:S01]  /*13900*/  @!PT LDS RZ, [RZ] ;  /* 0x00000000fffff984 */ /* 0x000fe20000000800 */
[----:B------:R-:W-:Y:S01]  /*13910*/  @!PT LDS RZ, [RZ] ;  /* 0x00000000fffff984 */ /* 0x000fe20000000800 */
[----:B------:R-:W-:Y:S01]  /*13920*/  @!PT LDS RZ, [RZ] ;  /* 0x00000000fffff984 */ /* 0x000fe20000000800 */
[----:B------:R1:W-:Y:S01]  /*13930*/  @!P0 LDGSTS.E.BYPASS.LTC128B.128 [R211+0xd800], desc[UR6][R8.64] ;  /* 0x0d80000008d38fae */ /* 0x0003e2000b901d46 */
[----:B------:R-:W-:-:S03]  /*13940*/  @P1 MOV R4, R6 ;  /* 0x0000000600041202 */ /* 0x000fc60000000f00 */
[----:B------:R1:W-:Y:S04]  /*13950*/  @P0 STS.128 [R211+0xd800], RZ ;  /* 0x00d800ffd3000388 */ /* 0x0003e80000000c00 */
[----:B------:R-:W-:Y:S01]  /*13960*/  @!PT LDS RZ, [RZ] ;  /* 0x00000000fffff984 */ /* 0x000fe20000000800 */
[----:B------:R-:W-:Y:S01]  /*13970*/  @!PT LDS RZ, [RZ] ;  /* 0x00000000fffff984 */ /* 0x000fe20000000800 */
[----:B------:R-:W-:Y:S01]  /*13980*/  @!PT LDS RZ, [RZ] ;  /* 0x00000000fffff984 */ /* 0x000fe20000000800 */
[----:B------:R1:W-:Y:S04]  /*13990*/  @P1 LDGSTS.E.BYPASS.LTC128B.128 [R211+0xf800], desc[UR6][R4.64+0x80] ;  /* 0x0f80008004d31fae */ /* 0x0003e8000b901d46 */
[----:B------:R1:W-:Y:S01]  /*139a0*/  @!P1 STS.128 [R211+0xf800], RZ ;  /* 0x00f800ffd3009388 */ /* 0x0003e20000000c00 */
[----:B------:R-:W-:Y:S05]  /*139b0*/  @!P2 BRA `(.L_x_2474) ;  /* 0x000000000020a947 */ /* 0x000fea0003800000 */
[----:B------:R-:W-:Y:S02]  /*139c0*/  IMAD R67, R67, 0x60, RZ ;  /* 0x0000006043437824 */ /* 0x000fe400078e02ff */
[----:B-1----:R-:W-:-:S05]  /*139d0*/  IMAD.WIDE.U32 R4, R66, 0x60, R160 ;  /* 0x0000006042047825 */ /* 0x002fca00078e00a0 */
[----:B------:R-:W-:-:S05]  /*139e0*/  IADD3 R5, R67, R5, RZ ;  /* 0x0000000543057210 */ /* 0x000fca0007ffe0ff */
[----:B------:R-:W-:Y:S01]  /*139f0*/  @!PT LDS RZ, [RZ] ;  /* 0x00000000fffff984 */ /* 0x000fe20000000800 */
[----:B------:R-:W-:Y:S01]  /*13a00*/  @!PT LDS RZ, [RZ] ;  /* 0x00000000fffff984 */ /* 0x000fe20000000800 */
[----:B------:R-:W-:Y:S01]  /*13a10*/  @!PT LDS RZ, [RZ] ;  /* 0x00000000fffff984 */ /* 0x000fe20000000800 */
[----:B------:R1:W-:Y:S01]  /*13a20*/  LDGSTS.E.BYPASS.LTC128B.128 [R211+0x11800], desc[UR6][R4.64+0x100] ;  /* 0x1180010004d37fae */ /* 0x0003e2000b901d46 */
[----:B------:R-:W-:Y:S05]  /*13a30*/  BRA `(.L_x_2473) ;  /* 0x0000000000047947 */ /* 0x000fea0003800000 */
.L_x_2474:
[----:B------:R3:W-:Y:S02]  /*13a40*/  STS.128 [R211+0x11800], RZ ;  /* 0x011800ffd3007388 */ /* 0x0007e40000000c00 */
.L_x_2473:
[----:B------:R-:W-:Y:S05]  /*13a50*/  BSYNC B0 ;  /* 0x0000000000007941 */ /* 0x000fea0003800000 */
.L_x_2472:
[C---:B------:R-:W-:Y:S01]  /*13a60*/  IMAD.SHL.U32 R0, R56.reuse, 0x40, RZ ;  /* 0x0000004038007824 */ /* 0x040fe200078e00ff */
[----:B------:R-:W-:Y:S01]  /*13a70*/  R2P PR, R56, 0x6 ;  /* 0x0000000638007804 */ /* 0x000fe20000000000 */
[----:B------:R-:W-:Y:S01]  /*13a80*/  IMAD.SHL.U32 R162, R162, 0x8, RZ ;  /* 0x00000008a2a27824 */ /* 0x000fe200078e00ff */
[----:B------:R-:W0:Y:S01]  /*13a90*/  LDGDEPBAR ;  /* 0x00000000000079af */ /* 0x000e220000000000 */
[----:B------:R-:W-:Y:S01]  /*13aa0*/  IMAD R194, R71, 0x400, R54 ;  /* 0x0000040047c27824 */ /* 0x000fe200078e0236 */
[----:B-1----:R-:W-:Y:S01]  /*13ab0*/  LOP3.LUT R5, R0, 0x1c0, RZ, 0xc0, !PT ;  /* 0x000001c000057812 */ /* 0x002fe200078ec0ff */
[----:B------:R-:W-:Y:S01]  /*13ac0*/  BSSY B1, `(.L_x_2475) ;  /* 0x000016c000017945 */ /* 0x000fe20003800000 */
[----:B------:R-:W-:Y:S02]  /*13ad0*/  ISETP.GT.AND P5, PT, R216, R203, PT ;  /* 0x000000cbd800720c */ /* 0x000fe40003fa4270 */
[----:B------:R-:W-:Y:S02]  /*13ae0*/  LOP3.LUT R162, R5, 0x8, R162, 0xf8, !PT ;  /* 0x0000000805a27812 */ /* 0x000fe400078ef8a2 */
[----:B------:R-:W-:-:S02]  /*13af0*/  SHF.R.U32.HI R193, RZ, 0x3, R5 ;  /* 0x00000003ffc17819 */ /* 0x000fc40000011605 */
[----:B------:R-:W-:Y:S02]  /*13b00*/  LEA R194, R194, UR4, 0x1 ;  /* 0x00000004c2c27c11 */ /* 0x000fe4000f8e08ff */
[----:B------:R-:W-:Y:S02]  /*13b10*/  LOP3.LUT R193, R162, R193, RZ, 0x3c, !PT ;  /* 0x000000c1a2c17212 */ /* 0x000fe400078e3cff */
[----:B------:R-:W-:Y:S01]  /*13b20*/  LEA R190, R55, R194, 0x1 ;  /* 0x000000c237be7211 */ /* 0x000fe200078e08ff */
[----:B------:R-:W-:Y:S01]  /*13b30*/  LDSM.16.M88.4 R84, [R194] ;  /* 0x00000000c254783b */ /* 0x000fe20000000200 */
[----:B------:R-:W-:Y:S01]  /*13b40*/  IMAD R192, R57, 0x2, R194 ;  /* 0x0000000239c07824 */ /* 0x000fe200078e02c2 */
[----:B------:R-:W-:Y:S01]  /*13b50*/  LEA R52, R71, R52, 0x4 ;  /* 0x0000003447347211 */ /* 0x000fe200078e20ff */
[----:B------:R-:W-:Y:S01]  /*13b60*/  IMAD R193, R68, 0x200, R193 ;  /* 0x0000020044c17824 */ /* 0x000fe200078e02c1 */
[----:B------:R-:W-:Y:S01]  /*13b70*/  LDSM.16.M88.4 R4, [R190] ;  /* 0x00000000be04783b */ /* 0x000fe20000000200 */
[----:B------:R-:W-:Y:S01]  /*13b80*/  IMAD R189, R55, 0x2, R192 ;  /* 0x0000000237bd7824 */ /* 0x000fe200078e02c0 */
[----:B------:R-:W-:Y:S01]  /*13b90*/  ISETP.NE.U32.AND P0, PT, R214, RZ, PT ;  /* 0x000000ffd600720c */ /* 0x000fe20003f05070 */
[----:B------:R-:W-:Y:S01]  /*13ba0*/  IMAD.IADD R52, R73, 0x1, R52 ;  /* 0x0000000149347824 */ /* 0x000fe200078e0234 */
[----:B------:R-:W-:Y:S01]  /*13bb0*/  LEA R193, R193, UR4, 0x1 ;  /* 0x00000004c1c17c11 */ /* 0x000fe2000f8e08ff */
[----:B---3-5:R-:W-:Y:S01]  /*13bc0*/  LDSM.16.M88.4 R20, [R192] ;  /* 0x00000000c014783b */ /* 0x028fe20000000200 */
[----:B------:R-:W-:Y:S01]  /*13bd0*/  ISETP.NE.AND.EX P0, PT, R215, RZ, PT, P0 ;  /* 0x000000ffd700720c */ /* 0x000fe20003f05300 */
[----:B------:R-:W-:Y:S01]  /*13be0*/  VIADD R218, R52, 0x8 ;  /* 0x0000000834da7836 */ /* 0x000fe20000000000 */
[C---:B------:R-:W-:Y:S01]  /*13bf0*/  IADD3 R0, R193.reuse, 0x6000, RZ ;  /* 0x00006000c1007810 */ /* 0x040fe20007ffe0ff */
[----:B------:R-:W1:Y:S01]  /*13c00*/  LDSM.16.M88.4 R40, [R193+0x6000] ;  /* 0x00600000c128783b */ /* 0x000e620000000200 */
[----:B------:R-:W-:-:S03]  /*13c10*/  VIADD R191, R193, 0x6020 ;  /* 0x00006020c1bf7836 */ /* 0x000fc60000000000 */
[----:B------:R-:W3:Y:S01]  /*13c20*/  LDSM.16.M88.4 R32, [R193+0x6800] ;  /* 0x00680000c120783b */ /* 0x000ee20000000200 */
[----:B------:R-:W-:Y:S02]  /*13c30*/  @P1 VIADD R191, R0, 0xffffffe0 ;  /* 0xffffffe000bf1836 */ /* 0x000fe40000000000 */
[----:B------:R-:W-:Y:S01]  /*13c40*/  IMAD.MOV.U32 R0, RZ, RZ, 0x40 ;  /* 0x00000040ff007424 */ /* 0x000fe200078e00ff */
[----:B------:R-:W2:Y:S01]  /*13c50*/  LDSM.16.M88.4 R24, [R193+0x7000] ;  /* 0x00700000c118783b */ /* 0x000ea20000000200 */
[C---:B------:R-:W-:Y:S01]  /*13c60*/  VIADD R186, R191.reuse, 0x1000 ;  /* 0x00001000bfba7836 */ /* 0x040fe20000000000 */
[C---:B------:R-:W-:Y:S01]  /*13c70*/  IADD3 R187, R191.reuse, 0x800, RZ ;  /* 0x00000800bfbb7810 */ /* 0x040fe20007ffe0ff */
[C---:B------:R-:W-:Y:S01]  /*13c80*/  VIADD R185, R191.reuse, 0x1800 ;  /* 0x00001800bfb97836 */ /* 0x040fe20000000000 */
[----:B------:R-:W4:Y:S01]  /*13c90*/  LDSM.16.M88.4 R80, [R193+0x7800] ;  /* 0x00780000c150783b */ /* 0x000f220000000200 */
[----:B------:R-:W-:Y:S01]  /*13ca0*/  SEL R0, R0, 0xffffffc0, !P2 ;  /* 0xffffffc000007807 */ /* 0x000fe20005000000 */
[C---:B------:R-:W-:Y:S01]  /*13cb0*/  VIADD R183, R191.reuse, 0x2000 ;  /* 0x00002000bfb77836 */ /* 0x040fe20000000000 */
[C---:B------:R-:W-:Y:S01]  /*13cc0*/  IADD3 R182, R191.reuse, 0x2800, RZ ;  /* 0x00002800bfb67810 */ /* 0x040fe20007ffe0ff */
[----:B------:R-:W4:Y:S01]  /*13cd0*/  LDSM.16.M88.4 R76, [R191] ;  /* 0x00000000bf4c783b */ /* 0x000f220000000200 */
[C---:B------:R-:W-:Y:S01]  /*13ce0*/  VIADD R181, R191.reuse, 0x3000 ;  /* 0x00003000bfb57836 */ /* 0x040fe20000000000 */
[----:B------:R-:W-:Y:S01]  /*13cf0*/  IADD3 R178, R191, 0x4800, RZ ;  /* 0x00004800bfb27810 */ /* 0x000fe20007ffe0ff */
[----:B------:R-:W-:Y:S01]  /*13d00*/  IMAD.IADD R188, R193, 0x1, R0 ;  /* 0x00000001c1bc7824 */ /* 0x000fe200078e0200 */
[----:B------:R-:W4:Y:S01]  /*13d10*/  LDSM.16.M88.4 R64, [R191+0x800] ;  /* 0x00080000bf40783b */ /* 0x000f220000000200 */
[----:B------:R-:W-:Y:S01]  /*13d20*/  IMAD.IADD R184, R0, 0x1, R191 ;  /* 0x0000000100b87824 */ /* 0x000fe200078e02bf */
[----:B------:R-:W-:Y:S01]  /*13d30*/  IADD3 R0, R69, 0x1, -R210 ;  /* 0x0000000145007810 */ /* 0x000fe20007ffe8d2 */
[C---:B------:R-:W-:Y:S01]  /*13d40*/  VIADD R180, R191.reuse, 0x3800 ;  /* 0x00003800bfb47836 */ /* 0x040fe20000000000 */
[----:B------:R-:W4:Y:S01]  /*13d50*/  LDSM.16.M88.4 R60, [R191+0x1000] ;  /* 0x00100000bf3c783b */ /* 0x000f220000000200 */
[----:B------:R-:W-:-:S02]  /*13d60*/  VIADD R179, R191, 0x4000 ;  /* 0x00004000bfb37836 */ /* 0x000fc40000000000 */
[----:B------:R-:W-:Y:S01]  /*13d70*/  IMAD.IADD R3, R3, 0x1, R0 ;  /* 0x0000000103037824 */ /* 0x000fe200078e0200 */
[----:B------:R-:W4:Y:S01]  /*13d80*/  LDSM.16.M88.4 R48, [R191+0x1800] ;  /* 0x00180000bf30783b */ /* 0x000f220000000200 */
[C---:B------:R-:W-:Y:S02]  /*13d90*/  VIADD R177, R191.reuse, 0x5000 ;  /* 0x00005000bfb17836 */ /* 0x040fe40000000000 */
[----:B------:R-:W-:Y:S01]  /*13da0*/  VIADD R176, R191, 0x5800 ;  /* 0x00005800bfb07836 */ /* 0x000fe20000000000 */
[----:B------:R-:W4:Y:S01]  /*13db0*/  LDSM.16.M88.4 R12, [R188+0x6000] ;  /* 0x00600000bc0c783b */ /* 0x000f220000000200 */
[C---:B------:R-:W-:Y:S02]  /*13dc0*/  IADD3 R0, R3.reuse, 0x8, R52 ;  /* 0x0000000803007810 */ /* 0x040fe40007ffe034 */
[----:B------:R-:W-:Y:S01]  /*13dd0*/  VIADDMNMX R219, R3, R52, R69, PT ;  /* 0x0000003403db7246 */ /* 0x000fe20003800145 */
[----:B------:R-:W4:Y:S01]  /*13de0*/  LDSM.16.M88.4 R8, [R188+0x6800] ;  /* 0x00680000bc08783b */ /* 0x000f220000000200 */
[----:B------:R-:W-:Y:S01]  /*13df0*/  VIMNMX R217, R0, R69, PT ;  /* 0x0000004500d97248 */ /* 0x000fe20003fe0100 */
[C---:B-1----:R-:W-:Y:S02]  /*13e00*/  HMMA.16816.F32.BF16 R44, R84.reuse, R40, RZ ;  /* 0x00000028542c723c */ /* 0x042fe400000418ff */
[----:B------:R-:W1:Y:S04]  /*13e10*/  LDSM.16.M88.4 R96, [R188+0x7000] ;  /* 0x00700000bc60783b */ /* 0x000e680000000200 */
[----:B------:R-:W1:Y:S01]  /*13e20*/  LDSM.16.M88.4 R92, [R188+0x7800] ;  /* 0x00780000bc5c783b */ /* 0x000e620000000200 */
[C---:B------:R-:W-:Y:S06]  /*13e30*/  HMMA.16816.F32.BF16 R40, R84.reuse, R42, RZ ;  /* 0x0000002a5428723c */ /* 0x040fec00000418ff */
[C---:B---3--:R-:W-:Y:S06]  /*13e40*/  HMMA.16816.F32.BF16 R36, R84.reuse, R32, RZ ;  /* 0x000000205424723c */ /* 0x048fec00000418ff */
[C---:B------:R-:W-:Y:S06]  /*13e50*/  HMMA.16816.F32.BF16 R32, R84.reuse, R34, RZ ;  /* 0x000000225420723c */ /* 0x040fec00000418ff */
[C---:B--2---:R-:W-:Y:S06]  /*13e60*/  HMMA.16816.F32.BF16 R28, R84.reuse, R24, RZ ;  /* 0x00000018541c723c */ /* 0x044fec00000418ff */
[C---:B------:R-:W-:Y:S06]  /*13e70*/  HMMA.16816.F32.BF16 R24, R84.reuse, R26, RZ ;  /* 0x0000001a5418723c */ /* 0x040fec00000418ff */
[C---:B----4-:R-:W-:Y:S06]  /*13e80*/  HMMA.16816.F32.BF16 R88, R84.reuse, R80, RZ ;  /* 0x000000505458723c */ /* 0x050fec00000418ff */
[----:B------:R-:W-:Y:S01]  /*13e90*/  HMMA.16816.F32.BF16 R84, R84, R82, RZ ;  /* 0x000000525454723c */ /* 0x000fe200000418ff */
[----:B------:R-:W-:Y:S05]  /*13ea0*/  LDSM.16.M88.4 R80, [R189] ;  /* 0x00000000bd50783b */ /* 0x000fea0000000200 */
[C---:B------:R-:W-:Y:S06]  /*13eb0*/  HMMA.16816.F32.BF16 R44, R20.reuse, R76, R44 ;  /* 0x0000004c142c723c */ /* 0x040fec000004182c */
[C---:B------:R-:W-:Y:S01]  /*13ec0*/  HMMA.16816.F32.BF16 R40, R20.reuse, R78, R40 ;  /* 0x0000004e1428723c */ /* 0x040fe20000041828 */
[----:B------:R-:W2:Y:S05]  /*13ed0*/  LDSM.16.M88.4 R76, [R184] ;  /* 0x00000000b84c783b */ /* 0x000eaa0000000200 */
[C---:B------:R-:W-:Y:S06]  /*13ee0*/  HMMA.16816.F32.BF16 R36, R20.reuse, R64, R36 ;  /* 0x000000401424723c */ /* 0x040fec0000041824 */
[C---:B------:R-:W-:Y:S01]  /*13ef0*/  HMMA.16816.F32.BF16 R32, R20.reuse, R66, R32 ;  /* 0x000000421420723c */ /* 0x040fe20000041820 */
[----:B------:R-:W3:Y:S05]  /*13f00*/  LDSM.16.M88.4 R64, [R184+0x800] ;  /* 0x00080000b840783b */ /* 0x000eea0000000200 */
[C---:B------:R-:W-:Y:S06]  /*13f10*/  HMMA.16816.F32.BF16 R28, R20.reuse, R60, R28 ;  /* 0x0000003c141c723c */ /* 0x040fec000004181c */
[C---:B------:R-:W-:Y:S01]  /*13f20*/  HMMA.16816.F32.BF16 R24, R20.reuse, R62, R24 ;  /* 0x0000003e1418723c */ /* 0x040fe20000041818 */
[----:B------:R-:W4:Y:S05]  /*13f30*/  LDSM.16.M88.4 R60, [R184+0x1000] ;  /* 0x00100000b83c783b */ /* 0x000f2a0000000200 */
[C---:B------:R-:W-:Y:S06]  /*13f40*/  HMMA.16816.F32.BF16 R88, R20.reuse, R48, R88 ;  /* 0x000000301458723c */ /* 0x040fec0000041858 */
[----:B------:R-:W-:Y:S01]  /*13f50*/  HMMA.16816.F32.BF16 R84, R20, R50, R84 ;  /* 0x000000321454723c */ /* 0x000fe20000041854 */
[----:B------:R-:W4:Y:S04]  /*13f60*/  LDSM.16.M88.4 R48, [R184+0x1800] ;  /* 0x00180000b830783b */ /* 0x000f280000000200 */
[----:B------:R-:W-:Y:S01]  /*13f70*/  LDSM.16.M88.4 R20, [R194+0x2000] ;  /* 0x00200000c214783b */ /* 0x000fe20000000200 */
[C---:B------:R-:W-:Y:S06]  /*13f80*/  HMMA.16816.F32.BF16 R44, R4.reuse, R12, R44 ;  /* 0x0000000c042c723c */ /* 0x040fec000004182c */
[C---:B------:R-:W-:Y:S01]  /*13f90*/  HMMA.16816.F32.BF16 R40, R4.reuse, R14, R40 ;  /* 0x0000000e0428723c */ /* 0x040fe20000041828 */
[----:B------:R-:W4:Y:S05]  /*13fa0*/  LDSM.16.M88.4 R12, [R193+0x8000] ;  /* 0x00800000c10c783b */ /* 0x000f2a0000000200 */
[C---:B------:R-:W-:Y:S06]  /*13fb0*/  HMMA.16816.F32.BF16 R36, R4.reuse, R8, R36 ;  /* 0x000000080424723c */ /* 0x040fec0000041824 */
[C---:B------:R-:W-:Y:S01]  /*13fc0*/  HMMA.16816.F32.BF16 R32, R4.reuse, R10, R32 ;  /* 0x0000000a0420723c */ /* 0x040fe20000041820 */
[----:B------:R-:W4:Y:S05]  /*13fd0*/  LDSM.16.M88.4 R8, [R193+0x8800] ;  /* 0x00880000c108783b */ /* 0x000f2a0000000200 */
[C---:B-1----:R-:W-:Y:S06]  /*13fe0*/  HMMA.16816.F32.BF16 R28, R4.reuse, R96, R28 ;  /* 0x00000060041c723c */ /* 0x042fec000004181c */
[C---:B------:R-:W-:Y:S06]  /*13ff0*/  HMMA.16816.F32.BF16 R24, R4.reuse, R98, R24 ;  /* 0x000000620418723c */ /* 0x040fec0000041818 */
[C---:B------:R-:W-:Y:S06]  /*14000*/  HMMA.16816.F32.BF16 R88, R4.reuse, R92, R88 ;  /* 0x0000005c0458723c */ /* 0x040fec0000041858 */
[----:B------:R-:W-:Y:S01]  /*14010*/  HMMA.16816.F32.BF16 R84, R4, R94, R84 ;  /* 0x0000005e0454723c */ /* 0x000fe20000041854 */
[----:B------:R-:W1:Y:S05]  /*14020*/  LDSM.16.M88.4 R4, [R193+0x9000] ;  /* 0x00900000c104783b */ /* 0x000e6a0000000200 */
[C---:B--2---:R-:W-:Y:S06]  /*14030*/  HMMA.16816.F32.BF16 R44, R80.reuse, R76, R44 ;  /* 0x0000004c502c723c */ /* 0x044fec000004182c */
[C---:B------:R-:W-:Y:S06]  /*14040*/  HMMA.16816.F32.BF16 R40, R80.reuse, R78, R40 ;  /* 0x0000004e5028723c */ /* 0x040fec0000041828 */
[C---:B---3--:R-:W-:Y:S06]  /*14050*/  HMMA.16816.F32.BF16 R36, R80.reuse, R64, R36 ;  /* 0x000000405024723c */ /* 0x048fec0000041824 */
[C---:B------:R-:W-:Y:S01]  /*14060*/  HMMA.16816.F32.BF16 R32, R80.reuse, R66, R32 ;  /* 0x000000425020723c */ /* 0x040fe20000041820 */
[----:B------:R-:W2:Y:S05]  /*14070*/  LDSM.16.M88.4 R64, [R193+0x9800] ;  /* 0x00980000c140783b */ /* 0x000eaa0000000200 */
[C---:B----4-:R-:W-:Y:S06]  /*14080*/  HMMA.16816.F32.BF16 R28, R80.reuse, R60, R28 ;  /* 0x0000003c501c723c */ /* 0x050fec000004181c */
[C---:B------:R-:W-:Y:S01]  /*14090*/  HMMA.16816.F32.BF16 R76, R80.reuse, R62, R24 ;  /* 0x0000003e504c723c */ /* 0x040fe20000041818 */
[----:B------:R-:W-:Y:S04]  /*140a0*/  LDSM.16.M88.4 R60, [R192+0x2000] ;  /* 0x00200000c03c783b */ /* 0x000fe80000000200 */
[----:B------:R-:W3:Y:S01]  /*140b0*/  LDSM.16.M88.4 R24, [R191+0x2000] ;  /* 0x00200000bf18783b */ /* 0x000ee20000000200 */
        /* <DEDUP_REMOVED lines=10> */
[C---:B-1----:R-:W-:Y:S01]  /*14160*/  HMMA.16816.F32.BF16 R92, R20.reuse, R4, R28 ;  /* 0x00000004145c723c */ /* 0x042fe2000004181c */
[----:B------:R-:W1:Y:S05]  /*14170*/  LDSM.16.M88.4 R28, [R188+0x8000] ;  /* 0x00800000bc1c783b */ /* 0x000e6a0000000200 */
[C---:B------:R-:W-:Y:S01]  /*14180*/  HMMA.16816.F32.BF16 R76, R20.reuse, R6, R76 ;  /* 0x00000006144c723c */ /* 0x040fe2000004184c */
[----:B------:R-:W1:Y:S05]  /*14190*/  LDSM.16.M88.4 R4, [R188+0x8800] ;  /* 0x00880000bc04783b */ /* 0x000e6a0000000200 */
[C---:B--2---:R-:W-:Y:S06]  /*141a0*/  HMMA.16816.F32.BF16 R88, R20.reuse, R64, R88 ;  /* 0x000000401458723c */ /* 0x044fec0000041858 */
        /* <DEDUP_REMOVED lines=9> */
[C---:B------:R-:W-:Y:S06]  /*14240*/  HMMA.16816.F32.BF16 R92, R60.reuse, R12, R92 ;  /* 0x0000000c3c5c723c */ /* 0x040fec000004185c */
[C---:B------:R-:W-:Y:S01]  /*14250*/  HMMA.16816.F32.BF16 R76, R60.reuse, R14, R76 ;  /* 0x0000000e3c4c723c */ /* 0x040fe2000004184c */
[----:B------:R-:W4:Y:S05]  /*14260*/  LDSM.16.M88.4 R12, [R184+0x2000] ;  /* 0x00200000b80c783b */ /* 0x000f2a0000000200 */
        /* <DEDUP_REMOVED lines=17> */
[C---:B----4-:R-:W-:Y:S06]  /*14380*/  HMMA.16816.F32.BF16 R44, R48.reuse, R12, R44 ;  /* 0x0000000c302c723c */ /* 0x050fec000004182c */
[C---:B------:R-:W-:Y:S01]  /*14390*/  HMMA.16816.F32.BF16 R40, R48.reuse, R14, R40 ;  /* 0x0000000e3028723c */ /* 0x040fe20000041828 */
[----:B------:R-:W3:Y:S05]  /*143a0*/  LDSM.16.M88.4 R12, [R193+0xb000] ;  /* 0x00b00000c10c783b */ /* 0x000eea0000000200 */
[C---:B------:R-:W-:Y:S06]  /*143b0*/  HMMA.16816.F32.BF16 R36, R48.reuse, R64, R36 ;  /* 0x000000403024723c */ /* 0x040fec0000041824 */
[C---:B------:R-:W-:Y:S01]  /*143c0*/  HMMA.16816.F32.BF16 R32, R48.reuse, R66, R32 ;  /* 0x000000423020723c */ /* 0x040fe20000041820 */
[----:B------:R-:W-:Y:S05]  /*143d0*/  LDSM.16.M88.4 R64, [R188+0xa000] ;  /* 0x00a00000bc40783b */ /* 0x000fea0000000200 */
        /* <DEDUP_REMOVED lines=9> */
[----:B------:R-:W2:Y:S05]  /*14470*/  LDSM.16.M88.4 R4, [R191+0x5000] ;  /* 0x00500000bf04783b */ /* 0x000eaa0000000200 */
[C---:B------:R-:W-:Y:S06]  /*14480*/  HMMA.16816.F32.BF16 R36, R20.reuse, R60, R36 ;  /* 0x0000003c1424723c */ /* 0x040fec0000041824 */
        /* <DEDUP_REMOVED lines=21> */
[----:B------:R-:W2:Y:S01]  /*145e0*/  LDSM.16.M88.4 R60, [R184+0x5800] ;  /* 0x00580000b83c783b */ /* 0x000ea20000000200 */
[----:B------:R-:W-:Y:S01]  /*145f0*/  HMMA.16816.F32.BF16 R44, R80, R64, R44 ;  /* 0x00000040502c723c */ /* 0x000fe2000004182c */
[----:B------:R-:W-:-:S05]  /*14600*/  DEPBAR.LE SB0, 0x0 ;  /* 0x000080000000791a */ /* 0x000fca0000000000 */
[C---:B------:R-:W-:Y:S06]  /*14610*/  HMMA.16816.F32.BF16 R40, R80.reuse, R66, R40 ;  /* 0x000000425028723c */ /* 0x040fec0000041828 */
[C---:B---3--:R-:W-:Y:S06]  /*14620*/  HMMA.16816.F32.BF16 R36, R80.reuse, R12, R36 ;  /* 0x0000000c5024723c */ /* 0x048fec0000041824 */
[C---:B------:R-:W-:Y:S06]  /*14630*/  HMMA.16816.F32.BF16 R32, R80.reuse, R14, R32 ;  /* 0x0000000e5020723c */ /* 0x040fec0000041820 */
[C---:B----4-:R-:W-:Y:S06]  /*14640*/  HMMA.16816.F32.BF16 R92, R80.reuse, R8, R92 ;  /* 0x00000008505c723c */ /* 0x050fec000004185c */
[C---:B------:R-:W-:Y:S06]  /*14650*/  HMMA.16816.F32.BF16 R76, R80.reuse, R10, R76 ;  /* 0x0000000a504c723c */ /* 0x040fec000004184c */
[C---:B------:R-:W-:Y:S06]  /*14660*/  HMMA.16816.F32.BF16 R88, R80.reuse, R20, R88 ;  /* 0x000000145058723c */ /* 0x040fec0000041858 */
[----:B------:R-:W-:Y:S06]  /*14670*/  HMMA.16816.F32.BF16 R84, R80, R22, R84 ;  /* 0x000000165054723c */ /* 0x000fec0000041854 */
[C---:B-1----:R-:W-:Y:S06]  /*14680*/  HMMA.16816.F32.BF16 R44, R24.reuse, R4, R44 ;  /* 0x00000004182c723c */ /* 0x042fec000004182c */
[----:B------:R-:W-:Y:S01]  /*14690*/  HMMA.16816.F32.BF16 R40, R24, R6, R40 ;  /* 0x000000061828723c */ /* 0x000fe20000041828 */
[----:B------:R-:W-:-:S04]  /*146a0*/  IADD3 R5, -R18, R69, -R210 ;  /* 0x0000004512057210 */ /* 0x000fc80007ffe9d2 */
[C---:B------:R-:W-:Y:S01]  /*146b0*/  VIADDMNMX R220, R5.reuse, R52, RZ, !PT ;  /* 0x0000003405dc7246 */ /* 0x040fe200078001ff */
[----:B------:R-:W-:Y:S01]  /*146c0*/  HMMA.16816.F32.BF16 R36, R24, R48, R36 ;  /* 0x000000301824723c */ /* 0x000fe20000041824 */
[----:B------:R-:W-:-:S05]  /*146d0*/  VIADDMNMX R218, R5, R218, RZ, !PT ;  /* 0x000000da05da7246 */ /* 0x000fca00078001ff */
[C---:B------:R-:W-:Y:S06]  /*146e0*/  HMMA.16816.F32.BF16 R32, R24.reuse, R50, R32 ;  /* 0x000000321820723c */ /* 0x040fec0000041820 */
[C---:B--2---:R-:W-:Y:S06]  /*146f0*/  HMMA.16816.F32.BF16 R92, R24.reuse, R28, R92 ;  /* 0x0000001c185c723c */ /* 0x044fec000004185c */
[C---:B------:R-:W-:Y:S06]  /*14700*/  HMMA.16816.F32.BF16 R76, R24.reuse, R30, R76 ;  /* 0x0000001e184c723c */ /* 0x040fec000004184c */
[C---:B------:R-:W-:Y:S06]  /*14710*/  HMMA.16816.F32.BF16 R88, R24.reuse, R60, R88 ;  /* 0x0000003c1858723c */ /* 0x040fec0000041858 */
[----:B------:R-:W-:Y:S01]  /*14720*/  HMMA.16816.F32.BF16 R84, R24, R62, R84 ;  /* 0x0000003e1854723c */ /* 0x000fe20000041854 */
[----:B------:R-:W-:Y:S06]  /*14730*/  BAR.SYNC.DEFER_BLOCKING 0x0 ;  /* 0x0000000000007b1d */ /* 0x000fec0000010000 */
[----:B------:R-:W-:-:S02]  /*14740*/  NOP ;  /* 0x0000000000007918 */ /* 0x000fc40000000000 */
[----:B------:R-:W-:-:S15]  /*14750*/  @!P5 BRA `(.L_x_2476) ;  /* 0x000000080088d947 */ /* 0x000fde0003800000 */
[----:B------:R-:W-:Y:S04]  /*14760*/  BSSY B0, `(.L_x_2477) ;  /* 0x0000041000007945 */ /* 0x000fe80003800000 */
[----:B------:R-:W-:Y:S05]  /*14770*/  @!P0 BRA `(.L_x_2478) ;  /* 0x0000000000f08947 */ /* 0x000fea0003800000 */
[----:B------:R-:W2:Y:S01]  /*14780*/  LD.E R7, desc[UR6][R16.64+0x170] ;  /* 0x0001700610077980 */ /* 0x000ea2000c101900 */
[----:B------:R-:W-:Y:S02]  /*14790*/  IADD3 R8, R2, -0x40, RZ ;  /* 0xffffffc002087810 */ /* 0x000fe40007ffe0ff */
[----:B------:R-:W-:Y:S02]  /*147a0*/  IABS R4, R2 ;  /* 0x0000000200047213 */ /* 0x000fe40000000000 */
[-C--:B--2---:R-:W-:Y:S02]  /*147b0*/  IABS R5, R7.reuse ;  /* 0x0000000700057213 */ /* 0x084fe40000000000 */
[----:B------:R-:W-:Y:S02]  /*147c0*/  IABS R3, R7 ;  /* 0x0000000700037213 */ /* 0x000fe40000000000 */
[----:B------:R-:W1:Y:S02]  /*147d0*/  I2F.RP R6, R5 ;  /* 0x0000000500067306 */ /* 0x000e640000209400 */
[----:B------:R-:W-:-:S06]  /*147e0*/  IADD3 R3, RZ, -R3, RZ ;  /* 0x80000003ff037210 */ /* 0x000fcc0007ffe0ff */
        /* <DEDUP_REMOVED lines=14> */
[----:B------:R-:W-:Y:S01]  /*148d0*/  IMAD R4, R9, R3, R4 ;  /* 0x0000000309047224 */ /* 0x000fe200078e0204 */
[----:B------:R-:W-:Y:S02]  /*148e0*/  LOP3.LUT R3, RZ, R7, RZ, 0x33, !PT ;  /* 0x00000007ff037212 */ /* 0x000fe400078e33ff */
[C---:B------:R-:W-:Y:S02]  /*148f0*/  ISETP.GT.U32.AND P2, PT, R5.reuse, R0, PT ;  /* 0x000000000500720c */ /* 0x040fe40003f44070 */
[----:B------:R-:W-:-:S11]  /*14900*/  ISETP.GT.U32.AND P3, PT, R5, R4, PT ;  /* 0x000000040500720c */ /* 0x000fd60003f64070 */
[----:B------:R-:W-:Y:S01]  /*14910*/  @!P2 IMAD.IADD R0, R0, 0x1, -R5 ;  /* 0x000000010000a824 */ /* 0x000fe200078e0a05 */
[----:B------:R-:W-:Y:S01]  /*14920*/  @!P2 IADD3 R6, R6, 0x1, RZ ;  /* 0x000000010606a810 */ /* 0x000fe20007ffe0ff */
[----:B------:R-:W-:Y:S01]  /*14930*/  @!P3 VIADD R9, R9, 0x1 ;  /* 0x000000010909b836 */ /* 0x000fe20000000000 */
[-C--:B------:R-:W-:Y:S02]  /*14940*/  @!P3 IADD3 R4, R4, -R5.reuse, RZ ;  /* 0x800000050404b210 */ /* 0x080fe40007ffe0ff */
[-C--:B------:R-:W-:Y:S02]  /*14950*/  ISETP.GE.U32.AND P4, PT, R0, R5.reuse, PT ;  /* 0x000000050000720c */ /* 0x080fe40003f86070 */
[----:B------:R-:W-:Y:S02]  /*14960*/  ISETP.GE.U32.AND P6, PT, R4, R5, PT ;  /* 0x000000050400720c */ /* 0x000fe40003fc6070 */
[----:B------:R-:W-:Y:S02]  /*14970*/  LOP3.LUT R0, R2, R7, RZ, 0x3c, !PT ;  /* 0x0000000702007212 */ /* 0x000fe400078e3cff */
[----:B------:R-:W-:-:S02]  /*14980*/  ISETP.NE.AND P2, PT, R7, RZ, PT ;  /* 0x000000ff0700720c */ /* 0x000fc40003f45270 */
[----:B------:R-:W-:-:S05]  /*14990*/  ISETP.GE.AND P3, PT, R0, RZ, PT ;  /* 0x000000ff0000720c */ /* 0x000fca0003f66270 */
[----:B------:R-:W-:Y:S02]  /*149a0*/  @P4 VIADD R6, R6, 0x1 ;  /* 0x0000000106064836 */ /* 0x000fe40000000000 */
[----:B------:R-:W-:Y:S02]  /*149b0*/  @P6 IADD3 R9, R9, 0x1, RZ ;  /* 0x0000000109096810 */ /* 0x000fe40007ffe0ff */
[----:B------:R-:W-:-:S04]  /*149c0*/  @!P1 IMAD.MOV R6, RZ, RZ, -R6 ;  /* 0x000000ffff069224 */ /* 0x000fc800078e0a06 */
[----:B------:R-:W-:Y:S02]  /*149d0*/  @!P3 IADD3 R9, -R9, RZ, RZ ;  /* 0x000000ff0909b210 */ /* 0x000fe40007ffe1ff */
[C---:B------:R-:W-:Y:S02]  /*149e0*/  SEL R0, R3.reuse, R6, !P2 ;  /* 0x0000000603007207 */ /* 0x040fe40005000000 */
[----:B------:R-:W-:Y:S02]  /*149f0*/  SEL R3, R3, R9, !P2 ;  /* 0x0000000903037207 */ /* 0x000fe40005000000 */
[----:B------:R-:W3:Y:S01]  /*14a00*/  LD.E.64 R8, desc[UR6][R16.64+0x38] ;  /* 0x0000380610087980 */ /* 0x000ee2000c101b00 */
[----:B------:R-:W-:-:S04]  /*14a10*/  IMAD.WIDE R14, R0, 0x4, R214 ;  /* 0x00000004000e7825 */ /* 0x000fc800078e02d6 */
[C---:B------:R-:W-:Y:S01]  /*14a20*/  IMAD.WIDE R12, R3.reuse, 0x4, R214 ;  /* 0x00000004030c7825 */ /* 0x040fe200078e02d6 */
[----:B------:R-:W4:Y:S04]  /*14a30*/  LD.E R5, desc[UR6][R14.64] ;  /* 0x000000060e057980 */ /* 0x000f28000c101900 */
[----:B------:R-:W4:Y:S01]  /*14a40*/  LD.E R6, desc[UR6][R12.64] ;  /* 0x000000060c067980 */ /* 0x000f22000c101900 */
[----:B------:R-:W-:-:S04]  /*14a50*/  IMAD.IADD R4, R3, 0x1, -R0 ;  /* 0x0000000103047824 */ /* 0x000fc800078e0a00 */
[----:B------:R-:W-:-:S05]  /*14a60*/  IMAD R4, R7, R4, -0x40 ;  /* 0xffffffc007047424 */ /* 0x000fca00078e0204 */
[----:B------:R-:W-:Y:S01]  /*14a70*/  SHF.R.S32.HI R3, RZ, 0x1f, R4 ;  /* 0x0000001fff037819 */ /* 0x000fe20000011404 */
[----:B---3--:R-:W-:-:S04]  /*14a80*/  IMAD R0, R9, R4, RZ ;  /* 0x0000000409007224 */ /* 0x008fc800078e02ff */
[----:B------:R-:W-:Y:S01]  /*14a90*/  IMAD R0, R8, R3, R0 ;  /* 0x0000000308007224 */ /* 0x000fe200078e0200 */
[----:B----4-:R-:W-:Y:S01]  /*14aa0*/  IADD3 R5, -R6, R5, RZ ;  /* 0x0000000506057210 */ /* 0x010fe20007ffe1ff */
[----:B------:R-:W-:-:S03]  /*14ab0*/  IMAD.WIDE.U32 R6, R8, R4, RZ ;  /* 0x0000000408067225 */ /* 0x000fc600078e00ff */
[----:B------:R-:W-:Y:S01]  /*14ac0*/  SHF.R.S32.HI R4, RZ, 0x1f, R5 ;  /* 0x0000001fff047819 */ /* 0x000fe20000011405 */
[----:B--2---:R-:W-:Y:S02]  /*14ad0*/  IMAD R3, R11, R5, RZ ;  /* 0x000000050b037224 */ /* 0x004fe400078e02ff */
[----:B------:R-:W-:Y:S02]  /*14ae0*/  IMAD.IADD R7, R7, 0x1, R0 ;  /* 0x0000000107077824 */ /* 0x000fe400078e0200 */
[----:B------:R-:W-:Y:S02]  /*14af0*/  IMAD R3, R10, R4, R3 ;  /* 0x000000040a037224 */ /* 0x000fe400078e0203 */
[----:B------:R-:W-:-:S04]  /*14b00*/  IMAD.WIDE.U32 R6, R5, R10, R6 ;  /* 0x0000000a05067225 */ /* 0x000fc800078e0006 */
[----:B------:R-:W-:Y:S01]  /*14b10*/  IMAD.MOV.U32 R0, RZ, RZ, R6 ;  /* 0x000000ffff007224 */ /* 0x000fe200078e0006 */
[----:B------:R-:W-:Y:S01]  /*14b20*/  IADD3 R3, R7, R3, RZ ;  /* 0x0000000307037210 */ /* 0x000fe20007ffe0ff */
[----:B------:R-:W-:Y:S05]  /*14b30*/  BRA `(.L_x_2479) ;  /* 0x00000000000c7947 */ /* 0x000fea0003800000 */
.L_x_2478:
[----:B------:R-:W2:Y:S02]  /*14b40*/  LD.E R0, desc[UR6][R16.64+0x38] ;  /* 0x0000380610007980 */ /* 0x000ea4000c101900 */
[----:B--2---:R-:W-:-:S04]  /*14b50*/  LEA R0, -R0, RZ, 0x6 ;  /* 0x000000ff00007211 */ /* 0x004fc800078e31ff */
[----:B------:R-:W-:Y:S02]  /*14b60*/  SHF.R.S32.HI R3, RZ, 0x1f, R0 ;  /* 0x0000001fff037819 */ /* 0x000fe40000011400 */
.L_x_2479:
[----:B------:R-:W-:Y:S05]  /*14b70*/  BSYNC B0 ;  /* 0x0000000000007941 */ /* 0x000fea0003800000 */
.L_x_2477:
[C---:B------:R-:W-:Y:S02]  /*14b80*/  LOP3.LUT P6, RZ, R213.reuse, 0x1, RZ, 0xc0, !PT ;  /* 0x00000001d5ff7812 */ /* 0x040fe400078cc0ff */
[C---:B------:R-:W-:Y:S02]  /*14b90*/  LOP3.LUT P4, RZ, R213.reuse, 0x2, RZ, 0xc0, !PT ;  /* 0x00000002d5ff7812 */ /* 0x040fe4000788c0ff */
[----:B------:R-:W-:Y:S02]  /*14ba0*/  LOP3.LUT P3, RZ, R213, 0x4, RZ, 0xc0, !PT ;  /* 0x00000004d5ff7812 */ /* 0x000fe4000786c0ff */
[C---:B------:R-:W-:Y:S02]  /*14bb0*/  IADD3 R5, P1, R0.reuse, R201, RZ ;  /* 0x000000c900057210 */ /* 0x040fe40007f3e0ff */
[----:B------:R-:W-:-:S03]  /*14bc0*/  LEA R12, P2, R0, R204, 0x1 ;  /* 0x000000cc000c7211 */ /* 0x000fc600078408ff */
[----:B------:R-:W-:Y:S01]  /*14bd0*/  IMAD.X R4, R3, 0x1, R202, P1 ;  /* 0x0000000103047824 */ /* 0x000fe200008e06ca */
[-C--:B------:R-:W-:Y:S02]  /*14be0*/  LEA.HI.X R13, R0, R205.reuse, R3, 0x1, P2 ;  /* 0x000000cd000d7211 */ /* 0x080fe400010f0c03 */
[CC--:B------:R-:W-:Y:S02]  /*14bf0*/  @P6 LEA R10, P1, R5.reuse, R204.reuse, 0x1 ;  /* 0x000000cc050a6211 */ /* 0x0c0fe400078208ff */
[CC--:B------:R-:W-:Y:S01]  /*14c00*/  @P4 LEA R8, P2, R5.reuse, R204.reuse, 0x1 ;  /* 0x000000cc05084211 */ /* 0x0c0fe200078408ff */
[----:B------:R-:W-:Y:S01]  /*14c10*/  @!PT LDS RZ, [RZ] ;  /* 0x00000000fffff984 */ /* 0x000fe20000000800 */
[----:B------:R-:W-:Y:S01]  /*14c20*/  @!PT LDS RZ, [RZ] ;  /* 0x00000000fffff984 */ /* 0x000fe20000000800 */
[----:B------:R-:W-:Y:S01]  /*14c30*/  @!PT LDS RZ, [RZ] ;  /* 0x00000000fffff984 */ /* 0x000fe20000000800 */
[----:B------:R-:W-:Y:S01]  /*14c40*/  @P6 LDGSTS.E.BYPASS.LTC128B.128 [R211+0x6000], desc[UR6][R12.64] ;  /* 0x060000000cd36fae */ /* 0x000fe2000b901d46 */
[CCC-:B------:R-:W-:Y:S02]  /*14c50*/  @P6 LEA.HI.X R11, R5.reuse, R205.reuse, R4.reuse, 0x1, P1 ;  /* 0x000000cd050b6211 */ /* 0x1c0fe400008f0c04 */
[C---:B------:R-:W-:Y:S01]  /*14c60*/  @P4 LEA.HI.X R9, R5.reuse, R205, R4, 0x1, P2 ;  /* 0x000000cd05094211 */ /* 0x040fe200010f0c04 */
[----:B------:R1:W-:Y:S01]  /*14c70*/  @!P6 STS.128 [R211+0x6000], RZ ;  /* 0x006000ffd300e388 */ /* 0x0003e20000000c00 */
[----:B------:R-:W-:-:S02]  /*14c80*/  @P3 LEA R6, P1, R5, R204, 0x1 ;  /* 0x000000cc05063211 */ /* 0x000fc400078208ff */
[C---:B------:R-:W-:Y:S02]  /*14c90*/  IADD3 R3, P2, R5.reuse, R201, RZ ;  /* 0x000000c905037210 */ /* 0x040fe40007f5e0ff */
[----:B------:R-:W-:Y:S01]  /*14ca0*/  @P3 LEA.HI.X R7, R5, R205, R4, 0x1, P1 ;  /* 0x000000cd05073211 */ /* 0x000fe200008f0c04 */
[----:B------:R-:W-:Y:S01]  /*14cb0*/  @P4 IMAD.MOV.U32 R5, RZ, RZ, R13 ;  /* 0x000000ffff054224 */ /* 0x000fe200078e000d */
[CC--:B------:R-:W-:Y:S01]  /*14cc0*/  @P6 LEA R20, P1, R3.reuse, R204.reuse, 0x1 ;  /* 0x000000cc03146211 */ /* 0x0c0fe200078208ff */
[----:B------:R-:W-:Y:S01]  /*14cd0*/  IMAD.X R4, R4, 0x1, R202, P2 ;  /* 0x0000000104047824 */ /* 0x000fe200010e06ca */
[----:B------:R-:W-:-:S04]  /*14ce0*/  @P4 LEA R18, P2, R3, R204, 0x1 ;  /* 0x000000cc03124211 */ /* 0x000fc800078408ff */
[CCC-:B------:R-:W-:Y:S02]  /*14cf0*/  @P6 LEA.HI.X R21, R3.reuse, R205.reuse, R4.reuse, 0x1, P1 ;  /* 0x000000cd03156211 */ /* 0x1c0fe400008f0c04 */
[C-C-:B------:R-:W-:Y:S02]  /*14d00*/  @P4 LEA.HI.X R19, R3.reuse, R205, R4.reuse, 0x1, P2 ;  /* 0x000000cd03134211 */ /* 0x140fe400010f0c04 */
[CC--:B------:R-:W-:Y:S02]  /*14d10*/  @P3 LEA R14, P1, R3.reuse, R204.reuse, 0x1 ;  /* 0x000000cc030e3211 */ /* 0x0c0fe400078208ff */
[C---:B------:R-:W-:Y:S02]  /*14d20*/  IADD3 R0, P2, R3.reuse, R201, RZ ;  /* 0x000000c903007210 */ /* 0x040fe40007f5e0ff */
[----:B------:R-:W-:Y:S02]  /*14d30*/  @P3 LEA.HI.X R15, R3, R205, R4, 0x1, P1 ;  /* 0x000000cd030f3211 */ /* 0x000fe400008f0c04 */
[-C--:B------:R-:W-:Y:S01]  /*14d40*/  @P6 LEA R24, P1, R0, R204.reuse, 0x1 ;  /* 0x000000cc00186211 */ /* 0x080fe200078208ff */
[----:B------:R-:W-:Y:S01]  /*14d50*/  IMAD.X R4, R4, 0x1, R202, P2 ;  /* 0x0000000104047824 */ /* 0x000fe200010e06ca */
[----:B------:R-:W-:-:S04]  /*14d60*/  @P4 LEA R22, P2, R0, R204, 0x1 ;  /* 0x000000cc00164211 */ /* 0x000fc800078408ff */
[CC--:B------:R-:W-:Y:S02]  /*14d70*/  @P6 LEA.HI.X R25, R0.reuse, R205.reuse, R4, 0x1, P1 ;  /* 0x000000cd00196211 */ /* 0x0c0fe400008f0c04 */
[C---:B------:R-:W-:Y:S01]  /*14d80*/  @P3 LEA R26, P1, R0.reuse, R204, 0x1 ;  /* 0x000000cc001a3211 */ /* 0x040fe200078208ff */
[----:B------:R-:W-:Y:S01]  /*14d90*/  IMAD.MOV.U32 R204, RZ, RZ, R12 ;  /* 0x000000ffffcc7224 */ /* 0x000fe200078e000c */
[CCC-:B------:R-:W-:Y:S02]  /*14da0*/  @P4 LEA.HI.X R23, R0.reuse, R205.reuse, R4.reuse, 0x1, P2 ;  /* 0x000000cd00174211 */ /* 0x1c0fe400010f0c04 */
[----:B------:R-:W-:Y:S01]  /*14db0*/  @P3 LEA.HI.X R27, R0, R205, R4, 0x1, P1 ;  /* 0x000000cd001b3211 */ /* 0x000fe200008f0c04 */
[----:B------:R-:W-:Y:S02]  /*14dc0*/  @P4 IMAD.MOV.U32 R4, RZ, RZ, R12 ;  /* 0x000000ffff044224 */ /* 0x000fe400078e000c */
[----:B------:R-:W-:-:S03]  /*14dd0*/  IMAD.MOV.U32 R205, RZ, RZ, R13 ;  /* 0x000000ffffcd7224 */ /* 0x000fc600078e000d */
[----:B------:R-:W-:Y:S01]  /*14de0*/  @!PT LDS RZ, [RZ] ;  /* 0x00000000fffff984 */ /* 0x000fe20000000800 */
[----:B------:R-:W-:Y:S01]  /*14df0*/  @!PT LDS RZ, [RZ] ;  /* 0x00000000fffff984 */ /* 0x000fe20000000800 */
[----:B------:R-:W-:Y:S01]  /*14e00*/  @!PT LDS RZ, [RZ] ;  /* 0x00000000fffff984 */ /* 0x000fe20000000800 */
[----:B------:R2:W-:Y:S04]  /*14e10*/  @P4 LDGSTS.E.BYPASS.LTC128B.128 [R211+0x8000], desc[UR6][R4.64+0x80] ;  /* 0x0800008004d34fae */ /* 0x0005e8000b901d46 */
[----:B------:R1:W-:Y:S01]  /*14e20*/  @!P4 STS.128 [R211+0x8000], RZ ;  /* 0x008000ffd300c388 */ /* 0x0003e20000000c00 */
[----:B--2---:R-:W-:Y:S02]  /*14e30*/  @P3 IMAD.MOV.U32 R4, RZ, RZ, R12 ;  /* 0x000000ffff043224 */ /* 0x004fe400078e000c */
[----:B------:R-:W-:-:S05]  /*14e40*/  @P3 IMAD.MOV.U32 R5, RZ, RZ, R13 ;  /* 0x000000ffff053224 */ /* 0x000fca00078e000d */
        /* <DEDUP_REMOVED lines=51> */
.L_x_2476:
[----:B------:R-:W-:Y:S05]  /*15180*/  BSYNC B1 ;  /* 0x0000000000017941 */ /* 0x000fea0003800000 */
.L_x_2475:
[----:B------:R2:W3:Y:S01]  /*15190*/  LD.E R165, desc[UR6][R16.64+0xdc] ;  /* 0x0000dc0610a57980 */ /* 0x0004e2000c101900 */
[----:B------:R-:W-:Y:S01]  /*151a0*/  IMAD.IADD R2, R2, 0x1, R133 ;  /* 0x0000000102027824 */ /* 0x000fe200078e0285 */
[----:B------:R-:W-:-:S03]  /*151b0*/  LEA R198, R54, UR4, 0x1 ;  /* 0x0000000436c67c11 */ /* 0x000fc6000f8e08ff */
[C---:B-1----:R-:W-:Y:S01]  /*151c0*/  VIADD R4, R2.reuse, 0x1 ;  /* 0x0000000102047836 */ /* 0x042fe20000000000 */
[C---:B------:R-:W-:Y:S01]  /*151d0*/  ISETP.GE.AND P3, PT, R2.reuse, R220, PT ;  /* 0x000000dc0200720c */ /* 0x040fe20003f66270 */
[C---:B------:R-:W-:Y:S01]  /*151e0*/  VIADD R0, R2.reuse, 0x8 ;  /* 0x0000000802007836 */ /* 0x040fe20000000000 */
[C---:B------:R-:W-:Y:S01]  /*151f0*/  ISETP.GE.AND P2, PT, R2.reuse, R218, PT ;  /* 0x000000da0200720c */ /* 0x040fe20003f46270 */
[----:B------:R-:W-:Y:S01]  /*15200*/  VIADD R6, R2, 0x30 ;  /* 0x0000003002067836 */ /* 0x000fe20000000000 */
[C---:B------:R-:W-:Y:S01]  /*15210*/  ISETP.GE.AND P6, PT, R4.reuse, R220, PT ;  /* 0x000000dc0400720c */ /* 0x040fe20003fc6270 */
[--C-:B------:R-:W-:Y:S01]  /*15220*/  IMAD R197, R57, 0x2, R198.reuse ;  /* 0x0000000239c57824 */ /* 0x100fe200078e02c6 */
[----:B------:R-:W-:Y:S01]  /*15230*/  ISETP.GE.AND P1, PT, R4, R218, PT ;  /* 0x000000da0400720c */ /* 0x000fe20003f26270 */
[C---:B------:R-:W-:Y:S01]  /*15240*/  IMAD R196, R55.reuse, 0x2, R198 ;  /* 0x0000000237c47824 */ /* 0x040fe200078e02c6 */
[-C--:B------:R-:W-:Y:S01]  /*15250*/  ISETP.GE.OR P3, PT, R2, R219.reuse, !P3 ;  /* 0x000000db0200720c */ /* 0x080fe20005f66670 */
[----:B------:R-:W-:Y:S01]  /*15260*/  IMAD R195, R55, 0x2, R197 ;  /* 0x0000000237c37824 */ /* 0x000fe200078e02c5 */
[C---:B------:R-:W-:Y:S01]  /*15270*/  ISETP.GE.OR P6, PT, R4.reuse, R219, !P6 ;  /* 0x000000db0400720c */ /* 0x040fe200077c6670 */
[----:B------:R-:W-:Y:S01]  /*15280*/  LDSM.16.MT88.4 R116, [R197+0xc000] ;  /* 0x00c00000c574783b */ /* 0x000fe20000004200 */
[----:B------:R-:W-:Y:S01]  /*15290*/  ISETP.GE.OR P1, PT, R4, R217, !P1 ;  /* 0x000000d90400720c */ /* 0x000fe20004f26670 */
[----:B------:R-:W-:Y:S01]  /*152a0*/  VIADD R4, R2, 0x9 ;  /* 0x0000000902047836 */ /* 0x000fe20000000000 */
[----:B------:R-:W-:Y:S01]  /*152b0*/  FSEL R3, R44, -INF , !P3 ;  /* 0xff8000002c037808 */ /* 0x000fe20005800000 */
[----:B------:R-:W-:Y:S01]  /*152c0*/  LDSM.16.MT88.4 R56, [R196+0xe000] ;  /* 0x00e00000c438783b */ /* 0x000fe20000004200 */
[----:B------:R-:W-:-:S02]  /*152d0*/  ISETP.GE.AND P4, PT, R0, R220, PT ;  /* 0x000000dc0000720c */ /* 0x000fc40003f86270 */
[----:B------:R-:W-:Y:S01]  /*152e0*/  ISETP.GE.AND P3, PT, R0, R218, PT ;  /* 0x000000da0000720c */ /* 0x000fe20003f66270 */
[----:B------:R-:W-:Y:S01]  /*152f0*/  LDSM.16.MT88.4 R64, [R195+0xe000] ;  /* 0x00e00000c340783b */ /* 0x000fe20000004200 */
[----:B------:R-:W-:Y:S02]  /*15300*/  FSEL R45, R45, -INF , !P6 ;  /* 0xff8000002d2d7808 */ /* 0x000fe40007000000 */
[----:B------:R-:W-:Y:S01]  /*15310*/  FSEL R47, R47, -INF , !P1 ;  /* 0xff8000002f2f7808 */ /* 0x000fe20004800000 */
[----:B------:R-:W-:Y:S01]  /*15320*/  LDSM.16.MT88.4 R72, [R198+0x10000] ;  /* 0x01000000c648783b */ /* 0x000fe20000004200 */
[C---:B------:R-:W-:Y:S02]  /*15330*/  ISETP.GE.AND P6, PT, R4.reuse, R220, PT ;  /* 0x000000dc0400720c */ /* 0x040fe40003fc6270 */
[----:B------:R-:W-:Y:S01]  /*15340*/  ISETP.GE.AND P1, PT, R4, R218, PT ;  /* 0x000000da0400720c */ /* 0x000fe20003f26270 */
[----:B------:R-:W-:Y:S01]  /*15350*/  LDSM.16.MT88.4 R80, [R197+0x10000] ;  /* 0x01000000c550783b */ /* 0x000fe20000004200 */
[----:B------:R-:W-:-:S02]  /*15360*/  ISETP.GE.OR P4, PT, R0, R219, !P4 ;  /* 0x000000db0000720c */ /* 0x000fc40006786670 */
[-C--:B------:R-:W-:Y:S01]  /*15370*/  ISETP.GE.OR P3, PT, R0, R217.reuse, !P3 ;  /* 0x000000d90000720c */ /* 0x080fe20005f66670 */
[C---:B------:R-:W-:Y:S01]  /*15380*/  VIADD R0, R2.reuse, 0x10 ;  /* 0x0000001002007836 */ /* 0x040fe20000000000 */
[----:B------:R-:W-:Y:S01]  /*15390*/  ISETP.GE.OR P2, PT, R2, R217, !P2 ;  /* 0x000000d90200720c */ /* 0x000fe20005746670 */
[----:B------:R-:W-:Y:S01]  /*153a0*/  LDSM.16.MT88.4 R108, [R196+0xc000] ;  /* 0x00c00000c46c783b */ /* 0x000fe20000004200 */
[C---:B------:R-:W-:Y:S02]  /*153b0*/  ISETP.GE.OR P6, PT, R4.reuse, R219, !P6 ;  /* 0x000000db0400720c */ /* 0x040fe400077c6670 */
[----:B------:R-:W-:Y:S01]  /*153c0*/  ISETP.GE.OR P1, PT, R4, R217, !P1 ;  /* 0x000000d90400720c */ /* 0x000fe20004f26670 */
[----:B------:R-:W-:Y:S01]  /*153d0*/  VIADD R4, R2, 0x11 ;  /* 0x0000001102047836 */ /* 0x000fe20000000000 */
[----:B------:R-:W-:Y:S01]  /*153e0*/  FSEL R21, R46, -INF , !P2 ;  /* 0xff8000002e157808 */ /* 0x000fe20005000000 */
[----:B------:R-:W-:Y:S01]  /*153f0*/  LDSM.16.MT88.4 R124, [R198+0xc000] ;  /* 0x00c00000c67c783b */ /* 0x000fe20000004200 */
[----:B------:R-:W-:-:S02]  /*15400*/  FSEL R23, R40, -INF , !P4 ;  /* 0xff80000028177808 */ /* 0x000fc40006000000 */
[C---:B------:R-:W-:Y:S01]  /*15410*/  ISETP.GE.AND P2, PT, R0.reuse, R220, PT ;  /* 0x000000dc0000720c */ /* 0x040fe20003f46270 */
[----:B------:R-:W-:Y:S01]  /*15420*/  LDSM.16.MT88.4 R100, [R195+0xc000] ;  /* 0x00c00000c364783b */ /* 0x000fe20000004200 */
[----:B------:R-:W-:Y:S02]  /*15430*/  ISETP.GE.AND P4, PT, R0, R218, PT ;  /* 0x000000da0000720c */ /* 0x000fe40003f86270 */
[----:B------:R-:W-:Y:S01]  /*15440*/  FSEL R41, R41, -INF , !P6 ;  /* 0xff80000029297808 */ /* 0x000fe20007000000 */
[----:B------:R-:W-:Y:S01]  /*15450*/  LDSM.16.MT88.4 R48, [R197+0xe000] ;  /* 0x00e00000c530783b */ /* 0x000fe20000004200 */
[----:B------:R-:W-:Y:S02]  /*15460*/  FSEL R43, R43, -INF , !P1 ;  /* 0xff8000002b2b7808 */ /* 0x000fe40004800000 */
[C---:B------:R-:W-:Y:S01]  /*15470*/  ISETP.GE.AND P6, PT, R4.reuse, R220, PT ;  /* 0x000000dc0400720c */ /* 0x040fe20003fc6270 */
[----:B------:R-:W-:Y:S01]  /*15480*/  LDSM.16.MT88.4 R140, [R195+0x10000] ;  /* 0x01000000c38c783b */ /* 0x000fe20000004200 */
[----:B------:R-:W-:-:S02]  /*15490*/  ISETP.GE.AND P1, PT, R4, R218, PT ;  /* 0x000000da0400720c */ /* 0x000fc40003f26270 */
[C---:B------:R-:W-:Y:S01]  /*154a0*/  ISETP.GE.OR P2, PT, R0.reuse, R219, !P2 ;  /* 0x000000db0000720c */ /* 0x040fe20005746670 */
[----:B------:R-:W-:Y:S01]  /*154b0*/  LDSM.16.MT88.4 R136, [R198+0xc800] ;  /* 0x00c80000c688783b */ /* 0x000fe20000004200 */
[----:B------:R-:W-:Y:S01]  /*154c0*/  ISETP.GE.OR P4, PT, R0, R217, !P4 ;  /* 0x000000d90000720c */ /* 0x000fe20006786670 */
[----:B------:R-:W-:Y:S01]  /*154d0*/  VIADD R0, R2, 0x18 ;  /* 0x0000001802007836 */ /* 0x000fe20000000000 */
[C---:B------:R-:W-:Y:S02]  /*154e0*/  ISETP.GE.OR P6, PT, R4.reuse, R219, !P6 ;  /* 0x000000db0400720c */ /* 0x040fe400077c6670 */
[----:B------:R-:W-:Y:S01]  /*154f0*/  ISETP.GE.OR P1, PT, R4, R217, !P1 ;  /* 0x000000d90400720c */ /* 0x000fe20004f26670 */
[----:B------:R-:W-:Y:S01]  /*15500*/  VIADD R4, R2, 0x19 ;  /* 0x0000001902047836 */ /* 0x000fe20000000000 */
[----:B------:R-:W-:Y:S02]  /*15510*/  FSEL R19, R42, -INF , !P3 ;  /* 0xff8000002a137808 */ /* 0x000fe40005800000 */
[----:B--2---:R-:W-:-:S02]  /*15520*/  FSEL R17, R36, -INF , !P2 ;  /* 0xff80000024117808 */ /* 0x004fc40005000000 */
[C---:B------:R-:W-:Y:S02]  /*15530*/  ISETP.GE.AND P3, PT, R0.reuse, R220, PT ;  /* 0x000000dc0000720c */ /* 0x040fe40003f66270 */
[----:B------:R-:W-:Y:S02]  /*15540*/  ISETP.GE.AND P2, PT, R0, R218, PT ;  /* 0x000000da0000720c */ /* 0x000fe40003f46270 */
[----:B------:R-:W-:Y:S02]  /*15550*/  FSEL R11, R38, -INF , !P4 ;  /* 0xff800000260b7808 */ /* 0x000fe40006000000 */
[----:B------:R-:W-:Y:S02]  /*15560*/  FSEL R9, R39, -INF , !P1 ;  /* 0xff80000027097808 */ /* 0x000fe40004800000 */
[C---:B------:R-:W-:Y:S02]  /*15570*/  ISETP.GE.AND P4, PT, R4.reuse, R220, PT ;  /* 0x000000dc0400720c */ /* 0x040fe40003f86270 */
[----:B------:R-:W-:-:S02]  /*15580*/  ISETP.GE.AND P1, PT, R4, R218, PT ;  /* 0x000000da0400720c */ /* 0x000fc40003f26270 */
[C---:B------:R-:W-:Y:S02]  /*15590*/  ISETP.GE.OR P3, PT, R0.reuse, R219, !P3 ;  /* 0x000000db0000720c */ /* 0x040fe40005f66670 */
[----:B------:R-:W-:Y:S01]  /*155a0*/  ISETP.GE.OR P2, PT, R0, R217, !P2 ;  /* 0x000000d90000720c */ /* 0x000fe20005746670 */
[----:B------:R-:W-:Y:S01]  /*155b0*/  VIADD R0, R2, 0x20 ;  /* 0x0000002002007836 */ /* 0x000fe20000000000 */
[C---:B------:R-:W-:Y:S02]  /*155c0*/  ISETP.GE.OR P4, PT, R4.reuse, R219, !P4 ;  /* 0x000000db0400720c */ /* 0x040fe40006786670 */
[----:B------:R-:W-:Y:S01]  /*155d0*/  ISETP.GE.OR P1, PT, R4, R217, !P1 ;  /* 0x000000d90400720c */ /* 0x000fe20004f26670 */
[----:B------:R-:W-:Y:S01]  /*155e0*/  VIADD R4, R2, 0x21 ;  /* 0x0000002102047836 */ /* 0x000fe20000000000 */
[----:B------:R-:W-:Y:S02]  /*155f0*/  FSEL R15, R37, -INF , !P6 ;  /* 0xff800000250f7808 */ /* 0x000fe40007000000 */
[----:B------:R-:W-:-:S02]  /*15600*/  FSEL R13, R32, -INF , !P3 ;  /* 0xff800000200d7808 */ /* 0x000fc40005800000 */
        /* <DEDUP_REMOVED lines=10> */
[----:B------:R-:W-:Y:S02]  /*156b0*/  ISETP.GE.OR P2, PT, R4, R217, !P2 ;  /* 0x000000d90400720c */ /* 0x000fe40005746670 */
[----:B------:R-:W-:Y:S02]  /*156c0*/  FMNMX.FTZ R4, R3, R45, !PT ;  /* 0x0000002d03047209 */ /* 0x000fe40007810000 */
[----:B------:R-:W-:-:S02]  /*156d0*/  FSEL R5, R35, -INF , !P1 ;  /* 0xff80000023057808 */ /* 0x000fc40004800000 */
[C---:B------:R-:W-:Y:S02]  /*156e0*/  ISETP.GE.AND P1, PT, R0.reuse, R220, PT ;  /* 0x000000dc0000720c */ /* 0x040fe40003f26270 */
[----:B------:R-:W-:Y:S02]  /*156f0*/  FMNMX.FTZ R4, R23, R4, !PT ;  /* 0x0000000417047209 */ /* 0x000fe40007810000 */
[----:B------:R-:W-:Y:S02]  /*15700*/  ISETP.GE.OR P1, PT, R0, R219, !P1 ;  /* 0x000000db0000720c */ /* 0x000fe40004f26670 */
[----:B------:R-:W-:Y:S02]  /*15710*/  FMNMX.FTZ R4, R41, R4, !PT ;  /* 0x0000000429047209 */ /* 0x000fe40007810000 */
[----:B------:R-:W-:Y:S02]  /*15720*/  FSEL R233, R94, -INF , !P3 ;  /* 0xff8000005ee97808 */ /* 0x000fe40005800000 */
[----:B------:R-:W-:-:S02]  /*15730*/  FSEL R235, R76, -INF , !P1 ;  /* 0xff8000004ceb7808 */ /* 0x000fc40004800000 */
[C---:B------:R-:W-:Y:S02]  /*15740*/  ISETP.GE.AND P3, PT, R6.reuse, R220, PT ;  /* 0x000000dc0600720c */ /* 0x040fe40003f66270 */
[----:B------:R-:W-:Y:S02]  /*15750*/  FMNMX.FTZ R4, R17, R4, !PT ;  /* 0x0000000411047209 */ /* 0x000fe40007810000 */
[----:B------:R-:W-:Y:S02]  /*15760*/  ISETP.GE.AND P1, PT, R6, R218, PT ;  /* 0x000000da0600720c */ /* 0x000fe40003f26270 */
[----:B------:R-:W-:Y:S01]  /*15770*/  FMNMX.FTZ R8, R15, R4, !PT ;  /* 0x000000040f087209 */ /* 0x000fe20007810000 */
[----:B------:R-:W-:Y:S01]  /*15780*/  VIADD R4, R2, 0x31 ;  /* 0x0000003102047836 */ /* 0x000fe20000000000 */
[C---:B------:R-:W-:Y:S02]  /*15790*/  ISETP.GE.OR P3, PT, R6.reuse, R219, !P3 ;  /* 0x000000db0600720c */ /* 0x040fe40005f66670 */
[----:B------:R-:W-:-:S02]  /*157a0*/  ISETP.GE.OR P1, PT, R6, R217, !P1 ;  /* 0x000000d90600720c */ /* 0x000fc40004f26670 */
[----:B------:R-:W-:Y:S02]  /*157b0*/  FSEL R237, R92, -INF , !P6 ;  /* 0xff8000005ced7808 */ /* 0x000fe40007000000 */
[----:B------:R-:W-:Y:S02]  /*157c0*/  FMNMX.FTZ R6, R21, R47, !PT ;  /* 0x0000002f15067209 */ /* 0x000fe40007810000 */
[C---:B------:R-:W-:Y:S02]  /*157d0*/  ISETP.GE.AND P6, PT, R0.reuse, R218, PT ;  /* 0x000000da0000720c */ /* 0x040fe40003fc6270 */
[----:B------:R-:W-:Y:S02]  /*157e0*/  FMNMX.FTZ R8, R13, R8, !PT ;  /* 0x000000080d087209 */ /* 0x000fe40007810000 */
[----:B------:R-:W-:Y:S02]  /*157f0*/  FMNMX.FTZ R6, R19, R6, !PT ;  /* 0x0000000613067209 */ /* 0x000fe40007810000 */
[----:B------:R-:W-:Y:S01]  /*15800*/  ISETP.GE.OR P6, PT, R0, R217, !P6 ;  /* 0x000000d90000720c */ /* 0x000fe200077c6670 */
[----:B------:R-:W-:Y:S01]  /*15810*/  VIADD R0, R2, 0x29 ;  /* 0x0000002902007836 */ /* 0x000fe20000000000 */
[----:B------:R-:W-:-:S02]  /*15820*/  FMNMX.FTZ R8, R33, R8, !PT ;  /* 0x0000000821087209 */ /* 0x000fc40007810000 */
[----:B------:R-:W-:Y:S02]  /*15830*/  FMNMX.FTZ R6, R43, R6, !PT ;  /* 0x000000062b067209 */ /* 0x000fe40007810000 */
[----:B------:R-:W-:Y:S02]  /*15840*/  FSEL R159, R93, -INF , !P4 ;  /* 0xff8000005d9f7808 */ /* 0x000fe40006000000 */
[----:B------:R-:W-:Y:S02]  /*15850*/  ISETP.GE.AND P4, PT, R0, R220, PT ;  /* 0x000000dc0000720c */ /* 0x000fe40003f86270 */
[----:B------:R-:W-:Y:S02]  /*15860*/  FMNMX.FTZ R8, R237, R8, !PT ;  /* 0x00000008ed087209 */ /* 0x000fe40007810000 */
[----:B------:R-:W-:Y:S02]  /*15870*/  FSEL R169, R95, -INF , !P2 ;  /* 0xff8000005fa97808 */ /* 0x000fe40005000000 */
[----:B------:R-:W-:-:S02]  /*15880*/  FMNMX.FTZ R6, R11, R6, !PT ;  /* 0x000000060b067209 */ /* 0x000fc40007810000 */
[C---:B------:R-:W-:Y:S02]  /*15890*/  ISETP.GE.AND P2, PT, R0.reuse, R218, PT ;  /* 0x000000da0000720c */ /* 0x040fe40003f46270 */
[C---:B------:R-:W-:Y:S02]  /*158a0*/  ISETP.GE.OR P4, PT, R0.reuse, R219, !P4 ;  /* 0x000000db0000720c */ /* 0x040fe40006786670 */
[----:B------:R-:W-:Y:S02]  /*158b0*/  FMNMX.FTZ R8, R159, R8, !PT ;  /* 0x000000089f087209 */ /* 0x000fe40007810000 */
[----:B------:R-:W-:Y:S02]  /*158c0*/  FMNMX.FTZ R6, R9, R6, !PT ;  /* 0x0000000609067209 */ /* 0x000fe40007810000 */
[----:B------:R-:W-:Y:S01]  /*158d0*/  ISETP.GE.OR P2, PT, R0, R217, !P2 ;  /* 0x000000d90000720c */ /* 0x000fe20005746670 */
[----:B------:R-:W-:Y:S01]  /*158e0*/  VIADD R0, R2, 0x38 ;  /* 0x0000003802007836 */ /* 0x000fe20000000000 */
[----:B------:R-:W-:Y:S01]  /*158f0*/  FSEL R175, R78, -INF , !P6 ;  /* 0xff8000004eaf7808 */ /* 0x000fe20007000000 */
[----:B------:R-:W-:Y:S01]  /*15900*/  VIADD R2, R2, 0x39 ;  /* 0x0000003902027836 */ /* 0x000fe20000000000 */
[----:B------:R-:W-:-:S02]  /*15910*/  ISETP.GE.AND P6, PT, R4, R220, PT ;  /* 0x000000dc0400720c */ /* 0x000fc40003fc6270 */
[----:B------:R-:W-:Y:S02]  /*15920*/  FSEL R163, R77, -INF , !P4 ;  /* 0xff8000004da37808 */ /* 0x000fe40006000000 */
[----:B------:R-:W-:Y:S02]  /*15930*/  FMNMX.FTZ R8, R235, R8, !PT ;  /* 0x00000008eb087209 */ /* 0x000fe40007810000 */
[----:B------:R-:W-:Y:S02]  /*15940*/  FMNMX.FTZ R6, R7, R6, !PT ;  /* 0x0000000607067209 */ /* 0x000fe40007810000 */
[----:B------:R-:W-:Y:S02]  /*15950*/  ISETP.GE.AND P4, PT, R0, R220, PT ;  /* 0x000000dc0000720c */ /* 0x000fe40003f86270 */
[----:B------:R-:W-:Y:S02]  /*15960*/  FSEL R229, R88, -INF , !P3 ;  /* 0xff80000058e57808 */ /* 0x000fe40005800000 */
[----:B------:R-:W-:-:S02]  /*15970*/  ISETP.GE.OR P6, PT, R4, R219, !P6 ;  /* 0x000000db0400720c */ /* 0x000fc400077c6670 */
[----:B------:R-:W-:Y:S02]  /*15980*/  FMNMX.FTZ R8, R163, R8, !PT ;  /* 0x00000008a3087209 */ /* 0x000fe40007810000 */
[----:B------:R-:W-:Y:S02]  /*15990*/  FMNMX.FTZ R6, R5, R6, !PT ;  /* 0x0000000605067209 */ /* 0x000fe40007810000 */
[----:B------:R-:W-:Y:S02]  /*159a0*/  ISETP.GE.AND P3, PT, R2, R220, PT ;  /* 0x000000dc0200720c */ /* 0x000fe40003f66270 */
[----:B------:R-:W-:Y:S02]  /*159b0*/  ISETP.GE.OR P4, PT, R0, R219, !P4 ;  /* 0x000000db0000720c */ /* 0x000fe40006786670 */
[----:B------:R-:W-:Y:S02]  /*159c0*/  FSEL R227, R89, -INF , !P6 ;  /* 0xff80000059e37808 */ /* 0x000fe40007000000 */
[----:B------:R-:W-:-:S02]  /*159d0*/  FMNMX.FTZ R8, R229, R8, !PT ;  /* 0x00000008e5087209 */ /* 0x000fc40007810000 */
[----:B------:R-:W-:Y:S02]  /*159e0*/  FMNMX.FTZ R6, R233, R6, !PT ;  /* 0x00000006e9067209 */ /* 0x000fe40007810000 */
[----:B------:R-:W-:Y:S02]  /*159f0*/  ISETP.GE.OR P3, PT, R2, R219, !P3 ;  /* 0x000000db0200720c */ /* 0x000fe40005f66670 */
[----:B------:R-:W-:Y:S02]  /*15a00*/  FSEL R225, R84, -INF , !P4 ;  /* 0xff80000054e17808 */ /* 0x000fe40006000000 */
[----:B------:R-:W-:Y:S02]  /*15a10*/  FMNMX.FTZ R8, R227, R8, !PT ;  /* 0x00000008e3087209 */ /* 0x000fe40007810000 */
[----:B------:R-:W-:Y:S02]  /*15a20*/  FMNMX.FTZ R6, R169, R6, !PT ;  /* 0x00000006a9067209 */ /* 0x000fe40007810000 */
[----:B------:R-:W-:-:S02]  /*15a30*/  FSEL R231, R79, -INF , !P2 ;  /* 0xff8000004fe77808 */ /* 0x000fc40005000000 */
[----:B------:R-:W-:Y:S02]  /*15a40*/  FSEL R223, R85, -INF , !P3 ;  /* 0xff80000055df7808 */ /* 0x000fe40005800000 */
[----:B------:R-:W-:Y:S02]  /*15a50*/  FMNMX.FTZ R10, R225, R8, !PT ;  /* 0x00000008e10a7209 */ /* 0x000fe40007810000 */
[-C--:B------:R-:W-:Y:S02]  /*15a60*/  ISETP.GE.AND P2, PT, R0, R218.reuse, PT ;  /* 0x000000da0000720c */ /* 0x080fe40003f46270 */
[----:B------:R-:W-:Y:S02]  /*15a70*/  ISETP.GE.AND P3, PT, R4, R218, PT ;  /* 0x000000da0400720c */ /* 0x000fe40003f66270 */
[----:B------:R-:W-:Y:S02]  /*15a80*/  FMNMX.FTZ R8, R175, R6, !PT ;  /* 0x00000006af087209 */ /* 0x000fe40007810000 */
[----:B------:R-:W-:-:S02]  /*15a90*/  ISETP.GE.OR P2, PT, R0, R217, !P2 ;  /* 0x000000d90000720c */ /* 0x000fc40005746670 */
[----:B------:R-:W-:Y:S02]  /*15aa0*/  FMNMX.FTZ R6, R223, R10, !PT ;  /* 0x0000000adf067209 */ /* 0x000fe40007810000 */
[----:B------:R-:W-:Y:S02]  /*15ab0*/  ISETP.GE.OR P3, PT, R4, R217, !P3 ;  /* 0x000000d90400720c */ /* 0x000fe40005f66670 */
[----:B------:R-:W-:Y:S01]  /*15ac0*/  FSEL R221, R90, -INF , !P1 ;  /* 0xff8000005add7808 */ /* 0x000fe20004800000 */
[----:B------:R-:W1:Y:S01]  /*15ad0*/  SHFL.BFLY PT, R25, R6, 0x2, 0x1f ;  /* 0x0c401f0006197f89 */ /* 0x000e6200000e0000 */
[----:B------:R-:W-:Y:S02]  /*15ae0*/  FMNMX.FTZ R0, R231, R8, !PT ;  /* 0x00000008e7007209 */ /* 0x000fe40007810000 */
[----:B------:R-:W-:Y:S02]  /*15af0*/  ISETP.GE.AND P1, PT, R2, R218, PT ;  /* 0x000000da0200720c */ /* 0x000fe40003f26270 */
[----:B------:R-:W-:-:S02]  /*15b00*/  FSEL R173, R91, -INF , !P3 ;  /* 0xff8000005bad7808 */ /* 0x000fc40005800000 */
[----:B------:R-:W-:Y:S01]  /*15b10*/  FMNMX.FTZ R0, R221, R0, !PT ;  /* 0x00000000dd007209 */ /* 0x000fe20007810000 */
[----:B------:R-:W-:Y:S01]  /*15b20*/  LDSM.16.MT88.4 R88, [R196+0x10000] ;  /* 0x01000000c458783b */ /* 0x000fe20000004200 */
[----:B------:R-:W-:Y:S02]  /*15b30*/  ISETP.GE.OR P1, PT, R2, R217, !P1 ;  /* 0x000000d90200720c */ /* 0x000fe40004f26670 */
[----:B------:R-:W-:Y:S02]  /*15b40*/  FSEL R171, R86, -INF , !P2 ;  /* 0xff80000056ab7808 */ /* 0x000fe40005000000 */
        /* <DEDUP_REMOVED lines=11> */
[----:B------:R-:W-:Y:S01]  /*15c00*/  FSETP.NEU.FTZ.AND P1, PT, R132, -INF , PT ;  /* 0xff8000008400780b */ /* 0x000fe20003f3d000 */
[----:B---3--:R-:W-:-:S05]  /*15c10*/  FMUL.FTZ R168, R165, R132 ;  /* 0x00000084a5a87220 */ /* 0x008fca0000410000 */
[----:B------:R-:W-:-:S05]  /*15c20*/  FSEL R168, R168, RZ, P1 ;  /* 0x000000ffa8a87208 */ /* 0x000fca0000800000 */
[-CC-:B------:R-:W-:Y:S01]  /*15c30*/  FFMA.FTZ R155, R3, R165.reuse, -R168.reuse ;  /* 0x000000a5039b7223 */ /* 0x180fe200000108a8 */
[-CC-:B------:R-:W-:Y:S01]  /*15c40*/  FFMA.FTZ R148, R41, R165.reuse, -R168.reuse ;  /* 0x000000a529947223 */ /* 0x180fe200000108a8 */
[-CC-:B------:R-:W-:Y:S01]  /*15c50*/  FFMA.FTZ R152, R45, R165.reuse, -R168.reuse ;  /* 0x000000a52d987223 */ /* 0x180fe200000108a8 */
[-CC-:B------:R-:W-:Y:S01]  /*15c60*/  FFMA.FTZ R151, R23, R165.reuse, -R168.reuse ;  /* 0x000000a517977223 */ /* 0x180fe200000108a8 */
[-CC-:B------:R-:W-:Y:S01]  /*15c70*/  FFMA.FTZ R146, R15, R165.reuse, -R168.reuse ;  /* 0x000000a50f927223 */ /* 0x180fe200000108a8 */
[-CC-:B------:R-:W-:Y:S01]  /*15c80*/  FFMA.FTZ R145, R13, R165.reuse, -R168.reuse ;  /* 0x000000a50d917223 */ /* 0x180fe200000108a8 */
[----:B------:R-:W-:Y:S01]  /*15c90*/  MUFU.EX2 R155, R155 ;  /* 0x0000009b009b7308 */ /* 0x000fe20000000800 */
[----:B-1----:R-:W-:Y:S01]  /*15ca0*/  FMNMX.FTZ R3, R25, R0, !PT ;  /* 0x0000000019037209 */ /* 0x002fe20007810000 */
[----:B------:R-:W-:Y:S01]  /*15cb0*/  LDSM.16.MT88.4 R12, [R197+0xc800] ;  /* 0x00c80000c50c783b */ /* 0x000fe20000004200 */
[-CC-:B------:R-:W-:Y:S01]  /*15cc0*/  FFMA.FTZ R149, R17, R165.reuse, -R168.reuse ;  /* 0x000000a511957223 */ /* 0x180fe200000108a8 */
[--C-:B------:R-:W-:Y:S01]  /*15cd0*/  FFMA.FTZ R0, R33, R165, -R168.reuse ;  /* 0x000000a521007223 */ /* 0x100fe200000108a8 */
[----:B------:R-:W-:Y:S01]  /*15ce0*/  FSETP.NEU.FTZ.AND P1, PT, R3, -INF , PT ;  /* 0xff8000000300780b */ /* 0x000fe20003f3d000 */
[----:B------:R-:W-:Y:S01]  /*15cf0*/  FMUL.FTZ R164, R165, R3 ;  /* 0x00000003a5a47220 */ /* 0x000fe20000410000 */
[----:B------:R-:W-:Y:S01]  /*15d00*/  LDSM.16.MT88.4 R32, [R196+0xc800] ;  /* 0x00c80000c420783b */ /* 0x000fe20000004200 */
[----:B------:R-:W1:Y:S01]  /*15d10*/  MUFU.EX2 R152, R152 ;  /* 0x0000009800987308 */ /* 0x000e620000000800 */
[-CC-:B------:R-:W-:Y:S01]  /*15d20*/  FFMA.FTZ R156, R237, R165.reuse, -R168.reuse ;  /* 0x000000a5ed9c7223 */ /* 0x180fe200000108a8 */
[-CC-:B------:R-:W-:Y:S01]  /*15d30*/  FFMA.FTZ R159, R159, R165.reuse, -R168.reuse ;  /* 0x000000a59f9f7223 */ /* 0x180fe200000108a8 */
[----:B------:R-:W-:Y:S01]  /*15d40*/  FSEL R164, R164, RZ, P1 ;  /* 0x000000ffa4a47208 */ /* 0x000fe20000800000 */
[----:B------:R-:W-:Y:S01]  /*15d50*/  LDSM.16.MT88.4 R24, [R197+0xe800] ;  /* 0x00e80000c518783b */ /* 0x000fe20000004200 */
[-CC-:B------:R-:W-:Y:S01]  /*15d60*/  FFMA.FTZ R158, R235, R165.reuse, -R168.reuse ;  /* 0x000000a5eb9e7223 */ /* 0x180fe200000108a8 */
[-CC-:B------:R-:W-:Y:S01]  /*15d70*/  FFMA.FTZ R163, R163, R165.reuse, -R168.reuse ;  /* 0x000000a5a3a37223 */ /* 0x180fe200000108a8 */
[-C--:B------:R-:W-:Y:S01]  /*15d80*/  FFMA.FTZ R170, R229, R165.reuse, -R168 ;  /* 0x000000a5e5aa7223 */ /* 0x080fe200000108a8 */
[-CC-:B------:R-:W-:Y:S01]  /*15d90*/  FFMA.FTZ R150, R43, R165.reuse, -R164.reuse ;  /* 0x000000a52b967223 */ /* 0x180fe200000108a4 */
[-CC-:B------:R-:W-:Y:S01]  /*15da0*/  FFMA.FTZ R154, R21, R165.reuse, -R164.reuse ;  /* 0x000000a5159a7223 */ /* 0x180fe200000108a4 */
[----:B------:R-:W2:Y:S01]  /*15db0*/  LDSM.16.MT88.4 R40, [R198+0xe000] ;  /* 0x00e00000c628783b */ /* 0x000ea20000004200 */
[-CC-:B------:R-:W-:Y:S01]  /*15dc0*/  FFMA.FTZ R157, R47, R165.reuse, -R164.reuse ;  /* 0x000000a52f9d7223 */ /* 0x180fe200000108a4 */
[-CC-:B------:R-:W-:Y:S01]  /*15dd0*/  FFMA.FTZ R153, R19, R165.reuse, -R164.reuse ;  /* 0x000000a513997223 */ /* 0x180fe200000108a4 */
[----:B------:R-:W-:Y:S01]  /*15de0*/  MUFU.EX2 R151, R151 ;  /* 0x0000009700977308 */ /* 0x000fe20000000800 */
[-CC-:B------:R-:W-:Y:S01]  /*15df0*/  FFMA.FTZ R147, R11, R165.reuse, -R164.reuse ;  /* 0x000000a50b937223 */ /* 0x180fe200000108a4 */
[-CC-:B------:R-:W-:Y:S01]  /*15e00*/  FFMA.FTZ R144, R9, R165.reuse, -R164.reuse ;  /* 0x000000a509907223 */ /* 0x180fe200000108a4 */
[--C-:B------:R-:W-:Y:S01]  /*15e10*/  FFMA.FTZ R135, R7, R165, -R164.reuse ;  /* 0x000000a507877223 */ /* 0x100fe200000108a4 */
[----:B------:R-:W3:Y:S01]  /*15e20*/  LDSM.16.MT88.4 R8, [R198+0xe800] ;  /* 0x00e80000c608783b */ /* 0x000ee20000004200 */
[----:B-1----:R-:W-:Y:S01]  /*15e30*/  F2FP.BF16.F32.PACK_AB R96, R152, R155 ;  /* 0x0000009b9860723e */ /* 0x002fe200000010ff */
[-CC-:B------:R-:W-:Y:S01]  /*15e40*/  FFMA.FTZ R2, R5, R165.reuse, -R164.reuse ;  /* 0x000000a505027223 */ /* 0x180fe200000108a4 */
[-CC-:B------:R-:W-:Y:S01]  /*15e50*/  FFMA.FTZ R166, R175, R165.reuse, -R164.reuse ;  /* 0x000000a5afa67223 */ /* 0x180fe200000108a4 */
[----:B------:R-:W1:Y:S01]  /*15e60*/  MUFU.EX2 R148, R148 ;  /* 0x0000009400947308 */ /* 0x000e620000000800 */
[----:B------:R-:W4:Y:S01]  /*15e70*/  LDSM.16.MT88.4 R20, [R196+0xe800] ;  /* 0x00e80000c414783b */ /* 0x000f220000004200 */
[-CC-:B------:R-:W-:Y:S01]  /*15e80*/  FFMA.FTZ R162, R233, R165.reuse, -R164.reuse ;  /* 0x000000a5e9a27223 */ /* 0x180fe200000108a4 */
[-CC-:B------:R-:W-:Y:S01]  /*15e90*/  FFMA.FTZ R169, R169, R165.reuse, -R164.reuse ;  /* 0x000000a5a9a97223 */ /* 0x180fe200000108a4 */
[-C--:B------:R-:W-:Y:S01]  /*15ea0*/  FFMA.FTZ R175, R231, R165.reuse, -R164 ;  /* 0x000000a5e7af7223 */ /* 0x080fe200000108a4 */
[----:B------:R-:W5:Y:S01]  /*15eb0*/  LDSM.16.MT88.4 R16, [R195+0xe800] ;  /* 0x00e80000c310783b */ /* 0x000f620000004200 */
[-CC-:B------:R-:W-:Y:S01]  /*15ec0*/  FFMA.FTZ R227, R227, R165.reuse, -R168.reuse ;  /* 0x000000a5e3e37223 */ /* 0x180fe200000108a8 */
[-CC-:B------:R-:W-:Y:S01]  /*15ed0*/  FFMA.FTZ R172, R225, R165.reuse, -R168.reuse ;  /* 0x000000a5e1ac7223 */ /* 0x180fe200000108a8 */
[----:B------:R-:W-:Y:S01]  /*15ee0*/  MUFU.EX2 R154, R154 ;  /* 0x0000009a009a7308 */ /* 0x000fe20000000800 */
[-C--:B------:R-:W-:Y:S01]  /*15ef0*/  FFMA.FTZ R223, R223, R165.reuse, -R168 ;  /* 0x000000a5dfdf7223 */ /* 0x080fe200000108a8 */
[-CC-:B------:R-:W-:Y:S01]  /*15f00*/  FFMA.FTZ R168, R221, R165.reuse, -R164.reuse ;  /* 0x000000a5dda87223 */ /* 0x180fe200000108a4 */
[-CC-:B------:R-:W-:Y:S01]  /*15f10*/  FFMA.FTZ R173, R173, R165.reuse, -R164.reuse ;  /* 0x000000a5adad7223 */ /* 0x180fe200000108a4 */
[-CC-:B------:R-:W-:Y:S01]  /*15f20*/  FFMA.FTZ R171, R171, R165.reuse, -R164.reuse ;  /* 0x000000a5abab7223 */ /* 0x180fe200000108a4 */
[----:B------:R-:W-:Y:S01]  /*15f30*/  FFMA.FTZ R164, R167, R165, -R164 ;  /* 0x000000a5a7a47223 */ /* 0x000fe200000108a4 */
[----:B------:R-:W-:-:S02]  /*15f40*/  FADD.FTZ R152, R155, R152 ;  /* 0x000000989b987221 */ /* 0x000fc40000010000 */
[----:B------:R-:W2:Y:S01]  /*15f50*/  MUFU.EX2 R157, R157 ;  /* 0x0000009d009d7308 */ /* 0x000ea20000000800 */
[----:B-1----:R-:W-:Y:S01]  /*15f60*/  F2FP.BF16.F32.PACK_AB R98, R148, R151 ;  /* 0x000000979462723e */ /* 0x002fe200000010ff */
[----:B------:R-:W-:-:S04]  /*15f70*/  FADD.FTZ R151, R151, R152 ;  /* 0x0000009897977221 */ /* 0x000fc80000010000 */
[----:B------:R-:W-:Y:S02]  /*15f80*/  FADD.FTZ R148, R148, R151 ;  /* 0x0000009794947221 */ /* 0x000fe40000010000 */
[----:B------:R-:W-:Y:S08]  /*15f90*/  MUFU.EX2 R153, R153 ;  /* 0x0000009900997308 */ /* 0x000ff00000000800 */
[----:B------:R-:W1:Y:S01]  /*15fa0*/  MUFU.EX2 R150, R150 ;  /* 0x0000009600967308 */ /* 0x000e620000000800 */
[----:B--2---:R-:W-:Y:S01]  /*15fb0*/  F2FP.BF16.F32.PACK_AB R97, R157, R154 ;  /* 0x0000009a9d61723e */ /* 0x004fe200000010ff */
[----:B------:R-:W-:-:S06]  /*15fc0*/  FADD.FTZ R154, R154, R157 ;  /* 0x0000009d9a9a7221 */ /* 0x000fcc0000010000 */
[----:B------:R-:W-:Y:S08]  /*15fd0*/  MUFU.EX2 R149, R149 ;  /* 0x0000009500957308 */ /* 0x000ff00000000800 */
[----:B------:R-:W2:Y:S01]  /*15fe0*/  MUFU.EX2 R146, R146 ;  /* 0x0000009200927308 */ /* 0x000ea20000000800 */
[----:B-1----:R-:W-:Y:S01]  /*15ff0*/  F2FP.BF16.F32.PACK_AB R99, R150, R153 ;  /* 0x000000999663723e */ /* 0x002fe200000010ff */
[----:B------:R-:W-:-:S04]  /*16000*/  FADD.FTZ R153, R153, R154 ;  /* 0x0000009a99997221 */ /* 0x000fc80000010000 */
[----:B------:R-:W-:Y:S02]  /*16010*/  FADD.FTZ R150, R150, R153 ;  /* 0x0000009996967221 */ /* 0x000fe40000010000 */
[C---:B------:R-:W-:Y:S01]  /*16020*/  HMMA.16816.F32.BF16 R120, R96.reuse, R116, RZ ;  /* 0x000000746078723c */ /* 0x040fe200000418ff */
[----:B------:R-:W-:Y:S05]  /*16030*/  MUFU.EX2 R145, R145 ;  /* 0x0000009100917308 */ /* 0x000fea0000000800 */
[C---:B------:R-:W-:Y:S03]  /*16040*/  HMMA.16816.F32.BF16 R36, R96.reuse, R40, RZ ;  /* 0x000000286024723c */ /* 0x040fe600000418ff */
[----:B------:R-:W1:Y:S01]  /*16050*/  MUFU.EX2 R0, R0 ;  /* 0x0000000000007308 */ /* 0x000e620000000800 */
        /* <DEDUP_REMOVED lines=8> */
[----:B-1----:R-:W-:Y:S01]  /*160e0*/  F2FP.BF16.F32.PACK_AB R6, R0, R145 ;  /* 0x000000910006723e */ /* 0x002fe200000010ff */
[----:B------:R-:W-:-:S03]  /*160f0*/  FADD.FTZ R145, R145, R146 ;  /* 0x0000009291917221 */ /* 0x000fc60000010000 */
[C---:B------:R-:W-:Y:S01]  /*16100*/  HMMA.16816.F32.BF16 R60, R96.reuse, R64, RZ ;  /* 0x00000040603c723c */ /* 0x040fe200000418ff */
[----:B------:R-:W-:Y:S02]  /*16110*/  FADD.FTZ R145, R0, R145 ;  /* 0x0000009100917221 */ /* 0x000fe40000010000 */
[----:B------:R-:W-:Y:S03]  /*16120*/  MUFU.EX2 R135, R135 ;  /* 0x0000008700877308 */ /* 0x000fe60000000800 */
[C---:B------:R-:W-:Y:S05]  /*16130*/  HMMA.16816.F32.BF16 R56, R96.reuse, R58, RZ ;  /* 0x0000003a6038723c */ /* 0x040fea00000418ff */
[----:B------:R-:W1:Y:S01]  /*16140*/  MUFU.EX2 R2, R2 ;  /* 0x0000000200027308 */ /* 0x000e620000000800 */
[----:B--2---:R-:W-:Y:S01]  /*16150*/  F2FP.BF16.F32.PACK_AB R5, R144, R147 ;  /* 0x000000939005723e */ /* 0x004fe200000010ff */
        /* <DEDUP_REMOVED lines=15> */
[----:B------:R-:W1:Y:S03]  /*16250*/  MUFU.EX2 R163, R163 ;  /* 0x000000a300a37308 */ /* 0x000e660000000800 */
[C---:B---3--:R-:W-:Y:S05]  /*16260*/  HMMA.16816.F32.BF16 R36, R4.reuse, R8, R36 ;  /* 0x000000080424723c */ /* 0x048fea0000041824 */
[----:B------:R-:W-:Y:S01]  /*16270*/  MUFU.EX2 R162, R162 ;  /* 0x000000a200a27308 */ /* 0x000fe20000000800 */
[----:B------:R-:W-:Y:S01]  /*16280*/  HMMA.16816.F32.BF16 R40, R4, R10, R40 ;  /* 0x0000000a0428723c */ /* 0x000fe20000041828 */
[----:B------:R-:W3:Y:S05]  /*16290*/  LDSM.16.MT88.4 R8, [R197+0x10800] ;  /* 0x01080000c508783b */ /* 0x000eea0000004200 */
[C---:B------:R-:W-:Y:S01]  /*162a0*/  HMMA.16816.F32.BF16 R80, R96.reuse, R82, RZ ;  /* 0x000000526050723c */ /* 0x040fe200000418ff */
[----:B------:R-:W1:Y:S05]  /*162b0*/  MUFU.EX2 R169, R169 ;  /* 0x000000a900a97308 */ /* 0x000e6a0000000800 */
[----:B------:R-:W-:Y:S03]  /*162c0*/  HMMA.16816.F32.BF16 R112, R96, R108, RZ ;  /* 0x0000006c6070723c */ /* 0x000fe600000418ff */
[----:B------:R-:W-:Y:S03]  /*162d0*/  MUFU.EX2 R166, R166 ;  /* 0x000000a600a67308 */ /* 0x000fe60000000800 */
[C---:B----4-:R-:W-:Y:S05]  /*162e0*/  HMMA.16816.F32.BF16 R52, R4.reuse, R20, R52 ;  /* 0x000000140434723c */ /* 0x050fea0000041834 */
[----:B------:R-:W4:Y:S01]  /*162f0*/  MUFU.EX2 R175, R175 ;  /* 0x000000af00af7308 */ /* 0x000f220000000800 */
[C---:B------:R-:W-:Y:S01]  /*16300*/  HMMA.16816.F32.BF16 R56, R4.reuse, R22, R56 ;  /* 0x000000160438723c */ /* 0x040fe20000041838 */
[----:B------:R-:W1:Y:S05]  /*16310*/  LDSM.16.MT88.4 R20, [R196+0x10800] ;  /* 0x01080000c414783b */ /* 0x000e6a0000004200 */
[C---:B-----5:R-:W-:Y:S01]  /*16320*/  HMMA.16816.F32.BF16 R60, R4.reuse, R16, R60 ;  /* 0x00000010043c723c */ /* 0x060fe2000004183c */
[----:B------:R-:W-:Y:S05]  /*16330*/  MUFU.EX2 R170, R170 ;  /* 0x000000aa00aa7308 */ /* 0x000fea0000000800 */
[----:B------:R-:W-:Y:S01]  /*16340*/  HMMA.16816.F32.BF16 R64, R4, R18, R64 ;  /* 0x000000120440723c */ /* 0x000fe20000041840 */
[----:B------:R-:W5:Y:S02]  /*16350*/  LDSM.16.MT88.4 R16, [R195+0x10800] ;  /* 0x01080000c310783b */ /* 0x000f640000004200 */
[----:B------:R-:W4:Y:S03]  /*16360*/  MUFU.EX2 R227, R227 ;  /* 0x000000e300e37308 */ /* 0x000f260000000800 */
[----:B------:R-:W-:Y:S05]  /*16370*/  HMMA.16816.F32.BF16 R108, R96, R110, RZ ;  /* 0x0000006e606c723c */ /* 0x000fea00000418ff */
[----:B------:R-:W-:Y:S01]  /*16380*/  MUFU.EX2 R172, R172 ;  /* 0x000000ac00ac7308 */ /* 0x000fe20000000800 */
[C---:B--2---:R-:W-:Y:S06]  /*16390*/  HMMA.16816.F32.BF16 R68, R4.reuse, R12, R68 ;  /* 0x0000000c0444723c */ /* 0x044fec0000041844 */
[C---:B------:R-:W-:Y:S01]  /*163a0*/  HMMA.16816.F32.BF16 R72, R4.reuse, R14, R72 ;  /* 0x0000000e0448723c */ /* 0x040fe20000041848 */
[----:B------:R-:W2:Y:S01]  /*163b0*/  LDSM.16.MT88.4 R12, [R196+0xd000] ;  /* 0x00d00000c40c783b */ /* 0x000ea20000004200 */
[----:B------:R-:W2:Y:S04]  /*163c0*/  MUFU.EX2 R223, R223 ;  /* 0x000000df00df7308 */ /* 0x000ea80000000800 */
        /* <DEDUP_REMOVED lines=33> */
[C---:B-----5:R-:W-:Y:S06]  /*165e0*/  HMMA.16816.F32.BF16 R92, R4.reuse, R16, R92 ;  /* 0x00000010045c723c */ /* 0x060fec000004185c */
[----:B------:R-:W-:Y:S01]  /*165f0*/  HMMA.16816.F32.BF16 R96, R4, R18, R96 ;  /* 0x000000120460723c */ /* 0x000fe20000041860 */
[----:B------:R-:W5:Y:S06]  /*16600*/  LDSM.16.MT88.4 R16, [R198+0x11000] ;  /* 0x01100000c610783b */ /* 0x000f6c0000004200 */
[----:B------:R-:W-:Y:S01]  /*16610*/  F2FP.BF16.F32.PACK_AB R4, R159, R156 ;  /* 0x0000009c9f04723e */ /* 0x000fe200000010ff */
[----:B------:R-:W-:Y:S01]  /*16620*/  FADD.FTZ R156, R156, R145 ;  /* 0x000000919c9c7221 */ /* 0x000fe20000010000 */
[----:B------:R-:W-:-:S02]  /*16630*/  F2FP.BF16.F32.PACK_AB R6, R163, R158 ;  /* 0x0000009ea306723e */ /* 0x000fc400000010ff */
[----:B------:R-:W-:Y:S01]  /*16640*/  F2FP.BF16.F32.PACK_AB R5, R169, R162 ;  /* 0x000000a2a905723e */ /* 0x000fe200000010ff */
[----:B------:R-:W-:Y:S01]  /*16650*/  FADD.FTZ R162, R162, R135 ;  /* 0x00000087a2a27221 */ /* 0x000fe20000010000 */
[----:B----4-:R-:W-:Y:S01]  /*16660*/  F2FP.BF16.F32.PACK_AB R7, R175, R166 ;  /* 0x000000a6af07723e */ /* 0x010fe200000010ff */
[----:B------:R-:W-:Y:S02]  /*16670*/  FADD.FTZ R159, R159, R156 ;  /* 0x0000009c9f9f7221 */ /* 0x000fe40000010000 */
[----:B------:R-:W-:Y:S02]  /*16680*/  FADD.FTZ R169, R169, R162 ;  /* 0x000000a2a9a97221 */ /* 0x000fe40000010000 */
[----:B------:R-:W-:Y:S02]  /*16690*/  FADD.FTZ R158, R158, R159 ;  /* 0x0000009f9e9e7221 */ /* 0x000fe40000010000 */
[----:B--2---:R-:W-:Y:S01]  /*166a0*/  HMMA.16816.F32.BF16 R112, R4, R12, R112 ;  /* 0x0000000c0470723c */ /* 0x004fe20000041870 */
[----:B------:R-:W-:Y:S01]  /*166b0*/  FADD.FTZ R166, R166, R169 ;  /* 0x000000a9a6a67221 */ /* 0x000fe20000010000 */
[----:B------:R-:W-:-:S03]  /*166c0*/  FADD.FTZ R163, R163, R158 ;  /* 0x0000009ea3a37221 */ /* 0x000fc60000010000 */
[----:B------:R-:W-:Y:S01]  /*166d0*/  FADD.FTZ R175, R175, R166 ;  /* 0x000000a6afaf7221 */ /* 0x000fe20000010000 */
        /* <DEDUP_REMOVED lines=8> */
[C---:B-----5:R-:W-:Y:S06]  /*16760*/  HMMA.16816.F32.BF16 R68, R4.reuse, R16, R68 ;  /* 0x000000100444723c */ /* 0x060fec0000041844 */
        /* <DEDUP_REMOVED lines=28> */
[----:B------:R-:W-:-:S02]  /*16930*/  F2FP.BF16.F32.PACK_AB R6, R223, R172 ;  /* 0x000000acdf06723e */ /* 0x000fc400000010ff */
[----:B------:R-:W-:Y:S01]  /*16940*/  F2FP.BF16.F32.PACK_AB R5, R173, R168 ;  /* 0x000000a8ad05723e */ /* 0x000fe200000010ff */
[----:B------:R-:W-:Y:S01]  /*16950*/  FADD.FTZ R168, R168, R175 ;  /* 0x000000afa8a87221 */ /* 0x000fe20000010000 */
[----:B------:R-:W-:Y:S01]  /*16960*/  F2FP.BF16.F32.PACK_AB R7, R164, R171 ;  /* 0x000000aba407723e */ /* 0x000fe200000010ff */
[----:B------:R-:W-:Y:S02]  /*16970*/  FADD.FTZ R227, R227, R170 ;  /* 0x000000aae3e37221 */ /* 0x000fe40000010000 */
[----:B------:R-:W-:Y:S02]  /*16980*/  FADD.FTZ R168, R173, R168 ;  /* 0x000000a8ada87221 */ /* 0x000fe40000010000 */
[----:B------:R-:W-:Y:S02]  /*16990*/  FADD.FTZ R172, R172, R227 ;  /* 0x000000e3acac7221 */ /* 0x000fe40000010000 */
[----:B----4-:R-:W-:Y:S01]  /*169a0*/  HMMA.16816.F32.BF16 R128, R4, R16, R128 ;  /* 0x000000100480723c */ /* 0x010fe20000041880 */
[----:B------:R-:W-:Y:S01]  /*169b0*/  FADD.FTZ R171, R171, R168 ;  /* 0x000000a8abab7221 */ /* 0x000fe20000010000 */
[----:B------:R-:W-:-:S03]  /*169c0*/  FADD.FTZ R223, R223, R172 ;  /* 0x000000acdfdf7221 */ /* 0x000fc60000010000 */
[----:B------:R-:W-:Y:S01]  /*169d0*/  FADD.FTZ R221, R164, R171 ;  /* 0x000000aba4dd7221 */ /* 0x000fe20000010000 */
        /* <DEDUP_REMOVED lines=28> */
[----:B------:R-:W1:Y:S01]  /*16ba0*/  LDC.64 R230, c[0x0][0x198] ;  /* 0x00006600ffe67b82 */ /* 0x000e620000000a00 */
[----:B------:R-:W-:-:S04]  /*16bb0*/  DEPBAR.LE SB0, 0x0 ;  /* 0x000080000000791a */ /* 0x000fc80000000000 */
[----:B------:R-:W-:Y:S05]  /*16bc0*/  WARPSYNC.ALL ;  /* 0x0000000000007948 */ /* 0x000fea0003800000 */
[----:B------:R-:W2:Y:S01]  /*16bd0*/  LDC.64 R228, c[0x0][0x208] ;  /* 0x00008200ffe47b82 */ /* 0x000ea20000000a00 */
[----:B------:R-:W-:Y:S01]  /*16be0*/  BSSY B0, `(.L_x_2481) ;  /* 0x000004d000007945 */ /* 0x000fe20003800000 */
[----:B------:R-:W-:-:S06]  /*16bf0*/  IADD3 R216, R134, -0x2, RZ ;  /* 0xfffffffe86d87810 */ /* 0x000fcc0007ffe0ff */
[----:B------:R-:W-:Y:S06]  /*16c00*/  BAR.SYNC.DEFER_BLOCKING 0x0 ;  /* 0x0000000000007b1d */ /* 0x000fec0000010000 */
[----:B------:R-:W-:Y:S05]  /*16c10*/  @!P0 BRA `(.L_x_2482) ;  /* 0x0000000400108947 */ /* 0x000fea0003800000 */
[----:B--2---:R-:W-:Y:S02]  /*16c20*/  R2UR UR4, R228 ;  /* 0x00000000e40472ca */ /* 0x004fe400000e0000 */
[----:B------:R-:W-:-:S13]  /*16c30*/  R2UR UR5, R229 ;  /* 0x00000000e50572ca */ /* 0x000fda00000e0000 */
[----:B-1----:R-:W2:Y:S01]  /*16c40*/  LD.E R9, desc[UR4][R230.64+0x170] ;  /* 0x00017004e6097980 */ /* 0x002ea2000c101900 */
[----:B------:R-:W-:Y:S01]  /*16c50*/  IMAD.SHL.U32 R0, R216, 0x40, RZ ;  /* 0x00000040d8007824 */ /* 0x000fe200078e00ff */
[----:B------:R-:W-:Y:S02]  /*16c60*/  R2UR UR10, R228 ;  /* 0x00000000e40a72ca */ /* 0x000fe400000e0000 */
[----:B------:R-:W-:Y:S02]  /*16c70*/  R2UR UR11, R229 ;  /* 0x00000000e50b72ca */ /* 0x000fe400000e0000 */
[----:B------:R-:W-:Y:S02]  /*16c80*/  IADD3 R10, R0, 0x40, RZ ;  /* 0x00000040000a7810 */ /* 0x000fe40007ffe0ff */
[----:B------:R-:W-:Y:S02]  /*16c90*/  IABS R2, R0 ;  /* 0x0000000000027213 */ /* 0x000fe40000000000 */
[----:B------:R-:W-:-:S02]  /*16ca0*/  IABS R4, R10 ;  /* 0x0000000a00047213 */ /* 0x000fc40000000000 */
[C---:B------:R-:W-:Y:S02]  /*16cb0*/  R2UR UR12, R228.reuse ;  /* 0x00000000e40c72ca */ /* 0x040fe400000e0000 */
[C---:B------:R-:W-:Y:S02]  /*16cc0*/  R2UR UR13, R229.reuse ;  /* 0x00000000e50d72ca */ /* 0x040fe400000e0000 */
[----:B------:R-:W-:Y:S02]  /*16cd0*/  R2UR UR8, R228 ;  /* 0x00000000e40872ca */ /* 0x000fe400000e0000 */
[----:B------:R-:W-:Y:S02]  /*16ce0*/  R2UR UR9, R229 ;  /* 0x00000000e50972ca */ /* 0x000fe400000e0000 */
[-C--:B--2---:R-:W-:Y:S02]  /*16cf0*/  IABS R6, R9.reuse ;  /* 0x0000000900067213 */ /* 0x084fe40000000000 */
[----:B------:R-:W-:-:S02]  /*16d00*/  IABS R5, R9 ;  /* 0x0000000900057213 */ /* 0x000fc40000000000 */
[----:B------:R-:W1:Y:S01]  /*16d10*/  I2F.RP R7, R6 ;  /* 0x0000000600077306 */ /* 0x000e620000209400 */
[-C--:B------:R-:W-:Y:S02]  /*16d20*/  LOP3.LUT R0, R0, R9.reuse, RZ, 0x3c, !PT ;  /* 0x0000000900007212 */ /* 0x080fe400078e3cff */
[----:B------:R-:W-:Y:S01]  /*16d30*/  IMAD.MOV R5, RZ, RZ, -R5 ;  /* 0x000000ffff057224 */ /* 0x000fe200078e0a05 */
        /* <DEDUP_REMOVED lines=21> */
[----:B------:R-:W-:Y:S01]  /*16e90*/  ISETP.NE.AND P2, PT, R9, RZ, PT ;  /* 0x000000ff0900720c */ /* 0x000fe20003f45270 */
[----:B------:R-:W-:Y:S01]  /*16ea0*/  @!P4 VIADD R8, R8, 0x1 ;  /* 0x000000010808c836 */ /* 0x000fe20000000000 */
[-C--:B------:R-:W-:Y:S02]  /*16eb0*/  ISETP.GE.U32.AND P5, PT, R11, R6.reuse, PT ;  /* 0x000000060b00720c */ /* 0x080fe40003fa6070 */
[----:B------:R-:W-:Y:S01]  /*16ec0*/  ISETP.GE.U32.AND P6, PT, R5, R6, PT ;  /* 0x000000060500720c */ /* 0x000fe20003fc6070 */
[----:B------:R-:W3:Y:S10]  /*16ed0*/  LD.E.64 R10, desc[UR4][R230.64+0x40] ;  /* 0x00004004e60a7980 */ /* 0x000ef4000c101b00 */
[----:B------:R-:W-:-:S02]  /*16ee0*/  @P5 IADD3 R7, R7, 0x1, RZ ;  /* 0x0000000107075810 */ /* 0x000fc40007ffe0ff */
[----:B------:R-:W-:-:S03]  /*16ef0*/  @P6 VIADD R8, R8, 0x1 ;  /* 0x0000000108086836 */ /* 0x000fc60000000000 */
[----:B------:R-:W-:Y:S02]  /*16f00*/  @!P1 IMAD.MOV R7, RZ, RZ, -R7 ;  /* 0x000000ffff079224 */ /* 0x000fe400078e0a07 */
[----:B------:R-:W-:-:S03]  /*16f10*/  @!P3 IADD3 R8, -R8, RZ, RZ ;  /* 0x000000ff0808b210 */ /* 0x000fc60007ffe1ff */
[C---:B------:R-:W-:Y:S02]  /*16f20*/  SEL R2, R0.reuse, R7, !P2 ;  /* 0x0000000700027207 */ /* 0x040fe40005000000 */
[----:B------:R-:W-:-:S03]  /*16f30*/  SEL R7, R0, R8, !P2 ;  /* 0x0000000800077207 */ /* 0x000fc60005000000 */
[----:B------:R-:W-:-:S04]  /*16f40*/  IMAD.WIDE R16, R2, 0x4, R214 ;  /* 0x0000000402107825 */ /* 0x000fc800078e02d6 */
[C---:B------:R-:W-:Y:S01]  /*16f50*/  IMAD.WIDE R14, R7.reuse, 0x4, R214 ;  /* 0x00000004070e7825 */ /* 0x040fe200078e02d6 */
[----:B------:R-:W4:Y:S04]  /*16f60*/  LD.E R0, desc[UR10][R16.64] ;  /* 0x0000000a10007980 */ /* 0x000f28000c101900 */
[----:B------:R-:W4:Y:S01]  /*16f70*/  LD.E R5, desc[UR12][R14.64] ;  /* 0x0000000c0e057980 */ /* 0x000f22000c101900 */
[----:B------:R-:W-:-:S04]  /*16f80*/  IMAD.IADD R2, R7, 0x1, -R2 ;  /* 0x0000000107027824 */ /* 0x000fc800078e0a02 */
[----:B------:R-:W-:-:S05]  /*16f90*/  IMAD R9, R9, R2, -0x40 ;  /* 0xffffffc009097424 */ /* 0x000fca00078e0202 */
[----:B------:R-:W-:Y:S01]  /*16fa0*/  SHF.R.S32.HI R7, RZ, 0x1f, R9 ;  /* 0x0000001fff077819 */ /* 0x000fe20000011409 */
[-C--:B---3--:R-:W-:Y:S02]  /*16fb0*/  IMAD R2, R11, R9.reuse, RZ ;  /* 0x000000090b027224 */ /* 0x088fe400078e02ff */
[----:B------:R-:W-:-:S04]  /*16fc0*/  IMAD.WIDE.U32 R8, R10, R9, RZ ;  /* 0x000000090a087225 */ /* 0x000fc800078e00ff */
[----:B------:R-:W-:-:S05]  /*16fd0*/  IMAD R2, R10, R7, R2 ;  /* 0x000000070a027224 */ /* 0x000fca00078e0202 */
[----:B------:R-:W-:Y:S01]  /*16fe0*/  IADD3 R9, R9, R2, RZ ;  /* 0x0000000209097210 */ /* 0x000fe20007ffe0ff */
[----:B----4-:R-:W-:-:S04]  /*16ff0*/  IMAD.IADD R5, R0, 0x1, -R5 ;  /* 0x0000000100057824 */ /* 0x010fc800078e0a05 */
[----:B--2---:R-:W-:Y:S01]  /*17000*/  IMAD R7, R13, R5, RZ ;  /* 0x000000050d077224 */ /* 0x004fe200078e02ff */
[----:B------:R-:W-:Y:S01]  /*17010*/  SHF.R.S32.HI R0, RZ, 0x1f, R5 ;  /* 0x0000001fff007819 */ /* 0x000fe20000011405 */
[----:B------:R-:W-:-:S04]  /*17020*/  IMAD.WIDE.U32 R4, R5, R12, R8 ;  /* 0x0000000c05047225 */ /* 0x000fc800078e0008 */
[----:B------:R-:W-:-:S04]  /*17030*/  IMAD R0, R12, R0, R7 ;  /* 0x000000000c007224 */ /* 0x000fc800078e0207 */
[----:B------:R-:W-:Y:S01]  /*17040*/  IMAD.IADD R0, R5, 0x1, R0 ;  /* 0x0000000105007824 */ /* 0x000fe200078e0200 */
[----:B------:R-:W-:Y:S05]  /*17050*/  BRA `(.L_x_2483) ;  /* 0x0000000000147947 */ /* 0x000fea0003800000 */
.L_x_2482:
[----:B--2---:R-:W-:Y:S02]  /*17060*/  R2UR UR4, R228 ;  /* 0x00000000e40472ca */ /* 0x004fe400000e0000 */
[----:B------:R-:W-:-:S13]  /*17070*/  R2UR UR5, R229 ;  /* 0x00000000e50572ca */ /* 0x000fda00000e0000 */
[----:B-1----:R-:W2:Y:S02]  /*17080*/  LD.E R4, desc[UR4][R230.64+0x40] ;  /* 0x00004004e6047980 */ /* 0x002ea4000c101900 */
[----:B--2---:R-:W-:-:S05]  /*17090*/  IMAD.U32 R4, R4, -0x40, RZ ;  /* 0xffffffc004047824 */ /* 0x004fca00078e00ff */
[----:B------:R-:W-:Y:S02]  /*170a0*/  SHF.R.S32.HI R0, RZ, 0x1f, R4 ;  /* 0x0000001fff007819 */ /* 0x000fe40000011404 */
.L_x_2483:
[----:B------:R-:W-:Y:S05]  /*170b0*/  BSYNC B0 ;  /* 0x0000000000007941 */ /* 0x000fea0003800000 */
.L_x_2481:
[C---:B------:R-:W-:Y:S01]  /*170c0*/  LOP3.LUT P5, RZ, R213.reuse, 0x1, RZ, 0xc0, !PT ;  /* 0x00000001d5ff7812 */ /* 0x040fe200078ac0ff */
[----:B------:R-:W-:Y:S01]  /*170d0*/  IMAD R133, R216, 0x40, R133 ;  /* 0x00000040d8857824 */ /* 0x000fe200078e0285 */
[C---:B------:R-:W-:Y:S01]  /*170e0*/  LOP3.LUT P4, RZ, R213.reuse, 0x2, RZ, 0xc0, !PT ;  /* 0x00000002d5ff7812 */ /* 0x040fe2000788c0ff */
[----:B------:R-:W-:Y:S01]  /*170f0*/  BSSY B1, `(.L_x_2484) ;  /* 0x000024e000017945 */ /* 0x000fe20003800000 */
[----:B------:R-:W-:Y:S02]  /*17100*/  LOP3.LUT P3, RZ, R213, 0x4, RZ, 0xc0, !PT ;  /* 0x00000004d5ff7812 */ /* 0x000fe4000786c0ff */
[C---:B------:R-:W-:Y:S02]  /*17110*/  LEA R134, P1, R4.reuse, R160, 0x1 ;  /* 0x000000a004867211 */ /* 0x040fe400078208ff */
[C---:B------:R-:W-:Y:S02]  /*17120*/  IADD3 R7, P2, R4.reuse, R199, RZ ;  /* 0x000000c704077210 */ /* 0x040fe40007f5e0ff */
[----:B------:R-:W-:-:S03]  /*17130*/  LEA.HI.X R135, R4, R161, R0, 0x1, P1 ;  /* 0x000000a104877211 */ /* 0x000fc600008f0c00 */
[----:B------:R-:W-:Y:S01]  /*17140*/  @P5 R2UR UR4, R228 ;  /* 0x00000000e40452ca */ /* 0x000fe200000e0000 */
[----:B------:R-:W-:Y:S01]  /*17150*/  IMAD.X R2, R0, 0x1, R200, P2 ;  /* 0x0000000100027824 */ /* 0x000fe200010e06c8 */
[C---:B------:R-:W-:Y:S01]  /*17160*/  @P5 R2UR UR5, R229.reuse ;  /* 0x00000000e50552ca */ /* 0x040fe200000e0000 */
[----:B------:R-:W-:Y:S01]  /*17170*/  @P4 IMAD.MOV.U32 R20, RZ, RZ, R134 ;  /* 0x000000ffff144224 */ /* 0x000fe200078e0086 */
[C---:B------:R-:W-:Y:S01]  /*17180*/  @P4 R2UR UR8, R228.reuse ;  /* 0x00000000e40842ca */ /* 0x040fe200000e0000 */
[----:B------:R-:W-:Y:S01]  /*17190*/  @P4 IMAD.MOV.U32 R21, RZ, RZ, R135 ;  /* 0x000000ffff154224 */ /* 0x000fe200078e0087 */
[----:B------:R-:W-:Y:S02]  /*171a0*/  @P4 R2UR UR9, R229 ;  /* 0x00000000e50942ca */ /* 0x000fe400000e0000 */
[----:B------:R-:W-:Y:S02]  /*171b0*/  @P5 LEA R10, P6, R7, R160, 0x1 ;  /* 0x000000a0070a5211 */ /* 0x000fe400078c08ff */
[----:B------:R-:W-:-:S02]  /*171c0*/  @P5 R2UR UR12, R228 ;  /* 0x00000000e40c52ca */ /* 0x000fc400000e0000 */
[----:B------:R-:W-:Y:S02]  /*171d0*/  @P5 R2UR UR13, R229 ;  /* 0x00000000e50d52ca */ /* 0x000fe400000e0000 */
[----:B------:R-:W-:Y:S01]  /*171e0*/  @P4 LEA R8, P2, R7, R160, 0x1 ;  /* 0x000000a007084211 */ /* 0x000fe200078408ff */
[----:B------:R-:W-:Y:S01]  /*171f0*/  @!PT LDS RZ, [RZ] ;  /* 0x00000000fffff984 */ /* 0x000fe20000000800 */
[----:B------:R-:W-:Y:S01]  /*17200*/  @!PT LDS RZ, [RZ] ;  /* 0x00000000fffff984 */ /* 0x000fe20000000800 */
[----:B------:R-:W-:Y:S01]  /*17210*/  @!PT LDS RZ, [RZ] ;  /* 0x00000000fffff984 */ /* 0x000fe20000000800 */
[----:B------:R-:W-:Y:S01]  /*17220*/  @P5 LDGSTS.E.BYPASS.LTC128B.128 [R211+0xc000], desc[UR4][R134.64] ;  /* 0x0c00000086d35fae */ /* 0x000fe2000b901d44 */
[C---:B------:R-:W-:Y:S02]  /*17230*/  @P3 R2UR UR4, R228.reuse ;  /* 0x00000000e40432ca */ /* 0x040fe400000e0000 */
[----:B------:R-:W-:Y:S01]  /*17240*/  @P3 R2UR UR5, R229 ;  /* 0x00000000e50532ca */ /* 0x000fe200000e0000 */
[----:B------:R-:W-:Y:S01]  /*17250*/  @!P5 STS.128 [R211+0xc000], RZ ;  /* 0x00c000ffd300d388 */ /* 0x000fe20000000c00 */
[----:B------:R-:W-:Y:S02]  /*17260*/  @P5 LEA.HI.X R11, R7, R161, R2, 0x1, P6 ;  /* 0x000000a1070b5211 */ /* 0x000fe400030f0c02 */
[----:B------:R-:W-:Y:S01]  /*17270*/  @P4 R2UR UR10, R228 ;  /* 0x00000000e40a42ca */ /* 0x000fe200000e0000 */
[----:B------:R-:W-:Y:S01]  /*17280*/  @!PT LDS RZ, [RZ] ;  /* 0x00000000fffff984 */ /* 0x000fe20000000800 */
[----:B------:R-:W-:Y:S01]  /*17290*/  @!PT LDS RZ, [RZ] ;  /* 0x00000000fffff984 */ /* 0x000fe20000000800 */
[----:B------:R-:W-:Y:S01]  /*172a0*/  @!PT LDS RZ, [RZ] ;  /* 0x00000000fffff984 */ /* 0x000fe20000000800 */
[----:B------:R1:W-:Y:S01]  /*172b0*/  @P4 LDGSTS.E.BYPASS.LTC128B.128 [R211+0xe000], desc[UR8][R20.64+0x80] ;  /* 0x0e00008014d34fae */ /* 0x0003e2000b901d48 */
[----:B------:R-:W-:-:S02]  /*172c0*/  @P4 R2UR UR11, R229 ;  /* 0x00000000e50b42ca */ /* 0x000fc400000e0000 */
[CC--:B------:R-:W-:Y:S01]  /*172d0*/  @P3 LEA R6, P1, R7.reuse, R160.reuse, 0x1 ;  /* 0x000000a007063211 */ /* 0x0c0fe200078208ff */
[----:B------:R-:W-:Y:S01]  /*172e0*/  @!P4 STS.128 [R211+0xe000], RZ ;  /* 0x00e000ffd300c388 */ /* 0x000fe20000000c00 */
[----:B------:R-:W-:Y:S02]  /*172f0*/  IADD3 R5, P6, R7, R199, RZ ;  /* 0x000000c707057210 */ /* 0x000fe40007fde0ff */
[----:B------:R-:W-:Y:S02]  /*17300*/  @P3 R2UR UR8, R228 ;  /* 0x00000000e40832ca */ /* 0x000fe400000e0000 */
[----:B------:R-:W-:Y:S02]  /*17310*/  @P3 R2UR UR9, R229 ;  /* 0x00000000e50932ca */ /* 0x000fe400000e0000 */
[CCC-:B------:R-:W-:Y:S02]  /*17320*/  @P4 LEA.HI.X R9, R7.reuse, R161.reuse, R2.reuse, 0x1, P2 ;  /* 0x000000a107094211 */ /* 0x1c0fe400010f0c02 */
[----:B------:R-:W-:Y:S01]  /*17330*/  @P3 LEA.HI.X R7, R7, R161, R2, 0x1, P1 ;  /* 0x000000a107073211 */ /* 0x000fe200008f0c02 */
[----:B------:R-:W-:Y:S01]  /*17340*/  IMAD.X R2, R2, 0x1, R200, P6 ;  /* 0x0000000102027824 */ /* 0x000fe200030e06c8 */
[----:B------:R-:W-:-:S02]  /*17350*/  @P5 LEA R14, P6, R5, R160, 0x1 ;  /* 0x000000a0050e5211 */ /* 0x000fc400078c08ff */
[----:B------:R-:W-:Y:S02]  /*17360*/  @P4 R2UR UR14, R228 ;  /* 0x00000000e40e42ca */ /* 0x000fe400000e0000 */
[----:B------:R-:W-:Y:S02]  /*17370*/  @P4 R2UR UR15, R229 ;  /* 0x00000000e50f42ca */ /* 0x000fe400000e0000 */
[CC--:B------:R-:W-:Y:S02]  /*17380*/  @P4 LEA R12, P2, R5.reuse, R160.reuse, 0x1 ;  /* 0x000000a0050c4211 */ /* 0x0c0fe400078408ff */
[C---:B------:R-:W-:Y:S02]  /*17390*/  @P5 LEA.HI.X R15, R5.reuse, R161, R2, 0x1, P6 ;  /* 0x000000a1050f5211 */ /* 0x040fe400030f0c02 */
[C---:B------:R-:W-:Y:S01]  /*173a0*/  @P3 LEA R4, P1, R5.reuse, R160, 0x1 ;  /* 0x000000a005043211 */ /* 0x040fe200078208ff */
[----:B-1----:R-:W-:Y:S01]  /*173b0*/  @P3 IMAD.MOV.U32 R20, RZ, RZ, R134 ;  /* 0x000000ffff143224 */ /* 0x002fe200078e0086 */
[C---:B------:R-:W-:Y:S01]  /*173c0*/  IADD3 R0, P6, R5.reuse, R199, RZ ;  /* 0x000000c705007210 */ /* 0x040fe20007fde0ff */
[----:B------:R-:W-:Y:S01]  /*173d0*/  @P3 IMAD.MOV.U32 R21, RZ, RZ, R135 ;  /* 0x000000ffff153224 */ /* 0x000fe200078e0087 */
[----:B------:R-:W-:-:S02]  /*173e0*/  @P4 LEA.HI.X R13, R5, R161, R2, 0x1, P2 ;  /* 0x000000a1050d4211 */ /* 0x000fc400010f0c02 */
[----:B------:R-:W-:Y:S01]  /*173f0*/  @P3 LEA.HI.X R5, R5, R161, R2, 0x1, P1 ;  /* 0x000000a105053211 */ /* 0x000fe200008f0c02 */
[----:B------:R-:W-:Y:S01]  /*17400*/  IMAD.X R2, R2, 0x1, R200, P6 ;  /* 0x0000000102027824 */ /* 0x000fe200030e06c8 */
[----:B------:R-:W-:Y:S01]  /*17410*/  @!PT LDS RZ, [RZ] ;  /* 0x00000000fffff984 */ /* 0x000fe20000000800 */
[----:B------:R-:W-:Y:S01]  /*17420*/  @!PT LDS RZ, [RZ] ;  /* 0x00000000fffff984 */ /* 0x000fe20000000800 */
[----:B------:R-:W-:Y:S01]  /*17430*/  @!PT LDS RZ, [RZ] ;  /* 0x00000000fffff984 */ /* 0x000fe20000000800 */
[----:B------:R1:W-:Y:S01]  /*17440*/  @P3 LDGSTS.E.BYPASS.LTC128B.128 [R211+0x10000], desc[UR4][R20.64+0x100] ;  /* 0x1000010014d33fae */ /* 0x0003e2000b901d44 */
[----:B------:R-:W-:Y:S02]  /*17450*/  @P5 R2UR UR4, R228 ;  /* 0x00000000e40452ca */ /* 0x000fe400000e0000 */
[----:B------:R-:W-:Y:S01]  /*17460*/  @P5 R2UR UR5, R229 ;  /* 0x00000000e50552ca */ /* 0x000fe200000e0000 */
[----:B------:R-:W-:Y:S01]  /*17470*/  @!P3 STS.128 [R211+0x10000], RZ ;  /* 0x010000ffd300b388 */ /* 0x000fe20000000c00 */
[CC--:B------:R-:W-:Y:S02]  /*17480*/  @P5 LEA R18, P6, R0.reuse, R160.reuse, 0x1 ;  /* 0x000000a000125211 */ /* 0x0c0fe400078c08ff */
[----:B------:R-:W-:Y:S01]  /*17490*/  @P4 LEA R16, P2, R0, R160, 0x1 ;  /* 0x000000a000104211 */ /* 0x000fe200078408ff */
[----:B------:R-:W-:Y:S01]  /*174a0*/  @!PT LDS RZ, [RZ] ;  /* 0x00000000fffff984 */ /* 0x000fe20000000800 */
[----:B------:R-:W-:Y:S01]  /*174b0*/  @!PT LDS RZ, [RZ] ;  /* 0x00000000fffff984 */ /* 0x000fe20000000800 */
[----:B------:R-:W-:Y:S01]  /*174c0*/  @!PT LDS RZ, [RZ] ;  /* 0x00000000fffff984 */ /* 0x000fe20000000800 */
[----:B------:R-:W-:Y:S01]  /*174d0*/  @P5 LDGSTS.E.BYPASS.LTC128B.128 [R211+0xc800], desc[UR12][R10.64] ;  /* 0x0c8000000ad35fae */ /* 0x000fe2000b901d4c */
[----:B------:R-:W-:-:S02]  /*174e0*/  @P3 R2UR UR12, R228 ;  /* 0x00000000e40c32ca */ /* 0x000fc400000e0000 */
[C---:B------:R-:W-:Y:S01]  /*174f0*/  @P3 R2UR UR13, R229.reuse ;  /* 0x00000000e50d32ca */ /* 0x040fe200000e0000 */
[----:B------:R-:W-:Y:S01]  /*17500*/  @!P5 STS.128 [R211+0xc800], RZ ;  /* 0x00c800ffd300d388 */ /* 0x000fe20000000c00 */
[C---:B------:R-:W-:Y:S02]  /*17510*/  @P3 LEA R24, P1, R0.reuse, R160, 0x1 ;  /* 0x000000a000183211 */ /* 0x040fe400078208ff */
[-CC-:B------:R-:W-:Y:S01]  /*17520*/  @P5 LEA.HI.X R19, R0, R161.reuse, R2.reuse, 0x1, P6 ;  /* 0x000000a100135211 */ /* 0x180fe200030f0c02 */
[----:B------:R-:W-:Y:S01]  /*17530*/  @!PT LDS RZ, [RZ] ;  /* 0x00000000fffff984 */ /* 0x000fe20000000800 */
[----:B------:R-:W-:Y:S01]  /*17540*/  @!PT LDS RZ, [RZ] ;  /* 0x00000000fffff984 */ /* 0x000fe20000000800 */
[----:B------:R-:W-:Y:S01]  /*17550*/  @!PT LDS RZ, [RZ] ;  /* 0x00000000fffff984 */ /* 0x000fe20000000800 */
[----:B------:R-:W-:Y:S01]  /*17560*/  @P4 LDGSTS.E.BYPASS.LTC128B.128 [R211+0xe800], desc[UR10][R8.64+0x80] ;  /* 0x0e80008008d34fae */ /* 0x000fe2000b901d4a */
[----:B------:R-:W-:Y:S02]  /*17570*/  @P5 R2UR UR10, R228 ;  /* 0x00000000e40a52ca */ /* 0x000fe400000e0000 */
[----:B------:R-:W-:Y:S01]  /*17580*/  @P5 R2UR UR11, R229 ;  /* 0x00000000e50b52ca */ /* 0x000fe200000e0000 */
[----:B------:R-:W-:Y:S01]  /*17590*/  @!P4 STS.128 [R211+0xe800], RZ ;  /* 0x00e800ffd300c388 */ /* 0x000fe20000000c00 */
[----:B------:R-:W-:-:S02]  /*175a0*/  @P4 LEA.HI.X R17, R0, R161, R2, 0x1, P2 ;  /* 0x000000a100114211 */ /* 0x000fc400010f0c02 */
[----:B------:R-:W-:Y:S01]  /*175b0*/  @P3 LEA.HI.X R25, R0, R161, R2, 0x1, P1 ;  /* 0x000000a100193211 */ /* 0x000fe200008f0c02 */
[----:B------:R-:W-:Y:S01]  /*175c0*/  @!PT LDS RZ, [RZ] ;  /* 0x00000000fffff984 */ /* 0x000fe20000000800 */
[----:B------:R-:W-:Y:S01]  /*175d0*/  @!PT LDS RZ, [RZ] ;  /* 0x00000000fffff984 */ /* 0x000fe20000000800 */
[----:B------:R-:W-:Y:S01]  /*175e0*/  @!PT LDS RZ, [RZ] ;  /* 0x00000000fffff984 */ /* 0x000fe20000000800 */
[----:B------:R-:W-:Y:S01]  /*175f0*/  @P3 LDGSTS.E.BYPASS.LTC128B.128 [R211+0x10800], desc[UR8][R6.64+0x100] ;  /* 0x1080010006d33fae */ /* 0x000fe2000b901d48 */
[----:B------:R-:W-:Y:S02]  /*17600*/  @P4 R2UR UR8, R228 ;  /* 0x00000000e40842ca */ /* 0x000fe400000e0000 */
[----:B------:R-:W-:Y:S01]  /*17610*/  @P4 R2UR UR9, R229 ;  /* 0x00000000e50942ca */ /* 0x000fe200000e0000 */
[----:B------:R-:W-:Y:S01]  /*17620*/  @!P3 STS.128 [R211+0x10800], RZ ;  /* 0x010800ffd300b388 */ /* 0x000fe20000000c00 */
[----:B------:R-:W-:-:S03]  /*17630*/  ISETP.GE.AND P1, PT, R133, R218, PT ;  /* 0x000000da8500720c */ /* 0x000fc60003f26270 */
[----:B------:R-:W-:Y:S01]  /*17640*/  @!PT LDS RZ, [RZ] ;  /* 0x00000000fffff984 */ /* 0x000fe20000000800 */
[----:B------:R-:W-:Y:S01]  /*17650*/  @!PT LDS RZ, [RZ] ;  /* 0x00000000fffff984 */ /* 0x000fe20000000800 */
[----:B------:R-:W-:Y:S01]  /*17660*/  @!PT LDS RZ, [RZ] ;  /* 0x00000000fffff984 */ /* 0x000fe20000000800 */
[----:B------:R-:W-:Y:S01]  /*17670*/  @P5 LDGSTS.E.BYPASS.LTC128B.128 [R211+0xd000], desc[UR4][R14.64] ;  /* 0x0d0000000ed35fae */ /* 0x000fe2000b901d44 */
[----:B------:R-:W-:Y:S02]  /*17680*/  @P3 R2UR UR4, R228 ;  /* 0x00000000e40432ca */ /* 0x000fe400000e0000 */
[----:B------:R-:W-:Y:S01]  /*17690*/  @P3 R2UR UR5, R229 ;  /* 0x00000000e50532ca */ /* 0x000fe200000e0000 */
[----:B------:R-:W-:Y:S01]  /*176a0*/  @!P5 STS.128 [R211+0xd000], RZ ;  /* 0x00d000ffd300d388 */ /* 0x000fe20000000c00 */
[----:B------:R-:W-:-:S03]  /*176b0*/  ISETP.GE.OR P1, PT, R133, R217, !P1 ;  /* 0x000000d98500720c */ /* 0x000fc60004f26670 */
        /* <DEDUP_REMOVED lines=13> */
[----:B------:R-:W-:Y:S04]  /*17790*/  @P5 LDGSTS.E.BYPASS.LTC128B.128 [R211+0xd800], desc[UR10][R18.64] ;  /* 0x0d80000012d35fae */ /* 0x000fe8000b901d4a */
[----:B------:R-:W-:Y:S01]  /*177a0*/  @!P5 STS.128 [R211+0xd800], RZ ;  /* 0x00d800ffd300d388 */ /* 0x000fe20000000c00 */
[----:B------:R-:W-:-:S03]  /*177b0*/  ISETP.GE.AND P5, PT, R133, R220, PT ;  /* 0x000000dc8500720c */ /* 0x000fc60003fa6270 */
[----:B------:R-:W-:Y:S01]  /*177c0*/  @!PT LDS RZ, [RZ] ;  /* 0x00000000fffff984 */ /* 0x000fe20000000800 */
[----:B------:R-:W-:Y:S01]  /*177d0*/  @!PT LDS RZ, [RZ] ;  /* 0x00000000fffff984 */ /* 0x000fe20000000800 */
[----:B------:R-:W-:Y:S01]  /*177e0*/  @!PT LDS RZ, [RZ] ;  /* 0x00000000fffff984 */ /* 0x000fe20000000800 */
[----:B------:R4:W-:Y:S01]  /*177f0*/  @P4 LDGSTS.E.BYPASS.LTC128B.128 [R211+0xf800], desc[UR8][R16.64+0x80] ;  /* 0x0f80008010d34fae */ /* 0x0009e2000b901d48 */
[----:B------:R-:W-:-:S03]  /*17800*/  ISETP.GE.OR P5, PT, R133, R219, !P5 ;  /* 0x000000db8500720c */ /* 0x000fc60006fa6670 */
[----:B------:R-:W-:Y:S04]  /*17810*/  @!P4 STS.128 [R211+0xf800], RZ ;  /* 0x00f800ffd300c388 */ /* 0x000fe80000000c00 */
[----:B------:R-:W-:Y:S01]  /*17820*/  @!PT LDS RZ, [RZ] ;  /* 0x00000000fffff984 */ /* 0x000fe20000000800 */
[----:B------:R-:W-:Y:S01]  /*17830*/  @!PT LDS RZ, [RZ] ;  /* 0x00000000fffff984 */ /* 0x000fe20000000800 */
[----:B------:R-:W-:Y:S01]  /*17840*/  @!PT LDS RZ, [RZ] ;  /* 0x00000000fffff984 */ /* 0x000fe20000000800 */
[----:B------:R5:W-:Y:S04]  /*17850*/  @P3 LDGSTS.E.BYPASS.LTC128B.128 [R211+0x11800], desc[UR4][R24.64+0x100] ;  /* 0x1180010018d33fae */ /* 0x000be8000b901d44 */
[----:B------:R-:W-:Y:S04]  /*17860*/  @!P3 STS.128 [R211+0x11800], RZ ;  /* 0x011800ffd300b388 */ /* 0x000fe80000000c00 */
[----:B------:R-:W-:Y:S04]  /*17870*/  LDSM.16.M88.4 R164, [R194] ;  /* 0x00000000c2a4783b */ /* 0x000fe80000000200 */
[----:B------:R-:W4:Y:S04]  /*17880*/  LDSM.16.M88.4 R136, [R193+0x6000] ;  /* 0x00600000c188783b */ /* 0x000f280000000200 */
[----:B------:R-:W5:Y:S04]  /*17890*/  LDSM.16.M88.4 R28, [R193+0x6800] ;  /* 0x00680000c11c783b */ /* 0x000f680000000200 */
[----:B-1----:R-:W1:Y:S04]  /*178a0*/  LDSM.16.M88.4 R20, [R193+0x7000] ;  /* 0x00700000c114783b */ /* 0x002e680000000200 */
[----:B------:R-:W1:Y:S04]  /*178b0*/  LDSM.16.M88.4 R160, [R193+0x7800] ;  /* 0x00780000c1a0783b */ /* 0x000e680000000200 */
[----:B------:R-:W-:Y:S04]  /*178c0*/  LDSM.16.M88.4 R156, [R192] ;  /* 0x00000000c09c783b */ /* 0x000fe80000000200 */
[----:B--2---:R-:W2:Y:S04]  /*178d0*/  LDSM.16.M88.4 R12, [R191] ;  /* 0x00000000bf0c783b */ /* 0x004ea80000000200 */
[----:B---3--:R-:W3:Y:S04]  /*178e0*/  LDSM.16.M88.4 R4, [R186] ;  /* 0x00000000ba04783b */ /* 0x008ee80000000200 */
[----:B------:R-:W3:Y:S04]  /*178f0*/  LDSM.16.M88.4 R8, [R187] ;  /* 0x00000000bb08783b */ /* 0x000ee80000000200 */
[----:B------:R-:W3:Y:S04]  /*17900*/  LDSM.16.M88.4 R172, [R185] ;  /* 0x00000000b9ac783b */ /* 0x000ee80000000200 */
[----:B------:R-:W-:Y:S01]  /*17910*/  LDSM.16.M88.4 R144, [R190] ;  /* 0x00000000be90783b */ /* 0x000fe20000000200 */
[C---:B----4-:R-:W-:Y:S03]  /*17920*/  HMMA.16816.F32.BF16 R140, R164.reuse, R136, RZ ;  /* 0x00000088a48c723c */ /* 0x050fe600000418ff */
[----:B------:R-:W4:Y:S04]  /*17930*/  LDSM.16.M88.4 R152, [R188+0x6000] ;  /* 0x00600000bc98783b */ /* 0x000f280000000200 */
[----:B------:R-:W4:Y:S01]  /*17940*/  LDSM.16.M88.4 R148, [R188+0x7000] ;  /* 0x00700000bc94783b */ /* 0x000f220000000200 */
[C---:B------:R-:W-:Y:S03]  /*17950*/  HMMA.16816.F32.BF16 R136, R164.reuse, R138, RZ ;  /* 0x0000008aa488723c */ /* 0x040fe600000418ff */
[----:B------:R-:W4:Y:S03]  /*17960*/  LDSM.16.M88.4 R16, [R188+0x6800] ;  /* 0x00680000bc10783b */ /* 0x000f260000000200 */
[C---:B-----5:R-:W-:Y:S01]  /*17970*/  HMMA.16816.F32.BF16 R32, R164.reuse, R28, RZ ;  /* 0x0000001ca420723c */ /* 0x060fe200000418ff */
[----:B------:R-:W5:Y:S04]  /*17980*/  LDSM.16.M88.4 R224, [R188+0x7800] ;  /* 0x00780000bce0783b */ /* 0x000f680000000200 */
[----:B------:R-:W0:Y:S01]  /*17990*/  LDGDEPBAR ;  /* 0x00000000000079af */ /* 0x000e220000000000 */
[C---:B-1----:R-:W-:Y:S06]  /*179a0*/  HMMA.16816.F32.BF16 R24, R164.reuse, R20, RZ ;  /* 0x00000014a418723c */ /* 0x042fec00000418ff */
[C---:B------:R-:W-:Y:S06]  /*179b0*/  HMMA.16816.F32.BF16 R28, R164.reuse, R30, RZ ;  /* 0x0000001ea41c723c */ /* 0x040fec00000418ff */
[C---:B------:R-:W-:Y:S06]  /*179c0*/  HMMA.16816.F32.BF16 R20, R164.reuse, R22, RZ ;  /* 0x00000016a414723c */ /* 0x040fec00000418ff */
[C---:B------:R-:W-:Y:S06]  /*179d0*/  HMMA.16816.F32.BF16 R168, R164.reuse, R160, RZ ;  /* 0x000000a0a4a8723c */ /* 0x040fec00000418ff */
[----:B------:R-:W-:Y:S01]  /*179e0*/  HMMA.16816.F32.BF16 R164, R164, R162, RZ ;  /* 0x000000a2a4a4723c */ /* 0x000fe200000418ff */
[----:B------:R-:W-:Y:S05]  /*179f0*/  LDSM.16.M88.4 R160, [R189] ;  /* 0x00000000bda0783b */ /* 0x000fea0000000200 */
[C---:B--2---:R-:W-:Y:S06]  /*17a00*/  HMMA.16816.F32.BF16 R140, R156.reuse, R12, R140 ;  /* 0x0000000c9c8c723c */ /* 0x044fec000004188c */
[C---:B------:R-:W-:Y:S01]  /*17a10*/  HMMA.16816.F32.BF16 R136, R156.reuse, R14, R136 ;  /* 0x0000000e9c88723c */ /* 0x040fe20000041888 */
[----:B------:R-:W1:Y:S05]  /*17a20*/  LDSM.16.M88.4 R12, [R184] ;  /* 0x00000000b80c783b */ /* 0x000e6a0000000200 */
[C---:B---3--:R-:W-:Y:S06]  /*17a30*/  HMMA.16816.F32.BF16 R24, R156.reuse, R4, R24 ;  /* 0x000000049c18723c */ /* 0x048fec0000041818 */
[C---:B------:R-:W-:Y:S06]  /*17a40*/  HMMA.16816.F32.BF16 R32, R156.reuse, R8, R32 ;  /* 0x000000089c20723c */ /* 0x040fec0000041820 */
[C---:B------:R-:W-:Y:S01]  /*17a50*/  HMMA.16816.F32.BF16 R28, R156.reuse, R10, R28 ;  /* 0x0000000a9c1c723c */ /* 0x040fe2000004181c */
[----:B------:R-:W-:Y:S05]  /*17a60*/  LDSM.16.M88.4 R8, [R184+0x800] ;  /* 0x00080000b808783b */ /* 0x000fea0000000200 */
        /* <DEDUP_REMOVED lines=8> */
[----:B------:R-:W-:Y:S05]  /*17af0*/  LDSM.16.M88.4 R152, [R193+0x8800] ;  /* 0x00880000c198783b */ /* 0x000fea0000000200 */
[C---:B------:R-:W-:Y:S06]  /*17b00*/  HMMA.16816.F32.BF16 R24, R144.reuse, R148, R24 ;  /* 0x000000949018723c */ /* 0x040fec0000041818 */
[C---:B------:R-:W-:Y:S06]  /*17b10*/  HMMA.16816.F32.BF16 R32, R144.reuse, R16, R32 ;  /* 0x000000109020723c */ /* 0x040fec0000041820 */
[C---:B------:R-:W-:Y:S01]  /*17b20*/  HMMA.16816.F32.BF16 R28, R144.reuse, R18, R28 ;  /* 0x00000012901c723c */ /* 0x040fe2000004181c */
[----:B------:R-:W4:Y:S05]  /*17b30*/  LDSM.16.M88.4 R16, [R194+0x2000] ;  /* 0x00200000c210783b */ /* 0x000f2a0000000200 */
[C---:B------:R-:W-:Y:S01]  /*17b40*/  HMMA.16816.F32.BF16 R20, R144.reuse, R150, R20 ;  /* 0x000000969014723c */ /* 0x040fe20000041814 */
[----:B------:R-:W4:Y:S05]  /*17b50*/  LDSM.16.M88.4 R148, [R193+0x9000] ;  /* 0x00900000c194783b */ /* 0x000f2a0000000200 */
[C---:B-----5:R-:W-:Y:S06]  /*17b60*/  HMMA.16816.F32.BF16 R168, R144.reuse, R224, R168 ;  /* 0x000000e090a8723c */ /* 0x060fec00000418a8 */
[----:B------:R-:W-:Y:S01]  /*17b70*/  HMMA.16816.F32.BF16 R164, R144, R226, R164 ;  /* 0x000000e290a4723c */ /* 0x000fe200000418a4 */
[----:B------:R-:W5:Y:S04]  /*17b80*/  LDSM.16.M88.4 R144, [R193+0x9800] ;  /* 0x00980000c190783b */ /* 0x000f680000000200 */
[----:B------:R-:W-:Y:S01]  /*17b90*/  LDSM.16.M88.4 R224, [R192+0x2000] ;  /* 0x00200000c0e0783b */ /* 0x000fe20000000200 */
[C---:B-1----:R-:W-:Y:S06]  /*17ba0*/  HMMA.16816.F32.BF16 R140, R160.reuse, R12, R140 ;  /* 0x0000000ca08c723c */ /* 0x042fec000004188c */
[C---:B------:R-:W-:Y:S01]  /*17bb0*/  HMMA.16816.F32.BF16 R136, R160.reuse, R14, R136 ;  /* 0x0000000ea088723c */ /* 0x040fe20000041888 */
[----:B------:R-:W1:Y:S05]  /*17bc0*/  LDSM.16.M88.4 R12, [R183] ;  /* 0x00000000b70c783b */ /* 0x000e6a0000000200 */
[C---:B--2---:R-:W-:Y:S06]  /*17bd0*/  HMMA.16816.F32.BF16 R24, R160.reuse, R4, R24 ;  /* 0x00000004a018723c */ /* 0x044fec0000041818 */
[C---:B------:R-:W-:Y:S06]  /*17be0*/  HMMA.16816.F32.BF16 R32, R160.reuse, R8, R32 ;  /* 0x00000008a020723c */ /* 0x040fec0000041820 */
[C---:B------:R-:W-:Y:S01]  /*17bf0*/  HMMA.16816.F32.BF16 R28, R160.reuse, R10, R28 ;  /* 0x0000000aa01c723c */ /* 0x040fe2000004181c */
[----:B------:R-:W-:Y:S05]  /*17c00*/  LDSM.16.M88.4 R8, [R182] ;  /* 0x00000000b608783b */ /* 0x000fea0000000200 */
[C---:B------:R-:W-:Y:S01]  /*17c10*/  HMMA.16816.F32.BF16 R20, R160.reuse, R6, R20 ;  /* 0x00000006a014723c */ /* 0x040fe20000041814 */
[----:B------:R-:W2:Y:S05]  /*17c20*/  LDSM.16.M88.4 R4, [R181] ;  /* 0x00000000b504783b */ /* 0x000eaa0000000200 */
[C---:B---3--:R-:W-:Y:S06]  /*17c30*/  HMMA.16816.F32.BF16 R168, R160.reuse, R172, R168 ;  /* 0x000000aca0a8723c */ /* 0x048fec00000418a8 */
[----:B------:R-:W-:Y:S01]  /*17c40*/  HMMA.16816.F32.BF16 R164, R160, R174, R164 ;  /* 0x000000aea0a4723c */ /* 0x000fe200000418a4 */
[----:B------:R-:W3:Y:S04]  /*17c50*/  LDSM.16.M88.4 R172, [R180] ;  /* 0x00000000b4ac783b */ /* 0x000ee80000000200 */
[----:B------:R-:W-:Y:S01]  /*17c60*/  LDSM.16.M88.4 R160, [R190+0x2000] ;  /* 0x00200000bea0783b */ /* 0x000fe20000000200 */
[C---:B----4-:R-:W-:Y:S06]  /*17c70*/  HMMA.16816.F32.BF16 R140, R16.reuse, R156, R140 ;  /* 0x0000009c108c723c */ /* 0x050fec000004188c */
[C---:B------:R-:W-:Y:S01]  /*17c80*/  HMMA.16816.F32.BF16 R136, R16.reuse, R158, R136 ;  /* 0x0000009e1088723c */ /* 0x040fe20000041888 */
[----:B------:R-:W4:Y:S05]  /*17c90*/  LDSM.16.M88.4 R156, [R188+0x8000] ;  /* 0x00800000bc9c783b */ /* 0x000f2a0000000200 */
[C---:B------:R-:W-:Y:S06]  /*17ca0*/  HMMA.16816.F32.BF16 R24, R16.reuse, R148, R24 ;  /* 0x000000941018723c */ /* 0x040fec0000041818 */
[C---:B------:R-:W-:Y:S06]  /*17cb0*/  HMMA.16816.F32.BF16 R32, R16.reuse, R152, R32 ;  /* 0x000000981020723c */ /* 0x040fec0000041820 */
[C---:B------:R-:W-:Y:S01]  /*17cc0*/  HMMA.16816.F32.BF16 R28, R16.reuse, R154, R28 ;  /* 0x0000009a101c723c */ /* 0x040fe2000004181c */
[----:B------:R-:W-:Y:S05]  /*17cd0*/  LDSM.16.M88.4 R152, [R188+0x8800] ;  /* 0x00880000bc98783b */ /* 0x000fea0000000200 */
        /* <DEDUP_REMOVED lines=8> */
[----:B------:R-:W1:Y:S05]  /*17d60*/  LDSM.16.M88.4 R12, [R184+0x2000] ;  /* 0x00200000b80c783b */ /* 0x000e6a0000000200 */
[C---:B--2---:R-:W-:Y:S06]  /*17d70*/  HMMA.16816.F32.BF16 R24, R224.reuse, R4, R24 ;  /* 0x00000004e018723c */ /* 0x044fec0000041818 */
[C---:B------:R-:W-:Y:S06]  /*17d80*/  HMMA.16816.F32.BF16 R32, R224.reuse, R8, R32 ;  /* 0x00000008e020723c */ /* 0x040fec0000041820 */
[C---:B------:R-:W-:Y:S01]  /*17d90*/  HMMA.16816.F32.BF16 R28, R224.reuse, R10, R28 ;  /* 0x0000000ae01c723c */ /* 0x040fe2000004181c */
[----:B------:R-:W-:Y:S05]  /*17da0*/  LDSM.16.M88.4 R8, [R184+0x2800] ;  /* 0x00280000b808783b */ /* 0x000fea0000000200 */
[C---:B------:R-:W-:Y:S01]  /*17db0*/  HMMA.16816.F32.BF16 R20, R224.reuse, R6, R20 ;  /* 0x00000006e014723c */ /* 0x040fe20000041814 */
[----:B------:R-:W2:Y:S05]  /*17dc0*/  LDSM.16.M88.4 R4, [R184+0x3000] ;  /* 0x00300000b804783b */ /* 0x000eaa0000000200 */
[----:B---3--:R-:W-:Y:S06]  /*17dd0*/  HMMA.16816.F32.BF16 R168, R224, R172, R168 ;  /* 0x000000ace0a8723c */ /* 0x008fec00000418a8 */
[C---:B----4-:R-:W-:Y:S06]  /*17de0*/  HMMA.16816.F32.BF16 R140, R160.reuse, R156, R140 ;  /* 0x0000009ca08c723c */ /* 0x050fec000004188c */
[----:B------:R-:W-:Y:S06]  /*17df0*/  HMMA.16816.F32.BF16 R136, R160, R158, R136 ;  /* 0x0000009ea088723c */ /* 0x000fec0000041888 */
[----:B------:R-:W-:Y:S01]  /*17e00*/  HMMA.16816.F32.BF16 R164, R224, R174, R164 ;  /* 0x000000aee0a4723c */ /* 0x000fe200000418a4 */
[----:B------:R-:W-:Y:S05]  /*17e10*/  LDSM.16.M88.4 R172, [R184+0x3800] ;  /* 0x00380000b8ac783b */ /* 0x000fea0000000200 */
[C---:B------:R-:W-:Y:S01]  /*17e20*/  HMMA.16816.F32.BF16 R156, R160.reuse, R148, R24 ;  /* 0x00000094a09c723c */ /* 0x040fe20000041818 */
[----:B------:R-:W-:Y:S05]  /*17e30*/  LDSM.16.M88.4 R24, [R193+0xa000] ;  /* 0x00a00000c118783b */ /* 0x000fea0000000200 */
[C---:B------:R-:W-:Y:S06]  /*17e40*/  HMMA.16816.F32.BF16 R32, R160.reuse, R152, R32 ;  /* 0x00000098a020723c */ /* 0x040fec0000041820 */
[C---:B------:R-:W-:Y:S01]  /*17e50*/  HMMA.16816.F32.BF16 R28, R160.reuse, R154, R28 ;  /* 0x0000009aa01c723c */ /* 0x040fe2000004181c */
[----:B------:R-:W3:Y:S05]  /*17e60*/  LDSM.16.M88.4 R152, [R194+0x4000] ;  /* 0x00400000c298783b */ /* 0x000eea0000000200 */
[C---:B------:R-:W-:Y:S01]  /*17e70*/  HMMA.16816.F32.BF16 R148, R160.reuse, R150, R20 ;  /* 0x00000096a094723c */ /* 0x040fe20000041814 */
[----:B------:R-:W-:Y:S05]  /*17e80*/  LDSM.16.M88.4 R20, [R193+0xa800] ;  /* 0x00a80000c114783b */ /* 0x000fea0000000200 */
[----:B-----5:R-:W-:Y:S01]  /*17e90*/  HMMA.16816.F32.BF16 R224, R160, R144, R168 ;  /* 0x00000090a0e0723c */ /* 0x020fe200000418a8 */
[----:B------:R-:W4:Y:S05]  /*17ea0*/  LDSM.16.M88.4 R168, [R193+0xb000] ;  /* 0x00b00000c1a8783b */ /* 0x000f2a0000000200 */
[C---:B-1----:R-:W-:Y:S06]  /*17eb0*/  HMMA.16816.F32.BF16 R140, R16.reuse, R12, R140 ;  /* 0x0000000c108c723c */ /* 0x042fec000004188c */
[----:B------:R-:W-:Y:S01]  /*17ec0*/  HMMA.16816.F32.BF16 R136, R16, R14, R136 ;  /* 0x0000000e1088723c */ /* 0x000fe20000041888 */
[----:B------:R-:W-:Y:S05]  /*17ed0*/  LDSM.16.M88.4 R12, [R179] ;  /* 0x00000000b30c783b */ /* 0x000fea0000000200 */
[----:B------:R-:W-:Y:S01]  /*17ee0*/  HMMA.16816.F32.BF16 R164, R160, R146, R164 ;  /* 0x00000092a0a4723c */ /* 0x000fe200000418a4 */
[----:B------:R-:W1:Y:S05]  /*17ef0*/  LDSM.16.M88.4 R144, [R192+0x4000] ;  /* 0x00400000c090783b */ /* 0x000e6a0000000200 */
[C---:B--2---:R-:W-:Y:S06]  /*17f00*/  HMMA.16816.F32.BF16 R156, R16.reuse, R4, R156 ;  /* 0x00000004109c723c */ /* 0x044fec000004189c */
[C---:B------:R-:W-:Y:S06]  /*17f10*/  HMMA.16816.F32.BF16 R32, R16.reuse, R8, R32 ;  /* 0x000000081020723c */ /* 0x040fec0000041820 */
[C---:B------:R-:W-:Y:S01]  /*17f20*/  HMMA.16816.F32.BF16 R28, R16.reuse, R10, R28 ;  /* 0x0000000a101c723c */ /* 0x040fe2000004181c */
[----:B------:R-:W2:Y:S05]  /*17f30*/  LDSM.16.M88.4 R8, [R193+0xb800] ;  /* 0x00b80000c108783b */ /* 0x000eaa0000000200 */
[----:B------:R-:W-:Y:S01]  /*17f40*/  HMMA.16816.F32.BF16 R148, R16, R6, R148 ;  /* 0x000000061094723c */ /* 0x000fe20000041894 */
[----:B------:R-:W5:Y:S05]  /*17f50*/  LDSM.16.M88.4 R4, [R178] ;  /* 0x00000000b204783b */ /* 0x000f6a0000000200 */
[C---:B---3--:R-:W-:Y:S06]  /*17f60*/  HMMA.16816.F32.BF16 R140, R152.reuse, R24, R140 ;  /* 0x00000018988c723c */ /* 0x048fec000004188c */
[----:B------:R-:W-:Y:S01]  /*17f70*/  HMMA.16816.F32.BF16 R136, R152, R26, R136 ;  /* 0x0000001a9888723c */ /* 0x000fe20000041888 */
[----:B------:R-:W-:Y:S05]  /*17f80*/  LDSM.16.M88.4 R24, [R188+0xa000] ;  /* 0x00a00000bc18783b */ /* 0x000fea0000000200 */
[C---:B------:R-:W-:Y:S06]  /*17f90*/  HMMA.16816.F32.BF16 R224, R16.reuse, R172, R224 ;  /* 0x000000ac10e0723c */ /* 0x040fec00000418e0 */
[----:B------:R-:W-:Y:S01]  /*17fa0*/  HMMA.16816.F32.BF16 R164, R16, R174, R164 ;  /* 0x000000ae10a4723c */ /* 0x000fe200000418a4 */
[----:B------:R-:W-:Y:S05]  /*17fb0*/  LDSM.16.M88.4 R16, [R177] ;  /* 0x00000000b110783b */ /* 0x000fea0000000200 */
[C---:B----4-:R-:W-:Y:S06]  /*17fc0*/  HMMA.16816.F32.BF16 R156, R152.reuse, R168, R156 ;  /* 0x000000a8989c723c */ /* 0x050fec000004189c */
[C---:B------:R-:W-:Y:S06]  /*17fd0*/  HMMA.16816.F32.BF16 R32, R152.reuse, R20, R32 ;  /* 0x000000149820723c */ /* 0x040fec0000041820 */
[C---:B------:R-:W-:Y:S01]  /*17fe0*/  HMMA.16816.F32.BF16 R28, R152.reuse, R22, R28 ;  /* 0x00000016981c723c */ /* 0x040fe2000004181c */
[----:B------:R-:W-:Y:S05]  /*17ff0*/  LDSM.16.M88.4 R20, [R176] ;  /* 0x00000000b014783b */ /* 0x000fea0000000200 */
[----:B------:R-:W-:Y:S01]  /*18000*/  HMMA.16816.F32.BF16 R168, R152, R170, R148 ;  /* 0x000000aa98a8723c */ /* 0x000fe20000041894 */
[----:B------:R-:W3:Y:S05]  /*18010*/  LDSM.16.M88.4 R148, [R190+0x4000] ;  /* 0x00400000be94783b */ /* 0x000eea0000000200 */
[C---:B-1----:R-:W-:Y:S06]  /*18020*/  HMMA.16816.F32.BF16 R140, R144.reuse, R12, R140 ;  /* 0x0000000c908c723c */ /* 0x042fec000004188c */
[----:B------:R-:W-:Y:S01]  /*18030*/  HMMA.16816.F32.BF16 R136, R144, R14, R136 ;  /* 0x0000000e9088723c */ /* 0x000fe20000041888 */
[----:B------:R-:W-:Y:S05]  /*18040*/  LDSM.16.M88.4 R12, [R188+0xb800] ;  /* 0x00b80000bc0c783b */ /* 0x000fea0000000200 */
[C---:B--2---:R-:W-:Y:S06]  /*18050*/  HMMA.16816.F32.BF16 R224, R152.reuse, R8, R224 ;  /* 0x0000000898e0723c */ /* 0x044fec00000418e0 */
[----:B------:R-:W-:Y:S01]  /*18060*/  HMMA.16816.F32.BF16 R164, R152, R10, R164 ;  /* 0x0000000a98a4723c */ /* 0x000fe200000418a4 */
[----:B------:R-:W1:Y:S04]  /*18070*/  LDSM.16.M88.4 R8, [R188+0xa800] ;  /* 0x00a80000bc08783b */ /* 0x000e680000000200 */
[----:B------:R-:W-:Y:S01]  /*18080*/  LDSM.16.M88.4 R152, [R188+0xb000] ;  /* 0x00b00000bc98783b */ /* 0x000fe20000000200 */
[C---:B-----5:R-:W-:Y:S06]  /*18090*/  HMMA.16816.F32.BF16 R32, R144.reuse, R4, R32 ;  /* 0x000000049020723c */ /* 0x060fec0000041820 */
[----:B------:R-:W-:Y:S01]  /*180a0*/  HMMA.16816.F32.BF16 R160, R144, R6, R28 ;  /* 0x0000000690a0723c */ /* 0x000fe2000004181c */
[----:B------:R-:W-:Y:S04]  /*180b0*/  LDSM.16.M88.4 R28, [R189+0x4000] ;  /* 0x00400000bd1c783b */ /* 0x000fe80000000200 */
[----:B------:R-:W2:Y:S01]  /*180c0*/  LDSM.16.M88.4 R4, [R184+0x4000] ;  /* 0x00400000b804783b */ /* 0x000ea20000000200 */
[C---:B---3--:R-:W-:Y:S06]  /*180d0*/  HMMA.16816.F32.BF16 R140, R148.reuse, R24, R140 ;  /* 0x00000018948c723c */ /* 0x048fec000004188c */
[----:B------:R-:W-:Y:S06]  /*180e0*/  HMMA.16816.F32.BF16 R136, R148, R26, R136 ;  /* 0x0000001a9488723c */ /* 0x000fec0000041888 */
[C---:B------:R-:W-:Y:S06]  /*180f0*/  HMMA.16816.F32.BF16 R156, R144.reuse, R16, R156 ;  /* 0x00000010909c723c */ /* 0x040fec000004189c */
[----:B------:R-:W-:Y:S01]  /*18100*/  HMMA.16816.F32.BF16 R168, R144, R18, R168 ;  /* 0x0000001290a8723c */ /* 0x000fe200000418a8 */
[----:B------:R-:W3:Y:S05]  /*18110*/  LDSM.16.M88.4 R16, [R184+0x4800] ;  /* 0x00480000b810783b */ /* 0x000eea0000000200 */
[C---:B-1----:R-:W-:Y:S06]  /*18120*/  HMMA.16816.F32.BF16 R32, R148.reuse, R8, R32 ;  /* 0x000000089420723c */ /* 0x042fec0000041820 */
[----:B------:R-:W-:Y:S01]  /*18130*/  HMMA.16816.F32.BF16 R160, R148, R10, R160 ;  /* 0x0000000a94a0723c */ /* 0x000fe200000418a0 */
[----:B------:R-:W1:Y:S05]  /*18140*/  LDSM.16.M88.4 R8, [R184+0x5000] ;  /* 0x00500000b808783b */ /* 0x000e6a0000000200 */
[----:B------:R-:W-:Y:S06]  /*18150*/  HMMA.16816.F32.BF16 R224, R144, R20, R224 ;  /* 0x0000001490e0723c */ /* 0x000fec00000418e0 */
[C---:B--2---:R-:W-:Y:S06]  /*18160*/  HMMA.16816.F32.BF16 R140, R28.reuse, R4, R140 ;  /* 0x000000041c8c723c */ /* 0x044fec000004188c */
[----:B------:R-:W-:Y:S01]  /*18170*/  HMMA.16816.F32.BF16 R136, R28, R6, R136 ;  /* 0x000000061c88723c */ /* 0x000fe20000041888 */
[----:B------:R-:W-:-:S02]  /*18180*/  VIADD R5, R133, 0x8 ;  /* 0x0000000885057836 */ /* 0x000fc40000000000 */
[----:B------:R-:W-:-:S03]  /*18190*/  VIADD R4, R133, 0x9 ;  /* 0x0000000985047836 */ /* 0x000fc60000000000 */
[----:B------:R-:W-:Y:S01]  /*181a0*/  HMMA.16816.F32.BF16 R156, R148, R152, R156 ;  /* 0x00000098949c723c */ /* 0x000fe2000004189c */
[----:B------:R-:W-:Y:S01]  /*181b0*/  VIADD R6, R133, 0x1 ;  /* 0x0000000185067836 */ /* 0x000fe20000000000 */
[----:B------:R-:W-:-:S04]  /*181c0*/  ISETP.GE.AND P6, PT, R5, R220, PT ;  /* 0x000000dc0500720c */ /* 0x000fc80003fc6270 */
[C---:B------:R-:W-:Y:S01]  /*181d0*/  ISETP.GE.AND P2, PT, R6.reuse, R220, PT ;  /* 0x000000dc0600720c */ /* 0x040fe20003f46270 */
[C---:B------:R-:W-:Y:S01]  /*181e0*/  HMMA.16816.F32.BF16 R168, R148.reuse, R154, R168 ;  /* 0x0000009a94a8723c */ /* 0x040fe200000418a8 */
[-C--:B------:R-:W-:Y:S02]  /*181f0*/  ISETP.GE.OR P6, PT, R5, R219.reuse, !P6 ;  /* 0x000000db0500720c */ /* 0x080fe400077c6670 */
[----:B------:R-:W-:Y:S02]  /*18200*/  ISETP.GE.OR P2, PT, R6, R219, !P2 ;  /* 0x000000db0600720c */ /* 0x000fe40005746670 */
[----:B------:R-:W-:Y:S01]  /*18210*/  FSEL R0, R142, -INF , !P1 ;  /* 0xff8000008e007808 */ /* 0x000fe20004800000 */
[----:B------:R-:W-:Y:S01]  /*18220*/  HMMA.16816.F32.BF16 R224, R148, R12, R224 ;  /* 0x0000000c94e0723c */ /* 0x000fe200000418e0 */
[----:B------:R-:W-:-:S04]  /*18230*/  ISETP.GE.AND P1, PT, R4, R218, PT ;  /* 0x000000da0400720c */ /* 0x000fc80003f26270 */
[----:B------:R-:W-:Y:S01]  /*18240*/  FSEL R2, R136, -INF , !P6 ;  /* 0xff80000088027808 */ /* 0x000fe20007000000 */
[C---:B---3--:R-:W-:Y:S01]  /*18250*/  HMMA.16816.F32.BF16 R160, R28.reuse, R18, R160 ;  /* 0x000000121ca0723c */ /* 0x048fe200000418a0 */
[----:B------:R-:W-:Y:S01]  /*18260*/  FSEL R12, R141, -INF , !P2 ;  /* 0xff8000008d0c7808 */ /* 0x000fe20005000000 */
[----:B------:R-:W-:Y:S01]  /*18270*/  VIADD R13, R133, 0x11 ;  /* 0x00000011850d7836 */ /* 0x000fe20000000000 */
[----:B------:R-:W-:Y:S02]  /*18280*/  ISETP.GE.AND P2, PT, R5, R218, PT ;  /* 0x000000da0500720c */ /* 0x000fe40003f46270 */
[----:B------:R-:W-:Y:S01]  /*18290*/  ISETP.GE.AND P6, PT, R4, R220, PT ;  /* 0x000000dc0400720c */ /* 0x000fe20003fc6270 */
[----:B------:R-:W-:Y:S01]  /*182a0*/  HMMA.16816.F32.BF16 R32, R28, R16, R32 ;  /* 0x000000101c20723c */ /* 0x000fe20000041820 */
[----:B------:R-:W-:Y:S02]  /*182b0*/  FSEL R18, R140, -INF , !P5 ;  /* 0xff8000008c127808 */ /* 0x000fe40006800000 */
[----:B------:R-:W-:-:S02]  /*182c0*/  ISETP.GE.AND P5, PT, R6, R218, PT ;  /* 0x000000da0600720c */ /* 0x000fc40003fa6270 */
[-C--:B------:R-:W-:Y:S01]  /*182d0*/  ISETP.GE.OR P2, PT, R5, R217.reuse, !P2 ;  /* 0x000000d90500720c */ /* 0x080fe20005746670 */
[----:B------:R-:W-:Y:S01]  /*182e0*/  HMMA.16816.F32.BF16 R164, R144, R22, R164 ;  /* 0x0000001690a4723c */ /* 0x000fe200000418a4 */
[----:B------:R-:W-:Y:S02]  /*182f0*/  ISETP.GE.OR P5, PT, R6, R217, !P5 ;  /* 0x000000d90600720c */ /* 0x000fe40006fa6670 */
[C---:B------:R-:W-:Y:S02]  /*18300*/  ISETP.GE.OR P6, PT, R4.reuse, R219, !P6 ;  /* 0x000000db0400720c */ /* 0x040fe400077c6670 */
[----:B------:R-:W-:Y:S01]  /*18310*/  ISETP.GE.OR P1, PT, R4, R217, !P1 ;  /* 0x000000d90400720c */ /* 0x000fe20004f26670 */
[----:B-1----:R-:W-:Y:S01]  /*18320*/  HMMA.16816.F32.BF16 R156, R28, R8, R156 ;  /* 0x000000081c9c723c */ /* 0x002fe2000004189c */
[----:B------:R-:W1:Y:S01]  /*18330*/  LDSM.16.M88.4 R4, [R184+0x5800] ;  /* 0x00580000b804783b */ /* 0x000e620000000200 */
[----:B------:R-:W-:Y:S01]  /*18340*/  FSEL R22, R137, -INF , !P6 ;  /* 0xff80000089167808 */ /* 0x000fe20007000000 */
[----:B------:R-:W-:-:S04]  /*18350*/  DEPBAR.LE SB0, 0x0 ;  /* 0x000080000000791a */ /* 0x000fc80000000000 */
[----:B------:R-:W-:Y:S01]  /*18360*/  VIADD R9, R133, 0x10 ;  /* 0x0000001085097836 */ /* 0x000fe20000000000 */
[----:B------:R-:W-:Y:S01]  /*18370*/  FSEL R8, R143, -INF , !P5 ;  /* 0xff8000008f087808 */ /* 0x000fe20006800000 */
[----:B------:R-:W-:Y:S01]  /*18380*/  HMMA.16816.F32.BF16 R168, R28, R10, R168 ;  /* 0x0000000a1ca8723c */ /* 0x000fe200000418a8 */
[-C--:B------:R-:W-:Y:S02]  /*18390*/  ISETP.GE.AND P5, PT, R13, R220.reuse, PT ;  /* 0x000000dc0d00720c */ /* 0x080fe40003fa6270 */
[----:B------:R-:W-:Y:S02]  /*183a0*/  FSEL R20, R138, -INF , !P2 ;  /* 0xff8000008a147808 */ /* 0x000fe40005000000 */
[C---:B------:R-:W-:Y:S02]  /*183b0*/  ISETP.GE.AND P6, PT, R9.reuse, R220, PT ;  /* 0x000000dc0900720c */ /* 0x040fe40003fc6270 */
[----:B------:R-:W-:Y:S01]  /*183c0*/  ISETP.GE.AND P2, PT, R9, R218, PT ;  /* 0x000000da0900720c */ /* 0x000fe20003f46270 */
[----:B------:R-:W-:Y:S01]  /*183d0*/  VIADD R10, R133, 0x19 ;  /* 0x00000019850a7836 */ /* 0x000fe20000000000 */
[----:B------:R-:W-:Y:S01]  /*183e0*/  BAR.SYNC.DEFER_BLOCKING 0x0 ;  /* 0x0000000000007b1d */ /* 0x000fe20000010000 */
[-C--:B------:R-:W-:Y:S01]  /*183f0*/  ISETP.GE.OR P5, PT, R13, R219.reuse, !P5 ;  /* 0x000000db0d00720c */ /* 0x080fe20006fa6670 */
[----:B------:R-:W-:Y:S01]  /*18400*/  VIADD R11, R133, 0x20 ;  /* 0x00000020850b7836 */ /* 0x000fe20000000000 */
[----:B------:R-:W-:Y:S01]  /*18410*/  FSEL R16, R139, -INF , !P1 ;  /* 0xff8000008b107808 */ /* 0x000fe20004800000 */
[----:B------:R-:W-:Y:S01]  /*18420*/  HMMA.16816.F32.BF16 R164, R148, R14, R164 ;  /* 0x0000000e94a4723c */ /* 0x000fe200000418a4 */
[----:B------:R-:W-:-:S02]  /*18430*/  ISETP.GE.OR P6, PT, R9, R219, !P6 ;  /* 0x000000db0900720c */ /* 0x000fc400077c6670 */
[-C--:B------:R-:W-:Y:S01]  /*18440*/  ISETP.GE.OR P2, PT, R9, R217.reuse, !P2 ;  /* 0x000000d90900720c */ /* 0x080fe20005746670 */
[----:B------:R-:W-:Y:S01]  /*18450*/  VIADD R9, R133, 0x18 ;  /* 0x0000001885097836 */ /* 0x000fe20000000000 */
[----:B------:R-:W-:Y:S02]  /*18460*/  ISETP.GE.AND P1, PT, R13, R218, PT ;  /* 0x000000da0d00720c */ /* 0x000fe40003f26270 */
[----:B------:R-:W-:Y:S02]  /*18470*/  FSEL R222, R33, -INF , !P5 ;  /* 0xff80000021de7808 */ /* 0x000fe40006800000 */
[----:B------:R-:W-:Y:S02]  /*18480*/  ISETP.GE.AND P5, PT, R10, R220, PT ;  /* 0x000000dc0a00720c */ /* 0x000fe40003fa6270 */
[----:B------:R-:W-:Y:S02]  /*18490*/  ISETP.GE.OR P1, PT, R13, R217, !P1 ;  /* 0x000000d90d00720c */ /* 0x000fe40004f26670 */
[----:B------:R-:W-:-:S02]  /*184a0*/  FSEL R244, R32, -INF , !P6 ;  /* 0xff80000020f47808 */ /* 0x000fc40007000000 */
[----:B------:R-:W-:Y:S02]  /*184b0*/  ISETP.GE.AND P6, PT, R9, R220, PT ;  /* 0x000000dc0900720c */ /* 0x000fe40003fc6270 */
[-C--:B------:R-:W-:Y:S02]  /*184c0*/  ISETP.GE.OR P5, PT, R10, R219.reuse, !P5 ;  /* 0x000000db0a00720c */ /* 0x080fe40006fa6670 */
[----:B------:R-:W-:Y:S01]  /*184d0*/  FSEL R240, R35, -INF , !P1 ;  /* 0xff80000023f07808 */ /* 0x000fe20004800000 */
[----:B-1----:R-:W-:Y:S01]  /*184e0*/  HMMA.16816.F32.BF16 R224, R28, R4, R224 ;  /* 0x000000041ce0723c */ /* 0x002fe200000418e0 */
[C---:B------:R-:W-:Y:S02]  /*184f0*/  ISETP.GE.OR P1, PT, R9.reuse, R219, !P6 ;  /* 0x000000db0900720c */ /* 0x040fe40007726670 */
[----:B------:R-:W-:Y:S02]  /*18500*/  FSEL R242, R34, -INF , !P2 ;  /* 0xff80000022f27808 */ /* 0x000fe40005000000 */
[----:B------:R-:W-:-:S02]  /*18510*/  ISETP.GE.AND P6, PT, R9, R218, PT ;  /* 0x000000da0900720c */ /* 0x000fc40003fc6270 */
[----:B------:R-:W-:Y:S01]  /*18520*/  FSEL R136, R161, -INF , !P5 ;  /* 0xff800000a1887808 */ /* 0x000fe20006800000 */
[----:B------:R-:W-:Y:S01]  /*18530*/  VIADD R4, R133, 0x29 ;  /* 0x0000002985047836 */ /* 0x000fe20000000000 */
[C---:B------:R-:W-:Y:S01]  /*18540*/  ISETP.GE.AND P2, PT, R10.reuse, R218, PT ;  /* 0x000000da0a00720c */ /* 0x040fe20003f46270 */
[----:B------:R-:W-:Y:S01]  /*18550*/  IMAD.MOV.U32 R161, RZ, RZ, R135 ;  /* 0x000000ffffa17224 */ /* 0x000fe200078e0087 */
[----:B------:R-:W-:Y:S02]  /*18560*/  ISETP.GE.AND P5, PT, R11, R220, PT ;  /* 0x000000dc0b00720c */ /* 0x000fe40003fa6270 */
[-C--:B------:R-:W-:Y:S01]  /*18570*/  ISETP.GE.OR P6, PT, R9, R217.reuse, !P6 ;  /* 0x000000d90900720c */ /* 0x080fe200077c6670 */
[C---:B------:R-:W-:Y:S01]  /*18580*/  VIADD R9, R133.reuse, 0x28 ;  /* 0x0000002885097836 */ /* 0x040fe20000000000 */
[----:B------:R-:W-:Y:S01]  /*18590*/  ISETP.GE.OR P2, PT, R10, R217, !P2 ;  /* 0x000000d90a00720c */ /* 0x000fe20005746670 */
[----:B------:R-:W-:Y:S01]  /*185a0*/  VIADD R10, R133, 0x21 ;  /* 0x00000021850a7836 */ /* 0x000fe20000000000 */
[----:B------:R-:W-:-:S02]  /*185b0*/  ISETP.GE.OR P5, PT, R11, R219, !P5 ;  /* 0x000000db0b00720c */ /* 0x000fc40006fa6670 */
[----:B------:R-:W-:Y:S01]  /*185c0*/  FSEL R138, R160, -INF , !P1 ;  /* 0xff800000a08a7808 */ /* 0x000fe20004800000 */
[----:B------:R-:W-:Y:S01]  /*185d0*/  IMAD.MOV.U32 R160, RZ, RZ, R134 ;  /* 0x000000ffffa07224 */ /* 0x000fe200078e0086 */
[----:B------:R-:W-:Y:S02]  /*185e0*/  FSEL R234, R156, -INF , !P5 ;  /* 0xff8000009cea7808 */ /* 0x000fe40006800000 */
[----:B------:R-:W-:Y:S02]  /*185f0*/  ISETP.GE.AND P1, PT, R11, R218, PT ;  /* 0x000000da0b00720c */ /* 0x000fe40003f26270 */
[----:B------:R-:W-:Y:S02]  /*18600*/  FSEL R236, R163, -INF , !P2 ;  /* 0xff800000a3ec7808 */ /* 0x000fe40005000000 */
[-C--:B------:R-:W-:Y:S02]  /*18610*/  ISETP.GE.AND P5, PT, R9, R220.reuse, PT ;  /* 0x000000dc0900720c */ /* 0x080fe40003fa6270 */
[----:B------:R-:W-:-:S02]  /*18620*/  ISETP.GE.AND P2, PT, R10, R220, PT ;  /* 0x000000dc0a00720c */ /* 0x000fc40003f46270 */
[----:B------:R-:W-:Y:S02]  /*18630*/  ISETP.GE.OR P1, PT, R11, R217, !P1 ;  /* 0x000000d90b00720c */ /* 0x000fe40004f26670 */
[-C--:B------:R-:W-:Y:S02]  /*18640*/  ISETP.GE.OR P5, PT, R9, R219.reuse, !P5 ;  /* 0x000000db0900720c */ /* 0x080fe40006fa6670 */
[----:B------:R-:W-:Y:S02]  /*18650*/  ISETP.GE.OR P2, PT, R10, R219, !P2 ;  /* 0x000000db0a00720c */ /* 0x000fe40005746670 */
[----:B------:R-:W-:Y:S02]  /*18660*/  FSEL R148, R168, -INF , !P5 ;  /* 0xff800000a8947808 */ /* 0x000fe40006800000 */
[----:B------:R-:W-:Y:S02]  /*18670*/  FSEL R144, R158, -INF , !P1 ;  /* 0xff8000009e907808 */ /* 0x000fe40004800000 */
[----:B------:R-:W-:-:S02]  /*18680*/  FSEL R150, R157, -INF , !P2 ;  /* 0xff8000009d967808 */ /* 0x000fc40005000000 */
[C---:B------:R-:W-:Y:S02]  /*18690*/  ISETP.GE.AND P5, PT, R4.reuse, R220, PT ;  /* 0x000000dc0400720c */ /* 0x040fe40003fa6270 */
[CC--:B------:R-:W-:Y:S02]  /*186a0*/  ISETP.GE.AND P1, PT, R4.reuse, R218.reuse, PT ;  /* 0x000000da0400720c */ /* 0x0c0fe40003f26270 */
[C---:B------:R-:W-:Y:S02]  /*186b0*/  ISETP.GE.AND P2, PT, R9.reuse, R218, PT ;  /* 0x000000da0900720c */ /* 0x040fe40003f46270 */
[C---:B------:R-:W-:Y:S02]  /*186c0*/  ISETP.GE.OR P5, PT, R4.reuse, R219, !P5 ;  /* 0x000000db0400720c */ /* 0x040fe40006fa6670 */
[-C--:B------:R-:W-:Y:S02]  /*186d0*/  ISETP.GE.OR P1, PT, R4, R217.reuse, !P1 ;  /* 0x000000d90400720c */ /* 0x080fe40004f26670 */
[----:B------:R-:W-:Y:S01]  /*186e0*/  ISETP.GE.OR P2, PT, R9, R217, !P2 ;  /* 0x000000d90900720c */ /* 0x000fe20005746670 */
[----:B------:R-:W-:Y:S01]  /*186f0*/  HMMA.16816.F32.BF16 R4, R28, R6, R164 ;  /* 0x000000061c04723c */ /* 0x000fe200000418a4 */
[----:B------:R-:W-:Y:S01]  /*18700*/  VIADD R9, R133, 0x31 ;  /* 0x0000003185097836 */ /* 0x000fe20000000000 */
[----:B------:R-:W-:-:S02]  /*18710*/  FSEL R232, R169, -INF , !P5 ;  /* 0xff800000a9e87808 */ /* 0x000fc40006800000 */
[----:B------:R-:W-:Y:S02]  /*18720*/  FSEL R140, R171, -INF , !P1 ;  /* 0xff800000ab8c7808 */ /* 0x000fe40004800000 */
[C---:B------:R-:W-:Y:S02]  /*18730*/  ISETP.GE.AND P5, PT, R9.reuse, R220, PT ;  /* 0x000000dc0900720c */ /* 0x040fe40003fa6270 */
[C---:B------:R-:W-:Y:S02]  /*18740*/  ISETP.GE.AND P1, PT, R9.reuse, R218, PT ;  /* 0x000000da0900720c */ /* 0x040fe40003f26270 */
[C---:B------:R-:W-:Y:S02]  /*18750*/  ISETP.GE.OR P5, PT, R9.reuse, R219, !P5 ;  /* 0x000000db0900720c */ /* 0x040fe40006fa6670 */
[----:B------:R-:W-:Y:S01]  /*18760*/  ISETP.GE.OR P1, PT, R9, R217, !P1 ;  /* 0x000000d90900720c */ /* 0x000fe20004f26670 */
[----:B------:R-:W-:Y:S01]  /*18770*/  VIADD R9, R133, 0x38 ;  /* 0x0000003885097836 */ /* 0x000fe20000000000 */
[----:B------:R-:W-:-:S02]  /*18780*/  FSEL R238, R162, -INF , !P6 ;  /* 0xff800000a2ee7808 */ /* 0x000fc40007000000 */
[C---:B------:R-:W-:Y:S02]  /*18790*/  ISETP.GE.AND P6, PT, R10.reuse, R218, PT ;  /* 0x000000da0a00720c */ /* 0x040fe40003fc6270 */
[----:B------:R-:W-:Y:S02]  /*187a0*/  FSEL R174, R225, -INF , !P5 ;  /* 0xff800000e1ae7808 */ /* 0x000fe40006800000 */
[----:B------:R-:W-:Y:S02]  /*187b0*/  ISETP.GE.AND P5, PT, R9, R220, PT ;  /* 0x000000dc0900720c */ /* 0x000fe40003fa6270 */
[----:B------:R-:W-:Y:S01]  /*187c0*/  ISETP.GE.OR P6, PT, R10, R217, !P6 ;  /* 0x000000d90a00720c */ /* 0x000fe200077c6670 */
[----:B------:R-:W-:Y:S01]  /*187d0*/  VIADD R10, R133, 0x30 ;  /* 0x00000030850a7836 */ /* 0x000fe20000000000 */
[----:B------:R-:W-:Y:S01]  /*187e0*/  ISETP.GE.OR P5, PT, R9, R219, !P5 ;  /* 0x000000db0900720c */ /* 0x000fe20006fa6670 */
[----:B------:R-:W-:Y:S01]  /*187f0*/  VIADD R133, R133, 0x39 ;  /* 0x0000003985857836 */ /* 0x000fe20000000000 */
[----:B------:R-:W-:-:S02]  /*18800*/  FSEL R146, R159, -INF , !P6 ;  /* 0xff8000009f927808 */ /* 0x000fc40007000000 */
[----:B------:R-:W-:Y:S02]  /*18810*/  FSEL R142, R170, -INF , !P2 ;  /* 0xff800000aa8e7808 */ /* 0x000fe40005000000 */
[C---:B------:R-:W-:Y:S02]  /*18820*/  ISETP.GE.AND P6, PT, R10.reuse, R220, PT ;  /* 0x000000dc0a00720c */ /* 0x040fe40003fc6270 */
[----:B------:R-:W-:Y:S02]  /*18830*/  ISETP.GE.AND P2, PT, R10, R218, PT ;  /* 0x000000da0a00720c */ /* 0x000fe40003f46270 */
[----:B------:R-:W-:Y:S02]  /*18840*/  FSEL R172, R4, -INF , !P5 ;  /* 0xff80000004ac7808 */ /* 0x000fe40006800000 */
[----:B------:R-:W-:Y:S02]  /*18850*/  ISETP.GT.AND P5, PT, R216, R203, PT ;  /* 0x000000cbd800720c */ /* 0x000fe40003fa4270 */
[----:B------:R-:W-:-:S02]  /*18860*/  ISETP.GE.OR P6, PT, R10, R219, !P6 ;  /* 0x000000db0a00720c */ /* 0x000fc400077c6670 */
[----:B------:R-:W-:Y:S02]  /*18870*/  ISETP.GE.OR P2, PT, R10, R217, !P2 ;  /* 0x000000d90a00720c */ /* 0x000fe40005746670 */
[----:B------:R-:W-:Y:S02]  /*18880*/  FSEL R224, R224, -INF , !P6 ;  /* 0xff800000e0e07808 */ /* 0x000fe40007000000 */
[----:B------:R-:W-:Y:S02]  /*18890*/  FSEL R170, R226, -INF , !P2 ;  /* 0xff800000e2aa7808 */ /* 0x000fe40005000000 */
[----:B------:R-:W-:Y:S02]  /*188a0*/  FSEL R168, R227, -INF , !P1 ;  /* 0xff800000e3a87808 */ /* 0x000fe40004800000 */
[----:B------:R-:W-:Y:S02]  /*188b0*/  ISETP.GE.AND P2, PT, R9, R218, PT ;  /* 0x000000da0900720c */ /* 0x000fe40003f46270 */
[----:B------:R-:W-:-:S02]  /*188c0*/  ISETP.GE.AND P6, PT, R133, R220, PT ;  /* 0x000000dc8500720c */ /* 0x000fc40003fc6270 */
[----:B------:R-:W-:Y:S02]  /*188d0*/  ISETP.GE.AND P1, PT, R133, R218, PT ;  /* 0x000000da8500720c */ /* 0x000fe40003f26270 */
[----:B------:R-:W-:Y:S02]  /*188e0*/  ISETP.GE.OR P2, PT, R9, R217, !P2 ;  /* 0x000000d90900720c */ /* 0x000fe40005746670 */
[C---:B------:R-:W-:Y:S02]  /*188f0*/  ISETP.GE.OR P6, PT, R133.reuse, R219, !P6 ;  /* 0x000000db8500720c */ /* 0x040fe400077c6670 */
[----:B------:R-:W-:Y:S02]  /*18900*/  ISETP.GE.OR P1, PT, R133, R217, !P1 ;  /* 0x000000d98500720c */ /* 0x000fe40004f26670 */
[----:B------:R-:W-:Y:S02]  /*18910*/  FSEL R164, R6, -INF , !P2 ;  /* 0xff80000006a47808 */ /* 0x000fe40005000000 */
[----:B------:R-:W-:-:S02]  /*18920*/  FSEL R167, R5, -INF , !P6 ;  /* 0xff80000005a77808 */ /* 0x000fc40007000000 */
[----:B------:R-:W-:Y:S01]  /*18930*/  FSEL R163, R7, -INF , !P1 ;  /* 0xff80000007a37808 */ /* 0x000fe20004800000 */
[----:B------:R-:W-:Y:S05]  /*18940*/  @!P5 BRA `(.L_x_2485) ;  /* 0x0000000c0020d947 */ /* 0x000fea0003800000 */
[----:B------:R-:W-:Y:S04]  /*18950*/  BSSY B0, `(.L_x_2486) ;  /* 0x000004c000007945 */ /* 0x000fe80003800000 */
[----:B------:R-:W-:Y:S05]  /*18960*/  @!P0 BRA `(.L_x_2487) ;  /* 0x0000000400148947 */ /* 0x000fea0003800000 */
[----:B------:R-:W-:Y:S02]  /*18970*/  R2UR UR4, R228 ;  /* 0x00000000e40472ca */ /* 0x000fe400000e0000 */
[----:B------:R-:W-:-:S13]  /*18980*/  R2UR UR5, R229 ;  /* 0x00000000e50572ca */ /* 0x000fda00000e0000 */
[----:B------:R-:W2:Y:S01]  /*18990*/  LD.E R13, desc[UR4][R230.64+0x170] ;  /* 0x00017004e60d7980 */ /* 0x000ea2000c101900 */
[----:B------:R-:W-:Y:S01]  /*189a0*/  MOV R10, RZ ;  /* 0x000000ff000a7202 */ /* 0x000fe20000000f00 */
[----:B------:R-:W-:Y:S01]  /*189b0*/  IMAD.SHL.U32 R5, R216, 0x40, RZ ;  /* 0x00000040d8057824 */ /* 0x000fe200078e00ff */
[C---:B------:R-:W-:Y:S02]  /*189c0*/  R2UR UR12, R228.reuse ;  /* 0x00000000e40c72ca */ /* 0x040fe400000e0000 */
[C---:B------:R-:W-:Y:S02]  /*189d0*/  R2UR UR13, R229.reuse ;  /* 0x00000000e50d72ca */ /* 0x040fe400000e0000 */
[----:B------:R-:W-:Y:S02]  /*189e0*/  IABS R7, R5 ;  /* 0x0000000500077213 */ /* 0x000fe40000000000 */
[----:B------:R-:W-:Y:S02]  /*189f0*/  R2UR UR10, R228 ;  /* 0x00000000e40a72ca */ /* 0x000fe400000e0000 */
[----:B------:R-:W-:-:S02]  /*18a00*/  R2UR UR11, R229 ;  /* 0x00000000e50b72ca */ /* 0x000fc400000e0000 */
[----:B------:R-:W-:Y:S02]  /*18a10*/  R2UR UR8, R228 ;  /* 0x00000000e40872ca */ /* 0x000fe400000e0000 */
[----:B------:R-:W-:Y:S02]  /*18a20*/  R2UR UR9, R229 ;  /* 0x00000000e50972ca */ /* 0x000fe400000e0000 */
[-C--:B--2---:R-:W-:Y:S02]  /*18a30*/  IABS R9, R13.reuse ;  /* 0x0000000d00097213 */ /* 0x084fe40000000000 */
[----:B------:R-:W-:Y:S02]  /*18a40*/  IABS R6, R13 ;  /* 0x0000000d00067213 */ /* 0x000fe40000000000 */
[----:B------:R-:W1:Y:S03]  /*18a50*/  I2F.RP R4, R9 ;  /* 0x0000000900047306 */ /* 0x000e660000209400 */
[----:B------:R-:W-:-:S05]  /*18a60*/  IMAD.MOV R6, RZ, RZ, -R6 ;  /* 0x000000ffff067224 */ /* 0x000fca00078e0a06 */
[----:B-1----:R-:W1:Y:S02]  /*18a70*/  MUFU.RCP R11, R4 ;  /* 0x00000004000b7308 */ /* 0x002e640000001000 */
[----:B-1----:R-:W-:-:S06]  /*18a80*/  VIADD R11, R11, 0xffffffe ;  /* 0x0ffffffe0b0b7836 */ /* 0x002fcc0000000000 */
[----:B------:R-:W1:Y:S02]  /*18a90*/  F2I.FTZ.U32.TRUNC.NTZ R11, R11 ;  /* 0x0000000b000b7305 */ /* 0x000e64000021f000 */
[----:B-1----:R-:W-:-:S04]  /*18aa0*/  IMAD.MOV R14, RZ, RZ, -R11 ;  /* 0x000000ffff0e7224 */ /* 0x002fc800078e0a0b */
[----:B------:R-:W-:-:S04]  /*18ab0*/  IMAD R14, R14, R9, RZ ;  /* 0x000000090e0e7224 */ /* 0x000fc800078e02ff */
[----:B------:R-:W-:-:S04]  /*18ac0*/  IMAD.HI.U32 R14, R11, R14, R10 ;  /* 0x0000000e0b0e7227 */ /* 0x000fc800078e000a */
[C---:B------:R-:W-:Y:S01]  /*18ad0*/  VIADD R10, R5.reuse, 0xffffffc0 ;  /* 0xffffffc0050a7836 */ /* 0x040fe20000000000 */
[----:B------:R-:W-:Y:S01]  /*18ae0*/  LOP3.LUT R5, R5, R13, RZ, 0x3c, !PT ;  /* 0x0000000d05057212 */ /* 0x000fe200078e3cff */
[----:B------:R-:W-:-:S03]  /*18af0*/  IMAD.HI.U32 R11, R14, R7, RZ ;  /* 0x000000070e0b7227 */ /* 0x000fc600078e00ff */
[----:B------:R-:W-:Y:S01]  /*18b00*/  IABS R4, R10 ;  /* 0x0000000a00047213 */ /* 0x000fe20000000000 */
[----:B------:R-:W-:Y:S01]  /*18b10*/  IMAD R24, R11, R6, R7 ;  /* 0x000000060b187224 */ /* 0x000fe200078e0207 */
[----:B------:R-:W-:-:S03]  /*18b20*/  LOP3.LUT R10, R10, R13, RZ, 0x3c, !PT ;  /* 0x0000000d0a0a7212 */ /* 0x000fc600078e3cff */
[----:B------:R-:W-:Y:S01]  /*18b30*/  IMAD.HI.U32 R7, R14, R4, RZ ;  /* 0x000000040e077227 */ /* 0x000fe200078e00ff */
[----:B------:R-:W-:Y:S01]  /*18b40*/  ISETP.GT.U32.AND P2, PT, R9, R24, PT ;  /* 0x000000180900720c */ /* 0x000fe20003f44070 */
[----:B------:R-:W2:Y:S02]  /*18b50*/  LD.E.64 R14, desc[UR8][R230.64+0x20] ;  /* 0x00002008e60e7980 */ /* 0x000ea4000c101b00 */
[----:B------:R-:W-:-:S05]  /*18b60*/  IMAD R4, R7, R6, R4 ;  /* 0x0000000607047224 */ /* 0x000fca00078e0204 */
[----:B------:R-:W-:-:S05]  /*18b70*/  ISETP.GT.U32.AND P1, PT, R9, R4, PT ;  /* 0x000000040900720c */ /* 0x000fca0003f24070 */
[----:B------:R-:W-:Y:S02]  /*18b80*/  @!P2 IMAD.IADD R24, R24, 0x1, -R9 ;  /* 0x000000011818a824 */ /* 0x000fe400078e0a09 */
[----:B------:R-:W-:Y:S01]  /*18b90*/  @!P2 VIADD R11, R11, 0x1 ;  /* 0x000000010b0ba836 */ /* 0x000fe20000000000 */
[----:B------:R-:W-:Y:S02]  /*18ba0*/  ISETP.GE.AND P2, PT, R5, RZ, PT ;  /* 0x000000ff0500720c */ /* 0x000fe40003f46270 */
[----:B------:R-:W-:Y:S02]  /*18bb0*/  ISETP.GE.U32.AND P0, PT, R24, R9, PT ;  /* 0x000000091800720c */ /* 0x000fe40003f06070 */
[----:B------:R-:W-:Y:S01]  /*18bc0*/  LOP3.LUT R5, RZ, R13, RZ, 0x33, !PT ;  /* 0x0000000dff057212 */ /* 0x000fe200078e33ff */
[----:B------:R-:W-:Y:S01]  /*18bd0*/  @!P1 VIADD R7, R7, 0x1 ;  /* 0x0000000107079836 */ /* 0x000fe20000000000 */
[----:B------:R-:W-:Y:S02]  /*18be0*/  @!P1 IADD3 R4, R4, -R9, RZ ;  /* 0x8000000904049210 */ /* 0x000fe40007ffe0ff */
[----:B------:R-:W-:-:S02]  /*18bf0*/  ISETP.NE.AND P1, PT, R13, RZ, PT ;  /* 0x000000ff0d00720c */ /* 0x000fc40003f25270 */
[----:B------:R-:W-:-:S05]  /*18c00*/  ISETP.GE.U32.AND P6, PT, R4, R9, PT ;  /* 0x000000090400720c */ /* 0x000fca0003fc6070 */
[----:B------:R-:W-:Y:S01]  /*18c10*/  @P0 VIADD R11, R11, 0x1 ;  /* 0x000000010b0b0836 */ /* 0x000fe20000000000 */
[----:B------:R-:W-:-:S03]  /*18c20*/  ISETP.GE.AND P0, PT, R10, RZ, PT ;  /* 0x000000ff0a00720c */ /* 0x000fc60003f06270 */
[----:B------:R-:W-:-:S04]  /*18c30*/  @!P2 IMAD.MOV R11, RZ, RZ, -R11 ;  /* 0x000000ffff0ba224 */ /* 0x000fc800078e0a0b */
[----:B------:R-:W-:-:S05]  /*18c40*/  @P6 IADD3 R7, R7, 0x1, RZ ;  /* 0x0000000107076810 */ /* 0x000fca0007ffe0ff */
[----:B------:R-:W-:Y:S01]  /*18c50*/  IMAD.MOV.U32 R6, RZ, RZ, R7 ;  /* 0x000000ffff067224 */ /* 0x000fe200078e0007 */
[----:B------:R-:W-:Y:S02]  /*18c60*/  SEL R7, R5, R11, !P1 ;  /* 0x0000000b05077207 */ /* 0x000fe40004800000 */
[----:B------:R-:W3:Y:S02]  /*18c70*/  LD.E.64 R10, desc[UR4][R230.64+0x38] ;  /* 0x00003804e60a7980 */ /* 0x000ee4000c101b00 */
[----:B------:R-:W-:Y:S01]  /*18c80*/  @!P0 IADD3 R6, -R6, RZ, RZ ;  /* 0x000000ff06068210 */ /* 0x000fe20007ffe1ff */
[----:B------:R-:W-:-:S03]  /*18c90*/  IMAD.WIDE R28, R7, 0x4, R214 ;  /* 0x00000004071c7825 */ /* 0x000fc600078e02d6 */
[----:B------:R-:W-:Y:S02]  /*18ca0*/  SEL R6, R5, R6, !P1 ;  /* 0x0000000605067207 */ /* 0x000fe40004800000 */
[----:B------:R-:W4:Y:S03]  /*18cb0*/  LD.E R5, desc[UR12][R28.64] ;  /* 0x0000000c1c057980 */ /* 0x000f26000c101900 */
[----:B------:R-:W-:-:S05]  /*18cc0*/  IMAD.WIDE R26, R6, 0x4, R214 ;  /* 0x00000004061a7825 */ /* 0x000fca00078e02d6 */
        /* <DEDUP_REMOVED lines=15> */
.L_x_2487:
[----:B------:R-:W-:Y:S02]  /*18dc0*/  R2UR UR4, R228 ;  /* 0x00000000e40472ca */ /* 0x000fe400000e0000 */
[----:B------:R-:W-:-:S13]  /*18dd0*/  R2UR UR5, R229 ;  /* 0x00000000e50572ca */ /* 0x000fda00000e0000 */
[----:B------:R-:W2:Y:S02]  /*18de0*/  LD.E R10, desc[UR4][R230.64+0x38] ;  /* 0x00003804e60a7980 */ /* 0x000ea4000c101900 */
[----:B--2---:R-:W-:-:S05]  /*18df0*/  IMAD.U32 R10, R10, -0x40, RZ ;  /* 0xffffffc00a0a7824 */ /* 0x004fca00078e00ff */
[----:B------:R-:W-:Y:S02]  /*18e00*/  SHF.R.S32.HI R9, RZ, 0x1f, R10 ;  /* 0x0000001fff097819 */ /* 0x000fe4000001140a */
.L_x_2488:
[----:B------:R-:W-:Y:S05]  /*18e10*/  BSYNC B0 ;  /* 0x0000000000007941 */ /* 0x000fea0003800000 */
.L_x_2486:
[----:B------:R-:W-:Y:S02]  /*18e20*/  LOP3.LUT R4, R213, 0x1, RZ, 0xc0, !PT ;  /* 0x00000001d5047812 */ /* 0x000fe400078ec0ff */
[CC--:B------:R-:W-:Y:S02]  /*18e30*/  @P4 IADD3 R7, P1, R10.reuse, R201.reuse, RZ ;  /* 0x000000c90a074210 */ /* 0x0c0fe40007f3e0ff */
[----:B------:R-:W-:Y:S02]  /*18e40*/  @P3 IADD3 R5, P0, R10, R201, RZ ;  /* 0x000000c90a053210 */ /* 0x000fe40007f1e0ff */
[----:B------:R-:W-:Y:S01]  /*18e50*/  ISETP.NE.U32.AND P2, PT, R4, 0x1, PT ;  /* 0x000000010400780c */ /* 0x000fe20003f45070 */
[--C-:B------:R-:W-:Y:S01]  /*18e60*/  @P4 IMAD.X R6, R9, 0x1, R202.reuse, P1 ;  /* 0x0000000109064824 */ /* 0x100fe200008e06ca */
[-C--:B------:R-:W-:Y:S01]  /*18e70*/  @P4 LEA R24, P1, R7, R204.reuse, 0x1 ;  /* 0x000000cc07184211 */ /* 0x080fe200078208ff */
[----:B------:R-:W-:Y:S01]  /*18e80*/  @P3 IMAD.X R4, R9, 0x1, R202, P0 ;  /* 0x0000000109043824 */ /* 0x000fe200000e06ca */
[----:B------:R-:W-:-:S02]  /*18e90*/  @P3 LEA R14, P0, R5, R204, 0x1 ;  /* 0x000000cc050e3211 */ /* 0x000fc400078008ff */
[-C--:B------:R-:W-:Y:S02]  /*18ea0*/  @P4 LEA.HI.X R25, R7, R205.reuse, R6, 0x1, P1 ;  /* 0x000000cd07194211 */ /* 0x080fe400008f0c06 */
[----:B------:R-:W-:Y:S02]  /*18eb0*/  @P3 LEA.HI.X R15, R5, R205, R4, 0x1, P0 ;  /* 0x000000cd050f3211 */ /* 0x000fe400000f0c04 */
[C---:B------:R-:W-:Y:S02]  /*18ec0*/  LEA R26, P6, R10.reuse, R204, 0x1 ;  /* 0x000000cc0a1a7211 */ /* 0x040fe400078c08ff */
[----:B------:R-:W-:Y:S02]  /*18ed0*/  IADD3 R5, P1, P0, R201, R201, R10 ;  /* 0x000000c9c9057210 */ /* 0x000fe4000783e00a */
[--C-:B------:R-:W-:Y:S02]  /*18ee0*/  LEA.HI.X R27, R10, R205, R9.reuse, 0x1, P6 ;  /* 0x000000cd0a1b7211 */ /* 0x100fe400030f0c09 */
[----:B------:R-:W-:-:S02]  /*18ef0*/  IADD3.X R6, R202, R202, R9, P1, P0 ;  /* 0x000000caca067210 */ /* 0x000fc40000fe0409 */
[----:B------:R-:W-:Y:S02]  /*18f00*/  @!P2 R2UR UR4, R228 ;  /* 0x00000000e404a2ca */ /* 0x000fe400000e0000 */
[----:B------:R-:W-:Y:S02]  /*18f10*/  @!P2 R2UR UR5, R229 ;  /* 0x00000000e505a2ca */ /* 0x000fe400000e0000 */
[CC--:B------:R-:W-:Y:S02]  /*18f20*/  @!P2 LEA R32, P6, R5.reuse, R204.reuse, 0x1 ;  /* 0x000000cc0520a211 */ /* 0x0c0fe400078c08ff */
[C---:B------:R-:W-:Y:S02]  /*18f30*/  @P4 LEA R30, P0, R5.reuse, R204, 0x1 ;  /* 0x000000cc051e4211 */ /* 0x040fe400078008ff */
[CCC-:B------:R-:W-:Y:S02]  /*18f40*/  @!P2 LEA.HI.X R33, R5.reuse, R205.reuse, R6.reuse, 0x1, P6 ;  /* 0x000000cd0521a211 */ /* 0x1c0fe400030f0c06 */
[----:B------:R-:W-:-:S02]  /*18f50*/  @P4 LEA.HI.X R31, R5, R205, R6, 0x1, P0 ;  /* 0x000000cd051f4211 */ /* 0x000fc400000f0c06 */
[CC--:B------:R-:W-:Y:S02]  /*18f60*/  @P3 LEA R28, P1, R5.reuse, R204.reuse, 0x1 ;  /* 0x000000cc051c3211 */ /* 0x0c0fe400078208ff */
[-C--:B------:R-:W-:Y:S01]  /*18f70*/  IADD3 R4, P6, R5, R201.reuse, RZ ;  /* 0x000000c905047210 */ /* 0x080fe20007fde0ff */
[----:B------:R-:W-:Y:S01]  /*18f80*/  @!PT LDS RZ, [RZ] ;  /* 0x00000000fffff984 */ /* 0x000fe20000000800 */
[----:B------:R-:W-:Y:S01]  /*18f90*/  @!PT LDS RZ, [RZ] ;  /* 0x00000000fffff984 */ /* 0x000fe20000000800 */
[----:B------:R-:W-:Y:S01]  /*18fa0*/  @!PT LDS RZ, [RZ] ;  /* 0x00000000fffff984 */ /* 0x000fe20000000800 */
[----:B------:R-:W-:Y:S01]  /*18fb0*/  @!P2 LDGSTS.E.BYPASS.LTC128B.128 [R211+0x6000], desc[UR4][R26.64] ;  /* 0x060000001ad3afae */ /* 0x000fe2000b901d44 */
[----:B------:R-:W-:Y:S02]  /*18fc0*/  @!P2 IADD3 R10, P0, R10, R201, RZ ;  /* 0x000000c90a0aa210 */ /* 0x000fe40007f1e0ff */
[----:B------:R-:W-:Y:S01]  /*18fd0*/  @P4 R2UR UR8, R228 ;  /* 0x00000000e40842ca */ /* 0x000fe200000e0000 */
[----:B------:R1:W-:Y:S01]  /*18fe0*/  @P2 STS.128 [R211+0x6000], RZ ;  /* 0x006000ffd3002388 */ /* 0x0003e20000000c00 */
[----:B------:R-:W-:Y:S01]  /*18ff0*/  @P4 R2UR UR9, R229 ;  /* 0x00000000e50942ca */ /* 0x000fe200000e0000 */
[----:B------:R-:W-:Y:S01]  /*19000*/  @!P2 IMAD.X R9, R9, 0x1, R202, P0 ;  /* 0x000000010909a824 */ /* 0x000fe200000e06ca */
[----:B------:R-:W-:Y:S01]  /*19010*/  @P3 LEA.HI.X R29, R5, R205, R6, 0x1, P1 ;  /* 0x000000cd051d3211 */ /* 0x000fe200008f0c06 */
[----:B------:R-:W-:Y:S01]  /*19020*/  IMAD.X R6, R6, 0x1, R202, P6 ;  /* 0x0000000106067824 */ /* 0x000fe200030e06ca */
[CC--:B------:R-:W-:Y:S01]  /*19030*/  @!P2 LEA R34, P6, R4.reuse, R204.reuse, 0x1 ;  /* 0x000000cc0422a211 */ /* 0x0c0fe200078c08ff */
[----:B------:R-:W-:Y:S01]  /*19040*/  @P4 IMAD.MOV.U32 R5, RZ, RZ, R27 ;  /* 0x000000ffff054224 */ /* 0x000fe200078e001b */
[----:B------:R-:W-:-:S02]  /*19050*/  @P4 LEA R152, P1, R4, R204, 0x1 ;  /* 0x000000cc04984211 */ /* 0x000fc400078208ff */
[----:B------:R-:W-:Y:S02]  /*19060*/  @P3 LEA R134, P0, R4, R204, 0x1 ;  /* 0x000000cc04863211 */ /* 0x000fe400078008ff */
[----:B------:R-:W-:Y:S02]  /*19070*/  @P3 R2UR UR4, R228 ;  /* 0x00000000e40432ca */ /* 0x000fe400000e0000 */
[----:B------:R-:W-:Y:S02]  /*19080*/  @P3 R2UR UR5, R229 ;  /* 0x00000000e50532ca */ /* 0x000fe400000e0000 */
[CCC-:B------:R-:W-:Y:S02]  /*19090*/  @!P2 LEA.HI.X R35, R4.reuse, R205.reuse, R6.reuse, 0x1, P6 ;  /* 0x000000cd0423a211 */ /* 0x1c0fe400030f0c06 */
[CCC-:B------:R-:W-:Y:S02]  /*190a0*/  @P4 LEA.HI.X R153, R4.reuse, R205.reuse, R6.reuse, 0x1, P1 ;  /* 0x000000cd04994211 */ /* 0x1c0fe400008f0c06 */
[----:B------:R-:W-:Y:S01]  /*190b0*/  @P3 LEA.HI.X R135, R4, R205, R6, 0x1, P0 ;  /* 0x000000cd04873211 */ /* 0x000fe200000f0c06 */
[----:B------:R-:W-:Y:S01]  /*190c0*/  @P4 IMAD.MOV.U32 R4, RZ, RZ, R26 ;  /* 0x000000ffff044224 */ /* 0x000fe200078e001a */
[----:B------:R-:W-:-:S02]  /*190d0*/  @!P2 R2UR UR12, R228 ;  /* 0x00000000e40ca2ca */ /* 0x000fc400000e0000 */
[C---:B------:R-:W-:Y:S02]  /*190e0*/  @!P2 R2UR UR13, R229.reuse ;  /* 0x00000000e50da2ca */ /* 0x040fe400000e0000 */
[----:B------:R-:W-:Y:S01]  /*190f0*/  @!PT LDS RZ, [RZ] ;  /* 0x00000000fffff984 */ /* 0x000fe20000000800 */
[----:B------:R-:W-:Y:S01]  /*19100*/  @!PT LDS RZ, [RZ] ;  /* 0x00000000fffff984 */ /* 0x000fe20000000800 */
[----:B------:R-:W-:Y:S01]  /*19110*/  @!PT LDS RZ, [RZ] ;  /* 0x00000000fffff984 */ /* 0x000fe20000000800 */
[----:B------:R2:W-:Y:S01]  /*19120*/  @P4 LDGSTS.E.BYPASS.LTC128B.128 [R211+0x8000], desc[UR8][R4.64+0x80] ;  /* 0x0800008004d34fae */ /* 0x0005e2000b901d48 */
[----:B------:R-:W-:Y:S02]  /*19130*/  @P4 R2UR UR10, R228 ;  /* 0x00000000e40a42ca */ /* 0x000fe400000e0000 */
[C---:B------:R-:W-:Y:S01]  /*19140*/  @P4 R2UR UR11, R229.reuse ;  /* 0x00000000e50b42ca */ /* 0x040fe200000e0000 */
[----:B------:R1:W-:Y:S01]  /*19150*/  @!P4 STS.128 [R211+0x8000], RZ ;  /* 0x008000ffd300c388 */ /* 0x0003e20000000c00 */
[----:B------:R-:W-:Y:S01]  /*19160*/  @!P2 LEA R154, P6, R10, R204, 0x1 ;  /* 0x000000cc0a9aa211 */ /* 0x000fe200078c08ff */
[----:B------:R-:W-:Y:S01]  /*19170*/  IMAD.MOV.U32 R204, RZ, RZ, R26 ;  /* 0x000000ffffcc7224 */ /* 0x000fe200078e001a */
[----:B------:R-:W-:Y:S02]  /*19180*/  @P3 R2UR UR8, R228 ;  /* 0x00000000e40832ca */ /* 0x000fe400000e0000 */
[----:B------:R-:W-:-:S02]  /*19190*/  @P3 R2UR UR9, R229 ;  /* 0x00000000e50932ca */ /* 0x000fc400000e0000 */
[----:B------:R-:W-:Y:S01]  /*191a0*/  @!P2 LEA.HI.X R155, R10, R205, R9, 0x1, P6 ;  /* 0x000000cd0a9ba211 */ /* 0x000fe200030f0c09 */
[--C-:B------:R-:W-:Y:S01]  /*191b0*/  IMAD.MOV.U32 R205, RZ, RZ, R27.reuse ;  /* 0x000000ffffcd7224 */ /* 0x100fe200078e001b */
[----:B------:R-:W-:Y:S02]  /*191c0*/  @P4 R2UR UR14, R228 ;  /* 0x00000000e40e42ca */ /* 0x000fe400000e0000 */
[----:B------:R-:W-:Y:S01]  /*191d0*/  @P4 R2UR UR15, R229 ;  /* 0x00000000e50f42ca */ /* 0x000fe200000e0000 */
[----:B--2---:R-:W-:Y:S02]  /*191e0*/  @P3 IMAD.MOV.U32 R4, RZ, RZ, R26 ;  /* 0x000000ffff043224 */ /* 0x004fe400078e001a */
[----:B------:R-:W-:-:S05]  /*191f0*/  @P3 IMAD.MOV.U32 R5, RZ, RZ, R27 ;  /* 0x000000ffff053224 */ /* 0x000fca00078e001b */
[----:B------:R-:W-:Y:S01]  /*19200*/  @!PT LDS RZ, [RZ] ;  /* 0x00000000fffff984 */ /* 0x000fe20000000800 */
[----:B------:R-:W-:Y:S01]  /*19210*/  @!PT LDS RZ, [RZ] ;  /* 0x00000000fffff984 */ /* 0x000fe20000000800 */
[----:B------:R-:W-:Y:S01]  /*19220*/  @!PT LDS RZ, [RZ] ;  /* 0x00000000fffff984 */ /* 0x000fe20000000800 */
[----:B------:R1:W-:Y:S01]  /*19230*/  @P3 LDGSTS.E.BYPASS.LTC128B.128 [R211+0xa000], desc[UR4][R4.64+0x100] ;  /* 0x0a00010004d33fae */ /* 0x0003e2000b901d44 */
[C---:B------:R-:W-:Y:S02]  /*19240*/  @!P2 R2UR UR4, R228.reuse ;  /* 0x00000000e404a2ca */ /* 0x040fe400000e0000 */
[C---:B------:R-:W-:Y:S01]  /*19250*/  @!P2 R2UR UR5, R229.reuse ;  /* 0x00000000e505a2ca */ /* 0x040fe200000e0000 */
[----:B------:R1:W-:Y:S04]  /*19260*/  @!P3 STS.128 [R211+0xa000], RZ ;  /* 0x00a000ffd300b388 */ /* 0x0003e80000000c00 */
[----:B------:R-:W-:Y:S01]  /*19270*/  @!PT LDS RZ, [RZ] ;  /* 0x00000000fffff984 */ /* 0x000fe20000000800 */
[----:B------:R-:W-:Y:S01]  /*19280*/  @!PT LDS RZ, [RZ] ;  /* 0x00000000fffff984 */ /* 0x000fe20000000800 */
[----:B------:R-:W-:Y:S01]  /*19290*/  @!PT LDS RZ, [RZ] ;  /* 0x00000000fffff984 */ /* 0x000fe20000000800 */
[----:B------:R1:W-:Y:S01]  /*192a0*/  @!P2 LDGSTS.E.BYPASS.LTC128B.128 [R211+0x6800], desc[UR12][R154.64] ;  /* 0x068000009ad3afae */ /* 0x0003e2000b901d4c */
[C---:B------:R-:W-:Y:S02]  /*192b0*/  @P3 R2UR UR12, R228.reuse ;  /* 0x00000000e40c32ca */ /* 0x040fe400000e0000 */
[----:B------:R-:W-:Y:S01]  /*192c0*/  @P3 R2UR UR13, R229 ;  /* 0x00000000e50d32ca */ /* 0x000fe200000e0000 */
[----:B------:R1:W-:Y:S04]  /*192d0*/  @P2 STS.128 [R211+0x6800], RZ ;  /* 0x006800ffd3002388 */ /* 0x0003e80000000c00 */
[----:B------:R-:W-:Y:S01]  /*192e0*/  @!PT LDS RZ, [RZ] ;  /* 0x00000000fffff984 */ /* 0x000fe20000000800 */
[----:B------:R-:W-:Y:S01]  /*192f0*/  @!PT LDS RZ, [RZ] ;  /* 0x00000000fffff984 */ /* 0x000fe20000000800 */
[----:B------:R-:W-:Y:S01]  /*19300*/  @!PT LDS RZ, [RZ] ;  /* 0x00000000fffff984 */ /* 0x000fe20000000800 */
[----:B------:R1:W-:Y:S01]  /*19310*/  @P4 LDGSTS.E.BYPASS.LTC128B.128 [R211+0x8800], desc[UR10][R24.64+0x80] ;  /* 0x0880008018d34fae */ /* 0x0003e2000b901d4a */
[----:B------:R-:W-:-:S02]  /*19320*/  @!P2 R2UR UR10, R228 ;  /* 0x00000000e40aa2ca */ /* 0x000fc400000e0000 */
[C---:B------:R-:W-:Y:S01]  /*19330*/  @!P2 R2UR UR11, R229.reuse ;  /* 0x00000000e50ba2ca */ /* 0x040fe200000e0000 */
[----:B------:R1:W-:Y:S04]  /*19340*/  @!P4 STS.128 [R211+0x8800], RZ ;  /* 0x008800ffd300c388 */ /* 0x0003e80000000c00 */
[----:B------:R-:W-:Y:S01]  /*19350*/  @!PT LDS RZ, [RZ] ;  /* 0x00000000fffff984 */ /* 0x000fe20000000800 */
[----:B------:R-:W-:Y:S01]  /*19360*/  @!PT LDS RZ, [RZ] ;  /* 0x00000000fffff984 */ /* 0x000fe20000000800 */
[----:B------:R-:W-:Y:S01]  /*19370*/  @!PT LDS RZ, [RZ] ;  /* 0x00000000fffff984 */ /* 0x000fe20000000800 */
[----:B------:R1:W-:Y:S01]  /*19380*/  @P3 LDGSTS.E.BYPASS.LTC128B.128 [R211+0xa800], desc[UR8][R14.64+0x100] ;  /* 0x0a8001000ed33fae */ /* 0x0003e2000b901d48 */
[C---:B------:R-:W-:Y:S02]  /*19390*/  @P4 R2UR UR8, R228.reuse ;  /* 0x00000000e40842ca */ /* 0x040fe400000e0000 */
[----:B------:R-:W-:Y:S01]  /*193a0*/  @P4 R2UR UR9, R229 ;  /* 0x00000000e50942ca */ /* 0x000fe200000e0000 */
[----:B------:R1:W-:Y:S04]  /*193b0*/  @!P3 STS.128 [R211+0xa800], RZ ;  /* 0x00a800ffd300b388 */ /* 0x0003e80000000c00 */
[----:B------:R-:W-:Y:S01]  /*193c0*/  @!PT LDS RZ, [RZ] ;  /* 0x00000000fffff984 */ /* 0x000fe20000000800 */
[----:B------:R-:W-:Y:S01]  /*193d0*/  @!PT LDS RZ, [RZ] ;  /* 0x00000000fffff984 */ /* 0x000fe20000000800 */
[----:B------:R-:W-:Y:S01]  /*193e0*/  @!PT LDS RZ, [RZ] ;  /* 0x00000000fffff984 */ /* 0x000fe20000000800 */
[----:B------:R1:W-:Y:S01]  /*193f0*/  @!P2 LDGSTS.E.BYPASS.LTC128B.128 [R211+0x7000], desc[UR4][R32.64] ;  /* 0x0700000020d3afae */ /* 0x0003e2000b901d44 */
[----:B------:R-:W-:-:S02]  /*19400*/  @P3 R2UR UR4, R228 ;  /* 0x00000000e40432ca */ /* 0x000fc400000e0000 */
[----:B------:R-:W-:Y:S01]  /*19410*/  @P3 R2UR UR5, R229 ;  /* 0x00000000e50532ca */ /* 0x000fe200000e0000 */
        /* <DEDUP_REMOVED lines=27> */
.L_x_2485:
[----:B------:R-:W-:Y:S05]  /*195d0*/  BSYNC B1 ;  /* 0x0000000000017941 */ /* 0x000fea0003800000 */
.L_x_2484:
[----:B------:R-:W-:Y:S01]  /*195e0*/  R2UR UR4, R228 ;  /* 0x00000000e40472ca */ /* 0x000fe200000e0000 */
[----:B-1----:R-:W-:Y:S01]  /*195f0*/  LDSM.16.MT88.4 R24, [R196+0xc000] ;  /* 0x00c00000c418783b */ /* 0x002fe20000004200 */
[----:B------:R-:W-:Y:S02]  /*19600*/  R2UR UR5, R229 ;  /* 0x00000000e50572ca */ /* 0x000fe400000e0000 */
[----:B------:R-:W-:Y:S01]  /*19610*/  FMNMX.FTZ R5, R132, R18, !PT ;  /* 0x0000001284057209 */ /* 0x000fe20007810000 */
[----:B------:R-:W-:Y:S10]  /*19620*/  LDSM.16.MT88.4 R32, [R195+0xc000] ;  /* 0x00c00000c320783b */ /* 0x000ff40000004200 */
[----:B------:R-:W2:Y:S01]  /*19630*/  LD.E R166, desc[UR4][R230.64+0xdc] ;  /* 0x0000dc04e6a67980 */ /* 0x000ea2000c101900 */
        /* <DEDUP_REMOVED lines=30> */
[----:B------:R-:W-:-:S03]  /*19820*/  FMNMX.FTZ R7, R163, R4, !PT ;  /* 0x00000004a3077209 */ /* 0x000fc60007810000 */
[----:B------:R-:W1:Y:S04]  /*19830*/  SHFL.BFLY PT, R5, R6, 0x2, 0x1f ;  /* 0x0c401f0006057f89 */ /* 0x000e6800000e0000 */
[----:B------:R-:W3:Y:S01]  /*19840*/  SHFL.BFLY PT, R4, R7, 0x2, 0x1f ;  /* 0x0c401f0007047f89 */ /* 0x000ee200000e0000 */
[----:B-1----:R-:W-:Y:S02]  /*19850*/  FMNMX.FTZ R5, R6, R5, !PT ;  /* 0x0000000506057209 */ /* 0x002fe40007810000 */
[----:B---3--:R-:W-:-:S03]  /*19860*/  FMNMX.FTZ R4, R7, R4, !PT ;  /* 0x0000000407047209 */ /* 0x008fc60007810000 */
[----:B------:R-:W1:Y:S04]  /*19870*/  SHFL.BFLY PT, R158, R5, 0x1, 0x1f ;  /* 0x0c201f00059e7f89 */ /* 0x000e6800000e0000 */
[----:B------:R-:W3:Y:S01]  /*19880*/  SHFL.BFLY PT, R157, R4, 0x1, 0x1f ;  /* 0x0c201f00049d7f89 */ /* 0x000ee200000e0000 */
[----:B-1----:R-:W-:Y:S02]  /*19890*/  FMNMX.FTZ R158, R5, R158, !PT ;  /* 0x0000009e059e7209 */ /* 0x002fe40007810000 */
[----:B---3--:R-:W-:Y:S02]  /*198a0*/  FMNMX.FTZ R157, R4, R157, !PT ;  /* 0x0000009d049d7209 */ /* 0x008fe40007810000 */
[----:B------:R-:W-:Y:S02]  /*198b0*/  FSETP.NEU.FTZ.AND P1, PT, R158, -INF , PT ;  /* 0xff8000009e00780b */ /* 0x000fe40003f3d000 */
[----:B------:R-:W-:-:S02]  /*198c0*/  FSETP.NEU.FTZ.AND P0, PT, R157, -INF , PT ;  /* 0xff8000009d00780b */ /* 0x000fc40003f1d000 */
[----:B------:R-:W-:Y:S02]  /*198d0*/  FSEL R5, R158, RZ, P1 ;  /* 0x000000ff9e057208 */ /* 0x000fe40000800000 */
[----:B------:R-:W-:-:S03]  /*198e0*/  FSEL R4, R157, RZ, P0 ;  /* 0x000000ff9d047208 */ /* 0x000fc60000000000 */
[----:B------:R-:W-:Y:S02]  /*198f0*/  FADD.FTZ R5, R132, -R5 ;  /* 0x8000000584057221 */ /* 0x000fe40000010000 */
[----:B------:R-:W-:Y:S01]  /*19900*/  FADD.FTZ R3, R3, -R4 ;  /* 0x8000000403037221 */ /* 0x000fe20000010000 */
[----:B------:R-:W-:Y:S01]  /*19910*/  LDSM.16.MT88.4 R132, [R198+0xc800] ;  /* 0x00c80000c684783b */ /* 0x000fe20000004200 */
[C---:B--2---:R-:W-:Y:S01]  /*19920*/  FMUL.FTZ R169, R166.reuse, R158 ;  /* 0x0000009ea6a97220 */ /* 0x044fe20000410000 */
[C---:B------:R-:W-:Y:S01]  /*19930*/  FMUL.FTZ R165, R166.reuse, R157 ;  /* 0x0000009da6a57220 */ /* 0x040fe20000410000 */
[C---:B------:R-:W-:Y:S01]  /*19940*/  FMUL.FTZ R162, R166.reuse, R5 ;  /* 0x00000005a6a27220 */ /* 0x040fe20000410000 */
[----:B------:R-:W-:Y:S02]  /*19950*/  FMUL.FTZ R3, R166, R3 ;  /* 0x00000003a6037220 */ /* 0x000fe40000410000 */
[----:B------:R-:W-:Y:S02]  /*19960*/  FSEL R169, R169, RZ, P1 ;  /* 0x000000ffa9a97208 */ /* 0x000fe40000800000 */
[----:B------:R-:W-:Y:S01]  /*19970*/  FSEL R165, R165, RZ, P0 ;  /* 0x000000ffa5a57208 */ /* 0x000fe20000000000 */
[----:B------:R-:W1:Y:S02]  /*19980*/  MUFU.EX2 R162, R162 ;  /* 0x000000a200a27308 */ /* 0x000e640000000800 */
[-CC-:B------:R-:W-:Y:S01]  /*19990*/  FFMA.FTZ R156, R18, R166.reuse, -R169.reuse ;  /* 0x000000a6129c7223 */ /* 0x180fe200000108a9 */
[-C--:B------:R-:W-:Y:S01]  /*199a0*/  FFMA.FTZ R154, R2, R166.reuse, -R169 ;  /* 0x000000a6029a7223 */ /* 0x080fe200000108a9 */
[-CC-:B------:R-:W-:Y:S01]  /*199b0*/  FFMA.FTZ R159, R16, R166.reuse, -R165.reuse ;  /* 0x000000a6109f7223 */ /* 0x180fe200000108a5 */
[-C--:B------:R-:W-:Y:S01]  /*199c0*/  FFMA.FTZ R152, R0, R166.reuse, -R165 ;  /* 0x000000a600987223 */ /* 0x080fe200000108a5 */
[----:B------:R-:W2:Y:S01]  /*199d0*/  LDSM.16.MT88.4 R16, [R197+0xc000] ;  /* 0x00c00000c510783b */ /* 0x000ea20000004200 */
[-CC-:B------:R-:W-:Y:S01]  /*199e0*/  FFMA.FTZ R155, R12, R166.reuse, -R169.reuse ;  /* 0x000000a60c9b7223 */ /* 0x180fe200000108a9 */
[-C--:B------:R-:W-:Y:S01]  /*199f0*/  FFMA.FTZ R153, R22, R166.reuse, -R169 ;  /* 0x000000a616997223 */ /* 0x080fe200000108a9 */
[-CC-:B------:R-:W-:Y:S01]  /*19a00*/  FFMA.FTZ R2, R8, R166.reuse, -R165.reuse ;  /* 0x000000a608027223 */ /* 0x180fe200000108a5 */
[-C--:B------:R-:W-:Y:S01]  /*19a10*/  FFMA.FTZ R0, R20, R166.reuse, -R165 ;  /* 0x000000a614007223 */ /* 0x080fe200000108a5 */
[----:B------:R-:W-:Y:S01]  /*19a20*/  MUFU.EX2 R156, R156 ;  /* 0x0000009c009c7308 */ /* 0x000fe20000000800 */
[----:B------:R-:W3:Y:S01]  /*19a30*/  LDSM.16.MT88.4 R8, [R198+0xc000] ;  /* 0x00c00000c608783b */ /* 0x000ee20000004200 */
[-CC-:B------:R-:W-:Y:S01]  /*19a40*/  FFMA.FTZ R173, R138, R166.reuse, -R169.reuse ;  /* 0x000000a68aad7223 */ /* 0x180fe200000108a9 */
[-CC-:B------:R-:W-:Y:S01]  /*19a50*/  FFMA.FTZ R226, R136, R166.reuse, -R169.reuse ;  /* 0x000000a688e27223 */ /* 0x180fe200000108a9 */
[--C-:B------:R-:W-:Y:S01]  /*19a60*/  FFMA.FTZ R171, R244, R166, -R169.reuse ;  /* 0x000000a6f4ab7223 */ /* 0x100fe200000108a9 */
[----:B------:R-:W4:Y:S01]  /*19a70*/  LDSM.16.MT88.4 R136, [R195+0x10000] ;  /* 0x01000000c388783b */ /* 0x000f220000004200 */
[-C--:B-1----:R-:W-:Y:S01]  /*19a80*/  FMUL.FTZ R20, R120, R162.reuse ;  /* 0x000000a278147220 */ /* 0x082fe20000410000 */
[-C--:B------:R-:W-:Y:S01]  /*19a90*/  FMUL.FTZ R21, R121, R162.reuse ;  /* 0x000000a279157220 */ /* 0x080fe20000410000 */
[----:B------:R-:W1:Y:S01]  /*19aa0*/  MUFU.EX2 R155, R155 ;  /* 0x0000009b009b7308 */ /* 0x000e620000000800 */
[-C--:B------:R-:W-:Y:S01]  /*19ab0*/  FMUL.FTZ R116, R116, R162.reuse ;  /* 0x000000a274747220 */ /* 0x080fe20000410000 */
[-C--:B------:R-:W-:Y:S01]  /*19ac0*/  FMUL.FTZ R117, R117, R162.reuse ;  /* 0x000000a275757220 */ /* 0x080fe20000410000 */
[-C--:B------:R-:W-:Y:S01]  /*19ad0*/  FMUL.FTZ R28, R112, R162.reuse ;  /* 0x000000a2701c7220 */ /* 0x080fe20000410000 */
[-C--:B------:R-:W-:Y:S01]  /*19ae0*/  FMUL.FTZ R29, R113, R162.reuse ;  /* 0x000000a2711d7220 */ /* 0x080fe20000410000 */
[-C--:B------:R-:W-:Y:S01]  /*19af0*/  FMUL.FTZ R108, R108, R162.reuse ;  /* 0x000000a26c6c7220 */ /* 0x080fe20000410000 */
[-C--:B------:R-:W-:Y:S01]  /*19b00*/  FMUL.FTZ R109, R109, R162.reuse ;  /* 0x000000a26d6d7220 */ /* 0x080fe20000410000 */
[-C--:B------:R-:W-:Y:S01]  /*19b10*/  FMUL.FTZ R12, R128, R162.reuse ;  /* 0x000000a2800c7220 */ /* 0x080fe20000410000 */
[----:B------:R-:W-:Y:S01]  /*19b20*/  MUFU.EX2 R154, R154 ;  /* 0x0000009a009a7308 */ /* 0x000fe20000000800 */
[-C--:B------:R-:W-:Y:S01]  /*19b30*/  FMUL.FTZ R13, R129, R162.reuse ;  /* 0x000000a2810d7220 */ /* 0x080fe20000410000 */
[-C--:B------:R-:W-:Y:S01]  /*19b40*/  FMUL.FTZ R124, R124, R162.reuse ;  /* 0x000000a27c7c7220 */ /* 0x080fe20000410000 */
[-C--:B------:R-:W-:Y:S01]  /*19b50*/  FMUL.FTZ R125, R125, R162.reuse ;  /* 0x000000a27d7d7220 */ /* 0x080fe20000410000 */
[-C--:B------:R-:W-:Y:S01]  /*19b60*/  FMUL.FTZ R76, R76, R162.reuse ;  /* 0x000000a24c4c7220 */ /* 0x080fe20000410000 */
[----:B------:R-:W-:Y:S01]  /*19b70*/  FMUL.FTZ R77, R77, R162 ;  /* 0x000000a24d4d7220 */ /* 0x000fe20000410000 */
[-C--:B------:R-:W-:Y:S01]  /*19b80*/  FFMA.FTZ R222, R222, R166.reuse, -R169 ;  /* 0x000000a6dede7223 */ /* 0x080fe200000108a9 */
[--C-:B------:R-:W-:Y:S01]  /*19b90*/  FFMA.FTZ R175, R242, R166, -R165.reuse ;  /* 0x000000a6f2af7223 */ /* 0x100fe200000108a5 */
[----:B------:R-:W5:Y:S01]  /*19ba0*/  MUFU.EX2 R153, R153 ;  /* 0x0000009900997308 */ /* 0x000f620000000800 */
[----:B-1----:R-:W-:Y:S01]  /*19bb0*/  F2FP.BF16.F32.PACK_AB R4, R155, R156 ;  /* 0x0000009c9b04723e */ /* 0x002fe200000010ff */
[-CC-:B------:R-:W-:Y:S01]  /*19bc0*/  FFMA.FTZ R228, R240, R166.reuse, -R165.reuse ;  /* 0x000000a6f0e47223 */ /* 0x180fe200000108a5 */
[-CC-:B------:R-:W-:Y:S01]  /*19bd0*/  FFMA.FTZ R225, R238, R166.reuse, -R165.reuse ;  /* 0x000000a6eee17223 */ /* 0x180fe200000108a5 */
[--C-:B------:R-:W-:Y:S01]  /*19be0*/  FFMA.FTZ R230, R236, R166, -R165.reuse ;  /* 0x000000a6ece67223 */ /* 0x100fe200000108a5 */
[-C--:B------:R-:W-:Y:S01]  /*19bf0*/  FMUL.FTZ R88, R88, R162.reuse ;  /* 0x000000a258587220 */ /* 0x080fe20000410000 */
[-C--:B------:R-:W-:Y:S01]  /*19c00*/  FMUL.FTZ R89, R89, R162.reuse ;  /* 0x000000a259597220 */ /* 0x080fe20000410000 */
[-C--:B------:R-:W-:Y:S01]  /*19c10*/  FMUL.FTZ R92, R92, R162.reuse ;  /* 0x000000a25c5c7220 */ /* 0x080fe20000410000 */
[----:B------:R-:W-:Y:S01]  /*19c20*/  MUFU.EX2 R152, R152 ;  /* 0x0000009800987308 */ /* 0x000fe20000000800 */
[-C--:B------:R-:W-:Y:S01]  /*19c30*/  FMUL.FTZ R93, R93, R162.reuse ;  /* 0x000000a25d5d7220 */ /* 0x080fe20000410000 */
[-C--:B------:R-:W-:Y:S01]  /*19c40*/  FMUL.FTZ R96, R96, R162.reuse ;  /* 0x000000a260607220 */ /* 0x080fe20000410000 */
[----:B------:R-:W-:Y:S01]  /*19c50*/  FMUL.FTZ R97, R97, R162 ;  /* 0x000000a261617220 */ /* 0x000fe20000410000 */
[-CC-:B------:R-:W-:Y:S01]  /*19c60*/  FFMA.FTZ R231, R144, R166.reuse, -R165.reuse ;  /* 0x000000a690e77223 */ /* 0x180fe200000108a5 */
[-C--:B------:R-:W-:Y:S01]  /*19c70*/  FFMA.FTZ R236, R146, R166.reuse, -R165 ;  /* 0x000000a692ec7223 */ /* 0x080fe200000108a5 */
[--C-:B------:R-:W-:Y:S01]  /*19c80*/  FFMA.FTZ R227, R234, R166, -R169.reuse ;  /* 0x000000a6eae37223 */ /* 0x100fe200000108a9 */
[----:B------:R-:W-:Y:S01]  /*19c90*/  LDSM.16.MT88.4 R144, [R198+0xf000] ;  /* 0x00f00000c690783b */ /* 0x000fe20000004200 */
[----:B------:R-:W1:Y:S01]  /*19ca0*/  MUFU.EX2 R2, R2 ;  /* 0x0000000200027308 */ /* 0x000e620000000800 */
[----:B-----5:R-:W-:Y:S01]  /*19cb0*/  F2FP.BF16.F32.PACK_AB R6, R153, R154 ;  /* 0x0000009a9906723e */ /* 0x020fe200000010ff */
[-CC-:B------:R-:W-:Y:S01]  /*19cc0*/  FFMA.FTZ R234, R150, R166.reuse, -R169.reuse ;  /* 0x000000a696ea7223 */ /* 0x180fe200000108a9 */
[-CC-:B------:R-:W-:Y:S01]  /*19cd0*/  FFMA.FTZ R229, R148, R166.reuse, -R169.reuse ;  /* 0x000000a694e57223 */ /* 0x180fe200000108a9 */
[-C--:B------:R-:W-:Y:S01]  /*19ce0*/  FFMA.FTZ R232, R232, R166.reuse, -R169 ;  /* 0x000000a6e8e87223 */ /* 0x080fe200000108a9 */
[-CC-:B------:R-:W-:Y:S01]  /*19cf0*/  FFMA.FTZ R233, R142, R166.reuse, -R165.reuse ;  /* 0x000000a68ee97223 */ /* 0x180fe200000108a5 */
[-CC-:B------:R-:W-:Y:S01]  /*19d00*/  FFMA.FTZ R238, R140, R166.reuse, -R165.reuse ;  /* 0x000000a68cee7223 */ /* 0x180fe200000108a5 */
[----:B------:R-:W-:Y:S01]  /*19d10*/  LDSM.16.MT88.4 R148, [R195+0xd000] ;  /* 0x00d00000c394783b */ /* 0x000fe20000004200 */
[----:B------:R-:W-:Y:S01]  /*19d20*/  MUFU.EX2 R0, R0 ;  /* 0x0000000000007308 */ /* 0x000fe20000000800 */
[-CC-:B------:R-:W-:Y:S01]  /*19d30*/  FFMA.FTZ R168, R168, R166.reuse, -R165.reuse ;  /* 0x000000a6a8a87223 */ /* 0x180fe200000108a5 */
[-CC-:B------:R-:W-:Y:S01]  /*19d40*/  FFMA.FTZ R164, R164, R166.reuse, -R165.reuse ;  /* 0x000000a6a4a47223 */ /* 0x180fe200000108a5 */
[----:B------:R-:W-:Y:S01]  /*19d50*/  LDSM.16.MT88.4 R140, [R197+0xf000] ;  /* 0x00f00000c58c783b */ /* 0x000fe20000004200 */
[----:B------:R-:W-:Y:S01]  /*19d60*/  FFMA.FTZ R163, R163, R166, -R165 ;  /* 0x000000a6a3a37223 */ /* 0x000fe200000108a5 */
[----:B------:R-:W-:-:S03]  /*19d70*/  FFMA.FTZ R156, R223, R162, R156 ;  /* 0x000000a2df9c7223 */ /* 0x000fc6000001009c */
[----:B------:R-:W5:Y:S01]  /*19d80*/  MUFU.EX2 R159, R159 ;  /* 0x0000009f009f7308 */ /* 0x000f620000000800 */
[----:B-1----:R-:W-:Y:S01]  /*19d90*/  F2FP.BF16.F32.PACK_AB R5, R2, R152 ;  /* 0x000000980205723e */ /* 0x002fe200000010ff */
[----:B------:R-:W-:-:S04]  /*19da0*/  FADD.FTZ R155, R155, R156 ;  /* 0x0000009c9b9b7221 */ /* 0x000fc80000010000 */
[----:B------:R-:W-:Y:S02]  /*19db0*/  FADD.FTZ R154, R154, R155 ;  /* 0x0000009b9a9a7221 */ /* 0x000fe40000010000 */
[----:B------:R-:W1:Y:S02]  /*19dc0*/  MUFU.EX2 R3, R3 ;  /* 0x0000000300037308 */ /* 0x000e640000000800 */
[----:B------:R-:W-:-:S06]  /*19dd0*/  FADD.FTZ R154, R153, R154 ;  /* 0x0000009a999a7221 */ /* 0x000fcc0000010000 */
[----:B------:R-:W-:Y:S01]  /*19de0*/  MUFU.EX2 R171, R171 ;  /* 0x000000ab00ab7308 */ /* 0x000fe20000000800 */
[----:B-----5:R-:W-:-:S07]  /*19df0*/  F2FP.BF16.F32.PACK_AB R7, R159, R0 ;  /* 0x000000009f07723e */ /* 0x020fce00000010ff */
[----:B------:R-:W5:Y:S01]  /*19e00*/  MUFU.EX2 R222, R222 ;  /* 0x000000de00de7308 */ /* 0x000f620000000800 */
[-C--:B-1----:R-:W-:Y:S01]  /*19e10*/  FMUL.FTZ R22, R122, R3.reuse ;  /* 0x000000037a167220 */ /* 0x082fe20000410000 */
[-C--:B------:R-:W-:Y:S01]  /*19e20*/  FMUL.FTZ R23, R123, R3.reuse ;  /* 0x000000037b177220 */ /* 0x080fe20000410000 */
[-C--:B------:R-:W-:Y:S01]  /*19e30*/  FMUL.FTZ R118, R118, R3.reuse ;  /* 0x0000000376767220 */ /* 0x080fe20000410000 */
[-C--:B------:R-:W-:Y:S01]  /*19e40*/  FMUL.FTZ R119, R119, R3.reuse ;  /* 0x0000000377777220 */ /* 0x080fe20000410000 */
[-C--:B------:R-:W-:Y:S01]  /*19e50*/  FMUL.FTZ R30, R114, R3.reuse ;  /* 0x00000003721e7220 */ /* 0x080fe20000410000 */
[-C--:B------:R-:W-:Y:S01]  /*19e60*/  FMUL.FTZ R31, R115, R3.reuse ;  /* 0x00000003731f7220 */ /* 0x080fe20000410000 */
[-C--:B------:R-:W-:Y:S01]  /*19e70*/  FMUL.FTZ R110, R110, R3.reuse ;  /* 0x000000036e6e7220 */ /* 0x080fe20000410000 */
[-C--:B------:R-:W-:Y:S01]  /*19e80*/  FMUL.FTZ R111, R111, R3.reuse ;  /* 0x000000036f6f7220 */ /* 0x080fe20000410000 */
[C---:B--2---:R-:W-:Y:S01]  /*19e90*/  HMMA.16816.F32.BF16 R20, R4.reuse, R16, R20 ;  /* 0x000000100414723c */ /* 0x044fe20000041814 */
        /* <DEDUP_REMOVED lines=9> */
[----:B------:R-:W-:Y:S01]  /*19f30*/  MUFU.EX2 R173, R173 ;  /* 0x000000ad00ad7308 */ /* 0x000fe20000000800 */
[----:B------:R-:W-:Y:S01]  /*19f40*/  LDSM.16.MT88.4 R128, [R196+0xc800] ;  /* 0x00c80000c480783b */ /* 0x000fe20000004200 */
[C---:B------:R-:W-:Y:S01]  /*19f50*/  HMMA.16816.F32.BF16 R28, R4.reuse, R24, R28 ;  /* 0x00000018041c723c */ /* 0x040fe2000004181c */
[-C--:B------:R-:W-:Y:S01]  /*19f60*/  FMUL.FTZ R90, R90, R3.reuse ;  /* 0x000000035a5a7220 */ /* 0x080fe20000410000 */
[-C--:B------:R-:W-:Y:S01]  /*19f70*/  FMUL.FTZ R91, R91, R3.reuse ;  /* 0x000000035b5b7220 */ /* 0x080fe20000410000 */
[----:B------:R-:W-:Y:S01]  /*19f80*/  LDSM.16.MT88.4 R120, [R198+0xe800] ;  /* 0x00e80000c678783b */ /* 0x000fe20000004200 */
[-C--:B------:R-:W-:Y:S01]  /*19f90*/  FMUL.FTZ R94, R94, R3.reuse ;  /* 0x000000035e5e7220 */ /* 0x080fe20000410000 */
[-C--:B------:R-:W-:Y:S01]  /*19fa0*/  FMUL.FTZ R95, R95, R3.reuse ;  /* 0x000000035f5f7220 */ /* 0x080fe20000410000 */
[----:B------:R-:W-:Y:S01]  /*19fb0*/  HMMA.16816.F32.BF16 R24, R4, R26, R108 ;  /* 0x0000001a0418723c */ /* 0x000fe2000004186c */
[----:B------:R-:W-:Y:S01]  /*19fc0*/  MUFU.EX2 R226, R226 ;  /* 0x000000e200e27308 */ /* 0x000fe20000000800 */
[-C--:B------:R-:W-:Y:S01]  /*19fd0*/  FMUL.FTZ R98, R98, R3.reuse ;  /* 0x0000000362627220 */ /* 0x080fe20000410000 */
[----:B------:R-:W-:-:S03]  /*19fe0*/  FMUL.FTZ R99, R99, R3 ;  /* 0x0000000363637220 */ /* 0x000fc60000410000 */
[C---:B---3--:R-:W-:Y:S01]  /*19ff0*/  HMMA.16816.F32.BF16 R12, R4.reuse, R8, R12 ;  /* 0x00000008040c723c */ /* 0x048fe2000004180c */
        /* <DEDUP_REMOVED lines=10> */
[----:B------:R-:W-:Y:S04]  /*1a0a0*/  MUFU.EX2 R175, R175 ;  /* 0x000000af00af7308 */ /* 0x000fe80000000800 */
[C---:B------:R-:W-:Y:S01]  /*1a0b0*/  HMMA.16816.F32.BF16 R100, R4.reuse, R32, R108 ;  /* 0x000000200464723c */ /* 0x040fe2000004186c */
[----:B------:R-:W2:Y:S03]  /*1a0c0*/  LDSM.16.MT88.4 R108, [R196+0xe000] ;  /* 0x00e00000c46c783b */ /* 0x000ea60000004200 */
[----:B------:R-:W3:Y:S02]  /*1a0d0*/  MUFU.EX2 R228, R228 ;  /* 0x000000e400e47308 */ /* 0x000ee40000000800 */
[C---:B------:R-:W-:Y:S06]  /*1a0e0*/  HMMA.16816.F32.BF16 R32, R4.reuse, R34, R104 ;  /* 0x000000220420723c */ /* 0x040fec0000041868 */
        /* <DEDUP_REMOVED lines=9> */
[----:B------:R-:W3:Y:S01]  /*1a180*/  MUFU.EX2 R230, R230 ;  /* 0x000000e600e67308 */ /* 0x000ee20000000800 */
[C---:B----4-:R-:W-:Y:S06]  /*1a190*/  HMMA.16816.F32.BF16 R92, R4.reuse, R136, R92 ;  /* 0x00000088045c723c */ /* 0x050fec000004185c */
[C---:B-1----:R-:W-:Y:S01]  /*1a1a0*/  HMMA.16816.F32.BF16 R40, R4.reuse, R116, R104 ;  /* 0x000000740428723c */ /* 0x042fe20000041868 */
[----:B------:R-:W1:Y:S01]  /*1a1b0*/  LDSM.16.MT88.4 R104, [R195+0xe000] ;  /* 0x00e00000c368783b */ /* 0x000e620000004200 */
[----:B------:R-:W-:Y:S04]  /*1a1c0*/  MUFU.EX2 R227, R227 ;  /* 0x000000e300e37308 */ /* 0x000fe80000000800 */
[----:B------:R-:W-:Y:S01]  /*1a1d0*/  HMMA.16816.F32.BF16 R36, R4, R118, R36 ;  /* 0x000000760424723c */ /* 0x000fe20000041824 */
[-C--:B------:R-:W-:Y:S01]  /*1a1e0*/  FMUL.FTZ R116, R44, R162.reuse ;  /* 0x000000a22c747220 */ /* 0x080fe20000410000 */
[-C--:B------:R-:W-:Y:S01]  /*1a1f0*/  FMUL.FTZ R117, R45, R162.reuse ;  /* 0x000000a22d757220 */ /* 0x080fe20000410000 */
[-C--:B------:R-:W-:Y:S01]  /*1a200*/  FMUL.FTZ R44, R48, R162.reuse ;  /* 0x000000a2302c7220 */ /* 0x080fe20000410000 */
[----:B------:R-:W-:Y:S01]  /*1a210*/  FMUL.FTZ R45, R49, R162 ;  /* 0x000000a2312d7220 */ /* 0x000fe20000410000 */
[----:B------:R-:W4:Y:S02]  /*1a220*/  MUFU.EX2 R234, R234 ;  /* 0x000000ea00ea7308 */ /* 0x000f240000000800 */
        /* <DEDUP_REMOVED lines=11> */
[----:B------:R-:W5:Y:S01]  /*1a2e0*/  LDSM.16.MT88.4 R112, [R198+0x10000] ;  /* 0x01000000c670783b */ /* 0x000f620000004200 */
[-C--:B------:R-:W-:Y:S01]  /*1a2f0*/  FMUL.FTZ R52, R56, R162.reuse ;  /* 0x000000a238347220 */ /* 0x080fe20000410000 */
[-C--:B------:R-:W-:Y:S01]  /*1a300*/  FMUL.FTZ R53, R57, R162.reuse ;  /* 0x000000a239357220 */ /* 0x080fe20000410000 */
[-C--:B------:R-:W-:Y:S01]  /*1a310*/  FMUL.FTZ R54, R58, R3.reuse ;  /* 0x000000033a367220 */ /* 0x080fe20000410000 */
[-C--:B------:R-:W-:Y:S01]  /*1a320*/  FMUL.FTZ R55, R59, R3.reuse ;  /* 0x000000033b377220 */ /* 0x080fe20000410000 */
[----:B------:R-:W-:Y:S01]  /*1a330*/  MUFU.EX2 R232, R232 ;  /* 0x000000e800e87308 */ /* 0x000fe20000000800 */
[C---:B--2---:R-:W-:Y:S06]  /*1a340*/  HMMA.16816.F32.BF16 R56, R4.reuse, R108, R116 ;  /* 0x0000006c0438723c */ /* 0x044fec0000041874 */
[C---:B------:R-:W-:Y:S01]  /*1a350*/  HMMA.16816.F32.BF16 R52, R4.reuse, R110, R52 ;  /* 0x0000006e0434723c */ /* 0x040fe20000041834 */
[----:B------:R-:W2:Y:S01]  /*1a360*/  LDSM.16.MT88.4 R108, [R197+0x10000] ;  /* 0x01000000c56c783b */ /* 0x000ea20000004200 */
        /* <DEDUP_REMOVED lines=20> */
[----:B------:R-:W4:Y:S01]  /*1a4b0*/  MUFU.EX2 R236, R236 ;  /* 0x000000ec00ec7308 */ /* 0x000f220000000800 */
[C---:B-----5:R-:W-:Y:S01]  /*1a4c0*/  HMMA.16816.F32.BF16 R72, R4.reuse, R112, R116 ;  /* 0x000000700448723c */ /* 0x060fe20000041874 */
[----:B------:R-:W5:Y:S05]  /*1a4d0*/  LDSM.16.MT88.4 R116, [R197+0xc800] ;  /* 0x00c80000c574783b */ /* 0x000f6a0000004200 */
[C---:B------:R-:W-:Y:S01]  /*1a4e0*/  HMMA.16816.F32.BF16 R68, R4.reuse, R114, R68 ;  /* 0x000000720444723c */ /* 0x040fe20000041844 */
[-C--:B------:R-:W-:Y:S01]  /*1a4f0*/  FMUL.FTZ R112, R80, R162.reuse ;  /* 0x000000a250707220 */ /* 0x080fe20000410000 */
[-C--:B------:R-:W-:Y:S01]  /*1a500*/  FMUL.FTZ R113, R81, R162.reuse ;  /* 0x000000a251717220 */ /* 0x080fe20000410000 */
[-C--:B------:R-:W-:Y:S01]  /*1a510*/  FMUL.FTZ R80, R84, R162.reuse ;  /* 0x000000a254507220 */ /* 0x080fe20000410000 */
[----:B------:R-:W-:Y:S01]  /*1a520*/  FMUL.FTZ R81, R85, R162 ;  /* 0x000000a255517220 */ /* 0x000fe20000410000 */
[----:B------:R-:W-:Y:S01]  /*1a530*/  MUFU.EX2 R233, R233 ;  /* 0x000000e900e97308 */ /* 0x000fe20000000800 */
[----:B--2---:R-:W-:Y:S01]  /*1a540*/  HMMA.16816.F32.BF16 R76, R4, R108, R76 ;  /* 0x0000006c044c723c */ /* 0x004fe2000004184c */
[-C--:B------:R-:W-:Y:S01]  /*1a550*/  FMUL.FTZ R114, R82, R3.reuse ;  /* 0x0000000352727220 */ /* 0x080fe20000410000 */
[-C--:B------:R-:W-:Y:S01]  /*1a560*/  FMUL.FTZ R115, R83, R3.reuse ;  /* 0x0000000353737220 */ /* 0x080fe20000410000 */
[-C--:B------:R-:W-:Y:S01]  /*1a570*/  FMUL.FTZ R82, R86, R3.reuse ;  /* 0x0000000356527220 */ /* 0x080fe20000410000 */
[-C--:B------:R-:W-:Y:S01]  /*1a580*/  FMUL.FTZ R83, R87, R3.reuse ;  /* 0x0000000357537220 */ /* 0x080fe20000410000 */
[----:B------:R-:W-:-:S02]  /*1a590*/  FFMA.FTZ R3, R221, R3, R152 ;  /* 0x00000003dd037223 */ /* 0x000fc40000010098 */
[----:B------:R-:W2:Y:S02]  /*1a5a0*/  MUFU.EX2 R238, R238 ;  /* 0x000000ee00ee7308 */ /* 0x000ea40000000800 */
[----:B------:R-:W-:Y:S01]  /*1a5b0*/  HMMA.16816.F32.BF16 R84, R4, R110, R112 ;  /* 0x0000006e0454723c */ /* 0x000fe20000041870 */
[----:B------:R-:W4:Y:S01]  /*1a5c0*/  LDSM.16.MT88.4 R112, [R197+0xe800] ;  /* 0x00e80000c570783b */ /* 0x000f220000004200 */
[----:B------:R-:W-:-:S03]  /*1a5d0*/  FADD.FTZ R3, R2, R3 ;  /* 0x0000000302037221 */ /* 0x000fc60000010000 */
[----:B------:R-:W2:Y:S01]  /*1a5e0*/  LDSM.16.MT88.4 R108, [R196+0xe800] ;  /* 0x00e80000c46c783b */ /* 0x000ea20000004200 */
[----:B------:R-:W-:Y:S01]  /*1a5f0*/  MUFU.EX2 R168, R168 ;  /* 0x000000a800a87308 */ /* 0x000fe20000000800 */
[----:B------:R-:W-:-:S04]  /*1a600*/  FADD.FTZ R0, R0, R3 ;  /* 0x0000000300007221 */ /* 0x000fc80000010000 */
[----:B------:R-:W-:Y:S01]  /*1a610*/  FADD.FTZ R0, R159, R0 ;  /* 0x000000009f007221 */ /* 0x000fe20000010000 */
[C---:B-1----:R-:W-:Y:S02]  /*1a620*/  HMMA.16816.F32.BF16 R80, R4.reuse, R104, R80 ;  /* 0x000000680450723c */ /* 0x042fe40000041850 */
[----:B------:R-:W-:Y:S04]  /*1a630*/  MUFU.EX2 R164, R164 ;  /* 0x000000a400a47308 */ /* 0x000fe80000000800 */
[C---:B------:R-:W-:Y:S01]  /*1a640*/  HMMA.16816.F32.BF16 R88, R4.reuse, R106, R88 ;  /* 0x0000006a0458723c */ /* 0x040fe20000041858 */
[----:B------:R-:W-:Y:S01]  /*1a650*/  F2FP.BF16.F32.PACK_AB R104, R222, R171 ;  /* 0x000000abde68723e */ /* 0x000fe200000010ff */
[----:B------:R-:W-:Y:S01]  /*1a660*/  FADD.FTZ R171, R171, R154 ;  /* 0x0000009aabab7221 */ /* 0x000fe20000010000 */
[----:B---3--:R-:W-:Y:S01]  /*1a670*/  F2FP.BF16.F32.PACK_AB R105, R228, R175 ;  /* 0x000000afe469723e */ /* 0x008fe200000010ff */
[----:B------:R-:W1:Y:S01]  /*1a680*/  MUFU.EX2 R163, R163 ;  /* 0x000000a300a37308 */ /* 0x000e620000000800 */
[----:B------:R-:W-:Y:S01]  /*1a690*/  FADD.FTZ R175, R175, R0 ;  /* 0x00000000afaf7221 */ /* 0x000fe20000010000 */
[----:B------:R-:W-:Y:S01]  /*1a6a0*/  HMMA.16816.F32.BF16 R4, R4, R138, R96 ;  /* 0x0000008a0404723c */ /* 0x000fe20000041860 */
[----:B------:R-:W-:Y:S01]  /*1a6b0*/  F2FP.BF16.F32.PACK_AB R106, R226, R173 ;  /* 0x000000ade26a723e */ /* 0x000fe200000010ff */
[----:B------:R-:W-:Y:S01]  /*1a6c0*/  LDSM.16.MT88.4 R96, [R196+0x10800] ;  /* 0x01080000c460783b */ /* 0x000fe20000004200 */
[----:B------:R-:W-:Y:S01]  /*1a6d0*/  F2FP.BF16.F32.PACK_AB R107, R230, R225 ;  /* 0x000000e1e66b723e */ /* 0x000fe200000010ff */
[----:B------:R-:W-:Y:S01]  /*1a6e0*/  FADD.FTZ R222, R222, R171 ;  /* 0x000000abdede7221 */ /* 0x000fe20000010000 */
[----:B------:R-:W-:Y:S01]  /*1a6f0*/  FADD.FTZ R228, R228, R175 ;  /* 0x000000afe4e47221 */ /* 0x000fe20000010000 */
[----:B------:R-:W-:Y:S02]  /*1a700*/  LDSM.16.MT88.4 R136, [R195+0xf000] ;  /* 0x00f00000c388783b */ /* 0x000fe40000004200 */
[----:B------:R-:W-:Y:S01]  /*1a710*/  FADD.FTZ R173, R173, R222 ;  /* 0x000000deadad7221 */ /* 0x000fe20000010000 */
[----:B------:R-:W-:Y:S01]  /*1a720*/  FADD.FTZ R225, R225, R228 ;  /* 0x000000e4e1e17221 */ /* 0x000fe20000010000 */
[----:B-----5:R-:W-:Y:S02]  /*1a730*/  HMMA.16816.F32.BF16 R20, R104, R116, R20 ;  /* 0x000000746814723c */ /* 0x020fe40000041814 */
[----:B------:R-:W-:Y:S01]  /*1a740*/  FADD.FTZ R226, R226, R173 ;  /* 0x000000ade2e27221 */ /* 0x000fe20000010000 */
[----:B------:R-:W-:-:S03]  /*1a750*/  FADD.FTZ R230, R230, R225 ;  /* 0x000000e1e6e67221 */ /* 0x000fc60000010000 */
        /* <DEDUP_REMOVED lines=32> */
[----:B------:R-:W-:Y:S01]  /*1a960*/  F2FP.BF16.F32.PACK_AB R99, R238, R233 ;  /* 0x000000e9ee63723e */ /* 0x000fe200000010ff */
        /* <DEDUP_REMOVED lines=10> */
[----:B------:R-:W4:Y:S05]  /*1aa10*/  LDSM.16.MT88.4 R8, [R198+0x11000] ;  /* 0x01100000c608783b */ /* 0x000f2a0000004200 */
[C---:B--2---:R-:W-:Y:S06]  /*1aa20*/  HMMA.16816.F32.BF16 R112, R96.reuse, R108, R28 ;  /* 0x0000006c6070723c */ /* 0x044fec000004181c */
[C---:B------:R-:W-:Y:S06]  /*1aa30*/  HMMA.16816.F32.BF16 R28, R96.reuse, R144, R40 ;  /* 0x00000090601c723c */ /* 0x040fec0000041828 */
[----:B------:R-:W-:Y:S01]  /*1aa40*/  HMMA.16816.F32.BF16 R40, R96, R146, R36 ;  /* 0x000000926028723c */ /* 0x000fe20000041824 */
[----:B------:R-:W2:Y:S04]  /*1aa50*/  LDSM.16.MT88.4 R36, [R197+0x11000] ;  /* 0x01100000c524783b */ /* 0x000ea80000004200 */
[----:B------:R-:W-:Y:S01]  /*1aa60*/  LDSM.16.MT88.4 R144, [R195+0x11000] ;  /* 0x01100000c390783b */ /* 0x000fe20000004200 */
[C---:B-1----:R-:W-:Y:S06]  /*1aa70*/  HMMA.16816.F32.BF16 R76, R104.reuse, R120, R76 ;  /* 0x00000078684c723c */ /* 0x042fec000004184c */
[----:B------:R-:W-:Y:S01]  /*1aa80*/  HMMA.16816.F32.BF16 R84, R104, R122, R84 ;  /* 0x0000007a6854723c */ /* 0x000fe20000041854 */
[----:B------:R-:W-:Y:S05]  /*1aa90*/  LDSM.16.MT88.4 R104, [R196+0xd800] ;  /* 0x00d80000c468783b */ /* 0x000fea0000004200 */
[C---:B---3--:R-:W-:Y:S06]  /*1aaa0*/  HMMA.16816.F32.BF16 R120, R96.reuse, R116, R20 ;  /* 0x000000746078723c */ /* 0x048fec0000041814 */
[C---:B------:R-:W-:Y:S06]  /*1aab0*/  HMMA.16816.F32.BF16 R20, R96.reuse, R132, R56 ;  /* 0x000000846014723c */ /* 0x040fec0000041838 */
[C---:B------:R-:W-:Y:S01]  /*1aac0*/  HMMA.16816.F32.BF16 R56, R96.reuse, R134, R52 ;  /* 0x000000866038723c */ /* 0x040fe20000041834 */
[----:B------:R-:W1:Y:S04]  /*1aad0*/  LDSM.16.MT88.4 R132, [R196+0x11000] ;  /* 0x01100000c484783b */ /* 0x000e680000004200 */
[----:B------:R-:W-:Y:S01]  /*1aae0*/  LDSM.16.MT88.4 R52, [R197+0xf800] ;  /* 0x00f80000c534783b */ /* 0x000fe20000004200 */
[C---:B----4-:R-:W-:Y:S06]  /*1aaf0*/  HMMA.16816.F32.BF16 R12, R96.reuse, R8, R72 ;  /* 0x00000008600c723c */ /* 0x050fec0000041848 */
[C---:B------:R-:W-:Y:S01]  /*1ab00*/  HMMA.16816.F32.BF16 R72, R96.reuse, R10, R68 ;  /* 0x0000000a6048723c */ /* 0x040fe20000041844 */
[----:B------:R-:W-:Y:S05]  /*1ab10*/  LDSM.16.MT88.4 R68, [R195+0xf800] ;  /* 0x00f80000c344783b */ /* 0x000fea0000004200 */
[C---:B------:R-:W-:Y:S06]  /*1ab20*/  HMMA.16816.F32.BF16 R108, R96.reuse, R110, R24 ;  /* 0x0000006e606c723c */ /* 0x040fec0000041818 */
[C---:B--2---:R-:W-:Y:S06]  /*1ab30*/  HMMA.16816.F32.BF16 R76, R96.reuse, R36, R76 ;  /* 0x00000024604c723c */ /* 0x044fec000004184c */
[C---:B------:R-:W-:Y:S01]  /*1ab40*/  HMMA.16816.F32.BF16 R8, R96.reuse, R38, R84 ;  /* 0x000000266008723c */ /* 0x040fe20000041854 */
[----:B------:R-:W2:Y:S05]  /*1ab50*/  LDSM.16.MT88.4 R36, [R195+0xd800] ;  /* 0x00d80000c324783b */ /* 0x000eaa0000004200 */
[C---:B------:R-:W-:Y:S06]  /*1ab60*/  HMMA.16816.F32.BF16 R24, R96.reuse, R140, R48 ;  /* 0x0000008c6018723c */ /* 0x040fec0000041830 */
[C---:B------:R-:W-:Y:S06]  /*1ab70*/  HMMA.16816.F32.BF16 R116, R96.reuse, R118, R16 ;  /* 0x000000766074723c */ /* 0x040fec0000041810 */
[C---:B------:R-:W-:Y:S01]  /*1ab80*/  HMMA.16816.F32.BF16 R48, R96.reuse, R142, R44 ;  /* 0x0000008e6030723c */ /* 0x040fe2000004182c */
[----:B------:R-:W3:Y:S04]  /*1ab90*/  LDSM.16.MT88.4 R44, [R198+0xf800] ;  /* 0x00f80000c62c783b */ /* 0x000ee80000004200 */
[----:B------:R-:W-:Y:S01]  /*1aba0*/  LDSM.16.MT88.4 R140, [R198+0xd800] ;  /* 0x00d80000c68c783b */ /* 0x000fe20000004200 */
[C---:B------:R-:W-:Y:S06]  /*1abb0*/  HMMA.16816.F32.BF16 R16, R96.reuse, R136, R64 ;  /* 0x000000886010723c */ /* 0x040fec0000041840 */
[C---:B------:R-:W-:Y:S01]  /*1abc0*/  HMMA.16816.F32.BF16 R64, R96.reuse, R138, R60 ;  /* 0x0000008a6040723c */ /* 0x040fe2000004183c */
[----:B------:R-:W4:Y:S04]  /*1abd0*/  LDSM.16.MT88.4 R60, [R196+0xf800] ;  /* 0x00f80000c43c783b */ /* 0x000f280000004200 */
[----:B------:R-:W5:Y:S01]  /*1abe0*/  LDSM.16.MT88.4 R136, [R197+0xd800] ;  /* 0x00d80000c588783b */ /* 0x000f620000004200 */
[C---:B------:R-:W-:Y:S06]  /*1abf0*/  HMMA.16816.F32.BF16 R32, R96.reuse, R150, R32 ;  /* 0x000000966020723c */ /* 0x040fec0000041820 */
[----:B------:R-:W-:Y:S01]  /*1ac00*/  HMMA.16816.F32.BF16 R100, R96, R148, R100 ;  /* 0x000000946064723c */ /* 0x000fe20000041864 */
[-CC-:B------:R-:W-:Y:S01]  /*1ac10*/  FFMA.FTZ R151, R167, R166.reuse, -R169.reuse ;  /* 0x000000a6a7977223 */ /* 0x180fe200000108a9 */
[-C--:B------:R-:W-:Y:S01]  /*1ac20*/  FFMA.FTZ R150, R172, R166.reuse, -R169 ;  /* 0x000000a6ac967223 */ /* 0x080fe200000108a9 */
[----:B------:R-:W-:-:S03]  /*1ac30*/  FFMA.FTZ R167, R170, R166, -R165 ;  /* 0x000000a6aaa77223 */ /* 0x000fc600000108a5 */
[C---:B-1----:R-:W-:Y:S01]  /*1ac40*/  HMMA.16816.F32.BF16 R84, R96.reuse, R132, R80 ;  /* 0x000000846054723c */ /* 0x042fe20000041850 */
[-CC-:B------:R-:W-:Y:S01]  /*1ac50*/  FFMA.FTZ R148, R224, R166.reuse, -R169.reuse ;  /* 0x000000a6e0947223 */ /* 0x180fe200000108a9 */
[----:B------:R-:W-:Y:S01]  /*1ac60*/  FFMA.FTZ R149, R174, R166, -R169 ;  /* 0x000000a6ae957223 */ /* 0x000fe200000108a9 */
[----:B------:R-:W-:Y:S01]  /*1ac70*/  MUFU.EX2 R150, R150 ;  /* 0x0000009600967308 */ /* 0x000fe20000000800 */
[----:B------:R-:W1:Y:S02]  /*1ac80*/  LDSM.16.MT88.4 R80, [R197+0x11800] ;  /* 0x01180000c550783b */ /* 0x000e640000004200 */
[C---:B------:R-:W-:Y:S02]  /*1ac90*/  HMMA.16816.F32.BF16 R88, R96.reuse, R134, R88 ;  /* 0x000000866058723c */ /* 0x040fe40000041858 */
[----:B------:R-:W1:Y:S03]  /*1aca0*/  LDSM.16.MT88.4 R132, [R198+0x11800] ;  /* 0x01180000c684783b */ /* 0x000e660000004200 */
[----:B------:R-:W-:Y:S01]  /*1acb0*/  MUFU.EX2 R148, R148 ;  /* 0x0000009400947308 */ /* 0x000fe20000000800 */
[C---:B------:R-:W-:Y:S06]  /*1acc0*/  HMMA.16816.F32.BF16 R92, R96.reuse, R144, R92 ;  /* 0x00000090605c723c */ /* 0x040fec000004185c */
[----:B------:R-:W-:Y:S01]  /*1acd0*/  HMMA.16816.F32.BF16 R4, R96, R146, R4 ;  /* 0x000000926004723c */ /* 0x000fe20000041804 */
[----:B------:R-:W2:Y:S06]  /*1ace0*/  MUFU.EX2 R149, R149 ;  /* 0x0000009500957308 */ /* 0x000eac0000000800 */
[----:B------:R-:W-:-:S02]  /*1acf0*/  F2FP.BF16.F32.PACK_AB R99, R163, R164 ;  /* 0x000000a4a363723e */ /* 0x000fc400000010ff */
[----:B------:R-:W3:Y:S08]  /*1ad00*/  MUFU.EX2 R151, R151 ;  /* 0x0000009700977308 */ /* 0x000ef00000000800 */
[----:B------:R-:W4:Y:S01]  /*1ad10*/  MUFU.EX2 R167, R167 ;  /* 0x000000a700a77308 */ /* 0x000f220000000800 */
[----:B--2---:R-:W-:Y:S01]  /*1ad20*/  F2FP.BF16.F32.PACK_AB R96, R149, R148 ;  /* 0x000000949560723e */ /* 0x004fe200000010ff */
[----:B------:R-:W-:Y:S01]  /*1ad30*/  FADD.FTZ R148, R148, R3 ;  /* 0x0000000394947221 */ /* 0x000fe20000010000 */
[----:B------:R-:W-:-:S03]  /*1ad40*/  MOV R3, R157 ;  /* 0x0000009d00037202 */ /* 0x000fc60000000f00 */
[----:B------:R-:W-:Y:S01]  /*1ad50*/  FADD.FTZ R149, R149, R148 ;  /* 0x0000009495957221 */ /* 0x000fe20000010000 */
[----:B---3--:R-:W-:-:S03]  /*1ad60*/  F2FP.BF16.F32.PACK_AB R98, R151, R150 ;  /* 0x000000969762723e */ /* 0x008fc600000010ff */
        /* <DEDUP_REMOVED lines=19> */
[----:B------:R-:W2:Y:S05]  /*1aea0*/  LDSM.16.MT88.4 R136, [R196+0x11800] ;  /* 0x01180000c488783b */ /* 0x000eaa0000004200 */
[C---:B------:R-:W-:Y:S01]  /*1aeb0*/  HMMA.16816.F32.BF16 R60, R96.reuse, R68, R16 ;  /* 0x00000044603c723c */ /* 0x040fe20000041810 */
[----:B------:R-:W3:Y:S05]  /*1aec0*/  LDSM.16.MT88.4 R16, [R195+0x11800] ;  /* 0x01180000c310783b */ /* 0x000eea0000004200 */
[C---:B------:R-:W-:Y:S06]  /*1aed0*/  HMMA.16816.F32.BF16 R64, R96.reuse, R70, R64 ;  /* 0x000000466040723c */ /* 0x040fec0000041840 */
[C---:B-1----:R-:W-:Y:S06]  /*1aee0*/  HMMA.16816.F32.BF16 R76, R96.reuse, R80, R76 ;  /* 0x00000050604c723c */ /* 0x042fec000004184c */
[C---:B------:R-:W-:Y:S06]  /*1aef0*/  HMMA.16816.F32.BF16 R128, R96.reuse, R140, R128 ;  /* 0x0000008c6080723c */ /* 0x040fec0000041880 */
[C---:B------:R-:W-:Y:S06]  /*1af00*/  HMMA.16816.F32.BF16 R124, R96.reuse, R142, R124 ;  /* 0x0000008e607c723c */ /* 0x040fec000004187c */
[C---:B------:R-:W-:Y:S06]  /*1af10*/  HMMA.16816.F32.BF16 R68, R96.reuse, R132, R12 ;  /* 0x000000846044723c */ /* 0x040fec000004180c */
[----:B------:R-:W-:Y:S01]  /*1af20*/  HMMA.16816.F32.BF16 R72, R96, R134, R72 ;  /* 0x000000866048723c */ /* 0x000fe20000041848 */
[----:B------:R-:W-:-:S05]  /*1af30*/  MOV R132, R158 ;  /* 0x0000009e00847202 */ /* 0x000fca0000000f00 */
[C---:B------:R-:W-:Y:S06]  /*1af40*/  HMMA.16816.F32.BF16 R80, R96.reuse, R82, R8 ;  /* 0x000000526050723c */ /* 0x040fec0000041808 */
[C---:B--2---:R-:W-:Y:S06]  /*1af50*/  HMMA.16816.F32.BF16 R84, R96.reuse, R136, R84 ;  /* 0x000000886054723c */ /* 0x044fec0000041854 */
[C---:B------:R-:W-:Y:S06]  /*1af60*/  HMMA.16816.F32.BF16 R88, R96.reuse, R138, R88 ;  /* 0x0000008a6058723c */ /* 0x040fec0000041858 */
[C---:B---3--:R-:W-:Y:S06]  /*1af70*/  HMMA.16816.F32.BF16 R92, R96.reuse, R16, R92 ;  /* 0x00000010605c723c */ /* 0x048fec000004185c */
[----:B------:R-:W-:-:S15]  /*1af80*/  HMMA.16816.F32.BF16 R96, R96, R18, R4 ;  /* 0x000000126060723c */ /* 0x000fde0000041804 */
[----:B------:R-:W-:-:S09]  /*1af90*/  NOP ;  /* 0x0000000000007918 */ /* 0x000fd20000000000 */
.L_x_2480:
[----:B------:R-:W-:Y:S05]  /*1afa0*/  @!P5 BRA `(.L_x_2489) ;  /* 0x000000440024d947 */ /* 0x000fea0003800000 */
[----:B------:R-:W-:Y:S02]  /*1afb0*/  MOV R2, R3 ;  /* 0x0000000300027202 */ /* 0x000fe40000000f00 */
[----:B------:R-:W-:-:S07]  /*1afc0*/  MOV R0, R132 ;  /* 0x0000008400007202 */ /* 0x000fce0000000f00 */
.L_x_2498:
[----:B------:R-:W1:Y:S01]  /*1afd0*/  LDC.64 R134, c[0x0][0x208] ;  /* 0x00008200ff867b82 */ /* 0x000e620000000a00 */
[----:B------:R-:W-:Y:S04]  /*1afe0*/  DEPBAR.LE SB0, 0x0 ;  /* 0x000080000000791a */ /* 0x000fe80000000000 */
[----:B------:R-:W-:Y:S05]  /*1aff0*/  WARPSYNC.ALL ;  /* 0x0000000000007948 */ /* 0x000fea0003800000 */
[----:B------:R-:W2:Y:S08]  /*1b000*/  LDC.64 R132, c[0x0][0x198] ;  /* 0x00006600ff847b82 */ /* 0x000eb00000000a00 */
[----:B------:R-:W-:Y:S01]  /*1b010*/  BAR.SYNC.DEFER_BLOCKING 0x0 ;  /* 0x0000000000007b1d */ /* 0x000fe20000010000 */
[----:B------:R-:W-:Y:S01]  /*1b020*/  ISETP.NE.U32.AND P0, PT, R214, RZ, PT ;  /* 0x000000ffd600720c */ /* 0x000fe20003f05070 */
[----:B------:R-:W-:Y:S03]  /*1b030*/  VIADD R216, R216, 0xffffffff ;  /* 0xffffffffd8d87836 */ /* 0x000fe60000000000 */
        /* <DEDUP_REMOVED lines=12> */
[----:B--2---:R-:W2:Y:S11]  /*1b100*/  LD.E R10, desc[UR4][R132.64+0x170] ;  /* 0x00017004840a7980 */ /* 0x004eb6000c101900 */
        /* <DEDUP_REMOVED lines=17> */
[-C--:B------:R-:W-:Y:S01]  /*1b220*/  LOP3.LUT R3, R3, R10.reuse, RZ, 0x3c, !PT ;  /* 0x0000000a03037212 */ /* 0x080fe200078e3cff */
[----:B------:R-:W-:Y:S02]  /*1b230*/  IMAD.HI.U32 R9, R9, R13, R8 ;  /* 0x0000000d09097227 */ /* 0x000fe400078e0008 */
[----:B------:R-:W2:Y:S01]  /*1b240*/  LD.E.64 R12, desc[UR4][R132.64+0x40] ;  /* 0x00004004840c7980 */ /* 0x000ea2000c101b00 */
[----:B------:R-:W-:Y:S02]  /*1b250*/  ISETP.GE.AND P0, PT, R3, RZ, PT ;  /* 0x000000ff0300720c */ /* 0x000fe40003f06270 */
[----:B------:R-:W-:Y:S01]  /*1b260*/  LOP3.LUT R3, RZ, R10, RZ, 0x33, !PT ;  /* 0x0000000aff037212 */ /* 0x000fe200078e33ff */
        /* <DEDUP_REMOVED lines=13> */
[----:B------:R-:W-:Y:S07]  /*1b340*/  ISETP.NE.AND P2, PT, R10, RZ, PT ;  /* 0x000000ff0a00720c */ /* 0x000fee0003f45270 */
        /* <DEDUP_REMOVED lines=26> */
.L_x_2491:
[----:B-1----:R-:W-:Y:S02]  /*1b4f0*/  R2UR UR4, R134 ;  /* 0x00000000860472ca */ /* 0x002fe400000e0000 */
[----:B------:R-:W-:Y:S11]  /*1b500*/  R2UR UR5, R135 ;  /* 0x00000000870572ca */ /* 0x000ff600000e0000 */
[----:B------:R-:W-:Y:S02]  /*1b510*/  @!UPT UIADD3 URZ, URZ, URZ, URZ ;  /* 0x0000003f3f3ff290 */ /* 0x000fe4000fffe03f */
[----:B--2---:R-:W2:Y:S02]  /*1b520*/  LD.E R10, desc[UR4][R132.64+0x40] ;  /* 0x00004004840a7980 */ /* 0x004ea4000c101900 */
[----:B--2---:R-:W-:Y:S05]  /*1b530*/  IMAD.U32 R10, R10, -0x40, RZ ;  /* 0xffffffc00a0a7824 */ /* 0x004fea00078e00ff */
[----:B------:R-:W-:Y:S02]  /*1b540*/  SHF.R.S32.HI R5, RZ, 0x1f, R10 ;  /* 0x0000001fff057819 */ /* 0x000fe4000001140a */
.L_x_2492:
[----:B------:R-:W-:Y:S05]  /*1b550*/  BSYNC B0 ;  /* 0x0000000000007941 */ /* 0x000fea0003800000 */
.L_x_2490:
        /* <DEDUP_REMOVED lines=77> */
[----:B------:R-:W-:Y:S01]  /*1ba30*/  @P4 R2UR UR11, R135 ;  /* 0x00000000870b42ca */ /* 0x000fe200000e0000 */
[----:B------:R-:W-:Y:S01]  /*1ba40*/  @!P4 STS.128 [R211+0xd000], RZ ;  /* 0x00d000ffd300c388 */ /* 0x000fe20000000c00 */
        /* <DEDUP_REMOVED lines=10> */
[----:B------:R-:W-:Y:S01]  /*1baf0*/  @P2 R2UR UR4, R134 ;  /* 0x00000000860422ca */ /* 0x000fe200000e0000 */
[----:B------:R-:W-:Y:S01]  /*1bb00*/  @!PT LDS RZ, [RZ] ;  /* 0x00000000fffff984 */ /* 0x000fe20000000800 */
[----:B------:R-:W-:Y:S01]  /*1bb10*/  @!PT LDS RZ, [RZ] ;  /* 0x00000000fffff984 */ /* 0x000fe20000000800 */
[----:B------:R-:W-:Y:S01]  /*1bb20*/  @!PT LDS RZ, [RZ] ;  /* 0x00000000fffff984 */ /* 0x000fe20000000800 */
[----:B------:R2:W-:Y:S01]  /*1bb30*/  @P2 LDGSTS.E.BYPASS.LTC128B.128 [R211+0x11000], desc[UR12][R12.64+0x100] ;  /* 0x110001000cd32fae */ /* 0x0005e2000b901d4c */
[-CC-:B------:R-:W-:Y:S02]  /*1bb40*/  @P3 LEA.HI.X R19, R3, R161.reuse, R4.reuse, 0x1, P1 ;  /* 0x000000a103133211 */ /* 0x180fe400008f0c04 */
        /* <DEDUP_REMOVED lines=8> */
[----:B------:R-:W-:Y:S01]  /*1bbd0*/  ISETP.GT.AND P0, PT, R216, R203, PT ;  /* 0x000000cbd800720c */ /* 0x000fe20003f04270 */
        /* <DEDUP_REMOVED lines=12> */
[----:B------:R-:W1:Y:S04]  /*1bca0*/  LDSM.16.M88.4 R140, [R193+0x6000] ;  /* 0x00600000c18c783b */ /* 0x000e680000000200 */
[----:B------:R-:W2:Y:S04]  /*1bcb0*/  LDSM.16.M88.4 R144, [R193+0x6800] ;  /* 0x00680000c190783b */ /* 0x000ea80000000200 */
[----:B------:R-:W4:Y:S04]  /*1bcc0*/  LDSM.16.M88.4 R148, [R193+0x7000] ;  /* 0x00700000c194783b */ /* 0x000f280000000200 */
[----:B------:R-:W5:Y:S04]  /*1bcd0*/  LDSM.16.M88.4 R152, [R193+0x7800] ;  /* 0x00780000c198783b */ /* 0x000f680000000200 */
[----:B------:R-:W0:Y:S04]  /*1bce0*/  LDGDEPBAR ;  /* 0x00000000000079af */ /* 0x000e280000000000 */
[----:B------:R-:W-:Y:S04]  /*1bcf0*/  LDSM.16.M88.4 R156, [R192] ;  /* 0x00000000c09c783b */ /* 0x000fe80000000200 */
[----:B------:R-:W5:Y:S04]  /*1bd00*/  LDSM.16.M88.4 R160, [R191] ;  /* 0x00000000bfa0783b */ /* 0x000f680000000200 */
[----:B------:R-:W5:Y:S04]  /*1bd10*/  LDSM.16.M88.4 R164, [R187] ;  /* 0x00000000bba4783b */ /* 0x000f680000000200 */
[----:B------:R-:W5:Y:S04]  /*1bd20*/  LDSM.16.M88.4 R168, [R186] ;  /* 0x00000000baa8783b */ /* 0x000f680000000200 */
[----:B------:R-:W5:Y:S01]  /*1bd30*/  LDSM.16.M88.4 R172, [R185] ;  /* 0x00000000b9ac783b */ /* 0x000f620000000200 */
[C---:B-1----:R-:W-:Y:S06]  /*1bd40*/  HMMA.16816.F32.BF16 R4, R136.reuse, R140, RZ ;  /* 0x0000008c8804723c */ /* 0x042fec00000418ff */
[C---:B------:R-:W-:Y:S01]  /*1bd50*/  HMMA.16816.F32.BF16 R8, R136.reuse, R142, RZ ;  /* 0x0000008e8808723c */ /* 0x040fe200000418ff */
[----:B------:R-:W-:Y:S05]  /*1bd60*/  LDSM.16.M88.4 R140, [R190] ;  /* 0x00000000be8c783b */ /* 0x000fea0000000200 */
[C---:B--2---:R-:W-:Y:S06]  /*1bd70*/  HMMA.16816.F32.BF16 R12, R136.reuse, R144, RZ ;  /* 0x00000090880c723c */ /* 0x044fec00000418ff */
[C---:B---3--:R-:W-:Y:S01]  /*1bd80*/  HMMA.16816.F32.BF16 R16, R136.reuse, R146, RZ ;  /* 0x000000928810723c */ /* 0x048fe200000418ff */
[----:B------:R-:W1:Y:S05]  /*1bd90*/  LDSM.16.M88.4 R144, [R188+0x6000] ;  /* 0x00600000bc90783b */ /* 0x000e6a0000000200 */
[C---:B----4-:R-:W-:Y:S06]  /*1bda0*/  HMMA.16816.F32.BF16 R20, R136.reuse, R148, RZ ;  /* 0x000000948814723c */ /* 0x050fec00000418ff */
[C---:B------:R-:W-:Y:S01]  /*1bdb0*/  HMMA.16816.F32.BF16 R24, R136.reuse, R150, RZ ;  /* 0x000000968818723c */ /* 0x040fe200000418ff */
[----:B------:R-:W2:Y:S05]  /*1bdc0*/  LDSM.16.M88.4 R148, [R188+0x6800] ;  /* 0x00680000bc94783b */ /* 0x000eaa0000000200 */
[C---:B-----5:R-:W-:Y:S06]  /*1bdd0*/  HMMA.16816.F32.BF16 R28, R136.reuse, R152, RZ ;  /* 0x00000098881c723c */ /* 0x060fec00000418ff */
        /* <DEDUP_REMOVED lines=172> */
[----:B------:R-:W-:Y:S06]  /*1c8a0*/  IMAD.HI.U32 R143, R143, R145, R142 ;  /* 0x000000918f8f7227 */ /* 0x000fec00078e008e */
[C---:B------:R-:W-:Y:S04]  /*1c8b0*/  IMAD.HI.U32 R140, R143.reuse, R136, RZ ;  /* 0x000000888f8c7227 */ /* 0x040fe800078e00ff */
[----:B------:R-:W-:Y:S04]  /*1c8c0*/  IMAD.HI.U32 R142, R143, R138, RZ ;  /* 0x0000008a8f8e7227 */ /* 0x000fe800078e00ff */
[-C--:B------:R-:W-:Y:S02]  /*1c8d0*/  IMAD R136, R140, R137.reuse, R136 ;  /* 0x000000898c887224 */ /* 0x080fe400078e0288 */
[----:B------:R-:W-:Y:S01]  /*1c8e0*/  IMAD R138, R142, R137, R138 ;  /* 0x000000898e8a7224 */ /* 0x000fe200078e028a */
[----:B------:R-:W-:Y:S02]  /*1c8f0*/  LOP3.LUT R137, RZ, R144, RZ, 0x33, !PT ;  /* 0x00000090ff897212 */ /* 0x000fe400078e33ff */
        /* <DEDUP_REMOVED lines=9> */
[----:B------:R-:W-:Y:S07]  /*1c990*/  ISETP.GE.AND P1, PT, R3, RZ, PT ;  /* 0x000000ff0300720c */ /* 0x000fee0003f26270 */
[----:B------:R-:W-:Y:S01]  /*1c9a0*/  @P5 VIADD R140, R140, 0x1 ;  /* 0x000000018c8c5836 */ /* 0x000fe20000000000 */
[----:B------:R-:W-:Y:S01]  /*1c9b0*/  ISETP.NE.AND P5, PT, R144, RZ, PT ;  /* 0x000000ff9000720c */ /* 0x000fe20003fa5270 */
[----:B------:R-:W-:Y:S02]  /*1c9c0*/  @P6 VIADD R142, R142, 0x1 ;  /* 0x000000018e8e6836 */ /* 0x000fe40000000000 */
[----:B------:R-:W-:Y:S02]  /*1c9d0*/  @!P0 IMAD.MOV R140, RZ, RZ, -R140 ;  /* 0x000000ffff8c8224 */ /* 0x000fe400078e0a8c */
[----:B------:R-:W-:Y:S03]  /*1c9e0*/  @!P1 IMAD.MOV R142, RZ, RZ, -R142 ;  /* 0x000000ffff8e9224 */ /* 0x000fe600078e0a8e */
[C---:B------:R-:W-:Y:S02]  /*1c9f0*/  SEL R139, R137.reuse, R140, !P5 ;  /* 0x0000008c898b7207 */ /* 0x040fe40006800000 */
[----:B------:R-:W-:Y:S01]  /*1ca00*/  SEL R137, R137, R142, !P5 ;  /* 0x0000008e89897207 */ /* 0x000fe20006800000 */
[----:B------:R-:W2:Y:S01]  /*1ca10*/  LD.E.64 R140, desc[UR4][R132.64+0x38] ;  /* 0x00003804848c7980 */ /* 0x000ea2000c101b00 */
[-C--:B------:R-:W-:Y:S02]  /*1ca20*/  LEA R148, P1, R139, R214.reuse, 0x2 ;  /* 0x000000d68b947211 */ /* 0x080fe400078210ff */
[----:B------:R-:W-:Y:S02]  /*1ca30*/  LEA R146, P0, R137, R214, 0x2 ;  /* 0x000000d689927211 */ /* 0x000fe400078010ff */
[-C--:B------:R-:W-:Y:S01]  /*1ca40*/  LEA.HI.X.SX32 R149, R139, R215.reuse, 0x2, P1 ;  /* 0x000000d78b957211 */ /* 0x080fe200008f16ff */
[----:B------:R-:W3:Y:S01]  /*1ca50*/  LD.E.64 R142, desc[UR8][R132.64+0x20] ;  /* 0x00002008848e7980 */ /* 0x000ee2000c101b00 */
[C---:B------:R-:W-:Y:S01]  /*1ca60*/  LEA.HI.X.SX32 R147, R137.reuse, R215, 0x2, P0 ;  /* 0x000000d789937211 */ /* 0x040fe200000f16ff */
[----:B------:R-:W-:Y:S04]  /*1ca70*/  IMAD.IADD R137, R137, 0x1, -R139 ;  /* 0x0000000189897824 */ /* 0x000fe800078e0a8b */
[----:B------:R-:W-:Y:S01]  /*1ca80*/  IMAD R144, R144, R137, -0x40 ;  /* 0xffffffc090907424 */ /* 0x000fe200078e0289 */
[----:B------:R-:W4:Y:S04]  /*1ca90*/  LD.E R3, desc[UR10][R148.64] ;  /* 0x0000000a94037980 */ /* 0x000f28000c101900 */
[----:B------:R-:W4:Y:S01]  /*1caa0*/  LD.E R136, desc[UR12][R146.64] ;  /* 0x0000000c92887980 */ /* 0x000f22000c101900 */
[----:B------:R-:W-:Y:S01]  /*1cab0*/  SHF.R.S32.HI R138, RZ, 0x1f, R144 ;  /* 0x0000001fff8a7819 */ /* 0x000fe20000011490 */
[-C--:B--2---:R-:W-:Y:S02]  /*1cac0*/  IMAD R137, R141, R144.reuse, RZ ;  /* 0x000000908d897224 */ /* 0x084fe400078e02ff */
[C---:B------:R-:W-:Y:S04]  /*1cad0*/  IMAD.WIDE.U32 R144, R140.reuse, R144, RZ ;  /* 0x000000908c907225 */ /* 0x040fe800078e00ff */
[----:B------:R-:W-:Y:S04]  /*1cae0*/  IMAD R137, R140, R138, R137 ;  /* 0x0000008a8c897224 */ /* 0x000fe800078e0289 */
[----:B------:R-:W-:Y:S01]  /*1caf0*/  IMAD.IADD R145, R145, 0x1, R137 ;  /* 0x0000000191917824 */ /* 0x000fe200078e0289 */
[----:B----4-:R-:W-:Y:S04]  /*1cb00*/  IADD3 R3, -R136, R3, RZ ;  /* 0x0000000388037210 */ /* 0x010fe80007ffe1ff */
[----:B------:R-:W-:Y:S01]  /*1cb10*/  SHF.R.S32.HI R136, RZ, 0x1f, R3 ;  /* 0x0000001fff887819 */ /* 0x000fe20000011403 */
[----:B---3--:R-:W-:Y:S02]  /*1cb20*/  IMAD R137, R143, R3, RZ ;  /* 0x000000038f897224 */ /* 0x008fe400078e02ff */
[----:B------:R-:W-:Y:S04]  /*1cb30*/  IMAD.WIDE.U32 R144, R3, R142, R144 ;  /* 0x0000008e03907225 */ /* 0x000fe800078e0090 */
[----:B------:R-:W-:Y:S02]  /*1cb40*/  IMAD R137, R142, R136, R137 ;  /* 0x000000888e897224 */ /* 0x000fe400078e0289 */
[----:B------:R-:W-:Y:S02]  /*1cb50*/  IMAD.MOV.U32 R3, RZ, RZ, R144 ;  /* 0x000000ffff037224 */ /* 0x000fe400078e0090 */
[----:B------:R-:W-:Y:S01]  /*1cb60*/  IMAD.IADD R136, R145, 0x1, R137 ;  /* 0x0000000191887824 */ /* 0x000fe200078e0289 */
[----:B------:R-:W-:Y:S05]  /*1cb70*/  BRA `(.L_x_2497) ;  /* 0x0000000000187947 */ /* 0x000fea0003800000 */
.L_x_2496:
[----:B------:R-:W-:Y:S02]  /*1cb80*/  R2UR UR4, R134 ;  /* 0x00000000860472ca */ /* 0x000fe400000e0000 */
[----:B------:R-:W-:Y:S11]  /*1cb90*/  R2UR UR5, R135 ;  /* 0x00000000870572ca */ /* 0x000ff600000e0000 */
[----:B------:R-:W-:Y:S02]  /*1cba0*/  @!UPT UIADD3 URZ, URZ, URZ, URZ ;  /* 0x0000003f3f3ff290 */ /* 0x000fe4000fffe03f */
[----:B------:R-:W2:Y:S02]  /*1cbb0*/  LD.E R3, desc[UR4][R132.64+0x38] ;  /* 0x0000380484037980 */ /* 0x000ea4000c101900 */
[----:B--2---:R-:W-:Y:S05]  /*1cbc0*/  IMAD.U32 R3, R3, -0x40, RZ ;  /* 0xffffffc003037824 */ /* 0x004fea00078e00ff */
[----:B------:R-:W-:Y:S02]  /*1cbd0*/  SHF.R.S32.HI R136, RZ, 0x1f, R3 ;  /* 0x0000001fff887819 */ /* 0x000fe40000011403 */
.L_x_2497:
[----:B------:R-:W-:Y:S05]  /*1cbe0*/  BSYNC B0 ;  /* 0x0000000000007941 */ /* 0x000fea0003800000 */
.L_x_2495:
[C---:B------:R-:W-:Y:S02]  /*1cbf0*/  @P4 R2UR UR4, R134.reuse ;  /* 0x00000000860442ca */ /* 0x040fe400000e0000 */
[----:B------:R-:W-:Y:S02]  /*1cc00*/  @P4 R2UR UR5, R135 ;  /* 0x00000000870542ca */ /* 0x000fe400000e0000 */
[CC--:B------:R-:W-:Y:S02]  /*1cc10*/  LEA R144, P0, R3.reuse, R204.reuse, 0x1 ;  /* 0x000000cc03907211 */ /* 0x0c0fe400078008ff */
[C---:B------:R-:W-:Y:S02]  /*1cc20*/  @P3 R2UR UR8, R134.reuse ;  /* 0x00000000860832ca */ /* 0x040fe400000e0000 */
        /* <DEDUP_REMOVED lines=11> */
[C---:B------:R-:W-:Y:S02]  /*1cce0*/  @P3 R2UR UR10, R134.reuse ;  /* 0x00000000860a32ca */ /* 0x040fe400000e0000 */
        /* <DEDUP_REMOVED lines=19> */
[CC--:B------:R-:W-:Y:S01]  /*1ce20*/  @P2 LEA R138, P0, R3.reuse, R204.reuse, 0x1 ;  /* 0x000000cc038a2211 */ /* 0x0c0fe200078008ff */
[----:B------:R-:W-:Y:S01]  /*1ce30*/  @!PT LDS RZ, [RZ] ;  /* 0x00000000fffff984 */ /* 0x000fe20000000800 */
[----:B------:R-:W-:Y:S01]  /*1ce40*/  @!PT LDS RZ, [RZ] ;  /* 0x00000000fffff984 */ /* 0x000fe20000000800 */
[----:B------:R-:W-:Y:S01]  /*1ce50*/  @!PT LDS RZ, [RZ] ;  /* 0x00000000fffff984 */ /* 0x000fe20000000800 */
[----:B------:R1:W-:Y:S01]  /*1ce60*/  @P4 LDGSTS.E.BYPASS.LTC128B.128 [R211+0x6800], desc[UR12][R142.64] ;  /* 0x068000008ed34fae */ /* 0x0003e2000b901d4c */
[C---:B------:R-:W-:Y:S02]  /*1ce70*/  @P4 R2UR UR4, R134.reuse ;  /* 0x00000000860442ca */ /* 0x040fe400000e0000 */
[----:B------:R-:W-:Y:S01]  /*1ce80*/  @P2 LEA.HI.X R139, R3, R205, R136, 0x1, P0 ;  /* 0x000000cd038b2211 */ /* 0x000fe200000f0c88 */
        /* <DEDUP_REMOVED lines=38> */
[----:B------:R-:W-:Y:S01]  /*1d0f0*/  @P3 R2UR UR9, R135 ;  /* 0x00000000870932ca */ /* 0x000fe200000e0000 */
        /* <DEDUP_REMOVED lines=32> */
.L_x_2494:
[----:B------:R-:W-:Y:S05]  /*1d300*/  BSYNC B1 ;  /* 0x0000000000017941 */ /* 0x000fea0003800000 */
.L_x_2493:
[----:B------:R-:W-:Y:S01]  /*1d310*/  R2UR UR4, R134 ;  /* 0x00000000860472ca */ /* 0x000fe200000e0000 */
[----:B------:R-:W2:Y:S01]  /*1d320*/  S2R R3, SR_TID.X ;  /* 0x0000000000037919 */ /* 0x000ea20000002100 */
[----:B------:R-:W-:Y:S11]  /*1d330*/  R2UR UR5, R135 ;  /* 0x00000000870572ca */ /* 0x000ff600000e0000 */
[----:B------:R-:W-:Y:S02]  /*1d340*/  @!UPT UIADD3 URZ, URZ, URZ, URZ ;  /* 0x0000003f3f3ff290 */ /* 0x000fe4000fffe03f */
[----:B------:R3:W4:Y:S01]  /*1d350*/  LD.E R133, desc[UR4][R132.64+0xdc] ;  /* 0x0000dc0484857980 */ /* 0x000722000c101900 */
[----:B--2---:R-:W-:Y:S04]  /*1d360*/  SHF.L.U32 R3, R3, 0x1, RZ ;  /* 0x0000000103037819 */ /* 0x004fe800000006ff */
[----:B------:R-:W-:Y:S04]  /*1d370*/  LOP3.LUT R3, R3, 0x6, RZ, 0xc0, !PT ;  /* 0x0000000603037812 */ /* 0x000fe800078ec0ff */
[----:B------:R-:W-:Y:S04]  /*1d380*/  LEA R3, R216, R3, 0x6 ;  /* 0x00000003d8037211 */ /* 0x000fe800078e30ff */
[C---:B------:R-:W-:Y:S01]  /*1d390*/  IADD3 R136, R3.reuse, 0x8, RZ ;  /* 0x0000000803887810 */ /* 0x040fe20007ffe0ff */
[C---:B------:R-:W-:Y:S01]  /*1d3a0*/  VIADD R137, R3.reuse, 0x1 ;  /* 0x0000000103897836 */ /* 0x040fe20000000000 */
[CC--:B------:R-:W-:Y:S01]  /*1d3b0*/  ISETP.GE.AND P6, PT, R3.reuse, R220.reuse, PT ;  /* 0x000000dc0300720c */ /* 0x0c0fe20003fc6270 */
[C---:B---3--:R-:W-:Y:S01]  /*1d3c0*/  VIADD R132, R3.reuse, 0x10 ;  /* 0x0000001003847836 */ /* 0x048fe20000000000 */
[C---:B------:R-:W-:Y:S02]  /*1d3d0*/  ISETP.GE.AND P4, PT, R136.reuse, R220, PT ;  /* 0x000000dc8800720c */ /* 0x040fe40003f86270 */
[CC--:B------:R-:W-:Y:S02]  /*1d3e0*/  ISETP.GE.AND P2, PT, R136.reuse, R218.reuse, PT ;  /* 0x000000da8800720c */ /* 0x0c0fe40003f46270 */
[C---:B------:R-:W-:Y:S02]  /*1d3f0*/  ISETP.GE.OR P4, PT, R136.reuse, R219, !P4 ;  /* 0x000000db8800720c */ /* 0x040fe40006786670 */
[----:B------:R-:W-:Y:S02]  /*1d400*/  ISETP.GE.OR P2, PT, R136, R217, !P2 ;  /* 0x000000d98800720c */ /* 0x000fe40005746670 */
[C---:B------:R-:W-:Y:S02]  /*1d410*/  IADD3 R136, R3.reuse, 0x9, RZ ;  /* 0x0000000903887810 */ /* 0x040fe40007ffe0ff */
[----:B------:R-:W-:Y:S02]  /*1d420*/  ISETP.GE.AND P5, PT, R3, R218, PT ;  /* 0x000000da0300720c */ /* 0x000fe40003fa6270 */
[-C--:B------:R-:W-:Y:S02]  /*1d430*/  ISETP.GE.AND P0, PT, R137, R220.reuse, PT ;  /* 0x000000dc8900720c */ /* 0x080fe40003f06270 */
[----:B------:R-:W-:Y:S02]  /*1d440*/  ISETP.GE.OR P6, PT, R3, R219, !P6 ;  /* 0x000000db0300720c */ /* 0x000fe400077c6670 */
[----:B------:R-:W-:Y:S02]  /*1d450*/  ISETP.GE.AND P3, PT, R136, R220, PT ;  /* 0x000000dc8800720c */ /* 0x000fe40003f66270 */
[----:B------:R-:W-:Y:S02]  /*1d460*/  ISETP.GE.AND P1, PT, R137, R218, PT ;  /* 0x000000da8900720c */ /* 0x000fe40003f26270 */
[----:B------:R-:W-:Y:S02]  /*1d470*/  ISETP.GE.OR P5, PT, R3, R217, !P5 ;  /* 0x000000d90300720c */ /* 0x000fe40006fa6670 */
[CC--:B------:R-:W-:Y:S02]  /*1d480*/  ISETP.GE.OR P0, PT, R137.reuse, R219.reuse, !P0 ;  /* 0x000000db8900720c */ /* 0x0c0fe40004706670 */
[----:B-1----:R-:W-:Y:S02]  /*1d490*/  FSEL R157, R4, -INF , !P6 ;  /* 0xff800000049d7808 */ /* 0x002fe40007000000 */
[----:B------:R-:W-:Y:S02]  /*1d4a0*/  ISETP.GE.OR P3, PT, R136, R219, !P3 ;  /* 0x000000db8800720c */ /* 0x000fe40005f66670 */
[----:B------:R-:W-:Y:S02]  /*1d4b0*/  ISETP.GE.OR P1, PT, R137, R217, !P1 ;  /* 0x000000d98900720c */ /* 0x000fe40004f26670 */
[----:B------:R-:W-:Y:S02]  /*1d4c0*/  FSEL R137, R6, -INF , !P5 ;  /* 0xff80000006897808 */ /* 0x000fe40006800000 */
[C---:B------:R-:W-:Y:S02]  /*1d4d0*/  IADD3 R4, R3.reuse, 0x11, RZ ;  /* 0x0000001103047810 */ /* 0x040fe40007ffe0ff */
[----:B------:R-:W-:Y:S02]  /*1d4e0*/  IADD3 R6, R3, 0x18, RZ ;  /* 0x0000001803067810 */ /* 0x000fe40007ffe0ff */
[----:B------:R-:W-:Y:S02]  /*1d4f0*/  FSEL R159, R8, -INF , !P4 ;  /* 0xff800000089f7808 */ /* 0x000fe40006000000 */
[----:B------:R-:W-:Y:S02]  /*1d500*/  FSEL R139, R5, -INF , !P0 ;  /* 0xff800000058b7808 */ /* 0x000fe40004000000 */
[----:B------:R-:W-:Y:S02]  /*1d510*/  FMNMX.FTZ R8, R157, R0, !PT ;  /* 0x000000009d087209 */ /* 0x000fe40007810000 */
[----:B------:R-:W-:Y:S02]  /*1d520*/  FSEL R5, R9, -INF , !P3 ;  /* 0xff80000009057808 */ /* 0x000fe40005800000 */
[----:B------:R-:W-:Y:S02]  /*1d530*/  FSEL R7, R7, -INF , !P1 ;  /* 0xff80000007077808 */ /* 0x000fe40004800000 */
[----:B------:R-:W-:Y:S02]  /*1d540*/  FSEL R9, R10, -INF , !P2 ;  /* 0xff8000000a097808 */ /* 0x000fe40005000000 */
[----:B------:R-:W-:Y:S02]  /*1d550*/  ISETP.GE.AND P0, PT, R132, R218, PT ;  /* 0x000000da8400720c */ /* 0x000fe40003f06270 */
[C---:B------:R-:W-:Y:S02]  /*1d560*/  ISETP.GE.AND P3, PT, R6.reuse, R220, PT ;  /* 0x000000dc0600720c */ /* 0x040fe40003f66270 */
[----:B------:R-:W-:Y:S02]  /*1d570*/  ISETP.GE.AND P2, PT, R6, R218, PT ;  /* 0x000000da0600720c */ /* 0x000fe40003f46270 */
[C---:B------:R-:W-:Y:S02]  /*1d580*/  ISETP.GE.AND P1, PT, R4.reuse, R220, PT ;  /* 0x000000dc0400720c */ /* 0x040fe40003f26270 */
[-C--:B------:R-:W-:Y:S02]  /*1d590*/  ISETP.GE.AND P4, PT, R4, R218.reuse, PT ;  /* 0x000000da0400720c */ /* 0x080fe40003f86270 */
[----:B------:R-:W-:Y:S02]  /*1d5a0*/  ISETP.GE.AND P6, PT, R136, R218, PT ;  /* 0x000000da8800720c */ /* 0x000fe40003fc6270 */
[----:B------:R-:W-:Y:S02]  /*1d5b0*/  FMNMX.FTZ R8, R139, R8, !PT ;  /* 0x000000088b087209 */ /* 0x000fe40007810000 */
[----:B------:R-:W-:Y:S02]  /*1d5c0*/  ISETP.GE.AND P5, PT, R132, R220, PT ;  /* 0x000000dc8400720c */ /* 0x000fe40003fa6270 */
[C---:B------:R-:W-:Y:S02]  /*1d5d0*/  ISETP.GE.OR P3, PT, R6.reuse, R219, !P3 ;  /* 0x000000db0600720c */ /* 0x040fe40005f66670 */
[-C--:B------:R-:W-:Y:S02]  /*1d5e0*/  ISETP.GE.OR P2, PT, R6, R217.reuse, !P2 ;  /* 0x000000d90600720c */ /* 0x080fe40005746670 */
[----:B------:R-:W-:Y:S02]  /*1d5f0*/  ISETP.GE.OR P0, PT, R132, R217, !P0 ;  /* 0x000000d98400720c */ /* 0x000fe40004706670 */
[C---:B------:R-:W-:Y:S02]  /*1d600*/  ISETP.GE.OR P1, PT, R4.reuse, R219, !P1 ;  /* 0x000000db0400720c */ /* 0x040fe40004f26670 */
[-C--:B------:R-:W-:Y:S01]  /*1d610*/  ISETP.GE.OR P4, PT, R4, R217.reuse, !P4 ;  /* 0x000000d90400720c */ /* 0x080fe20006786670 */
[C---:B------:R-:W-:Y:S01]  /*1d620*/  VIADD R4, R3.reuse, 0x19 ;  /* 0x0000001903047836 */ /* 0x040fe20000000000 */
[----:B------:R-:W-:Y:S02]  /*1d630*/  ISETP.GE.OR P6, PT, R136, R217, !P6 ;  /* 0x000000d98800720c */ /* 0x000fe400077c6670 */
[-C--:B------:R-:W-:Y:S02]  /*1d640*/  ISETP.GE.OR P5, PT, R132, R219.reuse, !P5 ;  /* 0x000000db8400720c */ /* 0x080fe40006fa6670 */
[----:B------:R-:W-:Y:S02]  /*1d650*/  IADD3 R6, R3, 0x20, RZ ;  /* 0x0000002003067810 */ /* 0x000fe40007ffe0ff */
[----:B------:R-:W-:Y:S02]  /*1d660*/  FMNMX.FTZ R8, R159, R8, !PT ;  /* 0x000000089f087209 */ /* 0x000fe40007810000 */
[----:B------:R-:W-:Y:S02]  /*1d670*/  FSEL R169, R13, -INF , !P1 ;  /* 0xff8000000da97808 */ /* 0x000fe40004800000 */
[----:B------:R-:W-:Y:S02]  /*1d680*/  FSEL R225, R14, -INF , !P0 ;  /* 0xff8000000ee17808 */ /* 0x000fe40004000000 */
[----:B------:R-:W-:Y:S02]  /*1d690*/  FSEL R11, R11, -INF , !P6 ;  /* 0xff8000000b0b7808 */ /* 0x000fe40007000000 */
[----:B------:R-:W-:Y:S02]  /*1d6a0*/  FSEL R241, R12, -INF , !P5 ;  /* 0xff8000000cf17808 */ /* 0x000fe40006800000 */
[----:B------:R-:W-:Y:S02]  /*1d6b0*/  FMNMX.FTZ R8, R5, R8, !PT ;  /* 0x0000000805087209 */ /* 0x000fe40007810000 */
[C---:B------:R-:W-:Y:S02]  /*1d6c0*/  ISETP.GE.AND P1, PT, R6.reuse, R220, PT ;  /* 0x000000dc0600720c */ /* 0x040fe40003f26270 */
[----:B------:R-:W-:Y:S02]  /*1d6d0*/  ISETP.GE.AND P0, PT, R6, R218, PT ;  /* 0x000000da0600720c */ /* 0x000fe40003f06270 */
[C---:B------:R-:W-:Y:S02]  /*1d6e0*/  ISETP.GE.AND P6, PT, R4.reuse, R220, PT ;  /* 0x000000dc0400720c */ /* 0x040fe40003fc6270 */
[----:B------:R-:W-:Y:S02]  /*1d6f0*/  ISETP.GE.AND P5, PT, R4, R218, PT ;  /* 0x000000da0400720c */ /* 0x000fe40003fa6270 */
[C---:B------:R-:W-:Y:S02]  /*1d700*/  ISETP.GE.OR P1, PT, R6.reuse, R219, !P1 ;  /* 0x000000db0600720c */ /* 0x040fe40004f26670 */
[----:B------:R-:W-:Y:S01]  /*1d710*/  ISETP.GE.OR P0, PT, R6, R217, !P0 ;  /* 0x000000d90600720c */ /* 0x000fe20004706670 */
[----:B------:R-:W-:Y:S01]  /*1d720*/  VIADD R6, R3, 0x28 ;  /* 0x0000002803067836 */ /* 0x000fe20000000000 */
[----:B------:R-:W-:Y:S02]  /*1d730*/  FMNMX.FTZ R10, R241, R8, !PT ;  /* 0x00000008f10a7209 */ /* 0x000fe40007810000 */
[C---:B------:R-:W-:Y:S02]  /*1d740*/  ISETP.GE.OR P6, PT, R4.reuse, R219, !P6 ;  /* 0x000000db0400720c */ /* 0x040fe400077c6670 */
[----:B------:R-:W-:Y:S02]  /*1d750*/  ISETP.GE.OR P5, PT, R4, R217, !P5 ;  /* 0x000000d90400720c */ /* 0x000fe40006fa6670 */
[----:B------:R-:W-:Y:S02]  /*1d760*/  FMNMX.FTZ R8, R137, R2, !PT ;  /* 0x0000000289087209 */ /* 0x000fe40007810000 */
[----:B------:R-:W-:Y:S02]  /*1d770*/  IADD3 R4, R3, 0x21, RZ ;  /* 0x0000002103047810 */ /* 0x000fe40007ffe0ff */
[----:B------:R-:W-:Y:S02]  /*1d780*/  FSEL R239, R16, -INF , !P3 ;  /* 0xff80000010ef7808 */ /* 0x000fe40005800000 */
[----:B------:R-:W-:Y:S02]  /*1d790*/  FMNMX.FTZ R10, R169, R10, !PT ;  /* 0x0000000aa90a7209 */ /* 0x000fe40007810000 */
        /* <DEDUP_REMOVED lines=8> */
[----:B------:R-:W-:Y:S02]  /*1d820*/  FMNMX.FTZ R10, R239, R10, !PT ;  /* 0x0000000aef0a7209 */ /* 0x000fe40007810000 */
[----:B------:R-:W-:Y:S02]  /*1d830*/  FMNMX.FTZ R8, R9, R8, !PT ;  /* 0x0000000809087209 */ /* 0x000fe40007810000 */
[C---:B------:R-:W-:Y:S02]  /*1d840*/  ISETP.GE.OR P6, PT, R6.reuse, R219, !P6 ;  /* 0x000000db0600720c */ /* 0x040fe400077c6670 */
[----:B------:R-:W-:Y:S02]  /*1d850*/  ISETP.GE.OR P2, PT, R6, R217, !P2 ;  /* 0x000000d90600720c */ /* 0x000fe40005746670 */
[C---:B------:R-:W-:Y:S02]  /*1d860*/  ISETP.GE.OR P4, PT, R4.reuse, R219, !P4 ;  /* 0x000000db0400720c */ /* 0x040fe40006786670 */
[----:B------:R-:W-:Y:S02]  /*1d870*/  ISETP.GE.OR P3, PT, R4, R217, !P3 ;  /* 0x000000d90400720c */ /* 0x000fe40005f66670 */
[C---:B------:R-:W-:Y:S02]  /*1d880*/  IADD3 R6, R3.reuse, 0x30, RZ ;  /* 0x0000003003067810 */ /* 0x040fe40007ffe0ff */
[----:B------:R-:W-:Y:S02]  /*1d890*/  FSEL R237, R20, -INF , !P1 ;  /* 0xff80000014ed7808 */ /* 0x000fe40004800000 */
[----:B------:R-:W-:Y:S02]  /*1d8a0*/  IADD3 R4, R3, 0x29, RZ ;  /* 0x0000002903047810 */ /* 0x000fe40007ffe0ff */
[----:B------:R-:W-:Y:S02]  /*1d8b0*/  FMNMX.FTZ R10, R173, R10, !PT ;  /* 0x0000000aad0a7209 */ /* 0x000fe40007810000 */
[----:B------:R-:W-:Y:S02]  /*1d8c0*/  FMNMX.FTZ R8, R11, R8, !PT ;  /* 0x000000080b087209 */ /* 0x000fe40007810000 */
[----:B------:R-:W-:Y:S02]  /*1d8d0*/  FSEL R235, R21, -INF , !P4 ;  /* 0xff80000015eb7808 */ /* 0x000fe40006000000 */
[----:B------:R-:W-:Y:S02]  /*1d8e0*/  FSEL R229, R22, -INF , !P0 ;  /* 0xff80000016e57808 */ /* 0x000fe40004000000 */
[----:B------:R-:W-:Y:S02]  /*1d8f0*/  FSEL R141, R19, -INF , !P5 ;  /* 0xff800000138d7808 */ /* 0x000fe40006800000 */
[C---:B------:R-:W-:Y:S01]  /*1d900*/  ISETP.GE.AND P4, PT, R6.reuse, R220, PT ;  /* 0x000000dc0600720c */ /* 0x040fe20003f86270 */
[----:B------:R-:W-:Y:S01]  /*1d910*/  LDSM.16.MT88.4 R16, [R198+0xc000] ;  /* 0x00c00000c610783b */ /* 0x000fe20000004200 */
[----:B------:R-:W-:Y:S02]  /*1d920*/  ISETP.GE.AND P0, PT, R6, R218, PT ;  /* 0x000000da0600720c */ /* 0x000fe40003f06270 */
[----:B------:R-:W-:Y:S02]  /*1d930*/  FMNMX.FTZ R10, R237, R10, !PT ;  /* 0x0000000aed0a7209 */ /* 0x000fe40007810000 */
[----:B------:R-:W-:Y:S02]  /*1d940*/  ISETP.GE.AND P5, PT, R4, R220, PT ;  /* 0x000000dc0400720c */ /* 0x000fe40003fa6270 */
[----:B------:R-:W-:Y:S02]  /*1d950*/  FMNMX.FTZ R8, R225, R8, !PT ;  /* 0x00000008e1087209 */ /* 0x000fe40007810000 */
[C---:B------:R-:W-:Y:S02]  /*1d960*/  ISETP.GE.OR P4, PT, R6.reuse, R219, !P4 ;  /* 0x000000db0600720c */ /* 0x040fe40006786670 */
[----:B------:R-:W-:Y:S02]  /*1d970*/  ISETP.GE.OR P0, PT, R6, R217, !P0 ;  /* 0x000000d90600720c */ /* 0x000fe40004706670 */
[----:B------:R-:W-:Y:S02]  /*1d980*/  FSEL R233, R24, -INF , !P6 ;  /* 0xff80000018e97808 */ /* 0x000fe40007000000 */
[C---:B------:R-:W-:Y:S02]  /*1d990*/  ISETP.GE.OR P5, PT, R4.reuse, R219, !P5 ;  /* 0x000000db0400720c */ /* 0x040fe40006fa6670 */
[----:B------:R-:W-:Y:S02]  /*1d9a0*/  IADD3 R6, R3, 0x31, RZ ;  /* 0x0000003103067810 */ /* 0x000fe40007ffe0ff */
[----:B------:R-:W-:Y:S02]  /*1d9b0*/  FMNMX.FTZ R10, R235, R10, !PT ;  /* 0x0000000aeb0a7209 */ /* 0x000fe40007810000 */
[----:B------:R-:W-:Y:S02]  /*1d9c0*/  FMNMX.FTZ R8, R175, R8, !PT ;  /* 0x00000008af087209 */ /* 0x000fe40007810000 */
[----:B------:R-:W-:Y:S02]  /*1d9d0*/  ISETP.GE.AND P1, PT, R4, R218, PT ;  /* 0x000000da0400720c */ /* 0x000fe40003f26270 */
[----:B------:R-:W-:Y:S02]  /*1d9e0*/  FSEL R227, R23, -INF , !P3 ;  /* 0xff80000017e37808 */ /* 0x000fe40005800000 */
[----:B------:R-:W-:Y:S02]  /*1d9f0*/  FSEL R231, R25, -INF , !P5 ;  /* 0xff80000019e77808 */ /* 0x000fe40006800000 */
[----:B------:R-:W-:Y:S02]  /*1da00*/  FMNMX.FTZ R10, R233, R10, !PT ;  /* 0x0000000ae90a7209 */ /* 0x000fe40007810000 */
[----:B------:R-:W-:Y:S02]  /*1da10*/  ISETP.GE.AND P3, PT, R6, R220, PT ;  /* 0x000000dc0600720c */ /* 0x000fe40003f66270 */
[----:B------:R-:W-:Y:S02]  /*1da20*/  FMNMX.FTZ R8, R143, R8, !PT ;  /* 0x000000088f087209 */ /* 0x000fe40007810000 */
[----:B------:R-:W-:Y:S01]  /*1da30*/  ISETP.GE.OR P1, PT, R4, R217, !P1 ;  /* 0x000000d90400720c */ /* 0x000fe20004f26670 */
[----:B------:R-:W-:Y:S01]  /*1da40*/  VIADD R4, R3, 0x38 ;  /* 0x0000003803047836 */ /* 0x000fe20000000000 */
[----:B------:R-:W-:Y:S02]  /*1da50*/  FSEL R171, R28, -INF , !P4 ;  /* 0xff8000001cab7808 */ /* 0x000fe40006000000 */
[-C--:B------:R-:W-:Y:S02]  /*1da60*/  ISETP.GE.OR P3, PT, R6, R219.reuse, !P3 ;  /* 0x000000db0600720c */ /* 0x080fe40005f66670 */
[----:B------:R-:W-:Y:S02]  /*1da70*/  FMNMX.FTZ R10, R231, R10, !PT ;  /* 0x0000000ae70a7209 */ /* 0x000fe40007810000 */
[----:B------:R-:W-:Y:S02]  /*1da80*/  FMNMX.FTZ R8, R141, R8, !PT ;  /* 0x000000088d087209 */ /* 0x000fe40007810000 */
[----:B------:R-:W-:Y:S02]  /*1da90*/  IADD3 R3, R3, 0x39, RZ ;  /* 0x0000003903037810 */ /* 0x000fe40007ffe0ff */
[C---:B------:R-:W-:Y:S02]  /*1daa0*/  ISETP.GE.AND P6, PT, R4.reuse, R220, PT ;  /* 0x000000dc0400720c */ /* 0x040fe40003fc6270 */
[----:B------:R-:W-:Y:S02]  /*1dab0*/  FSEL R155, R29, -INF , !P3 ;  /* 0xff8000001d9b7808 */ /* 0x000fe40005800000 */
[----:B------:R-:W-:Y:S02]  /*1dac0*/  FMNMX.FTZ R10, R171, R10, !PT ;  /* 0x0000000aab0a7209 */ /* 0x000fe40007810000 */
[----:B------:R-:W-:Y:S02]  /*1dad0*/  FMNMX.FTZ R8, R229, R8, !PT ;  /* 0x00000008e5087209 */ /* 0x000fe40007810000 */
[----:B------:R-:W-:Y:S02]  /*1dae0*/  ISETP.GE.AND P5, PT, R3, R220, PT ;  /* 0x000000dc0300720c */ /* 0x000fe40003fa6270 */
[-C--:B------:R-:W-:Y:S02]  /*1daf0*/  ISETP.GE.OR P6, PT, R4, R219.reuse, !P6 ;  /* 0x000000db0400720c */ /* 0x080fe400077c6670 */
[----:B------:R-:W-:Y:S02]  /*1db00*/  FMNMX.FTZ R13, R155, R10, !PT ;  /* 0x0000000a9b0d7209 */ /* 0x000fe40007810000 */
[----:B------:R-:W-:Y:S02]  /*1db10*/  FSEL R147, R26, -INF , !P2 ;  /* 0xff8000001a937808 */ /* 0x000fe40005000000 */
[----:B------:R-:W-:Y:S02]  /*1db20*/  FMNMX.FTZ R10, R227, R8, !PT ;  /* 0x00000008e30a7209 */ /* 0x000fe40007810000 */
[----:B------:R-:W-:Y:S02]  /*1db30*/  FSEL R152, R32, -INF , !P6 ;  /* 0xff80000020987808 */ /* 0x000fe40007000000 */
[----:B------:R-:W-:Y:S02]  /*1db40*/  FSEL R145, R27, -INF , !P1 ;  /* 0xff8000001b917808 */ /* 0x000fe40004800000 */
[----:B------:R-:W-:Y:S01]  /*1db50*/  ISETP.GE.OR P5, PT, R3, R219, !P5 ;  /* 0x000000db0300720c */ /* 0x000fe20006fa6670 */
[----:B------:R-:W-:Y:S01]  /*1db60*/  LDSM.16.MT88.4 R24, [R197+0xc000] ;  /* 0x00c00000c518783b */ /* 0x000fe20000004200 */
[----:B------:R-:W-:Y:S02]  /*1db70*/  ISETP.GE.AND P1, PT, R4, R218, PT ;  /* 0x000000da0400720c */ /* 0x000fe40003f26270 */
[----:B------:R-:W-:Y:S02]  /*1db80*/  FMNMX.FTZ R10, R147, R10, !PT ;  /* 0x0000000a930a7209 */ /* 0x000fe40007810000 */
[----:B------:R-:W-:Y:S02]  /*1db90*/  ISETP.GE.AND P2, PT, R6, R218, PT ;  /* 0x000000da0600720c */ /* 0x000fe40003f46270 */
[----:B------:R-:W-:Y:S02]  /*1dba0*/  FSEL R150, R33, -INF , !P5 ;  /* 0xff80000021967808 */ /* 0x000fe40006800000 */
[----:B------:R-:W-:Y:S02]  /*1dbb0*/  FMNMX.FTZ R13, R152, R13, !PT ;  /* 0x0000000d980d7209 */ /* 0x000fe40007810000 */
[-C--:B------:R-:W-:Y:S02]  /*1dbc0*/  ISETP.GE.OR P1, PT, R4, R217.reuse, !P1 ;  /* 0x000000d90400720c */ /* 0x080fe40004f26670 */
[----:B------:R-:W-:Y:S02]  /*1dbd0*/  FSEL R153, R30, -INF , !P0 ;  /* 0xff8000001e997808 */ /* 0x000fe40004000000 */
[----:B------:R-:W-:Y:S02]  /*1dbe0*/  FMNMX.FTZ R4, R145, R10, !PT ;  /* 0x0000000a91047209 */ /* 0x000fe40007810000 */
[----:B------:R-:W-:Y:S02]  /*1dbf0*/  ISETP.GE.OR P2, PT, R6, R217, !P2 ;  /* 0x000000d90600720c */ /* 0x000fe40005746670 */
[----:B------:R-:W-:Y:S02]  /*1dc00*/  FMNMX.FTZ R8, R150, R13, !PT ;  /* 0x0000000d96087209 */ /* 0x000fe40007810000 */
[----:B------:R-:W-:Y:S02]  /*1dc10*/  FSEL R151, R31, -INF , !P2 ;  /* 0xff8000001f977808 */ /* 0x000fe40005000000 */
[----:B------:R-:W-:Y:S01]  /*1dc20*/  FMNMX.FTZ R4, R153, R4, !PT ;  /* 0x0000000499047209 */ /* 0x000fe20007810000 */
[----:B------:R-:W1:Y:S01]  /*1dc30*/  SHFL.BFLY PT, R13, R8, 0x2, 0x1f ;  /* 0x0c401f00080d7f89 */ /* 0x000e6200000e0000 */
[----:B------:R-:W-:Y:S02]  /*1dc40*/  ISETP.GE.AND P0, PT, R3, R218, PT ;  /* 0x000000da0300720c */ /* 0x000fe40003f06270 */
[----:B------:R-:W-:Y:S05]  /*1dc50*/  FSEL R149, R34, -INF , !P1 ;  /* 0xff80000022957808 */ /* 0x000fea0004800000 */
[----:B------:R-:W-:Y:S01]  /*1dc60*/  LDSM.16.MT88.4 R28, [R196+0xc000] ;  /* 0x00c00000c41c783b */ /* 0x000fe20000004200 */
[----:B------:R-:W-:Y:S02]  /*1dc70*/  FMNMX.FTZ R10, R151, R4, !PT ;  /* 0x00000004970a7209 */ /* 0x000fe40007810000 */
[----:B------:R-:W-:Y:S02]  /*1dc80*/  ISETP.GE.OR P0, PT, R3, R217, !P0 ;  /* 0x000000d90300720c */ /* 0x000fe40004706670 */
[----:B------:R-:W-:Y:S02]  /*1dc90*/  FMNMX.FTZ R3, R149, R10, !PT ;  /* 0x0000000a95037209 */ /* 0x000fe40007810000 */
[----:B------:R-:W-:Y:S04]  /*1dca0*/  FSEL R134, R35, -INF , !P0 ;  /* 0xff80000023867808 */ /* 0x000fe80004000000 */
[----:B------:R-:W-:Y:S05]  /*1dcb0*/  FMNMX.FTZ R6, R134, R3, !PT ;  /* 0x0000000386067209 */ /* 0x000fea0007810000 */
[----:B------:R-:W2:Y:S01]  /*1dcc0*/  SHFL.BFLY PT, R3, R6, 0x2, 0x1f ;  /* 0x0c401f0006037f89 */ /* 0x000ea200000e0000 */
[----:B-1----:R-:W-:Y:S07]  /*1dcd0*/  FMNMX.FTZ R13, R8, R13, !PT ;  /* 0x0000000d080d7209 */ /* 0x002fee0007810000 */
[----:B------:R-:W1:Y:S01]  /*1dce0*/  SHFL.BFLY PT, R132, R13, 0x1, 0x1f ;  /* 0x0c201f000d847f89 */ /* 0x000e6200000e0000 */
[----:B--2---:R-:W-:Y:S07]  /*1dcf0*/  FMNMX.FTZ R4, R6, R3, !PT ;  /* 0x0000000306047209 */ /* 0x004fee0007810000 */
[----:B------:R-:W2:Y:S01]  /*1dd00*/  SHFL.BFLY PT, R3, R4, 0x1, 0x1f ;  /* 0x0c201f0004037f89 */ /* 0x000ea200000e0000 */
[----:B-1----:R-:W-:Y:S04]  /*1dd10*/  FMNMX.FTZ R132, R13, R132, !PT ;  /* 0x000000840d847209 */ /* 0x002fe80007810000 */
[----:B------:R-:W-:Y:S01]  /*1dd20*/  FSETP.NEU.FTZ.AND P1, PT, R132, -INF , PT ;  /* 0xff8000008400780b */ /* 0x000fe20003f3d000 */
[----:B----4-:R-:W-:Y:S05]  /*1dd30*/  FMUL.FTZ R154, R133, R132 ;  /* 0x00000084859a7220 */ /* 0x010fea0000410000 */
[----:B------:R-:W-:Y:S05]  /*1dd40*/  FSEL R154, R154, RZ, P1 ;  /* 0x000000ff9a9a7208 */ /* 0x000fea0000800000 */
[-CC-:B------:R-:W-:Y:S01]  /*1dd50*/  FFMA.FTZ R158, R5, R133.reuse, -R154.reuse ;  /* 0x00000085059e7223 */ /* 0x180fe2000001089a */
[----:B------:R-:W-:Y:S01]  /*1dd60*/  FSEL R5, R132, RZ, P1 ;  /* 0x000000ff84057208 */ /* 0x000fe20000800000 */
[-CC-:B------:R-:W-:Y:S01]  /*1dd70*/  FFMA.FTZ R165, R157, R133.reuse, -R154.reuse ;  /* 0x000000859da57223 */ /* 0x180fe2000001089a */
[-CC-:B------:R-:W-:Y:S01]  /*1dd80*/  FFMA.FTZ R162, R139, R133.reuse, -R154.reuse ;  /* 0x000000858ba27223 */ /* 0x180fe2000001089a */
[----:B------:R-:W-:Y:S01]  /*1dd90*/  FFMA.FTZ R159, R159, R133, -R154 ;  /* 0x000000859f9f7223 */ /* 0x000fe2000001089a */
[----:B--2---:R-:W-:Y:S01]  /*1dda0*/  FMNMX.FTZ R3, R4, R3, !PT ;  /* 0x0000000304037209 */ /* 0x004fe20007810000 */
[----:B------:R-:W-:Y:S01]  /*1ddb0*/  FADD.FTZ R0, -R5, R0 ;  /* 0x0000000005007221 */ /* 0x000fe20000010100 */
[----:B------:R-:W-:Y:S01]  /*1ddc0*/  MUFU.EX2 R158, R158 ;  /* 0x0000009e009e7308 */ /* 0x000fe20000000800 */
[--C-:B------:R-:W-:Y:S01]  /*1ddd0*/  FFMA.FTZ R226, R155, R133, -R154.reuse ;  /* 0x000000859be27223 */ /* 0x100fe2000001089a */
[----:B------:R-:W-:Y:S01]  /*1dde0*/  FSETP.NEU.FTZ.AND P0, PT, R3, -INF , PT ;  /* 0xff8000000300780b */ /* 0x000fe20003f1d000 */
[C---:B------:R-:W-:Y:S01]  /*1ddf0*/  FMUL.FTZ R148, R133.reuse, R3 ;  /* 0x0000000385947220 */ /* 0x040fe20000410000 */
[----:B------:R-:W-:Y:S01]  /*1de00*/  FMUL.FTZ R6, R133, R0 ;  /* 0x0000000085067220 */ /* 0x000fe20000410000 */
[-CC-:B------:R-:W-:Y:S01]  /*1de10*/  FFMA.FTZ R228, R152, R133.reuse, -R154.reuse ;  /* 0x0000008598e47223 */ /* 0x180fe2000001089a */
[----:B------:R-:W-:Y:S01]  /*1de20*/  FSEL R5, R3, RZ, P0 ;  /* 0x000000ff03057208 */ /* 0x000fe20000000000 */
[-CC-:B------:R-:W-:Y:S01]  /*1de30*/  FFMA.FTZ R164, R241, R133.reuse, -R154.reuse ;  /* 0x00000085f1a47223 */ /* 0x180fe2000001089a */
[----:B------:R-:W-:Y:S02]  /*1de40*/  FSEL R148, R148, RZ, P0 ;  /* 0x000000ff94947208 */ /* 0x000fe40000000000 */
[----:B------:R-:W-:Y:S01]  /*1de50*/  MUFU.EX2 R165, R165 ;  /* 0x000000a500a57308 */ /* 0x000fe20000000800 */
[-C--:B------:R-:W-:Y:S01]  /*1de60*/  FFMA.FTZ R169, R169, R133.reuse, -R154 ;  /* 0x00000085a9a97223 */ /* 0x080fe2000001089a */
[----:B------:R-:W-:Y:S01]  /*1de70*/  FADD.FTZ R0, -R5, R2 ;  /* 0x0000000205007221 */ /* 0x000fe20000010100 */
[-C--:B------:R-:W-:Y:S01]  /*1de80*/  FFMA.FTZ R166, R239, R133.reuse, -R154 ;  /* 0x00000085efa67223 */ /* 0x080fe2000001089a */
[-CC-:B------:R-:W-:Y:S01]  /*1de90*/  FFMA.FTZ R167, R137, R133.reuse, -R148.reuse ;  /* 0x0000008589a77223 */ /* 0x180fe20000010894 */
[-CC-:B------:R-:W-:Y:S01]  /*1dea0*/  FFMA.FTZ R157, R7, R133.reuse, -R148.reuse ;  /* 0x00000085079d7223 */ /* 0x180fe20000010894 */
[-CC-:B------:R-:W-:Y:S01]  /*1deb0*/  FFMA.FTZ R156, R9, R133.reuse, -R148.reuse ;  /* 0x00000085099c7223 */ /* 0x180fe20000010894 */
[-CC-:B------:R-:W-:Y:S01]  /*1dec0*/  FFMA.FTZ R163, R11, R133.reuse, -R148.reuse ;  /* 0x000000850ba37223 */ /* 0x180fe20000010894 */
[----:B------:R-:W-:Y:S02]  /*1ded0*/  FMUL.FTZ R8, R133, R0 ;  /* 0x0000000085087220 */ /* 0x000fe40000410000 */
[----:B------:R-:W1:Y:S01]  /*1dee0*/  MUFU.EX2 R162, R162 ;  /* 0x000000a200a27308 */ /* 0x000e620000000800 */
[-CC-:B------:R-:W-:Y:S01]  /*1def0*/  FFMA.FTZ R170, R141, R133.reuse, -R148.reuse ;  /* 0x000000858daa7223 */ /* 0x180fe20000010894 */
[-CC-:B------:R-:W-:Y:S01]  /*1df00*/  FFMA.FTZ R224, R147, R133.reuse, -R148.reuse ;  /* 0x0000008593e07223 */ /* 0x180fe20000010894 */
[-CC-:B------:R-:W-:Y:S01]  /*1df10*/  FFMA.FTZ R230, R153, R133.reuse, -R148.reuse ;  /* 0x0000008599e67223 */ /* 0x180fe20000010894 */
[-CC-:B------:R-:W-:Y:S01]  /*1df20*/  FFMA.FTZ R232, R149, R133.reuse, -R148.reuse ;  /* 0x0000008595e87223 */ /* 0x180fe20000010894 */
[-CC-:B------:R-:W-:Y:S01]  /*1df30*/  FFMA.FTZ R168, R225, R133.reuse, -R148.reuse ;  /* 0x00000085e1a87223 */ /* 0x180fe20000010894 */
[-C--:B------:R-:W-:Y:S01]  /*1df40*/  FFMA.FTZ R225, R143, R133.reuse, -R148 ;  /* 0x000000858fe17223 */ /* 0x080fe20000010894 */
[-C--:B------:R-:W-:Y:S03]  /*1df50*/  FFMA.FTZ R173, R173, R133.reuse, -R154 ;  /* 0x00000085adad7223 */ /* 0x080fe6000001089a */
[----:B------:R-:W2:Y:S01]  /*1df60*/  MUFU.EX2 R159, R159 ;  /* 0x0000009f009f7308 */ /* 0x000ea20000000800 */
[----:B------:R-:W-:Y:S01]  /*1df70*/  LDSM.16.MT88.4 R140, [R196+0xe800] ;  /* 0x00e80000c48c783b */ /* 0x000fe20000004200 */
[-CC-:B------:R-:W-:Y:S01]  /*1df80*/  FFMA.FTZ R175, R175, R133.reuse, -R148.reuse ;  /* 0x00000085afaf7223 */ /* 0x180fe20000010894 */
[-CC-:B------:R-:W-:Y:S01]  /*1df90*/  FFMA.FTZ R222, R229, R133.reuse, -R148.reuse ;  /* 0x00000085e5de7223 */ /* 0x180fe20000010894 */
[-C--:B------:R-:W-:Y:S01]  /*1dfa0*/  FFMA.FTZ R229, R145, R133.reuse, -R148 ;  /* 0x0000008591e57223 */ /* 0x080fe20000010894 */
[-C--:B------:R-:W-:Y:S01]  /*1dfb0*/  FFMA.FTZ R172, R237, R133.reuse, -R154 ;  /* 0x00000085edac7223 */ /* 0x080fe2000001089a */
[-C--:B------:R-:W-:Y:S01]  /*1dfc0*/  FFMA.FTZ R237, R151, R133.reuse, -R148 ;  /* 0x0000008597ed7223 */ /* 0x080fe20000010894 */
[--C-:B------:R-:W-:Y:S03]  /*1dfd0*/  FFMA.FTZ R235, R235, R133, -R154.reuse ;  /* 0x00000085ebeb7223 */ /* 0x100fe6000001089a */
[----:B------:R-:W-:Y:S01]  /*1dfe0*/  MUFU.EX2 R167, R167 ;  /* 0x000000a700a77308 */ /* 0x000fe20000000800 */
[----:B-1----:R-:W-:Y:S01]  /*1dff0*/  F2FP.BF16.F32.PACK_AB R136, R162, R165 ;  /* 0x000000a5a288723e */ /* 0x002fe200000010ff */
[----:B------:R-:W-:Y:S01]  /*1e000*/  LDSM.16.MT88.4 R144, [R195+0xf000] ;  /* 0x00f00000c390783b */ /* 0x000fe20000004200 */
[-CC-:B------:R-:W-:Y:S01]  /*1e010*/  FFMA.FTZ R174, R233, R133.reuse, -R154.reuse ;  /* 0x00000085e9ae7223 */ /* 0x180fe2000001089a */
[-C--:B------:R-:W-:Y:S01]  /*1e020*/  FFMA.FTZ R231, R231, R133.reuse, -R154 ;  /* 0x00000085e7e77223 */ /* 0x080fe2000001089a */
[-CC-:B------:R-:W-:Y:S01]  /*1e030*/  FFMA.FTZ R227, R227, R133.reuse, -R148.reuse ;  /* 0x00000085e3e37223 */ /* 0x180fe20000010894 */
[-C--:B------:R-:W-:Y:S01]  /*1e040*/  FFMA.FTZ R148, R134, R133.reuse, -R148 ;  /* 0x0000008586947223 */ /* 0x080fe20000010894 */
[--C-:B------:R-:W-:Y:S03]  /*1e050*/  FFMA.FTZ R171, R171, R133, -R154.reuse ;  /* 0x00000085abab7223 */ /* 0x100fe6000001089a */
[----:B------:R-:W1:Y:S01]  /*1e060*/  MUFU.EX2 R157, R157 ;  /* 0x0000009d009d7308 */ /* 0x000e620000000800 */
[----:B--2---:R-:W-:Y:S01]  /*1e070*/  F2FP.BF16.F32.PACK_AB R138, R158, R159 ;  /* 0x0000009f9e8a723e */ /* 0x004fe200000010ff */
[----:B------:R-:W-:Y:S01]  /*1e080*/  FFMA.FTZ R154, R150, R133, -R154 ;  /* 0x00000085969a7223 */ /* 0x000fe2000001089a */
[----:B------:R-:W-:Y:S07]  /*1e090*/  ISETP.GT.AND P0, PT, R216, R203, PT ;  /* 0x000000cbd800720c */ /* 0x000fee0003f04270 */
[----:B------:R-:W-:Y:S10]  /*1e0a0*/  MUFU.EX2 R156, R156 ;  /* 0x0000009c009c7308 */ /* 0x000ff40000000800 */
[----:B------:R-:W2:Y:S01]  /*1e0b0*/  MUFU.EX2 R163, R163 ;  /* 0x000000a300a37308 */ /* 0x000ea20000000800 */
[----:B-1----:R-:W-:Y:S09]  /*1e0c0*/  F2FP.BF16.F32.PACK_AB R137, R157, R167 ;  /* 0x000000a79d89723e */ /* 0x002ff200000010ff */
[----:B------:R-:W1:Y:S10]  /*1e0d0*/  MUFU.EX2 R2, R6 ;  /* 0x0000000600027308 */ /* 0x000e740000000800 */
[----:B------:R-:W3:Y:S01]  /*1e0e0*/  MUFU.EX2 R0, R8 ;  /* 0x0000000800007308 */ /* 0x000ee20000000800 */
[----:B--2---:R-:W-:Y:S09]  /*1e0f0*/  F2FP.BF16.F32.PACK_AB R139, R163, R156 ;  /* 0x0000009ca38b723e */ /* 0x004ff200000010ff */
[----:B------:R-:W-:Y:S01]  /*1e100*/  MUFU.EX2 R233, R154 ;  /* 0x0000009a00e97308 */ /* 0x000fe20000000800 */
        /* <DEDUP_REMOVED lines=17> */
[----:B------:R1:W-:Y:S04]  /*1e220*/  MUFU.EX2 R133, R148 ;  /* 0x0000009400857308 */ /* 0x0003e80000000800 */
[----:B------:R-:W2:Y:S01]  /*1e230*/  LDSM.16.MT88.4 R120, [R195+0xc000] ;  /* 0x00c00000c378783b */ /* 0x000ea20000004200 */
[C---:B------:R-:W-:Y:S05]  /*1e240*/  HMMA.16816.F32.BF16 R8, R136.reuse, R18, R8 ;  /* 0x000000128808723c */ /* 0x040fea0000041808 */
[----:B------:R-:W-:Y:S01]  /*1e250*/  MUFU.EX2 R164, R164 ;  /* 0x000000a400a47308 */ /* 0x000fe20000000800 */
[C---:B------:R-:W-:Y:S01]  /*1e260*/  FMUL.FTZ R16, R2.reuse, R116 ;  /* 0x0000007402107220 */ /* 0x040fe20000410000 */
[C---:B------:R-:W-:Y:S01]  /*1e270*/  HMMA.16816.F32.BF16 R12, R136.reuse, R24, R12 ;  /* 0x00000018880c723c */ /* 0x040fe2000004180c */
[----:B------:R-:W3:Y:S03]  /*1e280*/  LDSM.16.MT88.4 R124, [R198+0xe000] ;  /* 0x00e00000c67c783b */ /* 0x000ee60000004200 */
[----:B------:R-:W-:Y:S01]  /*1e290*/  FMUL.FTZ R17, R2, R117 ;  /* 0x0000007502117220 */ /* 0x000fe20000410000 */
[C---:B------:R-:W-:Y:S01]  /*1e2a0*/  FMUL.FTZ R18, R0.reuse, R118 ;  /* 0x0000007600127220 */ /* 0x040fe20000410000 */
[C---:B------:R-:W-:Y:S01]  /*1e2b0*/  FMUL.FTZ R19, R0.reuse, R119 ;  /* 0x0000007700137220 */ /* 0x040fe20000410000 */
[C---:B------:R-:W-:Y:S02]  /*1e2c0*/  FMUL.FTZ R22, R0.reuse, R114 ;  /* 0x0000007200167220 */ /* 0x040fe40000410000 */
[----:B------:R-:W-:Y:S01]  /*1e2d0*/  LDSM.16.MT88.4 R116, [R196+0xc800] ;  /* 0x00c80000c474783b */ /* 0x000fe20000004200 */
[----:B------:R-:W4:Y:S01]  /*1e2e0*/  MUFU.EX2 R169, R169 ;  /* 0x000000a900a97308 */ /* 0x000f220000000800 */
[----:B------:R-:W-:Y:S01]  /*1e2f0*/  FMUL.FTZ R23, R0, R115 ;  /* 0x0000007300177220 */ /* 0x000fe20000410000 */
[C---:B------:R-:W-:Y:S01]  /*1e300*/  FMUL.FTZ R24, R2.reuse, R108 ;  /* 0x0000006c02187220 */ /* 0x040fe20000410000 */
[C---:B------:R-:W-:Y:S01]  /*1e310*/  FMUL.FTZ R25, R2.reuse, R109 ;  /* 0x0000006d02197220 */ /* 0x040fe20000410000 */
[C---:B------:R-:W-:Y:S03]  /*1e320*/  HMMA.16816.F32.BF16 R16, R136.reuse, R26, R16 ;  /* 0x0000001a8810723c */ /* 0x040fe60000041810 */
[----:B------:R-:W-:Y:S01]  /*1e330*/  LDSM.16.MT88.4 R112, [R197+0x10000] ;  /* 0x01000000c570783b */ /* 0x000fe20000004200 */
[----:B------:R-:W-:Y:S01]  /*1e340*/  FMUL.FTZ R33, R2, R101 ;  /* 0x0000006502217220 */ /* 0x000fe20000410000 */
[C---:B------:R-:W-:Y:S01]  /*1e350*/  FMUL.FTZ R34, R0.reuse, R102 ;  /* 0x0000006600227220 */ /* 0x040fe20000410000 */
[C---:B------:R-:W-:Y:S01]  /*1e360*/  HMMA.16816.F32.BF16 R20, R136.reuse, R28, R20 ;  /* 0x0000001c8814723c */ /* 0x040fe20000041814 */
[----:B------:R-:W-:Y:S04]  /*1e370*/  MUFU.EX2 R166, R166 ;  /* 0x000000a600a67308 */ /* 0x000fe80000000800 */
[C---:B------:R-:W-:Y:S01]  /*1e380*/  FMUL.FTZ R26, R0.reuse, R110 ;  /* 0x0000006e001a7220 */ /* 0x040fe20000410000 */
[----:B------:R-:W-:Y:S01]  /*1e390*/  FMUL.FTZ R27, R0, R111 ;  /* 0x0000006f001b7220 */ /* 0x000fe20000410000 */
[----:B-1----:R-:W-:Y:S01]  /*1e3a0*/  LDSM.16.MT88.4 R148, [R198+0xf800] ;  /* 0x00f80000c694783b */ /* 0x002fe20000004200 */
[C---:B------:R-:W-:Y:S03]  /*1e3b0*/  FMUL.FTZ R28, R2.reuse, R104 ;  /* 0x00000068021c7220 */ /* 0x040fe60000410000 */
[----:B------:R-:W1:Y:S01]  /*1e3c0*/  MUFU.EX2 R173, R173 ;  /* 0x000000ad00ad7308 */ /* 0x000e620000000800 */
[----:B------:R-:W-:Y:S01]  /*1e3d0*/  FMUL.FTZ R29, R2, R105 ;  /* 0x00000069021d7220 */ /* 0x000fe20000410000 */
[----:B------:R-:W-:Y:S01]  /*1e3e0*/  FMUL.FTZ R35, R0, R103 ;  /* 0x0000006700237220 */ /* 0x000fe20000410000 */
[C---:B------:R-:W-:Y:S01]  /*1e3f0*/  HMMA.16816.F32.BF16 R24, R136.reuse, R30, R24 ;  /* 0x0000001e8818723c */ /* 0x040fe20000041818 */
[----:B------:R-:W5:Y:S02]  /*1e400*/  LDSM.16.MT88.4 R108, [R197+0xe000] ;  /* 0x00e00000c56c783b */ /* 0x000f640000004200 */
[C---:B------:R-:W-:Y:S01]  /*1e410*/  FMUL.FTZ R36, R2.reuse, R36 ;  /* 0x0000002402247220 */ /* 0x040fe20000410000 */
[----:B------:R-:W-:Y:S01]  /*1e420*/  FMUL.FTZ R37, R2, R37 ;  /* 0x0000002502257220 */ /* 0x000fe20000410000 */
[C---:B------:R-:W-:Y:S01]  /*1e430*/  FMUL.FTZ R38, R0.reuse, R38 ;  /* 0x0000002600267220 */ /* 0x040fe20000410000 */
[C---:B------:R-:W-:Y:S01]  /*1e440*/  FMUL.FTZ R39, R0.reuse, R39 ;  /* 0x0000002700277220 */ /* 0x040fe20000410000 */
[C---:B------:R-:W-:Y:S01]  /*1e450*/  FMUL.FTZ R30, R0.reuse, R106 ;  /* 0x0000006a001e7220 */ /* 0x040fe20000410000 */
[----:B------:R-:W-:Y:S01]  /*1e460*/  FMUL.FTZ R31, R0, R107 ;  /* 0x0000006b001f7220 */ /* 0x000fe20000410000 */
[----:B------:R-:W-:Y:S01]  /*1e470*/  MUFU.EX2 R168, R168 ;  /* 0x000000a800a87308 */ /* 0x000fe20000000800 */
[----:B------:R-:W4:Y:S01]  /*1e480*/  LDSM.16.MT88.4 R104, [R196+0xe000] ;  /* 0x00e00000c468783b */ /* 0x000f220000004200 */
[C---:B------:R-:W-:Y:S01]  /*1e490*/  FMUL.FTZ R40, R2.reuse, R40 ;  /* 0x0000002802287220 */ /* 0x040fe20000410000 */
[----:B------:R-:W-:Y:S01]  /*1e4a0*/  FMUL.FTZ R41, R2, R41 ;  /* 0x0000002902297220 */ /* 0x000fe20000410000 */
[C---:B------:R-:W-:Y:S01]  /*1e4b0*/  FMUL.FTZ R42, R0.reuse, R42 ;  /* 0x0000002a002a7220 */ /* 0x040fe20000410000 */
[----:B------:R-:W-:Y:S01]  /*1e4c0*/  FMUL.FTZ R43, R0, R43 ;  /* 0x0000002b002b7220 */ /* 0x000fe20000410000 */
[C---:B--2---:R-:W-:Y:S04]  /*1e4d0*/  HMMA.16816.F32.BF16 R28, R136.reuse, R120, R28 ;  /* 0x00000078881c723c */ /* 0x044fe8000004181c */
[----:B------:R-:W2:Y:S01]  /*1e4e0*/  MUFU.EX2 R175, R175 ;  /* 0x000000af00af7308 */ /* 0x000ea20000000800 */
[----:B------:R-:W1:Y:S01]  /*1e4f0*/  LDSM.16.MT88.4 R100, [R195+0xe000] ;  /* 0x00e00000c364783b */ /* 0x000e620000004200 */
[C---:B------:R-:W-:Y:S01]  /*1e500*/  FMUL.FTZ R44, R2.reuse, R44 ;  /* 0x0000002c022c7220 */ /* 0x040fe20000410000 */
[----:B------:R-:W-:Y:S01]  /*1e510*/  FMUL.FTZ R45, R2, R45 ;  /* 0x0000002d022d7220 */ /* 0x000fe20000410000 */
[C---:B------:R-:W-:Y:S06]  /*1e520*/  HMMA.16816.F32.BF16 R32, R136.reuse, R122, R32 ;  /* 0x0000007a8820723c */ /* 0x040fec0000041820 */
[----:B------:R-:W-:Y:S01]  /*1e530*/  MUFU.EX2 R225, R225 ;  /* 0x000000e100e17308 */ /* 0x000fe20000000800 */
[----:B------:R-:W-:Y:S01]  /*1e540*/  LDSM.16.MT88.4 R120, [R195+0xc800] ;  /* 0x00c80000c378783b */ /* 0x000fe20000004200 */
[C---:B---3--:R-:W-:Y:S03]  /*1e550*/  HMMA.16816.F32.BF16 R36, R136.reuse, R124, R36 ;  /* 0x0000007c8824723c */ /* 0x048fe60000041824 */
[C---:B------:R-:W-:Y:S03]  /*1e560*/  FMUL.FTZ R46, R0.reuse, R46 ;  /* 0x0000002e002e7220 */ /* 0x040fe60000410000 */
[C---:B------:R-:W-:Y:S01]  /*1e570*/  HMMA.16816.F32.BF16 R40, R136.reuse, R126, R40 ;  /* 0x0000007e8828723c */ /* 0x040fe20000041828 */
[----:B------:R-:W-:Y:S01]  /*1e580*/  LDSM.16.MT88.4 R124, [R198+0xe800] ;  /* 0x00e80000c67c783b */ /* 0x000fe20000004200 */
[----:B------:R-:W3:Y:S03]  /*1e590*/  MUFU.EX2 R170, R170 ;  /* 0x000000aa00aa7308 */ /* 0x000ee60000000800 */
[----:B------:R-:W-:Y:S01]  /*1e5a0*/  FMUL.FTZ R47, R0, R47 ;  /* 0x0000002f002f7220 */ /* 0x000fe20000410000 */
[C---:B------:R-:W-:Y:S01]  /*1e5b0*/  FMUL.FTZ R48, R2.reuse, R48 ;  /* 0x0000003002307220 */ /* 0x040fe20000410000 */
[----:B------:R-:W-:Y:S01]  /*1e5c0*/  FMUL.FTZ R49, R2, R49 ;  /* 0x0000003102317220 */ /* 0x000fe20000410000 */
[C---:B------:R-:W-:Y:S01]  /*1e5d0*/  FMUL.FTZ R50, R0.reuse, R50 ;  /* 0x0000003200327220 */ /* 0x040fe20000410000 */
[----:B------:R-:W-:Y:S03]  /*1e5e0*/  LDSM.16.MT88.4 R152, [R197+0xf800] ;  /* 0x00f80000c598783b */ /* 0x000fe60000004200 */
        /* <DEDUP_REMOVED lines=8> */
[----:B------:R-:W3:Y:S03]  /*1e670*/  MUFU.EX2 R235, R235 ;  /* 0x000000eb00eb7308 */ /* 0x000ee60000000800 */
[----:B------:R-:W-:Y:S01]  /*1e680*/  FMUL.FTZ R55, R0, R55 ;  /* 0x0000003700377220 */ /* 0x000fe20000410000 */
[C---:B------:R-:W-:Y:S01]  /*1e690*/  FMUL.FTZ R56, R2.reuse, R56 ;  /* 0x0000003802387220 */ /* 0x040fe20000410000 */
[----:B------:R-:W-:Y:S01]  /*1e6a0*/  FMUL.FTZ R57, R2, R57 ;  /* 0x0000003902397220 */ /* 0x000fe20000410000 */
[C---:B------:R-:W-:Y:S04]  /*1e6b0*/  FMUL.FTZ R58, R0.reuse, R58 ;  /* 0x0000003a003a7220 */ /* 0x040fe80000410000 */
[----:B------:R-:W-:Y:S01]  /*1e6c0*/  MUFU.EX2 R174, R174 ;  /* 0x000000ae00ae7308 */ /* 0x000fe20000000800 */
[----:B------:R-:W-:Y:S01]  /*1e6d0*/  FMUL.FTZ R59, R0, R59 ;  /* 0x0000003b003b7220 */ /* 0x000fe20000410000 */
[C---:B----4-:R-:W-:Y:S03]  /*1e6e0*/  HMMA.16816.F32.BF16 R52, R136.reuse, R104, R52 ;  /* 0x000000688834723c */ /* 0x050fe60000041834 */
[C---:B------:R-:W-:Y:S01]  /*1e6f0*/  FMUL.FTZ R60, R2.reuse, R60 ;  /* 0x0000003c023c7220 */ /* 0x040fe20000410000 */
[----:B------:R-:W-:Y:S01]  /*1e700*/  FMUL.FTZ R61, R2, R61 ;  /* 0x0000003d023d7220 */ /* 0x000fe20000410000 */
[C---:B------:R-:W-:Y:S01]  /*1e710*/  FMUL.FTZ R62, R0.reuse, R62 ;  /* 0x0000003e003e7220 */ /* 0x040fe20000410000 */
[C---:B------:R-:W-:Y:S01]  /*1e720*/  HMMA.16816.F32.BF16 R56, R136.reuse, R106, R56 ;  /* 0x0000006a8838723c */ /* 0x040fe20000041838 */
[----:B------:R-:W4:Y:S01]  /*1e730*/  LDSM.16.MT88.4 R104, [R196+0x10000] ;  /* 0x01000000c468783b */ /* 0x000f220000004200 */
[----:B------:R-:W3:Y:S03]  /*1e740*/  MUFU.EX2 R231, R231 ;  /* 0x000000e700e77308 */ /* 0x000ee60000000800 */
        /* <DEDUP_REMOVED lines=12> */
[----:B------:R-:W3:Y:S03]  /*1e810*/  MUFU.EX2 R227, R227 ;  /* 0x000000e300e37308 */ /* 0x000ee60000000800 */
        /* <DEDUP_REMOVED lines=12> */
[----:B------:R-:W5:Y:S03]  /*1e8e0*/  MUFU.EX2 R229, R229 ;  /* 0x000000e500e57308 */ /* 0x000f660000000800 */
[----:B------:R-:W-:Y:S01]  /*1e8f0*/  FMUL.FTZ R79, R0, R79 ;  /* 0x0000004f004f7220 */ /* 0x000fe20000410000 */
[C---:B------:R-:W-:Y:S01]  /*1e900*/  FMUL.FTZ R80, R2.reuse, R80 ;  /* 0x0000005002507220 */ /* 0x040fe20000410000 */
[----:B------:R-:W-:Y:S01]  /*1e910*/  FMUL.FTZ R81, R2, R81 ;  /* 0x0000005102517220 */ /* 0x000fe20000410000 */
[C---:B------:R-:W-:Y:S04]  /*1e920*/  FMUL.FTZ R82, R0.reuse, R82 ;  /* 0x0000005200527220 */ /* 0x040fe80000410000 */
[----:B------:R-:W-:Y:S01]  /*1e930*/  MUFU.EX2 R171, R171 ;  /* 0x000000ab00ab7308 */ /* 0x000fe20000000800 */
[----:B------:R-:W-:Y:S01]  /*1e940*/  FMUL.FTZ R83, R0, R83 ;  /* 0x0000005300537220 */ /* 0x000fe20000410000 */
[C---:B------:R-:W-:Y:S03]  /*1e950*/  HMMA.16816.F32.BF16 R76, R136.reuse, R112, R76 ;  /* 0x00000070884c723c */ /* 0x040fe6000004184c */
        /* <DEDUP_REMOVED lines=10> */
[----:B------:R-:W5:Y:S01]  /*1ea00*/  MUFU.EX2 R228, R228 ;  /* 0x000000e400e47308 */ /* 0x000f620000000800 */
[----:B------:R-:W-:Y:S01]  /*1ea10*/  FMUL.FTZ R91, R0, R91 ;  /* 0x0000005b005b7220 */ /* 0x000fe20000410000 */
[C---:B----4-:R-:W-:Y:S03]  /*1ea20*/  HMMA.16816.F32.BF16 R84, R136.reuse, R104, R84 ;  /* 0x000000688854723c */ /* 0x050fe60000041854 */
[C---:B------:R-:W-:Y:S01]  /*1ea30*/  FMUL.FTZ R92, R2.reuse, R92 ;  /* 0x0000005c025c7220 */ /* 0x040fe20000410000 */
[----:B------:R-:W-:Y:S01]  /*1ea40*/  FMUL.FTZ R93, R2, R93 ;  /* 0x0000005d025d7220 */ /* 0x000fe20000410000 */
[C---:B------:R-:W-:Y:S01]  /*1ea50*/  FMUL.FTZ R94, R0.reuse, R94 ;  /* 0x0000005e005e7220 */ /* 0x040fe20000410000 */
[C---:B------:R-:W-:Y:S02]  /*1ea60*/  HMMA.16816.F32.BF16 R88, R136.reuse, R106, R88 ;  /* 0x0000006a8858723c */ /* 0x040fe40000041858 */
[----:B------:R-:W-:Y:S03]  /*1ea70*/  MUFU.EX2 R230, R230 ;  /* 0x000000e600e67308 */ /* 0x000fe60000000800 */
[----:B------:R-:W-:Y:S01]  /*1ea80*/  FMUL.FTZ R95, R0, R95 ;  /* 0x0000005f005f7220 */ /* 0x000fe20000410000 */
[C---:B------:R-:W-:Y:S01]  /*1ea90*/  FMUL.FTZ R96, R2.reuse, R96 ;  /* 0x0000006002607220 */ /* 0x040fe20000410000 */
[----:B------:R-:W-:Y:S01]  /*1eaa0*/  FMUL.FTZ R97, R2, R97 ;  /* 0x0000006102617220 */ /* 0x000fe20000410000 */
[C---:B------:R-:W-:Y:S04]  /*1eab0*/  FMUL.FTZ R98, R0.reuse, R98 ;  /* 0x0000006200627220 */ /* 0x040fe80000410000 */
[----:B------:R-:W4:Y:S01]  /*1eac0*/  MUFU.EX2 R237, R237 ;  /* 0x000000ed00ed7308 */ /* 0x000f220000000800 */
[----:B------:R-:W-:Y:S01]  /*1ead0*/  FMUL.FTZ R99, R0, R99 ;  /* 0x0000006300637220 */ /* 0x000fe20000410000 */
[C---:B-1----:R-:W-:Y:S03]  /*1eae0*/  HMMA.16816.F32.BF16 R92, R136.reuse, R100, R92 ;  /* 0x00000064885c723c */ /* 0x042fe6000004185c */
[----:B------:R-:W-:Y:S01]  /*1eaf0*/  F2FP.BF16.F32.PACK_AB R104, R169, R164 ;  /* 0x000000a4a968723e */ /* 0x000fe200000010ff */
[----:B------:R-:W-:Y:S01]  /*1eb00*/  FFMA.FTZ R165, R2, R223, R165 ;  /* 0x000000df02a57223 */ /* 0x000fe200000100a5 */
[----:B------:R-:W-:Y:S01]  /*1eb10*/  F2FP.BF16.F32.PACK_AB R106, R173, R166 ;  /* 0x000000a6ad6a723e */ /* 0x000fe200000010ff */
[----:B------:R-:W-:Y:S01]  /*1eb20*/  HMMA.16816.F32.BF16 R96, R136, R102, R96 ;  /* 0x000000668860723c */ /* 0x000fe20000041860 */
[----:B------:R-:W1:Y:S01]  /*1eb30*/  LDSM.16.MT88.4 R100, [R195+0xe800] ;  /* 0x00e80000c364783b */ /* 0x000e620000004200 */
[----:B------:R-:W4:Y:S03]  /*1eb40*/  MUFU.EX2 R232, R232 ;  /* 0x000000e800e87308 */ /* 0x000f260000000800 */
[----:B--2---:R-:W-:Y:S01]  /*1eb50*/  F2FP.BF16.F32.PACK_AB R105, R175, R168 ;  /* 0x000000a8af69723e */ /* 0x004fe200000010ff */
[----:B------:R-:W-:Y:S01]  /*1eb60*/  FFMA.FTZ R167, R0, R221, R167 ;  /* 0x000000dd00a77223 */ /* 0x000fe200000100a7 */
[----:B---3--:R-:W-:Y:S01]  /*1eb70*/  F2FP.BF16.F32.PACK_AB R107, R170, R225 ;  /* 0x000000e1aa6b723e */ /* 0x008fe200000010ff */
[----:B------:R-:W-:Y:S01]  /*1eb80*/  FADD.FTZ R162, R162, R165 ;  /* 0x000000a5a2a27221 */ /* 0x000fe20000010000 */
[----:B------:R-:W-:Y:S02]  /*1eb90*/  LDSM.16.MT88.4 R136, [R195+0xd000] ;  /* 0x00d00000c388783b */ /* 0x000fe40000004200 */
[----:B------:R-:W-:Y:S01]  /*1eba0*/  MOV R2, R3 ;  /* 0x0000000300027202 */ /* 0x000fe20000000f00 */
[----:B------:R-:W-:Y:S01]  /*1ebb0*/  FADD.FTZ R167, R157, R167 ;  /* 0x000000a79da77221 */ /* 0x000fe20000010000 */
[----:B------:R-:W-:Y:S01]  /*1ebc0*/  FADD.FTZ R159, R159, R162 ;  /* 0x000000a29f9f7221 */ /* 0x000fe20000010000 */
[C---:B-----5:R-:W-:Y:S05]  /*1ebd0*/  HMMA.16816.F32.BF16 R4, R104.reuse, R108, R4 ;  /* 0x0000006c6804723c */ /* 0x060fea0000041804 */
[----:B------:R-:W-:Y:S01]  /*1ebe0*/  FADD.FTZ R156, R156, R167 ;  /* 0x000000a79c9c7221 */ /* 0x000fe20000010000 */
[C---:B------:R-:W-:Y:S01]  /*1ebf0*/  HMMA.16816.F32.BF16 R8, R104.reuse, R110, R8 ;  /* 0x0000006e6808723c */ /* 0x040fe20000041808 */
[----:B------:R-:W2:Y:S04]  /*1ec00*/  LDSM.16.MT88.4 R108, [R198+0x10800] ;  /* 0x01080000c66c783b */ /* 0x000ea80000004200 */
        /* <DEDUP_REMOVED lines=9> */
[----:B------:R-:W5:Y:S04]  /*1eca0*/  LDSM.16.MT88.4 R116, [R196+0x10800] ;  /* 0x01080000c474783b */ /* 0x000f680000004200 */
[----:B------:R-:W-:Y:S01]  /*1ecb0*/  FADD.FTZ R169, R169, R164 ;  /* 0x000000a4a9a97221 */ /* 0x000fe20000010000 */
        /* <DEDUP_REMOVED lines=14> */
[----:B------:R-:W-:Y:S01]  /*1eda0*/  MOV R0, R132 ;  /* 0x0000008400007202 */ /* 0x000fe20000000f00 */
[C---:B------:R-:W-:Y:S06]  /*1edb0*/  HMMA.16816.F32.BF16 R52, R104.reuse, R140, R52 ;  /* 0x0000008c6834723c */ /* 0x040fec0000041834 */
[C---:B------:R-:W-:Y:S01]  /*1edc0*/  HMMA.16816.F32.BF16 R56, R104.reuse, R142, R56 ;  /* 0x0000008e6838723c */ /* 0x040fe20000041838 */
[----:B------:R-:W-:Y:S05]  /*1edd0*/  LDSM.16.MT88.4 R140, [R197+0xf000] ;  /* 0x00f00000c58c783b */ /* 0x000fea0000004200 */
[C---:B-1----:R-:W-:Y:S06]  /*1ede0*/  HMMA.16816.F32.BF16 R60, R104.reuse, R100, R60 ;  /* 0x00000064683c723c */ /* 0x042fec000004183c */
[C---:B------:R-:W-:Y:S05]  /*1edf0*/  HMMA.16816.F32.BF16 R64, R104.reuse, R102, R64 ;  /* 0x000000666840723c */ /* 0x040fea0000041840 */
[----:B------:R-:W-:Y:S01]  /*1ee00*/  F2FP.BF16.F32.PACK_AB R100, R235, R172 ;  /* 0x000000aceb64723e */ /* 0x000fe200000010ff */
[C---:B--2---:R-:W-:Y:S05]  /*1ee10*/  HMMA.16816.F32.BF16 R68, R104.reuse, R108, R68 ;  /* 0x0000006c6844723c */ /* 0x044fea0000041844 */
[----:B------:R-:W-:Y:S01]  /*1ee20*/  F2FP.BF16.F32.PACK_AB R102, R231, R174 ;  /* 0x000000aee766723e */ /* 0x000fe200000010ff */
[C---:B------:R-:W-:Y:S01]  /*1ee30*/  HMMA.16816.F32.BF16 R72, R104.reuse, R110, R72 ;  /* 0x0000006e6848723c */ /* 0x040fe20000041848 */
[----:B------:R-:W1:Y:S04]  /*1ee40*/  LDSM.16.MT88.4 R108, [R196+0xd000] ;  /* 0x00d00000c46c783b */ /* 0x000e680000004200 */
[----:B------:R-:W-:Y:S01]  /*1ee50*/  F2FP.BF16.F32.PACK_AB R101, R227, R222 ;  /* 0x000000dee365723e */ /* 0x000fe200000010ff */
[C---:B---3--:R-:W-:Y:S05]  /*1ee60*/  HMMA.16816.F32.BF16 R76, R104.reuse, R112, R76 ;  /* 0x00000070684c723c */ /* 0x048fea000004184c */
[----:B------:R-:W-:Y:S01]  /*1ee70*/  F2FP.BF16.F32.PACK_AB R103, R229, R224 ;  /* 0x000000e0e567723e */ /* 0x000fe200000010ff */
[C---:B------:R-:W-:Y:S01]  /*1ee80*/  HMMA.16816.F32.BF16 R80, R104.reuse, R114, R80 ;  /* 0x000000726850723c */ /* 0x040fe20000041850 */
[----:B------:R-:W2:Y:S04]  /*1ee90*/  LDSM.16.MT88.4 R112, [R198+0xf000] ;  /* 0x00f00000c670783b */ /* 0x000ea80000004200 */
[----:B------:R-:W-:Y:S01]  /*1eea0*/  FADD.FTZ R172, R172, R173 ;  /* 0x000000adacac7221 */ /* 0x000fe20000010000 */
[C---:B-----5:R-:W-:Y:S05]  /*1eeb0*/  HMMA.16816.F32.BF16 R84, R104.reuse, R116, R84 ;  /* 0x000000746854723c */ /* 0x060fea0000041854 */
[----:B------:R-:W-:Y:S01]  /*1eec0*/  FADD.FTZ R222, R222, R225 ;  /* 0x000000e1dede7221 */ /* 0x000fe20000010000 */
[C---:B------:R-:W-:Y:S01]  /*1eed0*/  HMMA.16816.F32.BF16 R88, R104.reuse, R118, R88 ;  /* 0x000000766858723c */ /* 0x040fe20000041858 */
[----:B------:R-:W3:Y:S04]  /*1eee0*/  LDSM.16.MT88.4 R116, [R196+0xf000] ;  /* 0x00f00000c474783b */ /* 0x000ee80000004200 */
[----:B------:R-:W-:Y:S01]  /*1eef0*/  FADD.FTZ R235, R235, R172 ;  /* 0x000000acebeb7221 */ /* 0x000fe20000010000 */
[C---:B----4-:R-:W-:Y:S05]  /*1ef00*/  HMMA.16816.F32.BF16 R92, R104.reuse, R120, R92 ;  /* 0x00000078685c723c */ /* 0x050fea000004185c */
[----:B------:R-:W-:Y:S01]  /*1ef10*/  FADD.FTZ R227, R227, R222 ;  /* 0x000000dee3e37221 */ /* 0x000fe20000010000 */
[----:B------:R-:W-:Y:S01]  /*1ef20*/  HMMA.16816.F32.BF16 R96, R104, R122, R96 ;  /* 0x0000007a6860723c */ /* 0x000fe20000041860 */
        /* <DEDUP_REMOVED lines=9> */
[C---:B------:R-:W-:Y:S06]  /*1efc0*/  HMMA.16816.F32.BF16 R16, R100.reuse, R130, R16 ;  /* 0x000000826410723c */ /* 0x040fec0000041810 */
[C---:B-1----:R-:W-:Y:S06]  /*1efd0*/  HMMA.16816.F32.BF16 R20, R100.reuse, R108, R20 ;  /* 0x0000006c6414723c */ /* 0x042fec0000041814 */
[C---:B------:R-:W-:Y:S01]  /*1efe0*/  HMMA.16816.F32.BF16 R24, R100.reuse, R110, R24 ;  /* 0x0000006e6418723c */ /* 0x040fe20000041818 */
[----:B------:R-:W1:Y:S05]  /*1eff0*/  LDSM.16.MT88.4 R108, [R197+0x11000] ;  /* 0x01100000c56c783b */ /* 0x000e6a0000004200 */
        /* <DEDUP_REMOVED lines=30> */
[C---:B------:R-:W-:Y:S06]  /*1f1e0*/  HMMA.16816.F32.BF16 R80, R100.reuse, R110, R80 ;  /* 0x0000006e6450723c */ /* 0x040fec0000041850 */
[C---:B--2---:R-:W-:Y:S06]  /*1f1f0*/  HMMA.16816.F32.BF16 R84, R100.reuse, R112, R84 ;  /* 0x000000706454723c */ /* 0x044fec0000041854 */
[C---:B------:R-:W-:Y:S06]  /*1f200*/  HMMA.16816.F32.BF16 R88, R100.reuse, R114, R88 ;  /* 0x000000726458723c */ /* 0x040fec0000041858 */
[C---:B---3--:R-:W-:Y:S06]  /*1f210*/  HMMA.16816.F32.BF16 R92, R100.reuse, R116, R92 ;  /* 0x00000074645c723c */ /* 0x048fec000004185c */
[----:B------:R-:W-:Y:S06]  /*1f220*/  HMMA.16816.F32.BF16 R96, R100, R118, R96 ;  /* 0x000000766460723c */ /* 0x000fec0000041860 */
[C---:B------:R-:W-:Y:S01]  /*1f230*/  HMMA.16816.F32.BF16 R128, R136.reuse, R124, R4 ;  /* 0x0000007c8880723c */ /* 0x040fe20000041804 */
[----:B------:R-:W1:Y:S05]  /*1f240*/  LDSM.16.MT88.4 R4, [R196+0xf800] ;  /* 0x00f80000c404783b */ /* 0x000e6a0000004200 */
[C---:B------:R-:W-:Y:S03]  /*1f250*/  HMMA.16816.F32.BF16 R124, R136.reuse, R126, R8 ;  /* 0x0000007e887c723c */ /* 0x040fe60000041808 */
[----:B------:R-:W2:Y:S03]  /*1f260*/  LDSM.16.MT88.4 R8, [R195+0xf800] ;  /* 0x00f80000c308783b */ /* 0x000ea60000004200 */
[C---:B----4-:R-:W-:Y:S05]  /*1f270*/  HMMA.16816.F32.BF16 R120, R136.reuse, R104, R12 ;  /* 0x000000688878723c */ /* 0x050fea000004180c */
[----:B------:R-:W3:Y:S01]  /*1f280*/  LDSM.16.MT88.4 R12, [R198+0x11800] ;  /* 0x01180000c60c783b */ /* 0x000ee20000004200 */
[C---:B------:R-:W-:Y:S06]  /*1f290*/  HMMA.16816.F32.BF16 R116, R136.reuse, R106, R16 ;  /* 0x0000006a8874723c */ /* 0x040fec0000041810 */
[C---:B------:R-:W-:Y:S01]  /*1f2a0*/  HMMA.16816.F32.BF16 R112, R136.reuse, R140, R20 ;  /* 0x0000008c8870723c */ /* 0x040fe20000041814 */
[----:B------:R-:W4:Y:S05]  /*1f2b0*/  LDSM.16.MT88.4 R16, [R197+0x11800] ;  /* 0x01180000c510783b */ /* 0x000f2a0000004200 */
[C---:B------:R-:W-:Y:S03]  /*1f2c0*/  HMMA.16816.F32.BF16 R108, R136.reuse, R142, R24 ;  /* 0x0000008e886c723c */ /* 0x040fe60000041818 */
[----:B------:R-:W5:Y:S03]  /*1f2d0*/  LDSM.16.MT88.4 R20, [R196+0x11800] ;  /* 0x01180000c414783b */ /* 0x000f660000004200 */
[C---:B------:R-:W-:Y:S05]  /*1f2e0*/  HMMA.16816.F32.BF16 R104, R136.reuse, R144, R28 ;  /* 0x000000908868723c */ /* 0x040fea000004181c */
[----:B------:R-:W5:Y:S01]  /*1f2f0*/  LDSM.16.MT88.4 R24, [R195+0x11800] ;  /* 0x01180000c318783b */ /* 0x000f620000004200 */
[C---:B------:R-:W-:Y:S06]  /*1f300*/  HMMA.16816.F32.BF16 R100, R136.reuse, R146, R32 ;  /* 0x000000928864723c */ /* 0x040fec0000041820 */
[C---:B------:R-:W-:Y:S06]  /*1f310*/  HMMA.16816.F32.BF16 R36, R136.reuse, R148, R36 ;  /* 0x000000948824723c */ /* 0x040fec0000041824 */
[C---:B------:R-:W-:Y:S06]  /*1f320*/  HMMA.16816.F32.BF16 R40, R136.reuse, R150, R40 ;  /* 0x000000968828723c */ /* 0x040fec0000041828 */
[C---:B------:R-:W-:Y:S06]  /*1f330*/  HMMA.16816.F32.BF16 R44, R136.reuse, R152, R44 ;  /* 0x00000098882c723c */ /* 0x040fec000004182c */
[C---:B------:R-:W-:Y:S06]  /*1f340*/  HMMA.16816.F32.BF16 R48, R136.reuse, R154, R48 ;  /* 0x0000009a8830723c */ /* 0x040fec0000041830 */
[C---:B-1----:R-:W-:Y:S06]  /*1f350*/  HMMA.16816.F32.BF16 R52, R136.reuse, R4, R52 ;  /* 0x000000048834723c */ /* 0x042fec0000041834 */
[C---:B------:R-:W-:Y:S06]  /*1f360*/  HMMA.16816.F32.BF16 R56, R136.reuse, R6, R56 ;  /* 0x000000068838723c */ /* 0x040fec0000041838 */
[C---:B--2---:R-:W-:Y:S06]  /*1f370*/  HMMA.16816.F32.BF16 R60, R136.reuse, R8, R60 ;  /* 0x00000008883c723c */ /* 0x044fec000004183c */
[C---:B------:R-:W-:Y:S06]  /*1f380*/  HMMA.16816.F32.BF16 R64, R136.reuse, R10, R64 ;  /* 0x0000000a8840723c */ /* 0x040fec0000041840 */
[C---:B---3--:R-:W-:Y:S06]  /*1f390*/  HMMA.16816.F32.BF16 R68, R136.reuse, R12, R68 ;  /* 0x0000000c8844723c */ /* 0x048fec0000041844 */
[C---:B------:R-:W-:Y:S06]  /*1f3a0*/  HMMA.16816.F32.BF16 R72, R136.reuse, R14, R72 ;  /* 0x0000000e8848723c */ /* 0x040fec0000041848 */
[C---:B----4-:R-:W-:Y:S06]  /*1f3b0*/  HMMA.16816.F32.BF16 R76, R136.reuse, R16, R76 ;  /* 0x00000010884c723c */ /* 0x050fec000004184c */
[C---:B------:R-:W-:Y:S06]  /*1f3c0*/  HMMA.16816.F32.BF16 R80, R136.reuse, R18, R80 ;  /* 0x000000128850723c */ /* 0x040fec0000041850 */
[C---:B-----5:R-:W-:Y:S06]  /*1f3d0*/  HMMA.16816.F32.BF16 R84, R136.reuse, R20, R84 ;  /* 0x000000148854723c */ /* 0x060fec0000041854 */
[C---:B------:R-:W-:Y:S06]  /*1f3e0*/  HMMA.16816.F32.BF16 R88, R136.reuse, R22, R88 ;  /* 0x000000168858723c */ /* 0x040fec0000041858 */
[C---:B------:R-:W-:Y:S06]  /*1f3f0*/  HMMA.16816.F32.BF16 R92, R136.reuse, R24, R92 ;  /* 0x00000018885c723c */ /* 0x040fec000004185c */
[----:B------:R-:W-:Y:S01]  /*1f400*/  HMMA.16816.F32.BF16 R96, R136, R26, R96 ;  /* 0x0000001a8860723c */ /* 0x000fe20000041860 */
[----:B------:R-:W-:Y:S11]  /*1f410*/  @!UPT UIADD3 URZ, URZ, URZ, URZ ;  /* 0x0000003f3f3ff290 */ /* 0x000ff6000fffe03f */
[----:B------:R-:W-:Y:S01]  /*1f420*/  @!UPT UIADD3 URZ, URZ, URZ, URZ ;  /* 0x0000003f3f3ff290 */ /* 0x000fe2000fffe03f */
[----:B------:R-:W-:Y:S11]  /*1f430*/  @P0 BRA `(.L_x_2498) ;  /* 0xffffffb800e40947 */ /* 0x000ff6000383ffff */
.L_x_2489:
        /* <DEDUP_REMOVED lines=14> */
.L_x_2515:
        /* <DEDUP_REMOVED lines=277> */
.L_x_2501:
        /* <DEDUP_REMOVED lines=8> */
.L_x_2502:
[----:B------:R-:W-:Y:S05]  /*206f0*/  BSYNC B0 ;  /* 0x0000000000007941 */ /* 0x000fea0003800000 */
.L_x_2500:
[----:B------:R-:W1:Y:S01]  /*20700*/  S2R R4, SR_TID.X ;  /* 0x0000000000047919 */ /* 0x000e620000002100 */
        /* <DEDUP_REMOVED lines=9> */
[----:B------:R-:W-:Y:S01]  /*207a0*/  LOP3.LUT R13, R13, 0xffffffc, RZ, 0xc0, !PT ;  /* 0x0ffffffc0d0d7812 */ /* 0x000fe200078ec0ff */
[----:B------:R2:W5:Y:S01]  /*207b0*/  LD.E.64 R72, desc[UR4][R10.64+0xa0] ;  /* 0x0000a0040a487980 */ /* 0x000562000c101b00 */
[----:B------:R-:W-:Y:S05]  /*207c0*/  WARPSYNC.ALL ;  /* 0x0000000000007948 */ /* 0x000fea0003800000 */
[----:B------:R-:W-:Y:S01]  /*207d0*/  BAR.SYNC.DEFER_BLOCKING 0x0 ;  /* 0x0000000000007b1d */ /* 0x000fe20000010000 */
[----:B------:R-:W-:Y:S01]  /*207e0*/  IMAD.IADD R14, R14, 0x1, -R13 ;  /* 0x000000010e0e7824 */ /* 0x000fe200078e0a0d */
[----:B------:R-:W-:-:S02]  /*207f0*/  LOP3.LUT P0, RZ, R15, 0x3, RZ, 0xc0, !PT ;  /* 0x000000030fff7812 */ /* 0x000fc4000780c0ff */
[----:B-1----:R-:W-:-:S04]  /*20800*/  SHF.R.S32.HI R3, RZ, 0x1f, R4 ;  /* 0x0000001fff037819 */ /* 0x002fc80000011404 */
[----:B------:R-:W-:-:S04]  /*20810*/  LEA.HI R17, R3, R4, RZ, 0x5 ;  /* 0x0000000403117211 */ /* 0x000fc800078f28ff */
[----:B------:R-:W-:-:S05]  /*20820*/  LOP3.LUT R17, R17, 0xffffffe0, RZ, 0xc0, !PT ;  /* 0xffffffe011117812 */ /* 0x000fca00078ec0ff */
[----:B------:R-:W-:-:S05]  /*20830*/  IMAD.IADD R12, R4, 0x1, -R17 ;  /* 0x00000001040c7824 */ /* 0x000fca00078e0a11 */
[----:B------:R-:W-:Y:S01]  /*20840*/  SHF.R.S32.HI R61, RZ, 0x1f, R12 ;  /* 0x0000001fff3d7819 */ /* 0x000fe2000001140c */
[----:B------:R2:W1:Y:S03]  /*20850*/  LDS.128 R52, [R211] ;  /* 0x00000000d3347984 */ /* 0x0004660000000c00 */
[----:B------:R-:W-:Y:S01]  /*20860*/  LEA.HI R61, R61, R12, RZ, 0x2 ;  /* 0x0000000c3d3d7211 */ /* 0x000fe200078f10ff */
[----:B------:R2:W3:Y:S03]  /*20870*/  LDS.128 R48, [R211+0x800] ;  /* 0x00080000d3307984 */ /* 0x0004e60000000c00 */
[----:B------:R-:W-:Y:S01]  /*20880*/  SHF.R.S32.HI R61, RZ, 0x2, R61 ;  /* 0x00000002ff3d7819 */ /* 0x000fe2000001143d */
[----:B------:R2:W4:Y:S04]  /*20890*/  LDS.128 R44, [R211+0x1000] ;  /* 0x00100000d32c7984 */ /* 0x0005280000000c00 */
[----:B------:R-:W-:Y:S01]  /*208a0*/  IMAD R61, R14, 0x10, R61 ;  /* 0x000000100e3d7824 */ /* 0x000fe200078e023d */
        /* <DEDUP_REMOVED lines=10> */
[----:B---34-:R-:W-:Y:S05]  /*20950*/  @P0 BRA `(.L_x_2504) ;  /* 0x0000000000400947 */ /* 0x018fea0003800000 */
        /* <DEDUP_REMOVED lines=16> */
.L_x_2504:
[----:B------:R-:W-:Y:S05]  /*20a60*/  BSYNC B0 ;  /* 0x0000000000007941 */ /* 0x000fea0003800000 */
.L_x_2503:
[----:B------:R-:W-:Y:S02]  /*20a70*/  LEA.HI R5, R5, R2, RZ, 0x3 ;  /* 0x0000000205057211 */ /* 0x000fe400078f18ff */
[----:B------:R-:W-:Y:S02]  /*20a80*/  R2UR UR4, R6 ;  /* 0x00000000060472ca */ /* 0x000fe400000e0000 */
[----:B------:R-:W-:Y:S02]  /*20a90*/  LOP3.LUT R5, R5, 0xfffffff8, RZ, 0xc0, !PT ;  /* 0xfffffff805057812 */ /* 0x000fe400078ec0ff */
[----:B------:R-:W-:-:S03]  /*20aa0*/  R2UR UR5, R7 ;  /* 0x00000000070572ca */ /* 0x000fc600000e0000 */
[----:B------:R-:W-:-:S04]  /*20ab0*/  IMAD.IADD R5, R2, 0x1, -R5 ;  /* 0x0000000102057824 */ /* 0x000fc800078e0a05 */
[----:B------:R-:W-:Y:S02]  /*20ac0*/  IMAD.SHL.U32 R62, R5, 0x8, RZ ;  /* 0x00000008053e7824 */ /* 0x000fe400078e00ff */
[----:B------:R-:W-:-:S03]  /*20ad0*/  IMAD.SHL.U32 R209, R209, 0x40, RZ ;  /* 0x00000040d1d17824 */ /* 0x000fc600078e00ff */
[--C-:B------:R-:W-:Y:S01]  /*20ae0*/  SHF.R.S32.HI R63, RZ, 0x1f, R62.reuse ;  /* 0x0000001fff3f7819 */ /* 0x100fe2000001143e */
[-C--:B---3--:R-:W-:Y:S01]  /*20af0*/  IMAD R60, R69, R209.reuse, RZ ;  /* 0x000000d1453c7224 */ /* 0x088fe200078e02ff */
[----:B------:R-:W-:Y:S01]  /*20b00*/  SHF.R.S32.HI R9, RZ, 0x1f, R209 ;  /* 0x0000001fff097819 */ /* 0x000fe200000114d1 */
[----:B--2---:R2:W5:Y:S01]  /*20b10*/  LD.E R10, desc[UR4][R10.64+0xc0] ;  /* 0x0000c0040a0a7980 */ /* 0x004562000c101900 */
[----:B------:R-:W-:Y:S01]  /*20b20*/  LEA.HI R3, R3, R4, RZ, 0x3 ;  /* 0x0000000403037211 */ /* 0x000fe200078f18ff */
[C---:B------:R-:W-:Y:S01]  /*20b30*/  IMAD.WIDE.U32 R64, R68.reuse, R209, R62 ;  /* 0x000000d144407225 */ /* 0x040fe200078e003e */
[----:B------:R-:W-:Y:S01]  /*20b40*/  SHF.R.S32.HI R5, RZ, 0x1f, R207 ;  /* 0x0000001fff057819 */ /* 0x000fe200000114cf */
[----:B------:R-:W-:Y:S02]  /*20b50*/  BSSY B0, `(.L_x_2505) ;  /* 0x000002b000007945 */ /* 0x000fe40003800000 */
[----:B------:R-:W-:Y:S01]  /*20b60*/  IMAD R9, R68, R9, R60 ;  /* 0x0000000944097224 */ /* 0x000fe200078e023c */
[----:B------:R-:W-:Y:S01]  /*20b70*/  IADD3 R8, P0, R8, R64, RZ ;  /* 0x0000004008087210 */ /* 0x000fe20007f1e0ff */
[----:B------:R-:W-:-:S02]  /*20b80*/  IMAD.IADD R210, R210, 0x1, -R209 ;  /* 0x00000001d2d27824 */ /* 0x000fc400078e0ad1 */
[----:B------:R-:W-:Y:S01]  /*20b90*/  IMAD R2, R67, R207, RZ ;  /* 0x000000cf43027224 */ /* 0x000fe200078e02ff */
[----:B------:R-:W-:-:S03]  /*20ba0*/  IADD3.X R9, R0, R65, R9, P0, !PT ;  /* 0x0000004100097210 */ /* 0x000fc600007fe409 */
[C---:B------:R-:W-:Y:S02]  /*20bb0*/  IMAD R2, R66.reuse, R5, R2 ;  /* 0x0000000542027224 */ /* 0x040fe400078e0202 */
[----:B------:R-:W-:-:S04]  /*20bc0*/  IMAD.WIDE.U32 R66, R66, R207, R8 ;  /* 0x000000cf42427225 */ /* 0x000fc800078e0008 */
[----:B------:R-:W-:Y:S01]  /*20bd0*/  IMAD.IADD R65, R67, 0x1, R2 ;  /* 0x0000000143417824 */ /* 0x000fe200078e0202 */
[----:B--2---:R-:W-:Y:S02]  /*20be0*/  SHF.R.S32.HI R11, RZ, 0x3, R3 ;  /* 0x00000003ff0b7819 */ /* 0x004fe40000011403 */
[----:B------:R-:W-:Y:S02]  /*20bf0*/  LOP3.LUT R3, R3, 0xfffffff8, RZ, 0xc0, !PT ;  /* 0xfffffff803037812 */ /* 0x000fe400078ec0ff */
[C---:B------:R-:W-:Y:S01]  /*20c00*/  ISETP.GE.AND P0, PT, R11.reuse, R210, PT ;  /* 0x000000d20b00720c */ /* 0x040fe20003f06270 */
[C---:B------:R-:W-:Y:S01]  /*20c10*/  VIADD R5, R11.reuse, 0x10 ;  /* 0x000000100b057836 */ /* 0x040fe20000000000 */
[----:B------:R-:W-:Y:S01]  /*20c20*/  IADD3 R61, R11, 0x20, RZ ;  /* 0x000000200b3d7810 */ /* 0x000fe20007ffe0ff */
[----:B------:R-:W-:-:S03]  /*20c30*/  IMAD.IADD R3, R4, 0x1, -R3 ;  /* 0x0000000104037824 */ /* 0x000fc600078e0a03 */
[-C--:B------:R-:W-:Y:S01]  /*20c40*/  ISETP.GE.AND P3, PT, R5, R210.reuse, PT ;  /* 0x000000d20500720c */ /* 0x080fe20003f66270 */
[----:B------:R-:W-:Y:S01]  /*20c50*/  VIADD R5, R11, 0x30 ;  /* 0x000000300b057836 */ /* 0x000fe20000000000 */
[----:B------:R-:W-:Y:S01]  /*20c60*/  ISETP.GE.AND P2, PT, R61, R210, PT ;  /* 0x000000d23d00720c */ /* 0x000fe20003f46270 */
[----:B------:R-:W-:-:S03]  /*20c70*/  IMAD.SHL.U32 R3, R3, 0x8, RZ ;  /* 0x0000000803037824 */ /* 0x000fc600078e00ff */
[----:B------:R-:W-:Y:S01]  /*20c80*/  ISETP.GE.AND P1, PT, R5, R210, PT ;  /* 0x000000d20500720c */ /* 0x000fe20003f26270 */
[C---:B------:R-:W-:Y:S01]  /*20c90*/  VIADD R9, R3.reuse, 0x40 ;  /* 0x0000004003097836 */ /* 0x040fe20000000000 */
[----:B------:R-:W-:Y:S02]  /*20ca0*/  SHF.R.S32.HI R5, RZ, 0x1f, R11 ;  /* 0x0000001fff057819 */ /* 0x000fe4000001140b */
[----:B------:R-:W-:Y:S01]  /*20cb0*/  IADD3 R3, R3, 0x80, RZ ;  /* 0x0000008003037810 */ /* 0x000fe20007ffe0ff */
[----:B------:R-:W-:Y:S08]  /*20cc0*/  @P0 BRA `(.L_x_2506) ;  /* 0x00000000004c0947 */ /* 0x000ff00003800000 */
        /* <DEDUP_REMOVED lines=16> */
[----:B-1----:R2:W-:Y:S04]  /*20dd0*/  @!P6 ST.E.128 desc[UR10][R72.64], R52 ;  /* 0x000000344800e985 */ /* 0x0025e8000c101d0a */
[----:B------:R2:W-:Y:S04]  /*20de0*/  @!P5 ST.E.128 desc[UR8][R72.64+0x80], R36 ;  /* 0x000080244800d985 */ /* 0x0005e8000c101d08 */
[----:B------:R2:W-:Y:S02]  /*20df0*/  @!P4 ST.E.128 desc[UR4][R72.64+0x100], R20 ;  /* 0x000100144800c985 */ /* 0x0005e4000c101d04 */
.L_x_2506:
[----:B------:R-:W-:Y:S05]  /*20e00*/  BSYNC B0 ;  /* 0x0000000000007941 */ /* 0x000fea0003800000 */
.L_x_2505:
[----:B------:R-:W-:Y:S04]  /*20e10*/  BSSY B0, `(.L_x_2507) ;  /* 0x0000018000007945 */ /* 0x000fe80003800000 */
[----:B------:R-:W-:Y:S05]  /*20e20*/  @P3 BRA `(.L_x_2508) ;  /* 0x0000000000583947 */ /* 0x000fea0003800000 */
[----:B-12---:R-:W-:Y:S01]  /*20e30*/  IADD3 R23, P4, R11, 0x10, RZ ;  /* 0x000000100b177810 */ /* 0x006fe20007f9e0ff */
        /* <DEDUP_REMOVED lines=21> */
.L_x_2508:
[----:B------:R-:W-:Y:S05]  /*20f90*/  BSYNC B0 ;  /* 0x0000000000007941 */ /* 0x000fea0003800000 */
.L_x_2507:
[----:B------:R-:W-:Y:S04]  /*20fa0*/  BSSY B0, `(.L_x_2509) ;  /* 0x0000018000007945 */ /* 0x000fe80003800000 */
[----:B------:R-:W-:Y:S05]  /*20fb0*/  @P2 BRA `(.L_x_2510) ;  /* 0x0000000000582947 */ /* 0x000fea0003800000 */
[----:B-1-3--:R-:W-:Y:S01]  /*20fc0*/  IADD3 R19, P3, R11, 0x20, RZ ;  /* 0x000000200b137810 */ /* 0x00afe20007f7e0ff */
[----:B--2---:R-:W-:Y:S01]  /*20fd0*/  IMAD.MOV.U32 R20, RZ, RZ, R66 ;  /* 0x000000ffff147224 */ /* 0x004fe200078e0042 */
        /* <DEDUP_REMOVED lines=20> */
.L_x_2510:
[----:B------:R-:W-:Y:S05]  /*21120*/  BSYNC B0 ;  /* 0x0000000000007941 */ /* 0x000fea0003800000 */
.L_x_2509:
[----:B------:R-:W-:-:S04]  /*21130*/  MOV R207, 0x0 ;  /* 0x0000000000cf7802 */ /* 0x000fc80000000f00 */
[----:B-12345:R-:W-:Y:S05]  /*21140*/  @P1 RET.REL.NODEC R206 `(_ZN5flash24flash_fwd_splitkv_kernelI23Flash_fwd_kernel_traitsILi192ELi64ELi64ELi4ELb0ELb0EN7cutlass10bfloat16_tE19Flash_kernel_traitsILi192ELi64ELi64ELi4ES3_EELb0ELb1ELb0ELb0ELb0ELb0ELb0ELb1EEEvNS_16Flash_fwd_paramsE) ;  /* 0xfffffdecceac1950 */ /* 0x03efea0003c3ffff */
        /* <DEDUP_REMOVED lines=20> */
[----:B-1----:R-:W-:Y:S05]  /*21290*/  @P0 RET.REL.NODEC R206 `(_ZN5flash24flash_fwd_splitkv_kernelI23Flash_fwd_kernel_traitsILi192ELi64ELi64ELi4ELb0ELb0EN7cutlass10bfloat16_tE19Flash_kernel_traitsILi192ELi64ELi64ELi4ES3_EELb0ELb1ELb0ELb0ELb0ELb0ELb0ELb1EEEvNS_16Flash_fwd_paramsE) ;  /* 0xfffffdecce580950 */ /* 0x002fea0003c3ffff */
[----:B------:R-:W-:Y:S01]  /*212a0*/  R2UR UR4, R6 ;  /* 0x00000000060472ca */ /* 0x000fe200000e0000 */
[----:B------:R-:W-:Y:S01]  /*212b0*/  IMAD.MOV.U32 R207, RZ, RZ, 0x0 ;  /* 0x00000000ffcf7424 */ /* 0x000fe200078e00ff */
[----:B------:R-:W-:-:S13]  /*212c0*/  R2UR UR5, R7 ;  /* 0x00000000070572ca */ /* 0x000fda00000e0000 */
[----:B------:R1:W-:Y:S02]  /*212d0*/  ST.E.128 desc[UR4][R2.64+0x100], R56 ;  /* 0x0001003802007985 */ /* 0x0003e4000c101d04 */
[----:B-1----:R-:W-:Y:S05]  /*212e0*/  RET.REL.NODEC R206 `(_ZN5flash24flash_fwd_splitkv_kernelI23Flash_fwd_kernel_traitsILi192ELi64ELi64ELi4ELb0ELb0EN7cutlass10bfloat16_tE19Flash_kernel_traitsILi192ELi64ELi64ELi4ES3_EELb0ELb1ELb0ELb0ELb0ELb0ELb0ELb1EEEvNS_16Flash_fwd_paramsE) ;  /* 0xfffffdecce447950 */ /* 0x002fea0003c3ffff */
.L_x_2499:
[----:B------:R-:W-:Y:S01]  /*212f0*/  MOV R5, 0x2 ;  /* 0x0000000200057802 */ /* 0x000fe20000000f00 */
[----:B------:R-:W-:Y:S01]  /*21300*/  IMAD.MOV.U32 R0, RZ, RZ, 0x1f ;  /* 0x0000001fff007424 */ /* 0x000fe200078e00ff */
[----:B------:R-:W-:-:S07]  /*21310*/  MOV R2, 0xffffffff ;  /* 0xffffffff00027802 */ /* 0x000fce0000000f00 */
[----:B-1---5:R-:W-:Y:S05]  /*21320*/  WARPSYNC.COLLECTIVE R2, `(.L_x_2511) ;  /* 0x0000000002087348 */ /* 0x022fea0003c00000 */
[----:B------:R2:W3:Y:S02]  /*21330*/  SHFL.BFLY P0, R13, R223, R5, R0 ;  /* 0x0c000005df0d7389 */ /* 0x0004e40000000000 */
[----:B-123-5:R-:W-:Y:S01]  /*21340*/  ENDCOLLECTIVE ;  /* 0x000000000000791b */ /* 0x02efe20003800000 */
.L_x_2511:
[----:B------:R-:W-:Y:S02]  /*21350*/  IMAD.MOV.U32 R8, RZ, RZ, R13 ;  /* 0x000000ffff087224 */ /* 0x000fe400078e000d */
[----:B------:R-:W-:Y:S02]  /*21360*/  IMAD.MOV.U32 R5, RZ, RZ, 0x1 ;  /* 0x00000001ff057424 */ /* 0x000fe400078e00ff */
[----:B------:R-:W-:-:S05]  /*21370*/  FADD.FTZ R9, R8, R223 ;  /* 0x000000df08097221 */ /* 0x000fca0000010000 */
[----:B------:R-:W-:-:S07]  /*21380*/  MOV R223, R9 ;  /* 0x0000000900df7202 */ /* 0x000fce0000000f00 */
[----:B------:R-:W-:Y:S05]  /*21390*/  WARPSYNC.COLLECTIVE R2, `(.L_x_2512) ;  /* 0x0000000002087348 */ /* 0x000fea0003c00000 */
[----:B------:R1:W2:Y:S02]  /*213a0*/  SHFL.BFLY P0, R13, R223, R5, R0 ;  /* 0x0c000005df0d7389 */ /* 0x0002a40000000000 */
[----:B-12---:R-:W-:Y:S01]  /*213b0*/  ENDCOLLECTIVE ;  /* 0x000000000000791b */ /* 0x006fe20003800000 */
.L_x_2512:
[----:B------:R-:W-:Y:S01]  /*213c0*/  MOV R223, R221 ;  /* 0x000000dd00df7202 */ /* 0x000fe20000000f00 */
[----:B------:R-:W-:Y:S01]  /*213d0*/  IMAD.MOV.U32 R5, RZ, RZ, 0x2 ;  /* 0x00000002ff057424 */ /* 0x000fe200078e00ff */
[----:B------:R-:W-:-:S07]  /*213e0*/  MOV R8, R13 ;  /* 0x0000000d00087202 */ /* 0x000fce0000000f00 */
[----:B------:R-:W-:Y:S05]  /*213f0*/  WARPSYNC.COLLECTIVE R2, `(.L_x_2513) ;  /* 0x0000000002087348 */ /* 0x000fea0003c00000 */
[----:B------:R1:W2:Y:S02]  /*21400*/  SHFL.BFLY P0, R13, R223, R5, R0 ;  /* 0x0c000005df0d7389 */ /* 0x0002a40000000000 */
[----:B-12---:R-:W-:Y:S01]  /*21410*/  ENDCOLLECTIVE ;  /* 0x000000000000791b */ /* 0x006fe20003800000 */
.L_x_2513:
[----:B------:R-:W-:Y:S01]  /*21420*/  FADD.FTZ R8, R9, R8 ;  /* 0x0000000809087221 */ /* 0x000fe20000010000 */
[----:B------:R-:W-:Y:S01]  /*21430*/  FADD.FTZ R12, R13, R221 ;  /* 0x000000dd0d0c7221 */ /* 0x000fe20000010000 */
[----:B------:R-:W-:-:S04]  /*21440*/  MOV R5, 0x1 ;  /* 0x0000000100057802 */ /* 0x000fc80000000f00 */
[----:B------:R-:W-:-:S07]  /*21450*/  MOV R223, R12 ;  /* 0x0000000c00df7202 */ /* 0x000fce0000000f00 */
[----:B------:R-:W-:Y:S05]  /*21460*/  WARPSYNC.COLLECTIVE R2, `(.L_x_2514) ;  /* 0x0000000002087348 */ /* 0x000fea0003c00000 */
[----:B------:R1:W2:Y:S02]  /*21470*/  SHFL.BFLY P0, R13, R223, R5, R0 ;  /* 0x0c000005df0d7389 */ /* 0x0002a40000000000 */
[----:B-12---:R-:W-:Y:S01]  /*21480*/  ENDCOLLECTIVE ;  /* 0x000000000000791b */ /* 0x006fe20003800000 */
.L_x_2514:
[----:B------:R-:W-:Y:S05]  /*21490*/  BRA `(.L_x_2515) ;  /* 0xffffffe000207947 */ /* 0x000fea000383ffff */
.L_x_2516:
        /* <DEDUP_REMOVED lines=14> */
.L_x_7902:


//--------------------- .text._ZN5flash24flash_fwd_splitkv_kernelI23Flash_fwd_kernel_traitsILi192ELi64ELi64ELi4ELb0ELb0EN7cutlass10bfloat16_tE19Flash_kernel_traitsILi192ELi64ELi64ELi4ES3_EELb0ELb1ELb0ELb0ELb0ELb1ELb0ELb1EEEvNS_16Flash_fwd_paramsE --------------------------
	.section	.text._ZN5flash24flash_fwd_splitkv_kernelI23Flash_fwd_kernel_traitsILi192ELi64ELi64ELi4ELb0ELb0EN7cutlass10bfloat16_tE19Flash_kernel_traitsILi192ELi64ELi64ELi4ES3_EELb0ELb1ELb0ELb0ELb0ELb1ELb0ELb1EEEvNS_16Flash_fwd_paramsE,"ax",@progbits
	.align	128
        .global         _ZN5flash24flash_fwd_splitkv_kernelI23Flash_fwd_kernel_traitsILi192ELi64ELi64ELi4ELb0ELb0EN7cutlass10bfloat16_tE19Flash_kernel_traitsILi192ELi64ELi64ELi4ES3_EELb0ELb1ELb0ELb0ELb0ELb1ELb0ELb1EEEvNS_16Flash_fwd_paramsE
        .type           _ZN5flash24flash_fwd_splitkv_kernelI23Flash_fwd_kernel_traitsILi192ELi64ELi64ELi4ELb0ELb0EN7cutlass10bfloat16_tE19Flash_kernel_traitsILi192ELi64ELi64ELi4ES3_EELb0ELb1ELb0ELb0ELb0ELb1ELb0ELb1EEEvNS_16Flash_fwd_paramsE,@function
        .size           _ZN5flash24flash_fwd_splitkv_kernelI23Flash_fwd_kernel_traitsILi192ELi64ELi64ELi4ELb0ELb0EN7cutlass10bfloat16_tE19Flash_kernel_traitsILi192ELi64ELi64ELi4ES3_EELb0ELb1ELb0ELb0ELb0ELb1ELb0ELb1EEEvNS_16Flash_fwd_paramsE,(.L_x_7903 - _ZN5flash24flash_fwd_splitkv_kernelI23Flash_fwd_kernel_traitsILi192ELi64ELi64ELi4ELb0ELb0EN7cutlass10bfloat16_tE19Flash_kernel_traitsILi192ELi64ELi64ELi4ES3_EELb0ELb1ELb0ELb0ELb0ELb1ELb0ELb1EEEvNS_16Flash_fwd_paramsE)
        .other          _ZN5flash24flash_fwd_splitkv_kernelI23Flash_fwd_kernel_traitsILi192ELi64ELi64ELi4ELb0ELb0EN7cutlass10bfloat16_tE19Flash_kernel_traitsILi192ELi64ELi64ELi4ES3_EELb0ELb1ELb0ELb0ELb0ELb1ELb0ELb1EEEvNS_16Flash_fwd_paramsE,@"STO_CUDA_ENTRY STV_DEFAULT"
_ZN5flash24flash_fwd_splitkv_kernelI23Flash_fwd_kernel_traitsILi192ELi64ELi64ELi4ELb0ELb0EN7cutlass10bfloat16_tE19Flash_kernel_traitsILi192ELi64ELi64ELi4ES3_EELb0ELb1ELb0ELb0ELb0ELb1ELb0ELb1EEEvNS_16Flash_fwd_paramsE:
.text._ZN5flash24flash_fwd_splitkv_kernelI23Flash_fwd_kernel_traitsILi192ELi64ELi64ELi4ELb0ELb0EN7cutlass10bfloat16_tE19Flash_kernel_traitsILi192ELi64ELi64ELi4ES3_EELb0ELb1ELb0ELb0ELb0ELb1ELb0ELb1EEEvNS_16Flash_fwd_paramsE:
[----:B------:R-:W-:Y:S01]  /*0000*/  LDC R1, c[0x0][0x28] ;  /* 0x00000a00ff017b82 */ /* 0x000fe20000000800 */
[----:B------:R-:W1:Y:S07]  /*0010*/  S2R R217, SR_CTAID.X ;  /* 0x0000000000d97919 */ /* 0x000e6e0000002500 */
[----:B------:R-:W2:Y:S01]  /*0020*/  LDC.64 R16, c[0x0][0x198] ;  /* 0x00006600ff107b82 */ /* 0x000ea20000000a00 */
[----:B------:R-:W-:Y:S01]  /*0030*/  BSSY B4, `(.L_x_2517) ;  /* 0x0000005000047945 */ /* 0x000fe20003800000 */
[----:B------:R-:W-:Y:S01]  /*0040*/  MOV R214, 0x80 ;  /* 0x0000008000d67802 */ /* 0x000fe20000000f00 */
[----:B------:R-:W3:Y:S01]  /*0050*/  S2R R216, SR_CTAID.Y ;  /* 0x0000000000d87919 */ /* 0x000ee20000002600 */
[----:B------:R-:W4:Y:S05]  /*0060*/  S2R R215, SR_CTAID.Z ;  /* 0x0000000000d77919 */ /* 0x000f2a0000002700 */
[----:B-1234-:R-:W-:Y:S05]  /*0070*/  CALL.REL.NOINC `($_ZN5flash24flash_fwd_splitkv_kernelI23Flash_fwd_kernel_traitsILi192ELi64ELi64ELi4ELb0ELb0EN7cutlass10bfloat16_tE19Flash_kernel_traitsILi192ELi64ELi64ELi4ES3_EELb0ELb1ELb0ELb0ELb0ELb1ELb0ELb1EEEvNS_16Flash_fwd_paramsE$_ZN5flash30compute_attn_1rowblock_splitkvI23Flash_fwd_kernel_traitsILi192ELi64ELi64ELi4ELb0ELb0EN7cutlass10bfloat16_tE19Flash_kernel_traitsILi192ELi64ELi64ELi4ES3_EELb0ELb1ELb0ELb0ELb0ELb1ELb0ELb1ENS_16Flash_fwd_paramsEEEvRKT8_iiiii) ;  /* 0x0000000000087944 */ /* 0x01efea0003c00000 */
[----:B------:R-:W-:Y:S05]  /*0080*/  BSYNC B4 ;  /* 0x0000000000047941 */ /* 0x000fea0003800000 */
.L_x_2517:
[----:B------:R-:W-:Y:S05]  /*0090*/  EXIT ;  /* 0x000000000000794d */ /* 0x000fea0003800000 */
        .type           $_ZN5flash24flash_fwd_splitkv_kernelI23Flash_fwd_kernel_traitsILi192ELi64ELi64ELi4ELb0ELb0EN7cutlass10bfloat16_tE19Flash_kernel_traitsILi192ELi64ELi64ELi4ES3_EELb0ELb1ELb0ELb0ELb0ELb1ELb0ELb1EEEvNS_16Flash_fwd_paramsE$_ZN5flash30compute_attn_1rowblock_splitkvI23Flash_fwd_kernel_traitsILi192ELi64ELi64ELi4ELb0ELb0EN7cutlass10bfloat16_tE19Flash_kernel_traitsILi192ELi64ELi64ELi4ES3_EELb0ELb1ELb0ELb0ELb0ELb1ELb0ELb1ENS_16Flash_fwd_paramsEEEvRKT8_iiiii,@function
        .size           $_ZN5flash24flash_fwd_splitkv_kernelI23Flash_fwd_kernel_traitsILi192ELi64ELi64ELi4ELb0ELb0EN7cutlass10bfloat16_tE19Flash_kernel_traitsILi192ELi64ELi64ELi4ES3_EELb0ELb1ELb0ELb0ELb0ELb1ELb0ELb1EEEvNS_16Flash_fwd_paramsE$_ZN5flash30compute_attn_1rowblock_splitkvI23Flash_fwd_kernel_traitsILi192ELi64ELi64ELi4ELb0ELb0EN7cutlass10bfloat16_tE19Flash_kernel_traitsILi192ELi64ELi64ELi4ES3_EELb0ELb1ELb0ELb0ELb0ELb1ELb0ELb1ENS_16Flash_fwd_paramsEEEvRKT8_iiiii,(.L_x_7903 - $_ZN5flash24flash_fwd_splitkv_kernelI23Flash_fwd_kernel_traitsILi192ELi64ELi64ELi4ELb0ELb0EN7cutlass10bfloat16_tE19Flash_kernel_traitsILi192ELi64ELi64ELi4ES3_EELb0ELb1ELb0ELb0ELb0ELb1ELb0ELb1EEEvNS_16Flash_fwd_paramsE$_ZN5flash30compute_attn_1rowblock_splitkvI23Flash_fwd_kernel_traitsILi192ELi64ELi64ELi4ELb0ELb0EN7cutlass10bfloat16_tE19Flash_kernel_traitsILi192ELi64ELi64ELi4ES3_EELb0ELb1ELb0ELb0ELb0ELb1ELb0ELb1ENS_16Flash_fwd_paramsEEEvRKT8_iiiii)
$_ZN5flash24flash_fwd_splitkv_kernelI23Flash_fwd_kernel_traitsILi192ELi64ELi64ELi4ELb0ELb0EN7cutlass10bfloat16_tE19Flash_kernel_traitsILi192ELi64ELi64ELi4ES3_EELb0ELb1ELb0ELb0ELb0ELb1ELb0ELb1EEEvNS_16Flash_fwd_paramsE$_ZN5flash30compute_attn_1rowblock_splitkvI23Flash_fwd_kernel_traitsILi192ELi64ELi64ELi4ELb0ELb0EN7cutlass10bfloat16_tE19Flash_kernel_traitsILi192ELi64ELi64ELi4ES3_EELb0ELb1ELb0ELb0ELb0ELb1ELb0ELb1ENS_16Flash_fwd_paramsEEEvRKT8_iiiii:
        /* <DEDUP_REMOVED lines=27> */
.L_x_2519:
[----:B------:R-:W-:Y:S05]  /*0250*/  BSYNC B0 ;  /* 0x0000000000007941 */ /* 0x000fea0003800000 */
.L_x_2518:
        /* <DEDUP_REMOVED lines=8> */
.L_x_2521:
[----:B------:R3:W5:Y:S02]  /*02e0*/  LD.E R76, desc[UR6][R16.64+0xb8] ;  /* 0x0000b806104c7980 */ /* 0x000764000c101900 */
.L_x_2522:
[----:B------:R-:W-:Y:S05]  /*02f0*/  BSYNC B0 ;  /* 0x0000000000007941 */ /* 0x000fea0003800000 */
.L_x_2520:
        /* <DEDUP_REMOVED lines=10> */
.L_x_2524:
[----:B------:R-:W2:Y:S01]  /*03a0*/  LD.E.64 R2, desc[UR6][R16.64+0x108] ;  /* 0x0001080610027980 */ /* 0x000ea2000c101b00 */
[----:B------:R-:W-:Y:S01]  /*03b0*/  BSSY B0, `(.L_x_2526) ;  /* 0x0000006000007945 */ /* 0x000fe20003800000 */
[----:B------:R-:W-:Y:S01]  /*03c0*/  IMAD.MOV.U32 R69, RZ, RZ, RZ ;  /* 0x000000ffff457224 */ /* 0x000fe200078e00ff */
[----:B--2---:R-:W-:-:S04]  /*03d0*/  ISETP.NE.U32.AND P0, PT, R2, RZ, PT ;  /* 0x000000ff0200720c */ /* 0x004fc80003f05070 */
[----:B------:R-:W-:-:S13]  /*03e0*/  ISETP.NE.AND.EX P0, PT, R3, RZ, PT, P0 ;  /* 0x000000ff0300720c */ /* 0x000fda0003f05300 */
[----:B------:R-:W-:Y:S05]  /*03f0*/  @!P0 BRA `(.L_x_2527) ;  /* 0x0000000000048947 */ /* 0x000fea0003800000 */
[----:B------:R2:W5:Y:S02]  /*0400*/  LD.E R69, desc[UR6][R16.64+0xbc] ;  /* 0x0000bc0610457980 */ /* 0x000564000c101900 */
.L_x_2527:
[----:B------:R-:W-:Y:S05]  /*0410*/  BSYNC B0 ;  /* 0x0000000000007941 */ /* 0x000fea0003800000 */
.L_x_2526:
[----:B-----5:R-:W-:Y:S02]  /*0420*/  IADD3 R69, R76, R69, RZ ;  /* 0x000000454c457210 */ /* 0x020fe40007ffe0ff */
.L_x_2525:
[----:B------:R-:W-:Y:S05]  /*0430*/  BSYNC B1 ;  /* 0x0000000000017941 */ /* 0x000fea0003800000 */
.L_x_2523:
[----:B------:R-:W-:Y:S01]  /*0440*/  IMAD.SHL.U32 R73, R217, 0x40, RZ ;  /* 0x00000040d9497824 */ /* 0x000fe200078e00ff */
[----:B------:R-:W-:Y:S01]  /*0450*/  MOV R2, R214 ;  /* 0x000000d600027202 */ /* 0x000fe20000000f00 */
[----:B------:R-:W-:-:S03]  /*0460*/  IMAD.MOV.U32 R3, RZ, RZ, 0x0 ;  /* 0x00000000ff037424 */ /* 0x000fc600078e00ff */
[----:B------:R-:W-:-:S13]  /*0470*/  ISETP.GT.AND P0, PT, R218, R73, PT ;  /* 0x00000049da00720c */ /* 0x000fda0003f04270 */
[----:B-1234-:R-:W-:Y:S05]  /*0480*/  @!P0 RET.REL.NODEC R2 `(_ZN5flash24flash_fwd_splitkv_kernelI23Flash_fwd_kernel_traitsILi192ELi64ELi64ELi4ELb0ELb0EN7cutlass10bfloat16_tE19Flash_kernel_traitsILi192ELi64ELi64ELi4ES3_EELb0ELb1ELb0ELb0ELb0ELb1ELb0ELb1EEEvNS_16Flash_fwd_paramsE) ;  /* 0xfffffff802dc8950 */ /* 0x01efea0003c3ffff */
        /* <DEDUP_REMOVED lines=88> */
.L_x_2530:
[----:B------:R-:W-:Y:S05]  /*0a10*/  BSYNC B0 ;  /* 0x0000000000007941 */ /* 0x000fea0003800000 */
.L_x_2529:
        /* <DEDUP_REMOVED lines=19> */
.L_x_2532:
[----:B------:R-:W-:Y:S05]  /*0b50*/  BSYNC B0 ;  /* 0x0000000000007941 */ /* 0x000fea0003800000 */
.L_x_2531:
        /* <DEDUP_REMOVED lines=21> */
.L_x_2534:
[----:B------:R-:W-:Y:S05]  /*0cb0*/  BSYNC B0 ;  /* 0x0000000000007941 */ /* 0x000fea0003800000 */
.L_x_2533:
        /* <DEDUP_REMOVED lines=29> */
.L_x_2536:
[----:B------:R-:W-:Y:S05]  /*0e90*/  BSYNC B0 ;  /* 0x0000000000007941 */ /* 0x000fea0003800000 */
.L_x_2535:
[----:B------:R-:W-:Y:S01]  /*0ea0*/  MOV R215, 0x0 ;  /* 0x0000000000d77802 */ /* 0x000fe20000000f00 */
[----:B------:R-:W-:Y:S04]  /*0eb0*/  @!P6 ST.E desc[UR6][R10.64], R4 ;  /* 0x000000040a00e985 */ /* 0x000fe8000c101906 */
[----:B------:R-:W-:Y:S04]  /*0ec0*/  @!P5 ST.E desc[UR6][R10.64+0x40], R3 ;  /* 0x000040030a00d985 */ /* 0x000fe8000c101906 */
[----:B------:R1:W-:Y:S02]  /*0ed0*/  @!P4 ST.E desc[UR6][R10.64+0x80], R0 ;  /* 0x000080000a00c985 */ /* 0x0003e4000c101906 */
[----:B-12---:R-:W-:Y:S05]  /*0ee0*/  @P3 RET.REL.NODEC R214 `(_ZN5flash24flash_fwd_splitkv_kernelI23Flash_fwd_kernel_traitsILi192ELi64ELi64ELi4ELb0ELb0EN7cutlass10bfloat16_tE19Flash_kernel_traitsILi192ELi64ELi64ELi4ES3_EELb0ELb1ELb0ELb0ELb0ELb1ELb0ELb1EEEvNS_16Flash_fwd_paramsE) ;  /* 0xfffffff0d6443950 */ /* 0x006fea0003c3ffff */
[----:B------:R-:W-:Y:S02]  /*0ef0*/  MOV R3, 0x7f800000 ;  /* 0x7f80000000037802 */ /* 0x000fe40000000f00 */
[----:B------:R-:W-:-:S03]  /*0f00*/  MOV R215, 0x0 ;  /* 0x0000000000d77802 */ /* 0x000fc60000000f00 */
[----:B------:R1:W-:Y:S02]  /*0f10*/  ST.E desc[UR6][R10.64+0xc0], R3 ;  /* 0x0000c0030a007985 */ /* 0x0003e4000c101906 */
[----:B-1----:R-:W-:Y:S05]  /*0f20*/  RET.REL.NODEC R214 `(_ZN5flash24flash_fwd_splitkv_kernelI23Flash_fwd_kernel_traitsILi192ELi64ELi64ELi4ELb0ELb0EN7cutlass10bfloat16_tE19Flash_kernel_traitsILi192ELi64ELi64ELi4ES3_EELb0ELb1ELb0ELb0ELb0ELb1ELb0ELb1EEEvNS_16Flash_fwd_paramsE) ;  /* 0xfffffff0d6347950 */ /* 0x002fea0003c3ffff */
.L_x_2528:
        /* <DEDUP_REMOVED lines=105> */
.L_x_2538:
        /* <DEDUP_REMOVED lines=80> */
.L_x_2539:
[----:B------:R-:W-:Y:S05]  /*1ac0*/  BSYNC B0 ;  /* 0x0000000000007941 */ /* 0x000fea0003800000 */
.L_x_2537:
        /* <DEDUP_REMOVED lines=275> */
.L_x_2634:
        /* <DEDUP_REMOVED lines=24> */
.L_x_2542:
[----:B------:R-:W-:Y:S05]  /*2d80*/  BSYNC B0 ;  /* 0x0000000000007941 */ /* 0x000fea0003800000 */
.L_x_2541:
        /* <DEDUP_REMOVED lines=15> */
.L_x_2544:
[----:B------:R-:W-:Y:S05]  /*2e80*/  BSYNC B0 ;  /* 0x0000000000007941 */ /* 0x000fea0003800000 */
.L_x_2543:
        /* <DEDUP_REMOVED lines=15> */
.L_x_2546:
[----:B------:R-:W-:Y:S05]  /*2f80*/  BSYNC B0 ;  /* 0x0000000000007941 */ /* 0x000fea0003800000 */
.L_x_2545:
        /* <DEDUP_REMOVED lines=15> */
.L_x_2548:
[----:B------:R-:W-:Y:S05]  /*3080*/  BSYNC B0 ;  /* 0x0000000000007941 */ /* 0x000fea0003800000 */
.L_x_2547:
        /* <DEDUP_REMOVED lines=66> */
.L_x_2555:
[----:B------:R-:W-:Y:S05]  /*34b0*/  BSYNC B0 ;  /* 0x0000000000007941 */ /* 0x000fea0003800000 */
.L_x_2554:
        /* <DEDUP_REMOVED lines=48> */
.L_x_2557:
[----:B------:R-:W-:Y:S05]  /*37c0*/  BSYNC B0 ;  /* 0x0000000000007941 */ /* 0x000fea0003800000 */
.L_x_2556:
        /* <DEDUP_REMOVED lines=47> */
.L_x_2553:
[----:B------:R-:W-:Y:S05]  /*3ac0*/  BSYNC B1 ;  /* 0x0000000000017941 */ /* 0x000fea0003800000 */
.L_x_2552:
        /* <DEDUP_REMOVED lines=65> */
.L_x_2561:
[----:B------:R-:W-:Y:S05]  /*3ee0*/  BSYNC B0 ;  /* 0x0000000000007941 */ /* 0x000fea0003800000 */
.L_x_2560:
        /* <DEDUP_REMOVED lines=51> */
.L_x_2563:
[----:B------:R-:W-:Y:S05]  /*4220*/  BSYNC B0 ;  /* 0x0000000000007941 */ /* 0x000fea0003800000 */
.L_x_2562:
        /* <DEDUP_REMOVED lines=50> */
.L_x_2559:
[----:B------:R-:W-:Y:S05]  /*4550*/  BSYNC B1 ;  /* 0x0000000000017941 */ /* 0x000fea0003800000 */
.L_x_2558:
        /* <DEDUP_REMOVED lines=65> */
.L_x_2567:
[----:B------:R-:W-:Y:S05]  /*4970*/  BSYNC B0 ;  /* 0x0000000000007941 */ /* 0x000fea0003800000 */
.L_x_2566:
        /* <DEDUP_REMOVED lines=51> */
.L_x_2569:
[----:B------:R-:W-:Y:S05]  /*4cb0*/  BSYNC B0 ;  /* 0x0000000000007941 */ /* 0x000fea0003800000 */
.L_x_2568:
        /* <DEDUP_REMOVED lines=50> */
.L_x_2565:
[----:B------:R-:W-:Y:S05]  /*4fe0*/  BSYNC B1 ;  /* 0x0000000000017941 */ /* 0x000fea0003800000 */
.L_x_2564:
        /* <DEDUP_REMOVED lines=67> */
.L_x_2573:
[----:B------:R-:W-:Y:S05]  /*5420*/  BSYNC B0 ;  /* 0x0000000000007941 */ /* 0x000fea0003800000 */
.L_x_2572:
        /* <DEDUP_REMOVED lines=51> */
.L_x_2575:
[----:B------:R-:W-:Y:S05]  /*5760*/  BSYNC B0 ;  /* 0x0000000000007941 */ /* 0x000fea0003800000 */
.L_x_2574:
        /* <DEDUP_REMOVED lines=50> */
.L_x_2571:
[----:B------:R-:W-:Y:S05]  /*5a90*/  BSYNC B1 ;  /* 0x0000000000017941 */ /* 0x000fea0003800000 */
.L_x_2570:
[----:B------:R-:W2:Y:S02]  /*5aa0*/  LD.E R3, desc[UR6][R16.64+0xd0] ;  /* 0x0000d00610037980 */ /* 0x000ea4000c101900 */
[----:B--2---:R-:W-:Y:S05]  /*5ab0*/  IMAD.U32 R3, R3, -0x20, RZ ;  /* 0xffffffe003037824 */ /* 0x004fea00078e00ff */
[C---:B------:R-:W-:Y:S02]  /*5ac0*/  LEA R18, P1, R3.reuse, R18, 0x1 ;  /* 0x0000001203127211 */ /* 0x040fe400078208ff */
[C---:B------:R-:W-:Y:S02]  /*5ad0*/  LEA R58, P0, R3.reuse, R58, 0x1 ;  /* 0x0000003a033a7211 */ /* 0x040fe400078008ff */
[C---:B------:R-:W-:Y:S02]  /*5ae0*/  LEA.HI.X.SX32 R19, R3.reuse, R19, 0x1, P1 ;  /* 0x0000001303137211 */ /* 0x040fe400008f0eff */
[----:B------:R-:W-:Y:S01]  /*5af0*/  LEA.HI.X.SX32 R59, R3, R59, 0x1, P0 ;  /* 0x0000003b033b7211 */ /* 0x000fe200000f0eff */
[----:B------:R-:W-:Y:S05]  /*5b00*/  BRA `(.L_x_2576) ;  /* 0x0000004c00a87947 */ /* 0x000fea0003800000 */
.L_x_2551:
        /* <DEDUP_REMOVED lines=89> */
.L_x_2582:
[----:B------:R-:W-:Y:S05]  /*60a0*/  BSYNC B0 ;  /* 0x0000000000007941 */ /* 0x000fea0003800000 */
.L_x_2581:
[----:B-----5:R2:W-:Y:S02]  /*60b0*/  ST.E.128 desc[UR6][R130.64], R48 ;  /* 0x0000003082007985 */ /* 0x0205e4000c101d06 */
.L_x_2580:
[----:B------:R-:W-:Y:S05]  /*60c0*/  BSYNC B1 ;  /* 0x0000000000017941 */ /* 0x000fea0003800000 */
.L_x_2579:
        /* <DEDUP_REMOVED lines=87> */
.L_x_2586:
[----:B------:R-:W-:Y:S05]  /*6640*/  BSYNC B0 ;  /* 0x0000000000007941 */ /* 0x000fea0003800000 */
.L_x_2585:
[----:B-----5:R3:W-:Y:S02]  /*6650*/  ST.E.128 desc[UR6][R130.64+0x80], R48 ;  /* 0x0000803082007985 */ /* 0x0207e4000c101d06 */
.L_x_2584:
[----:B------:R-:W-:Y:S05]  /*6660*/  BSYNC B1 ;  /* 0x0000000000017941 */ /* 0x000fea0003800000 */
.L_x_2583:
        /* <DEDUP_REMOVED lines=86> */
.L_x_2588:
[----:B------:R-:W-:Y:S05]  /*6bd0*/  BSYNC B0 ;  /* 0x0000000000007941 */ /* 0x000fea0003800000 */
.L_x_2587:
[----:B-----5:R4:W-:Y:S02]  /*6be0*/  ST.E.128 desc[UR6][R130.64+0x100], R48 ;  /* 0x0001003082007985 */ /* 0x0209e4000c101d06 */
.L_x_2578:
[----:B------:R-:W-:Y:S05]  /*6bf0*/  BSYNC B2 ;  /* 0x0000000000027941 */ /* 0x000fea0003800000 */
.L_x_2577:
        /* <DEDUP_REMOVED lines=99> */
.L_x_2594:
[----:B------:R-:W-:Y:S05]  /*7230*/  BSYNC B0 ;  /* 0x0000000000007941 */ /* 0x000fea0003800000 */
.L_x_2593:
[----:B-----5:R3:W-:Y:S02]  /*7240*/  ST.E.128 desc[UR6][R188.64], R48 ;  /* 0x00000030bc007985 */ /* 0x0207e4000c101d06 */
.L_x_2592:
[----:B------:R-:W-:Y:S05]  /*7250*/  BSYNC B1 ;  /* 0x0000000000017941 */ /* 0x000fea0003800000 */
.L_x_2591:
        /* <DEDUP_REMOVED lines=94> */
.L_x_2598:
[----:B------:R-:W-:Y:S05]  /*7840*/  BSYNC B0 ;  /* 0x0000000000007941 */ /* 0x000fea0003800000 */
.L_x_2597:
[----:B-----5:R3:W-:Y:S02]  /*7850*/  ST.E.128 desc[UR6][R188.64], R48 ;  /* 0x00000030bc007985 */ /* 0x0207e4000c101d06 */
.L_x_2596:
[----:B------:R-:W-:Y:S05]  /*7860*/  BSYNC B1 ;  /* 0x0000000000017941 */ /* 0x000fea0003800000 */
.L_x_2595:
        /* <DEDUP_REMOVED lines=93> */
.L_x_2600:
[----:B------:R-:W-:Y:S05]  /*7e40*/  BSYNC B0 ;  /* 0x0000000000007941 */ /* 0x000fea0003800000 */
.L_x_2599:
[----:B-----5:R3:W-:Y:S02]  /*7e50*/  ST.E.128 desc[UR6][R188.64], R48 ;  /* 0x00000030bc007985 */ /* 0x0207e4000c101d06 */
.L_x_2590:
[----:B------:R-:W-:Y:S05]  /*7e60*/  BSYNC B2 ;  /* 0x0000000000027941 */ /* 0x000fea0003800000 */
.L_x_2589:
        /* <DEDUP_REMOVED lines=99> */
.L_x_2606:
[----:B------:R-:W-:Y:S05]  /*84a0*/  BSYNC B0 ;  /* 0x0000000000007941 */ /* 0x000fea0003800000 */
.L_x_2605:
[----:B-----5:R3:W-:Y:S02]  /*84b0*/  ST.E.128 desc[UR6][R188.64], R48 ;  /* 0x00000030bc007985 */ /* 0x0207e4000c101d06 */
.L_x_2604:
[----:B------:R-:W-:Y:S05]  /*84c0*/  BSYNC B1 ;  /* 0x0000000000017941 */ /* 0x000fea0003800000 */
.L_x_2603:
        /* <DEDUP_REMOVED lines=94> */
.L_x_2610:
[----:B------:R-:W-:Y:S05]  /*8ab0*/  BSYNC B0 ;  /* 0x0000000000007941 */ /* 0x000fea0003800000 */
.L_x_2609:
[----:B-----5:R3:W-:Y:S02]  /*8ac0*/  ST.E.128 desc[UR6][R188.64], R48 ;  /* 0x00000030bc007985 */ /* 0x0207e4000c101d06 */
.L_x_2608:
[----:B------:R-:W-:Y:S05]  /*8ad0*/  BSYNC B1 ;  /* 0x0000000000017941 */ /* 0x000fea0003800000 */
.L_x_2607:
        /* <DEDUP_REMOVED lines=93> */
.L_x_2612:
[----:B------:R-:W-:Y:S05]  /*90b0*/  BSYNC B0 ;  /* 0x0000000000007941 */ /* 0x000fea0003800000 */
.L_x_2611:
[----:B-----5:R3:W-:Y:S02]  /*90c0*/  ST.E.128 desc[UR6][R188.64], R48 ;  /* 0x00000030bc007985 */ /* 0x0207e4000c101d06 */
.L_x_2602:
[----:B------:R-:W-:Y:S05]  /*90d0*/  BSYNC B2 ;  /* 0x0000000000027941 */ /* 0x000fea0003800000 */
.L_x_2601:
        /* <DEDUP_REMOVED lines=101> */
.L_x_2618:
[----:B------:R-:W-:Y:S05]  /*9730*/  BSYNC B0 ;  /* 0x0000000000007941 */ /* 0x000fea0003800000 */
.L_x_2617:
[----:B-----5:R3:W-:Y:S02]  /*9740*/  ST.E.128 desc[UR6][R184.64], R48 ;  /* 0x00000030b8007985 */ /* 0x0207e4000c101d06 */
.L_x_2616:
[----:B------:R-:W-:Y:S05]  /*9750*/  BSYNC B1 ;  /* 0x0000000000017941 */ /* 0x000fea0003800000 */
.L_x_2615:
        /* <DEDUP_REMOVED lines=94> */
.L_x_2622:
[----:B------:R-:W-:Y:S05]  /*9d40*/  BSYNC B0 ;  /* 0x0000000000007941 */ /* 0x000fea0003800000 */
.L_x_2621:
[----:B-----5:R3:W-:Y:S02]  /*9d50*/  ST.E.128 desc[UR6][R184.64], R48 ;  /* 0x00000030b8007985 */ /* 0x0207e4000c101d06 */
.L_x_2620:
[----:B------:R-:W-:Y:S05]  /*9d60*/  BSYNC B1 ;  /* 0x0000000000017941 */ /* 0x000fea0003800000 */
.L_x_2619:
        /* <DEDUP_REMOVED lines=93> */
.L_x_2624:
[----:B------:R-:W-:Y:S05]  /*a340*/  BSYNC B0 ;  /* 0x0000000000007941 */ /* 0x000fea0003800000 */
.L_x_2623:
[----:B-----5:R3:W-:Y:S02]  /*a350*/  ST.E.128 desc[UR6][R184.64], R48 ;  /* 0x00000030b8007985 */ /* 0x0207e4000c101d06 */
.L_x_2614:
[----:B------:R-:W-:Y:S05]  /*a360*/  BSYNC B2 ;  /* 0x0000000000027941 */ /* 0x000fea0003800000 */
.L_x_2613:
[----:B------:R-:W4:Y:S02]  /*a370*/  LD.E R3, desc[UR6][R16.64+0xd0] ;  /* 0x0000d00610037980 */ /* 0x000f24000c101900 */
[----:B----4-:R-:W-:Y:S05]  /*a380*/  IMAD.U32 R3, R3, -0x20, RZ ;  /* 0xffffffe003037824 */ /* 0x010fea00078e00ff */
[C---:B------:R-:W-:Y:S02]  /*a390*/  LEA R128, P1, R3.reuse, R128, 0x1 ;  /* 0x0000008003807211 */ /* 0x040fe400078208ff */
[C---:B------:R-:W-:Y:S02]  /*a3a0*/  LEA R126, P0, R3.reuse, R126, 0x1 ;  /* 0x0000007e037e7211 */ /* 0x040fe400078008ff */
[C---:B------:R-:W-:Y:S02]  /*a3b0*/  LEA.HI.X.SX32 R129, R3.reuse, R129, 0x1, P1 ;  /* 0x0000008103817211 */ /* 0x040fe400008f0eff */
[----:B------:R-:W-:Y:S01]  /*a3c0*/  LEA.HI.X.SX32 R127, R3, R127, 0x1, P0 ;  /* 0x0000007f037f7211 */ /* 0x000fe200000f0eff */
[----:B------:R-:W-:Y:S05]  /*a3d0*/  BRA `(.L_x_2576) ;  /* 0x0000000400747947 */ /* 0x000fea0003800000 */
.L_x_2550:
        /* <DEDUP_REMOVED lines=18> */
.L_x_2626:
[----:B------:R-:W-:Y:S05]  /*a500*/  BSYNC B0 ;  /* 0x0000000000007941 */ /* 0x000fea0003800000 */
.L_x_2625:
        /* <DEDUP_REMOVED lines=24> */
.L_x_2628:
[----:B------:R-:W-:Y:S05]  /*a690*/  BSYNC B0 ;  /* 0x0000000000007941 */ /* 0x000fea0003800000 */
.L_x_2627:
        /* <DEDUP_REMOVED lines=24> */
.L_x_2630:
[----:B------:R-:W-:Y:S05]  /*a820*/  BSYNC B0 ;  /* 0x0000000000007941 */ /* 0x000fea0003800000 */
.L_x_2629:
        /* <DEDUP_REMOVED lines=24> */
.L_x_2576:
[----:B------:R-:W-:Y:S05]  /*a9b0*/  BSYNC B3 ;  /* 0x0000000000037941 */ /* 0x000fea0003800000 */
.L_x_2549:
        /* <DEDUP_REMOVED lines=89> */
.L_x_2632:
        /* <DEDUP_REMOVED lines=8> */
.L_x_2633:
[----:B------:R-:W-:Y:S05]  /*afd0*/  BSYNC B0 ;  /* 0x0000000000007941 */ /* 0x000fea0003800000 */
.L_x_2631:
[----:B------:R-:W-:Y:S04]  /*afe0*/  IADD3 R11, R11, -0x1, RZ ;  /* 0xffffffff0b0b7810 */ /* 0x000fe80007ffe0ff */
[----:B------:R-:W-:Y:S11]  /*aff0*/  ISETP.GT.AND P0, PT, R11, R99, PT ;  /* 0x000000630b00720c */ /* 0x000ff60003f04270 */
[----:B------:R-:W-:Y:S02]  /*b000*/  @!UPT UIADD3 URZ, URZ, URZ, URZ ;  /* 0x0000003f3f3ff290 */ /* 0x000fe4000fffe03f */
[----:B------:R-:W-:Y:S05]  /*b010*/  @P0 BRA `(.L_x_2634) ;  /* 0xffffff7800f80947 */ /* 0x000fea000383ffff */
.L_x_2540:
        /* <DEDUP_REMOVED lines=110> */
.L_x_2643:
[----:B------:R-:W-:Y:S05]  /*b700*/  BSYNC B0 ;  /* 0x0000000000007941 */ /* 0x000fea0003800000 */
.L_x_2642:
[----:B-----5:R3:W-:Y:S02]  /*b710*/  STS.128 [R219], R20 ;  /* 0x00000014db007388 */ /* 0x0207e40000000c00 */
.L_x_2641:
[----:B------:R-:W-:Y:S05]  /*b720*/  BSYNC B1 ;  /* 0x0000000000017941 */ /* 0x000fea0003800000 */
.L_x_2640:
        /* <DEDUP_REMOVED lines=46> */
.L_x_2647:
[----:B------:R-:W-:Y:S05]  /*ba10*/  BSYNC B0 ;  /* 0x0000000000007941 */ /* 0x000fea0003800000 */
.L_x_2646:
[----:B-----5:R1:W-:Y:S02]  /*ba20*/  STS.128 [R219+0x2000], R20 ;  /* 0x00200014db007388 */ /* 0x0203e40000000c00 */
.L_x_2645:
[----:B------:R-:W-:Y:S05]  /*ba30*/  BSYNC B1 ;  /* 0x0000000000017941 */ /* 0x000fea0003800000 */
.L_x_2644:
        /* <DEDUP_REMOVED lines=45> */
.L_x_2649:
[----:B------:R-:W-:Y:S05]  /*bd10*/  BSYNC B0 ;  /* 0x0000000000007941 */ /* 0x000fea0003800000 */
.L_x_2648:
[----:B-----5:R3:W-:Y:S02]  /*bd20*/  STS.128 [R219+0x4000], R20 ;  /* 0x00400014db007388 */ /* 0x0207e40000000c00 */
.L_x_2639:
[----:B------:R-:W-:Y:S05]  /*bd30*/  BSYNC B2 ;  /* 0x0000000000027941 */ /* 0x000fea0003800000 */
.L_x_2638:
        /* <DEDUP_REMOVED lines=59> */
.L_x_2655:
[----:B------:R-:W-:Y:S05]  /*c0f0*/  BSYNC B0 ;  /* 0x0000000000007941 */ /* 0x000fea0003800000 */
.L_x_2654:
[----:B-----5:R3:W-:Y:S02]  /*c100*/  STS.128 [R219+0x800], R20 ;  /* 0x00080014db007388 */ /* 0x0207e40000000c00 */
.L_x_2653:
[----:B------:R-:W-:Y:S05]  /*c110*/  BSYNC B1 ;  /* 0x0000000000017941 */ /* 0x000fea0003800000 */
.L_x_2652:
        /* <DEDUP_REMOVED lines=46> */
.L_x_2659:
[----:B------:R-:W-:Y:S05]  /*c400*/  BSYNC B0 ;  /* 0x0000000000007941 */ /* 0x000fea0003800000 */
.L_x_2658:
[----:B-----5:R3:W-:Y:S02]  /*c410*/  STS.128 [R219+0x2800], R20 ;  /* 0x00280014db007388 */ /* 0x0207e40000000c00 */
.L_x_2657:
[----:B------:R-:W-:Y:S05]  /*c420*/  BSYNC B1 ;  /* 0x0000000000017941 */ /* 0x000fea0003800000 */
.L_x_2656:
        /* <DEDUP_REMOVED lines=45> */
.L_x_2661:
[----:B------:R-:W-:Y:S05]  /*c700*/  BSYNC B0 ;  /* 0x0000000000007941 */ /* 0x000fea0003800000 */
.L_x_2660:
[----:B-----5:R1:W-:Y:S02]  /*c710*/  STS.128 [R219+0x4800], R44 ;  /* 0x0048002cdb007388 */ /* 0x0203e40000000c00 */
.L_x_2651:
[----:B------:R-:W-:Y:S05]  /*c720*/  BSYNC B2 ;  /* 0x0000000000027941 */ /* 0x000fea0003800000 */
.L_x_2650:
        /* <DEDUP_REMOVED lines=60> */
.L_x_2667:
[----:B------:R-:W-:Y:S05]  /*caf0*/  BSYNC B0 ;  /* 0x0000000000007941 */ /* 0x000fea0003800000 */
.L_x_2666:
[----:B-----5:R1:W-:Y:S02]  /*cb00*/  STS.128 [R219+0x1000], R20 ;  /* 0x00100014db007388 */ /* 0x0203e40000000c00 */
.L_x_2665:
[----:B------:R-:W-:Y:S05]  /*cb10*/  BSYNC B1 ;  /* 0x0000000000017941 */ /* 0x000fea0003800000 */
.L_x_2664:
        /* <DEDUP_REMOVED lines=46> */
.L_x_2671:
[----:B------:R-:W-:Y:S05]  /*ce00*/  BSYNC B0 ;  /* 0x0000000000007941 */ /* 0x000fea0003800000 */
.L_x_2670:
[----:B-----5:R3:W-:Y:S02]  /*ce10*/  STS.128 [R219+0x3000], R20 ;  /* 0x00300014db007388 */ /* 0x0207e40000000c00 */
.L_x_2669:
[----:B------:R-:W-:Y:S05]  /*ce20*/  BSYNC B1 ;  /* 0x0000000000017941 */ /* 0x000fea0003800000 */
.L_x_2668:
        /* <DEDUP_REMOVED lines=45> */
.L_x_2673:
[----:B------:R-:W-:Y:S05]  /*d100*/  BSYNC B0 ;  /* 0x0000000000007941 */ /* 0x000fea0003800000 */
.L_x_2672:
[----:B-----5:R3:W-:Y:S02]  /*d110*/  STS.128 [R219+0x5000], R20 ;  /* 0x00500014db007388 */ /* 0x0207e40000000c00 */
.L_x_2663:
[----:B------:R-:W-:Y:S05]  /*d120*/  BSYNC B2 ;  /* 0x0000000000027941 */ /* 0x000fea0003800000 */
.L_x_2662:
        /* <DEDUP_REMOVED lines=59> */
.L_x_2678:
[----:B------:R-:W-:Y:S05]  /*d4e0*/  BSYNC B0 ;  /* 0x0000000000007941 */ /* 0x000fea0003800000 */
.L_x_2677:
[----:B-----5:R3:W-:Y:S02]  /*d4f0*/  STS.128 [R219+0x1800], R20 ;  /* 0x00180014db007388 */ /* 0x0207e40000000c00 */
.L_x_2676:
[----:B------:R-:W-:Y:S05]  /*d500*/  BSYNC B1 ;  /* 0x0000000000017941 */ /* 0x000fea0003800000 */
.L_x_2675:
        /* <DEDUP_REMOVED lines=47> */
.L_x_2682:
[----:B------:R-:W-:Y:S05]  /*d800*/  BSYNC B0 ;  /* 0x0000000000007941 */ /* 0x000fea0003800000 */
.L_x_2681:
[----:B-----5:R3:W-:Y:S02]  /*d810*/  STS.128 [R219+0x3800], R20 ;  /* 0x00380014db007388 */ /* 0x0207e40000000c00 */
.L_x_2680:
[----:B------:R-:W-:Y:S05]  /*d820*/  BSYNC B1 ;  /* 0x0000000000017941 */ /* 0x000fea0003800000 */
.L_x_2679:
        /* <DEDUP_REMOVED lines=45> */
.L_x_2684:
[----:B------:R-:W-:Y:S05]  /*db00*/  BSYNC B0 ;  /* 0x0000000000007941 */ /* 0x000fea0003800000 */
.L_x_2683:
[----:B-----5:R1:W-:Y:S01]  /*db10*/  STS.128 [R219+0x5800], R40 ;  /* 0x00580028db007388 */ /* 0x0203e20000000c00 */
[----:B------:R-:W-:Y:S05]  /*db20*/  BRA `(.L_x_2674) ;  /* 0x0000004c00707947 */ /* 0x000fea0003800000 */
.L_x_2637:
        /* <DEDUP_REMOVED lines=89> */
.L_x_2690:
[----:B------:R-:W-:Y:S05]  /*e0c0*/  BSYNC B0 ;  /* 0x0000000000007941 */ /* 0x000fea0003800000 */
.L_x_2689:
[----:B-----5:R3:W-:Y:S02]  /*e0d0*/  STS.128 [R219], R32 ;  /* 0x00000020db007388 */ /* 0x0207e40000000c00 */
.L_x_2688:
[----:B------:R-:W-:Y:S05]  /*e0e0*/  BSYNC B1 ;  /* 0x0000000000017941 */ /* 0x000fea0003800000 */
.L_x_2687:
        /* <DEDUP_REMOVED lines=87> */
.L_x_2694:
[----:B------:R-:W-:Y:S05]  /*e660*/  BSYNC B0 ;  /* 0x0000000000007941 */ /* 0x000fea0003800000 */
.L_x_2693:
[----:B-----5:R1:W-:Y:S02]  /*e670*/  STS.128 [R219+0x2000], R32 ;  /* 0x00200020db007388 */ /* 0x0203e40000000c00 */
.L_x_2692:
[----:B------:R-:W-:Y:S05]  /*e680*/  BSYNC B1 ;  /* 0x0000000000017941 */ /* 0x000fea0003800000 */
.L_x_2691:
        /* <DEDUP_REMOVED lines=86> */
.L_x_2696:
[----:B------:R-:W-:Y:S05]  /*ebf0*/  BSYNC B0 ;  /* 0x0000000000007941 */ /* 0x000fea0003800000 */
.L_x_2695:
[----:B-----5:R3:W-:Y:S02]  /*ec00*/  STS.128 [R219+0x4000], R32 ;  /* 0x00400020db007388 */ /* 0x0207e40000000c00 */
.L_x_2686:
[----:B------:R-:W-:Y:S05]  /*ec10*/  BSYNC B2 ;  /* 0x0000000000027941 */ /* 0x000fea0003800000 */
.L_x_2685:
        /* <DEDUP_REMOVED lines=94> */
.L_x_2702:
[----:B------:R-:W-:Y:S05]  /*f200*/  BSYNC B0 ;  /* 0x0000000000007941 */ /* 0x000fea0003800000 */
.L_x_2701:
[----:B-----5:R3:W-:Y:S02]  /*f210*/  STS.128 [R219+0x800], R32 ;  /* 0x00080020db007388 */ /* 0x0207e40000000c00 */
.L_x_2700:
[----:B------:R-:W-:Y:S05]  /*f220*/  BSYNC B1 ;  /* 0x0000000000017941 */ /* 0x000fea0003800000 */
.L_x_2699:
        /* <DEDUP_REMOVED lines=90> */
.L_x_2706:
[----:B------:R-:W-:Y:S05]  /*f7d0*/  BSYNC B0 ;  /* 0x0000000000007941 */ /* 0x000fea0003800000 */
.L_x_2705:
[----:B-----5:R3:W-:Y:S02]  /*f7e0*/  STS.128 [R219+0x2800], R32 ;  /* 0x00280020db007388 */ /* 0x0207e40000000c00 */
.L_x_2704:
[----:B------:R-:W-:Y:S05]  /*f7f0*/  BSYNC B1 ;  /* 0x0000000000017941 */ /* 0x000fea0003800000 */
.L_x_2703:
        /* <DEDUP_REMOVED lines=90> */
.L_x_2708:
[----:B------:R-:W-:Y:S05]  /*fda0*/  BSYNC B0 ;  /* 0x0000000000007941 */ /* 0x000fea0003800000 */
.L_x_2707:
[----:B-----5:R1:W-:Y:S02]  /*fdb0*/  STS.128 [R219+0x4800], R20 ;  /* 0x00480014db007388 */ /* 0x0203e40000000c00 */
.L_x_2698:
[----:B------:R-:W-:Y:S05]  /*fdc0*/  BSYNC B2 ;  /* 0x0000000000027941 */ /* 0x000fea0003800000 */
.L_x_2697:
        /* <DEDUP_REMOVED lines=95> */
.L_x_2714:
[----:B------:R-:W-:Y:S05]  /*103c0*/  BSYNC B0 ;  /* 0x0000000000007941 */ /* 0x000fea0003800000 */
.L_x_2713:
[----:B-----5:R3:W-:Y:S02]  /*103d0*/  STS.128 [R219+0x1000], R32 ;  /* 0x00100020db007388 */ /* 0x0207e40000000c00 */
.L_x_2712:
[----:B------:R-:W-:Y:S05]  /*103e0*/  BSYNC B1 ;  /* 0x0000000000017941 */ /* 0x000fea0003800000 */
.L_x_2711:
        /* <DEDUP_REMOVED lines=90> */
.L_x_2718:
[----:B------:R-:W-:Y:S05]  /*10990*/  BSYNC B0 ;  /* 0x0000000000007941 */ /* 0x000fea0003800000 */
.L_x_2717:
[----:B-----5:R3:W-:Y:S02]  /*109a0*/  STS.128 [R219+0x3000], R32 ;  /* 0x00300020db007388 */ /* 0x0207e40000000c00 */
.L_x_2716:
[----:B------:R-:W-:Y:S05]  /*109b0*/  BSYNC B1 ;  /* 0x0000000000017941 */ /* 0x000fea0003800000 */
.L_x_2715:
        /* <DEDUP_REMOVED lines=89> */
.L_x_2720:
[----:B------:R-:W-:Y:S05]  /*10f50*/  BSYNC B0 ;  /* 0x0000000000007941 */ /* 0x000fea0003800000 */
.L_x_2719:
[----:B-----5:R3:W-:Y:S02]  /*10f60*/  STS.128 [R219+0x5000], R32 ;  /* 0x00500020db007388 */ /* 0x0207e40000000c00 */
.L_x_2710:
[----:B------:R-:W-:Y:S05]  /*10f70*/  BSYNC B2 ;  /* 0x0000000000027941 */ /* 0x000fea0003800000 */
.L_x_2709:
        /* <DEDUP_REMOVED lines=94> */
.L_x_2724:
[----:B------:R-:W-:Y:S05]  /*11560*/  BSYNC B0 ;  /* 0x0000000000007941 */ /* 0x000fea0003800000 */
.L_x_2723:
[----:B-----5:R1:W-:Y:S02]  /*11570*/  STS.128 [R219+0x1800], R20 ;  /* 0x00180014db007388 */ /* 0x0203e40000000c00 */
.L_x_2722:
[----:B------:R-:W-:Y:S05]  /*11580*/  BSYNC B1 ;  /* 0x0000000000017941 */ /* 0x000fea0003800000 */
.L_x_2721:
        /* <DEDUP_REMOVED lines=92> */
.L_x_2728:
[----:B------:R-:W-:Y:S05]  /*11b50*/  BSYNC B0 ;  /* 0x0000000000007941 */ /* 0x000fea0003800000 */
.L_x_2727:
[----:B-----5:R1:W-:Y:S02]  /*11b60*/  STS.128 [R219+0x3800], R20 ;  /* 0x00380014db007388 */ /* 0x0203e40000000c00 */
.L_x_2726:
[----:B------:R-:W-:Y:S05]  /*11b70*/  BSYNC B1 ;  /* 0x0000000000017941 */ /* 0x000fea0003800000 */
.L_x_2725:
        /* <DEDUP_REMOVED lines=92> */
.L_x_2730:
[----:B------:R-:W-:Y:S05]  /*12140*/  BSYNC B0 ;  /* 0x0000000000007941 */ /* 0x000fea0003800000 */
.L_x_2729:
[----:B-----5:R1:W-:Y:S01]  /*12150*/  STS.128 [R219+0x5800], R20 ;  /* 0x00580014db007388 */ /* 0x0203e20000000c00 */
[----:B------:R-:W-:Y:S05]  /*12160*/  BRA `(.L_x_2674) ;  /* 0x0000000400e07947 */ /* 0x000fea0003800000 */
.L_x_2636:
        /* <DEDUP_REMOVED lines=35> */
.L_x_2732:
[----:B------:R-:W-:Y:S05]  /*123a0*/  BSYNC B0 ;  /* 0x0000000000007941 */ /* 0x000fea0003800000 */
.L_x_2731:
        /* <DEDUP_REMOVED lines=27> */
.L_x_2734:
[----:B------:R-:W-:Y:S05]  /*12560*/  BSYNC B0 ;  /* 0x0000000000007941 */ /* 0x000fea0003800000 */
.L_x_2733:
        /* <DEDUP_REMOVED lines=27> */
.L_x_2736:
[----:B------:R-:W-:Y:S05]  /*12720*/  BSYNC B0 ;  /* 0x0000000000007941 */ /* 0x000fea0003800000 */
.L_x_2735:
        /* <DEDUP_REMOVED lines=28> */
.L_x_2674:
[----:B------:R-:W-:Y:S05]  /*128f0*/  BSYNC B3 ;  /* 0x0000000000037941 */ /* 0x000fea0003800000 */
.L_x_2635:
        /* <DEDUP_REMOVED lines=28> */
.L_x_2739:
[----:B------:R4:W-:Y:S02]  /*12ac0*/  STS.128 [R219+0xa000], RZ ;  /* 0x00a000ffdb007388 */ /* 0x0009e40000000c00 */
.L_x_2738:
[----:B------:R-:W-:Y:S05]  /*12ad0*/  BSYNC B0 ;  /* 0x0000000000007941 */ /* 0x000fea0003800000 */
.L_x_2737:
        /* <DEDUP_REMOVED lines=31> */
.L_x_2742:
[----:B------:R3:W-:Y:S02]  /*12cd0*/  STS.128 [R219+0xa800], RZ ;  /* 0x00a800ffdb007388 */ /* 0x0007e40000000c00 */
.L_x_2741:
[----:B------:R-:W-:Y:S05]  /*12ce0*/  BSYNC B0 ;  /* 0x0000000000007941 */ /* 0x000fea0003800000 */
.L_x_2740:
        /* <DEDUP_REMOVED lines=33> */
.L_x_2745:
[----:B------:R3:W-:Y:S02]  /*12f00*/  STS.128 [R219+0xb000], RZ ;  /* 0x00b000ffdb007388 */ /* 0x0007e40000000c00 */
.L_x_2744:
[----:B------:R-:W-:Y:S05]  /*12f10*/  BSYNC B0 ;  /* 0x0000000000007941 */ /* 0x000fea0003800000 */
.L_x_2743:
        /* <DEDUP_REMOVED lines=33> */
.L_x_2747:
[----:B------:R-:W-:Y:S05]  /*13130*/  BSYNC B0 ;  /* 0x0000000000007941 */ /* 0x000fea0003800000 */
.L_x_2746:
        /* <DEDUP_REMOVED lines=37> */
.L_x_2750:
[----:B------:R3:W-:Y:S02]  /*13390*/  STS.128 [R219+0x10000], RZ ;  /* 0x010000ffdb007388 */ /* 0x0007e40000000c00 */
.L_x_2749:
[----:B------:R-:W-:Y:S05]  /*133a0*/  BSYNC B0 ;  /* 0x0000000000007941 */ /* 0x000fea0003800000 */
.L_x_2748:
        /* <DEDUP_REMOVED lines=32> */
.L_x_2753:
[----:B------:R3:W-:Y:S02]  /*135b0*/  STS.128 [R219+0x10800], RZ ;  /* 0x010800ffdb007388 */ /* 0x0007e40000000c00 */
.L_x_2752:
[----:B------:R-:W-:Y:S05]  /*135c0*/  BSYNC B0 ;  /* 0x0000000000007941 */ /* 0x000fea0003800000 */
.L_x_2751:
        /* <DEDUP_REMOVED lines=34> */
.L_x_2756:
[----:B------:R3:W-:Y:S02]  /*137f0*/  STS.128 [R219+0x11000], RZ ;  /* 0x011000ffdb007388 */ /* 0x0007e40000000c00 */
.L_x_2755:
[----:B------:R-:W-:Y:S05]  /*13800*/  BSYNC B0 ;  /* 0x0000000000007941 */ /* 0x000fea0003800000 */
.L_x_2754:
        /* <DEDUP_REMOVED lines=35> */
.L_x_2759:
[----:B------:R3:W-:Y:S02]  /*13a40*/  STS.128 [R219+0x11800], RZ ;  /* 0x011800ffdb007388 */ /* 0x0007e40000000c00 */
.L_x_2758:
[----:B------:R-:W-:Y:S05]  /*13a50*/  BSYNC B0 ;  /* 0x0000000000007941 */ /* 0x000fea0003800000 */
.L_x_2757:
[----:B------:R-:W-:Y:S01]  /*13a60*/  SHF.L.U32 R0, R56, 0x6, RZ ;  /* 0x0000000638007819 */ /* 0x000fe200000006ff */
[----:B------:R-:W2:Y:S01]  /*13a70*/  LD.E R19, desc[UR6][R16.64+0x18c] ;  /* 0x00018c0610137980 */ /* 0x000ea2000c101900 */
[----:B------:R-:W-:Y:S02]  /*13a80*/  SHF.L.U32 R162, R162, 0x3, RZ ;  /* 0x00000003a2a27819 */ /* 0x000fe400000006ff */
[----:B-1----:R-:W-:Y:S01]  /*13a90*/  LOP3.LUT R5, R0, 0x1c0, RZ, 0xc0, !PT ;  /* 0x000001c000057812 */ /* 0x002fe200078ec0ff */
[----:B------:R-:W0:Y:S01]  /*13aa0*/  LDGDEPBAR ;  /* 0x00000000000079af */ /* 0x000e220000000000 */
[----:B------:R-:W-:Y:S02]  /*13ab0*/  LEA R202, R71, R54, 0xa ;  /* 0x0000003647ca7211 */ /* 0x000fe400078e50ff */
[----:B------:R-:W-:Y:S02]  /*13ac0*/  LOP3.LUT R162, R5, 0x8, R162, 0xf8, !PT ;  /* 0x0000000805a27812 */ /* 0x000fe400078ef8a2 */
[----:B------:R-:W-:-:S02]  /*13ad0*/  SHF.R.U32.HI R201, RZ, 0x3, R5 ;  /* 0x00000003ffc97819 */ /* 0x000fc40000011605 */
[----:B------:R-:W-:Y:S02]  /*13ae0*/  LEA R202, R202, UR4, 0x1 ;  /* 0x00000004caca7c11 */ /* 0x000fe4000f8e08ff */
[----:B------:R-:W-:Y:S02]  /*13af0*/  LOP3.LUT R201, R162, R201, RZ, 0x3c, !PT ;  /* 0x000000c9a2c97212 */ /* 0x000fe400078e3cff */
[----:B------:R-:W-:Y:S01]  /*13b00*/  R2P PR, R56, 0x6 ;  /* 0x0000000638007804 */ /* 0x000fe20000000000 */
[----:B------:R-:W-:Y:S01]  /*13b10*/  LDSM.16.M88.4 R48, [R202] ;  /* 0x00000000ca30783b */ /* 0x000fe20000000200 */
[----:B------:R-:W-:Y:S02]  /*13b20*/  IMAD R200, R57, 0x2, R202 ;  /* 0x0000000239c87824 */ /* 0x000fe400078e02ca */
[----:B------:R-:W-:-:S03]  /*13b30*/  IMAD R201, R68, 0x200, R201 ;  /* 0x0000020044c97824 */ /* 0x000fc600078e02c9 */
[----:B---3--:R-:W-:Y:S02]  /*13b40*/  LDSM.16.M88.4 R8, [R200] ;  /* 0x00000000c808783b */ /* 0x008fe40000000200 */
[----:B------:R-:W-:-:S04]  /*13b50*/  LEA R201, R201, UR4, 0x1 ;  /* 0x00000004c9c97c11 */ /* 0x000fc8000f8e08ff */
[C---:B------:R-:W-:Y:S01]  /*13b60*/  IADD3 R0, R201.reuse, 0x6000, RZ ;  /* 0x00006000c9007810 */ /* 0x040fe20007ffe0ff */
[----:B------:R-:W1:Y:S01]  /*13b70*/  LDSM.16.M88.4 R12, [R201+0x6000] ;  /* 0x00600000c90c783b */ /* 0x000e620000000200 */
[----:B------:R-:W-:Y:S02]  /*13b80*/  IADD3 R199, R201, 0x6020, RZ ;  /* 0x00006020c9c77810 */ /* 0x000fe40007ffe0ff */
[----:B------:R-:W-:Y:S01]  /*13b90*/  @P1 IADD3 R199, R0, -0x20, RZ ;  /* 0xffffffe000c71810 */ /* 0x000fe20007ffe0ff */
[----:B------:R-:W3:Y:S04]  /*13ba0*/  LDSM.16.M88.4 R40, [R201+0x6800] ;  /* 0x00680000c928783b */ /* 0x000ee80000000200 */
[----:B------:R-:W-:Y:S04]  /*13bb0*/  LDSM.16.M88.4 R60, [R199] ;  /* 0x00000000c73c783b */ /* 0x000fe80000000200 */
[----:B------:R-:W4:Y:S01]  /*13bc0*/  LDSM.16.M88.4 R76, [R201+0x7000] ;  /* 0x00700000c94c783b */ /* 0x000f220000000200 */
[----:B------:R-:W-:Y:S01]  /*13bd0*/  MOV R0, 0x40 ;  /* 0x0000004000007802 */ /* 0x000fe20000000f00 */
[----:B------:R-:W-:-:S02]  /*13be0*/  IMAD R198, R55, 0x2, R202 ;  /* 0x0000000237c67824 */ /* 0x000fc400078e02ca */
[----:B------:R-:W-:Y:S01]  /*13bf0*/  LDSM.16.M88.4 R32, [R201+0x7800] ;  /* 0x00780000c920783b */ /* 0x000fe20000000200 */
[----:B------:R-:W-:-:S03]  /*13c00*/  SEL R0, R0, 0xffffffc0, !P2 ;  /* 0xffffffc000007807 */ /* 0x000fc60005000000 */
[----:B------:R-:W-:Y:S01]  /*13c10*/  LDSM.16.M88.4 R96, [R198] ;  /* 0x00000000c660783b */ /* 0x000fe20000000200 */
[----:B------:R-:W-:-:S03]  /*13c20*/  IADD3 R196, R201, R0, RZ ;  /* 0x00000000c9c47210 */ /* 0x000fc60007ffe0ff */
[----:B------:R-:W-:Y:S04]  /*13c30*/  LDSM.16.M88.4 R4, [R199+0x800] ;  /* 0x00080000c704783b */ /* 0x000fe80000000200 */
[----:B------:R-:W4:Y:S04]  /*13c40*/  LDSM.16.M88.4 R88, [R196+0x6000] ;  /* 0x00600000c458783b */ /* 0x000f280000000200 */
[----:B------:R-:W4:Y:S01]  /*13c50*/  LDSM.16.M88.4 R24, [R199+0x1000] ;  /* 0x00100000c718783b */ /* 0x000f220000000200 */
[----:B------:R-:W-:-:S03]  /*13c60*/  LEA R197, R55, R200, 0x1 ;  /* 0x000000c837c57211 */ /* 0x000fc600078e08ff */
[----:B------:R-:W-:Y:S01]  /*13c70*/  LDSM.16.M88.4 R92, [R201+0x8000] ;  /* 0x00800000c95c783b */ /* 0x000fe20000000200 */
[C---:B-1---5:R-:W-:Y:S01]  /*13c80*/  HMMA.16816.F32.BF16 R20, R48.reuse, R12, RZ ;  /* 0x0000000c3014723c */ /* 0x062fe200000418ff */
[----:B------:R-:W-:Y:S02]  /*13c90*/  IMAD.IADD R192, R0, 0x1, R199 ;  /* 0x0000000100c07824 */ /* 0x000fe400078e02c7 */
[----:B------:R-:W-:Y:S03]  /*13ca0*/  LDSM.16.M88.4 R84, [R197] ;  /* 0x00000000c554783b */ /* 0x000fe60000000200 */
[C---:B------:R-:W-:Y:S01]  /*13cb0*/  HMMA.16816.F32.BF16 R12, R48.reuse, R14, RZ ;  /* 0x0000000e300c723c */ /* 0x040fe200000418ff */
[----:B------:R-:W1:Y:S04]  /*13cc0*/  LDSM.16.M88.4 R104, [R192] ;  /* 0x00000000c068783b */ /* 0x000e680000000200 */
[----:B------:R-:W1:Y:S01]  /*13cd0*/  LDSM.16.M88.4 R64, [R199+0x1800] ;  /* 0x00180000c740783b */ /* 0x000e620000000200 */
[C---:B---3--:R-:W-:Y:S03]  /*13ce0*/  HMMA.16816.F32.BF16 R44, R48.reuse, R40, RZ ;  /* 0x00000028302c723c */ /* 0x048fe600000418ff */
[----:B------:R-:W3:Y:S03]  /*13cf0*/  LDSM.16.M88.4 R28, [R196+0x6800] ;  /* 0x00680000c41c783b */ /* 0x000ee60000000200 */
[----:B----4-:R-:W-:Y:S01]  /*13d00*/  HMMA.16816.F32.BF16 R80, R48, R76, RZ ;  /* 0x0000004c3050723c */ /* 0x010fe200000418ff */
[----:B------:R-:W4:Y:S04]  /*13d10*/  LDSM.16.M88.4 R36, [R196+0x7000] ;  /* 0x00700000c424783b */ /* 0x000f280000000200 */
[----:B------:R-:W-:Y:S01]  /*13d20*/  LDSM.16.M88.4 R108, [R198+0x2000] ;  /* 0x00200000c66c783b */ /* 0x000fe20000000200 */
[C---:B------:R-:W-:Y:S06]  /*13d30*/  HMMA.16816.F32.BF16 R20, R8.reuse, R60, R20 ;  /* 0x0000003c0814723c */ /* 0x040fec0000041814 */
[----:B------:R-:W-:Y:S01]  /*13d40*/  HMMA.16816.F32.BF16 R12, R8, R62, R12 ;  /* 0x0000003e080c723c */ /* 0x000fe2000004180c */
[----:B------:R-:W-:Y:S05]  /*13d50*/  LDSM.16.M88.4 R60, [R196+0x7800] ;  /* 0x00780000c43c783b */ /* 0x000fea0000000200 */
[C---:B------:R-:W-:Y:S06]  /*13d60*/  HMMA.16816.F32.BF16 R40, R48.reuse, R42, RZ ;  /* 0x0000002a3028723c */ /* 0x040fec00000418ff */
[----:B------:R-:W-:Y:S06]  /*13d70*/  HMMA.16816.F32.BF16 R76, R48, R78, RZ ;  /* 0x0000004e304c723c */ /* 0x000fec00000418ff */
[----:B------:R-:W-:Y:S06]  /*13d80*/  HMMA.16816.F32.BF16 R20, R96, R88, R20 ;  /* 0x000000586014723c */ /* 0x000fec0000041814 */
[----:B------:R-:W-:Y:S06]  /*13d90*/  HMMA.16816.F32.BF16 R100, R48, R32, RZ ;  /* 0x000000203064723c */ /* 0x000fec00000418ff */
[----:B------:R-:W-:Y:S01]  /*13da0*/  HMMA.16816.F32.BF16 R12, R96, R90, R12 ;  /* 0x0000005a600c723c */ /* 0x000fe2000004180c */
[----:B------:R-:W-:Y:S05]  /*13db0*/  LDSM.16.M88.4 R88, [R192+0x1800] ;  /* 0x00180000c058783b */ /* 0x000fea0000000200 */
[----:B------:R-:W-:Y:S01]  /*13dc0*/  HMMA.16816.F32.BF16 R48, R48, R34, RZ ;  /* 0x000000223030723c */ /* 0x000fe200000418ff */
[----:B------:R-:W-:Y:S05]  /*13dd0*/  LDSM.16.M88.4 R32, [R192+0x1000] ;  /* 0x00100000c020783b */ /* 0x000fea0000000200 */
[C---:B------:R-:W-:Y:S06]  /*13de0*/  HMMA.16816.F32.BF16 R44, R8.reuse, R4, R44 ;  /* 0x00000004082c723c */ /* 0x040fec000004182c */
[C---:B------:R-:W-:Y:S01]  /*13df0*/  HMMA.16816.F32.BF16 R40, R8.reuse, R6, R40 ;  /* 0x000000060828723c */ /* 0x040fe20000041828 */
[----:B------:R-:W-:Y:S05]  /*13e00*/  LDSM.16.M88.4 R4, [R192+0x800] ;  /* 0x00080000c004783b */ /* 0x000fea0000000200 */
[C---:B------:R-:W-:Y:S06]  /*13e10*/  HMMA.16816.F32.BF16 R80, R8.reuse, R24, R80 ;  /* 0x000000180850723c */ /* 0x040fec0000041850 */
[----:B------:R-:W-:Y:S01]  /*13e20*/  HMMA.16816.F32.BF16 R76, R8, R26, R76 ;  /* 0x0000001a084c723c */ /* 0x000fe2000004184c */
[----:B------:R-:W4:Y:S05]  /*13e30*/  LDSM.16.M88.4 R24, [R202+0x2000] ;  /* 0x00200000ca18783b */ /* 0x000f2a0000000200 */
[----:B-1----:R-:W-:Y:S06]  /*13e40*/  HMMA.16816.F32.BF16 R20, R84, R104, R20 ;  /* 0x000000685414723c */ /* 0x002fec0000041814 */
[----:B------:R-:W-:Y:S06]  /*13e50*/  HMMA.16816.F32.BF16 R100, R8, R64, R100 ;  /* 0x000000400864723c */ /* 0x000fec0000041864 */
[----:B------:R-:W-:Y:S01]  /*13e60*/  HMMA.16816.F32.BF16 R12, R84, R106, R12 ;  /* 0x0000006a540c723c */ /* 0x000fe2000004180c */
[----:B------:R-:W-:Y:S05]  /*13e70*/  LDSM.16.M88.4 R104, [R196+0x9800] ;  /* 0x00980000c468783b */ /* 0x000fea0000000200 */
[----:B------:R-:W-:Y:S01]  /*13e80*/  HMMA.16816.F32.BF16 R8, R8, R66, R48 ;  /* 0x000000420808723c */ /* 0x000fe20000041830 */
[----:B------:R-:W-:Y:S04]  /*13e90*/  LDSM.16.M88.4 R64, [R199+0x2000] ;  /* 0x00200000c740783b */ /* 0x000fe80000000200 */
[----:B------:R-:W-:Y:S01]  /*13ea0*/  LDSM.16.M88.4 R48, [R201+0x8800] ;  /* 0x00880000c930783b */ /* 0x000fe20000000200 */
[C---:B---3--:R-:W-:Y:S06]  /*13eb0*/  HMMA.16816.F32.BF16 R44, R96.reuse, R28, R44 ;  /* 0x0000001c602c723c */ /* 0x048fec000004182c */
[C---:B------:R-:W-:Y:S01]  /*13ec0*/  HMMA.16816.F32.BF16 R40, R96.reuse, R30, R40 ;  /* 0x0000001e6028723c */ /* 0x040fe20000041828 */
[----:B------:R-:W-:Y:S05]  /*13ed0*/  LDSM.16.M88.4 R28, [R201+0x9000] ;  /* 0x00900000c91c783b */ /* 0x000fea0000000200 */
[C---:B----4-:R-:W-:Y:S06]  /*13ee0*/  HMMA.16816.F32.BF16 R80, R96.reuse, R36, R80 ;  /* 0x000000246050723c */ /* 0x050fec0000041850 */
[----:B------:R-:W-:Y:S01]  /*13ef0*/  HMMA.16816.F32.BF16 R76, R96, R38, R76 ;  /* 0x00000026604c723c */ /* 0x000fe2000004184c */
[----:B------:R-:W1:Y:S05]  /*13f00*/  LDSM.16.M88.4 R36, [R200+0x2000] ;  /* 0x00200000c824783b */ /* 0x000e6a0000000200 */
[----:B------:R-:W-:Y:S06]  /*13f10*/  HMMA.16816.F32.BF16 R20, R24, R92, R20 ;  /* 0x0000005c1814723c */ /* 0x000fec0000041814 */
[----:B------:R-:W-:Y:S06]  /*13f20*/  HMMA.16816.F32.BF16 R100, R96, R60, R100 ;  /* 0x0000003c6064723c */ /* 0x000fec0000041864 */
[----:B------:R-:W-:Y:S01]  /*13f30*/  HMMA.16816.F32.BF16 R12, R24, R94, R12 ;  /* 0x0000005e180c723c */ /* 0x000fe2000004180c */
[----:B------:R-:W-:Y:S05]  /*13f40*/  LDSM.16.M88.4 R92, [R197+0x2000] ;  /* 0x00200000c55c783b */ /* 0x000fea0000000200 */
[----:B------:R-:W-:Y:S01]  /*13f50*/  HMMA.16816.F32.BF16 R96, R96, R62, R8 ;  /* 0x0000003e6060723c */ /* 0x000fe20000041808 */
[----:B------:R-:W-:Y:S04]  /*13f60*/  LDSM.16.M88.4 R60, [R201+0x9800] ;  /* 0x00980000c93c783b */ /* 0x000fe80000000200 */
[----:B------:R-:W-:Y:S01]  /*13f70*/  LDSM.16.M88.4 R8, [R199+0x2800] ;  /* 0x00280000c708783b */ /* 0x000fe20000000200 */
[C---:B------:R-:W-:Y:S06]  /*13f80*/  HMMA.16816.F32.BF16 R44, R84.reuse, R4, R44 ;  /* 0x00000004542c723c */ /* 0x040fec000004182c */
[C---:B------:R-:W-:Y:S01]  /*13f90*/  HMMA.16816.F32.BF16 R40, R84.reuse, R6, R40 ;  /* 0x000000065428723c */ /* 0x040fe20000041828 */
[----:B------:R-:W-:Y:S05]  /*13fa0*/  LDSM.16.M88.4 R4, [R199+0x3000] ;  /* 0x00300000c704783b */ /* 0x000fea0000000200 */
[C---:B------:R-:W-:Y:S06]  /*13fb0*/  HMMA.16816.F32.BF16 R80, R84.reuse, R32, R80 ;  /* 0x000000205450723c */ /* 0x040fec0000041850 */
[----:B------:R-:W-:Y:S01]  /*13fc0*/  HMMA.16816.F32.BF16 R76, R84, R34, R76 ;  /* 0x00000022544c723c */ /* 0x000fe2000004184c */
[----:B------:R-:W3:Y:S05]  /*13fd0*/  LDSM.16.M88.4 R32, [R196+0x8000] ;  /* 0x00800000c420783b */ /* 0x000eea0000000200 */
[C---:B-1----:R-:W-:Y:S06]  /*13fe0*/  HMMA.16816.F32.BF16 R20, R36.reuse, R64, R20 ;  /* 0x000000402414723c */ /* 0x042fec0000041814 */
[----:B------:R-:W-:Y:S01]  /*13ff0*/  HMMA.16816.F32.BF16 R12, R36, R66, R12 ;  /* 0x00000042240c723c */ /* 0x000fe2000004180c */
[----:B------:R-:W-:Y:S05]  /*14000*/  LDSM.16.M88.4 R64, [R202+0x4000] ;  /* 0x00400000ca40783b */ /* 0x000fea0000000200 */
[C---:B------:R-:W-:Y:S06]  /*14010*/  HMMA.16816.F32.BF16 R100, R84.reuse, R88, R100 ;  /* 0x000000585464723c */ /* 0x040fec0000041864 */
        /* <DEDUP_REMOVED lines=8> */
[----:B------:R-:W1:Y:S05]  /*140a0*/  LDSM.16.M88.4 R28, [R192+0x2000] ;  /* 0x00200000c01c783b */ /* 0x000e6a0000000200 */
[C---:B---3--:R-:W-:Y:S06]  /*140b0*/  HMMA.16816.F32.BF16 R20, R108.reuse, R32, R20 ;  /* 0x000000206c14723c */ /* 0x048fec0000041814 */
[----:B------:R-:W-:Y:S01]  /*140c0*/  HMMA.16816.F32.BF16 R12, R108, R34, R12 ;  /* 0x000000226c0c723c */ /* 0x000fe2000004180c */
[----:B------:R-:W-:Y:S05]  /*140d0*/  LDSM.16.M88.4 R32, [R192+0x2800] ;  /* 0x00280000c020783b */ /* 0x000fea0000000200 */
[C---:B------:R-:W-:Y:S06]  /*140e0*/  HMMA.16816.F32.BF16 R100, R24.reuse, R60, R100 ;  /* 0x0000003c1864723c */ /* 0x040fec0000041864 */
[----:B------:R-:W-:Y:S01]  /*140f0*/  HMMA.16816.F32.BF16 R96, R24, R62, R96 ;  /* 0x0000003e1860723c */ /* 0x000fe20000041860 */
[----:B------:R-:W3:Y:S04]  /*14100*/  LDSM.16.M88.4 R24, [R196+0x8800] ;  /* 0x00880000c418783b */ /* 0x000ee80000000200 */
[----:B------:R-:W-:Y:S01]  /*14110*/  LDSM.16.M88.4 R60, [R201+0xa800] ;  /* 0x00a80000c93c783b */ /* 0x000fe20000000200 */
[C---:B------:R-:W-:Y:S06]  /*14120*/  HMMA.16816.F32.BF16 R44, R36.reuse, R8, R44 ;  /* 0x00000008242c723c */ /* 0x040fec000004182c */
[----:B------:R-:W-:Y:S01]  /*14130*/  HMMA.16816.F32.BF16 R40, R36, R10, R40 ;  /* 0x0000000a2428723c */ /* 0x000fe20000041828 */
[----:B------:R-:W4:Y:S05]  /*14140*/  LDSM.16.M88.4 R8, [R201+0xa000] ;  /* 0x00a00000c908783b */ /* 0x000f2a0000000200 */
[----:B-1----:R-:W-:Y:S06]  /*14150*/  HMMA.16816.F32.BF16 R20, R92, R28, R20 ;  /* 0x0000001c5c14723c */ /* 0x002fec0000041814 */
[C---:B------:R-:W-:Y:S06]  /*14160*/  HMMA.16816.F32.BF16 R80, R36.reuse, R4, R80 ;  /* 0x000000042450723c */ /* 0x040fec0000041850 */
[----:B------:R-:W-:Y:S01]  /*14170*/  HMMA.16816.F32.BF16 R76, R36, R6, R76 ;  /* 0x00000006244c723c */ /* 0x000fe2000004184c */
[----:B------:R-:W1:Y:S05]  /*14180*/  LDSM.16.M88.4 R4, [R196+0x9000] ;  /* 0x00900000c404783b */ /* 0x000e6a0000000200 */
[----:B------:R-:W-:Y:S01]  /*14190*/  HMMA.16816.F32.BF16 R12, R92, R30, R12 ;  /* 0x0000001e5c0c723c */ /* 0x000fe2000004180c */
[----:B------:R-:W-:Y:S05]  /*141a0*/  LDSM.16.M88.4 R28, [R198+0x4000] ;  /* 0x00400000c61c783b */ /* 0x000fea0000000200 */
[C---:B------:R-:W-:Y:S06]  /*141b0*/  HMMA.16816.F32.BF16 R100, R36.reuse, R48, R100 ;  /* 0x000000302464723c */ /* 0x040fec0000041864 */
[----:B------:R-:W-:Y:S01]  /*141c0*/  HMMA.16816.F32.BF16 R96, R36, R50, R96 ;  /* 0x000000322460723c */ /* 0x000fe20000041860 */
[----:B------:R-:W-:Y:S04]  /*141d0*/  LDSM.16.M88.4 R36, [R200+0x4000] ;  /* 0x00400000c824783b */ /* 0x000fe80000000200 */
[----:B------:R-:W2:Y:S01]  /*141e0*/  LDSM.16.M88.4 R48, [R199+0x4000] ;  /* 0x00400000c730783b */ /* 0x000ea20000000200 */
[C---:B---3--:R-:W-:Y:S06]  /*141f0*/  HMMA.16816.F32.BF16 R44, R108.reuse, R24, R44 ;  /* 0x000000186c2c723c */ /* 0x048fec000004182c */
[----:B------:R-:W-:Y:S01]  /*14200*/  HMMA.16816.F32.BF16 R40, R108, R26, R40 ;  /* 0x0000001a6c28723c */ /* 0x000fe20000041828 */
[----:B------:R-:W3:Y:S05]  /*14210*/  LDSM.16.M88.4 R24, [R196+0xa000] ;  /* 0x00a00000c418783b */ /* 0x000eea0000000200 */
[C---:B----4-:R-:W-:Y:S06]  /*14220*/  HMMA.16816.F32.BF16 R20, R64.reuse, R8, R20 ;  /* 0x000000084014723c */ /* 0x050fec0000041814 */
[----:B------:R-:W-:Y:S01]  /*14230*/  HMMA.16816.F32.BF16 R12, R64, R10, R12 ;  /* 0x0000000a400c723c */ /* 0x000fe2000004180c */
[----:B------:R-:W-:Y:S05]  /*14240*/  LDSM.16.M88.4 R8, [R197+0x4000] ;  /* 0x00400000c508783b */ /* 0x000fea0000000200 */
[----:B-1----:R-:W-:Y:S06]  /*14250*/  HMMA.16816.F32.BF16 R80, R108, R4, R80 ;  /* 0x000000046c50723c */ /* 0x002fec0000041850 */
[C---:B------:R-:W-:Y:S06]  /*14260*/  HMMA.16816.F32.BF16 R44, R92.reuse, R32, R44 ;  /* 0x000000205c2c723c */ /* 0x040fec000004182c */
[----:B------:R-:W-:Y:S01]  /*14270*/  HMMA.16816.F32.BF16 R40, R92, R34, R40 ;  /* 0x000000225c28723c */ /* 0x000fe20000041828 */
[----:B------:R-:W-:Y:S05]  /*14280*/  LDSM.16.M88.4 R32, [R199+0x4800] ;  /* 0x00480000c720783b */ /* 0x000fea0000000200 */
[C---:B--2---:R-:W-:Y:S06]  /*14290*/  HMMA.16816.F32.BF16 R20, R36.reuse, R48, R20 ;  /* 0x000000302414723c */ /* 0x044fec0000041814 */
[----:B------:R-:W-:Y:S01]  /*142a0*/  HMMA.16816.F32.BF16 R12, R36, R50, R12 ;  /* 0x00000032240c723c */ /* 0x000fe2000004180c */
[----:B------:R-:W1:Y:S05]  /*142b0*/  LDSM.16.M88.4 R48, [R201+0xb000] ;  /* 0x00b00000c930783b */ /* 0x000e6a0000000200 */
[----:B------:R-:W-:Y:S01]  /*142c0*/  HMMA.16816.F32.BF16 R76, R108, R6, R76 ;  /* 0x000000066c4c723c */ /* 0x000fe2000004184c */
[----:B------:R-:W2:Y:S05]  /*142d0*/  LDSM.16.M88.4 R4, [R192+0x4000] ;  /* 0x00400000c004783b */ /* 0x000eaa0000000200 */
[----:B------:R-:W-:Y:S06]  /*142e0*/  HMMA.16816.F32.BF16 R80, R92, R88, R80 ;  /* 0x000000585c50723c */ /* 0x000fec0000041850 */
[----:B---3--:R-:W-:Y:S06]  /*142f0*/  HMMA.16816.F32.BF16 R20, R28, R24, R20 ;  /* 0x000000181c14723c */ /* 0x008fec0000041814 */
[C---:B------:R-:W-:Y:S06]  /*14300*/  HMMA.16816.F32.BF16 R44, R64.reuse, R60, R44 ;  /* 0x0000003c402c723c */ /* 0x040fec000004182c */
[----:B------:R-:W-:Y:S01]  /*14310*/  HMMA.16816.F32.BF16 R40, R64, R62, R40 ;  /* 0x0000003e4028723c */ /* 0x000fe20000041828 */
[----:B------:R-:W-:Y:S05]  /*14320*/  LDSM.16.M88.4 R60, [R192+0x4800] ;  /* 0x00480000c03c783b */ /* 0x000fea0000000200 */
[----:B------:R-:W-:Y:S01]  /*14330*/  HMMA.16816.F32.BF16 R12, R28, R26, R12 ;  /* 0x0000001a1c0c723c */ /* 0x000fe2000004180c */
[----:B------:R-:W3:Y:S05]  /*14340*/  LDSM.16.M88.4 R24, [R199+0x5000] ;  /* 0x00500000c718783b */ /* 0x000eea0000000200 */
[C---:B------:R-:W-:Y:S06]  /*14350*/  HMMA.16816.F32.BF16 R100, R108.reuse, R104, R100 ;  /* 0x000000686c64723c */ /* 0x040fec0000041864 */
[----:B------:R-:W-:Y:S01]  /*14360*/  HMMA.16816.F32.BF16 R104, R108, R106, R96 ;  /* 0x0000006a6c68723c */ /* 0x000fe20000041860 */
[----:B------:R-:W-:Y:S05]  /*14370*/  LDSM.16.M88.4 R96, [R196+0xa800] ;  /* 0x00a80000c460783b */ /* 0x000fea0000000200 */
[----:B------:R-:W-:Y:S06]  /*14380*/  HMMA.16816.F32.BF16 R76, R92, R90, R76 ;  /* 0x0000005a5c4c723c */ /* 0x000fec000004184c */
[----:B-1----:R-:W-:Y:S06]  /*14390*/  HMMA.16816.F32.BF16 R80, R64, R48, R80 ;  /* 0x000000304050723c */ /* 0x002fec0000041850 */
[----:B--2---:R-:W-:Y:S06]  /*143a0*/  HMMA.16816.F32.BF16 R20, R8, R4, R20 ;  /* 0x000000040814723c */ /* 0x004fec0000041814 */
[C---:B------:R-:W-:Y:S06]  /*143b0*/  HMMA.16816.F32.BF16 R44, R36.reuse, R32, R44 ;  /* 0x00000020242c723c */ /* 0x040fec000004182c */
[----:B------:R-:W-:Y:S01]  /*143c0*/  HMMA.16816.F32.BF16 R40, R36, R34, R40 ;  /* 0x000000222428723c */ /* 0x000fe20000041828 */
[----:B------:R-:W1:Y:S05]  /*143d0*/  LDSM.16.M88.4 R32, [R201+0xb800] ;  /* 0x00b80000c920783b */ /* 0x000e6a0000000200 */
[C---:B------:R-:W-:Y:S06]  /*143e0*/  HMMA.16816.F32.BF16 R100, R92.reuse, R84, R100 ;  /* 0x000000545c64723c */ /* 0x040fec0000041864 */
[----:B------:R-:W-:Y:S01]  /*143f0*/  HMMA.16816.F32.BF16 R104, R92, R86, R104 ;  /* 0x000000565c68723c */ /* 0x000fe20000041868 */
[----:B------:R-:W-:-:S05]  /*14400*/  FMUL.FTZ R0, R20, R19 ;  /* 0x0000001314007220 */ /* 0x000fca0000410000 */
[----:B------:R-:W-:Y:S01]  /*14410*/  HMMA.16816.F32.BF16 R12, R8, R6, R12 ;  /* 0x00000006080c723c */ /* 0x000fe2000004180c */
[-C--:B------:R-:W-:Y:S01]  /*14420*/  FMUL.FTZ R53, R21, R19.reuse ;  /* 0x0000001315357220 */ /* 0x080fe20000410000 */
[-C--:B------:R-:W-:Y:S01]  /*14430*/  FMUL.FTZ R56, R22, R19.reuse ;  /* 0x0000001316387220 */ /* 0x080fe20000410000 */
[----:B------:R-:W2:Y:S03]  /*14440*/  LDSM.16.M88.4 R4, [R196+0xb000] ;  /* 0x00b00000c404783b */ /* 0x000ea60000000200 */
[----:B------:R-:W-:Y:S01]  /*14450*/  HMMA.16816.F32.BF16 R76, R64, R50, R76 ;  /* 0x00000032404c723c */ /* 0x000fe2000004184c */
[----:B------:R-:W-:Y:S05]  /*14460*/  LDSM.16.M88.4 R48, [R192+0x5000] ;  /* 0x00500000c030783b */ /* 0x000fea0000000200 */
[----:B---3--:R-:W-:Y:S07]  /*14470*/  HMMA.16816.F32.BF16 R80, R36, R24, R80 ;  /* 0x000000182450723c */ /* 0x008fee0000041850 */
[----:B------:R-:W-:-:S02]  /*14480*/  FMUL.FTZ R24, R23, R19 ;  /* 0x0000001317187220 */ /* 0x000fc40000410000 */
[----:B------:R-:W3:Y:S01]  /*14490*/  LDSM.16.M88.4 R20, [R199+0x5800] ;  /* 0x00580000c714783b */ /* 0x000ee20000000200 */
[----:B-1----:R-:W-:Y:S02]  /*144a0*/  HMMA.16816.F32.BF16 R100, R64, R32, R100 ;  /* 0x000000204064723c */ /* 0x002fe40000041864 */
[----:B------:R-:W-:-:S04]  /*144b0*/  FMUL.FTZ R12, R12, R19 ;  /* 0x000000130c0c7220 */ /* 0x000fc80000410000 */
[----:B------:R-:W-:Y:S01]  /*144c0*/  HMMA.16816.F32.BF16 R104, R64, R34, R104 ;  /* 0x000000224068723c */ /* 0x000fe20000041868 */
[----:B------:R1:W4:Y:S01]  /*144d0*/  MUFU.TANH R25, R12 ;  /* 0x0000000c00197308 */ /* 0x0003220000002400 */
[----:B------:R-:W-:-:S04]  /*144e0*/  FMUL.FTZ R58, R13, R19 ;  /* 0x000000130d3a7220 */ /* 0x000fc80000410000 */
[----:B------:R-:W-:Y:S07]  /*144f0*/  HMMA.16816.F32.BF16 R76, R36, R26, R76 ;  /* 0x0000001a244c723c */ /* 0x000fee000004184c */
[-C--:B------:R-:W-:Y:S01]  /*14500*/  FMUL.FTZ R26, R14, R19.reuse ;  /* 0x000000130e1a7220 */ /* 0x080fe20000410000 */
[----:B------:R-:W-:Y:S02]  /*14510*/  FMUL.FTZ R27, R15, R19 ;  /* 0x000000130f1b7220 */ /* 0x000fe40000410000 */
[----:B-1----:R-:W1:Y:S01]  /*14520*/  LDSM.16.M88.4 R12, [R196+0xb800] ;  /* 0x00b80000c40c783b */ /* 0x002e620000000200 */
[----:B--2---:R-:W-:Y:S06]  /*14530*/  HMMA.16816.F32.BF16 R80, R28, R4, R80 ;  /* 0x000000041c50723c */ /* 0x004fec0000041850 */
[C---:B---3--:R-:W-:Y:S06]  /*14540*/  HMMA.16816.F32.BF16 R100, R36.reuse, R20, R100 ;  /* 0x000000142464723c */ /* 0x048fec0000041864 */
[----:B------:R-:W-:Y:S06]  /*14550*/  HMMA.16816.F32.BF16 R104, R36, R22, R104 ;  /* 0x000000162468723c */ /* 0x000fec0000041868 */
[C---:B------:R-:W-:Y:S01]  /*14560*/  HMMA.16816.F32.BF16 R76, R28.reuse, R6, R76 ;  /* 0x000000061c4c723c */ /* 0x040fe2000004184c */
[----:B------:R-:W2:Y:S05]  /*14570*/  LDSM.16.M88.4 R4, [R192+0x5800] ;  /* 0x00580000c004783b */ /* 0x000eaa0000000200 */
[C---:B------:R-:W-:Y:S06]  /*14580*/  HMMA.16816.F32.BF16 R44, R28.reuse, R96, R44 ;  /* 0x000000601c2c723c */ /* 0x040fec000004182c */
[----:B------:R-:W-:Y:S01]  /*14590*/  HMMA.16816.F32.BF16 R40, R28, R98, R40 ;  /* 0x000000621c28723c */ /* 0x000fe20000041828 */
[----:B------:R-:W-:-:S02]  /*145a0*/  ISETP.GT.AND P5, PT, R224, R211, PT ;  /* 0x000000d3e000720c */ /* 0x000fc40003fa4270 */
[----:B------:R-:W-:Y:S01]  /*145b0*/  LEA R52, R71, R52, 0x4 ;  /* 0x0000003447347211 */ /* 0x000fe200078e20ff */
[----:B------:R-:W3:Y:S01]  /*145c0*/  MUFU.TANH R0, R0 ;  /* 0x0000000000007308 */ /* 0x000ee20000002400 */
[----:B------:R-:W-:-:S04]  /*145d0*/  DEPBAR.LE SB0, 0x0 ;  /* 0x000080000000791a */ /* 0x000fc80000000000 */
[C---:B-1----:R-:W-:Y:S06]  /*145e0*/  HMMA.16816.F32.BF16 R100, R28.reuse, R12, R100 ;  /* 0x0000000c1c64723c */ /* 0x042fec0000041864 */
[----:B------:R-:W-:Y:S06]  /*145f0*/  HMMA.16816.F32.BF16 R104, R28, R14, R104 ;  /* 0x0000000e1c68723c */ /* 0x000fec0000041868 */
[C---:B------:R-:W-:Y:S06]  /*14600*/  HMMA.16816.F32.BF16 R44, R8.reuse, R60, R44 ;  /* 0x0000003c082c723c */ /* 0x040fec000004182c */
[C---:B------:R-:W-:Y:S06]  /*14610*/  HMMA.16816.F32.BF16 R40, R8.reuse, R62, R40 ;  /* 0x0000003e0828723c */ /* 0x040fec0000041828 */
[C---:B------:R-:W-:Y:S06]  /*14620*/  HMMA.16816.F32.BF16 R80, R8.reuse, R48, R80 ;  /* 0x000000300850723c */ /* 0x040fec0000041850 */
[C---:B------:R-:W-:Y:S06]  /*14630*/  HMMA.16816.F32.BF16 R76, R8.reuse, R50, R76 ;  /* 0x00000032084c723c */ /* 0x040fec000004184c */
[C---:B--2---:R-:W-:Y:S06]  /*14640*/  HMMA.16816.F32.BF16 R100, R8.reuse, R4, R100 ;  /* 0x000000040864723c */ /* 0x044fec0000041864 */
[----:B------:R-:W-:Y:S01]  /*14650*/  HMMA.16816.F32.BF16 R104, R8, R6, R104 ;  /* 0x000000060868723c */ /* 0x000fe20000041868 */
        /* <DEDUP_REMOVED lines=15> */
[----:B------:R-:W-:-:S02]  /*14750*/  FMUL.FTZ R79, R79, R19 ;  /* 0x000000134f4f7220 */ /* 0x000fc40000410000 */
[-C--:B------:R-:W-:Y:S01]  /*14760*/  FMUL.FTZ R100, R100, R19.reuse ;  /* 0x0000001364647220 */ /* 0x080fe20000410000 */
[-C--:B------:R-:W-:Y:S01]  /*14770*/  FMUL.FTZ R101, R101, R19.reuse ;  /* 0x0000001365657220 */ /* 0x080fe20000410000 */
[-C--:B------:R-:W-:Y:S01]  /*14780*/  FMUL.FTZ R102, R102, R19.reuse ;  /* 0x0000001366667220 */ /* 0x080fe20000410000 */
[----:B------:R-:W-:-:S03]  /*14790*/  FMUL.FTZ R103, R103, R19 ;  /* 0x0000001367677220 */ /* 0x000fc60000410000 */
[-C--:B------:R-:W-:Y:S01]  /*147a0*/  FMUL.FTZ R104, R104, R19.reuse ;  /* 0x0000001368687220 */ /* 0x080fe20000410000 */
[-C--:B------:R-:W-:Y:S01]  /*147b0*/  FMUL.FTZ R105, R105, R19.reuse ;  /* 0x0000001369697220 */ /* 0x080fe20000410000 */
[-C--:B------:R-:W-:Y:S01]  /*147c0*/  FMUL.FTZ R106, R106, R19.reuse ;  /* 0x000000136a6a7220 */ /* 0x080fe20000410000 */
[----:B------:R-:W-:Y:S01]  /*147d0*/  FMUL.FTZ R107, R107, R19 ;  /* 0x000000136b6b7220 */ /* 0x000fe20000410000 */
[----:B------:R-:W1:Y:S01]  /*147e0*/  MUFU.TANH R53, R53 ;  /* 0x0000003500357308 */ /* 0x000e620000002400 */
[----:B------:R-:W-:Y:S02]  /*147f0*/  IADD3 R4, R69, 0x1, -R218 ;  /* 0x0000000145047810 */ /* 0x000fe40007ffe8da */
[----:B------:R-:W-:-:S05]  /*14800*/  IADD3 R228, R73, R52, RZ ;  /* 0x0000003449e47210 */ /* 0x000fca0007ffe0ff */
[----:B------:R-:W2:Y:S01]  /*14810*/  MUFU.TANH R56, R56 ;  /* 0x0000003800387308 */ /* 0x000ea20000002400 */
[----:B------:R-:W-:-:S07]  /*14820*/  IADD3 R5, R3, R4, RZ ;  /* 0x0000000403057210 */ /* 0x000fce0007ffe0ff */
[----:B------:R-:W1:Y:S01]  /*14830*/  MUFU.TANH R24, R24 ;  /* 0x0000001800187308 */ /* 0x000e620000002400 */
[----:B------:R-:W-:-:S07]  /*14840*/  VIADD R226, R228, 0x8 ;  /* 0x00000008e4e27836 */ /* 0x000fce0000000000 */
[----:B------:R1:W1:Y:S08]  /*14850*/  MUFU.TANH R32, R58 ;  /* 0x0000003a00207308 */ /* 0x0002700000002400 */
[----:B------:R-:W1:Y:S08]  /*14860*/  MUFU.TANH R26, R26 ;  /* 0x0000001a001a7308 */ /* 0x000e700000002400 */
        /* <DEDUP_REMOVED lines=25> */
[----:B------:R-:W-:Y:S01]  /*14a00*/  IADD3 R3, -R18, R69, -R218 ;  /* 0x0000004512037210 */ /* 0x000fe20007ffe9da */
[----:B------:R-:W-:Y:S01]  /*14a10*/  BSSY B1, `(.L_x_2760) ;  /* 0x00000b6000017945 */ /* 0x000fe20003800000 */
[----:B------:R-:W-:-:S02]  /*14a20*/  IADD3 R4, R5, 0x8, R228 ;  /* 0x0000000805047810 */ /* 0x000fc40007ffe0e4 */
[----:B------:R-:W-:Y:S01]  /*14a30*/  ISETP.NE.U32.AND P0, PT, R222, RZ, PT ;  /* 0x000000ffde00720c */ /* 0x000fe20003f05070 */
[----:B------:R-:W-:Y:S01]  /*14a40*/  VIADD R191, R199, 0x2000 ;  /* 0x00002000c7bf7836 */ /* 0x000fe20000000000 */
[-C--:B------:R-:W-:Y:S01]  /*14a50*/  VIADDMNMX R227, R5, R228.reuse, R69, PT ;  /* 0x000000e405e37246 */ /* 0x080fe20003800145 */
[----:B------:R-:W-:Y:S01]  /*14a60*/  VIADD R187, R199, 0x4000 ;  /* 0x00004000c7bb7836 */ /* 0x000fe20000000000 */
[C---:B------:R-:W-:Y:S02]  /*14a70*/  VIADDMNMX R228, R3.reuse, R228, RZ, !PT ;  /* 0x000000e403e47246 */ /* 0x040fe400078001ff */
[----:B------:R-:W-:Y:S02]  /*14a80*/  VIADDMNMX R226, R3, R226, RZ, !PT ;  /* 0x000000e203e27246 */ /* 0x000fe400078001ff */
[----:B------:R-:W-:Y:S02]  /*14a90*/  VIMNMX R225, R4, R69, PT ;  /* 0x0000004504e17248 */ /* 0x000fe40003fe0100 */
[----:B------:R-:W-:-:S02]  /*14aa0*/  ISETP.NE.AND.EX P0, PT, R223, RZ, PT, P0 ;  /* 0x000000ffdf00720c */ /* 0x000fc40003f05300 */
[C---:B------:R-:W-:Y:S02]  /*14ab0*/  IADD3 R195, R199.reuse, 0x800, RZ ;  /* 0x00000800c7c37810 */ /* 0x040fe40007ffe0ff */
[C---:B------:R-:W-:Y:S02]  /*14ac0*/  IADD3 R194, R199.reuse, 0x1000, RZ ;  /* 0x00001000c7c27810 */ /* 0x040fe40007ffe0ff */
[C---:B------:R-:W-:Y:S02]  /*14ad0*/  IADD3 R193, R199.reuse, 0x1800, RZ ;  /* 0x00001800c7c17810 */ /* 0x040fe40007ffe0ff */
[C---:B------:R-:W-:Y:S02]  /*14ae0*/  IADD3 R190, R199.reuse, 0x2800, RZ ;  /* 0x00002800c7be7810 */ /* 0x040fe40007ffe0ff */
[C---:B------:R-:W-:Y:S02]  /*14af0*/  IADD3 R189, R199.reuse, 0x3000, RZ ;  /* 0x00003000c7bd7810 */ /* 0x040fe40007ffe0ff */
[----:B------:R-:W-:-:S02]  /*14b00*/  IADD3 R188, R199, 0x3800, RZ ;  /* 0x00003800c7bc7810 */ /* 0x000fc40007ffe0ff */
[C---:B------:R-:W-:Y:S02]  /*14b10*/  IADD3 R186, R199.reuse, 0x4800, RZ ;  /* 0x00004800c7ba7810 */ /* 0x040fe40007ffe0ff */
[C---:B------:R-:W-:Y:S02]  /*14b20*/  IADD3 R185, R199.reuse, 0x5000, RZ ;  /* 0x00005000c7b97810 */ /* 0x040fe40007ffe0ff */
[----:B------:R-:W-:Y:S01]  /*14b30*/  IADD3 R184, R199, 0x5800, RZ ;  /* 0x00005800c7b87810 */ /* 0x000fe20007ffe0ff */
[----:B------:R-:W-:Y:S06]  /*14b40*/  BAR.SYNC.DEFER_BLOCKING 0x0 ;  /* 0x0000000000007b1d */ /* 0x000fec0000010000 */
[----:B-1234-:R-:W-:Y:S05]  /*14b50*/  @!P5 BRA `(.L_x_2761) ;  /* 0x000000080084d947 */ /* 0x01efea0003800000 */
        /* <DEDUP_REMOVED lines=17> */
[----:B------:R-:W-:-:S03]  /*14c70*/  IMAD.HI.U32 R14, R9, R14, R8 ;  /* 0x0000000e090e7227 */ /* 0x000fc600078e0008 */
[----:B------:R-:W-:Y:S02]  /*14c80*/  ISETP.GE.AND P1, PT, R10, RZ, PT ;  /* 0x000000ff0a00720c */ /* 0x000fe40003f26270 */
[----:B------:R-:W2:Y:S01]  /*14c90*/  LD.E.64 R10, desc[UR6][R16.64+0x20] ;  /* 0x00002006100a7980 */ /* 0x000ea2000c101b00 */
[----:B------:R-:W-:-:S04]  /*14ca0*/  IMAD.HI.U32 R8, R14, R3, RZ ;  /* 0x000000030e087227 */ /* 0x000fc800078e00ff */
[----:B------:R-:W-:-:S04]  /*14cb0*/  IMAD.HI.U32 R9, R14, R7, RZ ;  /* 0x000000070e097227 */ /* 0x000fc800078e00ff */
[-C--:B------:R-:W-:Y:S02]  /*14cc0*/  IMAD R3, R8, R4.reuse, R3 ;  /* 0x0000000408037224 */ /* 0x080fe400078e0203 */
[----:B------:R-:W-:-:S03]  /*14cd0*/  IMAD R7, R9, R4, R7 ;  /* 0x0000000409077224 */ /* 0x000fc600078e0207 */
        /* <DEDUP_REMOVED lines=10> */
[----:B------:R-:W-:Y:S02]  /*14d80*/  ISETP.GE.AND P3, PT, R3, RZ, PT ;  /* 0x000000ff0300720c */ /* 0x000fe40003f66270 */
[----:B------:R-:W-:-:S03]  /*14d90*/  LOP3.LUT R3, RZ, R5, RZ, 0x33, !PT ;  /* 0x00000005ff037212 */ /* 0x000fc600078e33ff */
        /* <DEDUP_REMOVED lines=16> */
[----:B------:R-:W-:Y:S01]  /*14ea0*/  IMAD R4, R8, R4, R3 ;  /* 0x0000000408047224 */ /* 0x000fe200078e0203 */
[----:B----4-:R-:W-:-:S03]  /*14eb0*/  IADD3 R7, -R7, R6, RZ ;  /* 0x0000000607077210 */ /* 0x010fc60007ffe1ff */
[----:B------:R-:W-:Y:S01]  /*14ec0*/  IMAD.IADD R15, R15, 0x1, R4 ;  /* 0x000000010f0f7824 */ /* 0x000fe200078e0204 */
[----:B------:R-:W-:Y:S01]  /*14ed0*/  SHF.R.S32.HI R5, RZ, 0x1f, R7 ;  /* 0x0000001fff057819 */ /* 0x000fe20000011407 */
[----:B--2---:R-:W-:Y:S02]  /*14ee0*/  IMAD R3, R11, R7, RZ ;  /* 0x000000070b037224 */ /* 0x004fe400078e02ff */
[----:B------:R-:W-:-:S04]  /*14ef0*/  IMAD.WIDE.U32 R6, R7, R10, R14 ;  /* 0x0000000a07067225 */ /* 0x000fc800078e000e */
[----:B------:R-:W-:-:S05]  /*14f00*/  IMAD R3, R10, R5, R3 ;  /* 0x000000050a037224 */ /* 0x000fca00078e0203 */
[----:B------:R-:W-:Y:S01]  /*14f10*/  IADD3 R4, R7, R3, RZ ;  /* 0x0000000307047210 */ /* 0x000fe20007ffe0ff */
[----:B------:R-:W-:Y:S05]  /*14f20*/  BRA `(.L_x_2764) ;  /* 0x00000000000c7947 */ /* 0x000fea0003800000 */
.L_x_2763:
[----:B------:R-:W2:Y:S02]  /*14f30*/  LD.E R6, desc[UR6][R16.64+0x38] ;  /* 0x0000380610067980 */ /* 0x000ea4000c101900 */
[----:B--2---:R-:W-:-:S04]  /*14f40*/  LEA R6, -R6, RZ, 0x6 ;  /* 0x000000ff06067211 */ /* 0x004fc800078e31ff */
[----:B------:R-:W-:Y:S02]  /*14f50*/  SHF.R.S32.HI R4, RZ, 0x1f, R6 ;  /* 0x0000001fff047819 */ /* 0x000fe40000011406 */
.L_x_2764:
[----:B------:R-:W-:Y:S05]  /*14f60*/  BSYNC B0 ;  /* 0x0000000000007941 */ /* 0x000fea0003800000 */
.L_x_2762:
[C---:B------:R-:W-:Y:S02]  /*14f70*/  LOP3.LUT P6, RZ, R221.reuse, 0x1, RZ, 0xc0, !PT ;  /* 0x00000001ddff7812 */ /* 0x040fe400078cc0ff */
[C---:B------:R-:W-:Y:S02]  /*14f80*/  LOP3.LUT P4, RZ, R221.reuse, 0x2, RZ, 0xc0, !PT ;  /* 0x00000002ddff7812 */ /* 0x040fe4000788c0ff */
[----:B------:R-:W-:Y:S02]  /*14f90*/  LOP3.LUT P3, RZ, R221, 0x4, RZ, 0xc0, !PT ;  /* 0x00000004ddff7812 */ /* 0x000fe4000786c0ff */
[C---:B------:R-:W-:Y:S02]  /*14fa0*/  LEA R14, P2, R6.reuse, R212, 0x1 ;  /* 0x000000d4060e7211 */ /* 0x040fe400078408ff */
[C---:B------:R-:W-:Y:S02]  /*14fb0*/  IADD3 R3, P1, R6.reuse, R209, RZ ;  /* 0x000000d106037210 */ /* 0x040fe40007f3e0ff */
[----:B------:R-:W-:-:S03]  /*14fc0*/  LEA.HI.X R15, R6, R213, R4, 0x1, P2 ;  /* 0x000000d5060f7211 */ /* 0x000fc600010f0c04 */
[----:B------:R-:W-:Y:S01]  /*14fd0*/  IMAD.X R4, R4, 0x1, R210, P1 ;  /* 0x0000000104047824 */ /* 0x000fe200008e06d2 */
[CC--:B------:R-:W-:Y:S01]  /*14fe0*/  @P6 LEA R10, P1, R3.reuse, R212.reuse, 0x1 ;  /* 0x000000d4030a6211 */ /* 0x0c0fe200078208ff */
[----:B------:R-:W-:Y:S01]  /*14ff0*/  @!PT LDS RZ, [RZ] ;  /* 0x00000000fffff984 */ /* 0x000fe20000000800 */
[----:B------:R-:W-:Y:S01]  /*15000*/  @!PT LDS RZ, [RZ] ;  /* 0x00000000fffff984 */ /* 0x000fe20000000800 */
[----:B------:R-:W-:Y:S01]  /*15010*/  @!PT LDS RZ, [RZ] ;  /* 0x00000000fffff984 */ /* 0x000fe20000000800 */
[----:B------:R-:W-:Y:S01]  /*15020*/  @P6 LDGSTS.E.BYPASS.LTC128B.128 [R219+0x6000], desc[UR6][R14.64] ;  /* 0x060000000edb6fae */ /* 0x000fe2000b901d46 */
[CC--:B------:R-:W-:Y:S02]  /*15030*/  @P4 LEA R8, P2, R3.reuse, R212.reuse, 0x1 ;  /* 0x000000d403084211 */ /* 0x0c0fe400078408ff */
[CCC-:B------:R-:W-:Y:S01]  /*15040*/  @P6 LEA.HI.X R11, R3.reuse, R213.reuse, R4.reuse, 0x1, P1 ;  /* 0x000000d5030b6211 */ /* 0x1c0fe200008f0c04 */
[----:B------:R1:W-:Y:S01]  /*15050*/  @!P6 STS.128 [R219+0x6000], RZ ;  /* 0x006000ffdb00e388 */ /* 0x0003e20000000c00 */
[C---:B------:R-:W-:Y:S02]  /*15060*/  @P4 LEA.HI.X R9, R3.reuse, R213, R4, 0x1, P2 ;  /* 0x000000d503094211 */ /* 0x040fe400010f0c04 */
[C---:B------:R-:W-:Y:S02]  /*15070*/  @P3 LEA R6, P1, R3.reuse, R212, 0x1 ;  /* 0x000000d403063211 */ /* 0x040fe400078208ff */
[----:B------:R-:W-:-:S02]  /*15080*/  IADD3 R5, P2, R3, R209, RZ ;  /* 0x000000d103057210 */ /* 0x000fc40007f5e0ff */
[----:B------:R-:W-:Y:S02]  /*15090*/  @P3 LEA.HI.X R7, R3, R213, R4, 0x1, P1 ;  /* 0x000000d503073211 */ /* 0x000fe400008f0c04 */
[CC--:B------:R-:W-:Y:S01]  /*150a0*/  @P6 LEA R30, P1, R5.reuse, R212.reuse, 0x1 ;  /* 0x000000d4051e6211 */ /* 0x0c0fe200078208ff */
[----:B------:R-:W-:Y:S01]  /*150b0*/  IMAD.X R4, R4, 0x1, R210, P2 ;  /* 0x0000000104047824 */ /* 0x000fe200010e06d2 */
[----:B------:R-:W-:-:S04]  /*150c0*/  @P4 LEA R28, P2, R5, R212, 0x1 ;  /* 0x000000d4051c4211 */ /* 0x000fc800078408ff */
[CCC-:B------:R-:W-:Y:S02]  /*150d0*/  @P6 LEA.HI.X R31, R5.reuse, R213.reuse, R4.reuse, 0x1, P1 ;  /* 0x000000d5051f6211 */ /* 0x1c0fe400008f0c04 */
[C-C-:B------:R-:W-:Y:S02]  /*150e0*/  @P4 LEA.HI.X R29, R5.reuse, R213, R4.reuse, 0x1, P2 ;  /* 0x000000d5051d4211 */ /* 0x140fe400010f0c04 */
[CC--:B------:R-:W-:Y:S02]  /*150f0*/  @P3 LEA R18, P1, R5.reuse, R212.reuse, 0x1 ;  /* 0x000000d405123211 */ /* 0x0c0fe400078208ff */
[C---:B------:R-:W-:Y:S02]  /*15100*/  IADD3 R3, P2, R5.reuse, R209, RZ ;  /* 0x000000d105037210 */ /* 0x040fe40007f5e0ff */
[----:B------:R-:W-:Y:S01]  /*15110*/  @P3 LEA.HI.X R19, R5, R213, R4, 0x1, P1 ;  /* 0x000000d505133211 */ /* 0x000fe200008f0c04 */
[----:B------:R-:W-:Y:S01]  /*15120*/  @P4 IMAD.MOV.U32 R5, RZ, RZ, R15 ;  /* 0x000000ffff054224 */ /* 0x000fe200078e000f */
[CC--:B------:R-:W-:Y:S01]  /*15130*/  @P6 LEA R38, P1, R3.reuse, R212.reuse, 0x1 ;  /* 0x000000d403266211 */ /* 0x0c0fe200078208ff */
        /* <DEDUP_REMOVED lines=67> */
.L_x_2761:
[----:B------:R-:W-:Y:S05]  /*15570*/  BSYNC B1 ;  /* 0x0000000000017941 */ /* 0x000fea0003800000 */
.L_x_2760:
[----:B------:R2:W3:Y:S01]  /*15580*/  LD.E R165, desc[UR6][R16.64+0xdc] ;  /* 0x0000dc0610a57980 */ /* 0x0004e2000c101900 */
[----:B------:R-:W-:Y:S01]  /*15590*/  IMAD.IADD R2, R2, 0x1, R133 ;  /* 0x0000000102027824 */ /* 0x000fe200078e0285 */
[----:B------:R-:W-:-:S03]  /*155a0*/  LEA R206, R54, UR4, 0x1 ;  /* 0x0000000436ce7c11 */ /* 0x000fc6000f8e08ff */
[C---:B------:R-:W-:Y:S01]  /*155b0*/  VIADD R3, R2.reuse, 0x1 ;  /* 0x0000000102037836 */ /* 0x040fe20000000000 */
[C---:B------:R-:W-:Y:S01]  /*155c0*/  ISETP.GE.AND P1, PT, R2.reuse, R228, PT ;  /* 0x000000e40200720c */ /* 0x040fe20003f26270 */
[C---:B-1----:R-:W-:Y:S01]  /*155d0*/  VIADD R5, R2.reuse, 0x8 ;  /* 0x0000000802057836 */ /* 0x042fe20000000000 */
[C---:B------:R-:W-:Y:S01]  /*155e0*/  ISETP.GE.AND P6, PT, R2.reuse, R226, PT ;  /* 0x000000e20200720c */ /* 0x040fe20003fc6270 */
[C---:B------:R-:W-:Y:S01]  /*155f0*/  VIADD R4, R2.reuse, 0x9 ;  /* 0x0000000902047836 */ /* 0x040fe20000000000 */
[----:B------:R-:W-:Y:S01]  /*15600*/  ISETP.GE.AND P4, PT, R3, R228, PT ;  /* 0x000000e40300720c */ /* 0x000fe20003f86270 */
[--C-:B------:R-:W-:Y:S01]  /*15610*/  IMAD R205, R57, 0x2, R206.reuse ;  /* 0x0000000239cd7824 */ /* 0x100fe200078e02ce */
[----:B------:R-:W-:Y:S01]  /*15620*/  ISETP.GE.AND P2, PT, R3, R226, PT ;  /* 0x000000e20300720c */ /* 0x000fe20003f46270 */
[C---:B------:R-:W-:Y:S01]  /*15630*/  IMAD R204, R55.reuse, 0x2, R206 ;  /* 0x0000000237cc7824 */ /* 0x040fe200078e02ce */
[-C--:B------:R-:W-:Y:S01]  /*15640*/  ISETP.GE.OR P1, PT, R2, R227.reuse, !P1 ;  /* 0x000000e30200720c */ /* 0x080fe20004f26670 */
[----:B------:R-:W-:Y:S01]  /*15650*/  IMAD R203, R55, 0x2, R205 ;  /* 0x0000000237cb7824 */ /* 0x000fe200078e02cd */
[----:B------:R-:W-:Y:S01]  /*15660*/  ISETP.GE.OR P4, PT, R3, R227, !P4 ;  /* 0x000000e30300720c */ /* 0x000fe20006786670 */
[----:B------:R-:W-:Y:S01]  /*15670*/  LDSM.16.MT88.4 R116, [R205+0xc000] ;  /* 0x00c00000cd74783b */ /* 0x000fe20000004200 */
[----:B------:R-:W-:-:S02]  /*15680*/  ISETP.GE.AND P3, PT, R5, R228, PT ;  /* 0x000000e40500720c */ /* 0x000fc40003f66270 */
[-C--:B------:R-:W-:Y:S01]  /*15690*/  ISETP.GE.OR P6, PT, R2, R225.reuse, !P6 ;  /* 0x000000e10200720c */ /* 0x080fe200077c6670 */
[----:B------:R-:W-:Y:S01]  /*156a0*/  LDSM.16.MT88.4 R64, [R203+0xe000] ;  /* 0x00e00000cb40783b */ /* 0x000fe20000004200 */
[----:B------:R-:W-:Y:S02]  /*156b0*/  ISETP.GE.OR P2, PT, R3, R225, !P2 ;  /* 0x000000e10300720c */ /* 0x000fe40005746670 */
[----:B------:R-:W-:Y:S01]  /*156c0*/  FSEL R3, R0, -INF , !P1 ;  /* 0xff80000000037808 */ /* 0x000fe20004800000 */
[----:B------:R-:W-:Y:S01]  /*156d0*/  VIADD R0, R2, 0x10 ;  /* 0x0000001002007836 */ /* 0x000fe20000000000 */
[----:B------:R-:W-:Y:S01]  /*156e0*/  ISETP.GE.OR P3, PT, R5, R227, !P3 ;  /* 0x000000e30500720c */ /* 0x000fe20005f66670 */
[----:B------:R-:W-:Y:S01]  /*156f0*/  LDSM.16.MT88.4 R72, [R206+0x10000] ;  /* 0x01000000ce48783b */ /* 0x000fe20000004200 */
[----:B------:R-:W-:Y:S02]  /*15700*/  FSEL R31, R56, -INF , !P6 ;  /* 0xff800000381f7808 */ /* 0x000fe40007000000 */
[----:B------:R-:W-:Y:S01]  /*15710*/  FSEL R53, R53, -INF , !P4 ;  /* 0xff80000035357808 */ /* 0x000fe20006000000 */
[----:B------:R-:W-:Y:S01]  /*15720*/  LDSM.16.MT88.4 R56, [R204+0xe000] ;  /* 0x00e00000cc38783b */ /* 0x000fe20000004200 */
[----:B------:R-:W-:-:S02]  /*15730*/  ISETP.GE.AND P6, PT, R4, R228, PT ;  /* 0x000000e40400720c */ /* 0x000fc40003fc6270 */
[-C--:B------:R-:W-:Y:S01]  /*15740*/  ISETP.GE.AND P4, PT, R4, R226.reuse, PT ;  /* 0x000000e20400720c */ /* 0x080fe20003f86270 */
        /* <DEDUP_REMOVED lines=10> */
[-C--:B------:R-:W-:Y:S01]  /*157f0*/  ISETP.GE.OR P4, PT, R4, R225.reuse, !P4 ;  /* 0x000000e10400720c */ /* 0x080fe20006786670 */
[----:B------:R-:W-:Y:S01]  /*15800*/  VIADD R4, R2, 0x11 ;  /* 0x0000001102047836 */ /* 0x000fe20000000000 */
        /* <DEDUP_REMOVED lines=14> */
[----:B------:R-:W-:Y:S02]  /*158f0*/  FMNMX.FTZ R6, R3, R53, !PT ;  /* 0x0000003503067209 */ /* 0x000fe40007810000 */
[----:B------:R-:W-:-:S02]  /*15900*/  ISETP.GE.AND P4, PT, R0, R228, PT ;  /* 0x000000e40000720c */ /* 0x000fc40003f86270 */
[----:B------:R-:W-:Y:S02]  /*15910*/  ISETP.GE.AND P2, PT, R0, R226, PT ;  /* 0x000000e20000720c */ /* 0x000fe40003f46270 */
[C---:B------:R-:W-:Y:S02]  /*15920*/  ISETP.GE.OR P1, PT, R4.reuse, R227, !P1 ;  /* 0x000000e30400720c */ /* 0x040fe40004f26670 */
[----:B------:R-:W-:Y:S01]  /*15930*/  ISETP.GE.OR P6, PT, R4, R225, !P6 ;  /* 0x000000e10400720c */ /* 0x000fe200077c6670 */
[----:B------:R-:W-:Y:S01]  /*15940*/  VIADD R4, R2, 0x19 ;  /* 0x0000001902047836 */ /* 0x000fe20000000000 */
[----:B------:R-:W-:Y:S02]  /*15950*/  FMNMX.FTZ R6, R37, R6, !PT ;  /* 0x0000000625067209 */ /* 0x000fe40007810000 */
[C---:B------:R-:W-:Y:S02]  /*15960*/  ISETP.GE.OR P4, PT, R0.reuse, R227, !P4 ;  /* 0x000000e30000720c */ /* 0x040fe40006786670 */
[----:B------:R-:W-:Y:S01]  /*15970*/  ISETP.GE.OR P2, PT, R0, R225, !P2 ;  /* 0x000000e10000720c */ /* 0x000fe20005746670 */
[----:B------:R-:W-:Y:S01]  /*15980*/  VIADD R0, R2, 0x20 ;  /* 0x0000002002007836 */ /* 0x000fe20000000000 */
[----:B------:R-:W-:-:S02]  /*15990*/  FSEL R11, R20, -INF , !P3 ;  /* 0xff800000140b7808 */ /* 0x000fc40005800000 */
[----:B--2---:R-:W-:Y:S02]  /*159a0*/  FSEL R17, R34, -INF , !P1 ;  /* 0xff80000022117808 */ /* 0x004fe40004800000 */
[C---:B------:R-:W-:Y:S02]  /*159b0*/  ISETP.GE.AND P3, PT, R4.reuse, R228, PT ;  /* 0x000000e40400720c */ /* 0x040fe40003f66270 */
[----:B------:R-:W-:Y:S02]  /*159c0*/  ISETP.GE.AND P1, PT, R4, R226, PT ;  /* 0x000000e20400720c */ /* 0x000fe40003f26270 */
[----:B------:R-:W-:Y:S02]  /*159d0*/  FMNMX.FTZ R6, R25, R6, !PT ;  /* 0x0000000619067209 */ /* 0x000fe40007810000 */
[----:B------:R-:W-:Y:S02]  /*159e0*/  FSEL R9, R21, -INF , !P6 ;  /* 0xff80000015097808 */ /* 0x000fe40007000000 */
[----:B------:R-:W-:-:S02]  /*159f0*/  FSEL R15, R40, -INF , !P4 ;  /* 0xff800000280f7808 */ /* 0x000fc40006000000 */
[C---:B------:R-:W-:Y:S01]  /*15a00*/  ISETP.GE.AND P6, PT, R0.reuse, R228, PT ;  /* 0x000000e40000720c */ /* 0x040fe20003fc6270 */
[----:B------:R-:W-:Y:S01]  /*15a10*/  LDSM.16.MT88.4 R40, [R206+0xe000] ;  /* 0x00e00000ce28783b */ /* 0x000fe20000004200 */
[----:B------:R-:W-:Y:S02]  /*15a20*/  ISETP.GE.AND P4, PT, R0, R226, PT ;  /* 0x000000e20000720c */ /* 0x000fe40003f86270 */
[C---:B------:R-:W-:Y:S02]  /*15a30*/  ISETP.GE.OR P3, PT, R4.reuse, R227, !P3 ;  /* 0x000000e30400720c */ /* 0x040fe40005f66670 */
[----:B------:R-:W-:Y:S01]  /*15a40*/  ISETP.GE.OR P1, PT, R4, R225, !P1 ;  /* 0x000000e10400720c */ /* 0x000fe20004f26670 */
[----:B------:R-:W-:Y:S01]  /*15a50*/  VIADD R4, R2, 0x21 ;  /* 0x0000002102047836 */ /* 0x000fe20000000000 */
[----:B------:R-:W-:Y:S02]  /*15a60*/  FMNMX.FTZ R6, R19, R6, !PT ;  /* 0x0000000613067209 */ /* 0x000fe40007810000 */
[----:B------:R-:W-:-:S02]  /*15a70*/  ISETP.GE.OR P6, PT, R0, R227, !P6 ;  /* 0x000000e30000720c */ /* 0x000fc400077c6670 */
[----:B------:R-:W-:Y:S01]  /*15a80*/  ISETP.GE.OR P4, PT, R0, R225, !P4 ;  /* 0x000000e10000720c */ /* 0x000fe20006786670 */
[----:B------:R-:W-:Y:S01]  /*15a90*/  VIADD R0, R2, 0x28 ;  /* 0x0000002802007836 */ /* 0x000fe20000000000 */
[----:B------:R-:W-:Y:S02]  /*15aa0*/  FSEL R7, R22, -INF , !P2 ;  /* 0xff80000016077808 */ /* 0x000fe40005000000 */
[----:B------:R-:W-:Y:S02]  /*15ab0*/  FSEL R13, R35, -INF , !P3 ;  /* 0xff800000230d7808 */ /* 0x000fe40005800000 */
[----:B------:R-:W-:Y:S02]  /*15ac0*/  FMNMX.FTZ R8, R17, R6, !PT ;  /* 0x0000000611087209 */ /* 0x000fe40007810000 */
[C---:B------:R-:W-:Y:S02]  /*15ad0*/  ISETP.GE.AND P2, PT, R4.reuse, R228, PT ;  /* 0x000000e40400720c */ /* 0x040fe40003f46270 */
[----:B------:R-:W-:-:S02]  /*15ae0*/  ISETP.GE.AND P3, PT, R4, R226, PT ;  /* 0x000000e20400720c */ /* 0x000fc40003f66270 */
[----:B------:R-:W-:Y:S02]  /*15af0*/  FMNMX.FTZ R6, R31, R29, !PT ;  /* 0x0000001d1f067209 */ /* 0x000fe40007810000 */
[----:B------:R-:W-:Y:S02]  /*15b00*/  FSEL R5, R12, -INF , !P1 ;  /* 0xff8000000c057808 */ /* 0x000fe40004800000 */
[----:B------:R-:W-:Y:S02]  /*15b10*/  FSEL R237, R237, -INF , !P6 ;  /* 0xff800000eded7808 */ /* 0x000fe40007000000 */
[----:B------:R-:W-:Y:S02]  /*15b20*/  FMNMX.FTZ R8, R15, R8, !PT ;  /* 0x000000080f087209 */ /* 0x000fe40007810000 */
[C---:B------:R-:W-:Y:S02]  /*15b30*/  ISETP.GE.AND P1, PT, R0.reuse, R228, PT ;  /* 0x000000e40000720c */ /* 0x040fe40003f26270 */
[----:B------:R-:W-:-:S02]  /*15b40*/  ISETP.GE.AND P6, PT, R0, R226, PT ;  /* 0x000000e20000720c */ /* 0x000fc40003fc6270 */
[C---:B------:R-:W-:Y:S02]  /*15b50*/  ISETP.GE.OR P2, PT, R4.reuse, R227, !P2 ;  /* 0x000000e30400720c */ /* 0x040fe40005746670 */
[----:B------:R-:W-:Y:S01]  /*15b60*/  ISETP.GE.OR P3, PT, R4, R225, !P3 ;  /* 0x000000e10400720c */ /* 0x000fe20005f66670 */
[----:B------:R-:W-:Y:S01]  /*15b70*/  VIADD R4, R2, 0x29 ;  /* 0x0000002902047836 */ /* 0x000fe20000000000 */
[----:B------:R-:W-:Y:S02]  /*15b80*/  FMNMX.FTZ R6, R23, R6, !PT ;  /* 0x0000000617067209 */ /* 0x000fe40007810000 */
[----:B------:R-:W-:Y:S02]  /*15b90*/  FMNMX.FTZ R8, R13, R8, !PT ;  /* 0x000000080d087209 */ /* 0x000fe40007810000 */
[C---:B------:R-:W-:Y:S02]  /*15ba0*/  ISETP.GE.OR P1, PT, R0.reuse, R227, !P1 ;  /* 0x000000e30000720c */ /* 0x040fe40004f26670 */
[----:B------:R-:W-:Y:S01]  /*15bb0*/  ISETP.GE.OR P6, PT, R0, R225, !P6 ;  /* 0x000000e10000720c */ /* 0x000fe200077c6670 */
[----:B------:R-:W-:Y:S01]  /*15bc0*/  VIADD R0, R2, 0x30 ;  /* 0x0000003002007836 */ /* 0x000fe20000000000 */
[----:B------:R-:W-:-:S02]  /*15bd0*/  FMNMX.FTZ R6, R27, R6, !PT ;  /* 0x000000061b067209 */ /* 0x000fc40007810000 */
[----:B------:R-:W-:Y:S02]  /*15be0*/  FSEL R233, R233, -INF , !P4 ;  /* 0xff800000e9e97808 */ /* 0x000fe40006000000 */
[----:B------:R-:W-:Y:S02]  /*15bf0*/  FSEL R161, R161, -INF , !P2 ;  /* 0xff800000a1a17808 */ /* 0x000fe40005000000 */
[C---:B------:R-:W-:Y:S02]  /*15c00*/  ISETP.GE.AND P4, PT, R4.reuse, R228, PT ;  /* 0x000000e40400720c */ /* 0x040fe40003f86270 */
[----:B------:R-:W-:Y:S02]  /*15c10*/  ISETP.GE.AND P2, PT, R4, R226, PT ;  /* 0x000000e20400720c */ /* 0x000fe40003f46270 */
[----:B------:R-:W-:Y:S02]  /*15c20*/  FMNMX.FTZ R8, R237, R8, !PT ;  /* 0x00000008ed087209 */ /* 0x000fe40007810000 */
[----:B------:R-:W-:-:S02]  /*15c30*/  FMNMX.FTZ R6, R11, R6, !PT ;  /* 0x000000060b067209 */ /* 0x000fc40007810000 */
[----:B------:R-:W-:Y:S02]  /*15c40*/  FSEL R169, R169, -INF , !P3 ;  /* 0xff800000a9a97808 */ /* 0x000fe40005800000 */
[----:B------:R-:W-:Y:S02]  /*15c50*/  FSEL R235, R235, -INF , !P1 ;  /* 0xff800000ebeb7808 */ /* 0x000fe40004800000 */
[C---:B------:R-:W-:Y:S02]  /*15c60*/  ISETP.GE.AND P3, PT, R0.reuse, R228, PT ;  /* 0x000000e40000720c */ /* 0x040fe40003f66270 */
[----:B------:R-:W-:Y:S02]  /*15c70*/  ISETP.GE.AND P1, PT, R0, R226, PT ;  /* 0x000000e20000720c */ /* 0x000fe40003f26270 */
[C---:B------:R-:W-:Y:S02]  /*15c80*/  ISETP.GE.OR P4, PT, R4.reuse, R227, !P4 ;  /* 0x000000e30400720c */ /* 0x040fe40006786670 */
[----:B------:R-:W-:Y:S01]  /*15c90*/  ISETP.GE.OR P2, PT, R4, R225, !P2 ;  /* 0x000000e10400720c */ /* 0x000fe20005746670 */
[----:B------:R-:W-:Y:S01]  /*15ca0*/  VIADD R4, R2, 0x31 ;  /* 0x0000003102047836 */ /* 0x000fe20000000000 */
[----:B------:R-:W-:-:S02]  /*15cb0*/  FMNMX.FTZ R8, R161, R8, !PT ;  /* 0x00000008a1087209 */ /* 0x000fc40007810000 */
[----:B------:R-:W-:Y:S02]  /*15cc0*/  FMNMX.FTZ R6, R9, R6, !PT ;  /* 0x0000000609067209 */ /* 0x000fe40007810000 */
[C---:B------:R-:W-:Y:S02]  /*15cd0*/  ISETP.GE.OR P3, PT, R0.reuse, R227, !P3 ;  /* 0x000000e30000720c */ /* 0x040fe40005f66670 */
[----:B------:R-:W-:Y:S01]  /*15ce0*/  ISETP.GE.OR P1, PT, R0, R225, !P1 ;  /* 0x000000e10000720c */ /* 0x000fe20004f26670 */
[C---:B------:R-:W-:Y:S01]  /*15cf0*/  VIADD R0, R2.reuse, 0x38 ;  /* 0x0000003802007836 */ /* 0x040fe20000000000 */
[----:B------:R-:W-:Y:S01]  /*15d00*/  FSEL R231, R231, -INF , !P6 ;  /* 0xff800000e7e77808 */ /* 0x000fe20007000000 */
[----:B------:R-:W-:Y:S01]  /*15d10*/  VIADD R2, R2, 0x39 ;  /* 0x0000003902027836 */ /* 0x000fe20000000000 */
[----:B------:R-:W-:Y:S02]  /*15d20*/  FMNMX.FTZ R10, R235, R8, !PT ;  /* 0x00000008eb0a7209 */ /* 0x000fe40007810000 */
[----:B------:R-:W-:-:S02]  /*15d30*/  ISETP.GE.AND P6, PT, R4, R228, PT ;  /* 0x000000e40400720c */ /* 0x000fc40003fc6270 */
[----:B------:R-:W-:Y:S02]  /*15d40*/  FSEL R163, R163, -INF , !P4 ;  /* 0xff800000a3a37808 */ /* 0x000fe40006000000 */
[----:B------:R-:W-:Y:S02]  /*15d50*/  FMNMX.FTZ R8, R7, R6, !PT ;  /* 0x0000000607087209 */ /* 0x000fe40007810000 */
[----:B------:R-:W-:Y:S02]  /*15d60*/  ISETP.GE.AND P4, PT, R0, R228, PT ;  /* 0x000000e40000720c */ /* 0x000fe40003f86270 */
[----:B------:R-:W-:Y:S02]  /*15d70*/  FSEL R229, R229, -INF , !P3 ;  /* 0xff800000e5e57808 */ /* 0x000fe40005800000 */
[----:B------:R-:W-:Y:S02]  /*15d80*/  ISETP.GE.OR P6, PT, R4, R227, !P6 ;  /* 0x000000e30400720c */ /* 0x000fe400077c6670 */
[----:B------:R-:W-:-:S02]  /*15d90*/  FMNMX.FTZ R6, R163, R10, !PT ;  /* 0x0000000aa3067209 */ /* 0x000fc40007810000 */
[----:B------:R-:W-:Y:S02]  /*15da0*/  FMNMX.FTZ R8, R5, R8, !PT ;  /* 0x0000000805087209 */ /* 0x000fe40007810000 */
[----:B------:R-:W-:Y:S02]  /*15db0*/  ISETP.GE.AND P3, PT, R2, R228, PT ;  /* 0x000000e40200720c */ /* 0x000fe40003f66270 */
[----:B------:R-:W-:Y:S02]  /*15dc0*/  ISETP.GE.OR P4, PT, R0, R227, !P4 ;  /* 0x000000e30000720c */ /* 0x000fe40006786670 */
[----:B------:R-:W-:Y:S02]  /*15dd0*/  FSEL R183, R183, -INF , !P6 ;  /* 0xff800000b7b77808 */ /* 0x000fe40007000000 */
[----:B------:R-:W-:Y:S02]  /*15de0*/  FMNMX.FTZ R6, R229, R6, !PT ;  /* 0x00000006e5067209 */ /* 0x000fe40007810000 */
[----:B------:R-:W-:-:S02]  /*15df0*/  FMNMX.FTZ R8, R233, R8, !PT ;  /* 0x00000008e9087209 */ /* 0x000fc40007810000 */
[----:B------:R-:W-:Y:S02]  /*15e00*/  ISETP.GE.OR P3, PT, R2, R227, !P3 ;  /* 0x000000e30200720c */ /* 0x000fe40005f66670 */
[----:B------:R-:W-:Y:S02]  /*15e10*/  FSEL R181, R181, -INF , !P4 ;  /* 0xff800000b5b57808 */ /* 0x000fe40006000000 */
[----:B------:R-:W-:Y:S02]  /*15e20*/  FMNMX.FTZ R6, R183, R6, !PT ;  /* 0x00000006b7067209 */ /* 0x000fe40007810000 */
[----:B------:R-:W-:Y:S02]  /*15e30*/  FMNMX.FTZ R8, R169, R8, !PT ;  /* 0x00000008a9087209 */ /* 0x000fe40007810000 */
[----:B------:R-:W-:Y:S02]  /*15e40*/  FSEL R179, R179, -INF , !P3 ;  /* 0xff800000b3b37808 */ /* 0x000fe40005800000 */
[----:B------:R-:W-:-:S02]  /*15e50*/  ISETP.GE.AND P3, PT, R0, R226, PT ;  /* 0x000000e20000720c */ /* 0x000fc40003f66270 */
[----:B------:R-:W-:Y:S02]  /*15e60*/  ISETP.GE.AND P4, PT, R4, R226, PT ;  /* 0x000000e20400720c */ /* 0x000fe40003f86270 */
[----:B------:R-:W-:Y:S02]  /*15e70*/  FMNMX.FTZ R6, R181, R6, !PT ;  /* 0x00000006b5067209 */ /* 0x000fe40007810000 */
[----:B------:R-:W-:Y:S02]  /*15e80*/  FSEL R175, R175, -INF , !P2 ;  /* 0xff800000afaf7808 */ /* 0x000fe40005000000 */
[----:B------:R-:W-:Y:S02]  /*15e90*/  FMNMX.FTZ R8, R231, R8, !PT ;  /* 0x00000008e7087209 */ /* 0x000fe40007810000 */
[----:B------:R-:W-:Y:S02]  /*15ea0*/  ISETP.GE.OR P3, PT, R0, R225, !P3 ;  /* 0x000000e10000720c */ /* 0x000fe40005f66670 */
[----:B------:R-:W-:-:S02]  /*15eb0*/  FMNMX.FTZ R6, R179, R6, !PT ;  /* 0x00000006b3067209 */ /* 0x000fc40007810000 */
[----:B------:R-:W-:Y:S02]  /*15ec0*/  ISETP.GE.OR P4, PT, R4, R225, !P4 ;  /* 0x000000e10400720c */ /* 0x000fe40006786670 */
[----:B------:R-:W-:Y:S01]  /*15ed0*/  FSEL R177, R177, -INF , !P1 ;  /* 0xff800000b1b17808 */ /* 0x000fe20004800000 */
[----:B------:R-:W1:Y:S01]  /*15ee0*/  SHFL.BFLY PT, R21, R6, 0x2, 0x1f ;  /* 0x0c401f0006157f89 */ /* 0x000e6200000e0000 */
[----:B------:R-:W-:Y:S02]  /*15ef0*/  FMNMX.FTZ R0, R175, R8, !PT ;  /* 0x00000008af007209 */ /* 0x000fe40007810000 */
[----:B------:R-:W-:Y:S02]  /*15f00*/  ISETP.GE.AND P1, PT, R2, R226, PT ;  /* 0x000000e20200720c */ /* 0x000fe40003f26270 */
[----:B------:R-:W-:Y:S02]  /*15f10*/  FSEL R173, R173, -INF , !P4 ;  /* 0xff800000adad7808 */ /* 0x000fe40006000000 */
[----:B------:R-:W-:-:S02]  /*15f20*/  FMNMX.FTZ R0, R177, R0, !PT ;  /* 0x00000000b1007209 */ /* 0x000fc40007810000 */
        /* <DEDUP_REMOVED lines=9> */
[----:B-1----:R-:W-:Y:S02]  /*15fc0*/  FMNMX.FTZ R21, R35, R0, !PT ;  /* 0x0000000023157209 */ /* 0x002fe40007810000 */
[----:B--2---:R-:W-:-:S03]  /*15fd0*/  FMNMX.FTZ R132, R33, R132, !PT ;  /* 0x0000008421847209 */ /* 0x004fc60007810000 */
[----:B------:R-:W1:Y:S01]  /*15fe0*/  SHFL.BFLY PT, R0, R21, 0x1, 0x1f ;  /* 0x0c201f0015007f89 */ /* 0x000e6200000e0000 */
[----:B------:R-:W-:-:S03]  /*15ff0*/  FSETP.NEU.FTZ.AND P1, PT, R132, -INF , PT ;  /* 0xff8000008400780b */ /* 0x000fc60003f3d000 */
[----:B------:R-:W-:Y:S01]  /*16000*/  LDSM.16.MT88.4 R32, [R204+0xc800] ;  /* 0x00c80000cc20783b */ /* 0x000fe20000004200 */
        /* <DEDUP_REMOVED lines=8> */
[----:B-1----:R-:W-:Y:S01]  /*16090*/  FMNMX.FTZ R3, R21, R0, !PT ;  /* 0x0000000015037209 */ /* 0x002fe20007810000 */
[----:B------:R-:W-:Y:S01]  /*160a0*/  MUFU.EX2 R155, R155 ;  /* 0x0000009b009b7308 */ /* 0x000fe20000000800 */
[-CC-:B------:R-:W-:Y:S01]  /*160b0*/  FFMA.FTZ R0, R13, R165.reuse, -R168.reuse ;  /* 0x000000a50d007223 */ /* 0x180fe200000108a8 */
[--C-:B------:R-:W-:Y:S01]  /*160c0*/  FFMA.FTZ R146, R17, R165, -R168.reuse ;  /* 0x000000a511927223 */ /* 0x100fe200000108a8 */
[----:B------:R-:W-:Y:S01]  /*160d0*/  FSETP.NEU.FTZ.AND P1, PT, R3, -INF , PT ;  /* 0xff8000000300780b */ /* 0x000fe20003f3d000 */
[----:B------:R-:W-:Y:S01]  /*160e0*/  FMUL.FTZ R164, R165, R3 ;  /* 0x00000003a5a47220 */ /* 0x000fe20000410000 */
[----:B------:R-:W1:Y:S01]  /*160f0*/  LDSM.16.MT88.4 R12, [R205+0xc800] ;  /* 0x00c80000cd0c783b */ /* 0x000e620000004200 */
[-CC-:B------:R-:W-:Y:S01]  /*16100*/  FFMA.FTZ R158, R237, R165.reuse, -R168.reuse ;  /* 0x000000a5ed9e7223 */ /* 0x180fe200000108a8 */
[-CC-:B------:R-:W-:Y:S01]  /*16110*/  FFMA.FTZ R161, R161, R165.reuse, -R168.reuse ;  /* 0x000000a5a1a17223 */ /* 0x180fe200000108a8 */
[----:B------:R-:W2:Y:S01]  /*16120*/  MUFU.EX2 R152, R152 ;  /* 0x0000009800987308 */ /* 0x000ea20000000800 */
[----:B------:R-:W-:Y:S01]  /*16130*/  FSEL R164, R164, RZ, P1 ;  /* 0x000000ffa4a47208 */ /* 0x000fe20000800000 */
[----:B------:R-:W-:Y:S01]  /*16140*/  LDSM.16.MT88.4 R16, [R203+0xe800] ;  /* 0x00e80000cb10783b */ /* 0x000fe20000004200 */
        /* <DEDUP_REMOVED lines=8> */
[-CC-:B------:R-:W-:Y:S01]  /*161d0*/  FFMA.FTZ R147, R11, R165.reuse, -R164.reuse ;  /* 0x000000a50b937223 */ /* 0x180fe200000108a4 */
[-CC-:B------:R-:W-:Y:S01]  /*161e0*/  FFMA.FTZ R144, R9, R165.reuse, -R164.reuse ;  /* 0x000000a509907223 */ /* 0x180fe200000108a4 */
[-CC-:B------:R-:W-:Y:S01]  /*161f0*/  FFMA.FTZ R135, R7, R165.reuse, -R164.reuse ;  /* 0x000000a507877223 */ /* 0x180fe200000108a4 */
[----:B------:R-:W3:Y:S01]  /*16200*/  LDSM.16.MT88.4 R8, [R206+0xe800] ;  /* 0x00e80000ce08783b */ /* 0x000ee20000004200 */
[-CC-:B------:R-:W-:Y:S01]  /*16210*/  FFMA.FTZ R2, R5, R165.reuse, -R164.reuse ;  /* 0x000000a505027223 */ /* 0x180fe200000108a4 */
[--C-:B------:R-:W-:Y:S01]  /*16220*/  FFMA.FTZ R162, R233, R165, -R164.reuse ;  /* 0x000000a5e9a27223 */ /* 0x100fe200000108a4 */
[----:B--2---:R-:W-:Y:S01]  /*16230*/  F2FP.BF16.F32.PACK_AB R96, R152, R155 ;  /* 0x0000009b9860723e */ /* 0x004fe200000010ff */
[----:B------:R-:W2:Y:S01]  /*16240*/  MUFU.EX2 R148, R148 ;  /* 0x0000009400947308 */ /* 0x000ea20000000800 */
[----:B------:R-:W4:Y:S01]  /*16250*/  LDSM.16.MT88.4 R20, [R204+0xe800] ;  /* 0x00e80000cc14783b */ /* 0x000f220000004200 */
[-CC-:B------:R-:W-:Y:S01]  /*16260*/  FFMA.FTZ R169, R169, R165.reuse, -R164.reuse ;  /* 0x000000a5a9a97223 */ /* 0x180fe200000108a4 */
[-CC-:B------:R-:W-:Y:S01]  /*16270*/  FFMA.FTZ R166, R231, R165.reuse, -R164.reuse ;  /* 0x000000a5e7a67223 */ /* 0x180fe200000108a4 */
[-C--:B------:R-:W-:Y:S01]  /*16280*/  FFMA.FTZ R175, R175, R165.reuse, -R164 ;  /* 0x000000a5afaf7223 */ /* 0x080fe200000108a4 */
[----:B------:R-:W-:Y:S01]  /*16290*/  LDSM.16.MT88.4 R28, [R203+0xc800] ;  /* 0x00c80000cb1c783b */ /* 0x000fe20000004200 */
[-CC-:B------:R-:W-:Y:S01]  /*162a0*/  FFMA.FTZ R183, R183, R165.reuse, -R168.reuse ;  /* 0x000000a5b7b77223 */ /* 0x180fe200000108a8 */
[-CC-:B------:R-:W-:Y:S01]  /*162b0*/  FFMA.FTZ R172, R181, R165.reuse, -R168.reuse ;  /* 0x000000a5b5ac7223 */ /* 0x180fe200000108a8 */
[----:B------:R-:W-:Y:S01]  /*162c0*/  MUFU.EX2 R154, R154 ;  /* 0x0000009a009a7308 */ /* 0x000fe20000000800 */
[----:B------:R-:W-:Y:S01]  /*162d0*/  LDSM.16.MT88.4 R24, [R205+0xe800] ;  /* 0x00e80000cd18783b */ /* 0x000fe20000004200 */
[-C--:B------:R-:W-:Y:S01]  /*162e0*/  FFMA.FTZ R231, R179, R165.reuse, -R168 ;  /* 0x000000a5b3e77223 */ /* 0x080fe200000108a8 */
[-CC-:B------:R-:W-:Y:S01]  /*162f0*/  FFMA.FTZ R168, R177, R165.reuse, -R164.reuse ;  /* 0x000000a5b1a87223 */ /* 0x180fe200000108a4 */
[-CC-:B------:R-:W-:Y:S01]  /*16300*/  FFMA.FTZ R173, R173, R165.reuse, -R164.reuse ;  /* 0x000000a5adad7223 */ /* 0x180fe200000108a4 */
[-CC-:B------:R-:W-:Y:S01]  /*16310*/  FFMA.FTZ R171, R171, R165.reuse, -R164.reuse ;  /* 0x000000a5abab7223 */ /* 0x180fe200000108a4 */
[----:B------:R-:W-:Y:S01]  /*16320*/  FFMA.FTZ R164, R167, R165, -R164 ;  /* 0x000000a5a7a47223 */ /* 0x000fe200000108a4 */
[----:B------:R-:W-:Y:S01]  /*16330*/  FADD.FTZ R152, R155, R152 ;  /* 0x000000989b987221 */ /* 0x000fe20000010000 */
[----:B------:R-:W5:Y:S01]  /*16340*/  MUFU.EX2 R159, R159 ;  /* 0x0000009f009f7308 */ /* 0x000f620000000800 */
[----:B--2---:R-:W-:-:S02]  /*16350*/  F2FP.BF16.F32.PACK_AB R98, R148, R151 ;  /* 0x000000979462723e */ /* 0x004fc400000010ff */
[----:B------:R-:W-:-:S04]  /*16360*/  FADD.FTZ R151, R151, R152 ;  /* 0x0000009897977221 */ /* 0x000fc80000010000 */
[----:B------:R-:W-:Y:S01]  /*16370*/  FADD.FTZ R148, R148, R151 ;  /* 0x0000009794947221 */ /* 0x000fe20000010000 */
[----:B------:R-:W-:Y:S08]  /*16380*/  MUFU.EX2 R153, R153 ;  /* 0x0000009900997308 */ /* 0x000ff00000000800 */
[----:B------:R-:W2:Y:S01]  /*16390*/  MUFU.EX2 R150, R150 ;  /* 0x0000009600967308 */ /* 0x000ea20000000800 */
[----:B-----5:R-:W-:Y:S01]  /*163a0*/  F2FP.BF16.F32.PACK_AB R97, R159, R154 ;  /* 0x0000009a9f61723e */ /* 0x020fe200000010ff */
[----:B------:R-:W-:-:S06]  /*163b0*/  FADD.FTZ R154, R154, R159 ;  /* 0x0000009f9a9a7221 */ /* 0x000fcc0000010000 */
[----:B------:R-:W-:Y:S08]  /*163c0*/  MUFU.EX2 R149, R149 ;  /* 0x0000009500957308 */ /* 0x000ff00000000800 */
[----:B------:R-:W5:Y:S01]  /*163d0*/  MUFU.EX2 R146, R146 ;  /* 0x0000009200927308 */ /* 0x000f620000000800 */
[----:B--2---:R-:W-:Y:S01]  /*163e0*/  F2FP.BF16.F32.PACK_AB R99, R150, R153 ;  /* 0x000000999663723e */ /* 0x004fe200000010ff */
[----:B------:R-:W-:-:S04]  /*163f0*/  FADD.FTZ R153, R153, R154 ;  /* 0x0000009a99997221 */ /* 0x000fc80000010000 */
[----:B------:R-:W-:Y:S02]  /*16400*/  FADD.FTZ R150, R150, R153 ;  /* 0x0000009996967221 */ /* 0x000fe40000010000 */
[C---:B------:R-:W-:Y:S01]  /*16410*/  HMMA.16816.F32.BF16 R120, R96.reuse, R116, RZ ;  /* 0x000000746078723c */ /* 0x040fe200000418ff */
[----:B------:R-:W-:Y:S05]  /*16420*/  MUFU.EX2 R145, R145 ;  /* 0x0000009100917308 */ /* 0x000fea0000000800 */
[C---:B------:R-:W-:Y:S03]  /*16430*/  HMMA.16816.F32.BF16 R36, R96.reuse, R40, RZ ;  /* 0x000000286024723c */ /* 0x040fe600000418ff */
[----:B------:R-:W2:Y:S01]  /*16440*/  MUFU.EX2 R0, R0 ;  /* 0x0000000000007308 */ /* 0x000ea20000000800 */
        /* <DEDUP_REMOVED lines=8> */
[----:B--2---:R-:W-:Y:S01]  /*164d0*/  F2FP.BF16.F32.PACK_AB R6, R0, R145 ;  /* 0x000000910006723e */ /* 0x004fe200000010ff */
[----:B------:R-:W-:-:S03]  /*164e0*/  FADD.FTZ R145, R145, R146 ;  /* 0x0000009291917221 */ /* 0x000fc60000010000 */
[C---:B------:R-:W-:Y:S01]  /*164f0*/  HMMA.16816.F32.BF16 R60, R96.reuse, R64, RZ ;  /* 0x00000040603c723c */ /* 0x040fe200000418ff */
[----:B------:R-:W-:Y:S02]  /*16500*/  FADD.FTZ R145, R0, R145 ;  /* 0x0000009100917221 */ /* 0x000fe40000010000 */
[----:B------:R-:W-:Y:S03]  /*16510*/  MUFU.EX2 R135, R135 ;  /* 0x0000008700877308 */ /* 0x000fe60000000800 */
[C---:B------:R-:W-:Y:S05]  /*16520*/  HMMA.16816.F32.BF16 R56, R96.reuse, R58, RZ ;  /* 0x0000003a6038723c */ /* 0x040fea00000418ff */
[----:B------:R-:W2:Y:S01]  /*16530*/  MUFU.EX2 R2, R2 ;  /* 0x0000000200027308 */ /* 0x000ea20000000800 */
[----:B-----5:R-:W-:Y:S01]  /*16540*/  F2FP.BF16.F32.PACK_AB R5, R144, R147 ;  /* 0x000000939005723e */ /* 0x020fe200000010ff */
[----:B------:R-:W-:Y:S01]  /*16550*/  HMMA.16816.F32.BF16 R64, R96, R66, RZ ;  /* 0x000000426040723c */ /* 0x000fe200000418ff */
[----:B------:R-:W-:-:S04]  /*16560*/  FADD.FTZ R147, R147, R150 ;  /* 0x0000009693937221 */ /* 0x000fc80000010000 */
[----:B------:R-:W-:Y:S01]  /*16570*/  FADD.FTZ R144, R144, R147 ;  /* 0x0000009390907221 */ /* 0x000fe20000010000 */
[C---:B------:R-:W-:Y:S01]  /*16580*/  HMMA.16816.F32.BF16 R68, R96.reuse, R72, RZ ;  /* 0x000000486044723c */ /* 0x040fe200000418ff */
[----:B------:R-:W-:Y:S05]  /*16590*/  MUFU.EX2 R158, R158 ;  /* 0x0000009e009e7308 */ /* 0x000fea0000000800 */
[----:B------:R-:W-:Y:S01]  /*165a0*/  HMMA.16816.F32.BF16 R76, R96, R80, RZ ;  /* 0x00000050604c723c */ /* 0x000fe200000418ff */
[----:B--2---:R-:W-:Y:S02]  /*165b0*/  F2FP.BF16.F32.PACK_AB R7, R2, R135 ;  /* 0x000000870207723e */ /* 0x004fe400000010ff */
        /* <DEDUP_REMOVED lines=8> */
[----:B------:R-:W5:Y:S03]  /*16640*/  MUFU.EX2 R163, R163 ;  /* 0x000000a300a37308 */ /* 0x000f660000000800 */
[C---:B---3--:R-:W-:Y:S05]  /*16650*/  HMMA.16816.F32.BF16 R36, R4.reuse, R8, R36 ;  /* 0x000000080424723c */ /* 0x048fea0000041824 */
[----:B------:R-:W-:Y:S01]  /*16660*/  MUFU.EX2 R162, R162 ;  /* 0x000000a200a27308 */ /* 0x000fe20000000800 */
[----:B------:R-:W-:Y:S01]  /*16670*/  HMMA.16816.F32.BF16 R40, R4, R10, R40 ;  /* 0x0000000a0428723c */ /* 0x000fe20000041828 */
[----:B------:R-:W3:Y:S05]  /*16680*/  LDSM.16.MT88.4 R8, [R205+0x10800] ;  /* 0x01080000cd08783b */ /* 0x000eea0000004200 */
[C---:B------:R-:W-:Y:S01]  /*16690*/  HMMA.16816.F32.BF16 R80, R96.reuse, R82, RZ ;  /* 0x000000526050723c */ /* 0x040fe200000418ff */
[----:B------:R-:W5:Y:S05]  /*166a0*/  MUFU.EX2 R169, R169 ;  /* 0x000000a900a97308 */ /* 0x000f6a0000000800 */
[----:B------:R-:W-:Y:S03]  /*166b0*/  HMMA.16816.F32.BF16 R112, R96, R108, RZ ;  /* 0x0000006c6070723c */ /* 0x000fe600000418ff */
[----:B------:R-:W-:Y:S03]  /*166c0*/  MUFU.EX2 R166, R166 ;  /* 0x000000a600a67308 */ /* 0x000fe60000000800 */
[C---:B----4-:R-:W-:Y:S05]  /*166d0*/  HMMA.16816.F32.BF16 R52, R4.reuse, R20, R52 ;  /* 0x000000140434723c */ /* 0x050fea0000041834 */
[----:B------:R-:W4:Y:S01]  /*166e0*/  MUFU.EX2 R175, R175 ;  /* 0x000000af00af7308 */ /* 0x000f220000000800 */
[C---:B------:R-:W-:Y:S01]  /*166f0*/  HMMA.16816.F32.BF16 R56, R4.reuse, R22, R56 ;  /* 0x000000160438723c */ /* 0x040fe20000041838 */
[----:B------:R-:W2:Y:S05]  /*16700*/  LDSM.16.MT88.4 R20, [R204+0x10800] ;  /* 0x01080000cc14783b */ /* 0x000eaa0000004200 */
[C---:B------:R-:W-:Y:S01]  /*16710*/  HMMA.16816.F32.BF16 R60, R4.reuse, R16, R60 ;  /* 0x00000010043c723c */ /* 0x040fe2000004183c */
[----:B------:R-:W-:Y:S05]  /*16720*/  MUFU.EX2 R170, R170 ;  /* 0x000000aa00aa7308 */ /* 0x000fea0000000800 */
[----:B------:R-:W-:Y:S01]  /*16730*/  HMMA.16816.F32.BF16 R64, R4, R18, R64 ;  /* 0x000000120440723c */ /* 0x000fe20000041840 */
[----:B------:R-:W5:Y:S02]  /*16740*/  LDSM.16.MT88.4 R16, [R203+0x10800] ;  /* 0x01080000cb10783b */ /* 0x000f640000004200 */
[----:B------:R-:W4:Y:S03]  /*16750*/  MUFU.EX2 R183, R183 ;  /* 0x000000b700b77308 */ /* 0x000f260000000800 */
[----:B------:R-:W-:Y:S05]  /*16760*/  HMMA.16816.F32.BF16 R108, R96, R110, RZ ;  /* 0x0000006e606c723c */ /* 0x000fea00000418ff */
[----:B------:R-:W-:Y:S01]  /*16770*/  MUFU.EX2 R172, R172 ;  /* 0x000000ac00ac7308 */ /* 0x000fe20000000800 */
[C---:B-1----:R-:W-:Y:S06]  /*16780*/  HMMA.16816.F32.BF16 R68, R4.reuse, R12, R68 ;  /* 0x0000000c0444723c */ /* 0x042fec0000041844 */
[C---:B------:R-:W-:Y:S01]  /*16790*/  HMMA.16816.F32.BF16 R72, R4.reuse, R14, R72 ;  /* 0x0000000e0448723c */ /* 0x040fe20000041848 */
[----:B------:R-:W1:Y:S01]  /*167a0*/  LDSM.16.MT88.4 R12, [R204+0xd000] ;  /* 0x00d00000cc0c783b */ /* 0x000e620000004200 */
[----:B------:R-:W1:Y:S04]  /*167b0*/  MUFU.EX2 R231, R231 ;  /* 0x000000e700e77308 */ /* 0x000e680000000800 */
        /* <DEDUP_REMOVED lines=45> */
[----:B-1----:R-:W-:Y:S01]  /*16a90*/  HMMA.16816.F32.BF16 R112, R4, R12, R112 ;  /* 0x0000000c0470723c */ /* 0x002fe20000041870 */
[----:B------:R-:W-:Y:S01]  /*16aa0*/  FADD.FTZ R166, R166, R169 ;  /* 0x000000a9a6a67221 */ /* 0x000fe20000010000 */
[----:B------:R-:W-:-:S03]  /*16ab0*/  FADD.FTZ R163, R163, R160 ;  /* 0x000000a0a3a37221 */ /* 0x000fc60000010000 */
[----:B------:R-:W-:Y:S01]  /*16ac0*/  FADD.FTZ R175, R175, R166 ;  /* 0x000000a6afaf7221 */ /* 0x000fe20000010000 */
        /* <DEDUP_REMOVED lines=8> */
[C---:B-----5:R-:W-:Y:S06]  /*16b50*/  HMMA.16816.F32.BF16 R68, R4.reuse, R16, R68 ;  /* 0x000000100444723c */ /* 0x060fec0000041844 */
        /* <DEDUP_REMOVED lines=143> */
.L_x_2767:
[----:B--2---:R-:W-:Y:S02]  /*17450*/  R2UR UR4, R236 ;  /* 0x00000000ec0472ca */ /* 0x004fe400000e0000 */
[----:B------:R-:W-:-:S13]  /*17460*/  R2UR UR5, R237 ;  /* 0x00000000ed0572ca */ /* 0x000fda00000e0000 */
[----:B-1----:R-:W2:Y:S02]  /*17470*/  LD.E R4, desc[UR4][R238.64+0x40] ;  /* 0x00004004ee047980 */ /* 0x002ea4000c101900 */
[----:B--2---:R-:W-:-:S05]  /*17480*/  IMAD.U32 R4, R4, -0x40, RZ ;  /* 0xffffffc004047824 */ /* 0x004fca00078e00ff */
[----:B------:R-:W-:Y:S02]  /*17490*/  SHF.R.S32.HI R0, RZ, 0x1f, R4 ;  /* 0x0000001fff007819 */ /* 0x000fe40000011404 */
.L_x_2768:
[----:B------:R-:W-:Y:S05]  /*174a0*/  BSYNC B0 ;  /* 0x0000000000007941 */ /* 0x000fea0003800000 */
.L_x_2766:
[C---:B------:R-:W-:Y:S02]  /*174b0*/  LOP3.LUT P5, RZ, R221.reuse, 0x1, RZ, 0xc0, !PT ;  /* 0x00000001ddff7812 */ /* 0x040fe400078ac0ff */
[C---:B------:R-:W-:Y:S02]  /*174c0*/  LOP3.LUT P4, RZ, R221.reuse, 0x2, RZ, 0xc0, !PT ;  /* 0x00000002ddff7812 */ /* 0x040fe4000788c0ff */
        /* <DEDUP_REMOVED lines=52> */
[----:B------:R-:W-:Y:S01]  /*17810*/  @P3 LDGSTS.E.BYPASS.LTC128B.128 [R219+0x10000], desc[UR4][R18.64+0x100] ;  /* 0x1000010012db3fae */ /* 0x000fe2000b901d44 */
        /* <DEDUP_REMOVED lines=27> */
[C---:B------:R-:W-:Y:S02]  /*179d0*/  @P4 R2UR UR8, R236.reuse ;  /* 0x00000000ec0842ca */ /* 0x040fe400000e0000 */
[----:B------:R-:W-:Y:S01]  /*179e0*/  @P4 R2UR UR9, R237 ;  /* 0x00000000ed0942ca */ /* 0x000fe200000e0000 */
[----:B------:R-:W-:Y:S04]  /*179f0*/  @!P3 STS.128 [R219+0x10800], RZ ;  /* 0x010800ffdb00b388 */ /* 0x000fe80000000c00 */
[----:B------:R-:W-:Y:S01]  /*17a00*/  @!PT LDS RZ, [RZ] ;  /* 0x00000000fffff984 */ /* 0x000fe20000000800 */
[----:B------:R-:W-:Y:S01]  /*17a10*/  @!PT LDS RZ, [RZ] ;  /* 0x00000000fffff984 */ /* 0x000fe20000000800 */
[----:B------:R-:W-:Y:S01]  /*17a20*/  @!PT LDS RZ, [RZ] ;  /* 0x00000000fffff984 */ /* 0x000fe20000000800 */
[----:B------:R-:W-:Y:S01]  /*17a30*/  @P5 LDGSTS.E.BYPASS.LTC128B.128 [R219+0xd000], desc[UR4][R14.64] ;  /* 0x0d0000000edb5fae */ /* 0x000fe2000b901d44 */
[----:B------:R-:W-:-:S02]  /*17a40*/  @P3 R2UR UR4, R236 ;  /* 0x00000000ec0432ca */ /* 0x000fc400000e0000 */
[----:B------:R-:W-:Y:S01]  /*17a50*/  @P3 R2UR UR5, R237 ;  /* 0x00000000ed0532ca */ /* 0x000fe200000e0000 */
        /* <DEDUP_REMOVED lines=24> */
[----:B------:R3:W-:Y:S01]  /*17be0*/  @P3 LDGSTS.E.BYPASS.LTC128B.128 [R219+0x11800], desc[UR4][R22.64+0x100] ;  /* 0x1180010016db3fae */ /* 0x0007e2000b901d44 */
[----:B------:R-:W-:-:S02]  /*17bf0*/  R2UR UR4, R236 ;  /* 0x00000000ec0472ca */ /* 0x000fc400000e0000 */
[----:B------:R-:W-:Y:S01]  /*17c00*/  R2UR UR5, R237 ;  /* 0x00000000ed0572ca */ /* 0x000fe200000e0000 */
[----:B------:R-:W-:Y:S04]  /*17c10*/  @!P3 STS.128 [R219+0x11800], RZ ;  /* 0x011800ffdb00b388 */ /* 0x000fe80000000c00 */
[----:B------:R-:W-:Y:S04]  /*17c20*/  LDSM.16.M88.4 R168, [R202] ;  /* 0x00000000caa8783b */ /* 0x000fe80000000200 */
[----:B-1----:R-:W1:Y:S04]  /*17c30*/  LDSM.16.M88.4 R12, [R201+0x6000] ;  /* 0x00600000c90c783b */ /* 0x002e680000000200 */
[----:B------:R-:W-:Y:S04]  /*17c40*/  LDSM.16.M88.4 R8, [R200] ;  /* 0x00000000c808783b */ /* 0x000fe80000000200 */
[----:B--2---:R-:W-:Y:S04]  /*17c50*/  LDSM.16.M88.4 R4, [R199] ;  /* 0x00000000c704783b */ /* 0x004fe80000000200 */
[----:B------:R-:W2:Y:S01]  /*17c60*/  LD.E R0, desc[UR4][R238.64+0x18c] ;  /* 0x00018c04ee007980 */ /* 0x000ea2000c101900 */
[----:B------:R-:W-:Y:S01]  /*17c70*/  IMAD R133, R224, 0x40, R133 ;  /* 0x00000040e0857824 */ /* 0x000fe200078e0285 */
[----:B------:R-:W-:Y:S02]  /*17c80*/  BSSY B1, `(.L_x_2769) ;  /* 0x0000217000017945 */ /* 0x000fe40003800000 */
[----:B------:R-:W4:Y:S02]  /*17c90*/  LDSM.16.M88.4 R144, [R201+0x6800] ;  /* 0x00680000c990783b */ /* 0x000f240000000200 */
[----:B------:R-:W-:-:S02]  /*17ca0*/  ISETP.GE.AND P2, PT, R133, R228, PT ;  /* 0x000000e48500720c */ /* 0x000fc40003f46270 */
[----:B------:R-:W5:Y:S02]  /*17cb0*/  LDSM.16.M88.4 R136, [R201+0x7000] ;  /* 0x00700000c988783b */ /* 0x000f640000000200 */
[----:B------:R-:W-:Y:S02]  /*17cc0*/  ISETP.GE.OR P2, PT, R133, R227, !P2 ;  /* 0x000000e38500720c */ /* 0x000fe40005746670 */
[----:B------:R-:W5:Y:S04]  /*17cd0*/  LDSM.16.M88.4 R24, [R201+0x7800] ;  /* 0x00780000c918783b */ /* 0x000f680000000200 */
[----:B------:R-:W-:Y:S04]  /*17ce0*/  LDSM.16.M88.4 R152, [R198] ;  /* 0x00000000c698783b */ /* 0x000fe80000000200 */
[----:B---3--:R-:W3:Y:S04]  /*17cf0*/  LDSM.16.M88.4 R20, [R196+0x6000] ;  /* 0x00600000c414783b */ /* 0x008ee80000000200 */
[----:B------:R-:W3:Y:S01]  /*17d00*/  LDSM.16.M88.4 R176, [R195] ;  /* 0x00000000c3b0783b */ /* 0x000ee20000000200 */
[C---:B-1----:R-:W-:Y:S03]  /*17d10*/  HMMA.16816.F32.BF16 R16, R168.reuse, R12, RZ ;  /* 0x0000000ca810723c */ /* 0x042fe600000418ff */
[----:B------:R-:W1:Y:S04]  /*17d20*/  LDSM.16.M88.4 R164, [R194] ;  /* 0x00000000c2a4783b */ /* 0x000e680000000200 */
[----:B------:R-:W1:Y:S01]  /*17d30*/  LDSM.16.M88.4 R32, [R193] ;  /* 0x00000000c120783b */ /* 0x000e620000000200 */
[C---:B------:R-:W-:Y:S03]  /*17d40*/  HMMA.16816.F32.BF16 R12, R168.reuse, R14, RZ ;  /* 0x0000000ea80c723c */ /* 0x040fe600000418ff */
[----:B------:R-:W-:Y:S04]  /*17d50*/  LDSM.16.M88.4 R160, [R197] ;  /* 0x00000000c5a0783b */ /* 0x000fe80000000200 */
[----:B------:R-:W-:Y:S01]  /*17d60*/  LDSM.16.M88.4 R156, [R196+0x6800] ;  /* 0x00680000c49c783b */ /* 0x000fe20000000200 */
[C---:B----4-:R-:W-:Y:S03]  /*17d70*/  HMMA.16816.F32.BF16 R148, R168.reuse, R144, RZ ;  /* 0x00000090a894723c */ /* 0x050fe600000418ff */
[----:B------:R-:W-:Y:S04]  /*17d80*/  LDSM.16.M88.4 R28, [R202+0x2000] ;  /* 0x00200000ca1c783b */ /* 0x000fe80000000200 */
[----:B------:R-:W-:Y:S01]  /*17d90*/  LDSM.16.M88.4 R232, [R196+0x7800] ;  /* 0x00780000c4e8783b */ /* 0x000fe20000000200 */
[----:B------:R-:W-:Y:S03]  /*17da0*/  HMMA.16816.F32.BF16 R144, R168, R146, RZ ;  /* 0x00000092a890723c */ /* 0x000fe600000418ff */
[----:B------:R-:W-:Y:S03]  /*17db0*/  LDSM.16.M88.4 R180, [R200+0x2000] ;  /* 0x00200000c8b4783b */ /* 0x000fe60000000200 */
[C---:B------:R-:W-:Y:S01]  /*17dc0*/  HMMA.16816.F32.BF16 R16, R8.reuse, R4, R16 ;  /* 0x000000040810723c */ /* 0x040fe20000041810 */
[----:B------:R-:W0:Y:S05]  /*17dd0*/  LDGDEPBAR ;  /* 0x00000000000079af */ /* 0x000e2a0000000000 */
[----:B------:R-:W-:Y:S01]  /*17de0*/  HMMA.16816.F32.BF16 R12, R8, R6, R12 ;  /* 0x00000006080c723c */ /* 0x000fe2000004180c */
[----:B------:R-:W4:Y:S05]  /*17df0*/  LDSM.16.M88.4 R4, [R192] ;  /* 0x00000000c004783b */ /* 0x000f2a0000000200 */
[C---:B-----5:R-:W-:Y:S06]  /*17e00*/  HMMA.16816.F32.BF16 R140, R168.reuse, R136, RZ ;  /* 0x00000088a88c723c */ /* 0x060fec00000418ff */
[C---:B------:R-:W-:Y:S06]  /*17e10*/  HMMA.16816.F32.BF16 R136, R168.reuse, R138, RZ ;  /* 0x0000008aa888723c */ /* 0x040fec00000418ff */
[C---:B------:R-:W-:Y:S06]  /*17e20*/  HMMA.16816.F32.BF16 R172, R168.reuse, R24, RZ ;  /* 0x00000018a8ac723c */ /* 0x040fec00000418ff */
[----:B------:R-:W-:Y:S01]  /*17e30*/  HMMA.16816.F32.BF16 R168, R168, R26, RZ ;  /* 0x0000001aa8a8723c */ /* 0x000fe200000418ff */
[----:B------:R-:W5:Y:S05]  /*17e40*/  LDSM.16.M88.4 R24, [R196+0x7000] ;  /* 0x00700000c418783b */ /* 0x000f6a0000000200 */
[C---:B---3--:R-:W-:Y:S06]  /*17e50*/  HMMA.16816.F32.BF16 R16, R152.reuse, R20, R16 ;  /* 0x000000149810723c */ /* 0x048fec0000041810 */
[----:B------:R-:W-:Y:S01]  /*17e60*/  HMMA.16816.F32.BF16 R12, R152, R22, R12 ;  /* 0x00000016980c723c */ /* 0x000fe2000004180c */
[----:B------:R-:W3:Y:S05]  /*17e70*/  LDSM.16.M88.4 R20, [R201+0x8000] ;  /* 0x00800000c914783b */ /* 0x000eea0000000200 */
[C---:B------:R-:W-:Y:S06]  /*17e80*/  HMMA.16816.F32.BF16 R148, R8.reuse, R176, R148 ;  /* 0x000000b00894723c */ /* 0x040fec0000041894 */
[C---:B------:R-:W-:Y:S01]  /*17e90*/  HMMA.16816.F32.BF16 R144, R8.reuse, R178, R144 ;  /* 0x000000b20890723c */ /* 0x040fe20000041890 */
[----:B------:R-:W-:Y:S05]  /*17ea0*/  LDSM.16.M88.4 R176, [R192+0x1800] ;  /* 0x00180000c0b0783b */ /* 0x000fea0000000200 */
[C---:B-1----:R-:W-:Y:S06]  /*17eb0*/  HMMA.16816.F32.BF16 R140, R8.reuse, R164, R140 ;  /* 0x000000a4088c723c */ /* 0x042fec000004188c */
[C---:B------:R-:W-:Y:S01]  /*17ec0*/  HMMA.16816.F32.BF16 R136, R8.reuse, R166, R136 ;  /* 0x000000a60888723c */ /* 0x040fe20000041888 */
[----:B------:R-:W-:Y:S05]  /*17ed0*/  LDSM.16.M88.4 R164, [R198+0x2000] ;  /* 0x00200000c6a4783b */ /* 0x000fea0000000200 */
[C---:B------:R-:W-:Y:S06]  /*17ee0*/  HMMA.16816.F32.BF16 R172, R8.reuse, R32, R172 ;  /* 0x0000002008ac723c */ /* 0x040fec00000418ac */
[----:B------:R-:W-:Y:S01]  /*17ef0*/  HMMA.16816.F32.BF16 R168, R8, R34, R168 ;  /* 0x0000002208a8723c */ /* 0x000fe200000418a8 */
[----:B------:R-:W1:Y:S04]  /*17f00*/  LDSM.16.M88.4 R32, [R192+0x800] ;  /* 0x00080000c020783b */ /* 0x000e680000000200 */
[----:B------:R-:W1:Y:S01]  /*17f10*/  LDSM.16.M88.4 R8, [R192+0x1000] ;  /* 0x00100000c008783b */ /* 0x000e620000000200 */
[C---:B----4-:R-:W-:Y:S06]  /*17f20*/  HMMA.16816.F32.BF16 R16, R160.reuse, R4, R16 ;  /* 0x00000004a010723c */ /* 0x050fec0000041810 */
[----:B------:R-:W-:Y:S01]  /*17f30*/  HMMA.16816.F32.BF16 R12, R160, R6, R12 ;  /* 0x00000006a00c723c */ /* 0x000fe2000004180c */
[----:B------:R-:W4:Y:S05]  /*17f40*/  LDSM.16.M88.4 R4, [R191] ;  /* 0x00000000bf04783b */ /* 0x000f2a0000000200 */
[C---:B------:R-:W-:Y:S06]  /*17f50*/  HMMA.16816.F32.BF16 R148, R152.reuse, R156, R148 ;  /* 0x0000009c9894723c */ /* 0x040fec0000041894 */
[C---:B------:R-:W-:Y:S01]  /*17f60*/  HMMA.16816.F32.BF16 R144, R152.reuse, R158, R144 ;  /* 0x0000009e9890723c */ /* 0x040fe20000041890 */
[----:B------:R-:W-:Y:S05]  /*17f70*/  LDSM.16.M88.4 R156, [R201+0x9000] ;  /* 0x00900000c99c783b */ /* 0x000fea0000000200 */
[C---:B-----5:R-:W-:Y:S06]  /*17f80*/  HMMA.16816.F32.BF16 R140, R152.reuse, R24, R140 ;  /* 0x00000018988c723c */ /* 0x060fec000004188c */
[----:B------:R-:W-:Y:S01]  /*17f90*/  HMMA.16816.F32.BF16 R136, R152, R26, R136 ;  /* 0x0000001a9888723c */ /* 0x000fe20000041888 */
[----:B------:R-:W5:Y:S05]  /*17fa0*/  LDSM.16.M88.4 R24, [R201+0x8800] ;  /* 0x00880000c918783b */ /* 0x000f6a0000000200 */
[C---:B---3--:R-:W-:Y:S06]  /*17fb0*/  HMMA.16816.F32.BF16 R16, R28.reuse, R20, R16 ;  /* 0x000000141c10723c */ /* 0x048fec0000041810 */
        /* <DEDUP_REMOVED lines=8> */
[----:B------:R-:W-:Y:S01]  /*18040*/  LDSM.16.M88.4 R232, [R189] ;  /* 0x00000000bde8783b */ /* 0x000fe20000000200 */
[C---:B------:R-:W-:Y:S06]  /*18050*/  HMMA.16816.F32.BF16 R140, R160.reuse, R8, R140 ;  /* 0x00000008a08c723c */ /* 0x040fec000004188c */
[----:B------:R-:W-:Y:S01]  /*18060*/  HMMA.16816.F32.BF16 R136, R160, R10, R136 ;  /* 0x0000000aa088723c */ /* 0x000fe20000041888 */
[----:B------:R-:W1:Y:S05]  /*18070*/  LDSM.16.M88.4 R8, [R190] ;  /* 0x00000000be08783b */ /* 0x000e6a0000000200 */
[C---:B----4-:R-:W-:Y:S06]  /*18080*/  HMMA.16816.F32.BF16 R16, R180.reuse, R4, R16 ;  /* 0x00000004b410723c */ /* 0x050fec0000041810 */
[----:B------:R-:W-:Y:S01]  /*18090*/  HMMA.16816.F32.BF16 R12, R180, R6, R12 ;  /* 0x00000006b40c723c */ /* 0x000fe2000004180c */
[----:B------:R-:W4:Y:S05]  /*180a0*/  LDSM.16.M88.4 R4, [R192+0x2000] ;  /* 0x00200000c004783b */ /* 0x000f2a0000000200 */
[C---:B-----5:R-:W-:Y:S06]  /*180b0*/  HMMA.16816.F32.BF16 R148, R28.reuse, R24, R148 ;  /* 0x000000181c94723c */ /* 0x060fec0000041894 */
[----:B------:R-:W-:Y:S01]  /*180c0*/  HMMA.16816.F32.BF16 R144, R28, R26, R144 ;  /* 0x0000001a1c90723c */ /* 0x000fe20000041890 */
[----:B------:R-:W-:Y:S05]  /*180d0*/  LDSM.16.M88.4 R24, [R202+0x4000] ;  /* 0x00400000ca18783b */ /* 0x000fea0000000200 */
[C---:B------:R-:W-:Y:S06]  /*180e0*/  HMMA.16816.F32.BF16 R172, R160.reuse, R176, R172 ;  /* 0x000000b0a0ac723c */ /* 0x040fec00000418ac */
[----:B------:R-:W-:Y:S01]  /*180f0*/  HMMA.16816.F32.BF16 R168, R160, R178, R168 ;  /* 0x000000b2a0a8723c */ /* 0x000fe200000418a8 */
[----:B------:R-:W5:Y:S04]  /*18100*/  LDSM.16.M88.4 R160, [R196+0x8800] ;  /* 0x00880000c4a0783b */ /* 0x000f680000000200 */
[----:B------:R-:W2:Y:S01]  /*18110*/  LDSM.16.M88.4 R176, [R188] ;  /* 0x00000000bcb0783b */ /* 0x000ea20000000200 */
[C---:B---3--:R-:W-:Y:S06]  /*18120*/  HMMA.16816.F32.BF16 R16, R164.reuse, R20, R16 ;  /* 0x00000014a410723c */ /* 0x048fec0000041810 */
[----:B------:R-:W-:Y:S01]  /*18130*/  HMMA.16816.F32.BF16 R12, R164, R22, R12 ;  /* 0x00000016a40c723c */ /* 0x000fe2000004180c */
[----:B------:R-:W3:Y:S05]  /*18140*/  LDSM.16.M88.4 R20, [R201+0xa000] ;  /* 0x00a00000c914783b */ /* 0x000eea0000000200 */
[C---:B-1----:R-:W-:Y:S06]  /*18150*/  HMMA.16816.F32.BF16 R148, R180.reuse, R8, R148 ;  /* 0x00000008b494723c */ /* 0x042fec0000041894 */
[----:B------:R-:W-:Y:S01]  /*18160*/  HMMA.16816.F32.BF16 R144, R180, R10, R144 ;  /* 0x0000000ab490723c */ /* 0x000fe20000041890 */
[----:B------:R-:W-:Y:S05]  /*18170*/  LDSM.16.M88.4 R8, [R200+0x4000] ;  /* 0x00400000c808783b */ /* 0x000fea0000000200 */
[C---:B------:R-:W-:Y:S06]  /*18180*/  HMMA.16816.F32.BF16 R140, R28.reuse, R156, R140 ;  /* 0x0000009c1c8c723c */ /* 0x040fec000004188c */
        /* <DEDUP_REMOVED lines=9> */
[C---:B-----5:R-:W-:Y:S06]  /*18220*/  HMMA.16816.F32.BF16 R148, R164.reuse, R160, R148 ;  /* 0x000000a0a494723c */ /* 0x060fec0000041894 */
[----:B------:R-:W-:Y:S01]  /*18230*/  HMMA.16816.F32.BF16 R144, R164, R162, R144 ;  /* 0x000000a2a490723c */ /* 0x000fe20000041890 */
[----:B------:R-:W5:Y:S05]  /*18240*/  LDSM.16.M88.4 R160, [R201+0xa800] ;  /* 0x00a80000c9a0783b */ /* 0x000f6a0000000200 */
[C---:B--2---:R-:W-:Y:S06]  /*18250*/  HMMA.16816.F32.BF16 R172, R180.reuse, R176, R172 ;  /* 0x000000b0b4ac723c */ /* 0x044fec00000418ac */
[----:B------:R-:W-:Y:S06]  /*18260*/  HMMA.16816.F32.BF16 R168, R180, R178, R168 ;  /* 0x000000b2b4a8723c */ /* 0x000fec00000418a8 */
[C---:B---3--:R-:W-:Y:S06]  /*18270*/  HMMA.16816.F32.BF16 R16, R24.reuse, R20, R16 ;  /* 0x000000141810723c */ /* 0x048fec0000041810 */
[----:B------:R-:W-:Y:S01]  /*18280*/  HMMA.16816.F32.BF16 R176, R24, R22, R12 ;  /* 0x0000001618b0723c */ /* 0x000fe2000004180c */
[----:B------:R-:W-:Y:S04]  /*18290*/  LDSM.16.M88.4 R20, [R198+0x4000] ;  /* 0x00400000c614783b */ /* 0x000fe80000000200 */
[----:B------:R-:W2:Y:S01]  /*182a0*/  LDSM.16.M88.4 R12, [R196+0xa000] ;  /* 0x00a00000c40c783b */ /* 0x000ea20000000200 */
[C---:B------:R-:W-:Y:S06]  /*182b0*/  HMMA.16816.F32.BF16 R140, R180.reuse, R232, R140 ;  /* 0x000000e8b48c723c */ /* 0x040fec000004188c */
[----:B------:R-:W-:Y:S06]  /*182c0*/  HMMA.16816.F32.BF16 R136, R180, R234, R136 ;  /* 0x000000eab488723c */ /* 0x000fec0000041888 */
[C---:B-1----:R-:W-:Y:S06]  /*182d0*/  HMMA.16816.F32.BF16 R148, R32.reuse, R28, R148 ;  /* 0x0000001c2094723c */ /* 0x042fec0000041894 */
[----:B------:R-:W-:Y:S01]  /*182e0*/  HMMA.16816.F32.BF16 R144, R32, R30, R144 ;  /* 0x0000001e2090723c */ /* 0x000fe20000041890 */
[----:B------:R-:W1:Y:S05]  /*182f0*/  LDSM.16.M88.4 R28, [R192+0x3000] ;  /* 0x00300000c01c783b */ /* 0x000e6a0000000200 */
[C---:B------:R-:W-:Y:S06]  /*18300*/  HMMA.16816.F32.BF16 R172, R164.reuse, R152, R172 ;  /* 0x00000098a4ac723c */ /* 0x040fec00000418ac */
[----:B------:R-:W-:Y:S01]  /*18310*/  HMMA.16816.F32.BF16 R168, R164, R154, R168 ;  /* 0x0000009aa4a8723c */ /* 0x000fe200000418a8 */
[----:B------:R-:W3:Y:S05]  /*18320*/  LDSM.16.M88.4 R152, [R186] ;  /* 0x00000000ba98783b */ /* 0x000eea0000000200 */
[C---:B----4-:R-:W-:Y:S06]  /*18330*/  HMMA.16816.F32.BF16 R16, R8.reuse, R4, R16 ;  /* 0x000000040810723c */ /* 0x050fec0000041810 */
[----:B------:R-:W-:Y:S01]  /*18340*/  HMMA.16816.F32.BF16 R176, R8, R6, R176 ;  /* 0x0000000608b0723c */ /* 0x000fe200000418b0 */
[----:B------:R-:W-:Y:S05]  /*18350*/  LDSM.16.M88.4 R4, [R192+0x4000] ;  /* 0x00400000c004783b */ /* 0x000fea0000000200 */
[C---:B------:R-:W-:Y:S06]  /*18360*/  HMMA.16816.F32.BF16 R140, R164.reuse, R156, R140 ;  /* 0x0000009ca48c723c */ /* 0x040fec000004188c */
[----:B------:R-:W-:Y:S01]  /*18370*/  HMMA.16816.F32.BF16 R136, R164, R158, R136 ;  /* 0x0000009ea488723c */ /* 0x000fe20000041888 */
[----:B------:R-:W4:Y:S04]  /*18380*/  LDSM.16.M88.4 R156, [R197+0x4000] ;  /* 0x00400000c59c783b */ /* 0x000f280000000200 */
[----:B------:R-:W-:Y:S01]  /*18390*/  LDSM.16.M88.4 R164, [R192+0x3800] ;  /* 0x00380000c0a4783b */ /* 0x000fe20000000200 */
[C---:B-----5:R-:W-:Y:S06]  /*183a0*/  HMMA.16816.F32.BF16 R148, R24.reuse, R160, R148 ;  /* 0x000000a01894723c */ /* 0x060fec0000041894 */
[----:B------:R-:W-:Y:S01]  /*183b0*/  HMMA.16816.F32.BF16 R144, R24, R162, R144 ;  /* 0x000000a21890723c */ /* 0x000fe20000041890 */
[----:B------:R-:W5:Y:S05]  /*183c0*/  LDSM.16.M88.4 R160, [R201+0xb000] ;  /* 0x00b00000c9a0783b */ /* 0x000f6a0000000200 */
[C---:B--2---:R-:W-:Y:S06]  /*183d0*/  HMMA.16816.F32.BF16 R16, R20.reuse, R12, R16 ;  /* 0x0000000c1410723c */ /* 0x044fec0000041810 */
[----:B------:R-:W-:Y:S01]  /*183e0*/  HMMA.16816.F32.BF16 R176, R20, R14, R176 ;  /* 0x0000000e14b0723c */ /* 0x000fe200000418b0 */
[----:B------:R-:W2:Y:S05]  /*183f0*/  LDSM.16.M88.4 R12, [R196+0xa800] ;  /* 0x00a80000c40c783b */ /* 0x000eaa0000000200 */
[C---:B-1----:R-:W-:Y:S06]  /*18400*/  HMMA.16816.F32.BF16 R140, R32.reuse, R28, R140 ;  /* 0x0000001c208c723c */ /* 0x042fec000004188c */
[----:B------:R-:W-:Y:S01]  /*18410*/  HMMA.16816.F32.BF16 R136, R32, R30, R136 ;  /* 0x0000001e2088723c */ /* 0x000fe20000041888 */
[----:B------:R-:W-:Y:S05]  /*18420*/  LDSM.16.M88.4 R28, [R201+0xb800] ;  /* 0x00b80000c91c783b */ /* 0x000fea0000000200 */
[C---:B---3--:R-:W-:Y:S06]  /*18430*/  HMMA.16816.F32.BF16 R148, R8.reuse, R152, R148 ;  /* 0x000000980894723c */ /* 0x048fec0000041894 */
[----:B------:R-:W-:Y:S01]  /*18440*/  HMMA.16816.F32.BF16 R144, R8, R154, R144 ;  /* 0x0000009a0890723c */ /* 0x000fe20000041890 */
[----:B------:R-:W1:Y:S05]  /*18450*/  LDSM.16.M88.4 R152, [R185] ;  /* 0x00000000b998783b */ /* 0x000e6a0000000200 */
[C---:B----4-:R-:W-:Y:S06]  /*18460*/  HMMA.16816.F32.BF16 R16, R156.reuse, R4, R16 ;  /* 0x000000049c10723c */ /* 0x050fec0000041810 */
[----:B------:R-:W-:Y:S01]  /*18470*/  HMMA.16816.F32.BF16 R176, R156, R6, R176 ;  /* 0x000000069cb0723c */ /* 0x000fe200000418b0 */
[----:B------:R-:W3:Y:S05]  /*18480*/  LDSM.16.M88.4 R4, [R192+0x4800] ;  /* 0x00480000c004783b */ /* 0x000eea0000000200 */
[C---:B-----5:R-:W-:Y:S06]  /*18490*/  HMMA.16816.F32.BF16 R140, R24.reuse, R160, R140 ;  /* 0x000000a0188c723c */ /* 0x060fec000004188c */
[----:B------:R-:W-:Y:S06]  /*184a0*/  HMMA.16816.F32.BF16 R136, R24, R162, R136 ;  /* 0x000000a21888723c */ /* 0x000fec0000041888 */
[----:B--2---:R-:W-:Y:S01]  /*184b0*/  HMMA.16816.F32.BF16 R148, R20, R12, R148 ;  /* 0x0000000c1494723c */ /* 0x004fe20000041894 */
[-C--:B------:R-:W-:Y:S01]  /*184c0*/  FMUL.FTZ R16, R16, R0.reuse ;  /* 0x0000000010107220 */ /* 0x080fe20000410000 */
[-C--:B------:R-:W-:Y:S01]  /*184d0*/  FMUL.FTZ R2, R17, R0.reuse ;  /* 0x0000000011027220 */ /* 0x080fe20000410000 */
[----:B------:R-:W-:-:S02]  /*184e0*/  FMUL.FTZ R162, R18, R0 ;  /* 0x0000000012a27220 */ /* 0x000fc40000410000 */
[----:B------:R2:W4:Y:S01]  /*184f0*/  MUFU.TANH R180, R16 ;  /* 0x0000001000b47308 */ /* 0x0005220000002400 */
[----:B------:R-:W-:Y:S01]  /*18500*/  HMMA.16816.F32.BF16 R144, R20, R14, R144 ;  /* 0x0000000e1490723c */ /* 0x000fe20000041890 */
[----:B------:R-:W5:Y:S01]  /*18510*/  LDSM.16.M88.4 R12, [R196+0xb000] ;  /* 0x00b00000c40c783b */ /* 0x000f620000000200 */
[-C--:B------:R-:W-:Y:S01]  /*18520*/  FMUL.FTZ R160, R176, R0.reuse ;  /* 0x00000000b0a07220 */ /* 0x080fe20000410000 */
[----:B------:R-:W-:-:S03]  /*18530*/  FMUL.FTZ R161, R177, R0 ;  /* 0x00000000b1a17220 */ /* 0x000fc60000410000 */
[----:B------:R-:W-:Y:S01]  /*18540*/  HMMA.16816.F32.BF16 R172, R32, R164, R172 ;  /* 0x000000a420ac723c */ /* 0x000fe200000418ac */
[----:B------:R-:W4:Y:S05]  /*18550*/  MUFU.TANH R2, R2 ;  /* 0x0000000200027308 */ /* 0x000f2a0000002400 */
[C---:B-1----:R-:W-:Y:S03]  /*18560*/  HMMA.16816.F32.BF16 R140, R8.reuse, R152, R140 ;  /* 0x00000098088c723c */ /* 0x042fe6000004188c */
[----:B------:R-:W1:Y:S03]  /*18570*/  MUFU.TANH R160, R160 ;  /* 0x000000a000a07308 */ /* 0x000e660000002400 */
[----:B------:R-:W-:Y:S01]  /*18580*/  HMMA.16816.F32.BF16 R136, R8, R154, R136 ;  /* 0x0000009a0888723c */ /* 0x000fe20000041888 */
[----:B------:R-:W-:-:S02]  /*18590*/  FMUL.FTZ R152, R19, R0 ;  /* 0x0000000013987220 */ /* 0x000fc40000410000 */
[----:B--2---:R-:W2:Y:S02]  /*185a0*/  LDSM.16.M88.4 R16, [R184] ;  /* 0x00000000b810783b */ /* 0x004ea40000000200 */
[----:B------:R-:W1:Y:S01]  /*185b0*/  MUFU.TANH R161, R161 ;  /* 0x000000a100a17308 */ /* 0x000e620000002400 */
[----:B------:R-:W-:Y:S06]  /*185c0*/  HMMA.16816.F32.BF16 R168, R32, R166, R168 ;  /* 0x000000a620a8723c */ /* 0x000fec00000418a8 */
[----:B---3--:R-:W-:Y:S01]  /*185d0*/  HMMA.16816.F32.BF16 R148, R156, R4, R148 ;  /* 0x000000049c94723c */ /* 0x008fe20000041894 */
[----:B------:R-:W3:Y:S01]  /*185e0*/  MUFU.TANH R162, R162 ;  /* 0x000000a200a27308 */ /* 0x000ee20000002400 */
[-C--:B------:R-:W-:Y:S01]  /*185f0*/  FMUL.FTZ R33, R178, R0.reuse ;  /* 0x00000000b2217220 */ /* 0x080fe20000410000 */
[----:B------:R-:W-:-:S03]  /*18600*/  FMUL.FTZ R34, R179, R0 ;  /* 0x00000000b3227220 */ /* 0x000fc60000410000 */
[----:B------:R-:W-:Y:S01]  /*18610*/  HMMA.16816.F32.BF16 R144, R156, R6, R144 ;  /* 0x000000069c90723c */ /* 0x000fe20000041890 */
[----:B------:R-:W4:Y:S02]  /*18620*/  LDSM.16.M88.4 R4, [R192+0x5000] ;  /* 0x00500000c004783b */ /* 0x000f240000000200 */
[----:B------:R-:W3:Y:S03]  /*18630*/  MUFU.TANH R33, R33 ;  /* 0x0000002100217308 */ /* 0x000ee60000002400 */
[----:B------:R-:W-:Y:S05]  /*18640*/  HMMA.16816.F32.BF16 R172, R24, R28, R172 ;  /* 0x0000001c18ac723c */ /* 0x000fea00000418ac */
[----:B------:R-:W-:Y:S01]  /*18650*/  MUFU.TANH R32, R152 ;  /* 0x0000009800207308 */ /* 0x000fe20000002400 */
[C---:B-----5:R-:W-:Y:S06]  /*18660*/  HMMA.16816.F32.BF16 R140, R20.reuse, R12, R140 ;  /* 0x0000000c148c723c */ /* 0x060fec000004188c */
[----:B------:R-:W-:Y:S01]  /*18670*/  HMMA.16816.F32.BF16 R136, R20, R14, R136 ;  /* 0x0000000e1488723c */ /* 0x000fe20000041888 */
[----:B------:R-:W5:Y:S01]  /*18680*/  LDSM.16.M88.4 R12, [R196+0xb800] ;  /* 0x00b80000c40c783b */ /* 0x000f620000000200 */
[-C--:B------:R-:W-:Y:S01]  /*18690*/  FMUL.FTZ R148, R148, R0.reuse ;  /* 0x0000000094947220 */ /* 0x080fe20000410000 */
[----:B------:R-:W-:Y:S01]  /*186a0*/  MUFU.TANH R34, R34 ;  /* 0x0000002200227308 */ /* 0x000fe20000002400 */
[-C--:B------:R-:W-:Y:S01]  /*186b0*/  FMUL.FTZ R149, R149, R0.reuse ;  /* 0x0000000095957220 */ /* 0x080fe20000410000 */
[-C--:B------:R-:W-:Y:S01]  /*186c0*/  FMUL.FTZ R151, R151, R0.reuse ;  /* 0x0000000097977220 */ /* 0x080fe20000410000 */
[----:B------:R-:W-:Y:S01]  /*186d0*/  HMMA.16816.F32.BF16 R168, R24, R30, R168 ;  /* 0x0000001e18a8723c */ /* 0x000fe200000418a8 */
[-C--:B------:R-:W-:Y:S01]  /*186e0*/  FMUL.FTZ R146, R146, R0.reuse ;  /* 0x0000000092927220 */ /* 0x080fe20000410000 */
[----:B------:R-:W-:-:S03]  /*186f0*/  FMUL.FTZ R147, R147, R0 ;  /* 0x0000000093937220 */ /* 0x000fc60000410000 */
[----:B------:R-:W3:Y:S01]  /*18700*/  MUFU.TANH R242, R148 ;  /* 0x0000009400f27308 */ /* 0x000ee20000002400 */
[----:B--2---:R-:W-:Y:S01]  /*18710*/  HMMA.16816.F32.BF16 R172, R8, R16, R172 ;  /* 0x0000001008ac723c */ /* 0x004fe200000418ac */
[-C--:B------:R-:W-:Y:S01]  /*18720*/  FMUL.FTZ R24, R144, R0.reuse ;  /* 0x0000000090187220 */ /* 0x080fe20000410000 */
[----:B------:R-:W-:-:S05]  /*18730*/  FMUL.FTZ R25, R145, R0 ;  /* 0x0000000091197220 */ /* 0x000fca0000410000 */
[----:B------:R-:W-:Y:S01]  /*18740*/  FMUL.FTZ R16, R150, R0 ;  /* 0x0000000096107220 */ /* 0x000fe20000410000 */
[----:B------:R-:W-:Y:S01]  /*18750*/  MUFU.TANH R178, R149 ;  /* 0x0000009500b27308 */ /* 0x000fe20000002400 */
[C---:B----4-:R-:W-:Y:S07]  /*18760*/  HMMA.16816.F32.BF16 R140, R156.reuse, R4, R140 ;  /* 0x000000049c8c723c */ /* 0x050fee000004188c */
[----:B------:R-:W2:Y:S01]  /*18770*/  MUFU.TANH R16, R16 ;  /* 0x0000001000107308 */ /* 0x000ea20000002400 */
[----:B------:R-:W-:Y:S01]  /*18780*/  HMMA.16816.F32.BF16 R136, R156, R6, R136 ;  /* 0x000000069c88723c */ /* 0x000fe20000041888 */
[----:B------:R-:W4:Y:S01]  /*18790*/  LDSM.16.M88.4 R4, [R192+0x5800] ;  /* 0x00580000c004783b */ /* 0x000f220000000200 */
[----:B------:R-:W-:-:S04]  /*187a0*/  DEPBAR.LE SB0, 0x0 ;  /* 0x000080000000791a */ /* 0x000fc80000000000 */
[----:B------:R-:W-:Y:S01]  /*187b0*/  HMMA.16816.F32.BF16 R168, R8, R18, R168 ;  /* 0x0000001208a8723c */ /* 0x000fe200000418a8 */
[----:B------:R-:W-:Y:S05]  /*187c0*/  MUFU.TANH R24, R24 ;  /* 0x0000001800187308 */ /* 0x000fea0000002400 */
[C---:B-----5:R-:W-:Y:S01]  /*187d0*/  HMMA.16816.F32.BF16 R172, R20.reuse, R12, R172 ;  /* 0x0000000c14ac723c */ /* 0x060fe200000418ac */
[C---:B------:R-:W-:Y:S02]  /*187e0*/  VIADD R8, R133.reuse, 0x1 ;  /* 0x0000000185087836 */ /* 0x040fe40000000000 */
[C---:B------:R-:W-:Y:S01]  /*187f0*/  VIADD R9, R133.reuse, 0x8 ;  /* 0x0000000885097836 */ /* 0x040fe20000000000 */
[----:B------:R-:W-:Y:S01]  /*18800*/  MUFU.TANH R182, R151 ;  /* 0x0000009700b67308 */ /* 0x000fe20000002400 */
[----:B------:R-:W-:Y:S01]  /*18810*/  VIADD R11, R133, 0x10 ;  /* 0x00000010850b7836 */ /* 0x000fe20000000000 */
[----:B------:R-:W-:Y:S01]  /*18820*/  ISETP.GE.AND P6, PT, R8, R228, PT ;  /* 0x000000e40800720c */ /* 0x000fe20003fc6270 */
[----:B------:R-:W-:Y:S01]  /*18830*/  FMUL.FTZ R140, R140, R0 ;  /* 0x000000008c8c7220 */ /* 0x000fe20000410000 */
[----:B------:R-:W-:Y:S01]  /*18840*/  ISETP.GE.AND P1, PT, R8, R226, PT ;  /* 0x000000e20800720c */ /* 0x000fe20003f26270 */
[-C--:B------:R-:W-:Y:S01]  /*18850*/  FMUL.FTZ R142, R142, R0.reuse ;  /* 0x000000008e8e7220 */ /* 0x080fe20000410000 */
[C---:B------:R-:W-:Y:S01]  /*18860*/  ISETP.GE.OR P6, PT, R8.reuse, R227, !P6 ;  /* 0x000000e30800720c */ /* 0x040fe200077c6670 */
[-C--:B------:R-:W-:Y:S01]  /*18870*/  FMUL.FTZ R141, R141, R0.reuse ;  /* 0x000000008d8d7220 */ /* 0x080fe20000410000 */
[----:B------:R-:W-:Y:S01]  /*18880*/  ISETP.GE.OR P1, PT, R8, R225, !P1 ;  /* 0x000000e10800720c */ /* 0x000fe20004f26670 */
[----:B------:R-:W5:Y:S01]  /*18890*/  MUFU.TANH R234, R140 ;  /* 0x0000008c00ea7308 */ /* 0x000f620000002400 */
[----:B------:R-:W-:Y:S01]  /*188a0*/  FSEL R8, R180, -INF , !P2 ;  /* 0xff800000b4087808 */ /* 0x000fe20005000000 */
[----:B------:R-:W-:Y:S01]  /*188b0*/  FMUL.FTZ R137, R137, R0 ;  /* 0x0000000089897220 */ /* 0x000fe20000410000 */
[C---:B------:R-:W-:Y:S01]  /*188c0*/  ISETP.GE.AND P5, PT, R9.reuse, R228, PT ;  /* 0x000000e40900720c */ /* 0x040fe20003fa6270 */
[----:B------:R-:W-:Y:S01]  /*188d0*/  FMUL.FTZ R136, R136, R0 ;  /* 0x0000000088887220 */ /* 0x000fe20000410000 */
[C---:B------:R-:W-:Y:S01]  /*188e0*/  ISETP.GE.AND P2, PT, R9.reuse, R226, PT ;  /* 0x000000e20900720c */ /* 0x040fe20003f46270 */
[----:B------:R-:W-:Y:S01]  /*188f0*/  HMMA.16816.F32.BF16 R168, R20, R14, R168 ;  /* 0x0000000e14a8723c */ /* 0x000fe200000418a8 */
[C---:B------:R-:W-:Y:S01]  /*18900*/  ISETP.GE.OR P5, PT, R9.reuse, R227, !P5 ;  /* 0x000000e30900720c */ /* 0x040fe20006fa6670 */
[----:B------:R-:W5:Y:S01]  /*18910*/  MUFU.TANH R25, R25 ;  /* 0x0000001900197308 */ /* 0x000f620000002400 */
[----:B------:R-:W-:Y:S01]  /*18920*/  ISETP.GE.OR P2, PT, R9, R225, !P2 ;  /* 0x000000e10900720c */ /* 0x000fe20005746670 */
[----:B------:R-:W-:Y:S01]  /*18930*/  VIADD R9, R133, 0x9 ;  /* 0x0000000985097836 */ /* 0x000fe20000000000 */
[----:B------:R-:W-:Y:S01]  /*18940*/  FSEL R12, R2, -INF , !P6 ;  /* 0xff800000020c7808 */ /* 0x000fe20007000000 */
[-C--:B------:R-:W-:Y:S01]  /*18950*/  FMUL.FTZ R143, R143, R0.reuse ;  /* 0x000000008f8f7220 */ /* 0x080fe20000410000 */
[----:B-1----:R-:W-:Y:S01]  /*18960*/  FSEL R10, R160, -INF , !P5 ;  /* 0xff800000a00a7808 */ /* 0x002fe20006800000 */
[----:B------:R-:W-:Y:S01]  /*18970*/  FMUL.FTZ R139, R139, R0 ;  /* 0x000000008b8b7220 */ /* 0x000fe20000410000 */
[----:B------:R-:W-:Y:S01]  /*18980*/  ISETP.GE.AND P6, PT, R9, R228, PT ;  /* 0x000000e40900720c */ /* 0x000fe20003fc6270 */
[----:B----4-:R-:W-:Y:S01]  /*18990*/  HMMA.16816.F32.BF16 R172, R156, R4, R172 ;  /* 0x000000049cac723c */ /* 0x010fe200000418ac */
[----:B------:R-:W-:Y:S01]  /*189a0*/  ISETP.GE.AND P5, PT, R133, R226, PT ;  /* 0x000000e28500720c */ /* 0x000fe20003fa6270 */
[----:B------:R-:W1:Y:S01]  /*189b0*/  MUFU.TANH R148, R137 ;  /* 0x0000008900947308 */ /* 0x000e620000002400 */
[----:B------:R-:W-:Y:S01]  /*189c0*/  ISETP.GE.OR P6, PT, R9, R227, !P6 ;  /* 0x000000e30900720c */ /* 0x000fe200077c6670 */
[C---:B------:R-:W-:Y:S01]  /*189d0*/  VIADD R13, R133.reuse, 0x30 ;  /* 0x00000030850d7836 */ /* 0x040fe20000000000 */
[----:B------:R-:W-:-:S02]  /*189e0*/  ISETP.GE.OR P5, PT, R133, R225, !P5 ;  /* 0x000000e18500720c */ /* 0x000fc40006fa6670 */
[----:B------:R-:W-:Y:S01]  /*189f0*/  FSEL R2, R161, -INF , !P6 ;  /* 0xff800000a1027808 */ /* 0x000fe20007000000 */
[----:B------:R-:W-:Y:S01]  /*18a00*/  VIADD R5, R133, 0x19 ;  /* 0x0000001985057836 */ /* 0x000fe20000000000 */
[----:B------:R-:W-:Y:S01]  /*18a10*/  ISETP.GE.AND P6, PT, R9, R226, PT ;  /* 0x000000e20900720c */ /* 0x000fe20003fc6270 */
[----:B------:R-:W4:Y:S01]  /*18a20*/  MUFU.TANH R240, R146 ;  /* 0x0000009200f07308 */ /* 0x000f220000002400 */
[----:B---3--:R-:W-:Y:S02]  /*18a30*/  FSEL R162, R162, -INF , !P5 ;  /* 0xff800000a2a27808 */ /* 0x008fe40006800000 */
[----:B------:R-:W-:Y:S01]  /*18a40*/  ISETP.GE.AND P5, PT, R11, R228, PT ;  /* 0x000000e40b00720c */ /* 0x000fe20003fa6270 */
[----:B------:R-:W-:Y:S01]  /*18a50*/  HMMA.16816.F32.BF16 R168, R156, R6, R168 ;  /* 0x000000069ca8723c */ /* 0x000fe200000418a8 */
[----:B------:R-:W-:Y:S01]  /*18a60*/  ISETP.GE.OR P6, PT, R9, R225, !P6 ;  /* 0x000000e10900720c */ /* 0x000fe200077c6670 */
[----:B------:R-:W-:Y:S01]  /*18a70*/  VIADD R9, R133, 0x11 ;  /* 0x0000001185097836 */ /* 0x000fe20000000000 */
[----:B------:R-:W-:Y:S01]  /*18a80*/  ISETP.GE.OR P5, PT, R11, R227, !P5 ;  /* 0x000000e30b00720c */ /* 0x000fe20006fa6670 */
[----:B------:R-:W3:Y:S01]  /*18a90*/  MUFU.TANH R230, R147 ;  /* 0x0000009300e67308 */ /* 0x000ee20000002400 */
[----:B------:R-:W-:-:S02]  /*18aa0*/  FSEL R4, R33, -INF , !P2 ;  /* 0xff80000021047808 */ /* 0x000fc40005000000 */
[----:B------:R-:W-:Y:S01]  /*18ab0*/  FSEL R242, R242, -INF , !P5 ;  /* 0xff800000f2f27808 */ /* 0x000fe20006800000 */
[----:B------:R-:W-:Y:S01]  /*18ac0*/  VIADD R7, R133, 0x29 ;  /* 0x0000002985077836 */ /* 0x000fe20000000000 */
[----:B------:R-:W-:Y:S01]  /*18ad0*/  FSEL R32, R32, -INF , !P1 ;  /* 0xff80000020207808 */ /* 0x000fe20004800000 */
[----:B------:R-:W-:Y:S01]  /*18ae0*/  FMUL.FTZ R172, R172, R0 ;  /* 0x00000000acac7220 */ /* 0x000fe20000410000 */
[C---:B------:R-:W-:Y:S01]  /*18af0*/  ISETP.GE.AND P2, PT, R9.reuse, R228, PT ;  /* 0x000000e40900720c */ /* 0x040fe20003f46270 */
[----:B------:R5:W3:Y:S01]  /*18b00*/  MUFU.TANH R146, R142 ;  /* 0x0000008e00927308 */ /* 0x000ae20000002400 */
[-C--:B------:R-:W-:Y:S01]  /*18b10*/  ISETP.GE.AND P5, PT, R9, R226.reuse, PT ;  /* 0x000000e20900720c */ /* 0x080fe20003fa6270 */
[----:B------:R-:W-:Y:S01]  /*18b20*/  VIADD R6, R133, 0x21 ;  /* 0x0000002185067836 */ /* 0x000fe20000000000 */
[----:B------:R-:W-:Y:S01]  /*18b30*/  ISETP.GE.AND P1, PT, R11, R226, PT ;  /* 0x000000e20b00720c */ /* 0x000fe20003f26270 */
[-C--:B------:R-:W-:Y:S01]  /*18b40*/  FMUL.FTZ R175, R175, R0.reuse ;  /* 0x00000000afaf7220 */ /* 0x080fe20000410000 */
[C---:B------:R-:W-:Y:S01]  /*18b50*/  ISETP.GE.OR P2, PT, R9.reuse, R227, !P2 ;  /* 0x000000e30900720c */ /* 0x040fe20005746670 */
[----:B------:R-:W-:Y:S01]  /*18b60*/  IMAD.MOV.U32 R156, RZ, RZ, R134 ;  /* 0x000000ffff9c7224 */ /* 0x000fe200078e0086 */
[-C--:B------:R-:W-:Y:S01]  /*18b70*/  ISETP.GE.OR P5, PT, R9, R225.reuse, !P5 ;  /* 0x000000e10900720c */ /* 0x080fe20006fa6670 */
[----:B------:R-:W-:Y:S01]  /*18b80*/  VIADD R9, R133, 0x20 ;  /* 0x0000002085097836 */ /* 0x000fe20000000000 */
[----:B------:R-:W-:Y:S01]  /*18b90*/  ISETP.GE.OR P1, PT, R11, R225, !P1 ;  /* 0x000000e10b00720c */ /* 0x000fe20004f26670 */
[----:B------:R-:W-:Y:S01]  /*18ba0*/  VIADD R11, R133, 0x18 ;  /* 0x00000018850b7836 */ /* 0x000fe20000000000 */
[----:B------:R-:W-:Y:S01]  /*18bb0*/  FSEL R34, R34, -INF , !P6 ;  /* 0xff80000022227808 */ /* 0x000fe20007000000 */
[----:B------:R-:W3:Y:S01]  /*18bc0*/  MUFU.TANH R232, R141 ;  /* 0x0000008d00e87308 */ /* 0x000ee20000002400 */
[----:B--2---:R-:W-:Y:S01]  /*18bd0*/  FSEL R180, R16, -INF , !P1 ;  /* 0xff80000010b47808 */ /* 0x004fe20004800000 */
[----:B------:R-:W-:Y:S01]  /*18be0*/  FMUL.FTZ R167, R169, R0 ;  /* 0x00000000a9a77220 */ /* 0x000fe20000410000 */
[----:B------:R-:W-:Y:S01]  /*18bf0*/  ISETP.GE.AND P1, PT, R9, R228, PT ;  /* 0x000000e40900720c */ /* 0x000fe20003f26270 */
[----:B------:R-:W-:Y:S01]  /*18c00*/  FMUL.FTZ R164, R170, R0 ;  /* 0x00000000aaa47220 */ /* 0x000fe20000410000 */
[----:B------:R-:W-:Y:S01]  /*18c10*/  ISETP.GE.AND P6, PT, R11, R228, PT ;  /* 0x000000e40b00720c */ /* 0x000fe20003fc6270 */
[-C--:B-----5:R-:W-:Y:S01]  /*18c20*/  FMUL.FTZ R142, R138, R0.reuse ;  /* 0x000000008a8e7220 */ /* 0x0a0fe20000410000 */
[-C--:B------:R-:W-:Y:S01]  /*18c30*/  ISETP.GE.OR P1, PT, R9, R227.reuse, !P1 ;  /* 0x000000e30900720c */ /* 0x080fe20004f26670 */
[----:B------:R2:W5:Y:S01]  /*18c40*/  MUFU.TANH R150, R136 ;  /* 0x0000008800967308 */ /* 0x0005620000002400 */
[----:B------:R-:W-:Y:S01]  /*18c50*/  FSEL R178, R178, -INF , !P2 ;  /* 0xff800000b2b27808 */ /* 0x000fe20005000000 */
[----:B------:R-:W-:Y:S01]  /*18c60*/  FMUL.FTZ R163, R171, R0 ;  /* 0x00000000aba37220 */ /* 0x000fe20000410000 */
[----:B------:R-:W-:Y:S01]  /*18c70*/  ISETP.GE.OR P6, PT, R11, R227, !P6 ;  /* 0x000000e30b00720c */ /* 0x000fe200077c6670 */
[----:B------:R-:W-:Y:S01]  /*18c80*/  IMAD.MOV.U32 R157, RZ, RZ, R135 ;  /* 0x000000ffff9d7224 */ /* 0x000fe200078e0087 */
[----:B------:R-:W-:-:S02]  /*18c90*/  ISETP.GE.AND P2, PT, R5, R228, PT ;  /* 0x000000e40500720c */ /* 0x000fc40003f46270 */
[----:B------:R-:W-:Y:S01]  /*18ca0*/  FSEL R234, R234, -INF , !P1 ;  /* 0xff800000eaea7808 */ /* 0x000fe20004800000 */
[----:B------:R-:W5:Y:S01]  /*18cb0*/  MUFU.TANH R172, R172 ;  /* 0x000000ac00ac7308 */ /* 0x000f620000002400 */
[----:B------:R-:W-:Y:S02]  /*18cc0*/  ISETP.GE.AND P1, PT, R7, R228, PT ;  /* 0x000000e40700720c */ /* 0x000fe40003f26270 */
[----:B------:R-:W-:Y:S02]  /*18cd0*/  FSEL R138, R24, -INF , !P6 ;  /* 0xff800000188a7808 */ /* 0x000fe40007000000 */
[-C--:B------:R-:W-:Y:S02]  /*18ce0*/  ISETP.GE.OR P2, PT, R5, R227.reuse, !P2 ;  /* 0x000000e30500720c */ /* 0x080fe40005746670 */
[----:B------:R-:W-:Y:S01]  /*18cf0*/  ISETP.GE.AND P6, PT, R11, R226, PT ;  /* 0x000000e20b00720c */ /* 0x000fe20003fc6270 */
[----:B------:R-:W5:Y:S01]  /*18d00*/  MUFU.TANH R144, R143 ;  /* 0x0000008f00907308 */ /* 0x000f620000002400 */
[----:B------:R-:W-:-:S02]  /*18d10*/  ISETP.GE.OR P1, PT, R7, R227, !P1 ;  /* 0x000000e30700720c */ /* 0x000fc40004f26670 */
[----:B------:R-:W-:Y:S02]  /*18d20*/  FSEL R182, R182, -INF , !P5 ;  /* 0xff800000b6b67808 */ /* 0x000fe40006800000 */
[----:B--2---:R-:W-:Y:S02]  /*18d30*/  FSEL R136, R25, -INF , !P2 ;  /* 0xff80000019887808 */ /* 0x004fe40005000000 */
[----:B------:R-:W-:Y:S01]  /*18d40*/  ISETP.GE.AND P5, PT, R9, R226, PT ;  /* 0x000000e20900720c */ /* 0x000fe20003fa6270 */
[----:B------:R-:W2:Y:S01]  /*18d50*/  MUFU.TANH R142, R142 ;  /* 0x0000008e008e7308 */ /* 0x000ea20000002400 */
[----:B------:R-:W-:Y:S01]  /*18d60*/  ISETP.GE.OR P6, PT, R11, R225, !P6 ;  /* 0x000000e10b00720c */ /* 0x000fe200077c6670 */
[----:B------:R-:W-:Y:S01]  /*18d70*/  FMUL.FTZ R11, R174, R0 ;  /* 0x00000000ae0b7220 */ /* 0x000fe20000410000 */
[----:B------:R-:W-:Y:S02]  /*18d80*/  ISETP.GE.AND P2, PT, R5, R226, PT ;  /* 0x000000e20500720c */ /* 0x000fe40003f46270 */
[----:B-1----:R-:W-:-:S02]  /*18d90*/  FSEL R148, R148, -INF , !P1 ;  /* 0xff80000094947808 */ /* 0x002fc40004800000 */
[----:B------:R-:W-:Y:S01]  /*18da0*/  ISETP.GE.AND P1, PT, R7, R226, PT ;  /* 0x000000e20700720c */ /* 0x000fe20003f26270 */
[----:B------:R-:W1:Y:S01]  /*18db0*/  MUFU.TANH R140, R139 ;  /* 0x0000008b008c7308 */ /* 0x000e620000002400 */
[-C--:B------:R-:W-:Y:S01]  /*18dc0*/  ISETP.GE.OR P5, PT, R9, R225.reuse, !P5 ;  /* 0x000000e10900720c */ /* 0x080fe20006fa6670 */
[----:B------:R-:W-:Y:S01]  /*18dd0*/  VIADD R9, R133, 0x28 ;  /* 0x0000002885097836 */ /* 0x000fe20000000000 */
[-C--:B------:R-:W-:Y:S01]  /*18de0*/  ISETP.GE.OR P2, PT, R5, R225.reuse, !P2 ;  /* 0x000000e10500720c */ /* 0x080fe20005746670 */
[----:B------:R-:W-:Y:S01]  /*18df0*/  FMUL.FTZ R5, R173, R0 ;  /* 0x00000000ad057220 */ /* 0x000fe20000410000 */
[----:B----4-:R-:W-:Y:S02]  /*18e00*/  FSEL R240, R240, -INF , !P6 ;  /* 0xff800000f0f07808 */ /* 0x010fe40007000000 */
[----:B------:R-:W-:Y:S01]  /*18e10*/  ISETP.GE.AND P6, PT, R6, R228, PT ;  /* 0x000000e40600720c */ /* 0x000fe20003fc6270 */
[----:B------:R-:W-:Y:S01]  /*18e20*/  MUFU.TANH R11, R11 ;  /* 0x0000000b000b7308 */ /* 0x000fe20000002400 */
[----:B------:R-:W-:Y:S01]  /*18e30*/  ISETP.GE.OR P1, PT, R7, R225, !P1 ;  /* 0x000000e10700720c */ /* 0x000fe20004f26670 */
[----:B------:R-:W-:Y:S01]  /*18e40*/  FMUL.FTZ R7, R168, R0 ;  /* 0x00000000a8077220 */ /* 0x000fe20000410000 */
[----:B---3--:R-:W-:Y:S01]  /*18e50*/  FSEL R230, R230, -INF , !P2 ;  /* 0xff800000e6e67808 */ /* 0x008fe20005000000 */
[----:B------:R-:W-:Y:S01]  /*18e60*/  VIADD R0, R133, 0x38 ;  /* 0x0000003885007836 */ /* 0x000fe20000000000 */
[----:B------:R-:W-:-:S02]  /*18e70*/  ISETP.GE.AND P2, PT, R9, R228, PT ;  /* 0x000000e40900720c */ /* 0x000fc40003f46270 */
[-C--:B------:R-:W-:Y:S01]  /*18e80*/  ISETP.GE.OR P6, PT, R6, R227.reuse, !P6 ;  /* 0x000000e30600720c */ /* 0x080fe200077c6670 */
[----:B------:R-:W3:Y:S01]  /*18e90*/  MUFU.TANH R7, R7 ;  /* 0x0000000700077308 */ /* 0x000ee20000002400 */
[----:B------:R-:W-:Y:S02]  /*18ea0*/  FSEL R146, R146, -INF , !P5 ;  /* 0xff80000092927808 */ /* 0x000fe40006800000 */
[----:B------:R-:W-:Y:S02]  /*18eb0*/  ISETP.GE.AND P5, PT, R13, R228, PT ;  /* 0x000000e40d00720c */ /* 0x000fe40003fa6270 */
[----:B------:R-:W-:Y:S02]  /*18ec0*/  ISETP.GE.OR P2, PT, R9, R227, !P2 ;  /* 0x000000e30900720c */ /* 0x000fe40005746670 */
[----:B------:R-:W-:Y:S01]  /*18ed0*/  FSEL R232, R232, -INF , !P6 ;  /* 0xff800000e8e87808 */ /* 0x000fe20007000000 */
[----:B------:R-:W4:Y:S01]  /*18ee0*/  MUFU.TANH R5, R5 ;  /* 0x0000000500057308 */ /* 0x000f220000002400 */
[----:B------:R-:W-:Y:S01]  /*18ef0*/  BAR.SYNC.DEFER_BLOCKING 0x0 ;  /* 0x0000000000007b1d */ /* 0x000fe20000010000 */
[----:B------:R-:W-:-:S02]  /*18f00*/  ISETP.GE.AND P6, PT, R6, R226, PT ;  /* 0x000000e20600720c */ /* 0x000fc40003fc6270 */
[----:B------:R-:W-:Y:S02]  /*18f10*/  ISETP.GE.OR P5, PT, R13, R227, !P5 ;  /* 0x000000e30d00720c */ /* 0x000fe40006fa6670 */
[----:B-----5:R-:W-:Y:S02]  /*18f20*/  FSEL R150, R150, -INF , !P2 ;  /* 0xff80000096967808 */ /* 0x020fe40005000000 */
[----:B------:R-:W-:Y:S01]  /*18f30*/  ISETP.GE.AND P2, PT, R9, R226, PT ;  /* 0x000000e20900720c */ /* 0x000fe20003f46270 */
[----:B------:R-:W-:Y:S01]  /*18f40*/  MUFU.TANH R167, R167 ;  /* 0x000000a700a77308 */ /* 0x000fe20000002400 */
[----:B------:R-:W-:Y:S02]  /*18f50*/  ISETP.GE.OR P6, PT, R6, R225, !P6 ;  /* 0x000000e10600720c */ /* 0x000fe400077c6670 */
[----:B------:R-:W-:Y:S02]  /*18f60*/  FSEL R176, R172, -INF , !P5 ;  /* 0xff800000acb07808 */ /* 0x000fe40006800000 */
[----:B------:R-:W-:-:S02]  /*18f70*/  ISETP.GE.AND P5, PT, R0, R228, PT ;  /* 0x000000e40000720c */ /* 0x000fc40003fa6270 */
[----:B------:R-:W-:Y:S01]  /*18f80*/  ISETP.GE.OR P2, PT, R9, R225, !P2 ;  /* 0x000000e10900720c */ /* 0x000fe20005746670 */
[----:B------:R-:W5:Y:S01]  /*18f90*/  MUFU.TANH R6, R175 ;  /* 0x000000af00067308 */ /* 0x000f620000002400 */
[C---:B------:R-:W-:Y:S01]  /*18fa0*/  VIADD R9, R133.reuse, 0x31 ;  /* 0x0000003185097836 */ /* 0x040fe20000000000 */
[----:B------:R-:W-:Y:S01]  /*18fb0*/  ISETP.GE.OR P5, PT, R0, R227, !P5 ;  /* 0x000000e30000720c */ /* 0x000fe20006fa6670 */
[----:B------:R-:W-:Y:S01]  /*18fc0*/  VIADD R133, R133, 0x39 ;  /* 0x0000003985857836 */ /* 0x000fe20000000000 */
[----:B------:R-:W-:Y:S02]  /*18fd0*/  FSEL R144, R144, -INF , !P6 ;  /* 0xff80000090907808 */ /* 0x000fe40007000000 */
[----:B--2---:R-:W-:Y:S02]  /*18fe0*/  FSEL R142, R142, -INF , !P2 ;  /* 0xff8000008e8e7808 */ /* 0x004fe40005000000 */
[----:B-1----:R-:W-:Y:S01]  /*18ff0*/  FSEL R140, R140, -INF , !P1 ;  /* 0xff8000008c8c7808 */ /* 0x002fe20004800000 */
[----:B------:R-:W1:Y:S01]  /*19000*/  MUFU.TANH R164, R164 ;  /* 0x000000a400a47308 */ /* 0x000e620000002400 */
[----:B------:R-:W-:-:S02]  /*19010*/  ISETP.GE.AND P6, PT, R13, R226, PT ;  /* 0x000000e20d00720c */ /* 0x000fc40003fc6270 */
[C---:B------:R-:W-:Y:S02]  /*19020*/  ISETP.GE.AND P2, PT, R9.reuse, R228, PT ;  /* 0x000000e40900720c */ /* 0x040fe40003f46270 */
[----:B------:R-:W-:Y:S02]  /*19030*/  ISETP.GE.AND P1, PT, R9, R226, PT ;  /* 0x000000e20900720c */ /* 0x000fe40003f26270 */
[----:B---3--:R-:W-:Y:S01]  /*19040*/  FSEL R172, R7, -INF , !P5 ;  /* 0xff80000007ac7808 */ /* 0x008fe20006800000 */
[----:B------:R-:W2:Y:S01]  /*19050*/  MUFU.TANH R163, R163 ;  /* 0x000000a300a37308 */ /* 0x000ea20000002400 */
[----:B------:R-:W-:Y:S02]  /*19060*/  ISETP.GT.AND P5, PT, R224, R211, PT ;  /* 0x000000d3e000720c */ /* 0x000fe40003fa4270 */
[----:B------:R-:W-:Y:S02]  /*19070*/  ISETP.GE.OR P6, PT, R13, R225, !P6 ;  /* 0x000000e10d00720c */ /* 0x000fe400077c6670 */
[----:B------:R-:W-:-:S02]  /*19080*/  ISETP.GE.OR P2, PT, R9, R227, !P2 ;  /* 0x000000e30900720c */ /* 0x000fc40005746670 */
[----:B------:R-:W-:Y:S02]  /*19090*/  ISETP.GE.OR P1, PT, R9, R225, !P1 ;  /* 0x000000e10900720c */ /* 0x000fe40004f26670 */
[----:B----4-:R-:W-:Y:S02]  /*190a0*/  FSEL R174, R5, -INF , !P2 ;  /* 0xff80000005ae7808 */ /* 0x010fe40005000000 */
[----:B------:R-:W-:Y:S02]  /*190b0*/  FSEL R170, R11, -INF , !P6 ;  /* 0xff8000000baa7808 */ /* 0x000fe40007000000 */
[----:B-----5:R-:W-:Y:S02]  /*190c0*/  FSEL R168, R6, -INF , !P1 ;  /* 0xff80000006a87808 */ /* 0x020fe40004800000 */
[----:B------:R-:W-:Y:S02]  /*190d0*/  ISETP.GE.AND P2, PT, R0, R226, PT ;  /* 0x000000e20000720c */ /* 0x000fe40003f46270 */
[----:B------:R-:W-:-:S02]  /*190e0*/  ISETP.GE.AND P6, PT, R133, R228, PT ;  /* 0x000000e48500720c */ /* 0x000fc40003fc6270 */
[C---:B------:R-:W-:Y:S02]  /*190f0*/  ISETP.GE.AND P1, PT, R133.reuse, R226, PT ;  /* 0x000000e28500720c */ /* 0x040fe40003f26270 */
[----:B------:R-:W-:Y:S02]  /*19100*/  ISETP.GE.OR P2, PT, R0, R225, !P2 ;  /* 0x000000e10000720c */ /* 0x000fe40005746670 */
[C---:B------:R-:W-:Y:S02]  /*19110*/  ISETP.GE.OR P6, PT, R133.reuse, R227, !P6 ;  /* 0x000000e38500720c */ /* 0x040fe400077c6670 */
[----:B------:R-:W-:Y:S02]  /*19120*/  ISETP.GE.OR P1, PT, R133, R225, !P1 ;  /* 0x000000e18500720c */ /* 0x000fe40004f26670 */
[----:B-1----:R-:W-:Y:S02]  /*19130*/  FSEL R164, R164, -INF , !P2 ;  /* 0xff800000a4a47808 */ /* 0x002fe40005000000 */
[----:B------:R-:W-:-:S02]  /*19140*/  FSEL R167, R167, -INF , !P6 ;  /* 0xff800000a7a77808 */ /* 0x000fc40007000000 */
[----:B--2---:R-:W-:Y:S01]  /*19150*/  FSEL R163, R163, -INF , !P1 ;  /* 0xff800000a3a37808 */ /* 0x004fe20004800000 */
[----:B------:R-:W-:Y:S05]  /*19160*/  @!P5 BRA `(.L_x_2770) ;  /* 0x0000000c0020d947 */ /* 0x000fea0003800000 */
[----:B------:R-:W-:Y:S04]  /*19170*/  BSSY B0, `(.L_x_2771) ;  /* 0x000004c000007945 */ /* 0x000fe80003800000 */
[----:B------:R-:W-:Y:S05]  /*19180*/  @!P0 BRA `(.L_x_2772) ;  /* 0x0000000400148947 */ /* 0x000fea0003800000 */
[----:B------:R-:W-:Y:S02]  /*19190*/  R2UR UR4, R236 ;  /* 0x00000000ec0472ca */ /* 0x000fe400000e0000 */
[----:B------:R-:W-:-:S13]  /*191a0*/  R2UR UR5, R237 ;  /* 0x00000000ed0572ca */ /* 0x000fda00000e0000 */
[----:B------:R-:W2:Y:S01]  /*191b0*/  LD.E R16, desc[UR4][R238.64+0x170] ;  /* 0x00017004ee107980 */ /* 0x000ea2000c101900 */
[----:B------:R-:W-:Y:S01]  /*191c0*/  IMAD.SHL.U32 R5, R224, 0x40, RZ ;  /* 0x00000040e0057824 */ /* 0x000fe200078e00ff */
[C---:B------:R-:W-:Y:S02]  /*191d0*/  R2UR UR12, R236.reuse ;  /* 0x00000000ec0c72ca */ /* 0x040fe400000e0000 */
[----:B------:R-:W-:Y:S01]  /*191e0*/  R2UR UR13, R237 ;  /* 0x00000000ed0d72ca */ /* 0x000fe200000e0000 */
[----:B------:R-:W-:Y:S01]  /*191f0*/  VIADD R11, R5, 0xffffffc0 ;  /* 0xffffffc0050b7836 */ /* 0x000fe20000000000 */
[----:B------:R-:W-:Y:S02]  /*19200*/  IABS R7, R5 ;  /* 0x0000000500077213 */ /* 0x000fe40000000000 */
[----:B------:R-:W-:Y:S02]  /*19210*/  R2UR UR10, R236 ;  /* 0x00000000ec0a72ca */ /* 0x000fe400000e0000 */
[----:B------:R-:W-:-:S02]  /*19220*/  R2UR UR11, R237 ;  /* 0x00000000ed0b72ca */ /* 0x000fc400000e0000 */
[----:B------:R-:W-:Y:S02]  /*19230*/  R2UR UR8, R236 ;  /* 0x00000000ec0872ca */ /* 0x000fe400000e0000 */
[----:B------:R-:W-:Y:S02]  /*19240*/  R2UR UR9, R237 ;  /* 0x00000000ed0972ca */ /* 0x000fe400000e0000 */
[-C--:B--2---:R-:W-:Y:S02]  /*19250*/  IABS R9, R16.reuse ;  /* 0x0000001000097213 */ /* 0x084fe40000000000 */
[-C--:B------:R-:W-:Y:S02]  /*19260*/  IABS R6, R16.reuse ;  /* 0x0000001000067213 */ /* 0x080fe40000000000 */
[----:B------:R-:W1:Y:S01]  /*19270*/  I2F.RP R0, R9 ;  /* 0x0000000900007306 */ /* 0x000e620000209400 */
[----:B------:R-:W-:Y:S02]  /*19280*/  LOP3.LUT R5, R5, R16, RZ, 0x3c, !PT ;  /* 0x0000001005057212 */ /* 0x000fe400078e3cff */
[----:B------:R-:W-:-:S05]  /*19290*/  IMAD.MOV R6, RZ, RZ, -R6 ;  /* 0x000000ffff067224 */ /* 0x000fca00078e0a06 */
[----:B-1----:R-:W1:Y:S02]  /*192a0*/  MUFU.RCP R18, R0 ;  /* 0x0000000000127308 */ /* 0x002e640000001000 */
[----:B-1----:R-:W-:Y:S01]  /*192b0*/  VIADD R18, R18, 0xffffffe ;  /* 0x0ffffffe12127836 */ /* 0x002fe20000000000 */
[----:B------:R-:W-:Y:S02]  /*192c0*/  IABS R0, R11 ;  /* 0x0000000b00007213 */ /* 0x000fe40000000000 */
[----:B------:R-:W-:-:S03]  /*192d0*/  LOP3.LUT R11, R11, R16, RZ, 0x3c, !PT ;  /* 0x000000100b0b7212 */ /* 0x000fc600078e3cff */
[----:B------:R-:W1:Y:S02]  /*192e0*/  F2I.FTZ.U32.TRUNC.NTZ R19, R18 ;  /* 0x0000001200137305 */ /* 0x000e64000021f000 */
[----:B-1----:R-:W-:Y:S01]  /*192f0*/  IMAD.MOV R14, RZ, RZ, -R19 ;  /* 0x000000ffff0e7224 */ /* 0x002fe200078e0a13 */
[----:B------:R-:W-:-:S03]  /*19300*/  MOV R18, RZ ;  /* 0x000000ff00127202 */ /* 0x000fc60000000f00 */
[----:B------:R-:W-:-:S04]  /*19310*/  IMAD R14, R14, R9, RZ ;  /* 0x000000090e0e7224 */ /* 0x000fc800078e02ff */
[----:B------:R-:W-:-:S06]  /*19320*/  IMAD.HI.U32 R14, R19, R14, R18 ;  /* 0x0000000e130e7227 */ /* 0x000fcc00078e0012 */
[----:B------:R-:W-:-:S04]  /*19330*/  IMAD.HI.U32 R13, R14, R7, RZ ;  /* 0x000000070e0d7227 */ /* 0x000fc800078e00ff */
[----:B------:R-:W-:Y:S02]  /*19340*/  IMAD R18, R13, R6, R7 ;  /* 0x000000060d127224 */ /* 0x000fe400078e0207 */
[----:B------:R-:W-:Y:S02]  /*19350*/  IMAD.HI.U32 R7, R14, R0, RZ ;  /* 0x000000000e077227 */ /* 0x000fe400078e00ff */
[----:B------:R-:W2:Y:S01]  /*19360*/  LD.E.64 R14, desc[UR4][R238.64+0x38] ;  /* 0x00003804ee0e7980 */ /* 0x000ea2000c101b00 */
[----:B------:R-:W-:Y:S01]  /*19370*/  ISETP.GT.U32.AND P2, PT, R9, R18, PT ;  /* 0x000000120900720c */ /* 0x000fe20003f44070 */
[----:B------:R-:W-:-:S05]  /*19380*/  IMAD R0, R7, R6, R0 ;  /* 0x0000000607007224 */ /* 0x000fca00078e0200 */
[----:B------:R-:W-:-:S07]  /*19390*/  ISETP.GT.U32.AND P1, PT, R9, R0, PT ;  /* 0x000000000900720c */ /* 0x000fce0003f24070 */
[----:B------:R-:W-:Y:S02]  /*193a0*/  @!P2 IMAD.IADD R18, R18, 0x1, -R9 ;  /* 0x000000011212a824 */ /* 0x000fe400078e0a09 */
[----:B------:R-:W-:Y:S01]  /*193b0*/  @!P2 VIADD R13, R13, 0x1 ;  /* 0x000000010d0da836 */ /* 0x000fe20000000000 */
[----:B------:R-:W-:Y:S02]  /*193c0*/  ISETP.GE.AND P2, PT, R5, RZ, PT ;  /* 0x000000ff0500720c */ /* 0x000fe40003f46270 */
[-C--:B------:R-:W-:Y:S01]  /*193d0*/  ISETP.GE.U32.AND P0, PT, R18, R9.reuse, PT ;  /* 0x000000091200720c */ /* 0x080fe20003f06070 */
[----:B------:R-:W-:Y:S01]  /*193e0*/  @!P1 VIADD R7, R7, 0x1 ;  /* 0x0000000107079836 */ /* 0x000fe20000000000 */
[-C--:B------:R-:W-:Y:S01]  /*193f0*/  @!P1 IADD3 R0, R0, -R9.reuse, RZ ;  /* 0x8000000900009210 */ /* 0x080fe20007ffe0ff */
[----:B------:R-:W3:Y:S01]  /*19400*/  LD.E.64 R18, desc[UR8][R238.64+0x20] ;  /* 0x00002008ee127980 */ /* 0x000ee2000c101b00 */
[----:B------:R-:W-:Y:S02]  /*19410*/  ISETP.NE.AND P1, PT, R16, RZ, PT ;  /* 0x000000ff1000720c */ /* 0x000fe40003f25270 */
[----:B------:R-:W-:-:S02]  /*19420*/  ISETP.GE.U32.AND P6, PT, R0, R9, PT ;  /* 0x000000090000720c */ /* 0x000fc40003fc6070 */
[----:B------:R-:W-:-:S05]  /*19430*/  LOP3.LUT R5, RZ, R16, RZ, 0x33, !PT ;  /* 0x00000010ff057212 */ /* 0x000fca00078e33ff */
[----:B------:R-:W-:Y:S01]  /*19440*/  @P0 VIADD R13, R13, 0x1 ;  /* 0x000000010d0d0836 */ /* 0x000fe20000000000 */
[----:B------:R-:W-:-:S03]  /*19450*/  ISETP.GE.AND P0, PT, R11, RZ, PT ;  /* 0x000000ff0b00720c */ /* 0x000fc60003f06270 */
[----:B------:R-:W-:Y:S02]  /*19460*/  @!P2 IMAD.MOV R13, RZ, RZ, -R13 ;  /* 0x000000ffff0da224 */ /* 0x000fe400078e0a0d */
[----:B------:R-:W-:-:S05]  /*19470*/  @P6 IADD3 R7, R7, 0x1, RZ ;  /* 0x0000000107076810 */ /* 0x000fca0007ffe0ff */
[----:B------:R-:W-:Y:S01]  /*19480*/  IMAD.MOV.U32 R6, RZ, RZ, R7 ;  /* 0x000000ffff067224 */ /* 0x000fe200078e0007 */
[----:B------:R-:W-:-:S04]  /*19490*/  SEL R7, R5, R13, !P1 ;  /* 0x0000000d05077207 */ /* 0x000fc80004800000 */
        /* <DEDUP_REMOVED lines=9> */
[-C--:B--2---:R-:W-:Y:S02]  /*19530*/  IMAD R6, R15, R16.reuse, RZ ;  /* 0x000000100f067224 */ /* 0x084fe400078e02ff */
[----:B------:R-:W-:-:S04]  /*19540*/  IMAD.WIDE.U32 R16, R14, R16, RZ ;  /* 0x000000100e107225 */ /* 0x000fc800078e00ff */
[----:B------:R-:W-:-:S05]  /*19550*/  IMAD R6, R14, R7, R6 ;  /* 0x000000070e067224 */ /* 0x000fca00078e0206 */
[----:B------:R-:W-:Y:S01]  /*19560*/  IADD3 R17, R17, R6, RZ ;  /* 0x0000000611117210 */ /* 0x000fe20007ffe0ff */
[----:B----4-:R-:W-:-:S04]  /*19570*/  IMAD.IADD R5, R0, 0x1, -R5 ;  /* 0x0000000100057824 */ /* 0x010fc800078e0a05 */
[----:B---3--:R-:W-:Y:S01]  /*19580*/  IMAD R7, R19, R5, RZ ;  /* 0x0000000513077224 */ /* 0x008fe200078e02ff */
[----:B------:R-:W-:Y:S01]  /*19590*/  SHF.R.S32.HI R0, RZ, 0x1f, R5 ;  /* 0x0000001fff007819 */ /* 0x000fe20000011405 */
[----:B------:R-:W-:-:S04]  /*195a0*/  IMAD.WIDE.U32 R14, R5, R18, R16 ;  /* 0x00000012050e7225 */ /* 0x000fc800078e0010 */
[----:B------:R-:W-:-:S04]  /*195b0*/  IMAD R0, R18, R0, R7 ;  /* 0x0000000012007224 */ /* 0x000fc800078e0207 */
[----:B------:R-:W-:Y:S01]  /*195c0*/  IMAD.IADD R9, R15, 0x1, R0 ;  /* 0x000000010f097824 */ /* 0x000fe200078e0200 */
[----:B------:R-:W-:Y:S05]  /*195d0*/  BRA `(.L_x_2773) ;  /* 0x0000000000147947 */ /* 0x000fea0003800000 */
.L_x_2772:
[----:B------:R-:W-:Y:S02]  /*195e0*/  R2UR UR4, R236 ;  /* 0x00000000ec0472ca */ /* 0x000fe400000e0000 */
[----:B------:R-:W-:-:S13]  /*195f0*/  R2UR UR5, R237 ;  /* 0x00000000ed0572ca */ /* 0x000fda00000e0000 */
[----:B------:R-:W2:Y:S02]  /*19600*/  LD.E R14, desc[UR4][R238.64+0x38] ;  /* 0x00003804ee0e7980 */ /* 0x000ea4000c101900 */
[----:B--2---:R-:W-:-:S05]  /*19610*/  IMAD.U32 R14, R14, -0x40, RZ ;  /* 0xffffffc00e0e7824 */ /* 0x004fca00078e00ff */
[----:B------:R-:W-:Y:S02]  /*19620*/  SHF.R.S32.HI R9, RZ, 0x1f, R14 ;  /* 0x0000001fff097819 */ /* 0x000fe4000001140e */
.L_x_2773:
[----:B------:R-:W-:Y:S05]  /*19630*/  BSYNC B0 ;  /* 0x0000000000007941 */ /* 0x000fea0003800000 */
.L_x_2771:
        /* <DEDUP_REMOVED lines=14> */
[----:B------:R-:W-:Y:S01]  /*19720*/  @!P2 R2UR UR4, R236 ;  /* 0x00000000ec04a2ca */ /* 0x000fe200000e0000 */
[----:B------:R-:W-:Y:S01]  /*19730*/  @P4 IMAD.MOV.U32 R7, RZ, RZ, R21 ;  /* 0x000000ffff074224 */ /* 0x000fe200078e0015 */
        /* <DEDUP_REMOVED lines=18> */
[----:B------:R-:W-:-:S02]  /*19860*/  @!P2 LEA R28, P6, R0, R212, 0x1 ;  /* 0x000000d4001ca211 */ /* 0x000fc400078c08ff */
[CC--:B------:R-:W-:Y:S02]  /*19870*/  @P4 LEA R134, P1, R0.reuse, R212.reuse, 0x1 ;  /* 0x000000d400864211 */ /* 0x0c0fe400078208ff */
[----:B------:R-:W-:Y:S02]  /*19880*/  @P3 LEA R30, P0, R0, R212, 0x1 ;  /* 0x000000d4001e3211 */ /* 0x000fe400078008ff */
[----:B------:R-:W-:Y:S02]  /*19890*/  @P3 R2UR UR4, R236 ;  /* 0x00000000ec0432ca */ /* 0x000fe400000e0000 */
[----:B------:R-:W-:Y:S02]  /*198a0*/  @P3 R2UR UR5, R237 ;  /* 0x00000000ed0532ca */ /* 0x000fe400000e0000 */
[CCC-:B------:R-:W-:Y:S02]  /*198b0*/  @!P2 LEA.HI.X R29, R0.reuse, R213.reuse, R6.reuse, 0x1, P6 ;  /* 0x000000d5001da211 */ /* 0x1c0fe400030f0c06 */
[----:B------:R-:W-:-:S02]  /*198c0*/  @P4 LEA.HI.X R135, R0, R213, R6, 0x1, P1 ;  /* 0x000000d500874211 */ /* 0x000fc400008f0c06 */
[----:B------:R-:W-:Y:S01]  /*198d0*/  @P3 LEA.HI.X R31, R0, R213, R6, 0x1, P0 ;  /* 0x000000d5001f3211 */ /* 0x000fe200000f0c06 */
[--C-:B------:R-:W-:Y:S01]  /*198e0*/  @P4 IMAD.MOV.U32 R6, RZ, RZ, R20.reuse ;  /* 0x000000ffff064224 */ /* 0x100fe200078e0014 */
[C---:B------:R-:W-:Y:S02]  /*198f0*/  @!P2 R2UR UR12, R236.reuse ;  /* 0x00000000ec0ca2ca */ /* 0x040fe400000e0000 */
[C---:B------:R-:W-:Y:S02]  /*19900*/  @!P2 R2UR UR13, R237.reuse ;  /* 0x00000000ed0da2ca */ /* 0x040fe400000e0000 */
[----:B------:R-:W-:Y:S01]  /*19910*/  @!PT LDS RZ, [RZ] ;  /* 0x00000000fffff984 */ /* 0x000fe20000000800 */
[----:B------:R-:W-:Y:S01]  /*19920*/  @!PT LDS RZ, [RZ] ;  /* 0x00000000fffff984 */ /* 0x000fe20000000800 */
[----:B------:R-:W-:Y:S01]  /*19930*/  @!PT LDS RZ, [RZ] ;  /* 0x00000000fffff984 */ /* 0x000fe20000000800 */
[----:B------:R2:W-:Y:S01]  /*19940*/  @P4 LDGSTS.E.BYPASS.LTC128B.128 [R219+0x8000], desc[UR8][R6.64+0x80] ;  /* 0x0800008006db4fae */ /* 0x0005e2000b901d48 */
[----:B------:R-:W-:Y:S02]  /*19950*/  @P4 R2UR UR10, R236 ;  /* 0x00000000ec0a42ca */ /* 0x000fe400000e0000 */
[----:B------:R-:W-:Y:S01]  /*19960*/  @P4 R2UR UR11, R237 ;  /* 0x00000000ed0b42ca */ /* 0x000fe200000e0000 */
[----:B------:R1:W-:Y:S01]  /*19970*/  @!P4 STS.128 [R219+0x8000], RZ ;  /* 0x008000ffdb00c388 */ /* 0x0003e20000000c00 */
[----:B------:R-:W-:Y:S01]  /*19980*/  @!P2 LEA R152, P6, R14, R212, 0x1 ;  /* 0x000000d40e98a211 */ /* 0x000fe200078c08ff */
[----:B------:R-:W-:Y:S01]  /*19990*/  IMAD.MOV.U32 R212, RZ, RZ, R20 ;  /* 0x000000ffffd47224 */ /* 0x000fe200078e0014 */
[----:B------:R-:W-:-:S02]  /*199a0*/  @P3 R2UR UR8, R236 ;  /* 0x00000000ec0832ca */ /* 0x000fc400000e0000 */
[C---:B------:R-:W-:Y:S02]  /*199b0*/  @P3 R2UR UR9, R237.reuse ;  /* 0x00000000ed0932ca */ /* 0x040fe400000e0000 */
        /* <DEDUP_REMOVED lines=67> */
.L_x_2770:
[----:B------:R-:W-:Y:S05]  /*19df0*/  BSYNC B1 ;  /* 0x0000000000017941 */ /* 0x000fea0003800000 */
.L_x_2769:
        /* <DEDUP_REMOVED lines=35> */
[----:B------:R-:W-:-:S03]  /*1a030*/  FMNMX.FTZ R6, R172, R5, !PT ;  /* 0x00000005ac067209 */ /* 0x000fc60007810000 */
[----:B------:R-:W1:Y:S01]  /*1a040*/  SHFL.BFLY PT, R0, R7, 0x2, 0x1f ;  /* 0x0c401f0007007f89 */ /* 0x000e6200000e0000 */
[----:B------:R-:W-:-:S05]  /*1a050*/  FMNMX.FTZ R6, R167, R6, !PT ;  /* 0x00000006a7067209 */ /* 0x000fca0007810000 */
[----:B------:R-:W3:Y:S01]  /*1a060*/  SHFL.BFLY PT, R5, R6, 0x2, 0x1f ;  /* 0x0c401f0006057f89 */ /* 0x000ee200000e0000 */
[----:B-1----:R-:W-:-:S05]  /*1a070*/  FMNMX.FTZ R0, R7, R0, !PT ;  /* 0x0000000007007209 */ /* 0x002fca0007810000 */
[----:B------:R-:W1:Y:S01]  /*1a080*/  SHFL.BFLY PT, R159, R0, 0x1, 0x1f ;  /* 0x0c201f00009f7f89 */ /* 0x000e6200000e0000 */
[----:B---3--:R-:W-:-:S05]  /*1a090*/  FMNMX.FTZ R5, R6, R5, !PT ;  /* 0x0000000506057209 */ /* 0x008fca0007810000 */
[----:B------:R-:W3:Y:S01]  /*1a0a0*/  SHFL.BFLY PT, R160, R5, 0x1, 0x1f ;  /* 0x0c201f0005a07f89 */ /* 0x000ee200000e0000 */
[----:B-1----:R-:W-:-:S04]  /*1a0b0*/  FMNMX.FTZ R159, R0, R159, !PT ;  /* 0x0000009f009f7209 */ /* 0x002fc80007810000 */
[----:B------:R-:W-:Y:S02]  /*1a0c0*/  FSETP.NEU.FTZ.AND P0, PT, R159, -INF , PT ;  /* 0xff8000009f00780b */ /* 0x000fe40003f1d000 */
[----:B---3--:R-:W-:-:S04]  /*1a0d0*/  FMNMX.FTZ R160, R5, R160, !PT ;  /* 0x000000a005a07209 */ /* 0x008fc80007810000 */
[----:B------:R-:W-:-:S04]  /*1a0e0*/  FSETP.NEU.FTZ.AND P1, PT, R160, -INF , PT ;  /* 0xff800000a000780b */ /* 0x000fc80003f3d000 */
[----:B------:R-:W-:-:S05]  /*1a0f0*/  FSEL R5, R160, RZ, P1 ;  /* 0x000000ffa0057208 */ /* 0x000fca0000800000 */
[----:B------:R-:W-:Y:S02]  /*1a100*/  FADD.FTZ R5, R132, -R5 ;  /* 0x8000000584057221 */ /* 0x000fe40000010000 */
[----:B------:R-:W-:Y:S01]  /*1a110*/  LDSM.16.MT88.4 R132, [R206+0xc800] ;  /* 0x00c80000ce84783b */ /* 0x000fe20000004200 */
[C---:B--2---:R-:W-:Y:S01]  /*1a120*/  FMUL.FTZ R165, R166.reuse, R159 ;  /* 0x0000009fa6a57220 */ /* 0x044fe20000410000 */
[----:B------:R-:W-:-:S04]  /*1a130*/  FMUL.FTZ R169, R166, R160 ;  /* 0x000000a0a6a97220 */ /* 0x000fc80000410000 */
[----:B------:R-:W-:Y:S02]  /*1a140*/  FSEL R165, R165, RZ, P0 ;  /* 0x000000ffa5a57208 */ /* 0x000fe40000000000 */
[----:B------:R-:W-:-:S03]  /*1a150*/  FSEL R169, R169, RZ, P1 ;  /* 0x000000ffa9a97208 */ /* 0x000fc60000800000 */
[-C--:B------:R-:W-:Y:S01]  /*1a160*/  FFMA.FTZ R0, R4, R166.reuse, -R165 ;  /* 0x000000a604007223 */ /* 0x080fe200000108a5 */
[----:B------:R-:W-:Y:S01]  /*1a170*/  FSEL R4, R159, RZ, P0 ;  /* 0x000000ff9f047208 */ /* 0x000fe20000000000 */
[-C--:B------:R-:W-:Y:S01]  /*1a180*/  FFMA.FTZ R153, R2, R166.reuse, -R169 ;  /* 0x000000a602997223 */ /* 0x080fe200000108a9 */
[-C--:B------:R-:W-:Y:S01]  /*1a190*/  FFMA.FTZ R152, R162, R166.reuse, -R165 ;  /* 0x000000a6a2987223 */ /* 0x080fe200000108a5 */
[-CC-:B------:R-:W-:Y:S01]  /*1a1a0*/  FFMA.FTZ R158, R8, R166.reuse, -R169.reuse ;  /* 0x000000a6089e7223 */ /* 0x180fe200000108a9 */
[-CC-:B------:R-:W-:Y:S01]  /*1a1b0*/  FFMA.FTZ R155, R12, R166.reuse, -R169.reuse ;  /* 0x000000a60c9b7223 */ /* 0x180fe200000108a9 */
[----:B------:R-:W-:Y:S01]  /*1a1c0*/  FADD.FTZ R3, R3, -R4 ;  /* 0x8000000403037221 */ /* 0x000fe20000010000 */
[-C--:B------:R-:W-:Y:S01]  /*1a1d0*/  FFMA.FTZ R154, R10, R166.reuse, -R169 ;  /* 0x000000a60a9a7223 */ /* 0x080fe200000108a9 */
[-CC-:B------:R-:W-:Y:S01]  /*1a1e0*/  FFMA.FTZ R2, R32, R166.reuse, -R165.reuse ;  /* 0x000000a620027223 */ /* 0x180fe200000108a5 */
[-C--:B------:R-:W-:Y:S01]  /*1a1f0*/  FFMA.FTZ R161, R34, R166.reuse, -R165 ;  /* 0x000000a622a17223 */ /* 0x080fe200000108a5 */
[C---:B------:R-:W-:Y:S01]  /*1a200*/  FMUL.FTZ R162, R166.reuse, R5 ;  /* 0x00000005a6a27220 */ /* 0x040fe20000410000 */
[----:B------:R-:W-:Y:S01]  /*1a210*/  FMUL.FTZ R3, R166, R3 ;  /* 0x00000003a6037220 */ /* 0x000fe20000410000 */
[----:B------:R-:W-:Y:S01]  /*1a220*/  MUFU.EX2 R158, R158 ;  /* 0x0000009e009e7308 */ /* 0x000fe20000000800 */
[----:B------:R-:W-:Y:S01]  /*1a230*/  LDSM.16.MT88.4 R32, [R203+0xc000] ;  /* 0x00c00000cb20783b */ /* 0x000fe20000004200 */
[-C--:B------:R-:W-:Y:S01]  /*1a240*/  FFMA.FTZ R173, R138, R166.reuse, -R169 ;  /* 0x000000a68aad7223 */ /* 0x080fe200000108a9 */
[-C--:B------:R-:W-:Y:S01]  /*1a250*/  FFMA.FTZ R175, R180, R166.reuse, -R165 ;  /* 0x000000a6b4af7223 */ /* 0x080fe200000108a5 */
[-CC-:B------:R-:W-:Y:S01]  /*1a260*/  FFMA.FTZ R171, R242, R166.reuse, -R169.reuse ;  /* 0x000000a6f2ab7223 */ /* 0x180fe200000108a9 */
[----:B------:R-:W1:Y:S01]  /*1a270*/  LDSM.16.MT88.4 R8, [R206+0xc000] ;  /* 0x00c00000ce08783b */ /* 0x000e620000004200 */
[-C--:B------:R-:W-:Y:S01]  /*1a280*/  FFMA.FTZ R178, R178, R166.reuse, -R169 ;  /* 0x000000a6b2b27223 */ /* 0x080fe200000108a9 */
[-CC-:B------:R-:W-:Y:S01]  /*1a290*/  FFMA.FTZ R182, R182, R166.reuse, -R165.reuse ;  /* 0x000000a6b6b67223 */ /* 0x180fe200000108a5 */
[----:B------:R-:W2:Y:S01]  /*1a2a0*/  MUFU.EX2 R155, R155 ;  /* 0x0000009b009b7308 */ /* 0x000ea20000000800 */
[-CC-:B------:R-:W-:Y:S01]  /*1a2b0*/  FFMA.FTZ R177, R240, R166.reuse, -R165.reuse ;  /* 0x000000a6f0b17223 */ /* 0x180fe200000108a5 */
[-CC-:B------:R-:W-:Y:S01]  /*1a2c0*/  FFMA.FTZ R230, R230, R166.reuse, -R165.reuse ;  /* 0x000000a6e6e67223 */ /* 0x180fe200000108a5 */
[-CC-:B------:R-:W-:Y:S01]  /*1a2d0*/  FFMA.FTZ R183, R146, R166.reuse, -R165.reuse ;  /* 0x000000a692b77223 */ /* 0x180fe200000108a5 */
[-C--:B------:R-:W-:Y:S01]  /*1a2e0*/  FFMA.FTZ R236, R144, R166.reuse, -R165 ;  /* 0x000000a690ec7223 */ /* 0x080fe200000108a5 */
[-CC-:B------:R-:W-:Y:S01]  /*1a2f0*/  FFMA.FTZ R179, R234, R166.reuse, -R169.reuse ;  /* 0x000000a6eab37223 */ /* 0x180fe200000108a9 */
[----:B------:R-:W-:Y:S01]  /*1a300*/  LDSM.16.MT88.4 R144, [R206+0xf000] ;  /* 0x00f00000ce90783b */ /* 0x000fe20000004200 */
[-CC-:B------:R-:W-:Y:S01]  /*1a310*/  FFMA.FTZ R232, R232, R166.reuse, -R169.reuse ;  /* 0x000000a6e8e87223 */ /* 0x180fe200000108a9 */
[----:B------:R-:W-:Y:S01]  /*1a320*/  MUFU.EX2 R154, R154 ;  /* 0x0000009a009a7308 */ /* 0x000fe20000000800 */
[-CC-:B------:R-:W-:Y:S01]  /*1a330*/  FFMA.FTZ R181, R150, R166.reuse, -R169.reuse ;  /* 0x000000a696b57223 */ /* 0x180fe200000108a9 */
[-C--:B------:R-:W-:Y:S01]  /*1a340*/  FFMA.FTZ R234, R148, R166.reuse, -R169 ;  /* 0x000000a694ea7223 */ /* 0x080fe200000108a9 */
[-CC-:B------:R-:W-:Y:S01]  /*1a350*/  FFMA.FTZ R233, R142, R166.reuse, -R165.reuse ;  /* 0x000000a68ee97223 */ /* 0x180fe200000108a5 */
[-CC-:B------:R-:W-:Y:S01]  /*1a360*/  FFMA.FTZ R238, R140, R166.reuse, -R165.reuse ;  /* 0x000000a68cee7223 */ /* 0x180fe200000108a5 */
[----:B------:R-:W-:Y:S01]  /*1a370*/  LDSM.16.MT88.4 R148, [R203+0xd000] ;  /* 0x00d00000cb94783b */ /* 0x000fe20000004200 */
[-CC-:B------:R-:W-:Y:S01]  /*1a380*/  FFMA.FTZ R168, R168, R166.reuse, -R165.reuse ;  /* 0x000000a6a8a87223 */ /* 0x180fe200000108a5 */
[--C-:B------:R-:W-:Y:S01]  /*1a390*/  FFMA.FTZ R164, R164, R166, -R165.reuse ;  /* 0x000000a6a4a47223 */ /* 0x100fe200000108a5 */
[----:B------:R-:W3:Y:S01]  /*1a3a0*/  MUFU.EX2 R153, R153 ;  /* 0x0000009900997308 */ /* 0x000ee20000000800 */
[----:B--2---:R-:W-:Y:S01]  /*1a3b0*/  F2FP.BF16.F32.PACK_AB R4, R155, R158 ;  /* 0x0000009e9b04723e */ /* 0x004fe200000010ff */
[----:B------:R-:W-:Y:S01]  /*1a3c0*/  LDSM.16.MT88.4 R140, [R205+0xf000] ;  /* 0x00f00000cd8c783b */ /* 0x000fe20000004200 */
[----:B------:R-:W-:-:S05]  /*1a3d0*/  FFMA.FTZ R163, R163, R166, -R165 ;  /* 0x000000a6a3a37223 */ /* 0x000fca00000108a5 */
        /* <DEDUP_REMOVED lines=9> */
[----:B------:R-:W-:Y:S01]  /*1a470*/  MUFU.EX2 R171, R171 ;  /* 0x000000ab00ab7308 */ /* 0x000fe20000000800 */
        /* <DEDUP_REMOVED lines=58> */
[----:B------:R-:W1:Y:S01]  /*1a820*/  LDSM.16.MT88.4 R108, [R204+0xe000] ;  /* 0x00e00000cc6c783b */ /* 0x000e620000004200 */
[----:B------:R-:W-:Y:S01]  /*1a830*/  MUFU.EX2 R175, R175 ;  /* 0x000000af00af7308 */ /* 0x000fe20000000800 */
[-C--:B------:R-:W-:Y:S01]  /*1a840*/  FMUL.FTZ R96, R96, R162.reuse ;  /* 0x000000a260607220 */ /* 0x080fe20000410000 */
[----:B------:R-:W-:Y:S01]  /*1a850*/  HMMA.16816.F32.BF16 R32, R4, R34, R104 ;  /* 0x000000220420723c */ /* 0x000fe20000041868 */
[-C--:B------:R-:W-:Y:S01]  /*1a860*/  FMUL.FTZ R97, R97, R162.reuse ;  /* 0x000000a261617220 */ /* 0x080fe20000410000 */
[-C--:B------:R-:W-:Y:S01]  /*1a870*/  FMUL.FTZ R98, R98, R3.reuse ;  /* 0x0000000362627220 */ /* 0x080fe20000410000 */
[----:B------:R-:W-:Y:S01]  /*1a880*/  FMUL.FTZ R99, R99, R3 ;  /* 0x0000000363637220 */ /* 0x000fe20000410000 */
[----:B------:R-:W-:-:S02]  /*1a890*/  FFMA.FTZ R158, R231, R162, R158 ;  /* 0x000000a2e79e7223 */ /* 0x000fc4000001009e */
[----:B------:R-:W4:Y:S01]  /*1a8a0*/  MUFU.EX2 R182, R182 ;  /* 0x000000b600b67308 */ /* 0x000f220000000800 */
        /* <DEDUP_REMOVED lines=8> */
[----:B------:R-:W-:Y:S01]  /*1a930*/  MUFU.EX2 R177, R177 ;  /* 0x000000b100b17308 */ /* 0x000fe20000000800 */
[----:B------:R-:W-:Y:S01]  /*1a940*/  FADD.FTZ R155, R155, R158 ;  /* 0x0000009e9b9b7221 */ /* 0x000fe20000010000 */
[----:B--2---:R-:W-:Y:S01]  /*1a950*/  HMMA.16816.F32.BF16 R40, R4, R116, R104 ;  /* 0x000000740428723c */ /* 0x004fe20000041868 */
[----:B------:R-:W2:Y:S02]  /*1a960*/  LDSM.16.MT88.4 R104, [R203+0xe000] ;  /* 0x00e00000cb68783b */ /* 0x000ea40000004200 */
[----:B------:R-:W-:-:S03]  /*1a970*/  FADD.FTZ R154, R154, R155 ;  /* 0x0000009b9a9a7221 */ /* 0x000fc60000010000 */
[----:B------:R-:W-:Y:S01]  /*1a980*/  HMMA.16816.F32.BF16 R36, R4, R118, R36 ;  /* 0x000000760424723c */ /* 0x000fe20000041824 */
[-C--:B------:R-:W-:Y:S01]  /*1a990*/  FMUL.FTZ R116, R44, R162.reuse ;  /* 0x000000a22c747220 */ /* 0x080fe20000410000 */
[-C--:B------:R-:W-:Y:S01]  /*1a9a0*/  FMUL.FTZ R117, R45, R162.reuse ;  /* 0x000000a22d757220 */ /* 0x080fe20000410000 */
[-C--:B------:R-:W-:Y:S01]  /*1a9b0*/  FMUL.FTZ R44, R48, R162.reuse ;  /* 0x000000a2302c7220 */ /* 0x080fe20000410000 */
[----:B------:R-:W-:Y:S01]  /*1a9c0*/  FMUL.FTZ R45, R49, R162 ;  /* 0x000000a2312d7220 */ /* 0x000fe20000410000 */
[----:B------:R-:W-:Y:S01]  /*1a9d0*/  MUFU.EX2 R230, R230 ;  /* 0x000000e600e67308 */ /* 0x000fe20000000800 */
        /* <DEDUP_REMOVED lines=8> */
[----:B------:R-:W5:Y:S01]  /*1aa60*/  LDSM.16.MT88.4 R112, [R206+0x10000] ;  /* 0x01000000ce70783b */ /* 0x000f620000004200 */
        /* <DEDUP_REMOVED lines=11> */
[----:B------:R-:W1:Y:S01]  /*1ab20*/  LDSM.16.MT88.4 R108, [R205+0x10000] ;  /* 0x01000000cd6c783b */ /* 0x000e620000004200 */
        /* <DEDUP_REMOVED lines=17> */
[----:B------:R-:W-:Y:S01]  /*1ac40*/  FMUL.FTZ R69, R73, R162 ;  /* 0x000000a249457220 */ /* 0x000fe20000410000 */
[-C--:B------:R-:W-:Y:S01]  /*1ac50*/  FMUL.FTZ R70, R74, R3.reuse ;  /* 0x000000034a467220 */ /* 0x080fe20000410000 */
[-C--:B------:R-:W-:Y:S01]  /*1ac60*/  FMUL.FTZ R71, R75, R3.reuse ;  /* 0x000000034b477220 */ /* 0x080fe20000410000 */
[----:B------:R-:W-:Y:S01]  /*1ac70*/  MUFU.EX2 R234, R234 ;  /* 0x000000ea00ea7308 */ /* 0x000fe20000000800 */
[C---:B-----5:R-:W-:Y:S06]  /*1ac80*/  HMMA.16816.F32.BF16 R72, R4.reuse, R112, R116 ;  /* 0x000000700448723c */ /* 0x060fec0000041874 */
[C---:B------:R-:W-:Y:S01]  /*1ac90*/  HMMA.16816.F32.BF16 R68, R4.reuse, R114, R68 ;  /* 0x000000720444723c */ /* 0x040fe20000041844 */
[----:B------:R-:W-:Y:S01]  /*1aca0*/  FFMA.FTZ R116, R136, R166, -R169 ;  /* 0x000000a688747223 */ /* 0x000fe200000108a9 */
[-C--:B------:R-:W-:Y:S01]  /*1acb0*/  FMUL.FTZ R112, R80, R162.reuse ;  /* 0x000000a250707220 */ /* 0x080fe20000410000 */
[----:B------:R-:W5:Y:S01]  /*1acc0*/  LDSM.16.MT88.4 R136, [R203+0x10000] ;  /* 0x01000000cb88783b */ /* 0x000f620000004200 */
[-C--:B------:R-:W-:Y:S01]  /*1acd0*/  FMUL.FTZ R113, R81, R162.reuse ;  /* 0x000000a251717220 */ /* 0x080fe20000410000 */
[----:B------:R3:W4:Y:S01]  /*1ace0*/  MUFU.EX2 R180, R116 ;  /* 0x0000007400b47308 */ /* 0x0007220000000800 */
[-C--:B------:R-:W-:Y:S01]  /*1acf0*/  FMUL.FTZ R80, R84, R162.reuse ;  /* 0x000000a254507220 */ /* 0x080fe20000410000 */
[-C--:B------:R-:W-:Y:S01]  /*1ad00*/  FMUL.FTZ R114, R82, R3.reuse ;  /* 0x0000000352727220 */ /* 0x080fe20000410000 */
[-C--:B------:R-:W-:Y:S01]  /*1ad10*/  FMUL.FTZ R115, R83, R3.reuse ;  /* 0x0000000353737220 */ /* 0x080fe20000410000 */
[----:B------:R-:W-:Y:S01]  /*1ad20*/  FMUL.FTZ R81, R85, R162 ;  /* 0x000000a255517220 */ /* 0x000fe20000410000 */
[-C--:B------:R-:W-:Y:S01]  /*1ad30*/  FMUL.FTZ R82, R86, R3.reuse ;  /* 0x0000000356527220 */ /* 0x080fe20000410000 */
[-C--:B------:R-:W-:Y:S01]  /*1ad40*/  FMUL.FTZ R83, R87, R3.reuse ;  /* 0x0000000357537220 */ /* 0x080fe20000410000 */
[----:B-1----:R-:W-:Y:S01]  /*1ad50*/  HMMA.16816.F32.BF16 R76, R4, R108, R76 ;  /* 0x0000006c044c723c */ /* 0x002fe2000004184c */
[----:B------:R-:W-:Y:S01]  /*1ad60*/  MUFU.EX2 R183, R183 ;  /* 0x000000b700b77308 */ /* 0x000fe20000000800 */
[----:B------:R-:W-:-:S04]  /*1ad70*/  FFMA.FTZ R3, R229, R3, R152 ;  /* 0x00000003e5037223 */ /* 0x000fc80000010098 */
[----:B------:R-:W-:Y:S01]  /*1ad80*/  HMMA.16816.F32.BF16 R84, R4, R110, R112 ;  /* 0x0000006e0454723c */ /* 0x000fe20000041870 */
[----:B------:R-:W-:Y:S01]  /*1ad90*/  LDSM.16.MT88.4 R112, [R205+0xe800] ;  /* 0x00e80000cd70783b */ /* 0x000fe20000004200 */
[----:B------:R-:W-:Y:S01]  /*1ada0*/  FADD.FTZ R3, R2, R3 ;  /* 0x0000000302037221 */ /* 0x000fe20000010000 */
[----:B------:R-:W1:Y:S02]  /*1adb0*/  MUFU.EX2 R236, R236 ;  /* 0x000000ec00ec7308 */ /* 0x000e640000000800 */
[----:B---3--:R-:W3:Y:S01]  /*1adc0*/  LDSM.16.MT88.4 R116, [R205+0xc800] ;  /* 0x00c80000cd74783b */ /* 0x008ee20000004200 */
[----:B------:R-:W-:-:S03]  /*1add0*/  FADD.FTZ R0, R0, R3 ;  /* 0x0000000300007221 */ /* 0x000fc60000010000 */
[----:B------:R-:W1:Y:S01]  /*1ade0*/  LDSM.16.MT88.4 R108, [R204+0xe800] ;  /* 0x00e80000cc6c783b */ /* 0x000e620000004200 */
[----:B--2---:R-:W-:Y:S01]  /*1adf0*/  HMMA.16816.F32.BF16 R80, R4, R104, R80 ;  /* 0x000000680450723c */ /* 0x004fe20000041850 */
[----:B------:R-:W-:Y:S01]  /*1ae00*/  MUFU.EX2 R233, R233 ;  /* 0x000000e900e97308 */ /* 0x000fe20000000800 */
[----:B------:R-:W-:-:S04]  /*1ae10*/  FADD.FTZ R0, R161, R0 ;  /* 0x00000000a1007221 */ /* 0x000fc80000010000 */
[C---:B------:R-:W-:Y:S01]  /*1ae20*/  HMMA.16816.F32.BF16 R88, R4.reuse, R106, R88 ;  /* 0x0000006a0458723c */ /* 0x040fe20000041858 */
[----:B------:R-:W-:Y:S01]  /*1ae30*/  F2FP.BF16.F32.PACK_AB R104, R178, R171 ;  /* 0x000000abb268723e */ /* 0x000fe200000010ff */
[----:B------:R-:W-:Y:S01]  /*1ae40*/  FADD.FTZ R171, R171, R154 ;  /* 0x0000009aabab7221 */ /* 0x000fe20000010000 */
[----:B----4-:R-:W-:Y:S01]  /*1ae50*/  F2FP.BF16.F32.PACK_AB R105, R182, R175 ;  /* 0x000000afb669723e */ /* 0x010fe200000010ff */
[----:B------:R-:W2:Y:S01]  /*1ae60*/  MUFU.EX2 R238, R238 ;  /* 0x000000ee00ee7308 */ /* 0x000ea20000000800 */
[----:B------:R-:W-:Y:S01]  /*1ae70*/  FADD.FTZ R175, R175, R0 ;  /* 0x00000000afaf7221 */ /* 0x000fe20000010000 */
[----:B------:R-:W-:Y:S01]  /*1ae80*/  FADD.FTZ R178, R178, R171 ;  /* 0x000000abb2b27221 */ /* 0x000fe20000010000 */
[----:B------:R-:W-:Y:S02]  /*1ae90*/  F2FP.BF16.F32.PACK_AB R106, R180, R173 ;  /* 0x000000adb46a723e */ /* 0x000fe400000010ff */
[----:B------:R-:W-:Y:S01]  /*1aea0*/  F2FP.BF16.F32.PACK_AB R107, R230, R177 ;  /* 0x000000b1e66b723e */ /* 0x000fe200000010ff */
[----:B-----5:R-:W-:Y:S01]  /*1aeb0*/  HMMA.16816.F32.BF16 R92, R4, R136, R92 ;  /* 0x00000088045c723c */ /* 0x020fe2000004185c */
[----:B------:R-:W-:Y:S01]  /*1aec0*/  FADD.FTZ R182, R182, R175 ;  /* 0x000000afb6b67221 */ /* 0x000fe20000010000 */
[----:B------:R-:W-:Y:S01]  /*1aed0*/  MUFU.EX2 R168, R168 ;  /* 0x000000a800a87308 */ /* 0x000fe20000000800 */
[----:B------:R-:W-:-:S02]  /*1aee0*/  FADD.FTZ R173, R173, R178 ;  /* 0x000000b2adad7221 */ /* 0x000fc40000010000 */
[----:B------:R-:W-:Y:S01]  /*1aef0*/  FADD.FTZ R177, R177, R182 ;  /* 0x000000b6b1b17221 */ /* 0x000fe20000010000 */
[----:B------:R-:W-:Y:S01]  /*1af00*/  HMMA.16816.F32.BF16 R4, R4, R138, R96 ;  /* 0x0000008a0404723c */ /* 0x000fe20000041860 */
[----:B------:R-:W-:Y:S01]  /*1af10*/  LDSM.16.MT88.4 R96, [R204+0x10800] ;  /* 0x01080000cc60783b */ /* 0x000fe20000004200 */
[----:B------:R-:W-:Y:S01]  /*1af20*/  FADD.FTZ R180, R180, R173 ;  /* 0x000000adb4b47221 */ /* 0x000fe20000010000 */
[----:B------:R-:W-:Y:S01]  /*1af30*/  FADD.FTZ R230, R230, R177 ;  /* 0x000000b1e6e67221 */ /* 0x000fe20000010000 */
[----:B------:R-:W-:Y:S01]  /*1af40*/  MUFU.EX2 R164, R164 ;  /* 0x000000a400a47308 */ /* 0x000fe20000000800 */
[----:B------:R-:W-:Y:S01]  /*1af50*/  LDSM.16.MT88.4 R136, [R203+0xf000] ;  /* 0x00f00000cb88783b */ /* 0x000fe20000004200 */
[C---:B------:R-:W-:Y:S06]  /*1af60*/  HMMA.16816.F32.BF16 R28, R104.reuse, R128, R28 ;  /* 0x00000080681c723c */ /* 0x040fec000004181c */
[C---:B------:R-:W-:Y:S01]  /*1af70*/  HMMA.16816.F32.BF16 R24, R104.reuse, R130, R24 ;  /* 0x000000826818723c */ /* 0x040fe20000041818 */
[----:B------:R-:W-:Y:S01]  /*1af80*/  LDSM.16.MT88.4 R128, [R206+0x10800] ;  /* 0x01080000ce80783b */ /* 0x000fe20000004200 */
[----:B------:R-:W4:Y:S04]  /*1af90*/  MUFU.EX2 R163, R163 ;  /* 0x000000a300a37308 */ /* 0x000f280000000800 */
[C---:B---3--:R-:W-:Y:S06]  /*1afa0*/  HMMA.16816.F32.BF16 R20, R104.reuse, R116, R20 ;  /* 0x000000746814723c */ /* 0x048fec0000041814 */
[C---:B------:R-:W-:Y:S01]  /*1afb0*/  HMMA.16816.F32.BF16 R16, R104.reuse, R118, R16 ;  /* 0x000000766810723c */ /* 0x040fe20000041810 */
[----:B------:R-:W3:Y:S05]  /*1afc0*/  LDSM.16.MT88.4 R116, [R203+0xe800] ;  /* 0x00e80000cb74783b */ /* 0x000eea0000004200 */
[C---:B------:R-:W-:Y:S06]  /*1afd0*/  HMMA.16816.F32.BF16 R100, R104.reuse, R124, R100 ;  /* 0x0000007c6864723c */ /* 0x040fec0000041864 */
[C---:B------:R-:W-:Y:S01]  /*1afe0*/  HMMA.16816.F32.BF16 R32, R104.reuse, R126, R32 ;  /* 0x0000007e6820723c */ /* 0x040fe20000041820 */
[----:B------:R-:W-:Y:S05]  /*1aff0*/  LDSM.16.MT88.4 R124, [R206+0xd000] ;  /* 0x00d00000ce7c783b */ /* 0x000fea0000004200 */
[C---:B------:R-:W-:Y:S06]  /*1b000*/  HMMA.16816.F32.BF16 R48, R104.reuse, R112, R48 ;  /* 0x000000706830723c */ /* 0x040fec0000041830 */
[C---:B------:R-:W-:Y:S01]  /*1b010*/  HMMA.16816.F32.BF16 R44, R104.reuse, R114, R44 ;  /* 0x00000072682c723c */ /* 0x040fe2000004182c */
[----:B------:R-:W5:Y:S05]  /*1b020*/  LDSM.16.MT88.4 R112, [R203+0x10800] ;  /* 0x01080000cb70783b */ /* 0x000f6a0000004200 */
        /* <DEDUP_REMOVED lines=8> */
[----:B------:R-:W4:Y:S05]  /*1b0b0*/  LDSM.16.MT88.4 R120, [R205+0x10800] ;  /* 0x01080000cd78783b */ /* 0x000f2a0000004200 */
        /* <DEDUP_REMOVED lines=9> */
[C---:B------:R-:W-:Y:S01]  /*1b150*/  HMMA.16816.F32.BF16 R72, R104.reuse, R128, R72 ;  /* 0x000000806848723c */ /* 0x040fe20000041848 */
[----:B------:R-:W-:Y:S01]  /*1b160*/  F2FP.BF16.F32.PACK_AB R98, R234, R181 ;  /* 0x000000b5ea62723e */ /* 0x000fe200000010ff */
[----:B------:R-:W-:Y:S01]  /*1b170*/  FADD.FTZ R232, R232, R179 ;  /* 0x000000b3e8e87221 */ /* 0x000fe20000010000 */
[----:B--2---:R-:W-:Y:S01]  /*1b180*/  F2FP.BF16.F32.PACK_AB R99, R238, R233 ;  /* 0x000000e9ee63723e */ /* 0x004fe200000010ff */
[----:B------:R-:W-:Y:S02]  /*1b190*/  FADD.FTZ R236, R236, R183 ;  /* 0x000000b7ecec7221 */ /* 0x000fe40000010000 */
[----:B------:R-:W-:Y:S01]  /*1b1a0*/  HMMA.16816.F32.BF16 R68, R104, R130, R68 ;  /* 0x000000826844723c */ /* 0x000fe20000041844 */
[----:B------:R-:W-:Y:S01]  /*1b1b0*/  FADD.FTZ R3, R181, R232 ;  /* 0x000000e8b5037221 */ /* 0x000fe20000010000 */
[----:B------:R-:W-:-:S03]  /*1b1c0*/  FADD.FTZ R233, R233, R236 ;  /* 0x000000ece9e97221 */ /* 0x000fc60000010000 */
[----:B------:R-:W-:Y:S01]  /*1b1d0*/  FADD.FTZ R3, R234, R3 ;  /* 0x00000003ea037221 */ /* 0x000fe20000010000 */
[----:B-----5:R-:W-:Y:S01]  /*1b1e0*/  HMMA.16816.F32.BF16 R92, R104, R112, R92 ;  /* 0x00000070685c723c */ /* 0x020fe2000004185c */
        /* <DEDUP_REMOVED lines=10> */
[C---:B----4-:R-:W-:Y:S06]  /*1b290*/  HMMA.16816.F32.BF16 R76, R104.reuse, R120, R76 ;  /* 0x00000078684c723c */ /* 0x050fec000004184c */
        /* <DEDUP_REMOVED lines=28> */
[C---:B---3--:R-:W-:Y:S01]  /*1b460*/  HMMA.16816.F32.BF16 R84, R96.reuse, R132, R80 ;  /* 0x000000846054723c */ /* 0x048fe20000041850 */
[-CC-:B------:R-:W-:Y:S01]  /*1b470*/  FFMA.FTZ R148, R176, R166.reuse, -R169.reuse ;  /* 0x000000a6b0947223 */ /* 0x180fe200000108a9 */
[----:B------:R-:W-:Y:S01]  /*1b480*/  FFMA.FTZ R149, R174, R166, -R169 ;  /* 0x000000a6ae957223 */ /* 0x000fe200000108a9 */
        /* <DEDUP_REMOVED lines=12> */
[----:B------:R-:W-:Y:S01]  /*1b550*/  FADD.FTZ R148, R148, R3 ;  /* 0x0000000394947221 */ /* 0x000fe20000010000 */
[----:B------:R-:W-:-:S03]  /*1b560*/  MOV R3, R159 ;  /* 0x0000009f00037202 */ /* 0x000fc60000000f00 */
        /* <DEDUP_REMOVED lines=37> */
.L_x_2765:
[----:B------:R-:W-:Y:S05]  /*1b7c0*/  @!P5 BRA `(.L_x_2774) ;  /* 0x000000480028d947 */ /* 0x000fea0003800000 */
[----:B------:R-:W-:Y:S02]  /*1b7d0*/  MOV R2, R3 ;  /* 0x0000000300027202 */ /* 0x000fe40000000f00 */
[----:B------:R-:W-:-:S07]  /*1b7e0*/  MOV R0, R132 ;  /* 0x0000008400007202 */ /* 0x000fce0000000f00 */
.L_x_2783:
        /* <DEDUP_REMOVED lines=82> */
.L_x_2776:
[----:B-1----:R-:W-:Y:S02]  /*1bd10*/  R2UR UR4, R134 ;  /* 0x00000000860472ca */ /* 0x002fe400000e0000 */
[----:B------:R-:W-:Y:S11]  /*1bd20*/  R2UR UR5, R135 ;  /* 0x00000000870572ca */ /* 0x000ff600000e0000 */
[----:B------:R-:W-:Y:S02]  /*1bd30*/  @!UPT UIADD3 URZ, URZ, URZ, URZ ;  /* 0x0000003f3f3ff290 */ /* 0x000fe4000fffe03f */
[----:B--2---:R-:W2:Y:S02]  /*1bd40*/  LD.E R10, desc[UR4][R132.64+0x40] ;  /* 0x00004004840a7980 */ /* 0x004ea4000c101900 */
[----:B--2---:R-:W-:Y:S05]  /*1bd50*/  IMAD.U32 R10, R10, -0x40, RZ ;  /* 0xffffffc00a0a7824 */ /* 0x004fea00078e00ff */
[----:B------:R-:W-:Y:S02]  /*1bd60*/  SHF.R.S32.HI R5, RZ, 0x1f, R10 ;  /* 0x0000001fff057819 */ /* 0x000fe4000001140a */
.L_x_2777:
[----:B------:R-:W-:Y:S05]  /*1bd70*/  BSYNC B0 ;  /* 0x0000000000007941 */ /* 0x000fea0003800000 */
.L_x_2775:
        /* <DEDUP_REMOVED lines=32> */
[--C-:B------:R-:W-:Y:S02]  /*1bf80*/  @P3 LEA.HI.X R9, R3, R157, R4.reuse, 0x1, P1 ;  /* 0x0000009d03093211 */ /* 0x100fe400008f0c04 */
[----:B------:R-:W-:Y:S02]  /*1bf90*/  @P2 R2UR UR9, R135 ;  /* 0x00000000870922ca */ /* 0x000fe400000e0000 */
[----:B------:R-:W-:Y:S01]  /*1bfa0*/  @!PT LDS RZ, [RZ] ;  /* 0x00000000fffff984 */ /* 0x000fe20000000800 */
[----:B------:R-:W-:Y:S01]  /*1bfb0*/  @!PT LDS RZ, [RZ] ;  /* 0x00000000fffff984 */ /* 0x000fe20000000800 */
[----:B------:R-:W-:Y:S01]  /*1bfc0*/  @!PT LDS RZ, [RZ] ;  /* 0x00000000fffff984 */ /* 0x000fe20000000800 */
[----:B------:R-:W-:Y:S01]  /*1bfd0*/  @P2 LDGSTS.E.BYPASS.LTC128B.128 [R219+0x10000], desc[UR4][R232.64+0x100] ;  /* 0x10000100e8db2fae */ /* 0x000fe2000b901d44 */
[CC--:B------:R-:W-:Y:S02]  /*1bfe0*/  @P2 LEA R6, P0, R3.reuse, R156.reuse, 0x1 ;  /* 0x0000009c03062211 */ /* 0x0c0fe400078008ff */
        /* <DEDUP_REMOVED lines=9> */
[----:B------:R-:W-:Y:S01]  /*1c080*/  IMAD.X R4, R4, 0x1, R208, P5 ;  /* 0x0000000104047824 */ /* 0x000fe200028e06d0 */
        /* <DEDUP_REMOVED lines=12> */
[--C-:B------:R-:W-:Y:S02]  /*1c150*/  @P3 LEA.HI.X R15, R5, R157, R4.reuse, 0x1, P1 ;  /* 0x0000009d050f3211 */ /* 0x100fe400008f0c04 */
[----:B------:R-:W-:Y:S01]  /*1c160*/  @!PT LDS RZ, [RZ] ;  /* 0x00000000fffff984 */ /* 0x000fe20000000800 */
[----:B------:R-:W-:Y:S01]  /*1c170*/  @!PT LDS RZ, [RZ] ;  /* 0x00000000fffff984 */ /* 0x000fe20000000800 */
[----:B------:R-:W-:Y:S01]  /*1c180*/  @!PT LDS RZ, [RZ] ;  /* 0x00000000fffff984 */ /* 0x000fe20000000800 */
[----:B------:R1:W-:Y:S01]  /*1c190*/  @P2 LDGSTS.E.BYPASS.LTC128B.128 [R219+0x10800], desc[UR8][R6.64+0x100] ;  /* 0x1080010006db2fae */ /* 0x0003e2000b901d48 */
[----:B------:R-:W-:Y:S02]  /*1c1a0*/  @P2 R2UR UR13, R135 ;  /* 0x00000000870d22ca */ /* 0x000fe400000e0000 */
[CC--:B------:R-:W-:Y:S02]  /*1c1b0*/  @P2 LEA R12, P0, R5.reuse, R156.reuse, 0x1 ;  /* 0x0000009c050c2211 */ /* 0x0c0fe400078008ff */
        /* <DEDUP_REMOVED lines=9> */
[----:B------:R-:W-:Y:S02]  /*1c250*/  @P4 R2UR UR11, R135 ;  /* 0x00000000870b42ca */ /* 0x000fe400000e0000 */
[----:B------:R-:W-:Y:S01]  /*1c260*/  @!P4 STS.128 [R219+0xd000], RZ ;  /* 0x00d000ffdb00c388 */ /* 0x000fe20000000c00 */
[CC--:B------:R-:W-:Y:S02]  /*1c270*/  @P4 LEA R20, P5, R3.reuse, R156.reuse, 0x1 ;  /* 0x0000009c03144211 */ /* 0x0c0fe400078a08ff */
[C---:B------:R-:W-:Y:S02]  /*1c280*/  @P3 R2UR UR8, R134.reuse ;  /* 0x00000000860832ca */ /* 0x040fe400000e0000 */
        /* <DEDUP_REMOVED lines=8> */
[----:B------:R-:W-:Y:S02]  /*1c310*/  @P2 R2UR UR4, R134 ;  /* 0x00000000860422ca */ /* 0x000fe400000e0000 */
[----:B------:R-:W-:Y:S01]  /*1c320*/  @!PT LDS RZ, [RZ] ;  /* 0x00000000fffff984 */ /* 0x000fe20000000800 */
[----:B------:R-:W-:Y:S01]  /*1c330*/  @!PT LDS RZ, [RZ] ;  /* 0x00000000fffff984 */ /* 0x000fe20000000800 */
[----:B------:R-:W-:Y:S01]  /*1c340*/  @!PT LDS RZ, [RZ] ;  /* 0x00000000fffff984 */ /* 0x000fe20000000800 */
[----:B------:R2:W-:Y:S01]  /*1c350*/  @P2 LDGSTS.E.BYPASS.LTC128B.128 [R219+0x11000], desc[UR12][R12.64+0x100] ;  /* 0x110001000cdb2fae */ /* 0x0005e2000b901d4c */
[-CC-:B------:R-:W-:Y:S02]  /*1c360*/  @P3 LEA.HI.X R19, R3, R157.reuse, R4.reuse, 0x1, P1 ;  /* 0x0000009d03133211 */ /* 0x180fe400008f0c04 */
[----:B------:R-:W-:Y:S02]  /*1c370*/  @P2 R2UR UR5, R135 ;  /* 0x00000000870522ca */ /* 0x000fe400000e0000 */
[----:B------:R-:W-:Y:S01]  /*1c380*/  @!P2 STS.128 [R219+0x11000], RZ ;  /* 0x011000ffdb00a388 */ /* 0x000fe20000000c00 */
[C---:B------:R-:W-:Y:S04]  /*1c390*/  @P2 LEA R22, P0, R3.reuse, R156, 0x1 ;  /* 0x0000009c03162211 */ /* 0x040fe800078008ff */
[----:B------:R-:W-:Y:S01]  /*1c3a0*/  @!PT LDS RZ, [RZ] ;  /* 0x00000000fffff984 */ /* 0x000fe20000000800 */
[----:B------:R-:W-:Y:S01]  /*1c3b0*/  @!PT LDS RZ, [RZ] ;  /* 0x00000000fffff984 */ /* 0x000fe20000000800 */
[----:B------:R-:W-:Y:S01]  /*1c3c0*/  @!PT LDS RZ, [RZ] ;  /* 0x00000000fffff984 */ /* 0x000fe20000000800 */
[----:B------:R-:W-:Y:S01]  /*1c3d0*/  @P4 LDGSTS.E.BYPASS.LTC128B.128 [R219+0xd800], desc[UR10][R20.64] ;  /* 0x0d80000014db4fae */ /* 0x000fe2000b901d4a */
[----:B------:R-:W-:Y:S02]  /*1c3e0*/  @P2 LEA.HI.X R23, R3, R157, R4, 0x1, P0 ;  /* 0x0000009d03172211 */ /* 0x000fe400000f0c04 */
[----:B------:R-:W-:Y:S02]  /*1c3f0*/  ISETP.GT.AND P0, PT, R224, R211, PT ;  /* 0x000000d3e000720c */ /* 0x000fe40003f04270 */
        /* <DEDUP_REMOVED lines=14> */
[----:B------:R-:W1:Y:S05]  /*1c4e0*/  LDSM.16.M88.4 R140, [R201+0x6000] ;  /* 0x00600000c98c783b */ /* 0x000e6a0000000200 */
[----:B------:R-:W2:Y:S05]  /*1c4f0*/  LDSM.16.M88.4 R144, [R201+0x6800] ;  /* 0x00680000c990783b */ /* 0x000eaa0000000200 */
[----:B------:R-:W4:Y:S05]  /*1c500*/  LDSM.16.M88.4 R148, [R201+0x7000] ;  /* 0x00700000c994783b */ /* 0x000f2a0000000200 */
[----:B------:R-:W5:Y:S05]  /*1c510*/  LDSM.16.M88.4 R152, [R201+0x7800] ;  /* 0x00780000c998783b */ /* 0x000f6a0000000200 */
[----:B------:R-:W0:Y:S05]  /*1c520*/  LDGDEPBAR ;  /* 0x00000000000079af */ /* 0x000e2a0000000000 */
[----:B------:R-:W-:Y:S05]  /*1c530*/  LDSM.16.M88.4 R156, [R200] ;  /* 0x00000000c89c783b */ /* 0x000fea0000000200 */
[----:B------:R-:W5:Y:S05]  /*1c540*/  LDSM.16.M88.4 R160, [R199] ;  /* 0x00000000c7a0783b */ /* 0x000f6a0000000200 */
[----:B------:R-:W5:Y:S05]  /*1c550*/  LDSM.16.M88.4 R164, [R195] ;  /* 0x00000000c3a4783b */ /* 0x000f6a0000000200 */
[----:B------:R-:W5:Y:S01]  /*1c560*/  LDSM.16.M88.4 R168, [R194] ;  /* 0x00000000c2a8783b */ /* 0x000f620000000200 */
[C---:B-1----:R-:W-:Y:S04]  /*1c570*/  HMMA.16816.F32.BF16 R4, R136.reuse, R140, RZ ;  /* 0x0000008c8804723c */ /* 0x042fe800000418ff */
[----:B------:R-:W1:Y:S02]  /*1c580*/  LDSM.16.M88.4 R172, [R193] ;  /* 0x00000000c1ac783b */ /* 0x000e640000000200 */
[C---:B------:R-:W-:Y:S03]  /*1c590*/  HMMA.16816.F32.BF16 R8, R136.reuse, R142, RZ ;  /* 0x0000008e8808723c */ /* 0x040fe600000418ff */
[----:B------:R-:W-:Y:S03]  /*1c5a0*/  LDSM.16.M88.4 R176, [R198] ;  /* 0x00000000c6b0783b */ /* 0x000fe60000000200 */
[C---:B--2---:R-:W-:Y:S02]  /*1c5b0*/  HMMA.16816.F32.BF16 R12, R136.reuse, R144, RZ ;  /* 0x00000090880c723c */ /* 0x044fe400000418ff */
[----:B------:R-:W2:Y:S04]  /*1c5c0*/  LDSM.16.M88.4 R180, [R196+0x6000] ;  /* 0x00600000c4b4783b */ /* 0x000ea80000000200 */
[C---:B---3--:R-:W-:Y:S01]  /*1c5d0*/  HMMA.16816.F32.BF16 R16, R136.reuse, R146, RZ ;  /* 0x000000928810723c */ /* 0x048fe200000418ff */
[----:B------:R-:W-:Y:S05]  /*1c5e0*/  LDSM.16.M88.4 R140, [R196+0x7000] ;  /* 0x00700000c48c783b */ /* 0x000fea0000000200 */
[C---:B----4-:R-:W-:Y:S01]  /*1c5f0*/  HMMA.16816.F32.BF16 R20, R136.reuse, R148, RZ ;  /* 0x000000948814723c */ /* 0x050fe200000418ff */
[----:B------:R-:W-:Y:S05]  /*1c600*/  LDSM.16.M88.4 R144, [R196+0x7800] ;  /* 0x00780000c490783b */ /* 0x000fea0000000200 */
[C---:B------:R-:W-:Y:S01]  /*1c610*/  HMMA.16816.F32.BF16 R24, R136.reuse, R150, RZ ;  /* 0x000000968818723c */ /* 0x040fe200000418ff */
[----:B------:R-:W-:Y:S05]  /*1c620*/  LDSM.16.M88.4 R148, [R197] ;  /* 0x00000000c594783b */ /* 0x000fea0000000200 */
[C---:B-----5:R-:W-:Y:S01]  /*1c630*/  HMMA.16816.F32.BF16 R28, R136.reuse, R152, RZ ;  /* 0x00000098881c723c */ /* 0x060fe200000418ff */
[----:B------:R-:W3:Y:S05]  /*1c640*/  LD.E R3, desc[UR4][R132.64+0x18c] ;  /* 0x00018c0484037980 */ /* 0x000eea000c101900 */
[----:B------:R-:W-:Y:S01]  /*1c650*/  HMMA.16816.F32.BF16 R32, R136, R154, RZ ;  /* 0x0000009a8820723c */ /* 0x000fe200000418ff */
[----:B------:R-:W4:Y:S05]  /*1c660*/  LDSM.16.M88.4 R136, [R196+0x6800] ;  /* 0x00680000c488783b */ /* 0x000f2a0000000200 */
[C---:B------:R-:W-:Y:S01]  /*1c670*/  HMMA.16816.F32.BF16 R4, R156.reuse, R160, R4 ;  /* 0x000000a09c04723c */ /* 0x040fe20000041804 */
[----:B------:R-:W5:Y:S05]  /*1c680*/  LDSM.16.M88.4 R152, [R192] ;  /* 0x00000000c098783b */ /* 0x000f6a0000000200 */
        /* <DEDUP_REMOVED lines=10> */
[----:B------:R-:W1:Y:S05]  /*1c730*/  LDSM.16.M88.4 R156, [R192+0x800] ;  /* 0x00080000c09c783b */ /* 0x000e6a0000000200 */
[C---:B--2---:R-:W-:Y:S01]  /*1c740*/  HMMA.16816.F32.BF16 R4, R176.reuse, R180, R4 ;  /* 0x000000b4b004723c */ /* 0x044fe20000041804 */
[----:B------:R-:W2:Y:S05]  /*1c750*/  LDSM.16.M88.4 R172, [R201+0x8000] ;  /* 0x00800000c9ac783b */ /* 0x000eaa0000000200 */
[C---:B------:R-:W-:Y:S01]  /*1c760*/  HMMA.16816.F32.BF16 R8, R176.reuse, R182, R8 ;  /* 0x000000b6b008723c */ /* 0x040fe20000041808 */
[----:B------:R-:W-:Y:S05]  /*1c770*/  LDSM.16.M88.4 R180, [R191] ;  /* 0x00000000bfb4783b */ /* 0x000fea0000000200 */
        /* <DEDUP_REMOVED lines=9> */
[C---:B-----5:R-:W-:Y:S01]  /*1c810*/  HMMA.16816.F32.BF16 R4, R148.reuse, R152, R4 ;  /* 0x000000989404723c */ /* 0x060fe20000041804 */
[----:B------:R-:W5:Y:S05]  /*1c820*/  LDSM.16.M88.4 R176, [R200+0x2000] ;  /* 0x00200000c8b0783b */ /* 0x000f6a0000000200 */
        /* <DEDUP_REMOVED lines=10> */
[----:B------:R-:W1:Y:S05]  /*1c8d0*/  LDSM.16.M88.4 R148, [R190] ;  /* 0x00000000be94783b */ /* 0x000e6a0000000200 */
[C---:B--2---:R-:W-:Y:S01]  /*1c8e0*/  HMMA.16816.F32.BF16 R4, R168.reuse, R172, R4 ;  /* 0x000000aca804723c */ /* 0x044fe20000041804 */
[----:B------:R-:W2:Y:S05]  /*1c8f0*/  LDSM.16.M88.4 R164, [R196+0x8000] ;  /* 0x00800000c4a4783b */ /* 0x000eaa0000000200 */
        /* <DEDUP_REMOVED lines=23> */
[----:B------:R-:W3:Y:S05]  /*1ca70*/  LDSM.16.M88.4 R156, [R192+0x3800] ;  /* 0x00380000c09c783b */ /* 0x000eea0000000200 */
        /* <DEDUP_REMOVED lines=23> */
[C---:B---3--:R-:W-:Y:S06]  /*1cbf0*/  HMMA.16816.F32.BF16 R28, R168.reuse, R156, R28 ;  /* 0x0000009ca81c723c */ /* 0x048fec000004181c */
[----:B------:R-:W-:Y:S01]  /*1cc00*/  HMMA.16816.F32.BF16 R32, R168, R158, R32 ;  /* 0x0000009ea820723c */ /* 0x000fe20000041820 */
[----:B------:R-:W3:Y:S05]  /*1cc10*/  LDSM.16.M88.4 R156, [R184] ;  /* 0x00000000b89c783b */ /* 0x000eea0000000200 */
        /* <DEDUP_REMOVED lines=13> */
[----:B------:R-:W4:Y:S01]  /*1ccf0*/  LDSM.16.M88.4 R176, [R197+0x4000] ;  /* 0x00400000c5b0783b */ /* 0x000f220000000200 */
[C---:B-----5:R-:W-:Y:S06]  /*1cd00*/  HMMA.16816.F32.BF16 R4, R160.reuse, R164, R4 ;  /* 0x000000a4a004723c */ /* 0x060fec0000041804 */
[C---:B------:R-:W-:Y:S06]  /*1cd10*/  HMMA.16816.F32.BF16 R8, R160.reuse, R166, R8 ;  /* 0x000000a6a008723c */ /* 0x040fec0000041808 */
[C---:B-1----:R-:W-:Y:S06]  /*1cd20*/  HMMA.16816.F32.BF16 R12, R160.reuse, R148, R12 ;  /* 0x00000094a00c723c */ /* 0x042fec000004180c */
[C---:B------:R-:W-:Y:S06]  /*1cd30*/  HMMA.16816.F32.BF16 R16, R160.reuse, R150, R16 ;  /* 0x00000096a010723c */ /* 0x040fec0000041810 */
[C---:B------:R-:W-:Y:S06]  /*1cd40*/  HMMA.16816.F32.BF16 R20, R160.reuse, R152, R20 ;  /* 0x00000098a014723c */ /* 0x040fec0000041814 */
[C---:B------:R-:W-:Y:S06]  /*1cd50*/  HMMA.16816.F32.BF16 R24, R160.reuse, R154, R24 ;  /* 0x0000009aa018723c */ /* 0x040fec0000041818 */
[C---:B---3--:R-:W-:Y:S06]  /*1cd60*/  HMMA.16816.F32.BF16 R28, R160.reuse, R156, R28 ;  /* 0x0000009ca01c723c */ /* 0x048fec000004181c */
[----:B------:R-:W-:Y:S05]  /*1cd70*/  HMMA.16816.F32.BF16 R32, R160, R158, R32 ;  /* 0x0000009ea020723c */ /* 0x000fea0000041820 */
[----:B------:R-:W-:Y:S01]  /*1cd80*/  IMAD.MOV.U32 R156, RZ, RZ, R232 ;  /* 0x000000ffff9c7224 */ /* 0x000fe200078e00e8 */
[C---:B--2---:R-:W-:Y:S05]  /*1cd90*/  HMMA.16816.F32.BF16 R4, R168.reuse, R172, R4 ;  /* 0x000000aca804723c */ /* 0x044fea0000041804 */
[----:B------:R-:W-:Y:S01]  /*1cda0*/  IMAD.MOV.U32 R157, RZ, RZ, R233 ;  /* 0x000000ffff9d7224 */ /* 0x000fe200078e00e9 */
[C---:B------:R-:W-:Y:S06]  /*1cdb0*/  HMMA.16816.F32.BF16 R8, R168.reuse, R174, R8 ;  /* 0x000000aea808723c */ /* 0x040fec0000041808 */
[C---:B----4-:R-:W-:Y:S06]  /*1cdc0*/  HMMA.16816.F32.BF16 R12, R168.reuse, R136, R12 ;  /* 0x00000088a80c723c */ /* 0x050fec000004180c */
[C---:B------:R-:W-:Y:S01]  /*1cdd0*/  HMMA.16816.F32.BF16 R16, R168.reuse, R138, R16 ;  /* 0x0000008aa810723c */ /* 0x040fe20000041810 */
[----:B------:R-:W1:Y:S05]  /*1cde0*/  LDSM.16.M88.4 R136, [R192+0x4800] ;  /* 0x00480000c088783b */ /* 0x000e6a0000000200 */
[C---:B------:R-:W-:Y:S06]  /*1cdf0*/  HMMA.16816.F32.BF16 R20, R168.reuse, R140, R20 ;  /* 0x0000008ca814723c */ /* 0x040fec0000041814 */
[C---:B------:R-:W-:Y:S06]  /*1ce00*/  HMMA.16816.F32.BF16 R24, R168.reuse, R142, R24 ;  /* 0x0000008ea818723c */ /* 0x040fec0000041818 */
[C---:B------:R-:W-:Y:S06]  /*1ce10*/  HMMA.16816.F32.BF16 R28, R168.reuse, R144, R28 ;  /* 0x00000090a81c723c */ /* 0x040fec000004181c */
[----:B------:R-:W-:Y:S06]  /*1ce20*/  HMMA.16816.F32.BF16 R32, R168, R146, R32 ;  /* 0x00000092a820723c */ /* 0x000fec0000041820 */
[C---:B------:R-:W-:Y:S06]  /*1ce30*/  HMMA.16816.F32.BF16 R4, R176.reuse, R180, R4 ;  /* 0x000000b4b004723c */ /* 0x040fec0000041804 */
[C---:B------:R-:W-:Y:S06]  /*1ce40*/  HMMA.16816.F32.BF16 R8, R176.reuse, R182, R8 ;  /* 0x000000b6b008723c */ /* 0x040fec0000041808 */
[C---:B-1----:R-:W-:Y:S06]  /*1ce50*/  HMMA.16816.F32.BF16 R12, R176.reuse, R136, R12 ;  /* 0x00000088b00c723c */ /* 0x042fec000004180c */
        /* <DEDUP_REMOVED lines=17> */
[-C--:B------:R-:W-:Y:S06]  /*1cf70*/  FMUL.FTZ R17, R17, R3.reuse ;  /* 0x0000000311117220 */ /* 0x080fec0000410000 */
[----:B------:R-:W4:Y:S10]  /*1cf80*/  MUFU.TANH R164, R9 ;  /* 0x0000000900a47308 */ /* 0x000f340000002400 */
[----:B------:R-:W1:Y:S10]  /*1cf90*/  MUFU.TANH R162, R10 ;  /* 0x0000000a00a27308 */ /* 0x000e740000002400 */
[----:B------:R5:W1:Y:S10]  /*1cfa0*/  MUFU.TANH R165, R11 ;  /* 0x0000000b00a57308 */ /* 0x000a740000002400 */
[----:B------:R-:W1:Y:S01]  /*1cfb0*/  MUFU.TANH R241, R16 ;  /* 0x0000001000f17308 */ /* 0x000e620000002400 */
[C---:B--2---:R-:W-:Y:S06]  /*1cfc0*/  HMMA.16816.F32.BF16 R20, R176.reuse, R4, R20 ;  /* 0x00000004b014723c */ /* 0x044fec0000041814 */
[C---:B------:R-:W-:Y:S03]  /*1cfd0*/  HMMA.16816.F32.BF16 R24, R176.reuse, R6, R24 ;  /* 0x00000006b018723c */ /* 0x040fe60000041818 */
[----:B------:R-:W2:Y:S01]  /*1cfe0*/  MUFU.TANH R159, R159 ;  /* 0x0000009f009f7308 */ /* 0x000ea20000002400 */
[----:B-----5:R-:W5:Y:S01]  /*1cff0*/  LDSM.16.M88.4 R8, [R192+0x5800] ;  /* 0x00580000c008783b */ /* 0x020f620000000200 */
[-C--:B------:R-:W-:Y:S01]  /*1d000*/  FMUL.FTZ R5, R18, R3.reuse ;  /* 0x0000000312057220 */ /* 0x080fe20000410000 */
[----:B------:R-:W-:Y:S07]  /*1d010*/  DEPBAR.LE SB0, 0x0 ;  /* 0x000080000000791a */ /* 0x000fee0000000000 */
[----:B------:R-:W1:Y:S01]  /*1d020*/  MUFU.TANH R160, R160 ;  /* 0x000000a000a07308 */ /* 0x000e620000002400 */
[----:B------:R-:W-:Y:S01]  /*1d030*/  BAR.SYNC.DEFER_BLOCKING 0x0 ;  /* 0x0000000000007b1d */ /* 0x000fe20000010000 */
[-C--:B------:R-:W-:Y:S08]  /*1d040*/  FMUL.FTZ R4, R19, R3.reuse ;  /* 0x0000000313047220 */ /* 0x080ff00000410000 */
[----:B------:R-:W1:Y:S01]  /*1d050*/  MUFU.TANH R161, R161 ;  /* 0x000000a100a17308 */ /* 0x000e620000002400 */
[-C--:B------:R-:W-:Y:S01]  /*1d060*/  FMUL.FTZ R20, R20, R3.reuse ;  /* 0x0000000314147220 */ /* 0x080fe20000410000 */
[-C--:B------:R-:W-:Y:S01]  /*1d070*/  FMUL.FTZ R21, R21, R3.reuse ;  /* 0x0000000315157220 */ /* 0x080fe20000410000 */
[-C--:B------:R-:W-:Y:S01]  /*1d080*/  FMUL.FTZ R22, R22, R3.reuse ;  /* 0x0000000316167220 */ /* 0x080fe20000410000 */
[-C--:B------:R-:W-:Y:S01]  /*1d090*/  FMUL.FTZ R23, R23, R3.reuse ;  /* 0x0000000317177220 */ /* 0x080fe20000410000 */
[-C--:B------:R-:W-:Y:S01]  /*1d0a0*/  FMUL.FTZ R24, R24, R3.reuse ;  /* 0x0000000318187220 */ /* 0x080fe20000410000 */
[-C--:B------:R-:W-:Y:S04]  /*1d0b0*/  FMUL.FTZ R7, R26, R3.reuse ;  /* 0x000000031a077220 */ /* 0x080fe80000410000 */
[----:B------:R3:W1:Y:S01]  /*1d0c0*/  MUFU.TANH R239, R20 ;  /* 0x0000001400ef7308 */ /* 0x0006620000002400 */
[-C--:B------:R-:W-:Y:S09]  /*1d0d0*/  FMUL.FTZ R6, R27, R3.reuse ;  /* 0x000000031b067220 */ /* 0x080ff20000410000 */
[----:B------:R-:W1:Y:S10]  /*1d0e0*/  MUFU.TANH R243, R243 ;  /* 0x000000f300f37308 */ /* 0x000e740000002400 */
[----:B------:R-:W1:Y:S01]  /*1d0f0*/  MUFU.TANH R169, R169 ;  /* 0x000000a900a97308 */ /* 0x000e620000002400 */
[C---:B-----5:R-:W-:Y:S06]  /*1d100*/  HMMA.16816.F32.BF16 R28, R176.reuse, R8, R28 ;  /* 0x00000008b01c723c */ /* 0x060fec000004181c */
[----:B------:R-:W-:Y:S03]  /*1d110*/  HMMA.16816.F32.BF16 R32, R176, R10, R32 ;  /* 0x0000000ab020723c */ /* 0x000fe60000041820 */
[----:B------:R-:W1:Y:S02]  /*1d120*/  MUFU.TANH R13, R13 ;  /* 0x0000000d000d7308 */ /* 0x000e640000002400 */
[-C--:B------:R-:W-:Y:S08]  /*1d130*/  FMUL.FTZ R8, R25, R3.reuse ;  /* 0x0000000319087220 */ /* 0x080ff00000410000 */
[----:B------:R-:W1:Y:S10]  /*1d140*/  MUFU.TANH R12, R12 ;  /* 0x0000000c000c7308 */ /* 0x000e740000002400 */
[----:B------:R1:W1:Y:S01]  /*1d150*/  MUFU.TANH R175, R17 ;  /* 0x0000001100af7308 */ /* 0x0002620000002400 */
[-C--:B------:R-:W-:Y:S01]  /*1d160*/  FMUL.FTZ R28, R28, R3.reuse ;  /* 0x000000031c1c7220 */ /* 0x080fe20000410000 */
[-C--:B------:R-:W-:Y:S01]  /*1d170*/  FMUL.FTZ R29, R29, R3.reuse ;  /* 0x000000031d1d7220 */ /* 0x080fe20000410000 */
[-C--:B------:R-:W-:Y:S01]  /*1d180*/  FMUL.FTZ R14, R30, R3.reuse ;  /* 0x000000031e0e7220 */ /* 0x080fe20000410000 */
[-C--:B------:R-:W-:Y:S01]  /*1d190*/  FMUL.FTZ R10, R31, R3.reuse ;  /* 0x000000031f0a7220 */ /* 0x080fe20000410000 */
[-C--:B---3--:R-:W-:Y:S05]  /*1d1a0*/  FMUL.FTZ R20, R32, R3.reuse ;  /* 0x0000000320147220 */ /* 0x088fea0000410000 */
[----:B------:R-:W3:Y:S01]  /*1d1b0*/  MUFU.TANH R5, R5 ;  /* 0x0000000500057308 */ /* 0x000ee20000002400 */
[-C--:B------:R-:W-:Y:S01]  /*1d1c0*/  FMUL.FTZ R18, R33, R3.reuse ;  /* 0x0000000321127220 */ /* 0x080fe20000410000 */
[-C--:B------:R-:W-:Y:S01]  /*1d1d0*/  FMUL.FTZ R16, R34, R3.reuse ;  /* 0x0000000322107220 */ /* 0x080fe20000410000 */
[----:B------:R-:W-:Y:S07]  /*1d1e0*/  FMUL.FTZ R3, R35, R3 ;  /* 0x0000000323037220 */ /* 0x000fee0000410000 */
[----:B------:R-:W1:Y:S10]  /*1d1f0*/  MUFU.TANH R4, R4 ;  /* 0x0000000400047308 */ /* 0x000e740000002400 */
[----:B------:R1:W1:Y:S10]  /*1d200*/  MUFU.TANH R237, R21 ;  /* 0x0000001500ed7308 */ /* 0x0002740000002400 */
[----:B------:R1:W1:Y:S10]  /*1d210*/  MUFU.TANH R183, R22 ;  /* 0x0000001600b77308 */ /* 0x0002740000002400 */
[----:B------:R1:W1:Y:S10]  /*1d220*/  MUFU.TANH R181, R23 ;  /* 0x0000001700b57308 */ /* 0x0002740000002400 */
[----:B------:R1:W1:Y:S10]  /*1d230*/  MUFU.TANH R235, R24 ;  /* 0x0000001800eb7308 */ /* 0x0002740000002400 */
[----:B------:R-:W1:Y:S10]  /*1d240*/  MUFU.TANH R8, R8 ;  /* 0x0000000800087308 */ /* 0x000e740000002400 */
[----:B------:R-:W1:Y:S10]  /*1d250*/  MUFU.TANH R7, R7 ;  /* 0x0000000700077308 */ /* 0x000e740000002400 */
[----:B------:R-:W1:Y:S10]  /*1d260*/  MUFU.TANH R6, R6 ;  /* 0x0000000600067308 */ /* 0x000e740000002400 */
[----:B------:R1:W1:Y:S10]  /*1d270*/  MUFU.TANH R173, R28 ;  /* 0x0000001c00ad7308 */ /* 0x0002740000002400 */
[----:B------:R1:W1:Y:S10]  /*1d280*/  MUFU.TANH R171, R29 ;  /* 0x0000001d00ab7308 */ /* 0x0002740000002400 */
[----:B------:R-:W1:Y:S10]  /*1d290*/  MUFU.TANH R14, R14 ;  /* 0x0000000e000e7308 */ /* 0x000e740000002400 */
[----:B------:R-:W1:Y:S10]  /*1d2a0*/  MUFU.TANH R10, R10 ;  /* 0x0000000a000a7308 */ /* 0x000e740000002400 */
[----:B------:R-:W1:Y:S10]  /*1d2b0*/  MUFU.TANH R20, R20 ;  /* 0x0000001400147308 */ /* 0x000e740000002400 */
[----:B------:R-:W1:Y:S10]  /*1d2c0*/  MUFU.TANH R18, R18 ;  /* 0x0000001200127308 */ /* 0x000e740000002400 */
[----:B------:R-:W1:Y:S10]  /*1d2d0*/  MUFU.TANH R16, R16 ;  /* 0x0000001000107308 */ /* 0x000e740000002400 */
[----:B------:R-:W1:Y:S01]  /*1d2e0*/  MUFU.TANH R3, R3 ;  /* 0x0000000300037308 */ /* 0x000e620000002400 */
        /* <DEDUP_REMOVED lines=14> */
[----:B------:R-:W1:Y:S02]  /*1d3d0*/  LD.E R26, desc[UR4][R132.64+0x170] ;  /* 0x00017004841a7980 */ /* 0x000e64000c101900 */
[-C--:B-1----:R-:W-:Y:S02]  /*1d3e0*/  IABS R24, R26.reuse ;  /* 0x0000001a00187213 */ /* 0x082fe40000000000 */
        /* <DEDUP_REMOVED lines=35> */
[----:B------:R-:W-:Y:S04]  /*1d620*/  @P6 VIADD R21, R21, 0x1 ;  /* 0x0000000115156836 */ /* 0x000fe80000000000 */
        /* <DEDUP_REMOVED lines=24> */
.L_x_2781:
[----:B------:R-:W-:Y:S02]  /*1d7b0*/  R2UR UR4, R134 ;  /* 0x00000000860472ca */ /* 0x000fe400000e0000 */
[----:B------:R-:W-:Y:S11]  /*1d7c0*/  R2UR UR5, R135 ;  /* 0x00000000870572ca */ /* 0x000ff600000e0000 */
[----:B------:R-:W-:Y:S02]  /*1d7d0*/  @!UPT UIADD3 URZ, URZ, URZ, URZ ;  /* 0x0000003f3f3ff290 */ /* 0x000fe4000fffe03f */
[----:B------:R-:W2:Y:S02]  /*1d7e0*/  LD.E R26, desc[UR4][R132.64+0x38] ;  /* 0x00003804841a7980 */ /* 0x000ea4000c101900 */
[----:B--2---:R-:W-:Y:S05]  /*1d7f0*/  IMAD.U32 R26, R26, -0x40, RZ ;  /* 0xffffffc01a1a7824 */ /* 0x004fea00078e00ff */
[----:B------:R-:W-:Y:S02]  /*1d800*/  SHF.R.S32.HI R11, RZ, 0x1f, R26 ;  /* 0x0000001fff0b7819 */ /* 0x000fe4000001141a */
.L_x_2782:
[----:B------:R-:W-:Y:S05]  /*1d810*/  BSYNC B0 ;  /* 0x0000000000007941 */ /* 0x000fea0003800000 */
.L_x_2780:
        /* <DEDUP_REMOVED lines=24> */
[-C--:B-1----:R-:W-:Y:S01]  /*1d9a0*/  @P4 LEA R28, P6, R9, R212.reuse, 0x1 ;  /* 0x000000d4091c4211 */ /* 0x082fe200078c08ff */
        /* <DEDUP_REMOVED lines=88> */
.L_x_2779:
[----:B------:R-:W-:Y:S05]  /*1df30*/  BSYNC B1 ;  /* 0x0000000000017941 */ /* 0x000fea0003800000 */
.L_x_2778:
[----:B------:R-:W-:Y:S01]  /*1df40*/  R2UR UR4, R134 ;  /* 0x00000000860472ca */ /* 0x000fe200000e0000 */
[----:B------:R-:W3:Y:S01]  /*1df50*/  S2R R9, SR_TID.X ;  /* 0x0000000000097919 */ /* 0x000ee20000002100 */
[----:B------:R-:W-:Y:S01]  /*1df60*/  R2UR UR5, R135 ;  /* 0x00000000870572ca */ /* 0x000fe200000e0000 */
[----:B-12---:R-:W-:Y:S11]  /*1df70*/  LDSM.16.MT88.4 R28, [R204+0xc000] ;  /* 0x00c00000cc1c783b */ /* 0x006ff60000004200 */
[----:B------:R-:W-:Y:S01]  /*1df80*/  @!UPT UIADD3 URZ, URZ, URZ, URZ ;  /* 0x0000003f3f3ff290 */ /* 0x000fe2000fffe03f */
[----:B------:R1:W2:Y:S01]  /*1df90*/  LD.E R133, desc[UR4][R132.64+0xdc] ;  /* 0x0000dc0484857980 */ /* 0x0002a2000c101900 */
[----:B---3--:R-:W-:Y:S04]  /*1dfa0*/  SHF.L.U32 R9, R9, 0x1, RZ ;  /* 0x0000000109097819 */ /* 0x008fe800000006ff */
[----:B------:R-:W-:Y:S04]  /*1dfb0*/  LOP3.LUT R9, R9, 0x6, RZ, 0xc0, !PT ;  /* 0x0000000609097812 */ /* 0x000fe800078ec0ff */
[----:B------:R-:W-:Y:S04]  /*1dfc0*/  LEA R22, R224, R9, 0x6 ;  /* 0x00000009e0167211 */ /* 0x000fe800078e30ff */
[C---:B------:R-:W-:Y:S01]  /*1dfd0*/  IADD3 R9, R22.reuse, 0x8, RZ ;  /* 0x0000000816097810 */ /* 0x040fe20007ffe0ff */
[C---:B------:R-:W-:Y:S01]  /*1dfe0*/  VIADD R11, R22.reuse, 0x1 ;  /* 0x00000001160b7836 */ /* 0x040fe20000000000 */
[C---:B------:R-:W-:Y:S01]  /*1dff0*/  ISETP.GE.AND P0, PT, R22.reuse, R226, PT ;  /* 0x000000e21600720c */ /* 0x040fe20003f06270 */
[C---:B------:R-:W-:Y:S01]  /*1e000*/  VIADD R25, R22.reuse, 0x28 ;  /* 0x0000002816197836 */ /* 0x040fe20000000000 */
[C---:B------:R-:W-:Y:S02]  /*1e010*/  ISETP.GE.AND P5, PT, R22.reuse, R228, PT ;  /* 0x000000e41600720c */ /* 0x040fe40003fa6270 */
[C---:B------:R-:W-:Y:S02]  /*1e020*/  ISETP.GE.AND P3, PT, R11.reuse, R226, PT ;  /* 0x000000e20b00720c */ /* 0x040fe40003f66270 */
[CC--:B------:R-:W-:Y:S02]  /*1e030*/  ISETP.GE.AND P2, PT, R11.reuse, R228.reuse, PT ;  /* 0x000000e40b00720c */ /* 0x0c0fe40003f46270 */
[----:B------:R-:W-:Y:S02]  /*1e040*/  ISETP.GE.OR P3, PT, R11, R225, !P3 ;  /* 0x000000e10b00720c */ /* 0x000fe40005f66670 */
[C---:B------:R-:W-:Y:S02]  /*1e050*/  ISETP.GE.AND P6, PT, R9.reuse, R228, PT ;  /* 0x000000e40900720c */ /* 0x040fe40003fc6270 */
[----:B------:R-:W-:Y:S02]  /*1e060*/  ISETP.GE.AND P4, PT, R9, R226, PT ;  /* 0x000000e20900720c */ /* 0x000fe40003f86270 */
[----:B------:R-:W-:Y:S01]  /*1e070*/  ISETP.GE.OR P2, PT, R11, R227, !P2 ;  /* 0x000000e30b00720c */ /* 0x000fe20005746670 */
[C---:B------:R-:W-:Y:S01]  /*1e080*/  VIADD R11, R22.reuse, 0x10 ;  /* 0x00000010160b7836 */ /* 0x040fe20000000000 */
[C---:B------:R-:W-:Y:S02]  /*1e090*/  IADD3 R15, R22.reuse, 0x9, RZ ;  /* 0x00000009160f7810 */ /* 0x040fe40007ffe0ff */
[C---:B------:R-:W-:Y:S02]  /*1e0a0*/  ISETP.GE.OR P0, PT, R22.reuse, R225, !P0 ;  /* 0x000000e11600720c */ /* 0x040fe40004706670 */
[----:B------:R-:W-:Y:S02]  /*1e0b0*/  ISETP.GE.OR P5, PT, R22, R227, !P5 ;  /* 0x000000e31600720c */ /* 0x000fe40006fa6670 */
[C---:B------:R-:W-:Y:S02]  /*1e0c0*/  ISETP.GE.OR P4, PT, R9.reuse, R225, !P4 ;  /* 0x000000e10900720c */ /* 0x040fe40006786670 */
[-C--:B------:R-:W-:Y:S02]  /*1e0d0*/  ISETP.GE.OR P6, PT, R9, R227.reuse, !P6 ;  /* 0x000000e30900720c */ /* 0x080fe400077c6670 */
[----:B------:R-:W-:Y:S02]  /*1e0e0*/  FSEL R9, R160, -INF , !P0 ;  /* 0xff800000a0097808 */ /* 0x000fe40004000000 */
[----:B------:R-:W-:Y:S02]  /*1e0f0*/  FSEL R159, R159, -INF , !P2 ;  /* 0xff8000009f9f7808 */ /* 0x000fe40005000000 */
[----:B------:R-:W-:Y:S02]  /*1e100*/  ISETP.GE.AND P1, PT, R15, R228, PT ;  /* 0x000000e40f00720c */ /* 0x000fe40003f26270 */
[C---:B------:R-:W-:Y:S02]  /*1e110*/  ISETP.GE.AND P2, PT, R11.reuse, R226, PT ;  /* 0x000000e20b00720c */ /* 0x040fe40003f46270 */
[----:B------:R-:W-:Y:S02]  /*1e120*/  ISETP.GE.AND P0, PT, R11, R228, PT ;  /* 0x000000e40b00720c */ /* 0x000fe40003f06270 */
[----:B------:R-:W-:Y:S02]  /*1e130*/  FSEL R21, R158, -INF , !P5 ;  /* 0xff8000009e157808 */ /* 0x000fe40006800000 */
[C---:B------:R-:W-:Y:S02]  /*1e140*/  ISETP.GE.AND P5, PT, R15.reuse, R226, PT ;  /* 0x000000e20f00720c */ /* 0x040fe40003fa6270 */
[----:B------:R-:W-:Y:S02]  /*1e150*/  ISETP.GE.OR P1, PT, R15, R227, !P1 ;  /* 0x000000e30f00720c */ /* 0x000fe40004f26670 */
[C---:B------:R-:W-:Y:S02]  /*1e160*/  ISETP.GE.OR P2, PT, R11.reuse, R225, !P2 ;  /* 0x000000e10b00720c */ /* 0x040fe40005746670 */
[C---:B------:R-:W-:Y:S02]  /*1e170*/  IADD3 R17, R22.reuse, 0x11, RZ ;  /* 0x0000001116117810 */ /* 0x040fe40007ffe0ff */
[----:B------:R-:W-:Y:S02]  /*1e180*/  ISETP.GE.OR P0, PT, R11, R227, !P0 ;  /* 0x000000e30b00720c */ /* 0x000fe40004706670 */
[----:B------:R-:W-:Y:S02]  /*1e190*/  IADD3 R11, R22, 0x18, RZ ;  /* 0x00000018160b7810 */ /* 0x000fe40007ffe0ff */
[----:B------:R-:W-:Y:S02]  /*1e1a0*/  ISETP.GE.OR P5, PT, R15, R225, !P5 ;  /* 0x000000e10f00720c */ /* 0x000fe40006fa6670 */
[----:B------:R-:W-:Y:S02]  /*1e1b0*/  FSEL R15, R164, -INF , !P1 ;  /* 0xff800000a40f7808 */ /* 0x000fe40004800000 */
[----:B------:R-:W-:Y:S02]  /*1e1c0*/  FSEL R163, R163, -INF , !P6 ;  /* 0xff800000a3a37808 */ /* 0x000fe40007000000 */
[C---:B------:R-:W-:Y:S02]  /*1e1d0*/  ISETP.GE.AND P6, PT, R17.reuse, R228, PT ;  /* 0x000000e41100720c */ /* 0x040fe40003fc6270 */
[----:B------:R-:W-:Y:S02]  /*1e1e0*/  ISETP.GE.AND P1, PT, R17, R226, PT ;  /* 0x000000e21100720c */ /* 0x000fe40003f26270 */
[----:B------:R-:W-:Y:S02]  /*1e1f0*/  FSEL R243, R243, -INF , !P0 ;  /* 0xff800000f3f37808 */ /* 0x000fe40004000000 */
[-C--:B------:R-:W-:Y:S02]  /*1e200*/  ISETP.GE.AND P0, PT, R11, R228.reuse, PT ;  /* 0x000000e40b00720c */ /* 0x080fe40003f06270 */
[C---:B------:R-:W-:Y:S02]  /*1e210*/  ISETP.GE.OR P6, PT, R17.reuse, R227, !P6 ;  /* 0x000000e31100720c */ /* 0x040fe400077c6670 */
[----:B------:R-:W-:Y:S01]  /*1e220*/  ISETP.GE.OR P1, PT, R17, R225, !P1 ;  /* 0x000000e11100720c */ /* 0x000fe20004f26670 */
[C---:B------:R-:W-:Y:S01]  /*1e230*/  VIADD R17, R22.reuse, 0x19 ;  /* 0x0000001916117836 */ /* 0x040fe20000000000 */
[----:B------:R-:W-:Y:S02]  /*1e240*/  ISETP.GE.OR P0, PT, R11, R227, !P0 ;  /* 0x000000e30b00720c */ /* 0x000fe40004706670 */
[----:B------:R-:W-:Y:S02]  /*1e250*/  FSEL R19, R161, -INF , !P3 ;  /* 0xff800000a1137808 */ /* 0x000fe40005800000 */
[----:B------:R-:W-:Y:S02]  /*1e260*/  FSEL R169, R169, -INF , !P6 ;  /* 0xff800000a9a97808 */ /* 0x000fe40007000000 */
[----:B------:R-:W-:Y:S02]  /*1e270*/  FSEL R241, R241, -INF , !P0 ;  /* 0xff800000f1f17808 */ /* 0x000fe40004000000 */
[C---:B------:R-:W-:Y:S02]  /*1e280*/  ISETP.GE.AND P3, PT, R17.reuse, R228, PT ;  /* 0x000000e41100720c */ /* 0x040fe40003f66270 */
[-C--:B------:R-:W-:Y:S02]  /*1e290*/  ISETP.GE.AND P0, PT, R17, R226.reuse, PT ;  /* 0x000000e21100720c */ /* 0x080fe40003f06270 */
[C---:B------:R-:W-:Y:S02]  /*1e2a0*/  ISETP.GE.AND P6, PT, R11.reuse, R226, PT ;  /* 0x000000e20b00720c */ /* 0x040fe40003fc6270 */
[----:B------:R-:W-:Y:S02]  /*1e2b0*/  IADD3 R24, R22, 0x20, RZ ;  /* 0x0000002016187810 */ /* 0x000fe40007ffe0ff */
[----:B------:R-:W-:Y:S02]  /*1e2c0*/  ISETP.GE.OR P6, PT, R11, R225, !P6 ;  /* 0x000000e10b00720c */ /* 0x000fe400077c6670 */
[C---:B------:R-:W-:Y:S02]  /*1e2d0*/  ISETP.GE.OR P3, PT, R17.reuse, R227, !P3 ;  /* 0x000000e31100720c */ /* 0x040fe40005f66670 */
[----:B------:R-:W-:Y:S02]  /*1e2e0*/  ISETP.GE.OR P0, PT, R17, R225, !P0 ;  /* 0x000000e11100720c */ /* 0x000fe40004706670 */
[----:B------:R-:W-:Y:S02]  /*1e2f0*/  FSEL R17, R162, -INF , !P4 ;  /* 0xff800000a2117808 */ /* 0x000fe40006000000 */
[----:B------:R-:W-:Y:S02]  /*1e300*/  FSEL R11, R165, -INF , !P5 ;  /* 0xff800000a50b7808 */ /* 0x000fe40006800000 */
[C---:B------:R-:W-:Y:S02]  /*1e310*/  ISETP.GE.AND P4, PT, R24.reuse, R228, PT ;  /* 0x000000e41800720c */ /* 0x040fe40003f86270 */
[C---:B------:R-:W-:Y:S02]  /*1e320*/  ISETP.GE.AND P5, PT, R24.reuse, R226, PT ;  /* 0x000000e21800720c */ /* 0x040fe40003fa6270 */
[C---:B------:R-:W-:Y:S02]  /*1e330*/  ISETP.GE.OR P4, PT, R24.reuse, R227, !P4 ;  /* 0x000000e31800720c */ /* 0x040fe40006786670 */
[----:B------:R-:W-:Y:S02]  /*1e340*/  ISETP.GE.OR P5, PT, R24, R225, !P5 ;  /* 0x000000e11800720c */ /* 0x000fe40006fa6670 */
[----:B------:R-:W-:Y:S02]  /*1e350*/  FMNMX.FTZ R24, R21, R0, !PT ;  /* 0x0000000015187209 */ /* 0x000fe40007810000 */
[----:B------:R-:W-:Y:S02]  /*1e360*/  FSEL R177, R12, -INF , !P1 ;  /* 0xff8000000cb17808 */ /* 0x000fe40004800000 */
[----:B------:R-:W-:Y:S02]  /*1e370*/  FMNMX.FTZ R12, R159, R24, !PT ;  /* 0x000000189f0c7209 */ /* 0x000fe40007810000 */
[C---:B------:R-:W-:Y:S02]  /*1e380*/  IADD3 R23, R22.reuse, 0x21, RZ ;  /* 0x0000002116177810 */ /* 0x040fe40007ffe0ff */
[----:B------:R-:W-:Y:S02]  /*1e390*/  FMNMX.FTZ R12, R163, R12, !PT ;  /* 0x0000000ca30c7209 */ /* 0x000fe40007810000 */
[----:B------:R-:W-:Y:S02]  /*1e3a0*/  FSEL R175, R175, -INF , !P3 ;  /* 0xff800000afaf7808 */ /* 0x000fe40005800000 */
[----:B------:R-:W-:Y:S02]  /*1e3b0*/  FMNMX.FTZ R12, R15, R12, !PT ;  /* 0x0000000c0f0c7209 */ /* 0x000fe40007810000 */
[----:B------:R-:W-:Y:S02]  /*1e3c0*/  FSEL R239, R239, -INF , !P4 ;  /* 0xff800000efef7808 */ /* 0x000fe40006000000 */
[----:B------:R-:W-:Y:S02]  /*1e3d0*/  FMNMX.FTZ R24, R243, R12, !PT ;  /* 0x0000000cf3187209 */ /* 0x000fe40007810000 */
[----:B------:R-:W-:Y:S02]  /*1e3e0*/  FMNMX.FTZ R12, R9, R2, !PT ;  /* 0x00000002090c7209 */ /* 0x000fe40007810000 */
[----:B------:R-:W-:Y:S02]  /*1e3f0*/  ISETP.GE.AND P3, PT, R23, R228, PT ;  /* 0x000000e41700720c */ /* 0x000fe40003f66270 */
[----:B------:R-:W-:Y:S02]  /*1e400*/  FMNMX.FTZ R12, R19, R12, !PT ;  /* 0x0000000c130c7209 */ /* 0x000fe40007810000 */
[----:B------:R-:W-:Y:S02]  /*1e410*/  ISETP.GE.AND P4, PT, R23, R226, PT ;  /* 0x000000e21700720c */ /* 0x000fe40003f86270 */
[----:B------:R-:W-:Y:S02]  /*1e420*/  FMNMX.FTZ R12, R17, R12, !PT ;  /* 0x0000000c110c7209 */ /* 0x000fe40007810000 */
[C---:B------:R-:W-:Y:S02]  /*1e430*/  ISETP.GE.OR P3, PT, R23.reuse, R227, !P3 ;  /* 0x000000e31700720c */ /* 0x040fe40005f66670 */
[----:B------:R-:W-:Y:S02]  /*1e440*/  ISETP.GE.OR P4, PT, R23, R225, !P4 ;  /* 0x000000e11700720c */ /* 0x000fe40006786670 */
[----:B------:R-:W-:Y:S02]  /*1e450*/  IADD3 R23, R22, 0x29, RZ ;  /* 0x0000002916177810 */ /* 0x000fe40007ffe0ff */
[----:B------:R-:W-:Y:S02]  /*1e460*/  FSEL R141, R4, -INF , !P0 ;  /* 0xff800000048d7808 */ /* 0x000fe40004000000 */
[----:B------:R-:W-:Y:S02]  /*1e470*/  FSEL R179, R13, -INF , !P2 ;  /* 0xff8000000db37808 */ /* 0x000fe40005000000 */
[----:B------:R-:W-:Y:S02]  /*1e480*/  FMNMX.FTZ R4, R11, R12, !PT ;  /* 0x0000000c0b047209 */ /* 0x000fe40007810000 */
[----:B------:R-:W-:Y:S02]  /*1e490*/  ISETP.GE.AND P1, PT, R23, R228, PT ;  /* 0x000000e41700720c */ /* 0x000fe40003f26270 */
[----:B------:R-:W-:Y:S02]  /*1e4a0*/  FMNMX.FTZ R4, R179, R4, !PT ;  /* 0x00000004b3047209 */ /* 0x000fe40007810000 */
[-C--:B------:R-:W-:Y:S02]  /*1e4b0*/  ISETP.GE.OR P1, PT, R23, R227.reuse, !P1 ;  /* 0x000000e31700720c */ /* 0x080fe40004f26670 */
[----:B------:R-:W-:Y:S02]  /*1e4c0*/  FMNMX.FTZ R24, R169, R24, !PT ;  /* 0x00000018a9187209 */ /* 0x000fe40007810000 */
[----:B------:R-:W-:Y:S01]  /*1e4d0*/  FSEL R143, R5, -INF , !P6 ;  /* 0xff800000058f7808 */ /* 0x000fe20007000000 */
[----:B------:R-:W-:Y:S01]  /*1e4e0*/  VIADD R5, R22, 0x38 ;  /* 0x0000003816057836 */ /* 0x000fe20000000000 */
[----:B------:R-:W-:Y:S02]  /*1e4f0*/  FMNMX.FTZ R4, R177, R4, !PT ;  /* 0x00000004b1047209 */ /* 0x000fe40007810000 */
[----:B------:R-:W-:Y:S02]  /*1e500*/  FSEL R233, R8, -INF , !P1 ;  /* 0xff80000008e97808 */ /* 0x000fe40004800000 */
[----:B------:R-:W-:Y:S02]  /*1e510*/  ISETP.GE.AND P2, PT, R25, R228, PT ;  /* 0x000000e41900720c */ /* 0x000fe40003f46270 */
[C---:B------:R-:W-:Y:S02]  /*1e520*/  IADD3 R13, R22.reuse, 0x30, RZ ;  /* 0x00000030160d7810 */ /* 0x040fe40007ffe0ff */
[C---:B------:R-:W-:Y:S02]  /*1e530*/  IADD3 R8, R22.reuse, 0x31, RZ ;  /* 0x0000003116087810 */ /* 0x040fe40007ffe0ff */
[----:B------:R-:W-:Y:S02]  /*1e540*/  FMNMX.FTZ R24, R241, R24, !PT ;  /* 0x00000018f1187209 */ /* 0x000fe40007810000 */
[----:B------:R-:W-:Y:S02]  /*1e550*/  IADD3 R22, R22, 0x39, RZ ;  /* 0x0000003916167810 */ /* 0x000fe40007ffe0ff */
[----:B------:R-:W-:Y:S02]  /*1e560*/  FMNMX.FTZ R4, R143, R4, !PT ;  /* 0x000000048f047209 */ /* 0x000fe40007810000 */
[-C--:B------:R-:W-:Y:S02]  /*1e570*/  ISETP.GE.OR P2, PT, R25, R227.reuse, !P2 ;  /* 0x000000e31900720c */ /* 0x080fe40005746670 */
[----:B------:R-:W-:Y:S02]  /*1e580*/  FSEL R183, R183, -INF , !P5 ;  /* 0xff800000b7b77808 */ /* 0x000fe40006800000 */
[----:B------:R-:W-:Y:S02]  /*1e590*/  FMNMX.FTZ R24, R175, R24, !PT ;  /* 0x00000018af187209 */ /* 0x000fe40007810000 */
[----:B------:R-:W-:Y:S02]  /*1e5a0*/  FSEL R237, R237, -INF , !P3 ;  /* 0xff800000eded7808 */ /* 0x000fe40005800000 */
[----:B------:R-:W-:Y:S02]  /*1e5b0*/  ISETP.GE.AND P5, PT, R22, R228, PT ;  /* 0x000000e41600720c */ /* 0x000fe40003fa6270 */
[----:B------:R-:W-:Y:S02]  /*1e5c0*/  ISETP.GE.AND P3, PT, R25, R226, PT ;  /* 0x000000e21900720c */ /* 0x000fe40003f66270 */
[----:B------:R-:W-:Y:S02]  /*1e5d0*/  FMNMX.FTZ R4, R141, R4, !PT ;  /* 0x000000048d047209 */ /* 0x000fe40007810000 */
[----:B------:R-:W-:Y:S02]  /*1e5e0*/  FSEL R235, R235, -INF , !P2 ;  /* 0xff800000ebeb7808 */ /* 0x000fe40005000000 */
[----:B------:R-:W-:Y:S02]  /*1e5f0*/  FMNMX.FTZ R12, R239, R24, !PT ;  /* 0x00000018ef0c7209 */ /* 0x000fe40007810000 */
[----:B------:R-:W-:Y:S02]  /*1e600*/  ISETP.GE.AND P2, PT, R23, R226, PT ;  /* 0x000000e21700720c */ /* 0x000fe40003f46270 */
[----:B------:R-:W-:Y:S02]  /*1e610*/  ISETP.GE.AND P0, PT, R8, R228, PT ;  /* 0x000000e40800720c */ /* 0x000fe40003f06270 */
[----:B------:R-:W-:Y:S02]  /*1e620*/  ISETP.GE.OR P5, PT, R22, R227, !P5 ;  /* 0x000000e31600720c */ /* 0x000fe40006fa6670 */
[-C--:B------:R-:W-:Y:S02]  /*1e630*/  ISETP.GE.OR P3, PT, R25, R225.reuse, !P3 ;  /* 0x000000e11900720c */ /* 0x080fe40005f66670 */
[----:B------:R-:W-:Y:S01]  /*1e640*/  FSEL R181, R181, -INF , !P4 ;  /* 0xff800000b5b57808 */ /* 0x000fe20006000000 */
[----:B------:R-:W-:Y:S01]  /*1e650*/  LDSM.16.MT88.4 R24, [R205+0xc000] ;  /* 0x00c00000cd18783b */ /* 0x000fe20000004200 */
[----:B------:R-:W-:Y:S02]  /*1e660*/  FMNMX.FTZ R4, R183, R4, !PT ;  /* 0x00000004b7047209 */ /* 0x000fe40007810000 */
[----:B------:R-:W-:Y:S02]  /*1e670*/  ISETP.GE.AND P6, PT, R13, R228, PT ;  /* 0x000000e40d00720c */ /* 0x000fe40003fc6270 */
[----:B------:R-:W-:Y:S02]  /*1e680*/  FSEL R150, R18, -INF , !P5 ;  /* 0xff80000012967808 */ /* 0x000fe40006800000 */
[----:B------:R-:W-:Y:S02]  /*1e690*/  ISETP.GE.OR P2, PT, R23, R225, !P2 ;  /* 0x000000e11700720c */ /* 0x000fe40005746670 */
[-C--:B------:R-:W-:Y:S02]  /*1e6a0*/  ISETP.GE.OR P0, PT, R8, R227.reuse, !P0 ;  /* 0x000000e30800720c */ /* 0x080fe40004706670 */
[----:B------:R-:W-:Y:S02]  /*1e6b0*/  FMNMX.FTZ R12, R237, R12, !PT ;  /* 0x0000000ced0c7209 */ /* 0x000fe40007810000 */
[----:B------:R-:W-:Y:S02]  /*1e6c0*/  FSEL R147, R7, -INF , !P3 ;  /* 0xff80000007937808 */ /* 0x000fe40005800000 */
[----:B------:R-:W-:Y:S02]  /*1e6d0*/  FMNMX.FTZ R18, R181, R4, !PT ;  /* 0x00000004b5127209 */ /* 0x000fe40007810000 */
[C---:B------:R-:W-:Y:S02]  /*1e6e0*/  ISETP.GE.AND P1, PT, R13.reuse, R226, PT ;  /* 0x000000e20d00720c */ /* 0x040fe40003f26270 */
[----:B------:R-:W-:Y:S02]  /*1e6f0*/  ISETP.GE.OR P6, PT, R13, R227, !P6 ;  /* 0x000000e30d00720c */ /* 0x000fe400077c6670 */
[----:B------:R-:W-:Y:S02]  /*1e700*/  FSEL R145, R6, -INF , !P2 ;  /* 0xff80000006917808 */ /* 0x000fe40005000000 */
[----:B------:R-:W-:Y:S02]  /*1e710*/  FMNMX.FTZ R12, R235, R12, !PT ;  /* 0x0000000ceb0c7209 */ /* 0x000fe40007810000 */
[----:B------:R-:W-:Y:S02]  /*1e720*/  FSEL R171, R171, -INF , !P0 ;  /* 0xff800000abab7808 */ /* 0x000fe40004000000 */
[----:B------:R-:W-:Y:S02]  /*1e730*/  FMNMX.FTZ R6, R147, R18, !PT ;  /* 0x0000001293067209 */ /* 0x000fe40007810000 */
[-C--:B------:R-:W-:Y:S02]  /*1e740*/  ISETP.GE.OR P1, PT, R13, R225.reuse, !P1 ;  /* 0x000000e10d00720c */ /* 0x080fe40004f26670 */
[----:B------:R-:W-:Y:S02]  /*1e750*/  ISETP.GE.AND P0, PT, R8, R226, PT ;  /* 0x000000e20800720c */ /* 0x000fe40003f06270 */
[----:B------:R-:W-:Y:S02]  /*1e760*/  FSEL R173, R173, -INF , !P6 ;  /* 0xff800000adad7808 */ /* 0x000fe40007000000 */
[----:B------:R-:W-:Y:S02]  /*1e770*/  ISETP.GE.AND P6, PT, R5, R228, PT ;  /* 0x000000e40500720c */ /* 0x000fe40003fc6270 */
[----:B------:R-:W-:Y:S02]  /*1e780*/  FMNMX.FTZ R12, R233, R12, !PT ;  /* 0x0000000ce90c7209 */ /* 0x000fe40007810000 */
[----:B------:R-:W-:Y:S02]  /*1e790*/  FSEL R153, R14, -INF , !P1 ;  /* 0xff8000000e997808 */ /* 0x000fe40004800000 */
[----:B------:R-:W-:Y:S02]  /*1e7a0*/  FMNMX.FTZ R6, R145, R6, !PT ;  /* 0x0000000691067209 */ /* 0x000fe40007810000 */
[----:B------:R-:W-:Y:S02]  /*1e7b0*/  ISETP.GE.OR P0, PT, R8, R225, !P0 ;  /* 0x000000e10800720c */ /* 0x000fe40004706670 */
[CC--:B------:R-:W-:Y:S02]  /*1e7c0*/  ISETP.GE.AND P3, PT, R5.reuse, R226.reuse, PT ;  /* 0x000000e20500720c */ /* 0x0c0fe40003f66270 */
[----:B------:R-:W-:Y:S02]  /*1e7d0*/  ISETP.GE.OR P6, PT, R5, R227, !P6 ;  /* 0x000000e30500720c */ /* 0x000fe400077c6670 */
[----:B------:R-:W-:Y:S02]  /*1e7e0*/  ISETP.GE.AND P1, PT, R22, R226, PT ;  /* 0x000000e21600720c */ /* 0x000fe40003f26270 */
[----:B------:R-:W-:Y:S02]  /*1e7f0*/  FMNMX.FTZ R12, R173, R12, !PT ;  /* 0x0000000cad0c7209 */ /* 0x000fe40007810000 */
[----:B------:R-:W-:Y:S02]  /*1e800*/  FSEL R151, R10, -INF , !P0 ;  /* 0xff8000000a977808 */ /* 0x000fe40004000000 */
[----:B------:R-:W-:Y:S02]  /*1e810*/  FMNMX.FTZ R8, R153, R6, !PT ;  /* 0x0000000699087209 */ /* 0x000fe40007810000 */
[-C--:B------:R-:W-:Y:S02]  /*1e820*/  ISETP.GE.OR P3, PT, R5, R225.reuse, !P3 ;  /* 0x000000e10500720c */ /* 0x080fe40005f66670 */
[----:B------:R-:W-:Y:S02]  /*1e830*/  FSEL R155, R20, -INF , !P6 ;  /* 0xff800000149b7808 */ /* 0x000fe40007000000 */
[----:B------:R-:W-:Y:S02]  /*1e840*/  FMNMX.FTZ R12, R171, R12, !PT ;  /* 0x0000000cab0c7209 */ /* 0x000fe40007810000 */
[----:B------:R-:W-:Y:S02]  /*1e850*/  ISETP.GE.OR P1, PT, R22, R225, !P1 ;  /* 0x000000e11600720c */ /* 0x000fe40004f26670 */
[----:B------:R-:W-:Y:S02]  /*1e860*/  FSEL R149, R16, -INF , !P3 ;  /* 0xff80000010957808 */ /* 0x000fe40005800000 */
[----:B------:R-:W-:Y:S02]  /*1e870*/  FMNMX.FTZ R8, R151, R8, !PT ;  /* 0x0000000897087209 */ /* 0x000fe40007810000 */
[----:B------:R-:W-:Y:S02]  /*1e880*/  FMNMX.FTZ R7, R155, R12, !PT ;  /* 0x0000000c9b077209 */ /* 0x000fe40007810000 */
[----:B------:R-:W-:Y:S02]  /*1e890*/  FSEL R134, R3, -INF , !P1 ;  /* 0xff80000003867808 */ /* 0x000fe40004800000 */
[----:B------:R-:W-:Y:S02]  /*1e8a0*/  FMNMX.FTZ R3, R149, R8, !PT ;  /* 0x0000000895037209 */ /* 0x000fe40007810000 */
[----:B------:R-:W-:Y:S02]  /*1e8b0*/  FMNMX.FTZ R4, R150, R7, !PT ;  /* 0x0000000796047209 */ /* 0x000fe40007810000 */
[----:B------:R-:W-:Y:S03]  /*1e8c0*/  FMNMX.FTZ R6, R134, R3, !PT ;  /* 0x0000000386067209 */ /* 0x000fe60007810000 */
[----:B------:R-:W3:Y:S08]  /*1e8d0*/  SHFL.BFLY PT, R5, R4, 0x2, 0x1f ;  /* 0x0c401f0004057f89 */ /* 0x000ef000000e0000 */
[----:B------:R-:W4:Y:S01]  /*1e8e0*/  SHFL.BFLY PT, R3, R6, 0x2, 0x1f ;  /* 0x0c401f0006037f89 */ /* 0x000f2200000e0000 */
[----:B---3--:R-:W-:Y:S02]  /*1e8f0*/  FMNMX.FTZ R5, R4, R5, !PT ;  /* 0x0000000504057209 */ /* 0x008fe40007810000 */
[----:B----4-:R-:W-:Y:S05]  /*1e900*/  FMNMX.FTZ R4, R6, R3, !PT ;  /* 0x0000000306047209 */ /* 0x010fea0007810000 */
[----:B-1----:R-:W1:Y:S08]  /*1e910*/  SHFL.BFLY PT, R132, R5, 0x1, 0x1f ;  /* 0x0c201f0005847f89 */ /* 0x002e7000000e0000 */
[----:B------:R-:W3:Y:S01]  /*1e920*/  SHFL.BFLY PT, R3, R4, 0x1, 0x1f ;  /* 0x0c201f0004037f89 */ /* 0x000ee200000e0000 */
[----:B-1----:R-:W-:Y:S02]  /*1e930*/  FMNMX.FTZ R132, R5, R132, !PT ;  /* 0x0000008405847209 */ /* 0x002fe40007810000 */
[----:B---3--:R-:W-:Y:S03]  /*1e940*/  FMNMX.FTZ R3, R4, R3, !PT ;  /* 0x0000000304037209 */ /* 0x008fe60007810000 */
[----:B--2---:R-:W-:Y:S01]  /*1e950*/  FMUL.FTZ R152, R133, R132 ;  /* 0x0000008485987220 */ /* 0x004fe20000410000 */
[----:B------:R-:W-:Y:S02]  /*1e960*/  FSETP.NEU.FTZ.AND P1, PT, R132, -INF , PT ;  /* 0xff8000008400780b */ /* 0x000fe40003f3d000 */
[----:B------:R-:W-:Y:S01]  /*1e970*/  FSETP.NEU.FTZ.AND P0, PT, R3, -INF , PT ;  /* 0xff8000000300780b */ /* 0x000fe20003f1d000 */
[----:B------:R-:W-:Y:S01]  /*1e980*/  FMUL.FTZ R148, R133, R3 ;  /* 0x0000000385947220 */ /* 0x000fe20000410000 */
[----:B------:R-:W-:Y:S02]  /*1e990*/  FSEL R152, R152, RZ, P1 ;  /* 0x000000ff98987208 */ /* 0x000fe40000800000 */
[----:B------:R-:W-:Y:S02]  /*1e9a0*/  FSEL R5, R132, RZ, P1 ;  /* 0x000000ff84057208 */ /* 0x000fe40000800000 */
[----:B------:R-:W-:Y:S01]  /*1e9b0*/  FSEL R148, R148, RZ, P0 ;  /* 0x000000ff94947208 */ /* 0x000fe20000000000 */
[-CC-:B------:R-:W-:Y:S01]  /*1e9c0*/  FFMA.FTZ R162, R159, R133.reuse, -R152.reuse ;  /* 0x000000859fa27223 */ /* 0x180fe20000010898 */
[-C--:B------:R-:W-:Y:S01]  /*1e9d0*/  FFMA.FTZ R161, R163, R133.reuse, -R152 ;  /* 0x00000085a3a17223 */ /* 0x080fe20000010898 */
[----:B------:R-:W-:Y:S01]  /*1e9e0*/  FADD.FTZ R0, -R5, R0 ;  /* 0x0000000005007221 */ /* 0x000fe20000010100 */
[----:B------:R-:W-:Y:S01]  /*1e9f0*/  FSEL R5, R3, RZ, P0 ;  /* 0x000000ff03057208 */ /* 0x000fe20000000000 */
[-CC-:B------:R-:W-:Y:S01]  /*1ea00*/  FFMA.FTZ R159, R19, R133.reuse, -R148.reuse ;  /* 0x00000085139f7223 */ /* 0x180fe20000010894 */
[-C--:B------:R-:W-:Y:S01]  /*1ea10*/  FFMA.FTZ R158, R17, R133.reuse, -R148 ;  /* 0x00000085119e7223 */ /* 0x080fe20000010894 */
[----:B------:R-:W-:Y:S01]  /*1ea20*/  FMUL.FTZ R6, R133, R0 ;  /* 0x0000000085067220 */ /* 0x000fe20000410000 */
[----:B------:R-:W1:Y:S01]  /*1ea30*/  LDSM.16.MT88.4 R16, [R206+0xc000] ;  /* 0x00c00000ce10783b */ /* 0x000e620000004200 */
[----:B------:R-:W-:Y:S01]  /*1ea40*/  FADD.FTZ R0, -R5, R2 ;  /* 0x0000000205007221 */ /* 0x000fe20000010100 */
[-CC-:B------:R-:W-:Y:S01]  /*1ea50*/  FFMA.FTZ R165, R21, R133.reuse, -R152.reuse ;  /* 0x0000008515a57223 */ /* 0x180fe20000010898 */
[-C--:B------:R-:W-:Y:S01]  /*1ea60*/  FFMA.FTZ R160, R15, R133.reuse, -R152 ;  /* 0x000000850fa07223 */ /* 0x080fe20000010898 */
[-CC-:B------:R-:W-:Y:S01]  /*1ea70*/  FFMA.FTZ R167, R9, R133.reuse, -R148.reuse ;  /* 0x0000008509a77223 */ /* 0x180fe20000010894 */
[-CC-:B------:R-:W-:Y:S01]  /*1ea80*/  FFMA.FTZ R163, R11, R133.reuse, -R148.reuse ;  /* 0x000000850ba37223 */ /* 0x180fe20000010894 */
[----:B------:R-:W-:Y:S01]  /*1ea90*/  FMUL.FTZ R8, R133, R0 ;  /* 0x0000000085087220 */ /* 0x000fe20000410000 */
[----:B------:R-:W-:Y:S01]  /*1eaa0*/  MUFU.EX2 R162, R162 ;  /* 0x000000a200a27308 */ /* 0x000fe20000000800 */
[-CC-:B------:R-:W-:Y:S01]  /*1eab0*/  FFMA.FTZ R170, R141, R133.reuse, -R148.reuse ;  /* 0x000000858daa7223 */ /* 0x180fe20000010894 */
[-CC-:B------:R-:W-:Y:S01]  /*1eac0*/  FFMA.FTZ R178, R147, R133.reuse, -R148.reuse ;  /* 0x0000008593b27223 */ /* 0x180fe20000010894 */
[-CC-:B------:R-:W-:Y:S01]  /*1ead0*/  FFMA.FTZ R230, R153, R133.reuse, -R148.reuse ;  /* 0x0000008599e67223 */ /* 0x180fe20000010894 */
[-CC-:B------:R-:W-:Y:S01]  /*1eae0*/  FFMA.FTZ R232, R149, R133.reuse, -R148.reuse ;  /* 0x0000008595e87223 */ /* 0x180fe20000010894 */
[-CC-:B------:R-:W-:Y:S01]  /*1eaf0*/  FFMA.FTZ R168, R179, R133.reuse, -R148.reuse ;  /* 0x00000085b3a87223 */ /* 0x180fe20000010894 */
[-C--:B------:R-:W-:Y:S01]  /*1eb00*/  FFMA.FTZ R179, R143, R133.reuse, -R148 ;  /* 0x000000858fb37223 */ /* 0x080fe20000010894 */
[-CC-:B------:R-:W-:Y:S03]  /*1eb10*/  FFMA.FTZ R164, R243, R133.reuse, -R152.reuse ;  /* 0x00000085f3a47223 */ /* 0x180fe60000010898 */
[----:B------:R-:W2:Y:S01]  /*1eb20*/  MUFU.EX2 R165, R165 ;  /* 0x000000a500a57308 */ /* 0x000ea20000000800 */
[----:B------:R-:W-:Y:S01]  /*1eb30*/  LDSM.16.MT88.4 R140, [R204+0xe800] ;  /* 0x00e80000cc8c783b */ /* 0x000fe20000004200 */
[-CC-:B------:R-:W-:Y:S01]  /*1eb40*/  FFMA.FTZ R169, R169, R133.reuse, -R152.reuse ;  /* 0x00000085a9a97223 */ /* 0x180fe20000010898 */
[-CC-:B------:R-:W-:Y:S01]  /*1eb50*/  FFMA.FTZ R166, R241, R133.reuse, -R152.reuse ;  /* 0x00000085f1a67223 */ /* 0x180fe20000010898 */
[-C--:B------:R-:W-:Y:S01]  /*1eb60*/  FFMA.FTZ R175, R175, R133.reuse, -R152 ;  /* 0x00000085afaf7223 */ /* 0x080fe20000010898 */
[-CC-:B------:R-:W-:Y:S01]  /*1eb70*/  FFMA.FTZ R177, R177, R133.reuse, -R148.reuse ;  /* 0x00000085b1b17223 */ /* 0x180fe20000010894 */
[-CC-:B------:R-:W-:Y:S01]  /*1eb80*/  FFMA.FTZ R176, R183, R133.reuse, -R148.reuse ;  /* 0x00000085b7b07223 */ /* 0x180fe20000010894 */
[-C--:B------:R-:W-:Y:S03]  /*1eb90*/  FFMA.FTZ R183, R145, R133.reuse, -R148 ;  /* 0x0000008591b77223 */ /* 0x080fe60000010894 */
[----:B------:R-:W-:Y:S01]  /*1eba0*/  MUFU.EX2 R161, R161 ;  /* 0x000000a100a17308 */ /* 0x000fe20000000800 */
[----:B------:R-:W-:Y:S01]  /*1ebb0*/  LDSM.16.MT88.4 R144, [R203+0xf000] ;  /* 0x00f00000cb90783b */ /* 0x000fe20000004200 */
[-CC-:B------:R-:W-:Y:S01]  /*1ebc0*/  FFMA.FTZ R172, R239, R133.reuse, -R152.reuse ;  /* 0x00000085efac7223 */ /* 0x180fe20000010898 */
[-CC-:B------:R-:W-:Y:S01]  /*1ebd0*/  FFMA.FTZ R237, R237, R133.reuse, -R152.reuse ;  /* 0x00000085eded7223 */ /* 0x180fe20000010898 */
[-C--:B------:R-:W-:Y:S01]  /*1ebe0*/  FFMA.FTZ R174, R235, R133.reuse, -R152 ;  /* 0x00000085ebae7223 */ /* 0x080fe20000010898 */
[-C--:B------:R-:W-:Y:S01]  /*1ebf0*/  FFMA.FTZ R235, R151, R133.reuse, -R148 ;  /* 0x0000008597eb7223 */ /* 0x080fe20000010894 */
[-C--:B------:R-:W-:Y:S01]  /*1ec00*/  FFMA.FTZ R233, R233, R133.reuse, -R152 ;  /* 0x00000085e9e97223 */ /* 0x080fe20000010898 */
[--C-:B------:R-:W-:Y:S03]  /*1ec10*/  FFMA.FTZ R181, R181, R133, -R148.reuse ;  /* 0x00000085b5b57223 */ /* 0x100fe60000010894 */
[----:B------:R-:W3:Y:S01]  /*1ec20*/  MUFU.EX2 R160, R160 ;  /* 0x000000a000a07308 */ /* 0x000ee20000000800 */
[----:B--2---:R-:W-:Y:S01]  /*1ec30*/  F2FP.BF16.F32.PACK_AB R136, R162, R165 ;  /* 0x000000a5a288723e */ /* 0x004fe200000010ff */
[-C--:B------:R-:W-:Y:S01]  /*1ec40*/  FFMA.FTZ R148, R134, R133.reuse, -R148 ;  /* 0x0000008586947223 */ /* 0x080fe20000010894 */
[-CC-:B------:R-:W-:Y:S01]  /*1ec50*/  FFMA.FTZ R180, R171, R133.reuse, -R152.reuse ;  /* 0x00000085abb47223 */ /* 0x180fe20000010898 */
[-CC-:B------:R-:W-:Y:S01]  /*1ec60*/  FFMA.FTZ R171, R155, R133.reuse, -R152.reuse ;  /* 0x000000859bab7223 */ /* 0x180fe20000010898 */
[-CC-:B------:R-:W-:Y:S01]  /*1ec70*/  FFMA.FTZ R173, R173, R133.reuse, -R152.reuse ;  /* 0x00000085adad7223 */ /* 0x180fe20000010898 */
[----:B------:R-:W-:Y:S01]  /*1ec80*/  FFMA.FTZ R152, R150, R133, -R152 ;  /* 0x0000008596987223 */ /* 0x000fe20000010898 */
[----:B------:R-:W-:Y:S03]  /*1ec90*/  ISETP.GT.AND P0, PT, R224, R211, PT ;  /* 0x000000d3e000720c */ /* 0x000fe60003f04270 */
[----:B------:R-:W-:Y:S10]  /*1eca0*/  MUFU.EX2 R167, R167 ;  /* 0x000000a700a77308 */ /* 0x000ff40000000800 */
[----:B------:R-:W2:Y:S01]  /*1ecb0*/  MUFU.EX2 R159, R159 ;  /* 0x0000009f009f7308 */ /* 0x000ea20000000800 */
[----:B---3--:R-:W-:Y:S09]  /*1ecc0*/  F2FP.BF16.F32.PACK_AB R138, R160, R161 ;  /* 0x000000a1a08a723e */ /* 0x008ff200000010ff */
[----:B------:R-:W-:Y:S10]  /*1ecd0*/  MUFU.EX2 R158, R158 ;  /* 0x0000009e009e7308 */ /* 0x000ff40000000800 */
[----:B------:R-:W3:Y:S01]  /*1ece0*/  MUFU.EX2 R163, R163 ;  /* 0x000000a300a37308 */ /* 0x000ee20000000800 */
[----:B--2---:R-:W-:Y:S09]  /*1ecf0*/  F2FP.BF16.F32.PACK_AB R137, R159, R167 ;  /* 0x000000a79f89723e */ /* 0x004ff200000010ff */
[----:B------:R-:W2:Y:S10]  /*1ed00*/  MUFU.EX2 R2, R6 ;  /* 0x0000000600027308 */ /* 0x000eb40000000800 */
[----:B------:R-:W4:Y:S01]  /*1ed10*/  MUFU.EX2 R0, R8 ;  /* 0x0000000800007308 */ /* 0x000f220000000800 */
[----:B---3--:R-:W-:Y:S09]  /*1ed20*/  F2FP.BF16.F32.PACK_AB R139, R163, R158 ;  /* 0x0000009ea38b723e */ /* 0x008ff200000010ff */
[----:B------:R-:W-:Y:S01]  /*1ed30*/  MUFU.EX2 R182, R152 ;  /* 0x0000009800b67308 */ /* 0x000fe20000000800 */
        /* <DEDUP_REMOVED lines=307> */
.L_x_2774:
        /* <DEDUP_REMOVED lines=14> */
.L_x_2800:
        /* <DEDUP_REMOVED lines=277> */
.L_x_2786:
        /* <DEDUP_REMOVED lines=8> */
.L_x_2787:
[----:B------:R-:W-:Y:S05]  /*21320*/  BSYNC B0 ;  /* 0x0000000000007941 */ /* 0x000fea0003800000 */
.L_x_2785:
        /* <DEDUP_REMOVED lines=54> */
.L_x_2789:
[----:B------:R-:W-:Y:S05]  /*21690*/  BSYNC B0 ;  /* 0x0000000000007941 */ /* 0x000fea0003800000 */
.L_x_2788:
        /* <DEDUP_REMOVED lines=57> */
.L_x_2791:
[----:B------:R-:W-:Y:S05]  /*21a30*/  BSYNC B0 ;  /* 0x0000000000007941 */ /* 0x000fea0003800000 */
.L_x_2790:
        /* <DEDUP_REMOVED lines=24> */
.L_x_2793:
[----:B------:R-:W-:Y:S05]  /*21bc0*/  BSYNC B0 ;  /* 0x0000000000007941 */ /* 0x000fea0003800000 */
.L_x_2792:
        /* <DEDUP_REMOVED lines=24> */
.L_x_2795:
[----:B------:R-:W-:Y:S05]  /*21d50*/  BSYNC B0 ;  /* 0x0000000000007941 */ /* 0x000fea0003800000 */
.L_x_2794:
[----:B------:R-:W-:-:S04]  /*21d60*/  MOV R215, 0x0 ;  /* 0x0000000000d77802 */ /* 0x000fc80000000f00 */
[----:B-12345:R-:W-:Y:S05]  /*21d70*/  @P1 RET.REL.NODEC R214 `(_ZN5flash24flash_fwd_splitkv_kernelI23Flash_fwd_kernel_traitsILi192ELi64ELi64ELi4ELb0ELb0EN7cutlass10bfloat16_tE19Flash_kernel_traitsILi192ELi64ELi64ELi4ES3_EELb0ELb1ELb0ELb0ELb0ELb1ELb0ELb1EEEvNS_16Flash_fwd_paramsE) ;  /* 0xfffffde0d6a01950 */ /* 0x03efea0003c3ffff */
        /* <DEDUP_REMOVED lines=20> */
[----:B-1----:R-:W-:Y:S05]  /*21ec0*/  @P0 RET.REL.NODEC R214 `(_ZN5flash24flash_fwd_splitkv_kernelI23Flash_fwd_kernel_traitsILi192ELi64ELi64ELi4ELb0ELb0EN7cutlass10bfloat16_tE19Flash_kernel_traitsILi192ELi64ELi64ELi4ES3_EELb0ELb1ELb0ELb0ELb0ELb1ELb0ELb1EEEvNS_16Flash_fwd_paramsE) ;  /* 0xfffffde0d64c0950 */ /* 0x002fea0003c3ffff */
[----:B------:R-:W-:Y:S01]  /*21ed0*/  R2UR UR4, R6 ;  /* 0x00000000060472ca */ /* 0x000fe200000e0000 */
[----:B------:R-:W-:Y:S01]  /*21ee0*/  IMAD.MOV.U32 R215, RZ, RZ, 0x0 ;  /* 0x00000000ffd77424 */ /* 0x000fe200078e00ff */
[----:B------:R-:W-:-:S13]  /*21ef0*/  R2UR UR5, R7 ;  /* 0x00000000070572ca */ /* 0x000fda00000e0000 */
[----:B------:R1:W-:Y:S02]  /*21f00*/  ST.E.128 desc[UR4][R2.64+0x100], R56 ;  /* 0x0001003802007985 */ /* 0x0003e4000c101d04 */
[----:B-1----:R-:W-:Y:S05]  /*21f10*/  RET.REL.NODEC R214 `(_ZN5flash24flash_fwd_splitkv_kernelI23Flash_fwd_kernel_traitsILi192ELi64ELi64ELi4ELb0ELb0EN7cutlass10bfloat16_tE19Flash_kernel_traitsILi192ELi64ELi64ELi4ES3_EELb0ELb1ELb0ELb0ELb0ELb1ELb0ELb1EEEvNS_16Flash_fwd_paramsE) ;  /* 0xfffffde0d6387950 */ /* 0x002fea0003c3ffff */
.L_x_2784:
[----:B------:R-:W-:Y:S01]  /*21f20*/  MOV R5, 0x2 ;  /* 0x0000000200057802 */ /* 0x000fe20000000f00 */
[----:B------:R-:W-:Y:S01]  /*21f30*/  IMAD.MOV.U32 R0, RZ, RZ, 0x1f ;  /* 0x0000001fff007424 */ /* 0x000fe200078e00ff */
[----:B------:R-:W-:-:S07]  /*21f40*/  MOV R2, 0xffffffff ;  /* 0xffffffff00027802 */ /* 0x000fce0000000f00 */
[----:B-1---5:R-:W-:Y:S05]  /*21f50*/  WARPSYNC.COLLECTIVE R2, `(.L_x_2796) ;  /* 0x0000000002087348 */ /* 0x022fea0003c00000 */
[----:B------:R2:W3:Y:S02]  /*21f60*/  SHFL.BFLY P0, R13, R231, R5, R0 ;  /* 0x0c000005e70d7389 */ /* 0x0004e40000000000 */
[----:B-123-5:R-:W-:Y:S01]  /*21f70*/  ENDCOLLECTIVE ;  /* 0x000000000000791b */ /* 0x02efe20003800000 */
.L_x_2796:
[----:B------:R-:W-:Y:S02]  /*21f80*/  IMAD.MOV.U32 R8, RZ, RZ, R13 ;  /* 0x000000ffff087224 */ /* 0x000fe400078e000d */
[----:B------:R-:W-:Y:S02]  /*21f90*/  IMAD.MOV.U32 R5, RZ, RZ, 0x1 ;  /* 0x00000001ff057424 */ /* 0x000fe400078e00ff */
[----:B------:R-:W-:-:S05]  /*21fa0*/  FADD.FTZ R9, R8, R231 ;  /* 0x000000e708097221 */ /* 0x000fca0000010000 */
[----:B------:R-:W-:-:S07]  /*21fb0*/  MOV R231, R9 ;  /* 0x0000000900e77202 */ /* 0x000fce0000000f00 */
[----:B------:R-:W-:Y:S05]  /*21fc0*/  WARPSYNC.COLLECTIVE R2, `(.L_x_2797) ;  /* 0x0000000002087348 */ /* 0x000fea0003c00000 */
[----:B------:R1:W2:Y:S02]  /*21fd0*/  SHFL.BFLY P0, R13, R231, R5, R0 ;  /* 0x0c000005e70d7389 */ /* 0x0002a40000000000 */
[----:B-12---:R-:W-:Y:S01]  /*21fe0*/  ENDCOLLECTIVE ;  /* 0x000000000000791b */ /* 0x006fe20003800000 */
.L_x_2797:
[----:B------:R-:W-:Y:S01]  /*21ff0*/  MOV R231, R229 ;  /* 0x000000e500e77202 */ /* 0x000fe20000000f00 */
[----:B------:R-:W-:Y:S01]  /*22000*/  IMAD.MOV.U32 R5, RZ, RZ, 0x2 ;  /* 0x00000002ff057424 */ /* 0x000fe200078e00ff */
[----:B------:R-:W-:-:S07]  /*22010*/  MOV R8, R13 ;  /* 0x0000000d00087202 */ /* 0x000fce0000000f00 */
[----:B------:R-:W-:Y:S05]  /*22020*/  WARPSYNC.COLLECTIVE R2, `(.L_x_2798) ;  /* 0x0000000002087348 */ /* 0x000fea0003c00000 */
[----:B------:R1:W2:Y:S02]  /*22030*/  SHFL.BFLY P0, R13, R231, R5, R0 ;  /* 0x0c000005e70d7389 */ /* 0x0002a40000000000 */
[----:B-12---:R-:W-:Y:S01]  /*22040*/  ENDCOLLECTIVE ;  /* 0x000000000000791b */ /* 0x006fe20003800000 */
.L_x_2798:
[----:B------:R-:W-:Y:S01]  /*22050*/  FADD.FTZ R8, R9, R8 ;  /* 0x0000000809087221 */ /* 0x000fe20000010000 */
[----:B------:R-:W-:Y:S01]  /*22060*/  FADD.FTZ R12, R13, R229 ;  /* 0x000000e50d0c7221 */ /* 0x000fe20000010000 */
[----:B------:R-:W-:-:S04]  /*22070*/  MOV R5, 0x1 ;  /* 0x0000000100057802 */ /* 0x000fc80000000f00 */
[----:B------:R-:W-:-:S07]  /*22080*/  MOV R231, R12 ;  /* 0x0000000c00e77202 */ /* 0x000fce0000000f00 */
[----:B------:R-:W-:Y:S05]  /*22090*/  WARPSYNC.COLLECTIVE R2, `(.L_x_2799) ;  /* 0x0000000002087348 */ /* 0x000fea0003c00000 */
[----:B------:R1:W2:Y:S02]  /*220a0*/  SHFL.BFLY P0, R13, R231, R5, R0 ;  /* 0x0c000005e70d7389 */ /* 0x0002a40000000000 */
[----:B-12---:R-:W-:Y:S01]  /*220b0*/  ENDCOLLECTIVE ;  /* 0x000000000000791b */ /* 0x006fe20003800000 */
.L_x_2799:
[----:B------:R-:W-:Y:S05]  /*220c0*/  BRA `(.L_x_2800) ;  /* 0xffffffe000207947 */ /* 0x000fea000383ffff */
.L_x_2801:
        /* <DEDUP_REMOVED lines=11> */
.L_x_7903:


//--------------------- .text._ZN5flash24flash_fwd_splitkv_kernelI23Flash_fwd_kernel_traitsILi192ELi64ELi64ELi4ELb0ELb0EN7cutlass10bfloat16_tE19Flash_kernel_traitsILi192ELi64ELi64ELi4ES3_EELb0ELb1ELb0ELb0ELb0ELb0ELb1ELb0EEEvNS_16Flash_fwd_paramsE --------------------------
	.section	.text._ZN5flash24flash_fwd_splitkv_kernelI23Flash_fwd_kernel_traitsILi192ELi64ELi64ELi4ELb0ELb0EN7cutlass10bfloat16_tE19Flash_kernel_traitsILi192ELi64ELi64ELi4ES3_EELb0ELb1ELb0ELb0ELb0ELb0ELb1ELb0EEEvNS_16Flash_fwd_paramsE,"ax",@progbits
	.align	128
        .global         _ZN5flash24flash_fwd_splitkv_kernelI23Flash_fwd_kernel_traitsILi192ELi64ELi64ELi4ELb0ELb0EN7cutlass10bfloat16_tE19Flash_kernel_traitsILi192ELi64ELi64ELi4ES3_EELb0ELb1ELb0ELb0ELb0ELb0ELb1ELb0EEEvNS_16Flash_fwd_paramsE
        .type           _ZN5flash24flash_fwd_splitkv_kernelI23Flash_fwd_kernel_traitsILi192ELi64ELi64ELi4ELb0ELb0EN7cutlass10bfloat16_tE19Flash_kernel_traitsILi192ELi64ELi64ELi4ES3_EELb0ELb1ELb0ELb0ELb0ELb0ELb1ELb0EEEvNS_16Flash_fwd_paramsE,@function
        .size           _ZN5flash24flash_fwd_splitkv_kernelI23Flash_fwd_kernel_traitsILi192ELi64ELi64ELi4ELb0ELb0EN7cutlass10bfloat16_tE19Flash_kernel_traitsILi192ELi64ELi64ELi4ES3_EELb0ELb1ELb0ELb0ELb0ELb0ELb1ELb0EEEvNS_16Flash_fwd_paramsE,(.L_x_7944 - _ZN5flash24flash_fwd_splitkv_kernelI23Flash_fwd_kernel_traitsILi192ELi64ELi64ELi4ELb0ELb0EN7cutlass10bfloat16_tE19Flash_kernel_traitsILi192ELi64ELi64ELi4ES3_EELb0ELb1ELb0ELb0ELb0ELb0ELb1ELb0EEEvNS_16Flash_fwd_paramsE)
        .other          _ZN5flash24flash_fwd_splitkv_kernelI23Flash_fwd_kernel_traitsILi192ELi64ELi64ELi4ELb0ELb0EN7cutlass10bfloat16_tE19Flash_kernel_traitsILi192ELi64ELi64ELi4ES3_EELb0ELb1ELb0ELb0ELb0ELb0ELb1ELb0EEEvNS_16Flash_fwd_paramsE,@"STO_CUDA_ENTRY STV_DEFAULT"
_ZN5flash24flash_fwd_splitkv_kernelI23Flash_fwd_kernel_traitsILi192ELi64ELi64ELi4ELb0ELb0EN7cutlass10bfloat16_tE19Flash_kernel_traitsILi192ELi64ELi64ELi4ES3_EELb0ELb1ELb0ELb0ELb0ELb0ELb1ELb0EEEvNS_16Flash_fwd_paramsE:
.text._ZN5flash24flash_fwd_splitkv_kernelI23Flash_fwd_kernel_traitsILi192ELi64ELi64ELi4ELb0ELb0EN7cutlass10bfloat16_tE19Flash_kernel_traitsILi192ELi64ELi64ELi4ES3_EELb0ELb1ELb0ELb0ELb0ELb0ELb1ELb0EEEvNS_16Flash_fwd_paramsE:
[----:B------:R-:W-:Y:S01]  /*0000*/  LDC R1, c[0x0][0x28] ;  /* 0x00000a00ff017b82 */ /* 0x000fe20000000800 */
[----:B------:R-:W-:-:S07]  /*0010*/  ULDC UR6, c[0x0][0x270] ;  /* 0x00009c0000067ab9 */ /* 0x000fce0000000800 */
[----:B------:R-:W1:Y:S01]  /*0020*/  S2UR UR12, SR_CTAID.Z ;  /* 0x00000000000c79c3 */ /* 0x000e620000002700 */
[----:B------:R-:W2:Y:S01]  /*0030*/  I2F.U32.RP R2, UR6 ;  /* 0x0000000600027d06 */ /* 0x000ea20008209000 */
[----:B------:R-:W-:Y:S01]  /*0040*/  UISETP.NE.U32.AND UP2, UPT, UR6, URZ, UPT ;  /* 0x0000003f0600728c */ /* 0x000fe2000bf45070 */
[----:B------:R-:W-:Y:S01]  /*0050*/  ULDC.64 UR8, c[0x0][0x2f0] ;  /* 0x0000bc0000087ab9 */ /* 0x000fe20000000a00 */
[----:B------:R-:W-:-:S05]  /*0060*/  ULDC.64 UR22, c[0x0][0x208] ;  /* 0x0000820000167ab9 */ /* 0x000fca0000000a00 */
[----:B--2---:R-:W2:Y:S02]  /*0070*/  MUFU.RCP R0, R2 ;  /* 0x0000000200007308 */ /* 0x004ea40000001000 */
[----:B--2---:R-:W-:-:S06]  /*0080*/  VIADD R0, R0, 0xffffffe ;  /* 0x0ffffffe00007836 */ /* 0x004fcc0000000000 */
[----:B------:R-:W2:Y:S02]  /*0090*/  F2I.FTZ.U32.TRUNC.NTZ R0, R0 ;  /* 0x0000000000007305 */ /* 0x000ea4000021f000 */
[----:B--2---:R-:W-:-:S13]  /*00a0*/  R2UR UR5, R0 ;  /* 0x00000000000572ca */ /* 0x004fda00000e0000 */
[----:B------:R-:W-:-:S04]  /*00b0*/  UIADD3 UR4, URZ, -UR5, URZ ;  /* 0x800000053f047290 */ /* 0x000fc8000fffe03f */
[----:B------:R-:W-:-:S03]  /*00c0*/  UIMAD UR7, UR4, UR6, URZ ;  /* 0x00000006040772a4 */ /* 0x000fc6000f8e023f */
[----:B------:R-:W-:Y:S02]  /*00d0*/  UMOV UR4, URZ ;  /* 0x0000003f00047c82 */ /* 0x000fe40008000000 */
[----:B------:R-:W-:-:S04]  /*00e0*/  UIMAD.WIDE.U32 UR4, UR5, UR7, UR4 ;  /* 0x00000007050472a5 */ /* 0x000fc8000f8e0004 */
[----:B-1----:R-:W-:-:S03]  /*00f0*/  UIMAD.WIDE.U32 UR10, UR5, UR12, URZ ;  /* 0x0000000c050a72a5 */ /* 0x002fc6000f8e003f */
[----:B------:R-:W-:Y:S01]  /*0100*/  ULDC.64 UR4, c[0x0][0x2f0] ;  /* 0x0000bc0000047ab9 */ /* 0x000fe20000000a00 */
[----:B------:R-:W-:Y:S02]  /*0110*/  UIADD3 UR7, -UR11, URZ, URZ ;  /* 0x0000003f0b077290 */ /* 0x000fe4000fffe13f */
[----:B------:R-:W-:Y:S02]  /*0120*/  UISETP.NE.U32.AND UP1, UPT, UR4, URZ, UPT ;  /* 0x0000003f0400728c */ /* 0x000fe4000bf25070 */
[----:B------:R-:W-:Y:S02]  /*0130*/  UIMAD UR7, UR6, UR7, UR12 ;  /* 0x00000007060772a4 */ /* 0x000fe4000f8e020c */
[----:B------:R-:W-:Y:S02]  /*0140*/  UISETP.NE.AND.EX UP1, UPT, UR5, URZ, UPT, UP1 ;  /* 0x0000003f0500728c */ /* 0x000fe4000bf25310 */
[----:B------:R-:W-:Y:S01]  /*0150*/  UISETP.GE.U32.AND UP0, UPT, UR7, UR6, UPT ;  /* 0x000000060700728c */ /* 0x000fe2000bf06070 */
[----:B------:R-:W-:-:S03]  /*0160*/  ULDC.64 UR4, c[0x0][0x300] ;  /* 0x0000c00000047ab9 */ /* 0x000fc60000000a00 */
[----:B------:R-:W-:-:S07]  /*0170*/  PLOP3.LUT P2, PT, PT, PT, UP1, 0x80, 0x0 ;  /* 0x000000000000781c */ /* 0x000fce0003f4f018 */
[----:B------:R-:W-:Y:S02]  /*0180*/  @UP0 UIADD3 UR7, UR7, -UR6, URZ ;  /* 0x8000000607070290 */ /* 0x000fe4000fffe03f */
[----:B------:R-:W-:Y:S02]  /*0190*/  @UP0 UIADD3 UR11, UR11, 0x1, URZ ;  /* 0x000000010b0b0890 */ /* 0x000fe4000fffe03f */
[----:B------:R-:W-:Y:S02]  /*01a0*/  UISETP.GE.U32.AND UP3, UPT, UR7, UR6, UPT ;  /* 0x000000060700728c */ /* 0x000fe4000bf66070 */
[----:B------:R-:W-:Y:S01]  /*01b0*/  UISETP.NE.U32.AND UP0, UPT, UR4, URZ, UPT ;  /* 0x0000003f0400728c */ /* 0x000fe2000bf05070 */
[----:B------:R-:W-:-:S03]  /*01c0*/  ULDC.U8 UR7, c[0x0][0x3c2] ;  /* 0x0000f08000077ab9 */ /* 0x000fc60000000000 */
[----:B------:R-:W-:-:S03]  /*01d0*/  UISETP.NE.AND.EX UP0, UPT, UR5, URZ, UPT, UP0 ;  /* 0x0000003f0500728c */ /* 0x000fc6000bf05300 */
[----:B------:R-:W-:Y:S02]  /*01e0*/  ULDC.64 UR4, c[0x0][0x2f8] ;  /* 0x0000be0000047ab9 */ /* 0x000fe40000000a00 */
[----:B------:R-:W-:Y:S01]  /*01f0*/  @UP3 UIADD3 UR11, UR11, 0x1, URZ ;  /* 0x000000010b0b3890 */ /* 0x000fe2000fffe03f */
[----:B------:R-:W-:Y:S01]  /*0200*/  PLOP3.LUT P0, PT, PT, PT, UP0, 0x80, 0x0 ;  /* 0x000000000000781c */ /* 0x000fe20003f0f008 */
[----:B------:R-:W-:Y:S02]  /*0210*/  @!UP2 ULOP3.LUT UR11, URZ, UR6, URZ, 0x33, !UPT ;  /* 0x000000063f0ba292 */ /* 0x000fe4000f8e333f */
[----:B------:R-:W-:Y:S02]  /*0220*/  UISETP.NE.AND UP3, UPT, UR7, URZ, UPT ;  /* 0x0000003f0700728c */ /* 0x000fe4000bf65270 */
[----:B------:R-:W-:Y:S01]  /*0230*/  UIMAD.WIDE UR8, UR11, 0x4, UR8 ;  /* 0x000000040b0878a5 */ /* 0x000fe2000f8e0208 */
[----:B------:R-:W-:Y:S01]  /*0240*/  @UP0 ULDC.64 UR14, c[0x0][0x300] ;  /* 0x0000c000000e0ab9 */ /* 0x000fe20000000a00 */
[----:B------:R-:W-:-:S02]  /*0250*/  UISETP.EQ.U32.AND UP2, UPT, UR4, URZ, UPT ;  /* 0x0000003f0400728c */ /* 0x000fc4000bf42070 */
[----:B------:R-:W-:Y:S02]  /*0260*/  @UP0 UIMAD.WIDE UR14, UR11, 0x4, UR14 ;  /* 0x000000040b0e08a5 */ /* 0x000fe4000f8e020e */
[----:B------:R-:W-:Y:S01]  /*0270*/  IMAD.U32 R10, RZ, RZ, UR8 ;  /* 0x00000008ff0a7e24 */ /* 0x000fe2000f8e00ff */
[----:B------:R-:W-:Y:S01]  /*0280*/  UISETP.EQ.OR.EX UP2, UPT, UR5, URZ, !UP3, UP2 ;  /* 0x0000003f0500728c */ /* 0x000fe2000df42720 */
[----:B------:R-:W-:Y:S01]  /*0290*/  IMAD.U32 R11, RZ, RZ, UR9 ;  /* 0x00000009ff0b7e24 */ /* 0x000fe2000f8e00ff */
[----:B------:R-:W-:Y:S01]  /*02a0*/  ULDC.64 UR8, c[0x0][0x2f8] ;  /* 0x0000be0000087ab9 */ /* 0x000fe20000000a00 */
[----:B------:R-:W-:Y:S02]  /*02b0*/  IMAD.U32 R8, RZ, RZ, UR14 ;  /* 0x0000000eff087e24 */ /* 0x000fe4000f8e00ff */
[----:B------:R-:W-:Y:S01]  /*02c0*/  IMAD.U32 R9, RZ, RZ, UR15 ;  /* 0x0000000fff097e24 */ /* 0x000fe2000f8e00ff */
[----:B------:R-:W2:Y:S04]  /*02d0*/  @P2 LDG.E R4, desc[UR22][R10.64] ;  /* 0x000000160a042981 */ /* 0x000ea8000c1e1900 */
[----:B------:R-:W3:Y:S01]  /*02e0*/  @P2 LDG.E R0, desc[UR22][R10.64+0x4] ;  /* 0x000004160a002981 */ /* 0x000ee2000c1e1900 */
[----:B------:R-:W-:Y:S01]  /*02f0*/  PLOP3.LUT P1, PT, PT, PT, UP2, 0x80, 0x0 ;  /* 0x000000000000781c */ /* 0x000fe20003f2f028 */
[----:B------:R-:W-:-:S02]  /*0300*/  UIMAD.WIDE UR8, UR11, 0x4, UR8 ;  /* 0x000000040b0878a5 */ /* 0x000fc4000f8e0208 */
[----:B------:R-:W4:Y:S04]  /*0310*/  @P0 LDG.E R2, desc[UR22][R8.64] ;  /* 0x0000001608020981 */ /* 0x000f28000c1e1900 */
[----:B------:R-:W-:Y:S02]  /*0320*/  IMAD.U32 R6, RZ, RZ, UR8 ;  /* 0x00000008ff067e24 */ /* 0x000fe4000f8e00ff */
[----:B------:R-:W-:-:S05]  /*0330*/  IMAD.U32 R7, RZ, RZ, UR9 ;  /* 0x00000009ff077e24 */ /* 0x000fca000f8e00ff */
[----:B------:R-:W5:Y:S01]  /*0340*/  @!P1 LDG.E R3, desc[UR22][R6.64] ;  /* 0x0000001606039981 */ /* 0x000f62000c1e1900 */
[----:B------:R-:W-:Y:S01]  /*0350*/  UMOV UR10, 0xffffffff ;  /* 0xffffffff000a7882 */ /* 0x000fe20000000000 */
[----:B------:R-:W-:Y:S01]  /*0360*/  UMOV UR26, URZ ;  /* 0x0000003f001a7c82 */ /* 0x000fe20008000000 */
[----:B------:R-:W-:Y:S01]  /*0370*/  UMOV UR27, 0xffffffff ;  /* 0xffffffff001b7882 */ /* 0x000fe20000000000 */
[----:B------:R-:W1:Y:S08]  /*0380*/  S2UR UR17, SR_CTAID.X ;  /* 0x00000000001179c3 */ /* 0x000e700000002500 */
[----:B------:R-:W1:Y:S01]  /*0390*/  S2UR UR7, SR_CTAID.Y ;  /* 0x00000000000779c3 */ /* 0x000e620000002600 */
[----:B--2---:R-:W-:-:S02]  /*03a0*/  @P2 R2UR UR10, R4 ;  /* 0x00000000040a22ca */ /* 0x004fc400000e0000 */
[----:B---3--:R-:W-:Y:S02]  /*03b0*/  @P2 R2UR UR21, R0 ;  /* 0x00000000001522ca */ /* 0x008fe400000e0000 */
[----:B----4-:R-:W-:Y:S02]  /*03c0*/  @P0 R2UR UR26, R2 ;  /* 0x00000000021a02ca */ /* 0x010fe400000e0000 */
[----:B------:R-:W-:-:S04]  /*03d0*/  ISETP.NE.U32.AND P0, PT, RZ, UR4, PT ;  /* 0x00000004ff007c0c */ /* 0x000fc8000bf05070 */
[----:B------:R-:W-:-:S05]  /*03e0*/  ISETP.NE.AND.EX P0, PT, RZ, UR5, PT, P0 ;  /* 0x00000005ff007c0c */ /* 0x000fca000bf05300 */
[----:B------:R-:W-:Y:S02]  /*03f0*/  @UP1 UIADD3 UR21, UR21, -UR10, URZ ;  /* 0x8000000a15151290 */ /* 0x000fe4000fffe03f */
[----:B------:R-:W-:Y:S01]  /*0400*/  UIADD3 UR4, -UR11, URZ, URZ ;  /* 0x0000003f0b047290 */ /* 0x000fe2000fffe13f */
[----:B-----5:R-:W-:-:S03]  /*0410*/  @!P1 R2UR UR27, R3 ;  /* 0x00000000031b92ca */ /* 0x020fc600000e0000 */
[----:B------:R-:W-:Y:S01]  /*0420*/  UIMAD UR12, UR6, UR4, UR12 ;  /* 0x00000004060c72a4 */ /* 0x000fe2000f8e020c */
[----:B------:R-:W-:Y:S01]  /*0430*/  @!UP1 ULDC UR21, c[0x0][0x2c4] ;  /* 0x0000b10000159ab9 */ /* 0x000fe20000000800 */
[----:B-1----:R-:W-:Y:S10]  /*0440*/  @!P0 BRA `(.L_x_2802) ;  /* 0x00000000001c8947 */ /* 0x002ff40003800000 */
[----:B------:R-:W-:-:S13]  /*0450*/  PLOP3.LUT P0, PT, PT, PT, UP3, 0x80, 0x0 ;  /* 0x000000000000781c */ /* 0x000fda0003f0f038 */
[----:B------:R-:W2:Y:S04]  /*0460*/  @P0 LDG.E R0, desc[UR22][R6.64+0x4] ;  /* 0x0000041606000981 */ /* 0x000ea8000c1e1900 */
[----:B------:R-:W3:Y:S01]  /*0470*/  @!P0 LDG.E R2, desc[UR22][R6.64] ;  /* 0x0000001606028981 */ /* 0x000ee2000c1e1900 */
[----:B--2---:R-:W-:-:S13]  /*0480*/  @P0 R2UR UR8, R0 ;  /* 0x00000000000802ca */ /* 0x004fda00000e0000 */
[----:B------:R-:W-:-:S07]  /*0490*/  @UP3 UIADD3 UR8, UR8, -UR27, URZ ;  /* 0x8000001b08083290 */ /* 0x000fce000fffe03f */
[----:B---3--:R-:W-:Y:S01]  /*04a0*/  @!P0 R2UR UR8, R2 ;  /* 0x00000000020882ca */ /* 0x008fe200000e0000 */
[----:B------:R-:W-:-:S14]  /*04b0*/  BRA `(.L_x_2803) ;  /* 0x0000000000047947 */ /* 0x000fdc0003800000 */
.L_x_2802:
[----:B------:R-:W-:-:S04]  /*04c0*/  ULDC UR8, c[0x0][0x2c8] ;  /* 0x0000b20000087ab9 */ /* 0x000fc80000000800 */
.L_x_2803:
[----:B------:R-:W-:Y:S02]  /*04d0*/  ULDC.64 UR4, c[0x0][0x308] ;  /* 0x0000c20000047ab9 */ /* 0x000fe40000000a00 */
[----:B------:R-:W-:-:S04]  /*04e0*/  UISETP.NE.U32.AND UP1, UPT, UR4, URZ, UPT ;  /* 0x0000003f0400728c */ /* 0x000fc8000bf25070 */
[----:B------:R-:W-:-:S06]  /*04f0*/  UISETP.NE.AND.EX UP1, UPT, UR5, URZ, UPT, UP1 ;  /* 0x0000003f0500728c */ /* 0x000fcc000bf25310 */
[----:B------:R-:W-:-:S05]  /*0500*/  PLOP3.LUT P0, PT, PT, PT, UP1, 0x80, 0x0 ;  /* 0x000000000000781c */ /* 0x000fca0003f0f018 */
[----:B------:R-:W-:Y:S02]  /*0510*/  @UP1 ULDC.64 UR4, c[0x0][0x308] ;  /* 0x0000c20000041ab9 */ /* 0x000fe40000000a00 */
[----:B------:R-:W-:-:S06]  /*0520*/  @UP1 UIMAD.WIDE UR4, UR11, 0x4, UR4 ;  /* 0x000000040b0418a5 */ /* 0x000fcc000f8e0204 */
[----:B------:R-:W-:Y:S02]  /*0530*/  IMAD.U32 R3, RZ, RZ, UR5 ;  /* 0x00000005ff037e24 */ /* 0x000fe4000f8e00ff */
[----:B------:R-:W-:-:S05]  /*0540*/  IMAD.U32 R2, RZ, RZ, UR4 ;  /* 0x00000004ff027e24 */ /* 0x000fca000f8e00ff */
[----:B------:R1:W5:Y:S01]  /*0550*/  @P0 LDG.E R3, desc[UR22][R2.64] ;  /* 0x0000001602030981 */ /* 0x000362000c1e1900 */
[----:B------:R-:W-:-:S04]  /*0560*/  USHF.L.U32 UR17, UR17, 0x6, URZ ;  /* 0x0000000611117899 */ /* 0x000fc8000800063f */
[----:B------:R-:W-:-:S06]  /*0570*/  UISETP.GT.AND UP0, UPT, UR21, UR17, UPT ;  /* 0x000000111500728c */ /* 0x000fcc000bf04270 */
[----:B------:R-:W-:-:S13]  /*0580*/  PLOP3.LUT P1, PT, PT, PT, UP0, 0x80, 0x0 ;  /* 0x000000000000781c */ /* 0x000fda0003f2f008 */
[----:B------:R-:W-:Y:S05]  /*0590*/  @!P1 EXIT ;  /* 0x000000000000994d */ /* 0x000fea0003800000 */
[----:B------:R-:W2:Y:S01]  /*05a0*/  LDC R6, c[0x0][0x10] ;  /* 0x00000400ff067b82 */ /* 0x000ea20000000800 */
[----:B------:R-:W-:Y:S01]  /*05b0*/  @!UP1 ULDC.64 UR4, c[0x0][0x318] ;  /* 0x0000c60000049ab9 */ /* 0x000fe20000000a00 */
[----:B-----5:R-:W-:Y:S01]  /*05c0*/  @P0 R2UR UR20, R3 ;  /* 0x00000000031402ca */ /* 0x020fe200000e0000 */
[----:B------:R-:W-:Y:S01]  /*05d0*/  @!UP1 UISETP.NE.U32.AND UP0, UPT, UR4, URZ, UPT ;  /* 0x0000003f0400928c */ /* 0x000fe2000bf05070 */
[----:B------:R-:W-:Y:S02]  /*05e0*/  ULDC UR15, c[0x0][0x398] ;  /* 0x0000e600000f7ab9 */ /* 0x000fe40000000800 */
[----:B------:R-:W-:Y:S01]  /*05f0*/  @!UP1 ULDC UR4, c[0x0][0x2cc] ;  /* 0x0000b30000049ab9 */ /* 0x000fe20000000800 */
[----:B------:R-:W-:Y:S01]  /*0600*/  @!UP1 UISETP.NE.AND.EX UP0, UPT, UR5, URZ, UPT, UP0 ;  /* 0x0000003f0500928c */ /* 0x000fe2000bf05300 */
[----:B------:R-:W3:Y:S01]  /*0610*/  LDC R0, c[0x0][0x2c8] ;  /* 0x0000b200ff007b82 */ /* 0x000ee20000000800 */
[----:B------:R-:W-:Y:S02]  /*0620*/  ULDC UR16, c[0x0][0x394] ;  /* 0x0000e50000107ab9 */ /* 0x000fe40000000800 */
[----:B------:R-:W-:-:S04]  /*0630*/  @!UP1 USEL UR4, UR4, URZ, UP0 ;  /* 0x0000003f04049287 */ /* 0x000fc80008000000 */
[----:B------:R-:W-:Y:S02]  /*0640*/  @UP1 UIADD3 UR20, UR20, -UR26, URZ ;  /* 0x8000001a14141290 */ /* 0x000fe4000fffe03f */
[----:B------:R-:W-:-:S04]  /*0650*/  @!UP1 UIADD3 UR20, UR4, UR8, -UR26 ;  /* 0x0000000804149290 */ /* 0x000fc8000fffe81a */
[----:B------:R-:W-:Y:S02]  /*0660*/  UIADD3 UR5, UR20, 0x3f, URZ ;  /* 0x0000003f14057890 */ /* 0x000fe4000fffe03f */
[----:B------:R-:W-:Y:S01]  /*0670*/  UIADD3 UR9, UR20, UR17, -UR21 ;  /* 0x0000001114097290 */ /* 0x000fe2000fffe815 */
[----:B--2---:R-:W-:Y:S01]  /*0680*/  IABS R5, R6 ;  /* 0x0000000600057213 */ /* 0x004fe20000000000 */
[----:B------:R-:W-:Y:S02]  /*0690*/  USHF.R.S32.HI UR4, URZ, 0x1f, UR5 ;  /* 0x0000001f3f047899 */ /* 0x000fe40008011405 */
[----:B------:R-:W-:Y:S01]  /*06a0*/  UIADD3 UR9, UR9, -UR16, URZ ;  /* 0x8000001009097290 */ /* 0x000fe2000fffe03f */
[----:B-1----:R-:W1:Y:S01]  /*06b0*/  I2F.RP R2, R5 ;  /* 0x0000000500027306 */ /* 0x002e620000209400 */
[----:B------:R-:W-:Y:S02]  /*06c0*/  ULEA.HI UR4, UR4, UR5, URZ, 0x6 ;  /* 0x0000000504047291 */ /* 0x000fe4000f8f303f */
[----:B------:R-:W-:Y:S01]  /*06d0*/  UIADD3 UR5, -UR21, 0x7f, UR17 ;  /* 0x0000007f15057890 */ /* 0x000fe2000fffe111 */
[----:B---3--:R-:W-:Y:S01]  /*06e0*/  VIADD R0, R0, 0x3f ;  /* 0x0000003f00007836 */ /* 0x008fe20000000000 */
[----:B------:R-:W-:-:S02]  /*06f0*/  USHF.R.S32.HI UR4, URZ, 0x6, UR4 ;  /* 0x000000063f047899 */ /* 0x000fc40008011404 */
[----:B------:R-:W-:Y:S02]  /*0700*/  UIADD3 UR5, UR5, UR15, UR20 ;  /* 0x0000000f05057290 */ /* 0x000fe4000fffe014 */
[----:B------:R-:W-:Y:S01]  /*0710*/  SHF.R.S32.HI R7, RZ, 0x1f, R0 ;  /* 0x0000001fff077819 */ /* 0x000fe20000011400 */
[----:B------:R-:W-:-:S03]  /*0720*/  USHF.R.S32.HI UR8, URZ, 0x1f, UR9 ;  /* 0x0000001f3f087899 */ /* 0x000fc60008011409 */
[----:B------:R-:W-:Y:S01]  /*0730*/  LEA.HI R7, R7, R0, RZ, 0x6 ;  /* 0x0000000007077211 */ /* 0x000fe200078f30ff */
[----:B------:R-:W-:Y:S01]  /*0740*/  ULEA.HI UR8, UR8, UR9, URZ, 0x6 ;  /* 0x0000000908087291 */ /* 0x000fe2000f8f303f */
[----:B-1----:R-:W1:Y:S01]  /*0750*/  MUFU.RCP R8, R2 ;  /* 0x0000000200087308 */ /* 0x002e620000001000 */
[-C--:B------:R-:W-:Y:S02]  /*0760*/  IABS R0, R6.reuse ;  /* 0x0000000600007213 */ /* 0x080fe40000000000 */
[----:B------:R-:W-:-:S03]  /*0770*/  LEA.HI.SX32 R7, R7, R6, 0x1a ;  /* 0x0000000607077211 */ /* 0x000fc600078fd2ff */
[----:B------:R-:W-:Y:S02]  /*0780*/  IMAD.MOV R0, RZ, RZ, -R0 ;  /* 0x000000ffff007224 */ /* 0x000fe400078e0a00 */
[----:B------:R-:W-:Y:S02]  /*0790*/  VIADD R7, R7, 0xffffffff ;  /* 0xffffffff07077836 */ /* 0x000fe40000000000 */
[----:B-1----:R-:W-:-:S03]  /*07a0*/  VIADD R8, R8, 0xffffffe ;  /* 0x0ffffffe08087836 */ /* 0x002fc60000000000 */
[----:B------:R-:W-:Y:S02]  /*07b0*/  IABS R2, R7 ;  /* 0x0000000700027213 */ /* 0x000fe40000000000 */
[----:B------:R-:W-:Y:S01]  /*07c0*/  LOP3.LUT R7, R7, R6, RZ, 0x3c, !PT ;  /* 0x0000000607077212 */ /* 0x000fe200078e3cff */
[----:B------:R-:W1:Y:S03]  /*07d0*/  F2I.FTZ.U32.TRUNC.NTZ R9, R8 ;  /* 0x0000000800097305 */ /* 0x000e66000021f000 */
[----:B------:R-:W-:Y:S01]  /*07e0*/  ISETP.GE.AND P0, PT, R7, RZ, PT ;  /* 0x000000ff0700720c */ /* 0x000fe20003f06270 */
[----:B-1----:R-:W-:Y:S02]  /*07f0*/  IMAD.MOV R4, RZ, RZ, -R9 ;  /* 0x000000ffff047224 */ /* 0x002fe400078e0a09 */
        /* <DEDUP_REMOVED lines=9> */
[----:B------:R-:W-:-:S13]  /*0890*/  ISETP.GE.U32.AND P2, PT, R0, R5, PT ;  /* 0x000000050000720c */ /* 0x000fda0003f46070 */
[----:B------:R-:W-:-:S04]  /*08a0*/  @P2 VIADD R9, R9, 0x1 ;  /* 0x0000000109092836 */ /* 0x000fc80000000000 */
[----:B------:R-:W-:Y:S01]  /*08b0*/  @!P0 IMAD.MOV R9, RZ, RZ, -R9 ;  /* 0x000000ffff098224 */ /* 0x000fe200078e0a09 */
[----:B------:R-:W-:Y:S02]  /*08c0*/  @!P1 LOP3.LUT R9, RZ, R6, RZ, 0x33, !PT ;  /* 0x00000006ff099212 */ /* 0x000fe400078e33ff */
[----:B------:R-:W1:Y:S03]  /*08d0*/  S2R R6, SR_TID.X ;  /* 0x0000000000067919 */ /* 0x000e660000002100 */
[----:B------:R-:W-:-:S05]  /*08e0*/  IMAD R195, R9, UR7, RZ ;  /* 0x0000000709c37c24 */ /* 0x000fca000f8e02ff */
[----:B------:R-:W-:Y:S01]  /*08f0*/  VIADDMNMX R9, R195, R9, UR4, PT ;  /* 0x00000004c3097e46 */ /* 0x000fe2000b800109 */
[----:B------:R-:W-:-:S03]  /*0900*/  USHF.R.S32.HI UR4, URZ, 0x1f, UR5 ;  /* 0x0000001f3f047899 */ /* 0x000fc60008011405 */
[----:B------:R-:W-:Y:S01]  /*0910*/  R2UR UR14, R9 ;  /* 0x00000000090e72ca */ /* 0x000fe200000e0000 */
[----:B------:R-:W-:-:S04]  /*0920*/  ULEA.HI UR4, UR4, UR5, URZ, 0x6 ;  /* 0x0000000504047291 */ /* 0x000fc8000f8f303f */
[----:B------:R-:W-:Y:S02]  /*0930*/  USHF.R.S32.HI UR5, URZ, 0x6, UR4 ;  /* 0x000000063f057899 */ /* 0x000fe40008011404 */
[----:B------:R-:W-:-:S06]  /*0940*/  USHF.R.S32.HI UR4, URZ, 0x6, UR8 ;  /* 0x000000063f047899 */ /* 0x000fcc0008011408 */
[----:B------:R-:W-:Y:S01]  /*0950*/  UISETP.LT.AND UP0, UPT, UR14, UR5, UPT ;  /* 0x000000050e00728c */ /* 0x000fe2000bf01270 */
[----:B------:R-:W-:-:S03]  /*0960*/  VIMNMX R195, R195, UR4, !PT ;  /* 0x00000004c3c37c48 */ /* 0x000fc6000ffe0100 */
[----:B------:R-:W-:-:S06]  /*0970*/  USEL UR14, UR14, UR5, UP0 ;  /* 0x000000050e0e7287 */ /* 0x000fcc0008000000 */
[----:B------:R-:W-:-:S13]  /*0980*/  ISETP.GE.AND P0, PT, R195, UR14, PT ;  /* 0x0000000ec3007c0c */ /* 0x000fda000bf06270 */
[----:B-1----:R-:W-:Y:S05]  /*0990*/  @!P0 BRA `(.L_x_2804) ;  /* 0x00000008005c8947 */ /* 0x002fea0003800000 */
[----:B------:R-:W-:Y:S01]  /*09a0*/  SHF.R.S32.HI R3, RZ, 0x1f, R6 ;  /* 0x0000001fff037819 */ /* 0x000fe20000011406 */
[----:B------:R-:W-:Y:S01]  /*09b0*/  ULDC.64 UR4, c[0x0][0x2c0] ;  /* 0x0000b00000047ab9 */ /* 0x000fe20000000a00 */
[----:B------:R-:W-:Y:S01]  /*09c0*/  BSSY B0, `(.L_x_2805) ;  /* 0x000002b000007945 */ /* 0x000fe20003800000 */
[----:B------:R-:W-:Y:S01]  /*09d0*/  UIMAD UR4, UR7, UR4, UR11 ;  /* 0x00000004070472a4 */ /* 0x000fe2000f8e020b */
[----:B------:R-:W-:-:S03]  /*09e0*/  LEA.HI R10, R3, R6, RZ, 0x4 ;  /* 0x00000006030a7211 */ /* 0x000fc600078f20ff */
[----:B------:R-:W-:Y:S01]  /*09f0*/  UIMAD UR6, UR4, UR6, UR12 ;  /* 0x00000006040672a4 */ /* 0x000fe2000f8e020c */
[----:B------:R-:W-:Y:S02]  /*0a00*/  LOP3.LUT R3, R10, 0xfffffff0, RZ, 0xc0, !PT ;  /* 0xfffffff00a037812 */ /* 0x000fe400078ec0ff */
[----:B------:R-:W-:Y:S01]  /*0a10*/  SHF.R.S32.HI R10, RZ, 0x4, R10 ;  /* 0x00000004ff0a7819 */ /* 0x000fe2000001140a */
[----:B------:R-:W-:Y:S02]  /*0a20*/  UIMAD UR6, UR6, UR5, UR17 ;  /* 0x00000005060672a4 */ /* 0x000fe4000f8e0211 */
[----:B------:R-:W-:Y:S01]  /*0a30*/  IMAD.IADD R6, R6, 0x1, -R3 ;  /* 0x0000000106067824 */ /* 0x000fe200078e0a03 */
[----:B------:R-:W-:Y:S01]  /*0a40*/  ULDC UR4, c[0x0][0x2dc] ;  /* 0x0000b70000047ab9 */ /* 0x000fe20000000800 */
[----:B------:R-:W-:Y:S01]  /*0a50*/  UIADD3 UR17, -UR17, UR21, URZ ;  /* 0x0000001511117290 */ /* 0x000fe2000fffe13f */
[----:B------:R-:W-:Y:S01]  /*0a60*/  VIADD R7, R10, 0x8 ;  /* 0x000000080a077836 */ /* 0x000fe20000000000 */
[----:B------:R-:W-:Y:S01]  /*0a70*/  UIMAD UR4, UR6, UR4, URZ ;  /* 0x00000004060472a4 */ /* 0x000fe2000f8e023f */
[C---:B------:R-:W-:Y:S01]  /*0a80*/  IMAD.SHL.U32 R14, R6.reuse, 0x4, RZ ;  /* 0x00000004060e7824 */ /* 0x040fe200078e00ff */
[----:B------:R-:W-:Y:S01]  /*0a90*/  ISETP.NE.AND P6, PT, R6, RZ, PT ;  /* 0x000000ff0600720c */ /* 0x000fe20003fc5270 */
[C---:B------:R-:W-:Y:S01]  /*0aa0*/  VIADD R6, R10.reuse, 0x10 ;  /* 0x000000100a067836 */ /* 0x040fe20000000000 */
[C---:B------:R-:W-:Y:S01]  /*0ab0*/  ISETP.GE.AND P4, PT, R10.reuse, UR17, PT ;  /* 0x000000110a007c0c */ /* 0x040fe2000bf86270 */
[----:B------:R-:W-:Y:S01]  /*0ac0*/  VIADD R2, R10, 0x30 ;  /* 0x000000300a027836 */ /* 0x000fe20000000000 */
[--C-:B------:R-:W-:Y:S01]  /*0ad0*/  SHF.R.S32.HI R15, RZ, 0x1f, R14.reuse ;  /* 0x0000001fff0f7819 */ /* 0x100fe2000001140e */
[----:B------:R-:W-:Y:S01]  /*0ae0*/  IMAD.U32 R0, RZ, RZ, UR4 ;  /* 0x00000004ff007e24 */ /* 0x000fe2000f8e00ff */
[----:B------:R-:W-:Y:S01]  /*0af0*/  ISETP.GE.AND P3, PT, R7, UR17, PT ;  /* 0x0000001107007c0c */ /* 0x000fe2000bf66270 */
[----:B------:R-:W-:Y:S01]  /*0b00*/  VIADD R9, R14, 0x40 ;  /* 0x000000400e097836 */ /* 0x000fe20000000000 */
[----:B------:R-:W-:Y:S01]  /*0b10*/  ISETP.GE.AND P5, PT, R6, UR17, PT ;  /* 0x0000001106007c0c */ /* 0x000fe2000bfa6270 */
[----:B------:R-:W-:-:S04]  /*0b20*/  IMAD.WIDE R4, R10, 0xc0, R14 ;  /* 0x000000c00a047825 */ /* 0x000fc800078e020e */
[----:B------:R-:W-:Y:S01]  /*0b30*/  VIADD R8, R14, 0x80 ;  /* 0x000000800e087836 */ /* 0x000fe20000000000 */
[----:B------:R-:W-:Y:S01]  /*0b40*/  IADD3 R3, P0, R4, UR4, RZ ;  /* 0x0000000404037c10 */ /* 0x000fe2000ff1e0ff */
[----:B------:R-:W-:Y:S01]  /*0b50*/  ULDC.64 UR4, c[0x0][0x288] ;  /* 0x0000a20000047ab9 */ /* 0x000fe20000000a00 */
[----:B------:R-:W-:Y:S02]  /*0b60*/  VIADD R4, R10, 0x20 ;  /* 0x000000200a047836 */ /* 0x000fe40000000000 */
[----:B------:R-:W-:Y:S01]  /*0b70*/  LEA.HI.X.SX32 R0, R0, R5, 0x1, P0 ;  /* 0x0000000500007211 */ /* 0x000fe200000f0eff */
[----:B------:R-:W-:Y:S01]  /*0b80*/  VIADD R5, R10, 0x18 ;  /* 0x000000180a057836 */ /* 0x000fe20000000000 */
[C---:B------:R-:W-:Y:S02]  /*0b90*/  LEA R12, P0, R3.reuse, UR4, 0x2 ;  /* 0x00000004030c7c11 */ /* 0x040fe4000f8010ff */
[----:B------:R-:W-:Y:S02]  /*0ba0*/  ISETP.GE.AND P1, PT, R4, UR17, PT ;  /* 0x0000001104007c0c */ /* 0x000fe4000bf26270 */
[----:B------:R-:W-:Y:S01]  /*0bb0*/  LEA.HI.X R13, R3, UR5, R0, 0x2, P0 ;  /* 0x00000005030d7c11 */ /* 0x000fe200080f1400 */
[----:B------:R-:W-:Y:S01]  /*0bc0*/  VIADD R3, R10, 0x28 ;  /* 0x000000280a037836 */ /* 0x000fe20000000000 */
[----:B------:R-:W-:-:S04]  /*0bd0*/  ISETP.GE.AND P0, PT, R5, UR17, PT ;  /* 0x0000001105007c0c */ /* 0x000fc8000bf06270 */
[----:B------:R-:W-:Y:S01]  /*0be0*/  ISETP.GE.AND P2, PT, R3, UR17, PT ;  /* 0x0000001103007c0c */ /* 0x000fe2000bf46270 */
        /* <DEDUP_REMOVED lines=8> */
.L_x_2806:
[----:B------:R-:W-:Y:S05]  /*0c70*/  BSYNC B0 ;  /* 0x0000000000007941 */ /* 0x000fea0003800000 */
.L_x_2805:
[----:B------:R-:W-:Y:S01]  /*0c80*/  BSSY B0, `(.L_x_2807) ;  /* 0x000000b000007945 */ /* 0x000fe20003800000 */
[----:B------:R-:W-:Y:S02]  /*0c90*/  ISETP.GE.AND P4, PT, R2, UR17, PT ;  /* 0x0000001102007c0c */ /* 0x000fe4000bf86270 */
        /* <DEDUP_REMOVED lines=9> */
.L_x_2808:
[----:B------:R-:W-:Y:S05]  /*0d30*/  BSYNC B0 ;  /* 0x0000000000007941 */ /* 0x000fea0003800000 */
.L_x_2807:
[----:B------:R-:W-:Y:S01]  /*0d40*/  BSSY B0, `(.L_x_2809) ;  /* 0x000000a000007945 */ /* 0x000fe20003800000 */
[----:B------:R-:W-:-:S03]  /*0d50*/  ISETP.GE.AND P3, PT, R0, UR17, PT ;  /* 0x0000001100007c0c */ /* 0x000fc6000bf66270 */
        /* <DEDUP_REMOVED lines=8> */
.L_x_2810:
[----:B------:R-:W-:Y:S05]  /*0de0*/  BSYNC B0 ;  /* 0x0000000000007941 */ /* 0x000fea0003800000 */
.L_x_2809:
[----:B------:R-:W-:Y:S01]  /*0df0*/  BSSY B0, `(.L_x_2811) ;  /* 0x000000a000007945 */ /* 0x000fe20003800000 */
[----:B------:R-:W-:-:S03]  /*0e00*/  ISETP.GE.OR P5, PT, R10, UR17, P6 ;  /* 0x000000110a007c0c */ /* 0x000fc6000b7a6670 */
        /* <DEDUP_REMOVED lines=8> */
.L_x_2812:
[----:B------:R-:W-:Y:S05]  /*0e90*/  BSYNC B0 ;  /* 0x0000000000007941 */ /* 0x000fea0003800000 */
.L_x_2811:
        /* <DEDUP_REMOVED lines=9> */
.L_x_2814:
[----:B------:R-:W-:Y:S05]  /*0f30*/  BSYNC B0 ;  /* 0x0000000000007941 */ /* 0x000fea0003800000 */
.L_x_2813:
        /* <DEDUP_REMOVED lines=9> */
.L_x_2816:
[----:B------:R-:W-:Y:S05]  /*0fd0*/  BSYNC B0 ;  /* 0x0000000000007941 */ /* 0x000fea0003800000 */
.L_x_2815:
        /* <DEDUP_REMOVED lines=9> */
.L_x_2818:
[----:B------:R-:W-:Y:S05]  /*1070*/  BSYNC B0 ;  /* 0x0000000000007941 */ /* 0x000fea0003800000 */
.L_x_2817:
        /* <DEDUP_REMOVED lines=9> */
.L_x_2820:
[----:B------:R-:W-:Y:S05]  /*1110*/  BSYNC B0 ;  /* 0x0000000000007941 */ /* 0x000fea0003800000 */
.L_x_2819:
[----:B------:R-:W-:Y:S01]  /*1120*/  USHF.R.S32.HI UR7, URZ, 0x1f, UR6 ;  /* 0x0000001f3f077899 */ /* 0x000fe20008011406 */
[----:B------:R-:W-:Y:S01]  /*1130*/  IADD3 R8, P0, R10, UR6, RZ ;  /* 0x000000060a087c10 */ /* 0x000fe2000ff1e0ff */
[----:B------:R-:W-:Y:S01]  /*1140*/  ULDC.64 UR4, c[0x0][0x2b8] ;  /* 0x0000ae0000047ab9 */ /* 0x000fe20000000a00 */
[----:B------:R-:W-:Y:S01]  /*1150*/  ISETP.GE.OR P4, PT, R7, UR17, P6 ;  /* 0x0000001107007c0c */ /* 0x000fe2000b786670 */
[----:B------:R-:W-:Y:S01]  /*1160*/  @!P5 IMAD.MOV.U32 R7, RZ, RZ, -0x800000 ;  /* 0xff800000ff07d424 */ /* 0x000fe200078e00ff */
[----:B------:R-:W-:Y:S02]  /*1170*/  ISETP.GE.OR P3, PT, R6, UR17, P6 ;  /* 0x0000001106007c0c */ /* 0x000fe4000b766670 */
[----:B------:R-:W-:Y:S02]  /*1180*/  LEA.HI.X.SX32 R9, R10, UR7, 0x1, P0 ;  /* 0x000000070a097c11 */ /* 0x000fe400080f0eff */
[----:B------:R-:W-:Y:S02]  /*1190*/  LEA R10, P0, R8, UR4, 0x2 ;  /* 0x00000004080a7c11 */ /* 0x000fe4000f8010ff */
[----:B------:R-:W-:-:S02]  /*11a0*/  ISETP.GE.OR P2, PT, R5, UR17, P6 ;  /* 0x0000001105007c0c */ /* 0x000fc4000b746670 */
[----:B------:R-:W-:Y:S02]  /*11b0*/  LEA.HI.X R11, R8, UR5, R9, 0x2, P0 ;  /* 0x00000005080b7c11 */ /* 0x000fe400080f1409 */
[----:B------:R-:W-:Y:S01]  /*11c0*/  ISETP.GE.OR P1, PT, R4, UR17, P6 ;  /* 0x0000001104007c0c */ /* 0x000fe2000b726670 */
[----:B------:R-:W-:Y:S01]  /*11d0*/  @!P4 IMAD.MOV.U32 R17, RZ, RZ, -0x800000 ;  /* 0xff800000ff11c424 */ /* 0x000fe200078e00ff */
[----:B------:R-:W-:Y:S01]  /*11e0*/  ISETP.GE.OR P0, PT, R3, UR17, P6 ;  /* 0x0000001103007c0c */ /* 0x000fe2000b706670 */
[----:B------:R1:W-:Y:S01]  /*11f0*/  @!P5 STG.E desc[UR22][R10.64], R7 ;  /* 0x000000070a00d986 */ /* 0x0003e2000c101916 */
[----:B------:R-:W-:Y:S01]  /*1200*/  ISETP.GE.OR P5, PT, R2, UR17, P6 ;  /* 0x0000001102007c0c */ /* 0x000fe2000b7a6670 */
[----:B------:R-:W-:Y:S01]  /*1210*/  @!P3 IMAD.MOV.U32 R15, RZ, RZ, -0x800000 ;  /* 0xff800000ff0fb424 */ /* 0x000fe200078e00ff */
[----:B------:R-:W-:Y:S01]  /*1220*/  ISETP.GE.OR P6, PT, R0, UR17, P6 ;  /* 0x0000001100007c0c */ /* 0x000fe2000b7c6670 */
[----:B------:R1:W-:Y:S02]  /*1230*/  @!P4 STG.E desc[UR22][R10.64+0x20], R17 ;  /* 0x000020110a00c986 */ /* 0x0003e4000c101916 */
[----:B-1234-:R-:W-:-:S02]  /*1240*/  @!P2 IMAD.MOV.U32 R13, RZ, RZ, -0x800000 ;  /* 0xff800000ff0da424 */ /* 0x01efc400078e00ff */
[----:B------:R1:W-:Y:S02]  /*1250*/  @!P3 STG.E desc[UR22][R10.64+0x40], R15 ;  /* 0x0000400f0a00b986 */ /* 0x0003e4000c101916 */
[----:B------:R-:W-:Y:S02]  /*1260*/  @!P1 IMAD.MOV.U32 R9, RZ, RZ, -0x800000 ;  /* 0xff800000ff099424 */ /* 0x000fe400078e00ff */
[----:B------:R-:W-:Y:S01]  /*1270*/  @!P0 IMAD.MOV.U32 R5, RZ, RZ, -0x800000 ;  /* 0xff800000ff058424 */ /* 0x000fe200078e00ff */
[----:B------:R1:W-:Y:S01]  /*1280*/  @!P2 STG.E desc[UR22][R10.64+0x60], R13 ;  /* 0x0000600d0a00a986 */ /* 0x0003e2000c101916 */
[----:B------:R-:W-:-:S03]  /*1290*/  @!P5 IMAD.MOV.U32 R3, RZ, RZ, -0x800000 ;  /* 0xff800000ff03d424 */ /* 0x000fc600078e00ff */
[----:B------:R1:W-:Y:S04]  /*12a0*/  @!P1 STG.E desc[UR22][R10.64+0x80], R9 ;  /* 0x000080090a009986 */ /* 0x0003e8000c101916 */
[----:B------:R1:W-:Y:S04]  /*12b0*/  @!P0 STG.E desc[UR22][R10.64+0xa0], R5 ;  /* 0x0000a0050a008986 */ /* 0x0003e8000c101916 */
[----:B------:R1:W-:Y:S01]  /*12c0*/  @!P5 STG.E desc[UR22][R10.64+0xc0], R3 ;  /* 0x0000c0030a00d986 */ /* 0x0003e2000c101916 */
[----:B------:R-:W-:Y:S05]  /*12d0*/  @P6 EXIT ;  /* 0x000000000000694d */ /* 0x000fea0003800000 */
[----:B-1----:R-:W-:-:S05]  /*12e0*/  MOV R3, 0xff800000 ;  /* 0xff80000000037802 */ /* 0x002fca0000000f00 */
[----:B------:R-:W-:Y:S01]  /*12f0*/  STG.E desc[UR22][R10.64+0xe0], R3 ;  /* 0x0000e0030a007986 */ /* 0x000fe2000c101916 */
[----:B------:R-:W-:Y:S05]  /*1300*/  EXIT ;  /* 0x000000000000794d */ /* 0x000fea0003800000 */
.L_x_2804:
        /* <DEDUP_REMOVED lines=29> */
.L_x_2821:
        /* <DEDUP_REMOVED lines=13> */
[----:B--2---:R-:W-:Y:S02]  /*15b0*/  R2UR UR27, R0 ;  /* 0x00000000001b72ca */ /* 0x004fe400000e0000 */
[----:B------:R-:W-:-:S04]  /*15c0*/  MOV R0, UR25 ;  /* 0x0000001900007c02 */ /* 0x000fc80008000f00 */
        /* <DEDUP_REMOVED lines=21> */
[----:B------:R-:W-:Y:S02]  /*1720*/  IMAD.U32 R2, RZ, RZ, UR4 ;  /* 0x00000004ff027e24 */ /* 0x000fe4000f8e00ff */
[----:B------:R-:W-:Y:S01]  /*1730*/  IMAD.U32 R3, RZ, RZ, UR5 ;  /* 0x00000005ff037e24 */ /* 0x000fe2000f8e00ff */
[----:B-1----:R-:W-:Y:S01]  /*1740*/  IABS R5, R4 ;  /* 0x0000000400057213 */ /* 0x002fe20000000000 */
[----:B------:R-:W-:Y:S01]  /*1750*/  IMAD.U32 R0, RZ, RZ, UR12 ;  /* 0x0000000cff007e24 */ /* 0x000fe2000f8e00ff */
[----:B------:R-:W-:Y:S02]  /*1760*/  UIADD3 UR8, -UR8, URZ, URZ ;  /* 0x0000003f08087290 */ /* 0x000fe4000fffe13f */
[----:B------:R1:W2:Y:S01]  /*1770*/  LDG.E R2, desc[UR22][R2.64] ;  /* 0x0000001602027981 */ /* 0x0002a2000c1e1900 */
[----:B------:R-:W3:Y:S01]  /*1780*/  I2F.RP R7, R5 ;  /* 0x0000000500077306 */ /* 0x000ee20000209400 */
[----:B------:R-:W-:Y:S01]  /*1790*/  IABS R0, R0 ;  /* 0x0000000000007213 */ /* 0x000fe20000000000 */
[----:B------:R-:W-:Y:S01]  /*17a0*/  ULDC.64 UR4, c[0x0][0x230] ;  /* 0x00008c0000047ab9 */ /* 0x000fe20000000a00 */
[----:B------:R-:W-:-:S03]  /*17b0*/  UIMAD UR25, UR9, UR8, UR25 ;  /* 0x00000008091972a4 */ /* 0x000fc6000f8e0219 */
[----:B------:R-:W-:Y:S02]  /*17c0*/  ULDC.64 UR8, c[0x0][0x248] ;  /* 0x0000920000087ab9 */ /* 0x000fe40000000a00 */
[----:B---3--:R-:W3:Y:S02]  /*17d0*/  MUFU.RCP R9, R7 ;  /* 0x0000000700097308 */ /* 0x008ee40000001000 */
[----:B---3--:R-:W-:-:S06]  /*17e0*/  IADD3 R9, R9, 0xffffffe, RZ ;  /* 0x0ffffffe09097810 */ /* 0x008fcc0007ffe0ff */
[----:B------:R-:W3:Y:S02]  /*17f0*/  F2I.FTZ.U32.TRUNC.NTZ R9, R9 ;  /* 0x0000000900097305 */ /* 0x000ee4000021f000 */
[----:B---3--:R-:W-:-:S04]  /*1800*/  IMAD.MOV R8, RZ, RZ, -R9 ;  /* 0x000000ffff087224 */ /* 0x008fc800078e0a09 */
[----:B-1----:R-:W-:Y:S01]  /*1810*/  IMAD R3, R8, R5, RZ ;  /* 0x0000000508037224 */ /* 0x002fe200078e02ff */
[----:B------:R-:W-:-:S05]  /*1820*/  MOV R8, RZ ;  /* 0x000000ff00087202 */ /* 0x000fca0000000f00 */
[----:B------:R-:W-:-:S04]  /*1830*/  IMAD.HI.U32 R8, R9, R3, R8 ;  /* 0x0000000309087227 */ /* 0x000fc800078e0008 */
[----:B------:R-:W-:-:S04]  /*1840*/  IMAD.MOV.U32 R3, RZ, RZ, R0 ;  /* 0x000000ffff037224 */ /* 0x000fc800078e0000 */
[----:B------:R-:W-:-:S04]  /*1850*/  IMAD.HI.U32 R7, R8, R3, RZ ;  /* 0x0000000308077227 */ /* 0x000fc800078e00ff */
[----:B------:R-:W-:-:S04]  /*1860*/  IMAD.MOV R0, RZ, RZ, -R7 ;  /* 0x000000ffff007224 */ /* 0x000fc800078e0a07 */
[----:B------:R-:W-:-:S05]  /*1870*/  IMAD R0, R5, R0, R3 ;  /* 0x0000000005007224 */ /* 0x000fca00078e0203 */
[----:B------:R-:W-:-:S13]  /*1880*/  ISETP.GT.U32.AND P1, PT, R5, R0, PT ;  /* 0x000000000500720c */ /* 0x000fda0003f24070 */
[-C--:B------:R-:W-:Y:S01]  /*1890*/  @!P1 IADD3 R0, R0, -R5.reuse, RZ ;  /* 0x8000000500009210 */ /* 0x080fe20007ffe0ff */
[----:B------:R-:W-:Y:S01]  /*18a0*/  @!P1 VIADD R7, R7, 0x1 ;  /* 0x0000000107079836 */ /* 0x000fe20000000000 */
[----:B------:R-:W-:Y:S02]  /*18b0*/  ISETP.NE.AND P1, PT, R4, RZ, PT ;  /* 0x000000ff0400720c */ /* 0x000fe40003f25270 */
[----:B------:R-:W-:Y:S02]  /*18c0*/  ISETP.GE.U32.AND P2, PT, R0, R5, PT ;  /* 0x000000050000720c */ /* 0x000fe40003f46070 */
[----:B------:R-:W-:-:S04]  /*18d0*/  LOP3.LUT R0, R4, UR12, RZ, 0x3c, !PT ;  /* 0x0000000c04007c12 */ /* 0x000fc8000f8e3cff */
[----:B------:R-:W-:-:S07]  /*18e0*/  ISETP.GE.AND P0, PT, R0, RZ, PT ;  /* 0x000000ff0000720c */ /* 0x000fce0003f06270 */
[----:B------:R-:W-:-:S06]  /*18f0*/  @P2 VIADD R7, R7, 0x1 ;  /* 0x0000000107072836 */ /* 0x000fcc0000000000 */
        /* <DEDUP_REMOVED lines=29> */
.L_x_2822:
[----:B------:R-:W1:Y:S01]  /*1ad0*/  LDC R8, c[0x0][0x278] ;  /* 0x00009e00ff087b82 */ /* 0x000e620000000800 */
[----:B------:R-:W-:Y:S01]  /*1ae0*/  MOV R0, UR12 ;  /* 0x0000000c00007c02 */ /* 0x000fe20008000f00 */
[----:B------:R-:W-:Y:S02]  /*1af0*/  UISETP.NE.AND UP0, UPT, UR27, -0x1, UPT ;  /* 0xffffffff1b00788c */ /* 0x000fe4000bf05270 */
[----:B------:R-:W-:Y:S01]  /*1b00*/  ULEA UR25, UR14, 0xffffffc0, 0x6 ;  /* 0xffffffc00e197891 */ /* 0x000fe2000f8e303f */
[----:B------:R-:W-:-:S03]  /*1b10*/  IABS R0, R0 ;  /* 0x0000000000007213 */ /* 0x000fc60000000000 */
        /* <DEDUP_REMOVED lines=9> */
[----:B------:R-:W1:Y:S08]  /*1bb0*/  I2F.RP R9, R7 ;  /* 0x0000000700097306 */ /* 0x000e700000209400 */
[----:B-1----:R-:W1:Y:S02]  /*1bc0*/  MUFU.RCP R4, R9 ;  /* 0x0000000900047308 */ /* 0x002e640000001000 */
[----:B-1----:R-:W-:-:S06]  /*1bd0*/  VIADD R4, R4, 0xffffffe ;  /* 0x0ffffffe04047836 */ /* 0x002fcc0000000000 */
[----:B------:R-:W1:Y:S02]  /*1be0*/  F2I.FTZ.U32.TRUNC.NTZ R5, R4 ;  /* 0x0000000400057305 */ /* 0x000e64000021f000 */
[----:B-1----:R-:W-:Y:S02]  /*1bf0*/  IMAD.MOV R2, RZ, RZ, -R5 ;  /* 0x000000ffff027224 */ /* 0x002fe400078e0a05 */
[----:B------:R-:W-:Y:S02]  /*1c00*/  IMAD.MOV.U32 R4, RZ, RZ, RZ ;  /* 0x000000ffff047224 */ /* 0x000fe400078e00ff */
[----:B------:R-:W-:-:S04]  /*1c10*/  IMAD R2, R2, R7, RZ ;  /* 0x0000000702027224 */ /* 0x000fc800078e02ff */
[----:B------:R-:W-:Y:S02]  /*1c20*/  IMAD.HI.U32 R3, R5, R2, R4 ;  /* 0x0000000205037227 */ /* 0x000fe400078e0004 */
[----:B------:R-:W1:Y:S04]  /*1c30*/  LDC.64 R4, c[0x0][0x260] ;  /* 0x00009800ff047b82 */ /* 0x000e680000000a00 */
[----:B------:R-:W-:-:S04]  /*1c40*/  IMAD.HI.U32 R3, R3, R0, RZ ;  /* 0x0000000003037227 */ /* 0x000fc800078e00ff */
        /* <DEDUP_REMOVED lines=9> */
[----:B-1----:R-:W-:Y:S06]  /*1ce0*/  @P0 BRA `(.L_x_2824) ;  /* 0x0000000000300947 */ /* 0x002fec0003800000 */
        /* <DEDUP_REMOVED lines=12> */
.L_x_2824:
[----:B------:R-:W-:Y:S01]  /*1db0*/  UIMAD UR4, UR24, UR8, URZ ;  /* 0x00000008180472a4 */ /* 0x000fe2000f8e023f */
[----:B------:R-:W-:Y:S01]  /*1dc0*/  MOV R16, R3 ;  /* 0x0000000300107202 */ /* 0x000fe20000000f00 */
[----:B------:R-:W-:Y:S01]  /*1dd0*/  UMOV UR7, UR5 ;  /* 0x0000000500077c82 */ /* 0x000fe20008000000 */
[----:B------:R-:W-:Y:S02]  /*1de0*/  @UP0 UIADD3 UR27, UR26, UR27, URZ ;  /* 0x0000001b1a1b0290 */ /* 0x000fe4000fffe03f */
[----:B------:R-:W-:Y:S01]  /*1df0*/  UIMAD.WIDE.U32 UR6, UR8, UR25, UR6 ;  /* 0x00000019080672a5 */ /* 0x000fe2000f8e0006 */
[----:B------:R-:W-:Y:S01]  /*1e00*/  @!P2 IADD3 R16, -R16, RZ, RZ ;  /* 0x000000ff1010a210 */ /* 0x000fe20007ffe1ff */
[----:B------:R-:W-:Y:S01]  /*1e10*/  UIMAD UR4, UR9, UR25, UR4 ;  /* 0x00000019090472a4 */ /* 0x000fe2000f8e0204 */
[----:B------:R-:W-:-:S03]  /*1e20*/  @!P1 LOP3.LUT R16, RZ, R8, RZ, 0x33, !PT ;  /* 0x00000008ff109212 */ /* 0x000fc600078e33ff */
[----:B------:R-:W-:Y:S01]  /*1e30*/  UIADD3 UR4, UR7, UR4, URZ ;  /* 0x0000000407047290 */ /* 0x000fe2000fffe03f */
[----:B------:R-:W-:Y:S01]  /*1e40*/  SHF.R.S32.HI R3, RZ, 0x1f, R16 ;  /* 0x0000001fff037819 */ /* 0x000fe20000011410 */
[----:B------:R-:W-:Y:S01]  /*1e50*/  IMAD.U32 R9, RZ, RZ, UR7 ;  /* 0x00000007ff097e24 */ /* 0x000fe2000f8e00ff */
[----:B------:R-:W-:-:S03]  /*1e60*/  MOV R8, UR6 ;  /* 0x0000000600087c02 */ /* 0x000fc60008000f00 */
[----:B------:R-:W-:Y:S01]  /*1e70*/  MOV R9, UR4 ;  /* 0x0000000400097c02 */ /* 0x000fe20008000f00 */
[----:B------:R-:W-:Y:S01]  /*1e80*/  @UP0 ULDC.64 UR4, c[0x0][0x250] ;  /* 0x0000940000040ab9 */ /* 0x000fe20000000a00 */
[-C--:B------:R-:W-:Y:S01]  /*1e90*/  IMAD R0, R3, R4.reuse, RZ ;  /* 0x0000000403007224 */ /* 0x080fe200078e02ff */
[----:B------:R-:W-:Y:S01]  /*1ea0*/  @UP0 UIMAD.WIDE.U32 UR28, UR27, UR4, URZ ;  /* 0x000000041b1c02a5 */ /* 0x000fe2000f8e003f */
[----:B------:R-:W-:-:S03]  /*1eb0*/  IMAD.WIDE.U32 R28, R16, R4, R8 ;  /* 0x00000004101c7225 */ /* 0x000fc600078e0008 */
[----:B------:R-:W-:Y:S01]  /*1ec0*/  @UP0 UIMAD UR27, UR27, UR5, UR29 ;  /* 0x000000051b1b02a4 */ /* 0x000fe2000f8e021d */
[----:B------:R-:W-:-:S04]  /*1ed0*/  IMAD R5, R16, R5, R0 ;  /* 0x0000000510057224 */ /* 0x000fc800078e0200 */
[----:B------:R-:W-:Y:S01]  /*1ee0*/  IMAD.IADD R23, R29, 0x1, R5 ;  /* 0x000000011d177824 */ /* 0x000fe200078e0205 */
[----:B------:R-:W-:Y:S06]  /*1ef0*/  @P0 BRA `(.L_x_2823) ;  /* 0x0000000000340947 */ /* 0x000fec0003800000 */
        /* <DEDUP_REMOVED lines=8> */
[----:B------:R-:W-:Y:S01]  /*1f80*/  UIMAD UR6, UR6, UR4, URZ ;  /* 0x00000004060672a4 */ /* 0x000fe2000f8e023f */
[----:B------:R-:W-:-:S03]  /*1f90*/  UMOV UR26, UR28 ;  /* 0x0000001c001a7c82 */ /* 0x000fc60008000000 */
[----:B------:R-:W-:Y:S02]  /*1fa0*/  UIMAD UR5, UR13, UR5, UR6 ;  /* 0x000000050d0572a4 */ /* 0x000fe4000f8e0206 */
[----:B------:R-:W-:-:S04]  /*1fb0*/  UIMAD.WIDE.U32 UR28, UR13, UR4, UR26 ;  /* 0x000000040d1c72a5 */ /* 0x000fc8000f8e001a */
[----:B------:R-:W-:-:S12]  /*1fc0*/  UIADD3 UR27, UR29, UR5, URZ ;  /* 0x000000051d1b7290 */ /* 0x000fd8000fffe03f */
.L_x_2823:
[----:B------:R-:W-:Y:S01]  /*1fd0*/  UISETP.NE.AND UP0, UPT, UR10, -0x1, UPT ;  /* 0xffffffff0a00788c */ /* 0x000fe2000bf05270 */
[----:B------:R-:W-:Y:S01]  /*1fe0*/  SHF.R.S32.HI R13, RZ, 0x1f, R6 ;  /* 0x0000001fff0d7819 */ /* 0x000fe20000011406 */
[----:B------:R-:W1:Y:S01]  /*1ff0*/  S2R R33, SR_CTAID.X ;  /* 0x0000000000217919 */ /* 0x000e620000002500 */
[----:B------:R-:W-:Y:S01]  /*2000*/  USHF.R.S32.HI UR29, URZ, 0x1f, UR12 ;  /* 0x0000001f3f1d7899 */ /* 0x000fe2000801140c */
[----:B------:R-:W2:Y:S01]  /*2010*/  S2UR UR26, SR_CgaCtaId ;  /* 0x00000000001a79c3 */ /* 0x000ea20000008800 */
[CC--:B------:R-:W-:Y:S01]  /*2020*/  LEA.HI R5, R13.reuse, R6.reuse, RZ, 0x3 ;  /* 0x000000060d057211 */ /* 0x0c0fe200078f18ff */
[----:B------:R-:W-:Y:S01]  /*2030*/  ULDC.64 UR6, c[0x0][0x268] ;  /* 0x00009a0000067ab9 */ /* 0x000fe20000000a00 */
[-C--:B------:R-:W-:Y:S01]  /*2040*/  LEA.HI R19, R13, R6.reuse, RZ, 0x4 ;  /* 0x000000060d137211 */ /* 0x080fe200078f20ff */
[----:B------:R-:W-:Y:S01]  /*2050*/  IMAD R3, R3, UR6, RZ ;  /* 0x0000000603037c24 */ /* 0x000fe2000f8e02ff */
[----:B------:R-:W-:Y:S01]  /*2060*/  SHF.R.S32.HI R20, RZ, 0x3, R5 ;  /* 0x00000003ff147819 */ /* 0x000fe20000011405 */
[----:B------:R-:W-:Y:S01]  /*2070*/  BSSY B0, `(.L_x_2825) ;  /* 0x0000065000007945 */ /* 0x000fe20003800000 */
[----:B------:R-:W-:Y:S01]  /*2080*/  @UP0 ULDC.64 UR4, c[0x0][0x240] ;  /* 0x0000900000040ab9 */ /* 0x000fe20000000a00 */
[----:B------:R-:W-:Y:S01]  /*2090*/  LOP3.LUT R7, R19, 0xfffffff0, RZ, 0xc0, !PT ;  /* 0xfffffff013077812 */ /* 0x000fe200078ec0ff */
[----:B------:R-:W-:Y:S01]  /*20a0*/  @UP0 UIMAD.WIDE.U32 UR30, UR10, UR4, URZ ;  /* 0x000000040a1e02a5 */ /* 0x000fe2000f8e003f */
[----:B------:R-:W-:Y:S01]  /*20b0*/  LOP3.LUT R5, R5, 0xfffffff8, RZ, 0xc0, !PT ;  /* 0xfffffff805057812 */ /* 0x000fe200078ec0ff */
[----:B------:R-:W-:Y:S01]  /*20c0*/  @!UP0 USHF.R.S32.HI UR13, URZ, 0x1f, UR11 ;  /* 0x0000001f3f0d8899 */ /* 0x000fe2000801140b */
[----:B------:R-:W-:Y:S01]  /*20d0*/  IMAD.SHL.U32 R198, R20, 0x40, RZ ;  /* 0x0000004014c67824 */ /* 0x000fe200078e00ff */
[----:B------:R-:W-:Y:S01]  /*20e0*/  @UP0 UIMAD UR10, UR10, UR5, UR31 ;  /* 0x000000050a0a02a4 */ /* 0x000fe2000f8e021f */
[C---:B------:R-:W-:Y:S01]  /*20f0*/  IMAD.IADD R18, R6.reuse, 0x1, -R7 ;  /* 0x0000000106127824 */ /* 0x040fe200078e0a07 */
[----:B------:R-:W-:Y:S01]  /*2100*/  LEA.HI R4, R13, R6, RZ, 0x6 ;  /* 0x000000060d047211 */ /* 0x000fe200078f30ff */
[----:B------:R-:W-:Y:S01]  /*2110*/  IMAD.IADD R2, R6, 0x1, -R5 ;  /* 0x0000000106027824 */ /* 0x000fe200078e0a05 */
[----:B------:R-:W-:Y:S01]  /*2120*/  @!UP0 ULDC.64 UR4, c[0x0][0x228] ;  /* 0x00008a0000048ab9 */ /* 0x000fe20000000a00 */
[----:B------:R-:W-:Y:S01]  /*2130*/  LOP3.LUT R198, R198, 0x1c0, RZ, 0xc0, !PT ;  /* 0x000001c0c6c67812 */ /* 0x000fe200078ec0ff */
[----:B------:R-:W-:Y:S01]  /*2140*/  @!UP0 UIMAD UR13, UR13, UR4, URZ ;  /* 0x000000040d0d82a4 */ /* 0x000fe2000f8e023f */
[----:B------:R-:W-:Y:S01]  /*2150*/  SHF.R.S32.HI R5, RZ, 0x1f, R18 ;  /* 0x0000001fff057819 */ /* 0x000fe20000011412 */
[----:B------:R-:W-:Y:S01]  /*2160*/  IMAD.SHL.U32 R199, R2, 0x8, RZ ;  /* 0x0000000802c77824 */ /* 0x000fe200078e00ff */
[----:B------:R-:W-:Y:S01]  /*2170*/  @!UP0 UIMAD.WIDE.U32 UR32, UR11, UR4, URZ ;  /* 0x000000040b2082a5 */ /* 0x000fe2000f8e003f */
[----:B------:R-:W3:Y:S01]  /*2180*/  LDC.64 R224, c[0x0][0x250] ;  /* 0x00009400ffe07b82 */ /* 0x000ee20000000a00 */
[----:B------:R-:W-:Y:S01]  /*2190*/  @!UP0 UIMAD UR13, UR11, UR5, UR13 ;  /* 0x000000050b0d82a4 */ /* 0x000fe2000f8e020d */
[----:B------:R-:W-:Y:S01]  /*21a0*/  LEA.HI R0, R5, R18, RZ, 0x3 ;  /* 0x0000001205007211 */ /* 0x000fe200078f18ff */
[----:B------:R-:W-:Y:S01]  /*21b0*/  VIADD R22, R20, 0x10 ;  /* 0x0000001014167836 */ /* 0x000fe20000000000 */
[----:B------:R-:W-:Y:S01]  /*21c0*/  ULDC.64 UR4, c[0x0][0x258] ;  /* 0x0000960000047ab9 */ /* 0x000fe20000000a00 */
[--C-:B------:R-:W-:Y:S01]  /*21d0*/  SHF.R.S32.HI R30, RZ, 0x1f, R199.reuse ;  /* 0x0000001fff1e7819 */ /* 0x100fe200000114c7 */
[----:B------:R-:W-:Y:S01]  /*21e0*/  UIMAD UR29, UR29, UR4, URZ ;  /* 0x000000041d1d72a4 */ /* 0x000fe2000f8e023f */
[----:B------:R-:W-:Y:S01]  /*21f0*/  IADD3 R8, P1, R199, UR28, RZ ;  /* 0x0000001cc7087c10 */ /* 0x000fe2000ff3e0ff */
[----:B------:R-:W-:Y:S01]  /*2200*/  @!UP0 UIADD3 UR10, UR33, UR13, URZ ;  /* 0x0000000d210a8290 */ /* 0x000fe2000fffe03f */
[----:B------:R-:W-:Y:S01]  /*2210*/  LOP3.LUT R5, R0, 0xfffffff8, RZ, 0xc0, !PT ;  /* 0xfffffff800057812 */ /* 0x000fe200078ec0ff */
[----:B------:R-:W-:Y:S01]  /*2220*/  @!UP0 UMOV UR30, UR32 ;  /* 0x00000020001e8c82 */ /* 0x000fe20008000000 */
[----:B------:R-:W-:Y:S01]  /*2230*/  IADD3.X R9, R30, UR27, RZ, P1, !PT ;  /* 0x0000001b1e097c10 */ /* 0x000fe20008ffe4ff */
[----:B------:R-:W-:Y:S01]  /*2240*/  UIMAD UR27, UR12, UR5, UR29 ;  /* 0x000000050c1b72a4 */ /* 0x000fe2000f8e021d */
[----:B------:R-:W-:Y:S01]  /*2250*/  LOP3.LUT R7, R198, 0x38, R199, 0xf8, !PT ;  /* 0x00000038c6077812 */ /* 0x000fe200078ef8c7 */
[----:B------:R-:W-:Y:S01]  /*2260*/  UIADD3 UR5, -UR17, UR21, URZ ;  /* 0x0000001511057290 */ /* 0x000fe2000fffe13f */
[----:B------:R-:W-:Y:S01]  /*2270*/  SHF.R.U32.HI R198, RZ, 0x3, R198 ;  /* 0x00000003ffc67819 */ /* 0x000fe200000116c6 */
[----:B------:R-:W-:Y:S01]  /*2280*/  IMAD.IADD R18, R18, 0x1, -R5 ;  /* 0x0000000112127824 */ /* 0x000fe200078e0a05 */
[----:B------:R-:W-:Y:S01]  /*2290*/  IADD3 R152, P5, R20, UR25, RZ ;  /* 0x0000001914987c10 */ /* 0x000fe2000ffbe0ff */
[----:B------:R-:W-:Y:S01]  /*22a0*/  IMAD.SHL.U32 R5, R4, 0x8, RZ ;  /* 0x0000000804057824 */ /* 0x000fe200078e00ff */
[----:B------:R-:W-:Y:S01]  /*22b0*/  LOP3.LUT R198, R7, R198, RZ, 0x3c, !PT ;  /* 0x000000c607c67212 */ /* 0x000fe200078e3cff */
[C---:B------:R-:W-:Y:S01]  /*22c0*/  VIADD R14, R20.reuse, 0x20 ;  /* 0x00000020140e7836 */ /* 0x040fe20000000000 */
[----:B------:R-:W-:Y:S01]  /*22d0*/  IADD3 R4, P0, R199, UR30, RZ ;  /* 0x0000001ec7047c10 */ /* 0x000fe2000ff1e0ff */
[----:B------:R-:W-:Y:S01]  /*22e0*/  IMAD.U32 R24, RZ, RZ, UR4 ;  /* 0x00000004ff187e24 */ /* 0x000fe2000f8e00ff */
[----:B------:R-:W-:Y:S01]  /*22f0*/  ISETP.GE.AND P6, PT, R20, UR5, PT ;  /* 0x0000000514007c0c */ /* 0x000fe2000bfc6270 */
[----:B------:R-:W-:Y:S01]  /*2300*/  UMOV UR4, 0x400 ;  /* 0x0000040000047882 */ /* 0x000fe20000000000 */
[----:B------:R-:W-:Y:S01]  /*2310*/  LOP3.LUT R198, R198, 0xfffffe00, R5, 0xf8, !PT ;  /* 0xfffffe00c6c67812 */ /* 0x000fe200078ef805 */
[----:B--2---:R-:W-:Y:S01]  /*2320*/  ULEA UR4, UR26, UR4, 0x18 ;  /* 0x000000041a047291 */ /* 0x004fe2000f8ec03f */
[----:B------:R-:W-:Y:S01]  /*2330*/  IADD3.X R5, R30, UR10, RZ, P0, !PT ;  /* 0x0000000a1e057c10 */ /* 0x000fe200087fe4ff */
[----:B------:R-:W-:Y:S01]  /*2340*/  UIADD3 UR10, UR14, -0x1, URZ ;  /* 0xffffffff0e0a7890 */ /* 0x000fe2000fffe03f */
[----:B------:R-:W-:Y:S01]  /*2350*/  ISETP.GE.AND P4, PT, R22, UR5, PT ;  /* 0x0000000516007c0c */ /* 0x000fe2000bf86270 */
[----:B------:R-:W-:Y:S01]  /*2360*/  IMAD.MOV.U32 R7, RZ, RZ, 0x10 ;  /* 0x00000010ff077424 */ /* 0x000fe200078e00ff */
[----:B------:R-:W-:Y:S01]  /*2370*/  ISETP.GE.AND P0, PT, R14, UR5, PT ;  /* 0x000000050e007c0c */ /* 0x000fe2000bf06270 */
[----:B------:R-:W-:Y:S01]  /*2380*/  IMAD.WIDE.U32 R24, R24, UR12, R4 ;  /* 0x0000000c18187c25 */ /* 0x000fe2000f8e0004 */
[----:B------:R-:W-:Y:S01]  /*2390*/  SHF.R.S32.HI R21, RZ, 0x1f, R20 ;  /* 0x0000001fff157819 */ /* 0x000fe20000011414 */
[----:B------:R-:W-:Y:S01]  /*23a0*/  USHF.L.U32 UR13, UR10, 0x6, URZ ;  /* 0x000000060a0d7899 */ /* 0x000fe2000800063f */
[----:B------:R-:W-:Y:S01]  /*23b0*/  R2P PR, R18, 0x6 ;  /* 0x0000000612007804 */ /* 0x000fe20000000000 */
[----:B------:R-:W-:Y:S01]  /*23c0*/  IMAD.MOV.U32 R5, RZ, RZ, 0x20 ;  /* 0x00000020ff057424 */ /* 0x000fe200078e00ff */
[----:B------:R-:W-:Y:S01]  /*23d0*/  IADD3.X R15, R21, UR24, RZ, P5, !PT ;  /* 0x00000018150f7c10 */ /* 0x000fe2000affe4ff */
[C---:B------:R-:W-:Y:S01]  /*23e0*/  IMAD R12, R16.reuse, UR7, R3 ;  /* 0x00000007100c7c24 */ /* 0x040fe2000f8e0203 */
[----:B------:R-:W-:Y:S01]  /*23f0*/  UIADD3 UR12, -UR13, UR20, URZ ;  /* 0x000000140d0c7290 */ /* 0x000fe2000fffe13f */
[----:B------:R-:W-:Y:S01]  /*2400*/  IMAD.WIDE.U32 R16, R16, UR6, R8 ;  /* 0x0000000610107c25 */ /* 0x000fe2000f8e0008 */
[----:B------:R-:W-:-:S02]  /*2410*/  LEA R198, R198, UR4, 0x1 ;  /* 0x00000004c6c67c11 */ /* 0x000fc4000f8e08ff */
[----:B------:R-:W-:Y:S01]  /*2420*/  SEL R7, R7, 0xfffffff0, !P1 ;  /* 0xfffffff007077807 */ /* 0x000fe20004800000 */
[----:B------:R-:W-:Y:S01]  /*2430*/  VIADD R27, R25, UR27 ;  /* 0x0000001b191b7c36 */ /* 0x000fe20008000000 */
[----:B------:R-:W-:Y:S01]  /*2440*/  SEL R5, R5, 0xffffffe0, !P2 ;  /* 0xffffffe005057807 */ /* 0x000fe20005000000 */
[----:B-1----:R-:W-:-:S04]  /*2450*/  IMAD.WIDE R32, R33, 0x40, R20 ;  /* 0x0000004021207825 */ /* 0x002fc800078e0214 */
[C---:B------:R-:W-:Y:S02]  /*2460*/  VIADD R4, R199.reuse, 0x40 ;  /* 0x00000040c7047836 */ /* 0x040fe40000000000 */
[----:B------:R-:W-:Y:S01]  /*2470*/  VIADD R3, R199, 0x80 ;  /* 0x00000080c7037836 */ /* 0x000fe20000000000 */
        /* <DEDUP_REMOVED lines=36> */
.L_x_2826:
[----:B------:R-:W-:Y:S05]  /*26c0*/  BSYNC B0 ;  /* 0x0000000000007941 */ /* 0x000fea0003800000 */
.L_x_2825:
        /* <DEDUP_REMOVED lines=41> */
.L_x_2828:
[----:B------:R-:W-:Y:S05]  /*2960*/  BSYNC B0 ;  /* 0x0000000000007941 */ /* 0x000fea0003800000 */
.L_x_2827:
        /* <DEDUP_REMOVED lines=42> */
.L_x_2830:
[----:B------:R-:W-:Y:S05]  /*2c10*/  BSYNC B0 ;  /* 0x0000000000007941 */ /* 0x000fea0003800000 */
.L_x_2829:
        /* <DEDUP_REMOVED lines=45> */
.L_x_2832:
[----:B------:R-:W-:Y:S05]  /*2ef0*/  BSYNC B0 ;  /* 0x0000000000007941 */ /* 0x000fea0003800000 */
.L_x_2831:
        /* <DEDUP_REMOVED lines=37> */
.L_x_2834:
[----:B------:R-:W-:Y:S05]  /*3150*/  BSYNC B0 ;  /* 0x0000000000007941 */ /* 0x000fea0003800000 */
.L_x_2833:
        /* <DEDUP_REMOVED lines=33> */
.L_x_2836:
[----:B------:R-:W-:Y:S05]  /*3370*/  BSYNC B0 ;  /* 0x0000000000007941 */ /* 0x000fea0003800000 */
.L_x_2835:
        /* <DEDUP_REMOVED lines=39> */
.L_x_2838:
[----:B------:R-:W-:Y:S05]  /*35f0*/  BSYNC B0 ;  /* 0x0000000000007941 */ /* 0x000fea0003800000 */
.L_x_2837:
        /* <DEDUP_REMOVED lines=43> */
.L_x_2840:
[----:B------:R-:W-:Y:S05]  /*38b0*/  BSYNC B0 ;  /* 0x0000000000007941 */ /* 0x000fea0003800000 */
.L_x_2839:
[----:B------:R-:W0:Y:S01]  /*38c0*/  LDGDEPBAR ;  /* 0x00000000000079af */ /* 0x000e220000000000 */
[----:B------:R-:W-:Y:S01]  /*38d0*/  IMAD.IADD R23, R24, 0x1, -R23 ;  /* 0x0000000118177824 */ /* 0x000fe200078e0a17 */
[----:B------:R-:W-:Y:S01]  /*38e0*/  LOP3.LUT R20, R21, 0x8, R20, 0xf8, !PT ;  /* 0x0000000815147812 */ /* 0x000fe200078ef814 */
[----:B------:R-:W-:Y:S01]  /*38f0*/  IMAD.SHL.U32 R18, R18, 0x40, RZ ;  /* 0x0000004012127824 */ /* 0x000fe200078e00ff */
[----:B------:R-:W-:Y:S01]  /*3900*/  SHF.R.U32.HI R21, RZ, 0x3, R21 ;  /* 0x00000003ff157819 */ /* 0x000fe20000011615 */
[----:B-1234-:R-:W-:Y:S01]  /*3910*/  IMAD.SHL.U32 R8, R23, 0x8, RZ ;  /* 0x0000000817087824 */ /* 0x01efe200078e00ff */
[----:B------:R-:W-:Y:S01]  /*3920*/  LEA.HI R84, R13, R6, RZ, 0x5 ;  /* 0x000000060d547211 */ /* 0x000fe200078f28ff */
[-C--:B------:R-:W-:Y:S01]  /*3930*/  IMAD R15, R15, R224.reuse, RZ ;  /* 0x000000e00f0f7224 */ /* 0x080fe200078e02ff */
[----:B------:R-:W-:Y:S01]  /*3940*/  LOP3.LUT R9, R18, 0x1c0, RZ, 0xc0, !PT ;  /* 0x000001c012097812 */ /* 0x000fe200078ec0ff */
[----:B------:R-:W-:Y:S01]  /*3950*/  IMAD.IADD R17, R17, 0x1, R12 ;  /* 0x0000000111117824 */ /* 0x000fe200078e020c */
[----:B------:R-:W-:Y:S01]  /*3960*/  LOP3.LUT R20, R20, R21, RZ, 0x3c, !PT ;  /* 0x0000001514147212 */ /* 0x000fe200078e3cff */
[C---:B------:R-:W-:Y:S01]  /*3970*/  IMAD R135, R152.reuse, R225, R15 ;  /* 0x000000e198877224 */ /* 0x040fe200078e020f */
[----:B------:R-:W-:Y:S01]  /*3980*/  LOP3.LUT R8, R9, 0x8, R8, 0xf8, !PT ;  /* 0x0000000809087812 */ /* 0x000fe200078ef808 */
[----:B------:R-:W-:Y:S01]  /*3990*/  IMAD.WIDE.U32 R152, R152, R224, R16 ;  /* 0x000000e098987225 */ /* 0x000fe200078e0010 */
[----:B------:R-:W-:Y:S01]  /*39a0*/  SHF.R.U32.HI R9, RZ, 0x3, R9 ;  /* 0x00000003ff097819 */ /* 0x000fe20000011609 */
[----:B------:R-:W-:Y:S01]  /*39b0*/  ULDC.64 UR6, c[0x0][0x220] ;  /* 0x0000880000067ab9 */ /* 0x000fe20000000a00 */
[----:B------:R-:W-:Y:S01]  /*39c0*/  SHF.R.S32.HI R85, RZ, 0x5, R84 ;  /* 0x00000005ff557819 */ /* 0x000fe20000011454 */
[----:B------:R-:W-:Y:S01]  /*39d0*/  IMAD R193, R23, 0x200, R20 ;  /* 0x0000020017c17824 */ /* 0x000fe200078e0214 */
[----:B------:R-:W-:Y:S01]  /*39e0*/  LOP3.LUT R8, R8, R9, RZ, 0x3c, !PT ;  /* 0x0000000908087212 */ /* 0x000fe200078e3cff */
[----:B------:R-:W-:Y:S01]  /*39f0*/  IMAD.SHL.U32 R9, R0, 0x40, RZ ;  /* 0x0000004000097824 */ /* 0x000fe200078e00ff */
[----:B------:R-:W-:Y:S01]  /*3a00*/  LEA R210, P1, R152, UR6, 0x1 ;  /* 0x0000000698d27c11 */ /* 0x000fe2000f8208ff */
[----:B------:R-:W-:Y:S01]  /*3a10*/  IMAD.IADD R135, R153, 0x1, R135 ;  /* 0x0000000199877824 */ /* 0x000fe200078e0287 */
[----:B------:R-:W-:Y:S01]  /*3a20*/  BSSY B0, `(.L_x_2841) ;  /* 0x0000027000007945 */ /* 0x000fe20003800000 */
[----:B------:R-:W-:Y:S01]  /*3a30*/  ISETP.GE.AND P6, PT, R14, UR12, PT ;  /* 0x0000000c0e007c0c */ /* 0x000fe2000bfc6270 */
        /* <DEDUP_REMOVED lines=37> */
.L_x_2842:
[----:B------:R-:W-:Y:S05]  /*3c90*/  BSYNC B0 ;  /* 0x0000000000007941 */ /* 0x000fea0003800000 */
.L_x_2841:
        /* <DEDUP_REMOVED lines=31> */
.L_x_2844:
[----:B------:R-:W-:Y:S05]  /*3e90*/  BSYNC B0 ;  /* 0x0000000000007941 */ /* 0x000fea0003800000 */
.L_x_2843:
        /* <DEDUP_REMOVED lines=33> */
.L_x_2846:
[----:B------:R-:W-:Y:S05]  /*40b0*/  BSYNC B0 ;  /* 0x0000000000007941 */ /* 0x000fea0003800000 */
.L_x_2845:
        /* <DEDUP_REMOVED lines=31> */
[----:B-1----:R-:W-:-:S05]  /*42b0*/  IMAD.WIDE.U32 R10, R224, 0x60, R210 ;  /* 0x00000060e00a7825 */ /* 0x002fca00078e00d2 */
[----:B------:R-:W-:-:S05]  /*42c0*/  IADD3 R11, R11, R8, RZ ;  /* 0x000000080b0b7210 */ /* 0x000fca0007ffe0ff */
[----:B------:R-:W-:Y:S01]  /*42d0*/  @!PT LDS RZ, [RZ] ;  /* 0x00000000fffff984 */ /* 0x000fe20000000800 */
[----:B------:R-:W-:Y:S01]  /*42e0*/  @!PT LDS RZ, [RZ] ;  /* 0x00000000fffff984 */ /* 0x000fe20000000800 */
[----:B------:R-:W-:Y:S01]  /*42f0*/  @!PT LDS RZ, [RZ] ;  /* 0x00000000fffff984 */ /* 0x000fe20000000800 */
[----:B------:R1:W-:Y:S02]  /*4300*/  LDGSTS.E.BYPASS.LTC128B.128 [R198+0x11800], desc[UR22][R10.64+0x100] ;  /* 0x118001000ac67fae */ /* 0x0003e4000b901d56 */
.L_x_2848:
[----:B------:R-:W-:Y:S05]  /*4310*/  BSYNC B0 ;  /* 0x0000000000007941 */ /* 0x000fea0003800000 */
.L_x_2847:
[----:B------:R-:W-:Y:S01]  /*4320*/  LDSM.16.M88.4 R60, [R194] ;  /* 0x00000000c23c783b */ /* 0x000fe20000000200 */
[----:B------:R-:W-:Y:S01]  /*4330*/  R2P PR, R2, 0x6 ;  /* 0x0000000602007804 */ /* 0x000fe20000000000 */
[----:B------:R-:W-:Y:S01]  /*4340*/  VIADD R2, R193, 0x6000 ;  /* 0x00006000c1027836 */ /* 0x000fe20000000000 */
[----:B------:R-:W-:Y:S01]  /*4350*/  LEA R203, R85, UR17, 0x4 ;  /* 0x0000001155cb7c11 */ /* 0x000fe2000f8e20ff */
[----:B------:R-:W5:Y:S01]  /*4360*/  LDSM.16.M88.4 R44, [R193+0x6000] ;  /* 0x00600000c12c783b */ /* 0x000f620000000200 */
[----:B------:R-:W-:Y:S01]  /*4370*/  VIADD R191, R193, 0x6020 ;  /* 0x00006020c1bf7836 */ /* 0x000fe20000000000 */
[----:B------:R-:W-:Y:S01]  /*4380*/  UIADD3 UR12, UR20, 0x1, -UR21 ;  /* 0x00000001140c7890 */ /* 0x000fe2000fffe815 */
[--C-:B------:R-:W-:Y:S01]  /*4390*/  IMAD R192, R7, 0x2, R194.reuse ;  /* 0x0000000207c07824 */ /* 0x100fe200078e02c2 */
[----:B------:R-:W2:Y:S01]  /*43a0*/  LDSM.16.M88.4 R36, [R193+0x6800] ;  /* 0x00680000c124783b */ /* 0x000ea20000000200 */
[----:B------:R-:W-:Y:S01]  /*43b0*/  IMAD R190, R5, 0x2, R194 ;  /* 0x0000000205be7824 */ /* 0x000fe200078e02c2 */
[----:B------:R-:W-:Y:S01]  /*43c0*/  ISETP.LT.AND P6, PT, R195, UR10, PT ;  /* 0x0000000ac3007c0c */ /* 0x000fe2000bfc1270 */
[----:B------:R-:W-:Y:S01]  /*43d0*/  UIADD3 UR21, UR20, -UR16, -UR21 ;  /* 0x8000001014157290 */ /* 0x000fe2000fffe815 */
[----:B------:R-:W3:Y:S01]  /*43e0*/  LDSM.16.M88.4 R28, [R193+0x7000] ;  /* 0x00700000c11c783b */ /* 0x000ee20000000200 */
[----:B------:R-:W-:Y:S01]  /*43f0*/  LEA R189, R5, R192, 0x1 ;  /* 0x000000c005bd7211 */ /* 0x000fe200078e08ff */
[----:B------:R-:W-:Y:S01]  /*4400*/  UIADD3 UR16, UR12, UR15, URZ ;  /* 0x0000000f0c107290 */ /* 0x000fe2000fffe03f */
[----:B------:R-:W-:Y:S01]  /*4410*/  @P1 IADD3 R191, R2, -0x20, RZ ;  /* 0xffffffe002bf1810 */ /* 0x000fe20007ffe0ff */
[----:B------:R-:W4:Y:S01]  /*4420*/  LDSM.16.M88.4 R52, [R193+0x7800] ;  /* 0x00780000c134783b */ /* 0x000f220000000200 */
[----:B------:R-:W-:Y:S01]  /*4430*/  IMAD.MOV.U32 R2, RZ, RZ, 0x40 ;  /* 0x00000040ff027424 */ /* 0x000fe200078e00ff */
[----:B------:R-:W-:Y:S01]  /*4440*/  SHF.L.U32 R204, R6, 0x1, RZ ;  /* 0x0000000106cc7819 */ /* 0x000fe200000006ff */
[----:B------:R-:W-:Y:S01]  /*4450*/  IMAD.U32 R202, RZ, RZ, UR20 ;  /* 0x00000014ffca7e24 */ /* 0x000fe2000f8e00ff */
[----:B-1----:R-:W-:Y:S01]  /*4460*/  LDSM.16.M88.4 R8, [R192] ;  /* 0x00000000c008783b */ /* 0x002fe20000000200 */
[----:B------:R-:W-:Y:S01]  /*4470*/  IMAD.U32 R200, RZ, RZ, UR12 ;  /* 0x0000000cffc87e24 */ /* 0x000fe2000f8e00ff */
[----:B------:R-:W-:Y:S01]  /*4480*/  SEL R2, R2, 0xffffffc0, !P2 ;  /* 0xffffffc002027807 */ /* 0x000fe20005000000 */
[C---:B------:R-:W-:Y:S01]  /*4490*/  VIADD R182, R191.reuse, 0x1000 ;  /* 0x00001000bfb67836 */ /* 0x040fe20000000000 */
[----:B------:R-:W1:Y:S01]  /*44a0*/  LDSM.16.M88.4 R12, [R191] ;  /* 0x00000000bf0c783b */ /* 0x000e620000000200 */
[----:B------:R-:W-:Y:S01]  /*44b0*/  LOP3.LUT R204, R204, 0x6, RZ, 0xc0, !PT ;  /* 0x00000006cccc7812 */ /* 0x000fe200078ec0ff */
[C---:B------:R-:W-:Y:S01]  /*44c0*/  VIADD R181, R191.reuse, 0x1800 ;  /* 0x00001800bfb57836 */ /* 0x040fe20000000000 */
[----:B------:R-:W-:Y:S01]  /*44d0*/  IADD3 R183, R191, 0x800, RZ ;  /* 0x00000800bfb77810 */ /* 0x000fe20007ffe0ff */
[----:B------:R-:W1:Y:S01]  /*44e0*/  LDSM.16.M88.4 R20, [R191+0x800] ;  /* 0x00080000bf14783b */ /* 0x000e620000000200 */
[----:B------:R-:W-:Y:S01]  /*44f0*/  IMAD.IADD R187, R193, 0x1, R2 ;  /* 0x00000001c1bb7824 */ /* 0x000fe200078e0202 */
[C---:B------:R-:W-:Y:S01]  /*4500*/  IADD3 R179, R191.reuse, 0x2000, RZ ;  /* 0x00002000bfb37810 */ /* 0x040fe20007ffe0ff */
[----:B------:R-:W-:Y:S01]  /*4510*/  IMAD.IADD R180, R2, 0x1, R191 ;  /* 0x0000000102b47824 */ /* 0x000fe200078e02bf */
[----:B------:R-:W1:Y:S01]  /*4520*/  LDSM.16.M88.4 R16, [R191+0x1000] ;  /* 0x00100000bf10783b */ /* 0x000e620000000200 */
[C---:B------:R-:W-:Y:S01]  /*4530*/  VIADD R178, R191.reuse, 0x2800 ;  /* 0x00002800bfb27836 */ /* 0x040fe20000000000 */
[C---:B------:R-:W-:Y:S01]  /*4540*/  IADD3 R176, R191.reuse, 0x3800, RZ ;  /* 0x00003800bfb07810 */ /* 0x040fe20007ffe0ff */
[C---:B------:R-:W-:Y:S01]  /*4550*/  VIADD R177, R191.reuse, 0x3000 ;  /* 0x00003000bfb17836 */ /* 0x040fe20000000000 */
[----:B------:R-:W1:Y:S01]  /*4560*/  LDSM.16.M88.4 R76, [R191+0x1800] ;  /* 0x00180000bf4c783b */ /* 0x000e620000000200 */
[C---:B------:R-:W-:Y:S01]  /*4570*/  VIADD R175, R191.reuse, 0x4000 ;  /* 0x00004000bfaf7836 */ /* 0x040fe20000000000 */
[C---:B------:R-:W-:Y:S01]  /*4580*/  IADD3 R173, R191.reuse, 0x5000, RZ ;  /* 0x00005000bfad7810 */ /* 0x040fe20007ffe0ff */
[C---:B------:R-:W-:Y:S01]  /*4590*/  VIADD R174, R191.reuse, 0x4800 ;  /* 0x00004800bfae7836 */ /* 0x040fe20000000000 */
[----:B------:R-:W-:Y:S01]  /*45a0*/  LDSM.16.M88.4 R72, [R190] ;  /* 0x00000000be48783b */ /* 0x000fe20000000200 */
[----:B------:R-:W-:Y:S01]  /*45b0*/  VIADD R172, R191, 0x5800 ;  /* 0x00005800bfac7836 */ /* 0x000fe20000000000 */
[C---:B-----5:R-:W-:Y:S02]  /*45c0*/  HMMA.16816.F32.BF16 R48, R60.reuse, R44, RZ ;  /* 0x0000002c3c30723c */ /* 0x060fe400000418ff */
[----:B------:R-:W5:Y:S04]  /*45d0*/  LDSM.16.M88.4 R56, [R187+0x6000] ;  /* 0x00600000bb38783b */ /* 0x000f680000000200 */
[----:B------:R-:W-:Y:S01]  /*45e0*/  LDSM.16.M88.4 R68, [R187+0x7800] ;  /* 0x00780000bb44783b */ /* 0x000fe20000000200 */
[C---:B------:R-:W-:Y:S03]  /*45f0*/  HMMA.16816.F32.BF16 R44, R60.reuse, R46, RZ ;  /* 0x0000002e3c2c723c */ /* 0x040fe600000418ff */
[----:B------:R-:W-:Y:S03]  /*4600*/  LDSM.16.M88.4 R64, [R189] ;  /* 0x00000000bd40783b */ /* 0x000fe60000000200 */
[C---:B--2---:R-:W-:Y:S01]  /*4610*/  HMMA.16816.F32.BF16 R40, R60.reuse, R36, RZ ;  /* 0x000000243c28723c */ /* 0x044fe200000418ff */
[----:B------:R-:W-:Y:S04]  /*4620*/  LDSM.16.M88.4 R80, [R180+0x3800] ;  /* 0x00380000b450783b */ /* 0x000fe80000000200 */
[----:B------:R-:W0:Y:S01]  /*4630*/  LDGDEPBAR ;  /* 0x00000000000079af */ /* 0x000e220000000000 */
[C---:B---3--:R-:W-:Y:S06]  /*4640*/  HMMA.16816.F32.BF16 R32, R60.reuse, R28, RZ ;  /* 0x0000001c3c20723c */ /* 0x048fec00000418ff */
[C---:B------:R-:W-:Y:S06]  /*4650*/  HMMA.16816.F32.BF16 R36, R60.reuse, R38, RZ ;  /* 0x000000263c24723c */ /* 0x040fec00000418ff */
[C---:B------:R-:W-:Y:S06]  /*4660*/  HMMA.16816.F32.BF16 R28, R60.reuse, R30, RZ ;  /* 0x0000001e3c1c723c */ /* 0x040fec00000418ff */
[C---:B----4-:R-:W-:Y:S06]  /*4670*/  HMMA.16816.F32.BF16 R24, R60.reuse, R52, RZ ;  /* 0x000000343c18723c */ /* 0x050fec00000418ff */
[----:B------:R-:W-:Y:S01]  /*4680*/  HMMA.16816.F32.BF16 R60, R60, R54, RZ ;  /* 0x000000363c3c723c */ /* 0x000fe200000418ff */
[----:B------:R-:W-:Y:S05]  /*4690*/  LDSM.16.M88.4 R52, [R187+0x7000] ;  /* 0x00700000bb34783b */ /* 0x000fea0000000200 */
[C---:B-1----:R-:W-:Y:S06]  /*46a0*/  HMMA.16816.F32.BF16 R48, R8.reuse, R12, R48 ;  /* 0x0000000c0830723c */ /* 0x042fec0000041830 */
[C---:B------:R-:W-:Y:S01]  /*46b0*/  HMMA.16816.F32.BF16 R44, R8.reuse, R14, R44 ;  /* 0x0000000e082c723c */ /* 0x040fe2000004182c */
[----:B------:R-:W1:Y:S05]  /*46c0*/  LDSM.16.M88.4 R12, [R187+0x6800] ;  /* 0x00680000bb0c783b */ /* 0x000e6a0000000200 */
[C---:B------:R-:W-:Y:S06]  /*46d0*/  HMMA.16816.F32.BF16 R40, R8.reuse, R20, R40 ;  /* 0x000000140828723c */ /* 0x040fec0000041828 */
        /* <DEDUP_REMOVED lines=8> */
[----:B------:R-:W-:Y:S01]  /*4760*/  LDSM.16.M88.4 R76, [R180+0x1800] ;  /* 0x00180000b44c783b */ /* 0x000fe20000000200 */
        /* <DEDUP_REMOVED lines=8> */
[----:B------:R-:W4:Y:S05]  /*47f0*/  LDSM.16.M88.4 R52, [R193+0x8800] ;  /* 0x00880000c134783b */ /* 0x000f2a0000000200 */
[C---:B------:R-:W-:Y:S06]  /*4800*/  HMMA.16816.F32.BF16 R24, R72.reuse, R68, R24 ;  /* 0x000000444818723c */ /* 0x040fec0000041818 */
[----:B------:R-:W-:Y:S01]  /*4810*/  HMMA.16816.F32.BF16 R72, R72, R70, R60 ;  /* 0x000000464848723c */ /* 0x000fe2000004183c */
[----:B------:R-:W5:Y:S04]  /*4820*/  LDSM.16.M88.4 R60, [R193+0x9000] ;  /* 0x00900000c13c783b */ /* 0x000f680000000200 */
[----:B------:R-:W-:Y:S01]  /*4830*/  LDSM.16.M88.4 R68, [R193+0x9800] ;  /* 0x00980000c144783b */ /* 0x000fe20000000200 */
        /* <DEDUP_REMOVED lines=8> */
[----:B------:R-:W3:Y:S05]  /*48c0*/  LDSM.16.M88.4 R16, [R191+0x2800] ;  /* 0x00280000bf10783b */ /* 0x000eea0000000200 */
[C---:B-1----:R-:W-:Y:S06]  /*48d0*/  HMMA.16816.F32.BF16 R48, R56.reuse, R12, R48 ;  /* 0x0000000c3830723c */ /* 0x042fec0000041830 */
[C---:B------:R-:W-:Y:S01]  /*48e0*/  HMMA.16816.F32.BF16 R44, R56.reuse, R14, R44 ;  /* 0x0000000e382c723c */ /* 0x040fe2000004182c */
[----:B------:R-:W1:Y:S05]  /*48f0*/  LDSM.16.M88.4 R12, [R191+0x3000] ;  /* 0x00300000bf0c783b */ /* 0x000e6a0000000200 */
[----:B----4-:R-:W-:Y:S06]  /*4900*/  HMMA.16816.F32.BF16 R40, R56, R52, R40 ;  /* 0x000000343828723c */ /* 0x010fec0000041828 */
[C---:B------:R-:W-:Y:S06]  /*4910*/  HMMA.16816.F32.BF16 R24, R64.reuse, R76, R24 ;  /* 0x0000004c4018723c */ /* 0x040fec0000041818 */
[----:B------:R-:W-:Y:S01]  /*4920*/  HMMA.16816.F32.BF16 R72, R64, R78, R72 ;  /* 0x0000004e4048723c */ /* 0x000fe20000041848 */
[----:B------:R-:W-:Y:S04]  /*4930*/  LDSM.16.M88.4 R76, [R191+0x3800] ;  /* 0x00380000bf4c783b */ /* 0x000fe80000000200 */
[----:B------:R-:W-:Y:S01]  /*4940*/  LDSM.16.M88.4 R64, [R187+0x8000] ;  /* 0x00800000bb40783b */ /* 0x000fe20000000200 */
[C---:B------:R-:W-:Y:S03]  /*4950*/  HMMA.16816.F32.BF16 R36, R56.reuse, R54, R36 ;  /* 0x000000363824723c */ /* 0x040fe60000041824 */
[----:B------:R-:W-:Y:S03]  /*4960*/  LDSM.16.M88.4 R52, [R190+0x2000] ;  /* 0x00200000be34783b */ /* 0x000fe60000000200 */
[C---:B-----5:R-:W-:Y:S06]  /*4970*/  HMMA.16816.F32.BF16 R32, R56.reuse, R60, R32 ;  /* 0x0000003c3820723c */ /* 0x060fec0000041820 */
[----:B------:R-:W-:Y:S01]  /*4980*/  HMMA.16816.F32.BF16 R28, R56, R62, R28 ;  /* 0x0000003e381c723c */ /* 0x000fe2000004181c */
[----:B------:R-:W4:Y:S05]  /*4990*/  LDSM.16.M88.4 R60, [R187+0x8800] ;  /* 0x00880000bb3c783b */ /* 0x000f2a0000000200 */
[C---:B--2---:R-:W-:Y:S06]  /*49a0*/  HMMA.16816.F32.BF16 R48, R8.reuse, R20, R48 ;  /* 0x000000140830723c */ /* 0x044fec0000041830 */
[C---:B------:R-:W-:Y:S01]  /*49b0*/  HMMA.16816.F32.BF16 R44, R8.reuse, R22, R44 ;  /* 0x00000016082c723c */ /* 0x040fe2000004182c */
[----:B------:R-:W2:Y:S05]  /*49c0*/  LDSM.16.M88.4 R20, [R187+0x9000] ;  /* 0x00900000bb14783b */ /* 0x000eaa0000000200 */
[----:B---3--:R-:W-:Y:S06]  /*49d0*/  HMMA.16816.F32.BF16 R40, R8, R16, R40 ;  /* 0x000000100828723c */ /* 0x008fec0000041828 */
[C---:B------:R-:W-:Y:S06]  /*49e0*/  HMMA.16816.F32.BF16 R24, R56.reuse, R68, R24 ;  /* 0x000000443818723c */ /* 0x040fec0000041818 */
[----:B------:R-:W-:Y:S01]  /*49f0*/  HMMA.16816.F32.BF16 R72, R56, R70, R72 ;  /* 0x000000463848723c */ /* 0x000fe20000041848 */
[----:B------:R-:W-:Y:S04]  /*4a00*/  LDSM.16.M88.4 R68, [R189+0x2000] ;  /* 0x00200000bd44783b */ /* 0x000fe80000000200 */
[----:B------:R-:W-:Y:S01]  /*4a10*/  LDSM.16.M88.4 R56, [R187+0x9800] ;  /* 0x00980000bb38783b */ /* 0x000fe20000000200 */
[C---:B------:R-:W-:Y:S03]  /*4a20*/  HMMA.16816.F32.BF16 R36, R8.reuse, R18, R36 ;  /* 0x000000120824723c */ /* 0x040fe60000041824 */
[----:B------:R-:W-:Y:S03]  /*4a30*/  LDSM.16.M88.4 R16, [R180+0x2000] ;  /* 0x00200000b410783b */ /* 0x000fe60000000200 */
[C---:B-1----:R-:W-:Y:S06]  /*4a40*/  HMMA.16816.F32.BF16 R32, R8.reuse, R12, R32 ;  /* 0x0000000c0820723c */ /* 0x042fec0000041820 */
[----:B------:R-:W-:Y:S01]  /*4a50*/  HMMA.16816.F32.BF16 R28, R8, R14, R28 ;  /* 0x0000000e081c723c */ /* 0x000fe2000004181c */
        /* <DEDUP_REMOVED lines=8> */
[C---:B--2---:R-:W-:Y:S06]  /*4ae0*/  HMMA.16816.F32.BF16 R32, R52.reuse, R20, R32 ;  /* 0x000000143420723c */ /* 0x044fec0000041820 */
[----:B------:R-:W-:Y:S01]  /*4af0*/  HMMA.16816.F32.BF16 R28, R52, R22, R28 ;  /* 0x00000016341c723c */ /* 0x000fe2000004181c */
[----:B------:R-:W2:Y:S05]  /*4b00*/  LDSM.16.M88.4 R20, [R194+0x4000] ;  /* 0x00400000c214783b */ /* 0x000eaa0000000200 */
[----:B-1----:R-:W-:Y:S06]  /*4b10*/  HMMA.16816.F32.BF16 R40, R68, R12, R40 ;  /* 0x0000000c4428723c */ /* 0x002fec0000041828 */
[C---:B------:R-:W-:Y:S06]  /*4b20*/  HMMA.16816.F32.BF16 R48, R52.reuse, R64, R48 ;  /* 0x000000403430723c */ /* 0x040fec0000041830 */
[C---:B------:R-:W-:Y:S01]  /*4b30*/  HMMA.16816.F32.BF16 R44, R52.reuse, R66, R44 ;  /* 0x00000042342c723c */ /* 0x040fe2000004182c */
[----:B------:R-:W-:Y:S05]  /*4b40*/  LDSM.16.M88.4 R64, [R193+0xa000] ;  /* 0x00a00000c140783b */ /* 0x000fea0000000200 */
[C---:B------:R-:W-:Y:S06]  /*4b50*/  HMMA.16816.F32.BF16 R24, R52.reuse, R56, R24 ;  /* 0x000000383418723c */ /* 0x040fec0000041818 */
[----:B------:R-:W-:Y:S01]  /*4b60*/  HMMA.16816.F32.BF16 R72, R52, R58, R72 ;  /* 0x0000003a3448723c */ /* 0x000fe20000041848 */
[----:B------:R-:W-:Y:S04]  /*4b70*/  LDSM.16.M88.4 R56, [R193+0xb000] ;  /* 0x00b00000c138783b */ /* 0x000fe80000000200 */
[----:B------:R-:W-:Y:S01]  /*4b80*/  LDSM.16.M88.4 R52, [R193+0xb800] ;  /* 0x00b80000c134783b */ /* 0x000fe20000000200 */
[----:B------:R-:W-:Y:S03]  /*4b90*/  HMMA.16816.F32.BF16 R36, R68, R14, R36 ;  /* 0x0000000e4424723c */ /* 0x000fe60000041824 */
[----:B------:R-:W1:Y:S03]  /*4ba0*/  LDSM.16.M88.4 R12, [R191+0x4800] ;  /* 0x00480000bf0c783b */ /* 0x000e660000000200 */
        /* <DEDUP_REMOVED lines=12> */
[----:B------:R-:W2:Y:S03]  /*4c70*/  LDSM.16.M88.4 R60, [R187+0xa800] ;  /* 0x00a80000bb3c783b */ /* 0x000ea60000000200 */
[----:B-1----:R-:W-:Y:S06]  /*4c80*/  HMMA.16816.F32.BF16 R40, R76, R12, R40 ;  /* 0x0000000c4c28723c */ /* 0x002fec0000041828 */
        /* <DEDUP_REMOVED lines=15> */
[----:B------:R-:W2:Y:S05]  /*4d80*/  LDSM.16.M88.4 R16, [R180+0x4000] ;  /* 0x00400000b410783b */ /* 0x000eaa0000000200 */
[C---:B------:R-:W-:Y:S06]  /*4d90*/  HMMA.16816.F32.BF16 R32, R76.reuse, R8, R32 ;  /* 0x000000084c20723c */ /* 0x040fec0000041820 */
[C---:B------:R-:W-:Y:S01]  /*4da0*/  HMMA.16816.F32.BF16 R28, R76.reuse, R10, R28 ;  /* 0x0000000a4c1c723c */ /* 0x040fe2000004181c */
[----:B------:R-:W3:Y:S05]  /*4db0*/  LDSM.16.M88.4 R8, [R180+0x5000] ;  /* 0x00500000b408783b */ /* 0x000eea0000000200 */
[C---:B------:R-:W-:Y:S06]  /*4dc0*/  HMMA.16816.F32.BF16 R24, R76.reuse, R80, R24 ;  /* 0x000000504c18723c */ /* 0x040fec0000041818 */
[----:B------:R-:W-:Y:S06]  /*4dd0*/  HMMA.16816.F32.BF16 R72, R76, R82, R72 ;  /* 0x000000524c48723c */ /* 0x000fec0000041848 */
[----:B------:R-:W-:Y:S01]  /*4de0*/  HMMA.16816.F32.BF16 R36, R68, R62, R36 ;  /* 0x0000003e4424723c */ /* 0x000fe20000041824 */
[----:B------:R-:W4:Y:S01]  /*4df0*/  LDSM.16.M88.4 R60, [R180+0x5800] ;  /* 0x00580000b43c783b */ /* 0x000f220000000200 */
[----:B------:R-:W-:-:S04]  /*4e00*/  DEPBAR.LE SB0, 0x0 ;  /* 0x000080000000791a */ /* 0x000fc80000000000 */
[----:B-1----:R-:W-:Y:S06]  /*4e10*/  HMMA.16816.F32.BF16 R40, R20, R12, R40 ;  /* 0x0000000c1428723c */ /* 0x002fec0000041828 */
[----:B------:R-:W-:Y:S01]  /*4e20*/  HMMA.16816.F32.BF16 R48, R68, R64, R48 ;  /* 0x000000404430723c */ /* 0x000fe20000041830 */
[----:B------:R-:W-:-:S05]  /*4e30*/  LOP3.LUT R13, R84, 0xffffffe0, RZ, 0xc0, !PT ;  /* 0xffffffe0540d7812 */ /* 0x000fca00078ec0ff */
[----:B------:R-:W-:Y:S01]  /*4e40*/  IMAD.IADD R13, R6, 0x1, -R13 ;  /* 0x00000001060d7824 */ /* 0x000fe200078e0a0d */
[C---:B------:R-:W-:Y:S04]  /*4e50*/  HMMA.16816.F32.BF16 R44, R68.reuse, R66, R44 ;  /* 0x00000042442c723c */ /* 0x040fe8000004182c */
[----:B------:R-:W-:Y:S02]  /*4e60*/  SHF.R.S32.HI R2, RZ, 0x1f, R13 ;  /* 0x0000001fff027819 */ /* 0x000fe4000001140d */
[----:B------:R-:W-:Y:S02]  /*4e70*/  HMMA.16816.F32.BF16 R32, R68, R56, R32 ;  /* 0x000000384420723c */ /* 0x000fe40000041820 */
[----:B------:R-:W-:-:S04]  /*4e80*/  LEA.HI R13, R2, R13, RZ, 0x2 ;  /* 0x0000000d020d7211 */ /* 0x000fc800078f10ff */
[----:B------:R-:W-:Y:S01]  /*4e90*/  HMMA.16816.F32.BF16 R28, R68, R58, R28 ;  /* 0x0000003a441c723c */ /* 0x000fe2000004181c */
[----:B------:R-:W-:-:S05]  /*4ea0*/  SHF.R.S32.HI R2, RZ, 0x2, R13 ;  /* 0x00000002ff027819 */ /* 0x000fca000001140d */
[----:B------:R-:W-:Y:S01]  /*4eb0*/  HMMA.16816.F32.BF16 R24, R68, R52, R24 ;  /* 0x000000344418723c */ /* 0x000fe20000041818 */
[----:B------:R-:W-:-:S04]  /*4ec0*/  IMAD.IADD R203, R2, 0x1, R203 ;  /* 0x0000000102cb7824 */ /* 0x000fc800078e02cb */
[C---:B------:R-:W-:Y:S01]  /*4ed0*/  VIADD R201, R203.reuse, 0x8 ;  /* 0x00000008cbc97836 */ /* 0x040fe20000000000 */
[----:B------:R-:W-:Y:S01]  /*4ee0*/  HMMA.16816.F32.BF16 R72, R68, R54, R72 ;  /* 0x000000364448723c */ /* 0x000fe20000041848 */
[C---:B------:R-:W-:Y:S02]  /*4ef0*/  VIADDMNMX R202, R203.reuse, UR16, R202, PT ;  /* 0x00000010cbca7c46 */ /* 0x040fe4000b8001ca */
[----:B------:R-:W-:Y:S02]  /*4f00*/  VIADDMNMX R203, R203, UR21, RZ, !PT ;  /* 0x00000015cbcb7c46 */ /* 0x000fe4000f8001ff */
[C---:B------:R-:W-:Y:S01]  /*4f10*/  IADD3 R200, R201.reuse, UR15, R200 ;  /* 0x0000000fc9c87c10 */ /* 0x040fe2000fffe0c8 */
[----:B--2---:R-:W-:Y:S01]  /*4f20*/  HMMA.16816.F32.BF16 R48, R20, R16, R48 ;  /* 0x000000101430723c */ /* 0x004fe20000041830 */
[----:B------:R-:W-:Y:S02]  /*4f30*/  VIADDMNMX R201, R201, UR21, RZ, !PT ;  /* 0x00000015c9c97c46 */ /* 0x000fe4000f8001ff */
[----:B------:R-:W-:-:S03]  /*4f40*/  VIMNMX R200, R200, UR20, PT ;  /* 0x00000014c8c87c48 */ /* 0x000fc6000bfe0100 */
[C---:B------:R-:W-:Y:S06]  /*4f50*/  HMMA.16816.F32.BF16 R44, R20.reuse, R18, R44 ;  /* 0x00000012142c723c */ /* 0x040fec000004182c */
[C---:B------:R-:W-:Y:S06]  /*4f60*/  HMMA.16816.F32.BF16 R36, R20.reuse, R14, R36 ;  /* 0x0000000e1424723c */ /* 0x040fec0000041824 */
[C---:B---3--:R-:W-:Y:S06]  /*4f70*/  HMMA.16816.F32.BF16 R32, R20.reuse, R8, R32 ;  /* 0x000000081420723c */ /* 0x048fec0000041820 */
[C---:B------:R-:W-:Y:S06]  /*4f80*/  HMMA.16816.F32.BF16 R28, R20.reuse, R10, R28 ;  /* 0x0000000a141c723c */ /* 0x040fec000004181c */
[C---:B----4-:R-:W-:Y:S06]  /*4f90*/  HMMA.16816.F32.BF16 R24, R20.reuse, R60, R24 ;  /* 0x0000003c1418723c */ /* 0x050fec0000041818 */
        /* <DEDUP_REMOVED lines=54> */
[----:B------:R-:W-:Y:S01]  /*5300*/  MOV R9, UR17 ;  /* 0x0000001100097c02 */ /* 0x000fe20008000f00 */
[----:B------:R-:W-:Y:S01]  /*5310*/  IMAD.U32 R8, RZ, RZ, UR16 ;  /* 0x00000010ff087e24 */ /* 0x000fe2000f8e00ff */
[----:B------:R-:W-:Y:S01]  /*5320*/  MOV R11, UR21 ;  /* 0x00000015000b7c02 */ /* 0x000fe20008000f00 */
[----:B------:R-:W-:Y:S01]  /*5330*/  IMAD.U32 R10, RZ, RZ, UR20 ;  /* 0x00000014ff0a7e24 */ /* 0x000fe2000f8e00ff */
[----:B------:R-:W-:Y:S02]  /*5340*/  UIADD3 UR12, UR29, -UR12, URZ ;  /* 0x8000000c1d0c7290 */ /* 0x000fe4000fffe03f */
[----:B------:R1:W2:Y:S01]  /*5350*/  LDG.E R9, desc[UR22][R8.64] ;  /* 0x0000001608097981 */ /* 0x0002a2000c1e1900 */
[----:B------:R-:W-:-:S03]  /*5360*/  ULDC.64 UR16, c[0x0][0x230] ;  /* 0x00008c0000107ab9 */ /* 0x000fc60000000a00 */
[----:B------:R-:W2:Y:S01]  /*5370*/  LDG.E R2, desc[UR22][R10.64] ;  /* 0x000000160a027981 */ /* 0x000ea2000c1e1900 */
[----:B------:R-:W-:-:S04]  /*5380*/  UIMAD UR15, UR12, UR15, -0x40 ;  /* 0xffffffc00c0f74a4 */ /* 0x000fc8000f8e020f */
[----:B------:R-:W-:Y:S02]  /*5390*/  USHF.R.S32.HI UR12, URZ, 0x1f, UR15 ;  /* 0x0000001f3f0c7899 */ /* 0x000fe4000801140f */
[----:B------:R-:W-:Y:S02]  /*53a0*/  UIMAD.WIDE.U32 UR20, UR15, UR8, URZ ;  /* 0x000000080f1472a5 */ /* 0x000fe4000f8e003f */
[----:B------:R-:W-:-:S04]  /*53b0*/  UIMAD UR12, UR12, UR8, URZ ;  /* 0x000000080c0c72a4 */ /* 0x000fc8000f8e023f */
[----:B------:R-:W-:-:S04]  /*53c0*/  UIMAD UR12, UR15, UR9, UR12 ;  /* 0x000000090f0c72a4 */ /* 0x000fc8000f8e020c */
[----:B------:R-:W-:Y:S01]  /*53d0*/  UIADD3 UR12, UR21, UR12, URZ ;  /* 0x0000000c150c7290 */ /* 0x000fe2000fffe03f */
[----:B-1----:R-:W-:Y:S01]  /*53e0*/  MOV R8, UR20 ;  /* 0x0000001400087c02 */ /* 0x002fe20008000f00 */
[----:B--2---:R-:W-:Y:S02]  /*53f0*/  IMAD.IADD R2, R2, 0x1, -R9 ;  /* 0x0000000102027824 */ /* 0x004fe400078e0a09 */
[----:B------:R-:W-:Y:S02]  /*5400*/  IMAD.U32 R9, RZ, RZ, UR21 ;  /* 0x00000015ff097e24 */ /* 0x000fe4000f8e00ff */
[----:B------:R-:W-:Y:S02]  /*5410*/  MOV R9, UR12 ;  /* 0x0000000c00097c02 */ /* 0x000fe40008000f00 */
[----:B------:R-:W-:Y:S01]  /*5420*/  SHF.R.S32.HI R15, RZ, 0x1f, R2 ;  /* 0x0000001fff0f7819 */ /* 0x000fe20000011402 */
[----:B------:R-:W-:-:S04]  /*5430*/  IMAD.WIDE.U32 R8, R2, UR16, R8 ;  /* 0x0000001002087c25 */ /* 0x000fc8000f8e0008 */
[----:B------:R-:W-:Y:S01]  /*5440*/  IMAD R15, R15, UR16, RZ ;  /* 0x000000100f0f7c24 */ /* 0x000fe2000f8e02ff */
[----:B------:R-:W-:-:S03]  /*5450*/  MOV R6, R8 ;  /* 0x0000000800067202 */ /* 0x000fc60000000f00 */
[----:B------:R-:W-:-:S04]  /*5460*/  IMAD R15, R2, UR17, R15 ;  /* 0x00000011020f7c24 */ /* 0x000fc8000f8e020f */
[----:B------:R-:W-:Y:S01]  /*5470*/  IMAD.IADD R15, R9, 0x1, R15 ;  /* 0x00000001090f7824 */ /* 0x000fe200078e020f */
[----:B------:R-:W-:Y:S06]  /*5480*/  BRA `(.L_x_2851) ;  /* 0x0000000000107947 */ /* 0x000fec0003800000 */
.L_x_2850:
[----:B------:R-:W-:-:S04]  /*5490*/  ULEA UR12, -UR8, URZ, 0x6 ;  /* 0x0000003f080c7291 */ /* 0x000fc8000f8e313f */
[----:B------:R-:W-:Y:S02]  /*54a0*/  USHF.R.S32.HI UR15, URZ, 0x1f, UR12 ;  /* 0x0000001f3f0f7899 */ /* 0x000fe4000801140c */
[----:B------:R-:W-:-:S04]  /*54b0*/  MOV R6, UR12 ;  /* 0x0000000c00067c02 */ /* 0x000fc80008000f00 */
[----:B------:R-:W-:-:S07]  /*54c0*/  MOV R15, UR15 ;  /* 0x0000000f000f7c02 */ /* 0x000fce0008000f00 */
.L_x_2851:
        /* <DEDUP_REMOVED lines=19> */
[C---:B------:R-:W-:Y:S01]  /*5600*/  @!P1 IMAD.X R17, R15.reuse, 0x1, R134, P0 ;  /* 0x000000010f119824 */ /* 0x040fe200000e0686 */
[----:B------:R-:W-:Y:S02]  /*5610*/  @!P4 LEA.HI.X R53, R4, R9, R16, 0x1, P5 ;  /* 0x000000090435c211 */ /* 0x000fe400028f0c10 */
[----:B------:R-:W-:Y:S02]  /*5620*/  IADD3 R4, P5, R6, UR25, RZ ;  /* 0x0000001906047c10 */ /* 0x000fe4000ffbe0ff */
[----:B----4-:R-:W-:Y:S02]  /*5630*/  @!P1 LEA R16, P0, R14, R2, 0x1 ;  /* 0x000000020e109211 */ /* 0x010fe400078008ff */
        /* <DEDUP_REMOVED lines=37> */
[----:B------:R-:W3:Y:S01]  /*5890*/  @!P1 LDC.64 R10, c[0x0][0x218] ;  /* 0x00008600ff0a9b82 */ /* 0x000ee20000000a00 */
        /* <DEDUP_REMOVED lines=24> */
[C---:B---3--:R-:W-:Y:S01]  /*5a20*/  @!P1 LEA R10, P0, R14.reuse, R10, 0x1 ;  /* 0x0000000a0e0a9211 */ /* 0x048fe200078008ff */
        /* <DEDUP_REMOVED lines=10> */
[C---:B------:R-:W-:Y:S01]  /*5ad0*/  @!P4 IMAD.X R14, R21.reuse, 0x1, R134, P5 ;  /* 0x00000001150ec824 */ /* 0x040fe200028e0686 */
        /* <DEDUP_REMOVED lines=35> */
.L_x_2853:
[----:B------:R-:W-:Y:S05]  /*5d10*/  BSYNC B0 ;  /* 0x0000000000007941 */ /* 0x000fea0003800000 */
.L_x_2852:
[----:B------:R-:W0:Y:S01]  /*5d20*/  LDGDEPBAR ;  /* 0x00000000000079af */ /* 0x000e220000000000 */
[----:B------:R-:W-:-:S04]  /*5d30*/  IADD3 R133, P0, R6, R133, RZ ;  /* 0x0000008506857210 */ /* 0x000fc80007f1e0ff */
[----:B------:R-:W-:-:S09]  /*5d40*/  IADD3.X R134, R15, R134, RZ, P0, !PT ;  /* 0x000000860f867210 */ /* 0x000fd200007fe4ff */
.L_x_2849:
[----:B-12---:R-:W-:Y:S01]  /*5d50*/  VIADD R2, R204, UR13 ;  /* 0x0000000dcc027c36 */ /* 0x006fe20008000000 */
        /* <DEDUP_REMOVED lines=429> */
[----:B------:R-:W-:Y:S01]  /*7830*/  R2UR UR4, R0 ;  /* 0x00000000000472ca */ /* 0x000fe200000e0000 */
[----:B------:R-:W-:Y:S01]  /*7840*/  IMAD.U32 R2, RZ, RZ, UR28 ;  /* 0x0000001cff027e24 */ /* 0x000fe2000f8e00ff */
[----:B------:R-:W-:-:S04]  /*7850*/  ULOP3.LUT UR28, UR28, UR14, URZ, 0x3c, !UPT ;  /* 0x0000000e1c1c7292 */ /* 0x000fc8000f8e3c3f */
[----:B------:R-:W-:-:S04]  /*7860*/  IABS R2, R2 ;  /* 0x0000000200027213 */ /* 0x000fc80000000000 */
[----:B------:R-:W-:-:S03]  /*7870*/  R2UR UR26, R2 ;  /* 0x00000000021a72ca */ /* 0x000fc600000e0000 */
[----:B------:R-:W1:Y:S08]  /*7880*/  I2F.RP R5, UR4 ;  /* 0x0000000400057d06 */ /* 0x000e700008209400 */
[----:B-1----:R-:W1:Y:S02]  /*7890*/  MUFU.RCP R4, R5 ;  /* 0x0000000500047308 */ /* 0x002e640000001000 */
[----:B-1----:R-:W-:-:S06]  /*78a0*/  IADD3 R4, R4, 0xffffffe, RZ ;  /* 0x0ffffffe04047810 */ /* 0x002fcc0007ffe0ff */
[----:B------:R-:W1:Y:S02]  /*78b0*/  F2I.FTZ.U32.TRUNC.NTZ R0, R4 ;  /* 0x0000000400007305 */ /* 0x000e64000021f000 */
[----:B-1----:R-:W-:Y:S02]  /*78c0*/  R2UR UR31, R0 ;  /* 0x00000000001f72ca */ /* 0x002fe400000e0000 */
[----:B------:R-:W-:Y:S01]  /*78d0*/  MOV R0, UR15 ;  /* 0x0000000f00007c02 */ /* 0x000fe20008000f00 */
[----:B------:R-:W-:-:S03]  /*78e0*/  ULOP3.LUT UR15, UR15, UR14, URZ, 0x3c, !UPT ;  /* 0x0000000e0f0f7292 */ /* 0x000fc6000f8e3c3f */
        /* <DEDUP_REMOVED lines=33> */
[----:B------:R-:W-:Y:S01]  /*7b00*/  IMAD.U32 R10, RZ, RZ, UR20 ;  /* 0x00000014ff0a7e24 */ /* 0x000fe2000f8e00ff */
[----:B------:R-:W-:Y:S01]  /*7b10*/  MOV R11, UR21 ;  /* 0x00000015000b7c02 */ /* 0x000fe20008000f00 */
[----:B------:R-:W-:Y:S01]  /*7b20*/  IMAD.U32 R8, RZ, RZ, UR26 ;  /* 0x0000001aff087e24 */ /* 0x000fe2000f8e00ff */
[----:B------:R-:W-:-:S03]  /*7b30*/  MOV R9, UR27 ;  /* 0x0000001b00097c02 */ /* 0x000fc60008000f00 */
[----:B------:R-:W2:Y:S04]  /*7b40*/  LDG.E R5, desc[UR22][R10.64] ;  /* 0x000000160a057981 */ /* 0x000ea8000c1e1900 */
[----:B------:R-:W2:Y:S01]  /*7b50*/  LDG.E R2, desc[UR22][R8.64] ;  /* 0x0000001608027981 */ /* 0x000ea2000c1e1900 */
[----:B------:R-:W-:-:S04]  /*7b60*/  UIADD3 UR4, UR29, -UR4, URZ ;  /* 0x800000041d047290 */ /* 0x000fc8000fffe03f */
[----:B------:R-:W-:-:S04]  /*7b70*/  UIMAD UR14, UR4, UR14, -0x40 ;  /* 0xffffffc0040e74a4 */ /* 0x000fc8000f8e020e */
[----:B------:R-:W-:-:S06]  /*7b80*/  USHF.R.S32.HI UR4, URZ, 0x1f, UR14 ;  /* 0x0000001f3f047899 */ /* 0x000fcc000801140e */
[----:B------:R-:W-:-:S04]  /*7b90*/  IMAD R0, R224, UR4, RZ ;  /* 0x00000004e0007c24 */ /* 0x000fc8000f8e02ff */
[----:B------:R-:W-:Y:S02]  /*7ba0*/  IMAD R0, R225, UR14, R0 ;  /* 0x0000000ee1007c24 */ /* 0x000fe4000f8e0200 */
[----:B--2---:R-:W-:Y:S02]  /*7bb0*/  IMAD.IADD R2, R2, 0x1, -R5 ;  /* 0x0000000102027824 */ /* 0x004fe400078e0a05 */
[----:B------:R-:W-:Y:S01]  /*7bc0*/  IMAD.WIDE.U32 R4, R224, UR14, RZ ;  /* 0x0000000ee0047c25 */ /* 0x000fe2000f8e00ff */
[----:B------:R-:W-:Y:S02]  /*7bd0*/  ULDC.64 UR14, c[0x0][0x238] ;  /* 0x00008e00000e7ab9 */ /* 0x000fe40000000a00 */
[----:B------:R-:W-:Y:S02]  /*7be0*/  SHF.R.S32.HI R6, RZ, 0x1f, R2 ;  /* 0x0000001fff067819 */ /* 0x000fe40000011402 */
[----:B------:R-:W-:-:S03]  /*7bf0*/  IADD3 R7, R5, R0, RZ ;  /* 0x0000000005077210 */ /* 0x000fc60007ffe0ff */
[----:B------:R-:W-:Y:S02]  /*7c00*/  IMAD R5, R6, UR14, RZ ;  /* 0x0000000e06057c24 */ /* 0x000fe4000f8e02ff */
[----:B------:R-:W-:Y:S02]  /*7c10*/  IMAD.MOV.U32 R6, RZ, RZ, R4 ;  /* 0x000000ffff067224 */ /* 0x000fe400078e0004 */
[C---:B------:R-:W-:Y:S02]  /*7c20*/  IMAD R5, R2.reuse, UR15, R5 ;  /* 0x0000000f02057c24 */ /* 0x040fe4000f8e0205 */
[----:B------:R-:W-:-:S05]  /*7c30*/  IMAD.WIDE.U32 R6, R2, UR14, R6 ;  /* 0x0000000e02067c25 */ /* 0x000fca000f8e0006 */
[----:B------:R-:W-:Y:S01]  /*7c40*/  IADD3 R2, R7, R5, RZ ;  /* 0x0000000507027210 */ /* 0x000fe20007ffe0ff */
[----:B------:R-:W-:Y:S01]  /*7c50*/  IMAD.MOV.U32 R5, RZ, RZ, R6 ;  /* 0x000000ffff057224 */ /* 0x000fe200078e0006 */
[----:B------:R-:W-:Y:S06]  /*7c60*/  BRA `(.L_x_2856) ;  /* 0x0000000000087947 */ /* 0x000fec0003800000 */
.L_x_2855:
[----:B------:R-:W-:-:S04]  /*7c70*/  LEA R5, -R224, RZ, 0x6 ;  /* 0x000000ffe0057211 */ /* 0x000fc800078e31ff */
[----:B------:R-:W-:-:S07]  /*7c80*/  SHF.R.S32.HI R2, RZ, 0x1f, R5 ;  /* 0x0000001fff027819 */ /* 0x000fce0000011405 */
.L_x_2856:
[C---:B------:R-:W-:Y:S01]  /*7c90*/  VIADD R0, R199.reuse, 0x40 ;  /* 0x00000040c7007836 */ /* 0x040fe20000000000 */
[----:B------:R-:W-:Y:S02]  /*7ca0*/  ULDC UR4, c[0x0][0x2d0] ;  /* 0x0000b40000047ab9 */ /* 0x000fe40000000800 */
[C---:B------:R-:W-:Y:S02]  /*7cb0*/  ISETP.GE.AND P5, PT, R199.reuse, UR4, PT ;  /* 0x00000004c7007c0c */ /* 0x040fe4000bfa6270 */
[----:B------:R-:W-:Y:S01]  /*7cc0*/  ISETP.GE.AND P4, PT, R0, UR4, PT ;  /* 0x0000000400007c0c */ /* 0x000fe2000bf86270 */
[----:B------:R-:W-:-:S05]  /*7cd0*/  VIADD R0, R199, 0x80 ;  /* 0x00000080c7007836 */ /* 0x000fca0000000000 */
[----:B------:R-:W-:-:S05]  /*7ce0*/  ISETP.GE.AND P2, PT, R0, UR4, PT ;  /* 0x0000000400007c0c */ /* 0x000fca000bf46270 */
[----:B------:R-:W-:Y:S02]  /*7cf0*/  @P5 STS.128 [R198+0xc000], RZ ;  /* 0x00c000ffc6005388 */ /* 0x000fe40000000c00 */
[----:B------:R-:W-:-:S04]  /*7d00*/  @!P4 IADD3 R7, P0, R5, R152, RZ ;  /* 0x000000980507c210 */ /* 0x000fc80007f1e0ff */
[----:B------:R-:W-:Y:S01]  /*7d10*/  @!P4 LEA R20, P1, R7, UR6, 0x1 ;  /* 0x000000060714cc11 */ /* 0x000fe2000f8208ff */
[----:B------:R-:W-:Y:S01]  /*7d20*/  @!P4 IMAD.X R0, R2, 0x1, R135, P0 ;  /* 0x000000010200c824 */ /* 0x000fe200000e0687 */
[----:B------:R-:W-:-:S04]  /*7d30*/  LEA R226, P0, R5, R210, 0x1 ;  /* 0x000000d205e27211 */ /* 0x000fc800078008ff */
[----:B------:R-:W-:Y:S02]  /*7d40*/  @!P4 LEA.HI.X R21, R7, UR7, R0, 0x1, P1 ;  /* 0x000000070715cc11 */ /* 0x000fe400088f0c00 */
[----:B------:R-:W-:Y:S02]  /*7d50*/  IADD3 R7, P1, R197, R5, RZ ;  /* 0x00000005c5077210 */ /* 0x000fe40007f3e0ff */
[C-C-:B------:R-:W-:Y:S02]  /*7d60*/  LEA.HI.X R227, R5.reuse, R213, R2.reuse, 0x1, P0 ;  /* 0x000000d505e37211 */ /* 0x140fe400000f0c02 */
        /* <DEDUP_REMOVED lines=33> */
[C-C-:B------:R-:W-:Y:S01]  /*7f80*/  @!P4 IMAD.X R0, R2.reuse, 0x1, R135.reuse, P1 ;  /* 0x000000010200c824 */ /* 0x140fe200008e0687 */
[----:B------:R-:W-:Y:S01]  /*7f90*/  @!P4 LEA R16, P1, R7, UR6, 0x1 ;  /* 0x000000060710cc11 */ /* 0x000fe2000f8208ff */
[----:B------:R-:W-:Y:S01]  /*7fa0*/  @P5 STS.128 [R198+0xc800], RZ ;  /* 0x00c800ffc6005388 */ /* 0x000fe20000000c00 */
[----:B------:R-:W-:Y:S02]  /*7fb0*/  @!P2 IADD3 R5, P0, R9, R152, RZ ;  /* 0x000000980905a210 */ /* 0x000fe40007f1e0ff */
[----:B------:R-:W-:Y:S01]  /*7fc0*/  @!P4 LEA.HI.X R17, R7, UR7, R0, 0x1, P1 ;  /* 0x000000070711cc11 */ /* 0x000fe200088f0c00 */
[----:B------:R-:W-:Y:S01]  /*7fd0*/  @!PT LDS RZ, [RZ] ;  /* 0x00000000fffff984 */ /* 0x000fe20000000800 */
[----:B------:R-:W-:Y:S01]  /*7fe0*/  @!PT LDS RZ, [RZ] ;  /* 0x00000000fffff984 */ /* 0x000fe20000000800 */
[----:B------:R-:W-:Y:S01]  /*7ff0*/  @!PT LDS RZ, [RZ] ;  /* 0x00000000fffff984 */ /* 0x000fe20000000800 */
[----:B------:R-:W-:Y:S01]  /*8000*/  @!P5 LDGSTS.E.BYPASS.LTC128B.128 [R198+0xc800], desc[UR22][R18.64] ;  /* 0x0c80000012c6dfae */ /* 0x000fe2000b901d56 */
[----:B------:R-:W-:Y:S01]  /*8010*/  IADD3 R7, P1, R197, R9, RZ ;  /* 0x00000009c5077210 */ /* 0x000fe20007f3e0ff */
[----:B------:R-:W-:Y:S01]  /*8020*/  @!P2 IMAD.X R0, R2, 0x1, R135, P0 ;  /* 0x000000010200a824 */ /* 0x000fe200000e0687 */
[----:B------:R-:W-:Y:S01]  /*8030*/  @!P2 LEA R4, P0, R5, UR6, 0x1 ;  /* 0x000000060504ac11 */ /* 0x000fe2000f8008ff */
        /* <DEDUP_REMOVED lines=8> */
[C---:B------:R-:W-:Y:S01]  /*80c0*/  @!P5 LEA R22, P6, R7.reuse, R210, 0x1 ;  /* 0x000000d20716d211 */ /* 0x040fe200078c08ff */
[----:B------:R-:W-:Y:S01]  /*80d0*/  IMAD.MOV.U32 R210, RZ, RZ, R226 ;  /* 0x000000ffffd27224 */ /* 0x000fe200078e00e2 */
[CC--:B------:R-:W-:Y:S01]  /*80e0*/  @!P4 IADD3 R0, P1, R7.reuse, R152.reuse, RZ ;  /* 0x000000980700c210 */ /* 0x0c0fe20007f3e0ff */
[----:B------:R-:W-:Y:S01]  /*80f0*/  @P2 STS.128 [R198+0x10800], RZ ;  /* 0x010800ffc6002388 */ /* 0x000fe20000000c00 */
[----:B------:R-:W-:-:S02]  /*8100*/  @!P2 IADD3 R152, P0, R7, R152, RZ ;  /* 0x000000980798a210 */ /* 0x000fc40007f1e0ff */
[----:B------:R-:W-:Y:S01]  /*8110*/  @!P5 LEA.HI.X R23, R7, R213, R2, 0x1, P6 ;  /* 0x000000d50717d211 */ /* 0x000fe200030f0c02 */
[--C-:B------:R-:W-:Y:S01]  /*8120*/  @!P4 IMAD.X R7, R2, 0x1, R135.reuse, P1 ;  /* 0x000000010207c824 */ /* 0x100fe200008e0687 */
[----:B------:R-:W-:Y:S01]  /*8130*/  @!PT LDS RZ, [RZ] ;  /* 0x00000000fffff984 */ /* 0x000fe20000000800 */
[----:B------:R-:W-:Y:S01]  /*8140*/  @!PT LDS RZ, [RZ] ;  /* 0x00000000fffff984 */ /* 0x000fe20000000800 */
[----:B------:R-:W-:Y:S01]  /*8150*/  @!PT LDS RZ, [RZ] ;  /* 0x00000000fffff984 */ /* 0x000fe20000000800 */
[----:B------:R-:W-:Y:S01]  /*8160*/  @!P2 LDGSTS.E.BYPASS.LTC128B.128 [R198+0x10800], desc[UR22][R10.64+0x100] ;  /* 0x108001000ac6afae */ /* 0x000fe2000b901d56 */
[----:B------:R-:W-:Y:S01]  /*8170*/  @!P4 LEA R26, P1, R0, UR6, 0x1 ;  /* 0x00000006001acc11 */ /* 0x000fe2000f8208ff */
[----:B------:R-:W-:Y:S01]  /*8180*/  @!P2 IMAD.X R135, R2, 0x1, R135, P0 ;  /* 0x000000010287a824 */ /* 0x000fe200000e0687 */
[----:B------:R-:W-:Y:S01]  /*8190*/  @!P2 LEA R24, P0, R152, UR6, 0x1 ;  /* 0x000000069818ac11 */ /* 0x000fe2000f8008ff */
[----:B------:R-:W-:Y:S01]  /*81a0*/  @P5 STS.128 [R198+0xd000], RZ ;  /* 0x00d000ffc6005388 */ /* 0x000fe20000000c00 */
[----:B------:R-:W-:Y:S02]  /*81b0*/  @!P4 LEA.HI.X R27, R0, UR7, R7, 0x1, P1 ;  /* 0x00000007001bcc11 */ /* 0x000fe400088f0c07 */
[----:B------:R-:W-:Y:S01]  /*81c0*/  @!P2 LEA.HI.X R25, R152, UR7, R135, 0x1, P0 ;  /* 0x000000079819ac11 */ /* 0x000fe200080f0c87 */
        /* <DEDUP_REMOVED lines=46> */
[----:B------:R-:W-:Y:S04]  /*84b0*/  LDSM.16.M88.4 R28, [R187+0x7000] ;  /* 0x00700000bb1c783b */ /* 0x000fe80000000200 */
[----:B-----5:R-:W-:Y:S01]  /*84c0*/  LDSM.16.M88.4 R24, [R187+0x7800] ;  /* 0x00780000bb18783b */ /* 0x020fe20000000200 */
        /* <DEDUP_REMOVED lines=152> */
[----:B------:R-:W-:Y:S01]  /*8e50*/  FSEL R25, R12, -INF , !P6 ;  /* 0xff8000000c197808 */ /* 0x000fe20007000000 */
[----:B------:R-:W1:Y:S01]  /*8e60*/  LDSM.16.M88.4 R16, [R180+0x5800] ;  /* 0x00580000b410783b */ /* 0x000e620000000200 */
[C---:B------:R-:W-:Y:S01]  /*8e70*/  ISETP.GE.AND P1, PT, R22.reuse, R202, PT ;  /* 0x000000ca1600720c */ /* 0x040fe20003f26270 */
        /* <DEDUP_REMOVED lines=50> */
[----:B------:R-:W-:-:S02]  /*91a0*/  FSEL R151, R144, -INF , !P0 ;  /* 0xff80000090977808 */ /* 0x000fc40004000000 */
[C---:B------:R-:W-:Y:S02]  /*91b0*/  ISETP.GE.AND P1, PT, R4.reuse, R202, PT ;  /* 0x000000ca0400720c */ /* 0x040fe40003f26270 */
[----:B------:R-:W-:Y:S02]  /*91c0*/  ISETP.GE.AND P0, PT, R4, R200, PT ;  /* 0x000000c80400720c */ /* 0x000fe40003f06270 */
[----:B------:R-:W-:Y:S02]  /*91d0*/  FSEL R146, R146, -INF , !P6 ;  /* 0xff80000092927808 */ /* 0x000fe40007000000 */
[C---:B------:R-:W-:Y:S02]  /*91e0*/  ISETP.GE.AND P6, PT, R5.reuse, R202, PT ;  /* 0x000000ca0500720c */ /* 0x040fe40003fc6270 */
[C---:B------:R-:W-:Y:S02]  /*91f0*/  ISETP.LT.OR P1, PT, R4.reuse, R203, P1 ;  /* 0x000000cb0400720c */ /* 0x040fe40000f21670 */
[----:B------:R-:W-:Y:S01]  /*9200*/  ISETP.LT.OR P0, PT, R4, R201, P0 ;  /* 0x000000c90400720c */ /* 0x000fe20000701670 */
[----:B------:R-:W-:Y:S01]  /*9210*/  VIADD R4, R0, 0x30 ;  /* 0x0000003000047836 */ /* 0x000fe20000000000 */
[----:B------:R-:W-:-:S02]  /*9220*/  ISETP.LT.OR P6, PT, R5, R203, P6 ;  /* 0x000000cb0500720c */ /* 0x000fc400037c1670 */
[----:B------:R-:W-:Y:S02]  /*9230*/  FSEL R149, R145, -INF , !P1 ;  /* 0xff80000091957808 */ /* 0x000fe40004800000 */
[----:B------:R-:W-:Y:S02]  /*9240*/  FSEL R144, R147, -INF , !P0 ;  /* 0xff80000093907808 */ /* 0x000fe40004000000 */
[----:B------:R-:W-:Y:S02]  /*9250*/  ISETP.GE.AND P1, PT, R5, R200, PT ;  /* 0x000000c80500720c */ /* 0x000fe40003f26270 */
[----:B------:R-:W-:Y:S02]  /*9260*/  ISETP.GE.AND P0, PT, R6, R202, PT ;  /* 0x000000ca0600720c */ /* 0x000fe40003f06270 */
[----:B------:R-:W-:Y:S02]  /*9270*/  FSEL R145, R140, -INF , !P6 ;  /* 0xff8000008c917808 */ /* 0x000fe40007000000 */
[----:B------:R-:W-:-:S02]  /*9280*/  ISETP.GE.AND P6, PT, R6, R200, PT ;  /* 0x000000c80600720c */ /* 0x000fc40003fc6270 */
[----:B------:R-:W-:Y:S01]  /*9290*/  ISETP.LT.OR P1, PT, R5, R201, P1 ;  /* 0x000000c90500720c */ /* 0x000fe20000f21670 */
[----:B------:R-:W-:Y:S01]  /*92a0*/  VIADD R5, R0, 0x31 ;  /* 0x0000003100057836 */ /* 0x000fe20000000000 */
[C---:B------:R-:W-:Y:S02]  /*92b0*/  ISETP.LT.OR P0, PT, R6.reuse, R203, P0 ;  /* 0x000000cb0600720c */ /* 0x040fe40000701670 */
[----:B------:R-:W-:Y:S02]  /*92c0*/  ISETP.LT.OR P6, PT, R6, R201, P6 ;  /* 0x000000c90600720c */ /* 0x000fe400037c1670 */
[----:B------:R-:W-:Y:S02]  /*92d0*/  FSEL R142, R142, -INF , !P1 ;  /* 0xff8000008e8e7808 */ /* 0x000fe40004800000 */
[----:B------:R-:W-:Y:S02]  /*92e0*/  FSEL R141, R141, -INF , !P0 ;  /* 0xff8000008d8d7808 */ /* 0x000fe40004000000 */
[----:B------:R-:W-:-:S02]  /*92f0*/  ISETP.GE.AND P1, PT, R4, R202, PT ;  /* 0x000000ca0400720c */ /* 0x000fc40003f26270 */
[C---:B------:R-:W-:Y:S02]  /*9300*/  ISETP.GE.AND P0, PT, R4.reuse, R200, PT ;  /* 0x000000c80400720c */ /* 0x040fe40003f06270 */
[----:B------:R-:W-:Y:S02]  /*9310*/  FSEL R140, R143, -INF , !P6 ;  /* 0xff8000008f8c7808 */ /* 0x000fe40007000000 */
        /* <DEDUP_REMOVED lines=9> */
[----:B------:R-:W-:Y:S02]  /*93b0*/  ISETP.GE.AND P1, PT, R5, R200, PT ;  /* 0x000000c80500720c */ /* 0x000fe40003f26270 */
[----:B------:R-:W-:Y:S02]  /*93c0*/  ISETP.LT.OR P6, PT, R4, R201, P6 ;  /* 0x000000c90400720c */ /* 0x000fe400037c1670 */
[----:B------:R-:W-:Y:S02]  /*93d0*/  FSEL R166, R138, -INF , !P0 ;  /* 0xff8000008aa67808 */ /* 0x000fe40004000000 */
[----:B------:R-:W-:-:S02]  /*93e0*/  ISETP.GE.AND P0, PT, R4, R202, PT ;  /* 0x000000ca0400720c */ /* 0x000fc40003f06270 */
[----:B------:R-:W-:Y:S02]  /*93f0*/  FSEL R162, R214, -INF , !P6 ;  /* 0xff800000d6a27808 */ /* 0x000fe40007000000 */
[----:B------:R-:W-:Y:S02]  /*9400*/  ISETP.LT.AND P6, PT, R195, UR10, PT ;  /* 0x0000000ac3007c0c */ /* 0x000fe4000bfc1270 */
[----:B------:R-:W-:Y:S02]  /*9410*/  ISETP.LT.OR P1, PT, R5, R201, P1 ;  /* 0x000000c90500720c */ /* 0x000fe40000f21670 */
[----:B------:R-:W-:Y:S02]  /*9420*/  ISETP.LT.OR P0, PT, R4, R203, P0 ;  /* 0x000000cb0400720c */ /* 0x000fe40000701670 */
[----:B------:R-:W-:Y:S02]  /*9430*/  FSEL R164, R139, -INF , !P1 ;  /* 0xff8000008ba47808 */ /* 0x000fe40004800000 */
[----:B------:R-:W-:-:S02]  /*9440*/  ISETP.GE.AND P1, PT, R0, R202, PT ;  /* 0x000000ca0000720c */ /* 0x000fc40003f26270 */
[----:B------:R-:W-:Y:S02]  /*9450*/  FSEL R167, R212, -INF , !P0 ;  /* 0xff800000d4a77808 */ /* 0x000fe40004000000 */
[C---:B------:R-:W-:Y:S02]  /*9460*/  ISETP.GE.AND P0, PT, R0.reuse, R200, PT ;  /* 0x000000c80000720c */ /* 0x040fe40003f06270 */
[C---:B------:R-:W-:Y:S02]  /*9470*/  ISETP.LT.OR P1, PT, R0.reuse, R203, P1 ;  /* 0x000000cb0000720c */ /* 0x040fe40000f21670 */
[----:B------:R-:W-:Y:S02]  /*9480*/  ISETP.LT.OR P0, PT, R0, R201, P0 ;  /* 0x000000c90000720c */ /* 0x000fe40000701670 */
[----:B------:R-:W-:Y:S01]  /*9490*/  FSEL R165, R213, -INF , !P1 ;  /* 0xff800000d5a57808 */ /* 0x000fe20004800000 */
[----:B------:R-:W-:Y:S01]  /*94a0*/  IMAD.MOV.U32 R213, RZ, RZ, R227 ;  /* 0x000000ffffd57224 */ /* 0x000fe200078e00e3 */
        /* <DEDUP_REMOVED lines=54> */
[----:B------:R-:W-:-:S03]  /*9810*/  IMAD.U32 R5, RZ, RZ, UR21 ;  /* 0x00000015ff057e24 */ /* 0x000fc6000f8e00ff */
        /* <DEDUP_REMOVED lines=20> */
.L_x_2858:
[----:B------:R-:W-:-:S04]  /*9960*/  ULEA UR14, -UR8, URZ, 0x6 ;  /* 0x0000003f080e7291 */ /* 0x000fc8000f8e313f */
[----:B------:R-:W-:-:S12]  /*9970*/  USHF.R.S32.HI UR7, URZ, 0x1f, UR14 ;  /* 0x0000001f3f077899 */ /* 0x000fd8000801140e */
.L_x_2859:
[----:B------:R-:W-:Y:S01]  /*9980*/  IMAD.U32 R31, RZ, RZ, UR14 ;  /* 0x0000000eff1f7e24 */ /* 0x000fe2000f8e00ff */
[----:B------:R-:W-:Y:S01]  /*9990*/  @!P4 IADD3 R5, P0, R133, UR14, RZ ;  /* 0x0000000e8505cc10 */ /* 0x000fe2000ff1e0ff */
[----:B------:R-:W-:Y:S01]  /*99a0*/  IMAD.U32 R6, RZ, RZ, UR14 ;  /* 0x0000000eff067e24 */ /* 0x000fe2000f8e00ff */
[----:B------:R-:W-:Y:S01]  /*99b0*/  UIADD3 UR6, UP1, UP0, UR25, UR14, UR25 ;  /* 0x0000000e19067290 */ /* 0x000fe2000f83e019 */
[----:B------:R-:W-:Y:S01]  /*99c0*/  IMAD.U32 R4, RZ, RZ, UR7 ;  /* 0x00000007ff047e24 */ /* 0x000fe2000f8e00ff */
[-C--:B------:R-:W-:Y:S01]  /*99d0*/  @!P5 LEA R30, P1, R31, R208.reuse, 0x1 ;  /* 0x000000d01f1ed211 */ /* 0x080fe200078208ff */
[----:B------:R-:W-:Y:S01]  /*99e0*/  IMAD.U32 R11, RZ, RZ, UR24 ;  /* 0x00000018ff0b7e24 */ /* 0x000fe2000f8e00ff */
[----:B------:R-:W-:Y:S01]  /*99f0*/  @!P4 IADD3.X R0, R134, UR7, RZ, P0, !PT ;  /* 0x000000078600cc10 */ /* 0x000fe200087fe4ff */
[----:B------:R-:W-:Y:S01]  /*9a00*/  UIADD3.X UR4, UR24, UR7, UR24, UP1, UP0 ;  /* 0x0000000718047290 */ /* 0x000fe20008fe0418 */
[----:B------:R-:W-:Y:S01]  /*9a10*/  @!P5 LEA.HI.X R31, R6, R207, R4, 0x1, P1 ;  /* 0x000000cf061fd211 */ /* 0x000fe200008f0c04 */
[----:B------:R-:W-:Y:S01]  /*9a20*/  IMAD.U32 R4, RZ, RZ, UR24 ;  /* 0x00000018ff047e24 */ /* 0x000fe2000f8e00ff */
[----:B------:R-:W-:Y:S01]  /*9a30*/  @!P4 LEA R28, P1, R5, UR12, 0x1 ;  /* 0x0000000c051ccc11 */ /* 0x000fe2000f8208ff */
[----:B------:R-:W-:Y:S01]  /*9a40*/  IMAD.U32 R17, RZ, RZ, UR6 ;  /* 0x00000006ff117e24 */ /* 0x000fe2000f8e00ff */
[----:B------:R-:W-:Y:S01]  /*9a50*/  @!P2 IADD3 R7, P0, R133, UR14, RZ ;  /* 0x0000000e8507ac10 */ /* 0x000fe2000ff1e0ff */
[----:B------:R1:W-:Y:S01]  /*9a60*/  @P5 STS.128 [R198+0x6000], RZ ;  /* 0x006000ffc6005388 */ /* 0x0003e20000000c00 */
[----:B------:R-:W-:Y:S01]  /*9a70*/  @!P4 LEA.HI.X R29, R5, UR13, R0, 0x1, P1 ;  /* 0x0000000d051dcc11 */ /* 0x000fe200088f0c00 */
[----:B------:R-:W-:Y:S01]  /*9a80*/  IMAD.U32 R5, RZ, RZ, UR25 ;  /* 0x00000019ff057e24 */ /* 0x000fe2000f8e00ff */
[----:B------:R-:W-:Y:S01]  /*9a90*/  @!P2 IADD3.X R0, R134, UR7, RZ, P0, !PT ;  /* 0x000000078600ac10 */ /* 0x000fe200087fe4ff */
[----:B------:R-:W-:Y:S01]  /*9aa0*/  @!PT LDS RZ, [RZ] ;  /* 0x00000000fffff984 */ /* 0x000fe20000000800 */
[----:B------:R-:W-:Y:S01]  /*9ab0*/  @!PT LDS RZ, [RZ] ;  /* 0x00000000fffff984 */ /* 0x000fe20000000800 */
[----:B------:R-:W-:Y:S01]  /*9ac0*/  @!PT LDS RZ, [RZ] ;  /* 0x00000000fffff984 */ /* 0x000fe20000000800 */
[----:B------:R1:W-:Y:S01]  /*9ad0*/  @!P5 LDGSTS.E.BYPASS.LTC128B.128 [R198+0x6000], desc[UR22][R30.64] ;  /* 0x060000001ec6dfae */ /* 0x0003e2000b901d56 */
[----:B------:R-:W-:Y:S01]  /*9ae0*/  @!P2 LEA R8, P0, R7, UR12, 0x1 ;  /* 0x0000000c0708ac11 */ /* 0x000fe2000f8008ff */
[----:B------:R-:W-:Y:S01]  /*9af0*/  BSSY B0, `(.L_x_2860) ;  /* 0x0000063000007945 */ /* 0x000fe20003800000 */
        /* <DEDUP_REMOVED lines=9> */
[----:B------:R-:W-:-:S03]  /*9b90*/  @!P5 LEA R26, P0, R5, R208, 0x1 ;  /* 0x000000d0051ad211 */ /* 0x000fc600078008ff */
[----:B------:R1:W-:Y:S01]  /*9ba0*/  @P2 STS.128 [R198+0xa000], RZ ;  /* 0x00a000ffc6002388 */ /* 0x0003e20000000c00 */
        /* <DEDUP_REMOVED lines=14> */
[----:B------:R-:W-:Y:S02]  /*9c90*/  @!P2 IADD3.X R0, R134, UR7, R11, P1, P0 ;  /* 0x000000078600ac10 */ /* 0x000fe40008fe040b */
        /* <DEDUP_REMOVED lines=72> */
.L_x_2861:
[----:B------:R-:W-:Y:S05]  /*a120*/  BSYNC B0 ;  /* 0x0000000000007941 */ /* 0x000fea0003800000 */
.L_x_2860:
[----:B------:R-:W0:Y:S01]  /*a130*/  LDGDEPBAR ;  /* 0x00000000000079af */ /* 0x000e220000000000 */
[----:B-12---:R-:W-:Y:S01]  /*a140*/  IMAD.U32 R5, RZ, RZ, UR14 ;  /* 0x0000000eff057e24 */ /* 0x006fe2000f8e00ff */
[----:B------:R-:W-:Y:S01]  /*a150*/  MOV R0, UR7 ;  /* 0x0000000700007c02 */ /* 0x000fe20008000f00 */
[----:B------:R-:W-:-:S03]  /*a160*/  IMAD.U32 R4, RZ, RZ, UR14 ;  /* 0x0000000eff047e24 */ /* 0x000fc6000f8e00ff */
[----:B------:R-:W-:-:S04]  /*a170*/  LEA R208, P0, R5, R208, 0x1 ;  /* 0x000000d005d07211 */ /* 0x000fc800078008ff */
[----:B------:R-:W-:-:S09]  /*a180*/  LEA.HI.X R207, R4, R207, R0, 0x1, P0 ;  /* 0x000000cf04cf7211 */ /* 0x000fd200000f0c00 */
.L_x_2857:
        /* <DEDUP_REMOVED lines=80> */
[----:B------:R-:W-:Y:S01]  /*a690*/  FFMA.FTZ R223, R141, UR16, -R168 ;  /* 0x000000108ddf7c23 */ /* 0x000fe200080108a8 */
[----:B------:R-:W-:Y:S01]  /*a6a0*/  MUFU.EX2 R154, R154 ;  /* 0x0000009a009a7308 */ /* 0x000fe20000000800 */
[--C-:B------:R-:W-:Y:S01]  /*a6b0*/  FFMA.FTZ R222, R142, UR16, -R163.reuse ;  /* 0x000000108ede7c23 */ /* 0x100fe200080108a3 */
[--C-:B------:R-:W-:Y:S01]  /*a6c0*/  FFMA.FTZ R227, R140, UR16, -R163.reuse ;  /* 0x000000108ce37c23 */ /* 0x100fe200080108a3 */
[--C-:B------:R-:W-:Y:S01]  /*a6d0*/  FFMA.FTZ R164, R164, UR16, -R163.reuse ;  /* 0x00000010a4a47c23 */ /* 0x100fe200080108a3 */
[----:B------:R-:W-:Y:S01]  /*a6e0*/  LDSM.16.MT88.4 R140, [R186+0xf000] ;  /* 0x00f00000ba8c783b */ /* 0x000fe20000004200 */
[--C-:B------:R-:W-:Y:S01]  /*a6f0*/  FFMA.FTZ R162, R162, UR16, -R163.reuse ;  /* 0x00000010a2a27c23 */ /* 0x100fe200080108a3 */
[----:B------:R-:W-:-:S02]  /*a700*/  FFMA.FTZ R161, R161, UR16, -R163 ;  /* 0x00000010a1a17c23 */ /* 0x000fc400080108a3 */
        /* <DEDUP_REMOVED lines=78> */
[----:B------:R-:W-:Y:S01]  /*abf0*/  FFMA.FTZ R216, R151, UR16, -R168 ;  /* 0x0000001097d87c23 */ /* 0x000fe200080108a8 */
        /* <DEDUP_REMOVED lines=11> */
[----:B------:R-:W-:Y:S01]  /*acb0*/  LDSM.16.MT88.4 R148, [R184+0xd000] ;  /* 0x00d00000b894783b */ /* 0x000fe20000004200 */
[----:B------:R-:W-:-:S04]  /*acc0*/  FFMA.FTZ R156, R211, R160, R156 ;  /* 0x000000a0d39c7223 */ /* 0x000fc8000001009c */
        /* <DEDUP_REMOVED lines=14> */
[----:B------:R-:W-:Y:S01]  /*adb0*/  FMUL.FTZ R47, R51, R3 ;  /* 0x00000003332f7220 */ /* 0x000fe20000410000 */
[----:B------:R-:W-:-:S02]  /*adc0*/  FADD.FTZ R153, R153, R154 ;  /* 0x0000009a99997221 */ /* 0x000fc40000010000 */
        /* <DEDUP_REMOVED lines=213> */
.L_x_2854:
        /* <DEDUP_REMOVED lines=38> */
.L_x_2866:
[----:B------:R-:W-:Y:S04]  /*bd80*/  DEPBAR.LE SB0, 0x0 ;  /* 0x000080000000791a */ /* 0x000fe80000000000 */
[----:B------:R-:W-:Y:S01]  /*bd90*/  BAR.SYNC.DEFER_BLOCKING 0x0 ;  /* 0x0000000000007b1d */ /* 0x000fe20000010000 */
[C---:B------:R-:W-:Y:S01]  /*bda0*/  ISETP.GE.AND P5, PT, R199.reuse, UR14, PT ;  /* 0x0000000ec7007c0c */ /* 0x040fe2000bfa6270 */
[C---:B------:R-:W-:Y:S01]  /*bdb0*/  VIADD R3, R199.reuse, 0x40 ;  /* 0x00000040c7037836 */ /* 0x040fe20000000000 */
[----:B------:R-:W-:Y:S01]  /*bdc0*/  MOV R216, R206 ;  /* 0x000000ce00d87202 */ /* 0x000fe20000000f00 */
[----:B------:R-:W-:Y:S01]  /*bdd0*/  VIADD R4, R199, 0x80 ;  /* 0x00000080c7047836 */ /* 0x000fe20000000000 */
[----:B------:R-:W-:Y:S01]  /*bde0*/  UIADD3 UR10, UR10, -0x1, URZ ;  /* 0xffffffff0a0a7890 */ /* 0x000fe2000fffe03f */
[----:B------:R-:W-:Y:S01]  /*bdf0*/  IMAD.MOV.U32 R215, RZ, RZ, R205 ;  /* 0x000000ffffd77224 */ /* 0x000fe200078e00cd */
[----:B------:R-:W-:Y:S02]  /*be00*/  ISETP.GE.AND P4, PT, R3, UR14, PT ;  /* 0x0000000e03007c0c */ /* 0x000fe4000bf86270 */
[----:B------:R-:W-:Y:S01]  /*be10*/  ISETP.GE.AND P2, PT, R4, UR14, PT ;  /* 0x0000000e04007c0c */ /* 0x000fe2000bf46270 */
[----:B------:R-:W-:Y:S01]  /*be20*/  @!UPT UIADD3 URZ, URZ, URZ, URZ ;  /* 0x0000003f3f3ff290 */ /* 0x000fe2000fffe03f */
        /* <DEDUP_REMOVED lines=46> */
[----:B------:R-:W-:Y:S02]  /*c110*/  R2UR UR26, R4 ;  /* 0x00000000041a72ca */ /* 0x000fe400000e0000 */
[----:B------:R-:W-:Y:S02]  /*c120*/  R2UR UR32, R6 ;  /* 0x00000000062072ca */ /* 0x000fe400000e0000 */
[----:B------:R-:W-:Y:S02]  /*c130*/  R2UR UR33, R7 ;  /* 0x00000000072172ca */ /* 0x000fe400000e0000 */
[----:B------:R-:W-:Y:S01]  /*c140*/  R2UR UR27, R5 ;  /* 0x00000000051b72ca */ /* 0x000fe200000e0000 */
[----:B------:R-:W1:Y:S06]  /*c150*/  LDC.64 R6, c[0x0][0x250] ;  /* 0x00009400ff067b82 */ /* 0x000e6c0000000a00 */
[----:B------:R-:W-:Y:S02]  /*c160*/  IMAD.U32 R10, RZ, RZ, UR26 ;  /* 0x0000001aff0a7e24 */ /* 0x000fe4000f8e00ff */
[----:B------:R-:W2:Y:S01]  /*c170*/  LDC.64 R4, c[0x0][0x238] ;  /* 0x00008e00ff047b82 */ /* 0x000ea20000000a00 */
[----:B------:R-:W-:Y:S01]  /*c180*/  MOV R12, UR32 ;  /* 0x00000020000c7c02 */ /* 0x000fe20008000f00 */
[----:B------:R-:W-:Y:S02]  /*c190*/  IMAD.U32 R13, RZ, RZ, UR33 ;  /* 0x00000021ff0d7e24 */ /* 0x000fe4000f8e00ff */
[----:B------:R-:W-:Y:S03]  /*c1a0*/  MOV R11, UR27 ;  /* 0x0000001b000b7c02 */ /* 0x000fe60008000f00 */
[----:B------:R-:W3:Y:S04]  /*c1b0*/  LDG.E R3, desc[UR22][R12.64] ;  /* 0x000000160c037981 */ /* 0x000ee8000c1e1900 */
[----:B------:R-:W3:Y:S01]  /*c1c0*/  LDG.E R10, desc[UR22][R10.64] ;  /* 0x000000160a0a7981 */ /* 0x000ee2000c1e1900 */
[C---:B-1----:R-:W-:Y:S02]  /*c1d0*/  IMAD R8, R6.reuse, UR12, RZ ;  /* 0x0000000c06087c24 */ /* 0x042fe4000f8e02ff */
[----:B------:R-:W-:Y:S04]  /*c1e0*/  IMAD.WIDE.U32 R216, R6, UR21, RZ ;  /* 0x0000001506d87c25 */ /* 0x000fe8000f8e00ff */
[----:B------:R-:W-:Y:S04]  /*c1f0*/  IMAD R8, R7, UR21, R8 ;  /* 0x0000001507087c24 */ /* 0x000fe8000f8e0208 */
[----:B------:R-:W-:Y:S02]  /*c200*/  IMAD.IADD R217, R217, 0x1, R8 ;  /* 0x00000001d9d97824 */ /* 0x000fe400078e0208 */
[----:B---3--:R-:W-:Y:S04]  /*c210*/  IMAD.IADD R3, R3, 0x1, -R10 ;  /* 0x0000000103037824 */ /* 0x008fe800078e0a0a */
[-C--:B--2---:R-:W-:Y:S01]  /*c220*/  IMAD.WIDE.U32 R216, R3, R4.reuse, R216 ;  /* 0x0000000403d87225 */ /* 0x084fe200078e00d8 */
[----:B------:R-:W-:Y:S05]  /*c230*/  SHF.R.S32.HI R7, RZ, 0x1f, R3 ;  /* 0x0000001fff077819 */ /* 0x000fea0000011403 */
[----:B------:R-:W-:Y:S04]  /*c240*/  IMAD R6, R7, R4, RZ ;  /* 0x0000000407067224 */ /* 0x000fe800078e02ff */
[----:B------:R-:W-:Y:S05]  /*c250*/  IMAD R6, R3, R5, R6 ;  /* 0x0000000503067224 */ /* 0x000fea00078e0206 */
[----:B------:R-:W-:Y:S07]  /*c260*/  IADD3 R215, R217, R6, RZ ;  /* 0x00000006d9d77210 */ /* 0x000fee0007ffe0ff */
.L_x_2863:
[----:B------:R-:W-:Y:S01]  /*c270*/  IADD3 R3, P1, R197, R216, RZ ;  /* 0x000000d8c5037210 */ /* 0x000fe20007f3e0ff */
[----:B------:R-:W-:Y:S01]  /*c280*/  @P5 STS.128 [R198+0xc000], RZ ;  /* 0x00c000ffc6005388 */ /* 0x000fe20000000c00 */
[-C--:B------:R-:W-:Y:S02]  /*c290*/  LEA R214, P0, R216, R210.reuse, 0x1 ;  /* 0x000000d2d8d67211 */ /* 0x080fe400078008ff */
[CC--:B------:R-:W-:Y:S01]  /*c2a0*/  @!P5 LEA R226, P6, R3.reuse, R210.reuse, 0x1 ;  /* 0x000000d203e2d211 */ /* 0x0c0fe200078c08ff */
[--C-:B------:R-:W-:Y:S01]  /*c2b0*/  IMAD.X R212, R196, 0x1, R215.reuse, P1 ;  /* 0x00000001c4d47824 */ /* 0x100fe200008e06d7 */
[-C--:B------:R-:W-:Y:S02]  /*c2c0*/  LEA.HI.X R215, R216, R213.reuse, R215, 0x1, P0 ;  /* 0x000000d5d8d77211 */ /* 0x080fe400000f0cd7 */
[CC--:B------:R-:W-:Y:S02]  /*c2d0*/  @!P4 LEA R222, P1, R3.reuse, R210.reuse, 0x1 ;  /* 0x000000d203dec211 */ /* 0x0c0fe400078208ff */
[CCC-:B------:R-:W-:Y:S01]  /*c2e0*/  @!P5 LEA.HI.X R227, R3.reuse, R213.reuse, R212.reuse, 0x1, P6 ;  /* 0x000000d503e3d211 */ /* 0x1c0fe200030f0cd4 */
[----:B------:R-:W-:Y:S01]  /*c2f0*/  @!PT LDS RZ, [RZ] ;  /* 0x00000000fffff984 */ /* 0x000fe20000000800 */
[----:B------:R-:W-:Y:S01]  /*c300*/  @!PT LDS RZ, [RZ] ;  /* 0x00000000fffff984 */ /* 0x000fe20000000800 */
[----:B------:R-:W-:Y:S01]  /*c310*/  @!PT LDS RZ, [RZ] ;  /* 0x00000000fffff984 */ /* 0x000fe20000000800 */
[----:B------:R1:W-:Y:S01]  /*c320*/  @!P5 LDGSTS.E.BYPASS.LTC128B.128 [R198+0xc000], desc[UR22][R214.64] ;  /* 0x0c000000d6c6dfae */ /* 0x0003e2000b901d56 */
[C-C-:B------:R-:W-:Y:S02]  /*c330*/  @!P4 LEA.HI.X R223, R3.reuse, R213, R212.reuse, 0x1, P1 ;  /* 0x000000d503dfc211 */ /* 0x140fe400008f0cd4 */
[-C--:B------:R-:W-:Y:S01]  /*c340*/  @!P2 LEA R220, P0, R3, R210.reuse, 0x1 ;  /* 0x000000d203dca211 */ /* 0x080fe200078008ff */
[----:B------:R-:W-:Y:S01]  /*c350*/  @P4 STS.128 [R198+0xe000], RZ ;  /* 0x00e000ffc6004388 */ /* 0x000fe20000000c00 */
[----:B------:R-:W-:Y:S02]  /*c360*/  IADD3 R217, P6, R197, R3, RZ ;  /* 0x00000003c5d97210 */ /* 0x000fe40007fde0ff */
[-CC-:B------:R-:W-:Y:S01]  /*c370*/  @!P2 LEA.HI.X R221, R3, R213.reuse, R212.reuse, 0x1, P0 ;  /* 0x000000d503dda211 */ /* 0x180fe200000f0cd4 */
[----:B------:R-:W-:Y:S01]  /*c380*/  @!PT LDS RZ, [RZ] ;  /* 0x00000000fffff984 */ /* 0x000fe20000000800 */
[----:B------:R-:W-:Y:S01]  /*c390*/  @!PT LDS RZ, [RZ] ;  /* 0x00000000fffff984 */ /* 0x000fe20000000800 */
[----:B------:R-:W-:Y:S01]  /*c3a0*/  @!PT LDS RZ, [RZ] ;  /* 0x00000000fffff984 */ /* 0x000fe20000000800 */
[----:B------:R1:W-:Y:S01]  /*c3b0*/  @!P4 LDGSTS.E.BYPASS.LTC128B.128 [R198+0xe000], desc[UR22][R214.64+0x80] ;  /* 0x0e000080d6c6cfae */ /* 0x0003e2000b901d56 */
[CC--:B------:R-:W-:Y:S01]  /*c3c0*/  @!P4 LEA R218, P1, R217.reuse, R210.reuse, 0x1 ;  /* 0x000000d2d9dac211 */ /* 0x0c0fe200078208ff */
[C---:B------:R-:W-:Y:S01]  /*c3d0*/  IMAD.X R212, R196.reuse, 0x1, R212, P6 ;  /* 0x00000001c4d47824 */ /* 0x040fe200030e06d4 */
[CC--:B------:R-:W-:Y:S01]  /*c3e0*/  @!P5 LEA R224, P6, R217.reuse, R210.reuse, 0x1 ;  /* 0x000000d2d9e0d211 */ /* 0x0c0fe200078c08ff */
[----:B------:R-:W-:Y:S01]  /*c3f0*/  @P2 STS.128 [R198+0x10000], RZ ;  /* 0x010000ffc6002388 */ /* 0x000fe20000000c00 */
[CC--:B------:R-:W-:Y:S02]  /*c400*/  @!P2 LEA R216, P0, R217.reuse, R210.reuse, 0x1 ;  /* 0x000000d2d9d8a211 */ /* 0x0c0fe400078008ff */
[CCC-:B------:R-:W-:Y:S01]  /*c410*/  @!P5 LEA.HI.X R225, R217.reuse, R213.reuse, R212.reuse, 0x1, P6 ;  /* 0x000000d5d9e1d211 */ /* 0x1c0fe200030f0cd4 */
[----:B------:R-:W-:Y:S01]  /*c420*/  @!PT LDS RZ, [RZ] ;  /* 0x00000000fffff984 */ /* 0x000fe20000000800 */
[----:B------:R-:W-:Y:S01]  /*c430*/  @!PT LDS RZ, [RZ] ;  /* 0x00000000fffff984 */ /* 0x000fe20000000800 */
[----:B------:R-:W-:Y:S01]  /*c440*/  @!PT LDS RZ, [RZ] ;  /* 0x00000000fffff984 */ /* 0x000fe20000000800 */
[----:B------:R1:W-:Y:S01]  /*c450*/  @!P2 LDGSTS.E.BYPASS.LTC128B.128 [R198+0x10000], desc[UR22][R214.64+0x100] ;  /* 0x10000100d6c6afae */ /* 0x0003e2000b901d56 */
[--C-:B------:R-:W-:Y:S02]  /*c460*/  @!P4 LEA.HI.X R219, R217, R213, R212.reuse, 0x1, P1 ;  /* 0x000000d5d9dbc211 */ /* 0x100fe400008f0cd4 */
[----:B------:R-:W-:Y:S01]  /*c470*/  IADD3 R3, P6, R197, R217, RZ ;  /* 0x000000d9c5037210 */ /* 0x000fe20007fde0ff */
[----:B------:R-:W-:Y:S01]  /*c480*/  @P5 STS.128 [R198+0xc800], RZ ;  /* 0x00c800ffc6005388 */ /* 0x000fe20000000c00 */
[-CC-:B------:R-:W-:Y:S02]  /*c490*/  @!P2 LEA.HI.X R217, R217, R213.reuse, R212.reuse, 0x1, P0 ;  /* 0x000000d5d9d9a211 */ /* 0x180fe400000f0cd4 */
[CC--:B------:R-:W-:Y:S01]  /*c4a0*/  @!P4 LEA R228, P1, R3.reuse, R210.reuse, 0x1 ;  /* 0x000000d203e4c211 */ /* 0x0c0fe200078208ff */
[----:B------:R-:W-:Y:S01]  /*c4b0*/  @!PT LDS RZ, [RZ] ;  /* 0x00000000fffff984 */ /* 0x000fe20000000800 */
[----:B------:R-:W-:Y:S01]  /*c4c0*/  @!PT LDS RZ, [RZ] ;  /* 0x00000000fffff984 */ /* 0x000fe20000000800 */
[----:B------:R-:W-:Y:S01]  /*c4d0*/  @!PT LDS RZ, [RZ] ;  /* 0x00000000fffff984 */ /* 0x000fe20000000800 */
[----:B------:R1:W-:Y:S01]  /*c4e0*/  @!P5 LDGSTS.E.BYPASS.LTC128B.128 [R198+0xc800], desc[UR22][R226.64] ;  /* 0x0c800000e2c6dfae */ /* 0x0003e2000b901d56 */
        /* <DEDUP_REMOVED lines=12> */
[----:B------:R-:W-:Y:S01]  /*c5b0*/  @P2 STS.128 [R198+0x10800], RZ ;  /* 0x010800ffc6002388 */ /* 0x000fe20000000c00 */
[----:B------:R-:W-:Y:S01]  /*c5c0*/  ISETP.LT.AND P0, PT, R195, UR10, PT ;  /* 0x0000000ac3007c0c */ /* 0x000fe2000bf01270 */
[----:B------:R-:W-:Y:S02]  /*c5d0*/  IMAD.MOV.U32 R213, RZ, RZ, R215 ;  /* 0x000000ffffd57224 */ /* 0x000fe400078e00d7 */
        /* <DEDUP_REMOVED lines=265> */
.L_x_2865:
        /* <DEDUP_REMOVED lines=45> */
[CC--:B------:R-:W-:Y:S01]  /*d940*/  @!P2 LEA R152, P0, R3.reuse, R208.reuse, 0x1 ;  /* 0x000000d00398a211 */ /* 0x0c0fe200078008ff */
        /* <DEDUP_REMOVED lines=43> */
.L_x_2864:
[----:B------:R-:W-:Y:S04]  /*dc00*/  MOV R3, UR10 ;  /* 0x0000000a00037c02 */ /* 0x000fe80008000f00 */
[----:B------:R-:W-:Y:S04]  /*dc10*/  LEA R3, R3, R204, 0x6 ;  /* 0x000000cc03037211 */ /* 0x000fe800078e30ff */
[C---:B------:R-:W-:Y:S01]  /*dc20*/  IADD3 R132, R3.reuse, 0x1, RZ ;  /* 0x0000000103847810 */ /* 0x040fe20007ffe0ff */
[C---:B------:R-:W-:Y:S01]  /*dc30*/  VIADD R133, R3.reuse, 0x8 ;  /* 0x0000000803857836 */ /* 0x040fe20000000000 */
[CC--:B------:R-:W-:Y:S02]  /*dc40*/  ISETP.GE.AND P1, PT, R3.reuse, R203.reuse, PT ;  /* 0x000000cb0300720c */ /* 0x0c0fe40003f26270 */
[C---:B------:R-:W-:Y:S02]  /*dc50*/  ISETP.GE.AND P5, PT, R132.reuse, R203, PT ;  /* 0x000000cb8400720c */ /* 0x040fe40003fa6270 */
[C---:B------:R-:W-:Y:S02]  /*dc60*/  ISETP.GE.AND P0, PT, R132.reuse, R201, PT ;  /* 0x000000c98400720c */ /* 0x040fe40003f06270 */
[C---:B------:R-:W-:Y:S02]  /*dc70*/  ISETP.GE.OR P5, PT, R132.reuse, R202, !P5 ;  /* 0x000000ca8400720c */ /* 0x040fe40006fa6670 */
[----:B------:R-:W-:Y:S02]  /*dc80*/  ISETP.GE.OR P0, PT, R132, R200, !P0 ;  /* 0x000000c88400720c */ /* 0x000fe40004706670 */
[CC--:B------:R-:W-:Y:S02]  /*dc90*/  ISETP.GE.OR P1, PT, R3.reuse, R202.reuse, !P1 ;  /* 0x000000ca0300720c */ /* 0x0c0fe40004f26670 */
[----:B------:R-:W-:Y:S02]  /*dca0*/  IADD3 R132, R3, 0x9, RZ ;  /* 0x0000000903847810 */ /* 0x000fe40007ffe0ff */
[----:B-1----:R-:W-:Y:S02]  /*dcb0*/  FSEL R138, R4, -INF , !P1 ;  /* 0xff800000048a7808 */ /* 0x002fe40004800000 */
[----:B------:R-:W-:Y:S02]  /*dcc0*/  ISETP.GE.AND P4, PT, R133, R203, PT ;  /* 0x000000cb8500720c */ /* 0x000fe40003f86270 */
[----:B------:R-:W-:Y:S02]  /*dcd0*/  ISETP.GE.AND P2, PT, R3, R201, PT ;  /* 0x000000c90300720c */ /* 0x000fe40003f46270 */
[CC--:B------:R-:W-:Y:S02]  /*dce0*/  ISETP.GE.AND P1, PT, R132.reuse, R203.reuse, PT ;  /* 0x000000cb8400720c */ /* 0x0c0fe40003f26270 */
[----:B------:R-:W-:Y:S02]  /*dcf0*/  FSEL R136, R5, -INF , !P5 ;  /* 0xff80000005887808 */ /* 0x000fe40006800000 */
[----:B------:R-:W-:Y:S02]  /*dd00*/  ISETP.GE.OR P4, PT, R133, R202, !P4 ;  /* 0x000000ca8500720c */ /* 0x000fe40006786670 */
[C---:B------:R-:W-:Y:S02]  /*dd10*/  ISETP.GE.OR P2, PT, R3.reuse, R200, !P2 ;  /* 0x000000c80300720c */ /* 0x040fe40005746670 */
[-C--:B------:R-:W-:Y:S02]  /*dd20*/  ISETP.GE.OR P1, PT, R132, R202.reuse, !P1 ;  /* 0x000000ca8400720c */ /* 0x080fe40004f26670 */
[C---:B------:R-:W-:Y:S02]  /*dd30*/  IADD3 R4, R3.reuse, 0x10, RZ ;  /* 0x0000001003047810 */ /* 0x040fe40007ffe0ff */
[----:B------:R-:W-:Y:S02]  /*dd40*/  IADD3 R5, R3, 0x11, RZ ;  /* 0x0000001103057810 */ /* 0x000fe40007ffe0ff */
[----:B------:R-:W-:Y:S02]  /*dd50*/  FSEL R7, R7, -INF , !P0 ;  /* 0xff80000007077808 */ /* 0x000fe40004000000 */
[----:B------:R-:W-:Y:S02]  /*dd60*/  FSEL R148, R8, -INF , !P4 ;  /* 0xff80000008947808 */ /* 0x000fe40006000000 */
[----:B------:R-:W-:Y:S02]  /*dd70*/  FSEL R135, R6, -INF , !P2 ;  /* 0xff80000006877808 */ /* 0x000fe40005000000 */
[----:B------:R-:W-:Y:S02]  /*dd80*/  FSEL R134, R9, -INF , !P1 ;  /* 0xff80000009867808 */ /* 0x000fe40004800000 */
[C---:B------:R-:W-:Y:S02]  /*dd90*/  ISETP.GE.AND P0, PT, R4.reuse, R203, PT ;  /* 0x000000cb0400720c */ /* 0x040fe40003f06270 */
[-C--:B------:R-:W-:Y:S02]  /*dda0*/  ISETP.GE.AND P5, PT, R4, R201.reuse, PT ;  /* 0x000000c90400720c */ /* 0x080fe40003fa6270 */
[-C--:B------:R-:W-:Y:S02]  /*ddb0*/  ISETP.GE.AND P6, PT, R133, R201.reuse, PT ;  /* 0x000000c98500720c */ /* 0x080fe40003fc6270 */
[----:B------:R-:W-:Y:S02]  /*ddc0*/  ISETP.GE.AND P2, PT, R132, R201, PT ;  /* 0x000000c98400720c */ /* 0x000fe40003f46270 */
[C---:B------:R-:W-:Y:S02]  /*ddd0*/  ISETP.GE.AND P4, PT, R5.reuse, R203, PT ;  /* 0x000000cb0500720c */ /* 0x040fe40003f86270 */
[----:B------:R-:W-:Y:S02]  /*dde0*/  ISETP.GE.AND P1, PT, R5, R201, PT ;  /* 0x000000c90500720c */ /* 0x000fe40003f26270 */
[C---:B------:R-:W-:Y:S02]  /*ddf0*/  ISETP.GE.OR P0, PT, R4.reuse, R202, !P0 ;  /* 0x000000ca0400720c */ /* 0x040fe40004706670 */
[-C--:B------:R-:W-:Y:S01]  /*de00*/  ISETP.GE.OR P5, PT, R4, R200.reuse, !P5 ;  /* 0x000000c80400720c */ /* 0x080fe20006fa6670 */
[----:B------:R-:W-:Y:S01]  /*de10*/  VIADD R4, R3, 0x18 ;  /* 0x0000001803047836 */ /* 0x000fe20000000000 */
[-C--:B------:R-:W-:Y:S02]  /*de20*/  ISETP.GE.OR P6, PT, R133, R200.reuse, !P6 ;  /* 0x000000c88500720c */ /* 0x080fe400077c6670 */
[-C--:B------:R-:W-:Y:S02]  /*de30*/  ISETP.GE.OR P2, PT, R132, R200.reuse, !P2 ;  /* 0x000000c88400720c */ /* 0x080fe40005746670 */
[C---:B------:R-:W-:Y:S02]  /*de40*/  ISETP.GE.OR P1, PT, R5.reuse, R200, !P1 ;  /* 0x000000c80500720c */ /* 0x040fe40004f26670 */
[-C--:B------:R-:W-:Y:S02]  /*de50*/  ISETP.GE.OR P4, PT, R5, R202.reuse, !P4 ;  /* 0x000000ca0500720c */ /* 0x080fe40006786670 */
[----:B------:R-:W-:Y:S02]  /*de60*/  IADD3 R5, R3, 0x19, RZ ;  /* 0x0000001903057810 */ /* 0x000fe40007ffe0ff */
[----:B------:R-:W-:Y:S02]  /*de70*/  FSEL R9, R10, -INF , !P6 ;  /* 0xff8000000a097808 */ /* 0x000fe40007000000 */
[----:B------:R-:W-:Y:S02]  /*de80*/  FSEL R11, R11, -INF , !P2 ;  /* 0xff8000000b0b7808 */ /* 0x000fe40005000000 */
[----:B------:R-:W-:Y:S02]  /*de90*/  FSEL R164, R12, -INF , !P0 ;  /* 0xff8000000ca47808 */ /* 0x000fe40004000000 */
[----:B------:R-:W-:Y:S02]  /*dea0*/  FSEL R160, R13, -INF , !P4 ;  /* 0xff8000000da07808 */ /* 0x000fe40006000000 */
[C---:B------:R-:W-:Y:S02]  /*deb0*/  ISETP.GE.AND P2, PT, R4.reuse, R203, PT ;  /* 0x000000cb0400720c */ /* 0x040fe40003f46270 */
[C---:B------:R-:W-:Y:S02]  /*dec0*/  ISETP.GE.AND P6, PT, R4.reuse, R201, PT ;  /* 0x000000c90400720c */ /* 0x040fe40003fc6270 */
[C---:B------:R-:W-:Y:S02]  /*ded0*/  ISETP.GE.AND P0, PT, R5.reuse, R203, PT ;  /* 0x000000cb0500720c */ /* 0x040fe40003f06270 */
[C---:B------:R-:W-:Y:S02]  /*dee0*/  ISETP.GE.AND P4, PT, R5.reuse, R201, PT ;  /* 0x000000c90500720c */ /* 0x040fe40003f86270 */
        /* <DEDUP_REMOVED lines=11> */
[C---:B------:R-:W-:Y:S02]  /*dfa0*/  ISETP.GE.AND P0, PT, R5.reuse, R201, PT ;  /* 0x000000c90500720c */ /* 0x040fe40003f06270 */
        /* <DEDUP_REMOVED lines=8> */
[----:B------:R-:W-:Y:S02]  /*e030*/  FSEL R170, R21, -INF , !P2 ;  /* 0xff80000015aa7808 */ /* 0x000fe40005000000 */
[----:B------:R-:W-:Y:S02]  /*e040*/  FMNMX.FTZ R6, R135, R2, !PT ;  /* 0x0000000287067209 */ /* 0x000fe40007810000 */
[C---:B------:R-:W-:Y:S02]  /*e050*/  ISETP.GE.AND P5, PT, R5.reuse, R203, PT ;  /* 0x000000cb0500720c */ /* 0x040fe40003fa6270 */
[-C--:B------:R-:W-:Y:S02]  /*e060*/  ISETP.GE.AND P2, PT, R5, R201.reuse, PT ;  /* 0x000000c90500720c */ /* 0x080fe40003f46270 */
[----:B------:R-:W-:Y:S02]  /*e070*/  ISETP.GE.AND P1, PT, R4, R201, PT ;  /* 0x000000c90400720c */ /* 0x000fe40003f26270 */
[----:B------:R-:W-:Y:S02]  /*e080*/  FMNMX.FTZ R13, R148, R13, !PT ;  /* 0x0000000d940d7209 */ /* 0x000fe40007810000 */
[----:B------:R-:W-:Y:S02]  /*e090*/  FMNMX.FTZ R6, R7, R6, !PT ;  /* 0x0000000607067209 */ /* 0x000fe40007810000 */
[C---:B------:R-:W-:Y:S02]  /*e0a0*/  ISETP.GE.OR P5, PT, R5.reuse, R202, !P5 ;  /* 0x000000ca0500720c */ /* 0x040fe40006fa6670 */
[-C--:B------:R-:W-:Y:S02]  /*e0b0*/  ISETP.GE.OR P2, PT, R5, R200.reuse, !P2 ;  /* 0x000000c80500720c */ /* 0x080fe40005746670 */
[----:B------:R-:W-:Y:S01]  /*e0c0*/  ISETP.GE.OR P1, PT, R4, R200, !P1 ;  /* 0x000000c80400720c */ /* 0x000fe20004f26670 */
[----:B------:R-:W-:Y:S01]  /*e0d0*/  VIADD R4, R3, 0x28 ;  /* 0x0000002803047836 */ /* 0x000fe20000000000 */
[----:B------:R-:W-:Y:S02]  /*e0e0*/  FMNMX.FTZ R5, R134, R13, !PT ;  /* 0x0000000d86057209 */ /* 0x000fe40007810000 */
[----:B------:R-:W-:Y:S02]  /*e0f0*/  FMNMX.FTZ R6, R9, R6, !PT ;  /* 0x0000000609067209 */ /* 0x000fe40007810000 */
[----:B------:R-:W-:Y:S02]  /*e100*/  FSEL R143, R18, -INF , !P6 ;  /* 0xff800000128f7808 */ /* 0x000fe40007000000 */
[----:B------:R-:W-:Y:S02]  /*e110*/  FSEL R141, R19, -INF , !P4 ;  /* 0xff800000138d7808 */ /* 0x000fe40006000000 */
[----:B------:R-:W-:Y:S01]  /*e120*/  FMNMX.FTZ R5, R164, R5, !PT ;  /* 0x00000005a4057209 */ /* 0x000fe20007810000 */
[----:B------:R-:W-:Y:S01]  /*e130*/  LDSM.16.MT88.4 R16, [R188+0xc000] ;  /* 0x00c00000bc10783b */ /* 0x000fe20000004200 */
[C---:B------:R-:W-:Y:S02]  /*e140*/  ISETP.GE.AND P6, PT, R4.reuse, R203, PT ;  /* 0x000000cb0400720c */ /* 0x040fe40003fc6270 */
[----:B------:R-:W-:Y:S02]  /*e150*/  ISETP.GE.AND P4, PT, R4, R201, PT ;  /* 0x000000c90400720c */ /* 0x000fe40003f86270 */
[----:B------:R-:W-:Y:S02]  /*e160*/  FMNMX.FTZ R6, R11, R6, !PT ;  /* 0x000000060b067209 */ /* 0x000fe40007810000 */
[----:B------:R-:W-:Y:S02]  /*e170*/  FMNMX.FTZ R13, R160, R5, !PT ;  /* 0x00000005a00d7209 */ /* 0x000fe40007810000 */
[C---:B------:R-:W-:Y:S02]  /*e180*/  ISETP.GE.OR P6, PT, R4.reuse, R202, !P6 ;  /* 0x000000ca0400720c */ /* 0x040fe400077c6670 */
[----:B------:R-:W-:Y:S02]  /*e190*/  ISETP.GE.OR P4, PT, R4, R200, !P4 ;  /* 0x000000c80400720c */ /* 0x000fe40006786670 */
[----:B------:R-:W-:Y:S02]  /*e1a0*/  FMNMX.FTZ R6, R171, R6, !PT ;  /* 0x00000006ab067209 */ /* 0x000fe40007810000 */
[----:B------:R-:W-:Y:S02]  /*e1b0*/  IADD3 R4, R3, 0x30, RZ ;  /* 0x0000003003047810 */ /* 0x000fe40007ffe0ff */
[----:B------:R-:W-:Y:S02]  /*e1c0*/  FMNMX.FTZ R13, R142, R13, !PT ;  /* 0x0000000d8e0d7209 */ /* 0x000fe40007810000 */
[----:B------:R-:W-:Y:S02]  /*e1d0*/  FSEL R217, R22, -INF , !P1 ;  /* 0xff80000016d97808 */ /* 0x000fe40004800000 */
[----:B------:R-:W-:Y:S02]  /*e1e0*/  FSEL R215, R23, -INF , !P0 ;  /* 0xff80000017d77808 */ /* 0x000fe40004000000 */
[----:B------:R-:W-:Y:S02]  /*e1f0*/  FMNMX.FTZ R6, R169, R6, !PT ;  /* 0x00000006a9067209 */ /* 0x000fe40007810000 */
[C---:B------:R-:W-:Y:S02]  /*e200*/  ISETP.GE.AND P1, PT, R4.reuse, R203, PT ;  /* 0x000000cb0400720c */ /* 0x040fe40003f26270 */
[----:B------:R-:W-:Y:S02]  /*e210*/  ISETP.GE.AND P0, PT, R4, R201, PT ;  /* 0x000000c90400720c */ /* 0x000fe40003f06270 */
[----:B------:R-:W-:Y:S02]  /*e220*/  FMNMX.FTZ R13, R140, R13, !PT ;  /* 0x0000000d8c0d7209 */ /* 0x000fe40007810000 */
[----:B------:R-:W-:Y:S02]  /*e230*/  FMNMX.FTZ R6, R143, R6, !PT ;  /* 0x000000068f067209 */ /* 0x000fe40007810000 */
[C---:B------:R-:W-:Y:S02]  /*e240*/  ISETP.GE.OR P1, PT, R4.reuse, R202, !P1 ;  /* 0x000000ca0400720c */ /* 0x040fe40004f26670 */
[----:B------:R-:W-:Y:S01]  /*e250*/  ISETP.GE.OR P0, PT, R4, R200, !P0 ;  /* 0x000000c80400720c */ /* 0x000fe20004706670 */
[C---:B------:R-:W-:Y:S01]  /*e260*/  VIADD R4, R3.reuse, 0x38 ;  /* 0x0000003803047836 */ /* 0x040fe20000000000 */
[C---:B------:R-:W-:Y:S02]  /*e270*/  IADD3 R5, R3.reuse, 0x31, RZ ;  /* 0x0000003103057810 */ /* 0x040fe40007ffe0ff */
[----:B------:R-:W-:Y:S02]  /*e280*/  IADD3 R3, R3, 0x39, RZ ;  /* 0x0000003903037810 */ /* 0x000fe40007ffe0ff */
[----:B------:R-:W-:Y:S02]  /*e290*/  FMNMX.FTZ R13, R212, R13, !PT ;  /* 0x0000000dd40d7209 */ /* 0x000fe40007810000 */
[----:B------:R-:W-:Y:S02]  /*e2a0*/  FMNMX.FTZ R6, R141, R6, !PT ;  /* 0x000000068d067209 */ /* 0x000fe40007810000 */
[----:B------:R-:W-:Y:S02]  /*e2b0*/  FSEL R162, R28, -INF , !P1 ;  /* 0xff8000001ca27808 */ /* 0x000fe40004800000 */
[----:B------:R-:W-:Y:S02]  /*e2c0*/  FSEL R146, R24, -INF , !P6 ;  /* 0xff80000018927808 */ /* 0x000fe40007000000 */
[----:B------:R-:W-:Y:S02]  /*e2d0*/  FMNMX.FTZ R13, R170, R13, !PT ;  /* 0x0000000daa0d7209 */ /* 0x000fe40007810000 */
        /* <DEDUP_REMOVED lines=8> */
[----:B------:R-:W-:Y:S02]  /*e360*/  FMNMX.FTZ R13, R144, R13, !PT ;  /* 0x0000000d900d7209 */ /* 0x000fe40007810000 */
[----:B------:R-:W-:Y:S02]  /*e370*/  FSEL R150, R33, -INF , !P1 ;  /* 0xff80000021967808 */ /* 0x000fe40004800000 */
[C---:B------:R-:W-:Y:S02]  /*e380*/  ISETP.GE.AND P5, PT, R4.reuse, R203, PT ;  /* 0x000000cb0400720c */ /* 0x040fe40003fa6270 */
[----:B------:R-:W-:Y:S02]  /*e390*/  ISETP.GE.OR P6, PT, R5, R202, !P6 ;  /* 0x000000ca0500720c */ /* 0x000fe400077c6670 */
[----:B------:R-:W-:Y:S02]  /*e3a0*/  FSEL R145, R27, -INF , !P2 ;  /* 0xff8000001b917808 */ /* 0x000fe40005000000 */
[CC--:B------:R-:W-:Y:S01]  /*e3b0*/  ISETP.GE.AND P1, PT, R4.reuse, R201.reuse, PT ;  /* 0x000000c90400720c */ /* 0x0c0fe20003f26270 */
[----:B------:R-:W-:Y:S01]  /*e3c0*/  LDSM.16.MT88.4 R24, [R186+0xc000] ;  /* 0x00c00000ba18783b */ /* 0x000fe20000004200 */
[----:B------:R-:W-:Y:S02]  /*e3d0*/  FMNMX.FTZ R6, R147, R6, !PT ;  /* 0x0000000693067209 */ /* 0x000fe40007810000 */
[----:B------:R-:W-:Y:S02]  /*e3e0*/  ISETP.GE.AND P2, PT, R5, R201, PT ;  /* 0x000000c90500720c */ /* 0x000fe40003f46270 */
[----:B------:R-:W-:Y:S02]  /*e3f0*/  FSEL R154, R29, -INF , !P6 ;  /* 0xff8000001d9a7808 */ /* 0x000fe40007000000 */
[----:B------:R-:W-:Y:S02]  /*e400*/  ISETP.GE.OR P5, PT, R4, R202, !P5 ;  /* 0x000000ca0400720c */ /* 0x000fe40006fa6670 */
[----:B------:R-:W-:Y:S02]  /*e410*/  FMNMX.FTZ R13, R162, R13, !PT ;  /* 0x0000000da20d7209 */ /* 0x000fe40007810000 */
[----:B------:R-:W-:Y:S02]  /*e420*/  ISETP.GE.OR P1, PT, R4, R200, !P1 ;  /* 0x000000c80400720c */ /* 0x000fe40004f26670 */
[----:B------:R-:W-:Y:S02]  /*e430*/  FSEL R153, R30, -INF , !P0 ;  /* 0xff8000001e997808 */ /* 0x000fe40004000000 */
[----:B------:R-:W-:Y:S02]  /*e440*/  FMNMX.FTZ R4, R145, R6, !PT ;  /* 0x0000000691047209 */ /* 0x000fe40007810000 */
[----:B------:R-:W-:Y:S02]  /*e450*/  ISETP.GE.OR P2, PT, R5, R200, !P2 ;  /* 0x000000c80500720c */ /* 0x000fe40005746670 */
[----:B------:R-:W-:Y:S02]  /*e460*/  FSEL R152, R32, -INF , !P5 ;  /* 0xff80000020987808 */ /* 0x000fe40006800000 */
[----:B------:R-:W-:Y:S02]  /*e470*/  FMNMX.FTZ R13, R154, R13, !PT ;  /* 0x0000000d9a0d7209 */ /* 0x000fe40007810000 */
[----:B------:R-:W-:Y:S02]  /*e480*/  FSEL R151, R31, -INF , !P2 ;  /* 0xff8000001f977808 */ /* 0x000fe40005000000 */
[----:B------:R-:W-:Y:S01]  /*e490*/  FMNMX.FTZ R4, R153, R4, !PT ;  /* 0x0000000499047209 */ /* 0x000fe20007810000 */
[----:B------:R-:W-:Y:S01]  /*e4a0*/  LDSM.16.MT88.4 R28, [R185+0xc000] ;  /* 0x00c00000b91c783b */ /* 0x000fe20000004200 */
        /* <DEDUP_REMOVED lines=20> */
[----:B------:R-:W-:Y:S05]  /*e5f0*/  FMUL.FTZ R155, R132, UR4 ;  /* 0x00000004849b7c20 */ /* 0x000fea0008410000 */
[----:B------:R-:W-:Y:S05]  /*e600*/  FSEL R155, R155, RZ, P1 ;  /* 0x000000ff9b9b7208 */ /* 0x000fea0000800000 */
[--C-:B------:R-:W-:Y:S01]  /*e610*/  FFMA.FTZ R157, R148, UR4, -R155.reuse ;  /* 0x00000004949d7c23 */ /* 0x100fe2000801089b */
[----:B------:R-:W-:Y:S01]  /*e620*/  FSEL R148, R5, RZ, P0 ;  /* 0x000000ff05947208 */ /* 0x000fe20000000000 */
        /* <DEDUP_REMOVED lines=8> */
[--C-:B------:R-:W-:Y:S01]  /*e6b0*/  FFMA.FTZ R134, R9, UR4, -R148.reuse ;  /* 0x0000000409867c23 */ /* 0x100fe20008010894 */
[----:B------:R-:W-:Y:S01]  /*e6c0*/  FFMA.FTZ R159, R11, UR4, -R148 ;  /* 0x000000040b9f7c23 */ /* 0x000fe20008010894 */
[----:B------:R-:W-:Y:S01]  /*e6d0*/  FMUL.FTZ R6, R0, UR4 ;  /* 0x0000000400067c20 */ /* 0x000fe20008410000 */
[----:B------:R-:W-:Y:S01]  /*e6e0*/  MUFU.EX2 R161, R161 ;  /* 0x000000a100a17308 */ /* 0x000fe20000000800 */
[----:B------:R-:W-:Y:S01]  /*e6f0*/  FADD.FTZ R0, -R5, R2 ;  /* 0x0000000205007221 */ /* 0x000fe20000010100 */
[--C-:B------:R-:W-:Y:S01]  /*e700*/  FFMA.FTZ R167, R140, UR4, -R155.reuse ;  /* 0x000000048ca77c23 */ /* 0x100fe2000801089b */
[--C-:B------:R-:W-:Y:S01]  /*e710*/  FFMA.FTZ R168, R141, UR4, -R148.reuse ;  /* 0x000000048da87c23 */ /* 0x100fe20008010894 */
[--C-:B------:R-:W-:Y:S01]  /*e720*/  FFMA.FTZ R221, R144, UR4, -R155.reuse ;  /* 0x0000000490dd7c23 */ /* 0x100fe2000801089b */
[----:B------:R-:W-:Y:S01]  /*e730*/  FMUL.FTZ R8, R0, UR4 ;  /* 0x0000000400087c20 */ /* 0x000fe20008410000 */
[--C-:B------:R-:W-:Y:S01]  /*e740*/  FFMA.FTZ R216, R147, UR4, -R148.reuse ;  /* 0x0000000493d87c23 */ /* 0x100fe20008010894 */
[--C-:B------:R-:W-:Y:S03]  /*e750*/  FFMA.FTZ R223, R154, UR4, -R155.reuse ;  /* 0x000000049adf7c23 */ /* 0x100fe6000801089b */
        /* <DEDUP_REMOVED lines=17> */
[----:B-1----:R-:W-:Y:S01]  /*e870*/  F2FP.BF16.F32.PACK_AB R136, R158, R161 ;  /* 0x000000a19e88723e */ /* 0x002fe200000010ff */
[----:B------:R-:W-:Y:S01]  /*e880*/  LDSM.16.MT88.4 R144, [R184+0xf000] ;  /* 0x00f00000b890783b */ /* 0x000fe20000004200 */
[--C-:B------:R-:W-:Y:S01]  /*e890*/  FFMA.FTZ R215, R215, UR4, -R148.reuse ;  /* 0x00000004d7d77c23 */ /* 0x100fe20008010894 */
[----:B------:R-:W-:Y:S01]  /*e8a0*/  FFMA.FTZ R148, R133, UR4, -R148 ;  /* 0x0000000485947c23 */ /* 0x000fe20008010894 */
[--C-:B------:R-:W-:Y:S01]  /*e8b0*/  FFMA.FTZ R162, R162, UR4, -R155.reuse ;  /* 0x00000004a2a27c23 */ /* 0x100fe2000801089b */
[----:B------:R-:W-:Y:S04]  /*e8c0*/  ISETP.LT.AND P0, PT, R195, UR10, PT ;  /* 0x0000000ac3007c0c */ /* 0x000fe8000bf01270 */
[----:B------:R-:W-:Y:S10]  /*e8d0*/  MUFU.EX2 R163, R163 ;  /* 0x000000a300a37308 */ /* 0x000ff40000000800 */
[----:B------:R-:W1:Y:S01]  /*e8e0*/  MUFU.EX2 R135, R135 ;  /* 0x0000008700877308 */ /* 0x000e620000000800 */
[----:B--2---:R-:W-:Y:S09]  /*e8f0*/  F2FP.BF16.F32.PACK_AB R138, R156, R157 ;  /* 0x0000009d9c8a723e */ /* 0x004ff200000010ff */
        /* <DEDUP_REMOVED lines=27> */
[----:B------:R-:W3:Y:S01]  /*eab0*/  MUFU.EX2 R165, R165 ;  /* 0x000000a500a57308 */ /* 0x000ee20000000800 */
[C---:B------:R-:W-:Y:S01]  /*eac0*/  FMUL.FTZ R16, R2.reuse, R116 ;  /* 0x0000007402107220 */ /* 0x040fe20000410000 */
[C---:B------:R-:W-:Y:S01]  /*ead0*/  HMMA.16816.F32.BF16 R12, R136.reuse, R24, R12 ;  /* 0x00000018880c723c */ /* 0x040fe2000004180c */
[----:B------:R-:W4:Y:S03]  /*eae0*/  LDSM.16.MT88.4 R124, [R188+0xe000] ;  /* 0x00e00000bc7c783b */ /* 0x000f260000004200 */
[----:B------:R-:W-:Y:S01]  /*eaf0*/  FMUL.FTZ R17, R2, R117 ;  /* 0x0000007502117220 */ /* 0x000fe20000410000 */
[C---:B------:R-:W-:Y:S01]  /*eb00*/  FMUL.FTZ R18, R0.reuse, R118 ;  /* 0x0000007600127220 */ /* 0x040fe20000410000 */
[C---:B------:R-:W-:Y:S01]  /*eb10*/  FMUL.FTZ R19, R0.reuse, R119 ;  /* 0x0000007700137220 */ /* 0x040fe20000410000 */
[C---:B------:R-:W-:Y:S02]  /*eb20*/  FMUL.FTZ R22, R0.reuse, R114 ;  /* 0x0000007200167220 */ /* 0x040fe40000410000 */
[----:B------:R-:W-:Y:S01]  /*eb30*/  LDSM.16.MT88.4 R116, [R185+0xc800] ;  /* 0x00c80000b974783b */ /* 0x000fe20000004200 */
[----:B------:R-:W-:Y:S01]  /*eb40*/  MUFU.EX2 R167, R167 ;  /* 0x000000a700a77308 */ /* 0x000fe20000000800 */
        /* <DEDUP_REMOVED lines=11> */
[C---:B------:R-:W-:Y:S01]  /*ec00*/  FMUL.FTZ R28, R2.reuse, R104 ;  /* 0x00000068021c7220 */ /* 0x040fe20000410000 */
[----:B------:R-:W5:Y:S03]  /*ec10*/  LDSM.16.MT88.4 R108, [R186+0xe000] ;  /* 0x00e00000ba6c783b */ /* 0x000f660000004200 */
[----:B------:R-:W-:Y:S01]  /*ec20*/  MUFU.EX2 R169, R169 ;  /* 0x000000a900a97308 */ /* 0x000fe20000000800 */
[----:B------:R-:W-:Y:S01]  /*ec30*/  FMUL.FTZ R29, R2, R105 ;  /* 0x00000069021d7220 */ /* 0x000fe20000410000 */
[----:B------:R-:W-:Y:S01]  /*ec40*/  FMUL.FTZ R35, R0, R103 ;  /* 0x0000006700237220 */ /* 0x000fe20000410000 */
[C---:B------:R-:W-:Y:S03]  /*ec50*/  HMMA.16816.F32.BF16 R24, R136.reuse, R30, R24 ;  /* 0x0000001e8818723c */ /* 0x040fe60000041818 */
[C---:B------:R-:W-:Y:S01]  /*ec60*/  FMUL.FTZ R36, R2.reuse, R36 ;  /* 0x0000002402247220 */ /* 0x040fe20000410000 */
[----:B------:R-:W-:Y:S01]  /*ec70*/  FMUL.FTZ R37, R2, R37 ;  /* 0x0000002502257220 */ /* 0x000fe20000410000 */
[C---:B------:R-:W-:Y:S01]  /*ec80*/  FMUL.FTZ R38, R0.reuse, R38 ;  /* 0x0000002600267220 */ /* 0x040fe20000410000 */
[C---:B------:R-:W-:Y:S01]  /*ec90*/  FMUL.FTZ R39, R0.reuse, R39 ;  /* 0x0000002700277220 */ /* 0x040fe20000410000 */
[C---:B------:R-:W-:Y:S01]  /*eca0*/  FMUL.FTZ R30, R0.reuse, R106 ;  /* 0x0000006a001e7220 */ /* 0x040fe20000410000 */
[----:B------:R-:W-:Y:S01]  /*ecb0*/  FMUL.FTZ R31, R0, R107 ;  /* 0x0000006b001f7220 */ /* 0x000fe20000410000 */
[----:B------:R-:W-:Y:S01]  /*ecc0*/  LDSM.16.MT88.4 R100, [R184+0xe000] ;  /* 0x00e00000b864783b */ /* 0x000fe20000004200 */
[----:B------:R-:W-:Y:S01]  /*ecd0*/  MUFU.EX2 R171, R171 ;  /* 0x000000ab00ab7308 */ /* 0x000fe20000000800 */
[--C-:B-1----:R-:W-:Y:S01]  /*ece0*/  FFMA.FTZ R164, R142, UR4, -R155.reuse ;  /* 0x000000048ea47c23 */ /* 0x102fe2000801089b */
[----:B------:R-:W-:Y:S01]  /*ecf0*/  FFMA.FTZ R155, R150, UR4, -R155 ;  /* 0x00000004969b7c23 */ /* 0x000fe2000801089b */
[C---:B------:R-:W-:Y:S01]  /*ed00*/  FMUL.FTZ R40, R2.reuse, R40 ;  /* 0x0000002802287220 */ /* 0x040fe20000410000 */
[----:B------:R-:W-:Y:S01]  /*ed10*/  FMUL.FTZ R41, R2, R41 ;  /* 0x0000002902297220 */ /* 0x000fe20000410000 */
[C---:B--2---:R-:W-:Y:S02]  /*ed20*/  HMMA.16816.F32.BF16 R28, R136.reuse, R120, R28 ;  /* 0x00000078881c723c */ /* 0x044fe4000004181c */
[----:B------:R-:W1:Y:S03]  /*ed30*/  LDSM.16.MT88.4 R104, [R185+0xe000] ;  /* 0x00e00000b968783b */ /* 0x000e660000004200 */
[----:B------:R2:W-:Y:S01]  /*ed40*/  MUFU.EX2 R225, R155 ;  /* 0x0000009b00e17308 */ /* 0x0005e20000000800 */
[C---:B------:R-:W-:Y:S01]  /*ed50*/  FMUL.FTZ R42, R0.reuse, R42 ;  /* 0x0000002a002a7220 */ /* 0x040fe20000410000 */
[----:B------:R-:W-:Y:S01]  /*ed60*/  FMUL.FTZ R43, R0, R43 ;  /* 0x0000002b002b7220 */ /* 0x000fe20000410000 */
[C---:B------:R-:W-:Y:S02]  /*ed70*/  HMMA.16816.F32.BF16 R32, R136.reuse, R122, R32 ;  /* 0x0000007a8820723c */ /* 0x040fe40000041820 */
[----:B------:R-:W-:Y:S01]  /*ed80*/  LDSM.16.MT88.4 R120, [R184+0xc800] ;  /* 0x00c80000b878783b */ /* 0x000fe20000004200 */
[C---:B------:R-:W-:Y:S03]  /*ed90*/  FMUL.FTZ R44, R2.reuse, R44 ;  /* 0x0000002c022c7220 */ /* 0x040fe60000410000 */
[C---:B----4-:R-:W-:Y:S01]  /*eda0*/  HMMA.16816.F32.BF16 R36, R136.reuse, R124, R36 ;  /* 0x0000007c8824723c */ /* 0x050fe20000041824 */
[----:B------:R-:W4:Y:S04]  /*edb0*/  MUFU.EX2 R164, R164 ;  /* 0x000000a400a47308 */ /* 0x000f280000000800 */
[----:B------:R-:W-:Y:S01]  /*edc0*/  FMUL.FTZ R45, R2, R45 ;  /* 0x0000002d022d7220 */ /* 0x000fe20000410000 */
[C---:B------:R-:W-:Y:S01]  /*edd0*/  HMMA.16816.F32.BF16 R40, R136.reuse, R126, R40 ;  /* 0x0000007e8828723c */ /* 0x040fe20000041828 */
[----:B------:R-:W-:Y:S04]  /*ede0*/  LDSM.16.MT88.4 R124, [R188+0xe800] ;  /* 0x00e80000bc7c783b */ /* 0x000fe80000004200 */
[----:B------:R-:W4:Y:S01]  /*edf0*/  MUFU.EX2 R168, R168 ;  /* 0x000000a800a87308 */ /* 0x000f220000000800 */
[C---:B------:R-:W-:Y:S01]  /*ee00*/  FMUL.FTZ R46, R0.reuse, R46 ;  /* 0x0000002e002e7220 */ /* 0x040fe20000410000 */
[----:B------:R-:W-:Y:S01]  /*ee10*/  FMUL.FTZ R47, R0, R47 ;  /* 0x0000002f002f7220 */ /* 0x000fe20000410000 */
[C---:B------:R-:W-:Y:S03]  /*ee20*/  FMUL.FTZ R48, R2.reuse, R48 ;  /* 0x0000003002307220 */ /* 0x040fe60000410000 */
[----:B------:R-:W-:Y:S01]  /*ee30*/  FMUL.FTZ R49, R2, R49 ;  /* 0x0000003102317220 */ /* 0x000fe20000410000 */
[----:B------:R-:W-:Y:S01]  /*ee40*/  LDSM.16.MT88.4 R140, [R185+0xe800] ;  /* 0x00e80000b98c783b */ /* 0x000fe20000004200 */
[C---:B------:R-:W-:Y:S01]  /*ee50*/  FMUL.FTZ R50, R0.reuse, R50 ;  /* 0x0000003200327220 */ /* 0x040fe20000410000 */
[----:B------:R-:W-:Y:S01]  /*ee60*/  FMUL.FTZ R51, R0, R51 ;  /* 0x0000003300337220 */ /* 0x000fe20000410000 */
[C---:B-----5:R-:W-:Y:S01]  /*ee70*/  HMMA.16816.F32.BF16 R44, R136.reuse, R108, R44 ;  /* 0x0000006c882c723c */ /* 0x060fe2000004182c */
[----:B------:R-:W-:Y:S02]  /*ee80*/  MUFU.EX2 R212, R212 ;  /* 0x000000d400d47308 */ /* 0x000fe40000000800 */
[C---:B------:R-:W-:Y:S02]  /*ee90*/  FMUL.FTZ R52, R2.reuse, R52 ;  /* 0x0000003402347220 */ /* 0x040fe40000410000 */
[----:B------:R-:W-:Y:S01]  /*eea0*/  LDSM.16.MT88.4 R148, [R188+0xf800] ;  /* 0x00f80000bc94783b */ /* 0x000fe20000004200 */
[----:B------:R-:W-:Y:S01]  /*eeb0*/  FMUL.FTZ R53, R2, R53 ;  /* 0x0000003502357220 */ /* 0x000fe20000410000 */
[C---:B------:R-:W-:Y:S04]  /*eec0*/  HMMA.16816.F32.BF16 R48, R136.reuse, R110, R48 ;  /* 0x0000006e8830723c */ /* 0x040fe80000041830 */
[----:B------:R-:W5:Y:S01]  /*eed0*/  MUFU.EX2 R219, R219 ;  /* 0x000000db00db7308 */ /* 0x000f620000000800 */
[C---:B------:R-:W-:Y:S01]  /*eee0*/  FMUL.FTZ R54, R0.reuse, R54 ;  /* 0x0000003600367220 */ /* 0x040fe20000410000 */
[----:B------:R-:W3:Y:S01]  /*eef0*/  LDSM.16.MT88.4 R108, [R188+0x10000] ;  /* 0x01000000bc6c783b */ /* 0x000ee20000004200 */
[----:B------:R-:W-:Y:S01]  /*ef00*/  FMUL.FTZ R55, R0, R55 ;  /* 0x0000003700377220 */ /* 0x000fe20000410000 */
[C---:B------:R-:W-:Y:S03]  /*ef10*/  FMUL.FTZ R56, R2.reuse, R56 ;  /* 0x0000003802387220 */ /* 0x040fe60000410000 */
[----:B------:R-:W-:Y:S01]  /*ef20*/  FMUL.FTZ R57, R2, R57 ;  /* 0x0000003902397220 */ /* 0x000fe20000410000 */
[C---:B------:R-:W-:Y:S01]  /*ef30*/  FMUL.FTZ R58, R0.reuse, R58 ;  /* 0x0000003a003a7220 */ /* 0x040fe20000410000 */
[----:B------:R-:W-:Y:S01]  /*ef40*/  FMUL.FTZ R59, R0, R59 ;  /* 0x0000003b003b7220 */ /* 0x000fe20000410000 */
[C---:B-1----:R-:W-:Y:S01]  /*ef50*/  HMMA.16816.F32.BF16 R52, R136.reuse, R104, R52 ;  /* 0x000000688834723c */ /* 0x042fe20000041834 */
[----:B--2---:R-:W-:Y:S01]  /*ef60*/  LDSM.16.MT88.4 R152, [R186+0xf800] ;  /* 0x00f80000ba98783b */ /* 0x004fe20000004200 */
[----:B------:R-:W-:Y:S01]  /*ef70*/  MUFU.EX2 R170, R170 ;  /* 0x000000aa00aa7308 */ /* 0x000fe20000000800 */
[C---:B------:R-:W-:Y:S01]  /*ef80*/  FMUL.FTZ R60, R2.reuse, R60 ;  /* 0x0000003c023c7220 */ /* 0x040fe20000410000 */
[----:B------:R-:W-:Y:S01]  /*ef90*/  FMUL.FTZ R61, R2, R61 ;  /* 0x0000003d023d7220 */ /* 0x000fe20000410000 */
[C---:B------:R-:W-:Y:S01]  /*efa0*/  FMUL.FTZ R62, R0.reuse, R62 ;  /* 0x0000003e003e7220 */ /* 0x040fe20000410000 */
[C---:B------:R-:W-:Y:S03]  /*efb0*/  HMMA.16816.F32.BF16 R56, R136.reuse, R106, R56 ;  /* 0x0000006a8838723c */ /* 0x040fe60000041838 */
[----:B------:R-:W1:Y:S03]  /*efc0*/  LDSM.16.MT88.4 R104, [R185+0x10000] ;  /* 0x01000000b968783b */ /* 0x000e660000004200 */
[----:B------:R-:W2:Y:S01]  /*efd0*/  MUFU.EX2 R221, R221 ;  /* 0x000000dd00dd7308 */ /* 0x000ea20000000800 */
[----:B------:R-:W-:Y:S01]  /*efe0*/  FMUL.FTZ R63, R0, R63 ;  /* 0x0000003f003f7220 */ /* 0x000fe20000410000 */
[C---:B------:R-:W-:Y:S03]  /*eff0*/  FMUL.FTZ R64, R2.reuse, R64 ;  /* 0x0000004002407220 */ /* 0x040fe60000410000 */
[----:B------:R-:W-:Y:S01]  /*f000*/  FMUL.FTZ R65, R2, R65 ;  /* 0x0000004102417220 */ /* 0x000fe20000410000 */
[C---:B------:R-:W-:Y:S01]  /*f010*/  FMUL.FTZ R66, R0.reuse, R66 ;  /* 0x0000004200427220 */ /* 0x040fe20000410000 */
[----:B------:R-:W-:Y:S01]  /*f020*/  FMUL.FTZ R67, R0, R67 ;  /* 0x0000004300437220 */ /* 0x000fe20000410000 */
[C---:B------:R-:W-:Y:S02]  /*f030*/  HMMA.16816.F32.BF16 R60, R136.reuse, R100, R60 ;  /* 0x00000064883c723c */ /* 0x040fe4000004183c */
[----:B------:R-:W-:Y:S01]  /*f040*/  MUFU.EX2 R214, R214 ;  /* 0x000000d600d67308 */ /* 0x000fe20000000800 */
[C---:B------:R-:W-:Y:S01]  /*f050*/  FMUL.FTZ R68, R2.reuse, R68 ;  /* 0x0000004402447220 */ /* 0x040fe20000410000 */
[----:B------:R-:W-:Y:S01]  /*f060*/  FMUL.FTZ R69, R2, R69 ;  /* 0x0000004502457220 */ /* 0x000fe20000410000 */
[C---:B------:R-:W-:Y:S01]  /*f070*/  FMUL.FTZ R70, R0.reuse, R70 ;  /* 0x0000004600467220 */ /* 0x040fe20000410000 */
[C---:B------:R-:W-:Y:S01]  /*f080*/  HMMA.16816.F32.BF16 R64, R136.reuse, R102, R64 ;  /* 0x000000668840723c */ /* 0x040fe20000041840 */
[----:B------:R-:W4:Y:S05]  /*f090*/  LDSM.16.MT88.4 R100, [R184+0x10000] ;  /* 0x01000000b864783b */ /* 0x000f2a0000004200 */
[----:B------:R-:W2:Y:S01]  /*f0a0*/  MUFU.EX2 R215, R215 ;  /* 0x000000d700d77308 */ /* 0x000ea20000000800 */
[----:B------:R-:W-:Y:S01]  /*f0b0*/  FMUL.FTZ R71, R0, R71 ;  /* 0x0000004700477220 */ /* 0x000fe20000410000 */
[C---:B------:R-:W-:Y:S03]  /*f0c0*/  FMUL.FTZ R72, R2.reuse, R72 ;  /* 0x0000004802487220 */ /* 0x040fe60000410000 */
[----:B------:R-:W-:Y:S01]  /*f0d0*/  FMUL.FTZ R73, R2, R73 ;  /* 0x0000004902497220 */ /* 0x000fe20000410000 */
[C---:B------:R-:W-:Y:S01]  /*f0e0*/  FMUL.FTZ R74, R0.reuse, R74 ;  /* 0x0000004a004a7220 */ /* 0x040fe20000410000 */
[----:B------:R-:W-:Y:S01]  /*f0f0*/  FMUL.FTZ R75, R0, R75 ;  /* 0x0000004b004b7220 */ /* 0x000fe20000410000 */
[C---:B---3--:R-:W-:Y:S02]  /*f100*/  HMMA.16816.F32.BF16 R68, R136.reuse, R108, R68 ;  /* 0x0000006c8844723c */ /* 0x048fe40000041844 */
[----:B------:R-:W-:Y:S01]  /*f110*/  MUFU.EX2 R216, R216 ;  /* 0x000000d800d87308 */ /* 0x000fe20000000800 */
[C---:B------:R-:W-:Y:S01]  /*f120*/  FMUL.FTZ R76, R2.reuse, R76 ;  /* 0x0000004c024c7220 */ /* 0x040fe20000410000 */
[----:B------:R-:W-:Y:S01]  /*f130*/  FMUL.FTZ R77, R2, R77 ;  /* 0x0000004d024d7220 */ /* 0x000fe20000410000 */
[C---:B------:R-:W-:Y:S01]  /*f140*/  FMUL.FTZ R78, R0.reuse, R78 ;  /* 0x0000004e004e7220 */ /* 0x040fe20000410000 */
[C---:B------:R-:W-:Y:S01]  /*f150*/  HMMA.16816.F32.BF16 R72, R136.reuse, R110, R72 ;  /* 0x0000006e8848723c */ /* 0x040fe20000041848 */
[----:B------:R-:W3:Y:S05]  /*f160*/  LDSM.16.MT88.4 R108, [R188+0xc800] ;  /* 0x00c80000bc6c783b */ /* 0x000eea0000004200 */
        /* <DEDUP_REMOVED lines=12> */
[----:B------:R-:W5:Y:S05]  /*f230*/  LDSM.16.MT88.4 R112, [R186+0xc800] ;  /* 0x00c80000ba70783b */ /* 0x000f6a0000004200 */
[----:B------:R-:W2:Y:S01]  /*f240*/  MUFU.EX2 R223, R223 ;  /* 0x000000df00df7308 */ /* 0x000ea20000000800 */
[----:B------:R-:W-:Y:S01]  /*f250*/  FMUL.FTZ R87, R0, R87 ;  /* 0x0000005700577220 */ /* 0x000fe20000410000 */
[C---:B------:R-:W-:Y:S03]  /*f260*/  FMUL.FTZ R88, R2.reuse, R88 ;  /* 0x0000005802587220 */ /* 0x040fe60000410000 */
[----:B------:R-:W-:Y:S01]  /*f270*/  FMUL.FTZ R89, R2, R89 ;  /* 0x0000005902597220 */ /* 0x000fe20000410000 */
[C---:B------:R-:W-:Y:S01]  /*f280*/  FMUL.FTZ R90, R0.reuse, R90 ;  /* 0x0000005a005a7220 */ /* 0x040fe20000410000 */
[----:B------:R-:W-:Y:S01]  /*f290*/  FMUL.FTZ R91, R0, R91 ;  /* 0x0000005b005b7220 */ /* 0x000fe20000410000 */
[C---:B-1----:R-:W-:Y:S02]  /*f2a0*/  HMMA.16816.F32.BF16 R84, R136.reuse, R104, R84 ;  /* 0x000000688854723c */ /* 0x042fe40000041854 */
[----:B------:R-:W1:Y:S01]  /*f2b0*/  MUFU.EX2 R218, R218 ;  /* 0x000000da00da7308 */ /* 0x000e620000000800 */
[C---:B------:R-:W-:Y:S01]  /*f2c0*/  FMUL.FTZ R92, R2.reuse, R92 ;  /* 0x0000005c025c7220 */ /* 0x040fe20000410000 */
[----:B------:R-:W-:Y:S01]  /*f2d0*/  FMUL.FTZ R93, R2, R93 ;  /* 0x0000005d025d7220 */ /* 0x000fe20000410000 */
[C---:B------:R-:W-:Y:S01]  /*f2e0*/  FMUL.FTZ R94, R0.reuse, R94 ;  /* 0x0000005e005e7220 */ /* 0x040fe20000410000 */
[C---:B------:R-:W-:Y:S06]  /*f2f0*/  HMMA.16816.F32.BF16 R88, R136.reuse, R106, R88 ;  /* 0x0000006a8858723c */ /* 0x040fec0000041858 */
[----:B------:R-:W-:Y:S01]  /*f300*/  MUFU.EX2 R220, R220 ;  /* 0x000000dc00dc7308 */ /* 0x000fe20000000800 */
[----:B------:R-:W-:Y:S01]  /*f310*/  FMUL.FTZ R95, R0, R95 ;  /* 0x0000005f005f7220 */ /* 0x000fe20000410000 */
[C---:B------:R-:W-:Y:S03]  /*f320*/  FMUL.FTZ R96, R2.reuse, R96 ;  /* 0x0000006002607220 */ /* 0x040fe60000410000 */
[----:B------:R-:W-:Y:S01]  /*f330*/  FMUL.FTZ R97, R2, R97 ;  /* 0x0000006102617220 */ /* 0x000fe20000410000 */
[C---:B------:R-:W-:Y:S01]  /*f340*/  FMUL.FTZ R98, R0.reuse, R98 ;  /* 0x0000006200627220 */ /* 0x040fe20000410000 */
[----:B------:R-:W-:Y:S01]  /*f350*/  FMUL.FTZ R99, R0, R99 ;  /* 0x0000006300637220 */ /* 0x000fe20000410000 */
[C---:B----4-:R-:W-:Y:S02]  /*f360*/  HMMA.16816.F32.BF16 R92, R136.reuse, R100, R92 ;  /* 0x00000064885c723c */ /* 0x050fe4000004185c */
[----:B------:R-:W4:Y:S01]  /*f370*/  MUFU.EX2 R227, R227 ;  /* 0x000000e300e37308 */ /* 0x000f220000000800 */
[----:B------:R-:W-:Y:S01]  /*f380*/  F2FP.BF16.F32.PACK_AB R104, R165, R160 ;  /* 0x000000a0a568723e */ /* 0x000fe200000010ff */
[----:B------:R-:W-:Y:S01]  /*f390*/  FFMA.FTZ R161, R2, R211, R161 ;  /* 0x000000d302a17223 */ /* 0x000fe200000100a1 */
[----:B------:R-:W-:Y:S01]  /*f3a0*/  F2FP.BF16.F32.PACK_AB R106, R167, R164 ;  /* 0x000000a4a76a723e */ /* 0x000fe200000010ff */
[----:B------:R-:W-:Y:S01]  /*f3b0*/  HMMA.16816.F32.BF16 R96, R136, R102, R96 ;  /* 0x000000668860723c */ /* 0x000fe20000041860 */
[----:B------:R-:W2:Y:S05]  /*f3c0*/  LDSM.16.MT88.4 R100, [R184+0xe800] ;  /* 0x00e80000b864783b */ /* 0x000eaa0000004200 */
[----:B------:R-:W4:Y:S01]  /*f3d0*/  MUFU.EX2 R222, R222 ;  /* 0x000000de00de7308 */ /* 0x000f220000000800 */
[----:B------:R-:W-:Y:S01]  /*f3e0*/  F2FP.BF16.F32.PACK_AB R105, R169, R166 ;  /* 0x000000a6a969723e */ /* 0x000fe200000010ff */
[----:B------:R-:W-:Y:S03]  /*f3f0*/  FFMA.FTZ R163, R0, R209, R163 ;  /* 0x000000d100a37223 */ /* 0x000fe600000100a3 */
[----:B------:R-:W-:Y:S01]  /*f400*/  F2FP.BF16.F32.PACK_AB R107, R168, R171 ;  /* 0x000000aba86b723e */ /* 0x000fe200000010ff */
[----:B------:R-:W-:Y:S01]  /*f410*/  FADD.FTZ R158, R158, R161 ;  /* 0x000000a19e9e7221 */ /* 0x000fe20000010000 */
[----:B------:R-:W-:Y:S01]  /*f420*/  LDSM.16.MT88.4 R136, [R184+0xd000] ;  /* 0x00d00000b888783b */ /* 0x000fe20000004200 */
[----:B------:R-:W-:Y:S01]  /*f430*/  MOV R2, R3 ;  /* 0x0000000300027202 */ /* 0x000fe20000000f00 */
[----:B------:R-:W-:Y:S01]  /*f440*/  FADD.FTZ R163, R135, R163 ;  /* 0x000000a387a37221 */ /* 0x000fe20000010000 */
[----:B------:R-:W-:Y:S02]  /*f450*/  FADD.FTZ R157, R157, R158 ;  /* 0x0000009e9d9d7221 */ /* 0x000fe40000010000 */
[C---:B---3--:R-:W-:Y:S05]  /*f460*/  HMMA.16816.F32.BF16 R4, R104.reuse, R108, R4 ;  /* 0x0000006c6804723c */ /* 0x048fea0000041804 */
[----:B------:R-:W-:Y:S01]  /*f470*/  FADD.FTZ R134, R134, R163 ;  /* 0x000000a386867221 */ /* 0x000fe20000010000 */
[C---:B------:R-:W-:Y:S01]  /*f480*/  HMMA.16816.F32.BF16 R8, R104.reuse, R110, R8 ;  /* 0x0000006e6808723c */ /* 0x040fe20000041808 */
[----:B------:R-:W3:Y:S04]  /*f490*/  LDSM.16.MT88.4 R108, [R188+0x10800] ;  /* 0x01080000bc6c783b */ /* 0x000ee80000004200 */
[----:B------:R-:W-:Y:S01]  /*f4a0*/  FADD.FTZ R157, R156, R157 ;  /* 0x0000009d9c9d7221 */ /* 0x000fe20000010000 */
[C---:B-----5:R-:W-:Y:S05]  /*f4b0*/  HMMA.16816.F32.BF16 R12, R104.reuse, R112, R12 ;  /* 0x00000070680c723c */ /* 0x060fea000004180c */
[----:B------:R-:W-:Y:S01]  /*f4c0*/  FADD.FTZ R159, R159, R134 ;  /* 0x000000869f9f7221 */ /* 0x000fe20000010000 */
[C---:B------:R-:W-:Y:S01]  /*f4d0*/  HMMA.16816.F32.BF16 R16, R104.reuse, R114, R16 ;  /* 0x000000726810723c */ /* 0x040fe20000041810 */
[----:B------:R-:W5:Y:S04]  /*f4e0*/  LDSM.16.MT88.4 R112, [R186+0x10800] ;  /* 0x01080000ba70783b */ /* 0x000f680000004200 */
[----:B------:R-:W-:Y:S01]  /*f4f0*/  FADD.FTZ R160, R160, R157 ;  /* 0x0000009da0a07221 */ /* 0x000fe20000010000 */
        /* <DEDUP_REMOVED lines=23> */
[C---:B--2---:R-:W-:Y:S06]  /*f670*/  HMMA.16816.F32.BF16 R60, R104.reuse, R100, R60 ;  /* 0x00000064683c723c */ /* 0x044fec000004183c */
[C---:B------:R-:W-:Y:S05]  /*f680*/  HMMA.16816.F32.BF16 R64, R104.reuse, R102, R64 ;  /* 0x000000666840723c */ /* 0x040fea0000041840 */
[----:B------:R-:W-:Y:S01]  /*f690*/  F2FP.BF16.F32.PACK_AB R100, R219, R212 ;  /* 0x000000d4db64723e */ /* 0x000fe200000010ff */
[C---:B---3--:R-:W-:Y:S05]  /*f6a0*/  HMMA.16816.F32.BF16 R68, R104.reuse, R108, R68 ;  /* 0x0000006c6844723c */ /* 0x048fea0000041844 */
[----:B------:R-:W-:Y:S01]  /*f6b0*/  F2FP.BF16.F32.PACK_AB R102, R221, R170 ;  /* 0x000000aadd66723e */ /* 0x000fe200000010ff */
[C---:B------:R-:W-:Y:S01]  /*f6c0*/  HMMA.16816.F32.BF16 R72, R104.reuse, R110, R72 ;  /* 0x0000006e6848723c */ /* 0x040fe20000041848 */
[----:B------:R-:W2:Y:S04]  /*f6d0*/  LDSM.16.MT88.4 R108, [R185+0xd000] ;  /* 0x00d00000b96c783b */ /* 0x000ea80000004200 */
[----:B------:R-:W-:Y:S01]  /*f6e0*/  F2FP.BF16.F32.PACK_AB R101, R215, R214 ;  /* 0x000000d6d765723e */ /* 0x000fe200000010ff */
[C---:B-----5:R-:W-:Y:S05]  /*f6f0*/  HMMA.16816.F32.BF16 R76, R104.reuse, R112, R76 ;  /* 0x00000070684c723c */ /* 0x060fea000004184c */
[----:B------:R-:W-:Y:S01]  /*f700*/  F2FP.BF16.F32.PACK_AB R103, R217, R216 ;  /* 0x000000d8d967723e */ /* 0x000fe200000010ff */
[C---:B------:R-:W-:Y:S01]  /*f710*/  HMMA.16816.F32.BF16 R80, R104.reuse, R114, R80 ;  /* 0x000000726850723c */ /* 0x040fe20000041850 */
[----:B------:R-:W3:Y:S04]  /*f720*/  LDSM.16.MT88.4 R112, [R188+0xf000] ;  /* 0x00f00000bc70783b */ /* 0x000ee80000004200 */
[----:B------:R-:W-:Y:S01]  /*f730*/  FADD.FTZ R212, R212, R167 ;  /* 0x000000a7d4d47221 */ /* 0x000fe20000010000 */
[C---:B-1----:R-:W-:Y:S05]  /*f740*/  HMMA.16816.F32.BF16 R84, R104.reuse, R116, R84 ;  /* 0x000000746854723c */ /* 0x042fea0000041854 */
[----:B------:R-:W-:Y:S01]  /*f750*/  FADD.FTZ R214, R214, R171 ;  /* 0x000000abd6d67221 */ /* 0x000fe20000010000 */
[C---:B------:R-:W-:Y:S01]  /*f760*/  HMMA.16816.F32.BF16 R88, R104.reuse, R118, R88 ;  /* 0x000000766858723c */ /* 0x040fe20000041858 */
[----:B------:R-:W1:Y:S04]  /*f770*/  LDSM.16.MT88.4 R116, [R185+0xf000] ;  /* 0x00f00000b974783b */ /* 0x000e680000004200 */
        /* <DEDUP_REMOVED lines=14> */
[C---:B--2---:R-:W-:Y:S06]  /*f860*/  HMMA.16816.F32.BF16 R20, R100.reuse, R108, R20 ;  /* 0x0000006c6414723c */ /* 0x044fec0000041814 */
[C---:B------:R-:W-:Y:S01]  /*f870*/  HMMA.16816.F32.BF16 R24, R100.reuse, R110, R24 ;  /* 0x0000006e6418723c */ /* 0x040fe20000041818 */
[----:B------:R-:W2:Y:S05]  /*f880*/  LDSM.16.MT88.4 R108, [R186+0x11000] ;  /* 0x01100000ba6c783b */ /* 0x000eaa0000004200 */
        /* <DEDUP_REMOVED lines=28> */
[C---:B--2---:R-:W-:Y:S05]  /*fa50*/  HMMA.16816.F32.BF16 R76, R100.reuse, R108, R76 ;  /* 0x0000006c644c723c */ /* 0x044fea000004184c */
[----:B------:R-:W-:Y:S01]  /*fa60*/  FADD.FTZ R209, R133, R222 ;  /* 0x000000de85d17221 */ /* 0x000fe20000010000 */
[C---:B------:R-:W-:Y:S06]  /*fa70*/  HMMA.16816.F32.BF16 R80, R100.reuse, R110, R80 ;  /* 0x0000006e6450723c */ /* 0x040fec0000041850 */
[C---:B---3--:R-:W-:Y:S06]  /*fa80*/  HMMA.16816.F32.BF16 R84, R100.reuse, R112, R84 ;  /* 0x000000706454723c */ /* 0x048fec0000041854 */
[C---:B------:R-:W-:Y:S06]  /*fa90*/  HMMA.16816.F32.BF16 R88, R100.reuse, R114, R88 ;  /* 0x000000726458723c */ /* 0x040fec0000041858 */
[C---:B-1----:R-:W-:Y:S06]  /*faa0*/  HMMA.16816.F32.BF16 R92, R100.reuse, R116, R92 ;  /* 0x00000074645c723c */ /* 0x042fec000004185c */
        /* <DEDUP_REMOVED lines=34> */
.L_x_2862:
[----:B------:R-:W1:Y:S01]  /*fcd0*/  SHFL.BFLY PT, R0, R209, 0x2, 0x1f ;  /* 0x0c401f00d1007f89 */ /* 0x000e6200000e0000 */
[----:B------:R-:W2:Y:S01]  /*fce0*/  S2UR UR4, SR_CgaCtaId ;  /* 0x00000000000479c3 */ /* 0x000ea20000008800 */
[----:B------:R-:W-:Y:S01]  /*fcf0*/  MOV R7, 0x3f800000 ;  /* 0x3f80000000077802 */ /* 0x000fe20000000f00 */
[----:B------:R-:W-:Y:S01]  /*fd00*/  UMOV UR6, 0x400 ;  /* 0x0000040000067882 */ /* 0x000fe20000000000 */
[----:B------:R-:W3:Y:S01]  /*fd10*/  SHFL.BFLY PT, R2, R211, 0x2, 0x1f ;  /* 0x0c401f00d3027f89 */ /* 0x000ee200000e0000 */
[----:B------:R-:W-:Y:S01]  /*fd20*/  MOV R6, 0x3f800000 ;  /* 0x3f80000000067802 */ /* 0x000fe20000000f00 */
[----:B------:R-:W-:Y:S03]  /*fd30*/  BSSY B0, `(.L_x_2867) ;  /* 0x0000105000007945 */ /* 0x000fe60003800000 */
[----:B------:R-:W-:Y:S06]  /*fd40*/  BAR.SYNC.DEFER_BLOCKING 0x0 ;  /* 0x0000000000007b1d */ /* 0x000fec0000010000 */
[----:B------:R-:W4:Y:S01]  /*fd50*/  S2R R29, SR_CTAID.Y ;  /* 0x00000000001d7919 */ /* 0x000f220000002600 */
[----:B-1----:R-:W-:Y:S01]  /*fd60*/  FADD.FTZ R5, R0, R209 ;  /* 0x000000d100057221 */ /* 0x002fe20000010000 */
[----:B--2---:R-:W-:Y:S01]  /*fd70*/  ULEA UR4, UR4, UR6, 0x18 ;  /* 0x0000000604047291 */ /* 0x004fe2000f8ec03f */
[----:B------:R-:W1:Y:S01]  /*fd80*/  S2R R0, SR_TID.X ;  /* 0x0000000000007919 */ /* 0x000e620000002100 */
[----:B---3--:R-:W-:-:S02]  /*fd90*/  FADD.FTZ R11, R2, R211 ;  /* 0x000000d3020b7221 */ /* 0x008fc40000010000 */
[----:B------:R-:W2:Y:S04]  /*fda0*/  SHFL.BFLY PT, R2, R5, 0x1, 0x1f ;  /* 0x0c201f0005027f89 */ /* 0x000ea800000e0000 */
[----:B------:R-:W3:Y:S01]  /*fdb0*/  SHFL.BFLY PT, R4, R11, 0x1, 0x1f ;  /* 0x0c201f000b047f89 */ /* 0x000ee200000e0000 */
[----:B--2---:R-:W-:Y:S01]  /*fdc0*/  FADD.FTZ R2, R5, R2 ;  /* 0x0000000205027221 */ /* 0x004fe20000010000 */
[----:B-1----:R-:W-:Y:S01]  /*fdd0*/  SHF.R.S32.HI R9, RZ, 0x1f, R0 ;  /* 0x0000001fff097819 */ /* 0x002fe20000011400 */
[----:B---3--:R-:W-:-:S03]  /*fde0*/  FADD.FTZ R4, R11, R4 ;  /* 0x000000040b047221 */ /* 0x008fc60000010000 */
        /* <DEDUP_REMOVED lines=8> */
[----:B------:R-:W-:Y:S01]  /*fe70*/  LEA.HI R9, R9, R0, RZ, 0x5 ;  /* 0x0000000009097211 */ /* 0x000fe200078f28ff */
[----:B------:R-:W2:Y:S01]  /*fe80*/  @P3 LDC R28, c[0x0][0x2e8] ;  /* 0x0000ba00ff1c3b82 */ /* 0x000ea20000000800 */
[----:B------:R-:W-:Y:S02]  /*fe90*/  LOP3.LUT R5, R5, 0xfffffff8, RZ, 0xc0, !PT ;  /* 0xfffffff805057812 */ /* 0x000fe400078ec0ff */
[----:B------:R-:W-:Y:S02]  /*fea0*/  LOP3.LUT R17, R8, 0x1ffffffc, RZ, 0xc0, !PT ;  /* 0x1ffffffc08117812 */ /* 0x000fe400078ec0ff */
[----:B------:R-:W-:Y:S01]  /*feb0*/  IADD3 R5, R10, -R5, RZ ;  /* 0x800000050a057210 */ /* 0x000fe20007ffe0ff */
[----:B------:R-:W3:Y:S01]  /*fec0*/  @P4 MUFU.RCP R7, R4 ;  /* 0x0000000400074308 */ /* 0x000ee20000001000 */
[----:B------:R-:W5:Y:S01]  /*fed0*/  S2R R10, SR_TID.X ;  /* 0x00000000000a7919 */ /* 0x000f620000002100 */
[----:B------:R-:W-:-:S02]  /*fee0*/  LOP3.LUT R13, R12, 0xfffffff0, RZ, 0xc0, !PT ;  /* 0xfffffff00c0d7812 */ /* 0x000fc400078ec0ff */
[----:B------:R-:W-:Y:S02]  /*fef0*/  SHF.L.U32 R19, R5, 0x6, RZ ;  /* 0x0000000605137819 */ /* 0x000fe400000006ff */
[----:B------:R-:W-:Y:S02]  /*ff00*/  SHF.R.S32.HI R12, RZ, 0x5, R9 ;  /* 0x00000005ff0c7819 */ /* 0x000fe40000011409 */
[----:B------:R-:W-:Y:S01]  /*ff10*/  IADD3 R17, -R17, R0, RZ ;  /* 0x0000000011117210 */ /* 0x000fe20007ffe1ff */
[C---:B-1----:R-:W-:Y:S01]  /*ff20*/  FMUL.FTZ R131, R6.reuse, R131 ;  /* 0x0000008306837220 */ /* 0x042fe20000410000 */
[----:B------:R-:W-:Y:S01]  /*ff30*/  LOP3.LUT R15, R5, 0x1, RZ, 0xc0, !PT ;  /* 0x00000001050f7812 */ /* 0x000fe200078ec0ff */
[C---:B------:R-:W-:Y:S01]  /*ff40*/  FMUL.FTZ R130, R6.reuse, R130 ;  /* 0x0000008206827220 */ /* 0x040fe20000410000 */
[----:B------:R-:W-:Y:S01]  /*ff50*/  IADD3 R13, -R13, R0, RZ ;  /* 0x000000000d0d7210 */ /* 0x000fe20007ffe1ff */
[C---:B------:R-:W-:Y:S01]  /*ff60*/  FMUL.FTZ R127, R6.reuse, R127 ;  /* 0x0000007f067f7220 */ /* 0x040fe20000410000 */
[----:B------:R-:W-:Y:S01]  /*ff70*/  LOP3.LUT R19, R19, 0x1c0, RZ, 0xc0, !PT ;  /* 0x000001c013137812 */ /* 0x000fe200078ec0ff */
[----:B------:R-:W-:Y:S01]  /*ff80*/  FMUL.FTZ R126, R6, R126 ;  /* 0x0000007e067e7220 */ /* 0x000fe20000410000 */
[----:B------:R-:W-:Y:S01]  /*ff90*/  ISETP.NE.U32.AND P0, PT, R15, 0x1, PT ;  /* 0x000000010f00780c */ /* 0x000fe20003f05070 */
[----:B---3--:R-:W-:Y:S01]  /*ffa0*/  FMUL.FTZ R128, R7, R128 ;  /* 0x0000008007807220 */ /* 0x008fe20000410000 */
[----:B------:R-:W-:Y:S01]  /*ffb0*/  LEA.HI R19, R19, R19, RZ, 0x1d ;  /* 0x0000001313137211 */ /* 0x000fe200078fe8ff */
[----:B------:R-:W-:Y:S01]  /*ffc0*/  FMUL.FTZ R129, R7, R129 ;  /* 0x0000008107817220 */ /* 0x000fe20000410000 */
[----:B------:R-:W-:Y:S01]  /*ffd0*/  R2P PR, R5, 0x6 ;  /* 0x0000000605007804 */ /* 0x000fe20000000000 */
        /* <DEDUP_REMOVED lines=12> */
[----:B-----5:R-:W-:Y:S01]  /*100a0*/  SHF.R.S32.HI R11, RZ, 0x1f, R10 ;  /* 0x0000001fff0b7819 */ /* 0x020fe2000001140a */
[C---:B------:R-:W-:Y:S01]  /*100b0*/  FMUL.FTZ R105, R7.reuse, R105 ;  /* 0x0000006907697220 */ /* 0x040fe20000410000 */
[C---:B------:R-:W-:Y:S01]  /*100c0*/  FMUL.FTZ R100, R7.reuse, R100 ;  /* 0x0000006407647220 */ /* 0x040fe20000410000 */
[----:B------:R-:W-:Y:S01]  /*100d0*/  FMUL.FTZ R101, R7, R101 ;  /* 0x0000006507657220 */ /* 0x000fe20000410000 */
[----:B------:R-:W-:Y:S01]  /*100e0*/  LEA.HI R14, R11, R10, RZ, 0x4 ;  /* 0x0000000a0b0e7211 */ /* 0x000fe200078f20ff */
[C---:B------:R-:W-:Y:S01]  /*100f0*/  FMUL.FTZ R36, R7.reuse, R36 ;  /* 0x0000002407247220 */ /* 0x040fe20000410000 */
[C---:B------:R-:W-:Y:S01]  /*10100*/  FMUL.FTZ R37, R7.reuse, R37 ;  /* 0x0000002507257220 */ /* 0x040fe20000410000 */
[C---:B------:R-:W-:Y:S01]  /*10110*/  FMUL.FTZ R40, R7.reuse, R40 ;  /* 0x0000002807287220 */ /* 0x040fe20000410000 */
[----:B------:R-:W-:Y:S01]  /*10120*/  SHF.R.S32.HI R8, RZ, 0x4, R14 ;  /* 0x00000004ff087819 */ /* 0x000fe2000001140e */
[C---:B------:R-:W-:Y:S01]  /*10130*/  FMUL.FTZ R41, R7.reuse, R41 ;  /* 0x0000002907297220 */ /* 0x040fe20000410000 */
[----:B------:R-:W-:Y:S01]  /*10140*/  LEA R14, R12, R17, 0x9 ;  /* 0x000000110c0e7211 */ /* 0x000fe200078e48ff */
[C---:B------:R-:W-:Y:S01]  /*10150*/  FMUL.FTZ R44, R7.reuse, R44 ;  /* 0x0000002c072c7220 */ /* 0x040fe20000410000 */
[----:B------:R-:W-:Y:S01]  /*10160*/  SHF.L.U32 R15, R8, 0x6, RZ ;  /* 0x00000006080f7819 */ /* 0x000fe200000006ff */
        /* <DEDUP_REMOVED lines=10> */
[C---:B------:R-:W-:Y:S01]  /*10210*/  FMUL.FTZ R56, R7.reuse, R56 ;  /* 0x0000003807387220 */ /* 0x040fe20000410000 */
[----:B------:R-:W-:Y:S01]  /*10220*/  SHF.R.U32.HI R15, RZ, 0x3, R15 ;  /* 0x00000003ff0f7819 */ /* 0x000fe2000001160f */
[----:B------:R-:W-:Y:S01]  /*10230*/  FMUL.FTZ R57, R7, R57 ;  /* 0x0000003907397220 */ /* 0x000fe20000410000 */
[----:B------:R-:W-:Y:S01]  /*10240*/  LOP3.LUT R18, R17, 0xffffffe, RZ, 0xc0, !PT ;  /* 0x0ffffffe11127812 */ /* 0x000fe200078ec0ff */
[C---:B------:R-:W-:Y:S01]  /*10250*/  FMUL.FTZ R60, R7.reuse, R60 ;  /* 0x0000003c073c7220 */ /* 0x040fe20000410000 */
[----:B------:R-:W-:Y:S01]  /*10260*/  LEA R14, R14, UR4, 0x2 ;  /* 0x000000040e0e7c11 */ /* 0x000fe2000f8e10ff */
        /* <DEDUP_REMOVED lines=72> */
[----:B------:R-:W-:Y:S01]  /*106f0*/  SEL R7, R7, 0xffffff80, !P2 ;  /* 0xffffff8007077807 */ /* 0x000fe20005000000 */
[----:B------:R-:W3:Y:S01]  /*10700*/  @P3 MUFU.LG2 R2, R2 ;  /* 0x0000000200023308 */ /* 0x000ee20000000c00 */
        /* <DEDUP_REMOVED lines=8> */
[-C--:B------:R-:W-:Y:S02]  /*10790*/  IADD3 R19, R16, R7.reuse, RZ ;  /* 0x0000000710137210 */ /* 0x080fe40007ffe0ff */
[----:B------:R-:W-:Y:S01]  /*107a0*/  IADD3 R7, R18, R7, RZ ;  /* 0x0000000712077210 */ /* 0x000fe20007ffe0ff */
[----:B------:R-:W-:Y:S01]  /*107b0*/  STS.64 [R16+0x800], R122 ;  /* 0x0008007a10007388 */ /* 0x000fe20000000a00 */
[----:B------:R-:W-:Y:S02]  /*107c0*/  LEA.HI R31, R11, R10, RZ, 0x5 ;  /* 0x0000000a0b1f7211 */ /* 0x000fe400078f28ff */
[----:B------:R-:W-:Y:S01]  /*107d0*/  LEA R11, R15, UR4, 0x2 ;  /* 0x000000040f0b7c11 */ /* 0x000fe2000f8e10ff */
[----:B------:R-:W-:Y:S01]  /*107e0*/  STS.64 [R18], R116 ;  /* 0x0000007412007388 */ /* 0x000fe20000000a00 */
[----:B------:R-:W5:Y:S01]  /*107f0*/  S2UR UR4, SR_CTAID.Z ;  /* 0x00000000000479c3 */ /* 0x000f620000002700 */
[----:B------:R-:W-:-:S02]  /*10800*/  LOP3.LUT R31, R31, 0xffffffe0, RZ, 0xc0, !PT ;  /* 0xffffffe01f1f7812 */ /* 0x000fc400078ec0ff */
[----:B------:R-:W-:Y:S01]  /*10810*/  STS.64 [R18+0x800], R118 ;  /* 0x0008007612007388 */ /* 0x000fe20000000a00 */
[----:B------:R-:W-:Y:S02]  /*10820*/  LOP3.LUT R9, R9, 0xffffffe0, RZ, 0xc0, !PT ;  /* 0xffffffe009097812 */ /* 0x000fe400078ec0ff */
[----:B------:R-:W-:Y:S01]  /*10830*/  IADD3 R10, -R31, R10, RZ ;  /* 0x0000000a1f0a7210 */ /* 0x000fe20007ffe1ff */
[----:B------:R-:W-:Y:S01]  /*10840*/  STS.64 [R5], R112 ;  /* 0x0000007005007388 */ /* 0x000fe20000000a00 */
[----:B------:R-:W5:Y:S01]  /*10850*/  @P4 LDC R31, c[0x0][0x2e8] ;  /* 0x0000ba00ff1f4b82 */ /* 0x000f620000000800 */
[----:B------:R-:W-:Y:S02]  /*10860*/  IADD3 R9, -R9, R0, RZ ;  /* 0x0000000009097210 */ /* 0x000fe40007ffe1ff */
[----:B------:R-:W-:Y:S02]  /*10870*/  STS.64 [R5+0x800], R114 ;  /* 0x0008007205007388 */ /* 0x000fe40000000a00 */
[----:B------:R-:W-:-:S02]  /*10880*/  LOP3.LUT P0, RZ, R9, 0x3, RZ, 0xc0, !PT ;  /* 0x0000000309ff7812 */ /* 0x000fc4000780c0ff */
[----:B------:R-:W-:Y:S01]  /*10890*/  STS.64 [R17], R108 ;  /* 0x0000006c11007388 */ /* 0x000fe20000000a00 */
[----:B------:R-:W-:-:S03]  /*108a0*/  MOV R9, 0xff800000 ;  /* 0xff80000000097802 */ /* 0x000fc60000000f00 */
        /* <DEDUP_REMOVED lines=24> */
[----:B------:R-:W-:Y:S04]  /*10a30*/  STS.64 [R6+0x8800], R74 ;  /* 0x0088004a06007388 */ /* 0x000fe80000000a00 */
[----:B------:R-:W-:Y:S04]  /*10a40*/  STS.64 [R16+0x8000], R76 ;  /* 0x0080004c10007388 */ /* 0x000fe80000000a00 */
[----:B------:R-:W-:Y:S04]  /*10a50*/  STS.64 [R16+0x8800], R78 ;  /* 0x0088004e10007388 */ /* 0x000fe80000000a00 */
[----:B------:R-:W-:Y:S04]  /*10a60*/  STS.64 [R18+0x8000], R80 ;  /* 0x0080005012007388 */ /* 0x000fe80000000a00 */
[----:B------:R-:W-:Y:S01]  /*10a70*/  STS.64 [R18+0x8800], R82 ;  /* 0x0088005212007388 */ /* 0x000fe20000000a00 */
[----:B----4-:R-:W4:Y:S03]  /*10a80*/  LDC.64 R14, c[0x0][0x2c0] ;  /* 0x0000b000ff0e7b82 */ /* 0x010f260000000a00 */
[----:B------:R-:W-:Y:S04]  /*10a90*/  STS.64 [R5+0x8000], R84 ;  /* 0x0080005405007388 */ /* 0x000fe80000000a00 */
[----:B------:R5:W-:Y:S04]  /*10aa0*/  STS.64 [R5+0x8800], R86 ;  /* 0x0088005605007388 */ /* 0x000be80000000a00 */
[----:B------:R-:W-:Y:S04]  /*10ab0*/  STS.64 [R17+0x8000], R88 ;  /* 0x0080005811007388 */ /* 0x000fe80000000a00 */
[----:B------:R-:W-:Y:S04]  /*10ac0*/  STS.64 [R17+0x8800], R90 ;  /* 0x0088005a11007388 */ /* 0x000fe80000000a00 */
[----:B------:R-:W-:Y:S04]  /*10ad0*/  STS.64 [R19+0x8000], R92 ;  /* 0x0080005c13007388 */ /* 0x000fe80000000a00 */
[----:B------:R-:W-:Y:S01]  /*10ae0*/  STS.64 [R19+0x8800], R94 ;  /* 0x0088005e13007388 */ /* 0x000fe20000000a00 */
[----:B----4-:R-:W-:-:S03]  /*10af0*/  IMAD R14, R29, R14, UR11 ;  /* 0x0000000b1d0e7e24 */ /* 0x010fc6000f8e020e */
[----:B------:R-:W-:Y:S01]  /*10b00*/  STS.64 [R7+0x8000], R96 ;  /* 0x0080006007007388 */ /* 0x000fe20000000a00 */
[----:B-1----:R-:W-:Y:S01]  /*10b10*/  @P4 FMUL.FTZ R29, R4, 0.69314718246459960938 ;  /* 0x3f317218041d4820 */ /* 0x002fe20000410000 */
[----:B---3--:R-:W-:Y:S01]  /*10b20*/  @P3 FMUL.FTZ R4, R2, 0.69314718246459960938 ;  /* 0x3f31721802043820 */ /* 0x008fe20000410000 */
[----:B------:R-:W-:Y:S01]  /*10b30*/  SHF.L.U32 R2, R13, 0x2, RZ ;  /* 0x000000020d027819 */ /* 0x000fe200000006ff */
[----:B------:R1:W-:Y:S02]  /*10b40*/  STS.64 [R7+0x8800], R98 ;  /* 0x0088006207007388 */ /* 0x0003e40000000a00 */
[----:B--2---:R-:W-:Y:S01]  /*10b50*/  @P3 FFMA.FTZ R9, R3, R28, R4 ;  /* 0x0000001c03093223 */ /* 0x004fe20000010004 */
[----:B-----5:R-:W2:Y:S08]  /*10b60*/  LDC R5, c[0x0][0x270] ;  /* 0x00009c00ff057b82 */ /* 0x020eb00000000800 */
[----:B------:R-:W-:Y:S01]  /*10b70*/  BAR.SYNC.DEFER_BLOCKING 0x0 ;  /* 0x0000000000007b1d */ /* 0x000fe20000010000 */
[----:B------:R-:W-:-:S05]  /*10b80*/  SHF.R.S32.HI R3, RZ, 0x1f, R2 ;  /* 0x0000001fff037819 */ /* 0x000fca0000011402 */
[----:B------:R-:W3:Y:S01]  /*10b90*/  S2R R6, SR_CTAID.X ;  /* 0x0000000000067919 */ /* 0x000ee20000002500 */
[----:B-1----:R-:W-:Y:S01]  /*10ba0*/  SHF.R.S32.HI R7, RZ, 0x1f, R12 ;  /* 0x0000001fff077819 */ /* 0x002fe2000001140c */
[----:B------:R1:W4:Y:S03]  /*10bb0*/  LDS.128 R24, [R11+0x3800] ;  /* 0x003800000b187984 */ /* 0x0003260000000c00 */
[----:B------:R-:W-:Y:S01]  /*10bc0*/  LEA.HI R30, R7, R12, RZ, 0x2 ;  /* 0x0000000c071e7211 */ /* 0x000fe200078f10ff */
[----:B------:R1:W1:Y:S01]  /*10bd0*/  LDS.128 R20, [R11+0x7800] ;  /* 0x007800000b147984 */ /* 0x0002620000000c00 */
[----:B------:R-:W-:Y:S02]  /*10be0*/  SHF.R.S32.HI R7, RZ, 0x1f, R10 ;  /* 0x0000001fff077819 */ /* 0x000fe4000001140a */
[----:B------:R-:W-:Y:S01]  /*10bf0*/  LOP3.LUT R33, R30, 0xffffffc, RZ, 0xc0, !PT ;  /* 0x0ffffffc1e217812 */ /* 0x000fe200078ec0ff */
[----:B------:R1:W1:Y:S01]  /*10c00*/  LDS.128 R16, [R11+0xb800] ;  /* 0x00b800000b107984 */ /* 0x0002620000000c00 */
[----:B------:R-:W-:-:S02]  /*10c10*/  LEA.HI R7, R7, R10, RZ, 0x2 ;  /* 0x0000000a07077211 */ /* 0x000fc400078f10ff */
[----:B------:R-:W-:Y:S02]  /*10c20*/  IADD3 R10, RZ, -UR11, RZ ;  /* 0x8000000bff0a7c10 */ /* 0x000fe4000fffe0ff */
[----:B------:R-:W-:Y:S02]  /*10c30*/  IADD3 R0, R12, -R33, RZ ;  /* 0x800000210c007210 */ /* 0x000fe40007ffe0ff */
[----:B------:R-:W-:Y:S01]  /*10c40*/  SHF.R.S32.HI R7, RZ, 0x2, R7 ;  /* 0x00000002ff077819 */ /* 0x000fe20000011407 */
[----:B--2---:R-:W-:Y:S01]  /*10c50*/  IMAD R10, R5, R10, UR4 ;  /* 0x00000004050a7e24 */ /* 0x004fe2000f8e020a */
[----:B---3--:R-:W-:Y:S02]  /*10c60*/  SHF.L.U32 R6, R6, 0x6, RZ ;  /* 0x0000000606067819 */ /* 0x008fe400000006ff */
[----:B------:R-:W-:Y:S01]  /*10c70*/  LEA R0, R0, R7, 0x4 ;  /* 0x0000000700007211 */ /* 0x000fe200078e20ff */
[----:B------:R-:W-:Y:S01]  /*10c80*/  IMAD R10, R14, R5, R10 ;  /* 0x000000050e0a7224 */ /* 0x000fe200078e020a */
[----:B------:R-:W-:Y:S01]  /*10c90*/  MOV R7, 0xff800000 ;  /* 0xff80000000077802 */ /* 0x000fe20000000f00 */
[----:B------:R-:W-:-:S02]  /*10ca0*/  @P4 FFMA.FTZ R7, R132, R31, R29 ;  /* 0x0000001f84074223 */ /* 0x000fc4000001001d */
[----:B------:R-:W-:Y:S01]  /*10cb0*/  IMAD R15, R10, R15, R6 ;  /* 0x0000000f0a0f7224 */ /* 0x000fe200078e0206 */
[----:B------:R-:W-:Y:S06]  /*10cc0*/  @P0 BRA `(.L_x_2868) ;  /* 0x00000000002c0947 */ /* 0x000fec0003800000 */
[C---:B------:R-:W-:Y:S01]  /*10cd0*/  VIADD R5, R0.reuse, 0x8 ;  /* 0x0000000800057836 */ /* 0x040fe20000000000 */
[----:B------:R-:W-:Y:S01]  /*10ce0*/  SHF.R.S32.HI R6, RZ, 0x1f, R0 ;  /* 0x0000001fff067819 */ /* 0x000fe20000011400 */
[----:B------:R-:W-:Y:S01]  /*10cf0*/  ULDC.64 UR6, c[0x0][0x2b8] ;  /* 0x0000ae0000067ab9 */ /* 0x000fe20000000a00 */
[----:B------:R-:W-:Y:S02]  /*10d00*/  IADD3 R4, P0, R15, R0, RZ ;  /* 0x000000000f047210 */ /* 0x000fe40007f1e0ff */
[----:B------:R-:W-:Y:S02]  /*10d10*/  ISETP.GE.AND P2, PT, R0, UR5, PT ;  /* 0x0000000500007c0c */ /* 0x000fe4000bf46270 */
[----:B------:R-:W-:Y:S02]  /*10d20*/  ISETP.GE.AND P1, PT, R5, UR5, PT ;  /* 0x0000000505007c0c */ /* 0x000fe4000bf26270 */
[----:B------:R-:W-:Y:S02]  /*10d30*/  LEA.HI.X.SX32 R5, R15, R6, 0x1, P0 ;  /* 0x000000060f057211 */ /* 0x000fe400000f0eff */
[----:B------:R-:W-:-:S04]  /*10d40*/  LEA R12, P0, R4, UR6, 0x2 ;  /* 0x00000006040c7c11 */ /* 0x000fc8000f8010ff */
[----:B------:R-:W-:-:S05]  /*10d50*/  LEA.HI.X R13, R4, UR7, R5, 0x2, P0 ;  /* 0x00000007040d7c11 */ /* 0x000fca00080f1405 */
[----:B------:R2:W-:Y:S04]  /*10d60*/  @!P2 STG.E desc[UR22][R12.64], R7 ;  /* 0x000000070c00a986 */ /* 0x0005e8000c101916 */
[----:B------:R2:W-:Y:S02]  /*10d70*/  @!P1 STG.E desc[UR22][R12.64+0x20], R9 ;  /* 0x000020090c009986 */ /* 0x0005e4000c101916 */
.L_x_2868:
[----:B------:R-:W-:Y:S05]  /*10d80*/  BSYNC B0 ;  /* 0x0000000000007941 */ /* 0x000fea0003800000 */
.L_x_2867:
[----:B------:R-:W-:Y:S01]  /*10d90*/  ULDC UR4, c[0x0][0x2dc] ;  /* 0x0000b70000047ab9 */ /* 0x000fe20000000800 */
[C---:B--2---:R-:W-:Y:S01]  /*10da0*/  IMAD.WIDE R6, R8.reuse, 0xc0, R2 ;  /* 0x000000c008067825 */ /* 0x044fe200078e0202 */
[----:B------:R-:W-:Y:S01]  /*10db0*/  ULDC.64 UR6, c[0x0][0x288] ;  /* 0x0000a20000067ab9 */ /* 0x000fe20000000a00 */
[----:B------:R2:W3:Y:S01]  /*10dc0*/  LDS.128 R28, [R11] ;  /* 0x000000000b1c7984 */ /* 0x0004e20000000c00 */
[----:B------:R-:W-:Y:S01]  /*10dd0*/  BSSY B0, `(.L_x_2869) ;  /* 0x0000021000007945 */ /* 0x000fe20003800000 */
[----:B------:R-:W-:Y:S02]  /*10de0*/  IMAD R15, R15, UR4, RZ ;  /* 0x000000040f0f7c24 */ /* 0x000fe4000f8e02ff */
[C---:B------:R-:W-:Y:S02]  /*10df0*/  VIADD R5, R8.reuse, 0x8 ;  /* 0x0000000808057836 */ /* 0x040fe40000000000 */
[C---:B------:R-:W-:Y:S01]  /*10e00*/  VIADD R4, R8.reuse, 0x10 ;  /* 0x0000001008047836 */ /* 0x040fe20000000000 */
[----:B------:R-:W-:Y:S01]  /*10e10*/  IADD3 R6, P3, R15, R6, RZ ;  /* 0x000000060f067210 */ /* 0x000fe20007f7e0ff */
[----:B------:R-:W-:Y:S01]  /*10e20*/  VIADD R0, R8, 0x18 ;  /* 0x0000001808007836 */ /* 0x000fe20000000000 */
[----:B------:R-:W-:-:S02]  /*10e30*/  ISETP.GE.AND P0, PT, R5, UR5, PT ;  /* 0x0000000505007c0c */ /* 0x000fc4000bf06270 */
[----:B------:R-:W-:Y:S01]  /*10e40*/  ISETP.GE.AND P1, PT, R4, UR5, PT ;  /* 0x0000000504007c0c */ /* 0x000fe2000bf26270 */
[----:B------:R-:W-:Y:S01]  /*10e50*/  VIADD R4, R8, 0x28 ;  /* 0x0000002808047836 */ /* 0x000fe20000000000 */
[----:B------:R-:W-:Y:S02]  /*10e60*/  LEA.HI.X.SX32 R5, R15, R7, 0x1, P3 ;  /* 0x000000070f057211 */ /* 0x000fe400018f0eff */
[----:B------:R-:W-:Y:S01]  /*10e70*/  LEA R32, P3, R6, UR6, 0x2 ;  /* 0x0000000606207c11 */ /* 0x000fe2000f8610ff */
[----:B------:R2:W1:Y:S01]  /*10e80*/  LDS.128 R12, [R11+0x4000] ;  /* 0x004000000b0c7984 */ /* 0x0004620000000c00 */
[----:B------:R-:W-:Y:S02]  /*10e90*/  ISETP.GE.AND P5, PT, R4, UR5, PT ;  /* 0x0000000504007c0c */ /* 0x000fe4000bfa6270 */
[----:B------:R-:W-:Y:S02]  /*10ea0*/  LEA.HI.X R33, R6, UR7, R5, 0x2, P3 ;  /* 0x0000000706217c11 */ /* 0x000fe400098f1405 */
[----:B------:R2:W1:Y:S01]  /*10eb0*/  LDS.128 R4, [R11+0x8000] ;  /* 0x008000000b047984 */ /* 0x0004620000000c00 */
[----:B------:R-:W-:-:S02]  /*10ec0*/  ISETP.GE.AND P3, PT, R8, UR5, PT ;  /* 0x0000000508007c0c */ /* 0x000fc4000bf66270 */
[----:B------:R-:W-:Y:S01]  /*10ed0*/  ISETP.GE.AND P2, PT, R0, UR5, PT ;  /* 0x0000000500007c0c */ /* 0x000fe2000bf46270 */
[----:B------:R-:W-:-:S05]  /*10ee0*/  VIADD R0, R8, 0x20 ;  /* 0x0000002008007836 */ /* 0x000fca0000000000 */
[----:B------:R-:W-:Y:S01]  /*10ef0*/  ISETP.GE.AND P6, PT, R0, UR5, PT ;  /* 0x0000000500007c0c */ /* 0x000fe2000bfc6270 */
[C---:B------:R-:W-:Y:S02]  /*10f00*/  VIADD R0, R8.reuse, 0x30 ;  /* 0x0000003008007836 */ /* 0x040fe40000000000 */
[----:B------:R-:W-:-:S03]  /*10f10*/  VIADD R8, R8, 0x38 ;  /* 0x0000003808087836 */ /* 0x000fc60000000000 */
[----:B------:R-:W-:Y:S01]  /*10f20*/  ISETP.GE.AND P4, PT, R0, UR5, PT ;  /* 0x0000000500007c0c */ /* 0x000fe2000bf86270 */
[----:B------:R-:W-:Y:S01]  /*10f30*/  VIADD R0, R2, 0x40 ;  /* 0x0000004002007836 */ /* 0x000fe20000000000 */
[----:B------:R-:W-:Y:S11]  /*10f40*/  @P3 BRA `(.L_x_2870) ;  /* 0x0000000000243947 */ /* 0x000ff60003800000 */
[----:B------:R-:W-:Y:S01]  /*10f50*/  ULDC UR4, c[0x0][0x2d0] ;  /* 0x0000b40000047ab9 */ /* 0x000fe20000000800 */
[----:B------:R-:W-:Y:S01]  /*10f60*/  VIADD R9, R0, 0x40 ;  /* 0x0000004000097836 */ /* 0x000fe20000000000 */
[----:B------:R-:W-:-:S13]  /*10f70*/  ISETP.GE.AND P3, PT, R2, UR4, PT ;  /* 0x0000000402007c0c */ /* 0x000fda000bf66270 */
[----:B---3--:R3:W-:Y:S04]  /*10f80*/  @!P3 STG.E.64 desc[UR22][R32.64], R28 ;  /* 0x0000001c2000b986 */ /* 0x0087e8000c101b16 */
[----:B------:R3:W-:Y:S01]  /*10f90*/  @!P3 STG.E.64 desc[UR22][R32.64+0x8], R30 ;  /* 0x0000081e2000b986 */ /* 0x0007e2000c101b16 */
[----:B------:R-:W-:-:S13]  /*10fa0*/  ISETP.GE.AND P3, PT, R0, UR4, PT ;  /* 0x0000000400007c0c */ /* 0x000fda000bf66270 */
[----:B-1----:R3:W-:Y:S01]  /*10fb0*/  @!P3 STG.E.128 desc[UR22][R32.64+0x100], R12 ;  /* 0x0001000c2000b986 */ /* 0x0027e2000c101d16 */
[----:B------:R-:W-:-:S13]  /*10fc0*/  ISETP.GE.AND P3, PT, R9, UR4, PT ;  /* 0x0000000409007c0c */ /* 0x000fda000bf66270 */
[----:B------:R3:W-:Y:S02]  /*10fd0*/  @!P3 STG.E.128 desc[UR22][R32.64+0x200], R4 ;  /* 0x000200042000b986 */ /* 0x0007e4000c101d16 */
.L_x_2870:
[----:B------:R-:W-:Y:S05]  /*10fe0*/  BSYNC B0 ;  /* 0x0000000000007941 */ /* 0x000fea0003800000 */
.L_x_2869:
[----:B---3--:R3:W2:Y:S01]  /*10ff0*/  LDS.128 R28, [R11+0x800] ;  /* 0x000800000b1c7984 */ /* 0x0086a20000000c00 */
[----:B------:R-:W-:Y:S01]  /*11000*/  BSSY B0, `(.L_x_2871) ;  /* 0x000000d000007945 */ /* 0x000fe20003800000 */
[----:B------:R-:W-:Y:S02]  /*11010*/  ISETP.GE.AND P3, PT, R8, UR5, PT ;  /* 0x0000000508007c0c */ /* 0x000fe4000bf66270 */
        /* <DEDUP_REMOVED lines=11> */
.L_x_2872:
[----:B------:R-:W-:Y:S05]  /*110d0*/  BSYNC B0 ;  /* 0x0000000000007941 */ /* 0x000fea0003800000 */
.L_x_2871:
        /* <DEDUP_REMOVED lines=13> */
.L_x_2874:
[----:B------:R-:W-:Y:S05]  /*111b0*/  BSYNC B0 ;  /* 0x0000000000007941 */ /* 0x000fea0003800000 */
.L_x_2873:
        /* <DEDUP_REMOVED lines=13> */
.L_x_2876:
[----:B------:R-:W-:Y:S05]  /*11290*/  BSYNC B0 ;  /* 0x0000000000007941 */ /* 0x000fea0003800000 */
.L_x_2875:
        /* <DEDUP_REMOVED lines=13> */
.L_x_2878:
[----:B------:R-:W-:Y:S05]  /*11370*/  BSYNC B0 ;  /* 0x0000000000007941 */ /* 0x000fea0003800000 */
.L_x_2877:
        /* <DEDUP_REMOVED lines=13> */
.L_x_2880:
[----:B------:R-:W-:Y:S05]  /*11450*/  BSYNC B0 ;  /* 0x0000000000007941 */ /* 0x000fea0003800000 */
.L_x_2879:
        /* <DEDUP_REMOVED lines=13> */
.L_x_2882:
[----:B------:R-:W-:Y:S05]  /*11530*/  BSYNC B0 ;  /* 0x0000000000007941 */ /* 0x000fea0003800000 */
.L_x_2881:
[----:B------:R-:W-:Y:S05]  /*11540*/  @P3 EXIT ;  /* 0x000000000000394d */ /* 0x000fea0003800000 */
[----:B------:R-:W-:Y:S02]  /*11550*/  ULDC UR4, c[0x0][0x2d0] ;  /* 0x0000b40000047ab9 */ /* 0x000fe40000000800 */
[C---:B------:R-:W-:Y:S01]  /*11560*/  ISETP.GE.AND P1, PT, R0.reuse, UR4, PT ;  /* 0x0000000400007c0c */ /* 0x040fe2000bf26270 */
[----:B------:R-:W-:Y:S01]  /*11570*/  VIADD R0, R0, 0x40 ;  /* 0x0000004000007836 */ /* 0x000fe20000000000 */
[----:B------:R-:W-:-:S04]  /*11580*/  ISETP.GE.AND P2, PT, R2, UR4, PT ;  /* 0x0000000402007c0c */ /* 0x000fc8000bf46270 */
[----:B------:R-:W-:-:S07]  /*11590*/  ISETP.GE.AND P0, PT, R0, UR4, PT ;  /* 0x0000000400007c0c */ /* 0x000fce000bf06270 */
[----:B------:R1:W-:Y:S04]  /*115a0*/  @!P1 STG.E.128 desc[UR22][R32.64+0xa900], R20 ;  /* 0x00a9001420009986 */ /* 0x0003e8000c101d16 */
[----:B----4-:R4:W-:Y:S02]  /*115b0*/  @!P2 STG.E.128 desc[UR22][R32.64+0xa800], R24 ;  /* 0x00a800182000a986 */ /* 0x0109e4000c101d16 */
[----:B------:R-:W-:Y:S05]  /*115c0*/  @P0 EXIT ;  /* 0x000000000000094d */ /* 0x000fea0003800000 */
[----:B------:R-:W-:Y:S01]  /*115d0*/  STG.E.128 desc[UR22][R32.64+0xaa00], R16 ;  /* 0x00aa001020007986 */ /* 0x000fe2000c101d16 */
[----:B------:R-:W-:Y:S05]  /*115e0*/  EXIT ;  /* 0x000000000000794d */ /* 0x000fea0003800000 */
.L_x_2883:
        /* <DEDUP_REMOVED lines=9> */
.L_x_7944:


//--------------------- .text._ZN5flash24flash_fwd_splitkv_kernelI23Flash_fwd_kernel_traitsILi192ELi64ELi64ELi4ELb0ELb0EN7cutlass10bfloat16_tE19Flash_kernel_traitsILi192ELi64ELi64ELi4ES3_EELb0ELb1ELb0ELb0ELb0ELb1ELb1ELb0EEEvNS_16Flash_fwd_paramsE --------------------------
	.section	.text._ZN5flash24flash_fwd_splitkv_kernelI23Flash_fwd_kernel_traitsILi192ELi64ELi64ELi4ELb0ELb0EN7cutlass10bfloat16_tE19Flash_kernel_traitsILi192ELi64ELi64ELi4ES3_EELb0ELb1ELb0ELb0ELb0ELb1ELb1ELb0EEEvNS_16Flash_fwd_paramsE,"ax",@progbits
	.align	128
        .global         _ZN5flash24flash_fwd_splitkv_kernelI23Flash_fwd_kernel_traitsILi192ELi64ELi64ELi4ELb0ELb0EN7cutlass10bfloat16_tE19Flash_kernel_traitsILi192ELi64ELi64ELi4ES3_EELb0ELb1ELb0ELb0ELb0ELb1ELb1ELb0EEEvNS_16Flash_fwd_paramsE
        .type           _ZN5flash24flash_fwd_splitkv_kernelI23Flash_fwd_kernel_traitsILi192ELi64ELi64ELi4ELb0ELb0EN7cutlass10bfloat16_tE19Flash_kernel_traitsILi192ELi64ELi64ELi4ES3_EELb0ELb1ELb0ELb0ELb0ELb1ELb1ELb0EEEvNS_16Flash_fwd_paramsE,@function
        .size           _ZN5flash24flash_fwd_splitkv_kernelI23Flash_fwd_kernel_traitsILi192ELi64ELi64ELi4ELb0ELb0EN7cutlass10bfloat16_tE19Flash_kernel_traitsILi192ELi64ELi64ELi4ES3_EELb0ELb1ELb0ELb0ELb0ELb1ELb1ELb0EEEvNS_16Flash_fwd_paramsE,(.L_x_7945 - _ZN5flash24flash_fwd_splitkv_kernelI23Flash_fwd_kernel_traitsILi192ELi64ELi64ELi4ELb0ELb0EN7cutlass10bfloat16_tE19Flash_kernel_traitsILi192ELi64ELi64ELi4ES3_EELb0ELb1ELb0ELb0ELb0ELb1ELb1ELb0EEEvNS_16Flash_fwd_paramsE)
        .other          _ZN5flash24flash_fwd_splitkv_kernelI23Flash_fwd_kernel_traitsILi192ELi64ELi64ELi4ELb0ELb0EN7cutlass10bfloat16_tE19Flash_kernel_traitsILi192ELi64ELi64ELi4ES3_EELb0ELb1ELb0ELb0ELb0ELb1ELb1ELb0EEEvNS_16Flash_fwd_paramsE,@"STO_CUDA_ENTRY STV_DEFAULT"
_ZN5flash24flash_fwd_splitkv_kernelI23Flash_fwd_kernel_traitsILi192ELi64ELi64ELi4ELb0ELb0EN7cutlass10bfloat16_tE19Flash_kernel_traitsILi192ELi64ELi64ELi4ES3_EELb0ELb1ELb0ELb0ELb0ELb1ELb1ELb0EEEvNS_16Flash_fwd_paramsE:
.text._ZN5flash24flash_fwd_splitkv_kernelI23Flash_fwd_kernel_traitsILi192ELi64ELi64ELi4ELb0ELb0EN7cutlass10bfloat16_tE19Flash_kernel_traitsILi192ELi64ELi64ELi4ES3_EELb0ELb1ELb0ELb0ELb0ELb1ELb1ELb0EEEvNS_16Flash_fwd_paramsE:
        /* <DEDUP_REMOVED lines=76> */
.L_x_2884:
[----:B------:R-:W-:-:S04]  /*04c0*/  ULDC UR8, c[0x0][0x2c8] ;  /* 0x0000b20000087ab9 */ /* 0x000fc80000000800 */
.L_x_2885:
        /* <DEDUP_REMOVED lines=122> */
.L_x_2888:
[----:B------:R-:W-:Y:S05]  /*0c70*/  BSYNC B0 ;  /* 0x0000000000007941 */ /* 0x000fea0003800000 */
.L_x_2887:
        /* <DEDUP_REMOVED lines=11> */
.L_x_2890:
[----:B------:R-:W-:Y:S05]  /*0d30*/  BSYNC B0 ;  /* 0x0000000000007941 */ /* 0x000fea0003800000 */
.L_x_2889:
        /* <DEDUP_REMOVED lines=10> */
.L_x_2892:
[----:B------:R-:W-:Y:S05]  /*0de0*/  BSYNC B0 ;  /* 0x0000000000007941 */ /* 0x000fea0003800000 */
.L_x_2891:
        /* <DEDUP_REMOVED lines=10> */
.L_x_2894:
[----:B------:R-:W-:Y:S05]  /*0e90*/  BSYNC B0 ;  /* 0x0000000000007941 */ /* 0x000fea0003800000 */
.L_x_2893:
        /* <DEDUP_REMOVED lines=9> */
.L_x_2896:
[----:B------:R-:W-:Y:S05]  /*0f30*/  BSYNC B0 ;  /* 0x0000000000007941 */ /* 0x000fea0003800000 */
.L_x_2895:
        /* <DEDUP_REMOVED lines=9> */
.L_x_2898:
[----:B------:R-:W-:Y:S05]  /*0fd0*/  BSYNC B0 ;  /* 0x0000000000007941 */ /* 0x000fea0003800000 */
.L_x_2897:
        /* <DEDUP_REMOVED lines=9> */
.L_x_2900:
[----:B------:R-:W-:Y:S05]  /*1070*/  BSYNC B0 ;  /* 0x0000000000007941 */ /* 0x000fea0003800000 */
.L_x_2899:
        /* <DEDUP_REMOVED lines=9> */
.L_x_2902:
[----:B------:R-:W-:Y:S05]  /*1110*/  BSYNC B0 ;  /* 0x0000000000007941 */ /* 0x000fea0003800000 */
.L_x_2901:
        /* <DEDUP_REMOVED lines=31> */
.L_x_2886:
        /* <DEDUP_REMOVED lines=29> */
.L_x_2903:
        /* <DEDUP_REMOVED lines=95> */
.L_x_2904:
        /* <DEDUP_REMOVED lines=46> */
.L_x_2906:
        /* <DEDUP_REMOVED lines=34> */
.L_x_2905:
        /* <DEDUP_REMOVED lines=111> */
.L_x_2908:
[----:B------:R-:W-:Y:S05]  /*26c0*/  BSYNC B0 ;  /* 0x0000000000007941 */ /* 0x000fea0003800000 */
.L_x_2907:
        /* <DEDUP_REMOVED lines=41> */
.L_x_2910:
[----:B------:R-:W-:Y:S05]  /*2960*/  BSYNC B0 ;  /* 0x0000000000007941 */ /* 0x000fea0003800000 */
.L_x_2909:
        /* <DEDUP_REMOVED lines=42> */
.L_x_2912:
[----:B------:R-:W-:Y:S05]  /*2c10*/  BSYNC B0 ;  /* 0x0000000000007941 */ /* 0x000fea0003800000 */
.L_x_2911:
        /* <DEDUP_REMOVED lines=45> */
.L_x_2914:
[----:B------:R-:W-:Y:S05]  /*2ef0*/  BSYNC B0 ;  /* 0x0000000000007941 */ /* 0x000fea0003800000 */
.L_x_2913:
        /* <DEDUP_REMOVED lines=37> */
.L_x_2916:
[----:B------:R-:W-:Y:S05]  /*3150*/  BSYNC B0 ;  /* 0x0000000000007941 */ /* 0x000fea0003800000 */
.L_x_2915:
        /* <DEDUP_REMOVED lines=33> */
.L_x_2918:
[----:B------:R-:W-:Y:S05]  /*3370*/  BSYNC B0 ;  /* 0x0000000000007941 */ /* 0x000fea0003800000 */
.L_x_2917:
        /* <DEDUP_REMOVED lines=39> */
.L_x_2920:
[----:B------:R-:W-:Y:S05]  /*35f0*/  BSYNC B0 ;  /* 0x0000000000007941 */ /* 0x000fea0003800000 */
.L_x_2919:
        /* <DEDUP_REMOVED lines=43> */
.L_x_2922:
[----:B------:R-:W-:Y:S05]  /*38b0*/  BSYNC B0 ;  /* 0x0000000000007941 */ /* 0x000fea0003800000 */
.L_x_2921:
        /* <DEDUP_REMOVED lines=61> */
.L_x_2924:
[----:B------:R-:W-:Y:S05]  /*3c90*/  BSYNC B0 ;  /* 0x0000000000007941 */ /* 0x000fea0003800000 */
.L_x_2923:
        /* <DEDUP_REMOVED lines=31> */
.L_x_2926:
[----:B------:R-:W-:Y:S05]  /*3e90*/  BSYNC B0 ;  /* 0x0000000000007941 */ /* 0x000fea0003800000 */
.L_x_2925:
        /* <DEDUP_REMOVED lines=33> */
.L_x_2928:
[----:B------:R-:W-:Y:S05]  /*40b0*/  BSYNC B0 ;  /* 0x0000000000007941 */ /* 0x000fea0003800000 */
.L_x_2927:
        /* <DEDUP_REMOVED lines=37> */
.L_x_2930:
[----:B------:R-:W-:Y:S05]  /*4310*/  BSYNC B0 ;  /* 0x0000000000007941 */ /* 0x000fea0003800000 */
.L_x_2929:
        /* <DEDUP_REMOVED lines=8> */
[----:B------:R-:W2:Y:S01]  /*43a0*/  LDSM.16.M88.4 R52, [R201+0x7000] ;  /* 0x00700000c934783b */ /* 0x000ea20000000200 */
[----:B------:R-:W-:Y:S01]  /*43b0*/  LEA R211, R105, UR17, 0x4 ;  /* 0x0000001169d37c11 */ /* 0x000fe2000f8e20ff */
[----:B------:R-:W-:Y:S01]  /*43c0*/  UIADD3 UR12, UR20, 0x1, -UR21 ;  /* 0x00000001140c7890 */ /* 0x000fe2000fffe815 */
[----:B------:R-:W-:Y:S01]  /*43d0*/  LEA R197, R5, R200, 0x1 ;  /* 0x000000c805c57211 */ /* 0x000fe200078e08ff */
[----:B------:R-:W-:Y:S01]  /*43e0*/  LDSM.16.M88.4 R72, [R200] ;  /* 0x00000000c848783b */ /* 0x000fe20000000200 */
[----:B------:R-:W-:Y:S01]  /*43f0*/  ISETP.LT.AND P6, PT, R203, UR10, PT ;  /* 0x0000000acb007c0c */ /* 0x000fe2000bfc1270 */
[----:B------:R-:W-:Y:S01]  /*4400*/  UIADD3 UR21, UR20, -UR16, -UR21 ;  /* 0x8000001014157290 */ /* 0x000fe2000fffe815 */
[----:B------:R-:W-:Y:S01]  /*4410*/  @P1 IADD3 R199, R2, -0x20, RZ ;  /* 0xffffffe002c71810 */ /* 0x000fe20007ffe0ff */
[----:B------:R-:W-:Y:S01]  /*4420*/  LDSM.16.M88.4 R60, [R201+0x6800] ;  /* 0x00680000c93c783b */ /* 0x000fe20000000200 */
[----:B------:R-:W-:Y:S01]  /*4430*/  MOV R2, 0x40 ;  /* 0x0000004000027802 */ /* 0x000fe20000000f00 */
[----:B------:R-:W-:Y:S01]  /*4440*/  UIADD3 UR16, UR12, UR15, URZ ;  /* 0x0000000f0c107290 */ /* 0x000fe2000fffe03f */
[----:B------:R-:W-:Y:S01]  /*4450*/  MOV R210, UR20 ;  /* 0x0000001400d27c02 */ /* 0x000fe20008000f00 */
[----:B------:R-:W3:Y:S01]  /*4460*/  LDSM.16.M88.4 R68, [R199] ;  /* 0x00000000c744783b */ /* 0x000ee20000000200 */
[----:B------:R-:W-:Y:S01]  /*4470*/  SEL R2, R2, 0xffffffc0, !P2 ;  /* 0xffffffc002027807 */ /* 0x000fe20005000000 */
[----:B------:R-:W-:Y:S01]  /*4480*/  VIADD R191, R199, 0x800 ;  /* 0x00000800c7bf7836 */ /* 0x000fe20000000000 */
[----:B------:R-:W-:Y:S01]  /*4490*/  MOV R208, UR12 ;  /* 0x0000000c00d07c02 */ /* 0x000fe20008000f00 */
[----:B------:R-:W-:Y:S01]  /*44a0*/  LDSM.16.M88.4 R76, [R198] ;  /* 0x00000000c64c783b */ /* 0x000fe20000000200 */
[----:B------:R-:W-:Y:S01]  /*44b0*/  IADD3 R195, R201, R2, RZ ;  /* 0x00000002c9c37210 */ /* 0x000fe20007ffe0ff */
[----:B------:R-:W-:Y:S01]  /*44c0*/  VIADD R185, R199, 0x3000 ;  /* 0x00003000c7b97836 */ /* 0x000fe20000000000 */
[----:B------:R-:W-:Y:S01]  /*44d0*/  IADD3 R188, R2, R199, RZ ;  /* 0x000000c702bc7210 */ /* 0x000fe20007ffe0ff */
[----:B------:R-:W4:Y:S01]  /*44e0*/  LDSM.16.M88.4 R44, [R201+0x7800] ;  /* 0x00780000c92c783b */ /* 0x000f220000000200 */
[----:B------:R-:W-:-:S02]  /*44f0*/  SHF.L.U32 R212, R6, 0x1, RZ ;  /* 0x0000000106d47819 */ /* 0x000fc400000006ff */
[C---:B------:R-:W-:Y:S01]  /*4500*/  IADD3 R190, R199.reuse, 0x1000, RZ ;  /* 0x00001000c7be7810 */ /* 0x040fe20007ffe0ff */
[----:B------:R-:W4:Y:S01]  /*4510*/  LDSM.16.M88.4 R64, [R195+0x6000] ;  /* 0x00600000c340783b */ /* 0x000f220000000200 */
[----:B------:R-:W-:Y:S02]  /*4520*/  LOP3.LUT R212, R212, 0x6, RZ, 0xc0, !PT ;  /* 0x00000006d4d47812 */ /* 0x000fe400078ec0ff */
[C---:B------:R-:W-:Y:S01]  /*4530*/  IADD3 R189, R199.reuse, 0x1800, RZ ;  /* 0x00001800c7bd7810 */ /* 0x040fe20007ffe0ff */
[----:B------:R-:W4:Y:S01]  /*4540*/  LDSM.16.M88.4 R32, [R199+0x1000] ;  /* 0x00100000c720783b */ /* 0x000f220000000200 */
[C---:B------:R-:W-:Y:S02]  /*4550*/  IADD3 R187, R199.reuse, 0x2000, RZ ;  /* 0x00002000c7bb7810 */ /* 0x040fe40007ffe0ff */
[C---:B------:R-:W-:Y:S01]  /*4560*/  IADD3 R186, R199.reuse, 0x2800, RZ ;  /* 0x00002800c7ba7810 */ /* 0x040fe20007ffe0ff */
[----:B------:R-:W4:Y:S01]  /*4570*/  LDSM.16.M88.4 R36, [R199+0x800] ;  /* 0x00080000c724783b */ /* 0x000f220000000200 */
[----:B------:R-:W-:-:S02]  /*4580*/  IADD3 R184, R199, 0x3800, RZ ;  /* 0x00003800c7b87810 */ /* 0x000fc40007ffe0ff */
[C---:B------:R-:W-:Y:S01]  /*4590*/  IADD3 R183, R199.reuse, 0x4000, RZ ;  /* 0x00004000c7b77810 */ /* 0x040fe20007ffe0ff */
[C---:B-----5:R-:W-:Y:S01]  /*45a0*/  HMMA.16816.F32.BF16 R16, R20.reuse, R28, RZ ;  /* 0x0000001c1410723c */ /* 0x060fe200000418ff */
[----:B------:R-:W-:Y:S01]  /*45b0*/  LDSM.16.M88.4 R24, [R197] ;  /* 0x00000000c518783b */ /* 0x000fe20000000200 */
[C---:B------:R-:W-:Y:S02]  /*45c0*/  IADD3 R182, R199.reuse, 0x4800, RZ ;  /* 0x00004800c7b67810 */ /* 0x040fe40007ffe0ff */
[C---:B------:R-:W-:Y:S01]  /*45d0*/  IADD3 R181, R199.reuse, 0x5000, RZ ;  /* 0x00005000c7b57810 */ /* 0x040fe20007ffe0ff */
[----:B------:R-:W5:Y:S01]  /*45e0*/  LDSM.16.M88.4 R88, [R188] ;  /* 0x00000000bc58783b */ /* 0x000f620000000200 */
[C---:B--2---:R-:W-:Y:S01]  /*45f0*/  HMMA.16816.F32.BF16 R56, R20.reuse, R52, RZ ;  /* 0x000000341438723c */ /* 0x044fe200000418ff */
[----:B------:R-:W-:Y:S02]  /*4600*/  IADD3 R180, R199, 0x5800, RZ ;  /* 0x00005800c7b47810 */ /* 0x000fe40007ffe0ff */
[----:B------:R-:W2:Y:S03]  /*4610*/  LDSM.16.M88.4 R48, [R199+0x1800] ;  /* 0x00180000c730783b */ /* 0x000ea60000000200 */
[C---:B------:R-:W-:Y:S01]  /*4620*/  HMMA.16816.F32.BF16 R28, R20.reuse, R30, RZ ;  /* 0x0000001e141c723c */ /* 0x040fe200000418ff */
[----:B-1----:R-:W1:Y:S04]  /*4630*/  LDSM.16.M88.4 R8, [R195+0x7000] ;  /* 0x00700000c308783b */ /* 0x002e680000000200 */
[----:B------:R-:W1:Y:S01]  /*4640*/  LDSM.16.M88.4 R12, [R195+0x6800] ;  /* 0x00680000c30c783b */ /* 0x000e620000000200 */
[----:B------:R-:W-:Y:S03]  /*4650*/  HMMA.16816.F32.BF16 R52, R20, R54, RZ ;  /* 0x000000361434723c */ /* 0x000fe600000418ff */
[----:B------:R-:W-:Y:S03]  /*4660*/  LDSM.16.M88.4 R84, [R195+0x7800] ;  /* 0x00780000c354783b */ /* 0x000fe60000000200 */
[----:B---3--:R-:W-:Y:S01]  /*4670*/  HMMA.16816.F32.BF16 R16, R72, R68, R16 ;  /* 0x000000444810723c */ /* 0x008fe20000041810 */
[----:B------:R-:W-:Y:S04]  /*4680*/  LDSM.16.M88.4 R96, [R199+0x4000] ;  /* 0x00400000c760783b */ /* 0x000fe80000000200 */
[----:B------:R-:W-:Y:S01]  /*4690*/  LDSM.16.M88.4 R92, [R195+0x9000] ;  /* 0x00900000c35c783b */ /* 0x000fe20000000200 */
[C---:B------:R-:W-:Y:S03]  /*46a0*/  HMMA.16816.F32.BF16 R40, R20.reuse, R60, RZ ;  /* 0x0000003c1428723c */ /* 0x040fe600000418ff */
[----:B------:R-:W-:Y:S03]  /*46b0*/  LDSM.16.M88.4 R100, [R188+0x2800] ;  /* 0x00280000bc64783b */ /* 0x000fe60000000200 */
[C---:B------:R-:W-:Y:S01]  /*46c0*/  HMMA.16816.F32.BF16 R60, R20.reuse, R62, RZ ;  /* 0x0000003e143c723c */ /* 0x040fe200000418ff */
[----:B------:R-:W0:Y:S05]  /*46d0*/  LDGDEPBAR ;  /* 0x00000000000079af */ /* 0x000e2a0000000000 */
[----:B----4-:R-:W-:Y:S06]  /*46e0*/  HMMA.16816.F32.BF16 R80, R20, R44, RZ ;  /* 0x0000002c1450723c */ /* 0x010fec00000418ff */
[----:B------:R-:W-:Y:S06]  /*46f0*/  HMMA.16816.F32.BF16 R16, R76, R64, R16 ;  /* 0x000000404c10723c */ /* 0x000fec0000041810 */
[----:B------:R-:W-:Y:S01]  /*4700*/  HMMA.16816.F32.BF16 R20, R20, R46, RZ ;  /* 0x0000002e1414723c */ /* 0x000fe200000418ff */
[----:B------:R-:W-:Y:S05]  /*4710*/  LDSM.16.M88.4 R44, [R188+0x800] ;  /* 0x00080000bc2c783b */ /* 0x000fea0000000200 */
[C---:B------:R-:W-:Y:S01]  /*4720*/  HMMA.16816.F32.BF16 R28, R72.reuse, R70, R28 ;  /* 0x00000046481c723c */ /* 0x040fe2000004181c */
[----:B------:R-:W-:Y:S05]  /*4730*/  LDSM.16.M88.4 R68, [R201+0x8000] ;  /* 0x00800000c944783b */ /* 0x000fea0000000200 */
[C---:B------:R-:W-:Y:S06]  /*4740*/  HMMA.16816.F32.BF16 R56, R72.reuse, R32, R56 ;  /* 0x000000204838723c */ /* 0x040fec0000041838 */
[C---:B------:R-:W-:Y:S01]  /*4750*/  HMMA.16816.F32.BF16 R52, R72.reuse, R34, R52 ;  /* 0x000000224834723c */ /* 0x040fe20000041834 */
[----:B------:R-:W3:Y:S05]  /*4760*/  LDSM.16.M88.4 R32, [R202+0x2000] ;  /* 0x00200000ca20783b */ /* 0x000eea0000000200 */
[C---:B------:R-:W-:Y:S06]  /*4770*/  HMMA.16816.F32.BF16 R40, R72.reuse, R36, R40 ;  /* 0x000000244828723c */ /* 0x040fec0000041828 */
[----:B------:R-:W-:Y:S01]  /*4780*/  HMMA.16816.F32.BF16 R60, R72, R38, R60 ;  /* 0x00000026483c723c */ /* 0x000fe2000004183c */
[----:B------:R-:W4:Y:S05]  /*4790*/  LDSM.16.M88.4 R36, [R188+0x1000] ;  /* 0x00100000bc24783b */ /* 0x000f2a0000000200 */
[----:B-----5:R-:W-:Y:S06]  /*47a0*/  HMMA.16816.F32.BF16 R16, R24, R88, R16 ;  /* 0x000000581810723c */ /* 0x020fec0000041810 */
[C---:B--2---:R-:W-:Y:S06]  /*47b0*/  HMMA.16816.F32.BF16 R80, R72.reuse, R48, R80 ;  /* 0x000000304850723c */ /* 0x044fec0000041850 */
        /* <DEDUP_REMOVED lines=8> */
[C---:B------:R-:W-:Y:S06]  /*4840*/  HMMA.16816.F32.BF16 R40, R76.reuse, R12, R40 ;  /* 0x0000000c4c28723c */ /* 0x040fec0000041828 */
[----:B------:R-:W-:Y:S01]  /*4850*/  HMMA.16816.F32.BF16 R60, R76, R14, R60 ;  /* 0x0000000e4c3c723c */ /* 0x000fe2000004183c */
        /* <DEDUP_REMOVED lines=8> */
[C---:B----4-:R-:W-:Y:S06]  /*48e0*/  HMMA.16816.F32.BF16 R56, R24.reuse, R36, R56 ;  /* 0x000000241838723c */ /* 0x050fec0000041838 */
        /* <DEDUP_REMOVED lines=117> */
[----:B------:R-:W-:Y:S01]  /*5040*/  LOP3.LUT R9, R104, 0xffffffe0, RZ, 0xc0, !PT ;  /* 0xffffffe068097812 */ /* 0x000fe200078ec0ff */
[----:B------:R-:W-:Y:S01]  /*5050*/  FMUL.FTZ R33, R60, UR26 ;  /* 0x0000001a3c217c20 */ /* 0x000fe20008410000 */
[----:B------:R-:W-:Y:S01]  /*5060*/  FMUL.FTZ R32, R61, UR26 ;  /* 0x0000001a3d207c20 */ /* 0x000fe20008410000 */
[----:B------:R-:W-:Y:S01]  /*5070*/  FMUL.FTZ R20, R62, UR26 ;  /* 0x0000001a3e147c20 */ /* 0x000fe20008410000 */
        /* <DEDUP_REMOVED lines=16> */
[----:B------:R-:W-:Y:S01]  /*5180*/  FMUL.FTZ R83, R83, UR26 ;  /* 0x0000001a53537c20 */ /* 0x000fe20008410000 */
[----:B------:R-:W-:Y:S01]  /*5190*/  IMAD.IADD R211, R8, 0x1, R211 ;  /* 0x0000000108d37824 */ /* 0x000fe200078e02d3 */
[----:B------:R-:W3:Y:S01]  /*51a0*/  MUFU.TANH R40, R40 ;  /* 0x0000002800287308 */ /* 0x000ee20000002400 */
[----:B------:R-:W-:Y:S01]  /*51b0*/  FMUL.FTZ R84, R84, UR26 ;  /* 0x0000001a54547c20 */ /* 0x000fe20008410000 */
[----:B------:R-:W-:Y:S01]  /*51c0*/  FMUL.FTZ R85, R85, UR26 ;  /* 0x0000001a55557c20 */ /* 0x000fe20008410000 */
[----:B------:R-:W-:Y:S01]  /*51d0*/  FMUL.FTZ R86, R86, UR26 ;  /* 0x0000001a56567c20 */ /* 0x000fe20008410000 */
[----:B------:R-:W-:Y:S01]  /*51e0*/  FMUL.FTZ R87, R87, UR26 ;  /* 0x0000001a57577c20 */ /* 0x000fe20008410000 */
[----:B------:R-:W-:-:S02]  /*51f0*/  IADD3 R209, R211, 0x8, RZ ;  /* 0x00000008d3d17810 */ /* 0x000fc40007ffe0ff */
[----:B------:R-:W-:Y:S01]  /*5200*/  VIADDMNMX R210, R211, UR16, R210, PT ;  /* 0x00000010d3d27c46 */ /* 0x000fe2000b8001d2 */
[----:B------:R-:W4:Y:S01]  /*5210*/  MUFU.TANH R41, R41 ;  /* 0x0000002900297308 */ /* 0x000f220000002400 */
[----:B------:R-:W-:Y:S02]  /*5220*/  IADD3 R208, R209, UR15, R208 ;  /* 0x0000000fd1d07c10 */ /* 0x000fe4000fffe0d0 */
[----:B------:R-:W-:Y:S02]  /*5230*/  VIADDMNMX R211, R211, UR21, RZ, !PT ;  /* 0x00000015d3d37c46 */ /* 0x000fe4000f8001ff */
[----:B------:R-:W-:Y:S02]  /*5240*/  VIADDMNMX R209, R209, UR21, RZ, !PT ;  /* 0x00000015d1d17c46 */ /* 0x000fe4000f8001ff */
[----:B------:R-:W-:Y:S01]  /*5250*/  VIMNMX R208, R208, UR20, PT ;  /* 0x00000014d0d07c48 */ /* 0x000fe2000bfe0100 */
        /* <DEDUP_REMOVED lines=78> */
[----:B------:R-:W-:Y:S01]  /*5740*/  IMAD.U32 R10, RZ, RZ, UR20 ;  /* 0x00000014ff0a7e24 */ /* 0x000fe2000f8e00ff */
[----:B------:R-:W-:Y:S02]  /*5750*/  UIADD3 UR12, UR29, -UR12, URZ ;  /* 0x8000000c1d0c7290 */ /* 0x000fe4000fffe03f */
[----:B------:R2:W3:Y:S01]  /*5760*/  LDG.E R9, desc[UR22][R8.64] ;  /* 0x0000001608097981 */ /* 0x0004e2000c1e1900 */
[----:B------:R-:W-:-:S03]  /*5770*/  ULDC.64 UR16, c[0x0][0x230] ;  /* 0x00008c0000107ab9 */ /* 0x000fc60000000a00 */
[----:B------:R-:W3:Y:S01]  /*5780*/  LDG.E R6, desc[UR22][R10.64] ;  /* 0x000000160a067981 */ /* 0x000ee2000c1e1900 */
[----:B------:R-:W-:-:S04]  /*5790*/  UIMAD UR15, UR12, UR15, -0x40 ;  /* 0xffffffc00c0f74a4 */ /* 0x000fc8000f8e020f */
[----:B------:R-:W-:Y:S02]  /*57a0*/  USHF.R.S32.HI UR12, URZ, 0x1f, UR15 ;  /* 0x0000001f3f0c7899 */ /* 0x000fe4000801140f */
[----:B------:R-:W-:Y:S02]  /*57b0*/  UIMAD.WIDE.U32 UR20, UR15, UR8, URZ ;  /* 0x000000080f1472a5 */ /* 0x000fe4000f8e003f */
[----:B------:R-:W-:-:S04]  /*57c0*/  UIMAD UR12, UR12, UR8, URZ ;  /* 0x000000080c0c72a4 */ /* 0x000fc8000f8e023f */
[----:B------:R-:W-:-:S04]  /*57d0*/  UIMAD UR12, UR15, UR9, UR12 ;  /* 0x000000090f0c72a4 */ /* 0x000fc8000f8e020c */
[----:B------:R-:W-:Y:S01]  /*57e0*/  UIADD3 UR12, UR21, UR12, URZ ;  /* 0x0000000c150c7290 */ /* 0x000fe2000fffe03f */
[----:B--2---:R-:W-:Y:S01]  /*57f0*/  MOV R8, UR20 ;  /* 0x0000001400087c02 */ /* 0x004fe20008000f00 */
[----:B---3--:R-:W-:Y:S02]  /*5800*/  IMAD.IADD R6, R6, 0x1, -R9 ;  /* 0x0000000106067824 */ /* 0x008fe400078e0a09 */
[----:B------:R-:W-:Y:S02]  /*5810*/  IMAD.U32 R9, RZ, RZ, UR21 ;  /* 0x00000015ff097e24 */ /* 0x000fe4000f8e00ff */
[----:B------:R-:W-:Y:S02]  /*5820*/  MOV R9, UR12 ;  /* 0x0000000c00097c02 */ /* 0x000fe40008000f00 */
[----:B------:R-:W-:Y:S01]  /*5830*/  SHF.R.S32.HI R19, RZ, 0x1f, R6 ;  /* 0x0000001fff137819 */ /* 0x000fe20000011406 */
[----:B------:R-:W-:-:S04]  /*5840*/  IMAD.WIDE.U32 R8, R6, UR16, R8 ;  /* 0x0000001006087c25 */ /* 0x000fc8000f8e0008 */
[----:B------:R-:W-:-:S04]  /*5850*/  IMAD R19, R19, UR16, RZ ;  /* 0x0000001013137c24 */ /* 0x000fc8000f8e02ff */
[----:B------:R-:W-:Y:S01]  /*5860*/  IMAD R19, R6, UR17, R19 ;  /* 0x0000001106137c24 */ /* 0x000fe2000f8e0213 */
[----:B------:R-:W-:-:S03]  /*5870*/  MOV R6, R8 ;  /* 0x0000000800067202 */ /* 0x000fc60000000f00 */
[----:B------:R-:W-:Y:S01]  /*5880*/  IMAD.IADD R19, R9, 0x1, R19 ;  /* 0x0000000109137824 */ /* 0x000fe200078e0213 */
[----:B------:R-:W-:Y:S06]  /*5890*/  BRA `(.L_x_2933) ;  /* 0x0000000000107947 */ /* 0x000fec0003800000 */
.L_x_2932:
[----:B------:R-:W-:-:S04]  /*58a0*/  ULEA UR12, -UR8, URZ, 0x6 ;  /* 0x0000003f080c7291 */ /* 0x000fc8000f8e313f */
[----:B------:R-:W-:Y:S02]  /*58b0*/  USHF.R.S32.HI UR15, URZ, 0x1f, UR12 ;  /* 0x0000001f3f0f7899 */ /* 0x000fe4000801140c */
[----:B------:R-:W-:-:S04]  /*58c0*/  MOV R6, UR12 ;  /* 0x0000000c00067c02 */ /* 0x000fc80008000f00 */
[----:B------:R-:W-:-:S07]  /*58d0*/  MOV R19, UR15 ;  /* 0x0000000f00137c02 */ /* 0x000fce0008000f00 */
.L_x_2933:
[----:B------:R-:W-:Y:S01]  /*58e0*/  ULDC UR12, c[0x0][0x2d0] ;  /* 0x0000b400000c7ab9 */ /* 0x000fe20000000800 */
[----:B------:R-:W-:Y:S01]  /*58f0*/  BSSY B0, `(.L_x_2934) ;  /* 0x0000083000007945 */ /* 0x000fe20003800000 */
[----:B------:R-:W-:Y:S02]  /*5900*/  ISETP.GE.AND P2, PT, R4, UR12, PT ;  /* 0x0000000c04007c0c */ /* 0x000fe4000bf46270 */
[----:B------:R-:W-:Y:S02]  /*5910*/  ISETP.GE.AND P4, PT, R207, UR12, PT ;  /* 0x0000000ccf007c0c */ /* 0x000fe4000bf86270 */
[----:B------:R-:W-:-:S09]  /*5920*/  ISETP.GE.AND P1, PT, R3, UR12, PT ;  /* 0x0000000c03007c0c */ /* 0x000fd2000bf26270 */
[----:B------:R-:W2:Y:S01]  /*5930*/  @!P2 LDC.64 R12, c[0x0][0x218] ;  /* 0x00008600ff0cab82 */ /* 0x000ea20000000a00 */
[CC--:B------:R-:W-:Y:S01]  /*5940*/  @!P2 IADD3 R3, P0, R6.reuse, R133.reuse, RZ ;  /* 0x000000850603a210 */ /* 0x0c0fe20007f1e0ff */
[----:B------:R3:W-:Y:S01]  /*5950*/  @P4 STS.128 [R206+0x6000], RZ ;  /* 0x006000ffce004388 */ /* 0x0007e20000000c00 */
[----:B------:R-:W-:-:S03]  /*5960*/  @!P4 IADD3 R4, P5, R6, R133, RZ ;  /* 0x000000850604c210 */ /* 0x000fc60007fbe0ff */
[----:B------:R-:W-:Y:S02]  /*5970*/  @!P2 IMAD.X R18, R19, 0x1, R134, P0 ;  /* 0x000000011312a824 */ /* 0x000fe400000e0686 */
        /* <DEDUP_REMOVED lines=9> */
[----:B------:R-:W-:Y:S01]  /*5a10*/  @!P4 LEA.HI.X R37, R4, R11, R18, 0x1, P5 ;  /* 0x0000000b0425c211 */ /* 0x000fe200028f0c12 */
[----:B------:R-:W-:Y:S01]  /*5a20*/  @!P1 IMAD.X R18, R19, 0x1, R134, P0 ;  /* 0x0000000113129824 */ /* 0x000fe200000e0686 */
[----:B------:R-:W-:Y:S02]  /*5a30*/  IADD3 R4, P5, R6, UR25, RZ ;  /* 0x0000001906047c10 */ /* 0x000fe4000ffbe0ff */
[----:B-----5:R-:W-:-:S03]  /*5a40*/  @!P1 LEA R22, P0, R3, R8, 0x1 ;  /* 0x0000000803169211 */ /* 0x020fc600078008ff */
[----:B------:R-:W5:Y:S01]  /*5a50*/  @!P1 LDC.64 R10, c[0x0][0x218] ;  /* 0x00008600ff0a9b82 */ /* 0x000f620000000a00 */
[----:B------:R-:W-:Y:S01]  /*5a60*/  @!PT LDS RZ, [RZ] ;  /* 0x00000000fffff984 */ /* 0x000fe20000000800 */
[----:B------:R-:W-:Y:S01]  /*5a70*/  @!PT LDS RZ, [RZ] ;  /* 0x00000000fffff984 */ /* 0x000fe20000000800 */
[----:B------:R-:W-:Y:S01]  /*5a80*/  @!PT LDS RZ, [RZ] ;  /* 0x00000000fffff984 */ /* 0x000fe20000000800 */
[----:B------:R1:W-:Y:S01]  /*5a90*/  @!P4 LDGSTS.E.BYPASS.LTC128B.128 [R206+0x6000], desc[UR22][R36.64] ;  /* 0x0600000024cecfae */ /* 0x0003e2000b901d56 */
[----:B------:R-:W-:Y:S02]  /*5aa0*/  @!P1 LEA.HI.X R23, R3, R9, R18, 0x1, P0 ;  /* 0x0000000903179211 */ /* 0x000fe400000f0c12 */
[----:B------:R-:W-:Y:S01]  /*5ab0*/  IADD3.X R3, R19, UR24, RZ, P5, !PT ;  /* 0x0000001813037c10 */ /* 0x000fe2000affe4ff */
[----:B------:R3:W-:Y:S01]  /*5ac0*/  @P2 STS.128 [R206+0x8000], RZ ;  /* 0x008000ffce002388 */ /* 0x0007e20000000c00 */
[CC--:B------:R-:W-:Y:S02]  /*5ad0*/  @!P4 IADD3 R21, P5, R4.reuse, R133.reuse, RZ ;  /* 0x000000850415c210 */ /* 0x0c0fe40007fbe0ff */
[----:B------:R-:W1:Y:S01]  /*5ae0*/  @!P4 LDC.64 R8, c[0x0][0x218] ;  /* 0x00008600ff08cb82 */ /* 0x000e620000000a00 */
[----:B------:R-:W-:Y:S01]  /*5af0*/  @!P2 IADD3 R18, P0, R4, R133, RZ ;  /* 0x000000850412a210 */ /* 0x000fe20007f1e0ff */
[----:B------:R-:W-:Y:S01]  /*5b00*/  @!PT LDS RZ, [RZ] ;  /* 0x00000000fffff984 */ /* 0x000fe20000000800 */
[----:B------:R-:W-:Y:S01]  /*5b10*/  @!PT LDS RZ, [RZ] ;  /* 0x00000000fffff984 */ /* 0x000fe20000000800 */
[----:B------:R-:W-:Y:S01]  /*5b20*/  @!PT LDS RZ, [RZ] ;  /* 0x00000000fffff984 */ /* 0x000fe20000000800 */
[----:B------:R3:W-:Y:S01]  /*5b30*/  @!P2 LDGSTS.E.BYPASS.LTC128B.128 [R206+0x8000], desc[UR22][R24.64+0x80] ;  /* 0x0800008018ceafae */ /* 0x0007e2000b901d56 */
[----:B------:R-:W-:Y:S01]  /*5b40*/  @!P4 IMAD.X R38, R3, 0x1, R134, P5 ;  /* 0x000000010326c824 */ /* 0x000fe200028e0686 */
[----:B--2---:R-:W-:-:S02]  /*5b50*/  @!P4 LEA R26, P5, R21, R14, 0x1 ;  /* 0x0000000e151ac211 */ /* 0x004fc400078a08ff */
[----:B------:R-:W-:Y:S01]  /*5b60*/  @!P2 IMAD.X R14, R3, 0x1, R134, P0 ;  /* 0x00000001030ea824 */ /* 0x000fe200000e0686 */
[----:B------:R3:W-:Y:S01]  /*5b70*/  @P1 STS.128 [R206+0xa000], RZ ;  /* 0x00a000ffce001388 */ /* 0x0007e20000000c00 */
[----:B------:R-:W-:Y:S02]  /*5b80*/  @!P4 LEA.HI.X R27, R21, R15, R38, 0x1, P5 ;  /* 0x0000000f151bc211 */ /* 0x000fe400028f0c26 */
[----:B----4-:R-:W-:Y:S01]  /*5b90*/  @!P2 LEA R38, P5, R18, R12, 0x1 ;  /* 0x0000000c1226a211 */ /* 0x010fe200078a08ff */
[----:B------:R-:W-:Y:S01]  /*5ba0*/  @!PT LDS RZ, [RZ] ;  /* 0x00000000fffff984 */ /* 0x000fe20000000800 */
[----:B------:R-:W-:Y:S01]  /*5bb0*/  @!PT LDS RZ, [RZ] ;  /* 0x00000000fffff984 */ /* 0x000fe20000000800 */
[----:B------:R-:W-:Y:S01]  /*5bc0*/  @!PT LDS RZ, [RZ] ;  /* 0x00000000fffff984 */ /* 0x000fe20000000800 */
[----:B------:R3:W-:Y:S01]  /*5bd0*/  @!P1 LDGSTS.E.BYPASS.LTC128B.128 [R206+0xa000], desc[UR22][R22.64+0x100] ;  /* 0x0a00010016ce9fae */ /* 0x0007e2000b901d56 */
[----:B------:R-:W-:Y:S02]  /*5be0*/  @!P1 IADD3 R12, P0, R4, R133, RZ ;  /* 0x00000085040c9210 */ /* 0x000fe40007f1e0ff */
[----:B------:R-:W-:Y:S01]  /*5bf0*/  @!P2 LEA.HI.X R39, R18, R13, R14, 0x1, P5 ;  /* 0x0000000d1227a211 */ /* 0x000fe200028f0c0e */
[----:B------:R3:W-:Y:S01]  /*5c00*/  @P4 STS.128 [R206+0x6800], RZ ;  /* 0x006800ffce004388 */ /* 0x0007e20000000c00 */
[----:B------:R-:W2:Y:S01]  /*5c10*/  @!P2 LDC.64 R14, c[0x0][0x218] ;  /* 0x00008600ff0eab82 */ /* 0x000ea20000000a00 */
[----:B------:R-:W-:Y:S01]  /*5c20*/  @!P1 IMAD.X R13, R3, 0x1, R134, P0 ;  /* 0x00000001030d9824 */ /* 0x000fe200000e0686 */
[----:B-----5:R-:W-:Y:S01]  /*5c30*/  @!P1 LEA R42, P0, R12, R10, 0x1 ;  /* 0x0000000a0c2a9211 */ /* 0x020fe200078008ff */
[----:B------:R-:W-:Y:S01]  /*5c40*/  @!PT LDS RZ, [RZ] ;  /* 0x00000000fffff984 */ /* 0x000fe20000000800 */
[----:B------:R-:W-:Y:S01]  /*5c50*/  @!PT LDS RZ, [RZ] ;  /* 0x00000000fffff984 */ /* 0x000fe20000000800 */
[----:B------:R-:W-:Y:S01]  /*5c60*/  @!PT LDS RZ, [RZ] ;  /* 0x00000000fffff984 */ /* 0x000fe20000000800 */
[----:B------:R3:W-:Y:S01]  /*5c70*/  @!P4 LDGSTS.E.BYPASS.LTC128B.128 [R206+0x6800], desc[UR22][R26.64] ;  /* 0x068000001acecfae */ /* 0x0007e2000b901d56 */
[----:B------:R-:W-:-:S02]  /*5c80*/  IADD3 R4, P5, R4, UR25, RZ ;  /* 0x0000001904047c10 */ /* 0x000fc4000ffbe0ff */
[----:B------:R-:W-:Y:S01]  /*5c90*/  @!P1 LEA.HI.X R43, R12, R11, R13, 0x1, P0 ;  /* 0x0000000b0c2b9211 */ /* 0x000fe200000f0c0d */
[----:B------:R3:W-:Y:S01]  /*5ca0*/  @P2 STS.128 [R206+0x8800], RZ ;  /* 0x008800ffce002388 */ /* 0x0007e20000000c00 */
[----:B------:R-:W4:Y:S01]  /*5cb0*/  @!P1 LDC.64 R12, c[0x0][0x218] ;  /* 0x00008600ff0c9b82 */ /* 0x000f220000000a00 */
[----:B------:R-:W-:Y:S02]  /*5cc0*/  IADD3.X R3, R3, UR24, RZ, P5, !PT ;  /* 0x0000001803037c10 */ /* 0x000fe4000affe4ff */
[CC--:B------:R-:W-:Y:S01]  /*5cd0*/  @!P4 IADD3 R18, P0, R4.reuse, R133.reuse, RZ ;  /* 0x000000850412c210 */ /* 0x0c0fe20007f1e0ff */
[----:B------:R-:W-:Y:S01]  /*5ce0*/  @!PT LDS RZ, [RZ] ;  /* 0x00000000fffff984 */ /* 0x000fe20000000800 */
[----:B------:R-:W-:Y:S01]  /*5cf0*/  @!PT LDS RZ, [RZ] ;  /* 0x00000000fffff984 */ /* 0x000fe20000000800 */
[----:B------:R-:W-:Y:S01]  /*5d00*/  @!PT LDS RZ, [RZ] ;  /* 0x00000000fffff984 */ /* 0x000fe20000000800 */
[----:B------:R3:W-:Y:S01]  /*5d10*/  @!P2 LDGSTS.E.BYPASS.LTC128B.128 [R206+0x8800], desc[UR22][R38.64+0x80] ;  /* 0x0880008026ceafae */ /* 0x0007e2000b901d56 */
[----:B------:R-:W-:-:S03]  /*5d20*/  @!P2 IADD3 R35, P5, R4, R133, RZ ;  /* 0x000000850423a210 */ /* 0x000fc60007fbe0ff */
[C-C-:B------:R-:W-:Y:S01]  /*5d30*/  @!P4 IMAD.X R21, R3.reuse, 0x1, R134.reuse, P0 ;  /* 0x000000010315c824 */ /* 0x140fe200000e0686 */
[----:B------:R-:W5:Y:S01]  /*5d40*/  @!P4 LDC.64 R10, c[0x0][0x218] ;  /* 0x00008600ff0acb82 */ /* 0x000f620000000a00 */
[C---:B-1----:R-:W-:Y:S01]  /*5d50*/  @!P4 LEA R46, P0, R18.reuse, R8, 0x1 ;  /* 0x00000008122ec211 */ /* 0x042fe200078008ff */
[----:B------:R-:W-:Y:S01]  /*5d60*/  @!P2 IMAD.X R44, R3, 0x1, R134, P5 ;  /* 0x00000001032ca824 */ /* 0x000fe200028e0686 */
[----:B------:R3:W-:Y:S02]  /*5d70*/  @P1 STS.128 [R206+0xa800], RZ ;  /* 0x00a800ffce001388 */ /* 0x0007e40000000c00 */
[----:B------:R-:W-:Y:S02]  /*5d80*/  @!P4 LEA.HI.X R47, R18, R9, R21, 0x1, P0 ;  /* 0x00000009122fc211 */ /* 0x000fe400000f0c15 */
[C---:B--2---:R-:W-:Y:S01]  /*5d90*/  @!P2 LEA R36, P5, R35.reuse, R14, 0x1 ;  /* 0x0000000e2324a211 */ /* 0x044fe200078a08ff */
[----:B------:R-:W1:Y:S01]  /*5da0*/  @!P2 LDC.64 R8, c[0x0][0x218] ;  /* 0x00008600ff08ab82 */ /* 0x000e620000000a00 */
[----:B------:R-:W-:Y:S01]  /*5db0*/  @!P1 IADD3 R18, P0, R4, R133, RZ ;  /* 0x0000008504129210 */ /* 0x000fe20007f1e0ff */
[----:B------:R-:W-:Y:S01]  /*5dc0*/  @!PT LDS RZ, [RZ] ;  /* 0x00000000fffff984 */ /* 0x000fe20000000800 */
[----:B------:R-:W-:Y:S01]  /*5dd0*/  @!PT LDS RZ, [RZ] ;  /* 0x00000000fffff984 */ /* 0x000fe20000000800 */
[----:B------:R-:W-:Y:S01]  /*5de0*/  @!PT LDS RZ, [RZ] ;  /* 0x00000000fffff984 */ /* 0x000fe20000000800 */
[----:B------:R3:W-:Y:S01]  /*5df0*/  @!P1 LDGSTS.E.BYPASS.LTC128B.128 [R206+0xa800], desc[UR22][R42.64+0x100] ;  /* 0x0a8001002ace9fae */ /* 0x0007e2000b901d56 */
[----:B------:R-:W-:-:S02]  /*5e00*/  @!P2 LEA.HI.X R37, R35, R15, R44, 0x1, P5 ;  /* 0x0000000f2325a211 */ /* 0x000fc400028f0c2c */
[----:B------:R-:W-:Y:S01]  /*5e10*/  IADD3 R14, P5, R4, UR25, RZ ;  /* 0x00000019040e7c10 */ /* 0x000fe2000ffbe0ff */
[C---:B------:R-:W-:Y:S01]  /*5e20*/  @!P1 IMAD.X R4, R3.reuse, 0x1, R134, P0 ;  /* 0x0000000103049824 */ /* 0x040fe200000e0686 */
[C---:B----4-:R-:W-:Y:S01]  /*5e30*/  @!P1 LEA R12, P0, R18.reuse, R12, 0x1 ;  /* 0x0000000c120c9211 */ /* 0x050fe200078008ff */
        /* <DEDUP_REMOVED lines=11> */
[C---:B-----5:R-:W-:Y:S01]  /*5ef0*/  @!P4 LEA R10, P5, R4.reuse, R10, 0x1 ;  /* 0x0000000a040ac211 */ /* 0x060fe200078a08ff */
[----:B------:R-:W-:Y:S01]  /*5f00*/  @!PT LDS RZ, [RZ] ;  /* 0x00000000fffff984 */ /* 0x000fe20000000800 */
[----:B------:R-:W-:Y:S01]  /*5f10*/  @!PT LDS RZ, [RZ] ;  /* 0x00000000fffff984 */ /* 0x000fe20000000800 */
[----:B------:R-:W-:Y:S01]  /*5f20*/  @!PT LDS RZ, [RZ] ;  /* 0x00000000fffff984 */ /* 0x000fe20000000800 */
[----:B------:R3:W-:Y:S03]  /*5f30*/  @!P2 LDGSTS.E.BYPASS.LTC128B.128 [R206+0x9000], desc[UR22][R36.64+0x80] ;  /* 0x0900008024ceafae */ /* 0x0007e6000b901d56 */
[----:B------:R-:W-:Y:S01]  /*5f40*/  @!P4 LEA.HI.X R11, R4, R11, R18, 0x1, P5 ;  /* 0x0000000b040bc211 */ /* 0x000fe200028f0c12 */
[----:B------:R-:W-:Y:S01]  /*5f50*/  @!P2 IMAD.X R4, R3, 0x1, R134, P0 ;  /* 0x000000010304a824 */ /* 0x000fe200000e0686 */
[C---:B-1----:R-:W-:Y:S01]  /*5f60*/  @!P2 LEA R8, P0, R15.reuse, R8, 0x1 ;  /* 0x000000080f08a211 */ /* 0x042fe200078008ff */
        /* <DEDUP_REMOVED lines=27> */
.L_x_2935:
[----:B------:R-:W-:Y:S05]  /*6120*/  BSYNC B0 ;  /* 0x0000000000007941 */ /* 0x000fea0003800000 */
.L_x_2934:
[----:B------:R-:W0:Y:S01]  /*6130*/  LDGDEPBAR ;  /* 0x00000000000079af */ /* 0x000e220000000000 */
[----:B------:R-:W-:-:S04]  /*6140*/  IADD3 R133, P0, R6, R133, RZ ;  /* 0x0000008506857210 */ /* 0x000fc80007f1e0ff */
[----:B------:R-:W-:-:S09]  /*6150*/  IADD3.X R134, R19, R134, RZ, P0, !PT ;  /* 0x0000008613867210 */ /* 0x000fd200007fe4ff */
.L_x_2931:
[----:B------:R-:W-:Y:S01]  /*6160*/  VIADD R4, R212, UR13 ;  /* 0x0000000dd4047c36 */ /* 0x000fe20008000000 */
[----:B------:R-:W-:Y:S01]  /*6170*/  ULDC UR16, c[0x0][0x2ec] ;  /* 0x0000bb0000107ab9 */ /* 0x000fe20000000800 */
[----:B------:R-:W-:Y:S01]  /*6180*/  LEA R196, R0, UR4, 0x1 ;  /* 0x0000000400c47c11 */ /* 0x000fe2000f8e08ff */
[----:B------:R-:W-:Y:S01]  /*6190*/  ULDC.64 UR12, c[0x0][0x218] ;  /* 0x00008600000c7ab9 */ /* 0x000fe20000000a00 */
[C---:B------:R-:W-:Y:S01]  /*61a0*/  VIADD R3, R4.reuse, 0x1 ;  /* 0x0000000104037836 */ /* 0x040fe20000000000 */
[C---:B------:R-:W-:Y:S01]  /*61b0*/  ISETP.GE.AND P0, PT, R4.reuse, R210, PT ;  /* 0x000000d20400720c */ /* 0x040fe20003f06270 */
[C---:B-1-3--:R-:W-:Y:S01]  /*61c0*/  VIADD R8, R4.reuse, 0x8 ;  /* 0x0000000804087836 */ /* 0x04afe20000000000 */
[C---:B------:R-:W-:Y:S01]  /*61d0*/  ISETP.GE.AND P2, PT, R4.reuse, R208, PT ;  /* 0x000000d00400720c */ /* 0x040fe20003f46270 */
[C---:B------:R-:W-:Y:S01]  /*61e0*/  VIADD R6, R4.reuse, 0x9 ;  /* 0x0000000904067836 */ /* 0x040fe20000000000 */
[----:B------:R-:W-:Y:S01]  /*61f0*/  ISETP.GE.AND P5, PT, R3, R210, PT ;  /* 0x000000d20300720c */ /* 0x000fe20003fa6270 */
[----:B------:R-:W-:Y:S01]  /*6200*/  IMAD R194, R7, 0x2, R196 ;  /* 0x0000000207c27824 */ /* 0x000fe200078e02c4 */
[----:B------:R-:W-:Y:S01]  /*6210*/  ISETP.GE.AND P1, PT, R3, R208, PT ;  /* 0x000000d00300720c */ /* 0x000fe20003f26270 */
[----:B------:R-:W-:Y:S01]  /*6220*/  LDSM.16.MT88.4 R124, [R196+0xc000] ;  /* 0x00c00000c47c783b */ /* 0x000fe20000004200 */
[-C--:B------:R-:W-:Y:S01]  /*6230*/  ISETP.LT.OR P0, PT, R4, R211.reuse, P0 ;  /* 0x000000d30400720c */ /* 0x080fe20000701670 */
[----:B------:R-:W-:Y:S01]  /*6240*/  IMAD R192, R5, 0x2, R194 ;  /* 0x0000000205c07824 */ /* 0x000fe200078e02c2 */
[----:B------:R-:W-:Y:S01]  /*6250*/  ISETP.LT.OR P5, PT, R3, R211, P5 ;  /* 0x000000d30300720c */ /* 0x000fe20002fa1670 */
[----:B------:R-:W-:Y:S01]  /*6260*/  LDSM.16.MT88.4 R116, [R194+0xc000] ;  /* 0x00c00000c274783b */ /* 0x000fe20000004200 */
[----:B------:R-:W-:Y:S01]  /*6270*/  ISETP.GE.AND P4, PT, R8, R210, PT ;  /* 0x000000d20800720c */ /* 0x000fe20003f86270 */
[----:B------:R-:W-:Y:S01]  /*6280*/  IMAD R193, R5, 0x2, R196 ;  /* 0x0000000205c17824 */ /* 0x000fe200078e02c4 */
[-C--:B------:R-:W-:Y:S01]  /*6290*/  ISETP.LT.OR P2, PT, R4, R209.reuse, P2 ;  /* 0x000000d10400720c */ /* 0x080fe20001741670 */
[----:B------:R-:W-:Y:S01]  /*62a0*/  LDSM.16.MT88.4 R48, [R194+0xe000] ;  /* 0x00e00000c230783b */ /* 0x000fe20000004200 */
[----:B------:R-:W-:-:S02]  /*62b0*/  ISETP.LT.OR P1, PT, R3, R209, P1 ;  /* 0x000000d10300720c */ /* 0x000fc40000f21670 */
[----:B------:R-:W-:Y:S01]  /*62c0*/  FSEL R3, R2, -INF , !P0 ;  /* 0xff80000002037808 */ /* 0x000fe20004000000 */
[----:B------:R-:W-:Y:S01]  /*62d0*/  VIADD R2, R4, 0x10 ;  /* 0x0000001004027836 */ /* 0x000fe20000000000 */
[----:B------:R-:W-:Y:S01]  /*62e0*/  ISETP.LT.OR P4, PT, R8, R211, P4 ;  /* 0x000000d30800720c */ /* 0x000fe20002781670 */
[----:B------:R-:W-:Y:S01]  /*62f0*/  LDSM.16.MT88.4 R64, [R192+0xe000] ;  /* 0x00e00000c040783b */ /* 0x000fe20000004200 */
[----:B------:R-:W-:Y:S02]  /*6300*/  FSEL R69, R69, -INF , !P2 ;  /* 0xff80000045457808 */ /* 0x000fe40005000000 */
[----:B------:R-:W-:Y:S01]  /*6310*/  FSEL R35, R68, -INF , !P5 ;  /* 0xff80000044237808 */ /* 0x000fe20006800000 */
[----:B------:R-:W-:Y:S01]  /*6320*/  LDSM.16.MT88.4 R72, [R196+0x10000] ;  /* 0x01000000c448783b */ /* 0x000fe20000004200 */
[C---:B------:R-:W-:Y:S02]  /*6330*/  ISETP.GE.AND P2, PT, R6.reuse, R210, PT ;  /* 0x000000d20600720c */ /* 0x040fe40003f46270 */
[-C--:B------:R-:W-:Y:S01]  /*6340*/  ISETP.GE.AND P5, PT, R6, R208.reuse, PT ;  /* 0x000000d00600720c */ /* 0x080fe20003fa6270 */
[----:B------:R-:W-:Y:S01]  /*6350*/  LDSM.16.MT88.4 R80, [R194+0x10000] ;  /* 0x01000000c250783b */ /* 0x000fe20000004200 */
[----:B------:R-:W-:-:S02]  /*6360*/  ISETP.GE.AND P0, PT, R8, R208, PT ;  /* 0x000000d00800720c */ /* 0x000fc40003f06270 */
[----:B------:R-:W-:Y:S01]  /*6370*/  FSEL R27, R70, -INF , !P1 ;  /* 0xff800000461b7808 */ /* 0x000fe20004800000 */
[----:B------:R-:W-:Y:S01]  /*6380*/  LDSM.16.MT88.4 R88, [R193+0x10000] ;  /* 0x01000000c158783b */ /* 0x000fe20000004200 */
[----:B------:R-:W-:Y:S02]  /*6390*/  FSEL R37, R28, -INF , !P4 ;  /* 0xff8000001c257808 */ /* 0x000fe40006000000 */
[C---:B------:R-:W-:Y:S01]  /*63a0*/  ISETP.GE.AND P1, PT, R2.reuse, R210, PT ;  /* 0x000000d20200720c */ /* 0x040fe20003f26270 */
[----:B------:R-:W-:Y:S01]  /*63b0*/  LDSM.16.MT88.4 R108, [R193+0xc000] ;  /* 0x00c00000c16c783b */ /* 0x000fe20000004200 */
[----:B------:R-:W-:Y:S02]  /*63c0*/  ISETP.GE.AND P4, PT, R2, R208, PT ;  /* 0x000000d00200720c */ /* 0x000fe40003f86270 */
[C---:B------:R-:W-:Y:S01]  /*63d0*/  ISETP.LT.OR P2, PT, R6.reuse, R211, P2 ;  /* 0x000000d30600720c */ /* 0x040fe20001741670 */
[----:B------:R-:W-:Y:S01]  /*63e0*/  LDSM.16.MT88.4 R100, [R192+0xc000] ;  /* 0x00c00000c064783b */ /* 0x000fe20000004200 */
[-C--:B------:R-:W-:Y:S01]  /*63f0*/  ISETP.LT.OR P5, PT, R6, R209.reuse, P5 ;  /* 0x000000d10600720c */ /* 0x080fe20002fa1670 */
[----:B------:R-:W-:Y:S01]  /*6400*/  VIADD R6, R4, 0x11 ;  /* 0x0000001104067836 */ /* 0x000fe20000000000 */
        /* <DEDUP_REMOVED lines=19> */
[C---:B------:R-:W-:Y:S02]  /*6540*/  ISETP.LT.OR P5, PT, R2.reuse, R211, P5 ;  /* 0x000000d30200720c */ /* 0x040fe40002fa1670 */
[----:B------:R-:W-:Y:S01]  /*6550*/  ISETP.LT.OR P1, PT, R2, R209, P1 ;  /* 0x000000d10200720c */ /* 0x000fe20000f21670 */
[----:B------:R-:W-:Y:S01]  /*6560*/  VIADD R2, R4, 0x20 ;  /* 0x0000002004027836 */ /* 0x000fe20000000000 */
[----:B------:R-:W-:Y:S02]  /*6570*/  FSEL R15, R16, -INF , !P4 ;  /* 0xff800000100f7808 */ /* 0x000fe40006000000 */
[----:B------:R-:W-:Y:S02]  /*6580*/  FSEL R21, R41, -INF , !P0 ;  /* 0xff80000029157808 */ /* 0x000fe40004000000 */
[C---:B------:R-:W-:Y:S02]  /*6590*/  ISETP.GE.AND P4, PT, R6.reuse, R210, PT ;  /* 0x000000d20600720c */ /* 0x040fe40003f86270 */
[----:B------:R-:W-:-:S02]  /*65a0*/  ISETP.GE.AND P0, PT, R6, R208, PT ;  /* 0x000000d00600720c */ /* 0x000fc40003f06270 */
[----:B------:R-:W-:Y:S02]  /*65b0*/  FMNMX.FTZ R8, R29, R8, !PT ;  /* 0x000000081d087209 */ /* 0x000fe40007810000 */
[----:B------:R-:W-:Y:S02]  /*65c0*/  FSEL R13, R17, -INF , !P2 ;  /* 0xff800000110d7808 */ /* 0x000fe40005000000 */
[----:B------:R-:W-:Y:S02]  /*65d0*/  FSEL R19, R33, -INF , !P5 ;  /* 0xff80000021137808 */ /* 0x000fe40006800000 */
        /* <DEDUP_REMOVED lines=11> */
[----:B------:R-:W-:Y:S02]  /*6690*/  FMNMX.FTZ R10, R21, R8, !PT ;  /* 0x00000008150a7209 */ /* 0x000fe40007810000 */
[C---:B------:R-:W-:Y:S02]  /*66a0*/  ISETP.GE.AND P1, PT, R6.reuse, R210, PT ;  /* 0x000000d20600720c */ /* 0x040fe40003f26270 */
[----:B------:R-:W-:Y:S02]  /*66b0*/  ISETP.GE.AND P4, PT, R6, R208, PT ;  /* 0x000000d00600720c */ /* 0x000fe40003f86270 */
[----:B------:R-:W-:Y:S02]  /*66c0*/  FMNMX.FTZ R8, R69, R27, !PT ;  /* 0x0000001b45087209 */ /* 0x000fe40007810000 */
[----:B------:R-:W-:Y:S02]  /*66d0*/  FSEL R9, R34, -INF , !P0 ;  /* 0xff80000022097808 */ /* 0x000fe40004000000 */
[----:B------:R-:W-:-:S02]  /*66e0*/  FSEL R223, R223, -INF , !P2 ;  /* 0xff800000dfdf7808 */ /* 0x000fc40005000000 */
        /* <DEDUP_REMOVED lines=408> */
.L_x_2937:
[----:B------:R-:W-:-:S04]  /*8070*/  LEA R5, -R240, RZ, 0x6 ;  /* 0x000000fff0057211 */ /* 0x000fc800078e31ff */
[----:B------:R-:W-:-:S07]  /*8080*/  SHF.R.S32.HI R2, RZ, 0x1f, R5 ;  /* 0x0000001fff027819 */ /* 0x000fce0000011405 */
.L_x_2938:
        /* <DEDUP_REMOVED lines=122> */
[----:B------:R-:W5:Y:S04]  /*8830*/  LDSM.16.M88.4 R32, [R191] ;  /* 0x00000000bf20783b */ /* 0x000f680000000200 */
[----:B--2---:R-:W2:Y:S01]  /*8840*/  LDSM.16.M88.4 R28, [R190] ;  /* 0x00000000be1c783b */ /* 0x004ea20000000200 */
[C---:B----4-:R-:W-:Y:S03]  /*8850*/  HMMA.16816.F32.BF16 R12, R172.reuse, R24, RZ ;  /* 0x00000018ac0c723c */ /* 0x050fe600000418ff */
[----:B------:R-:W-:Y:S04]  /*8860*/  LDSM.16.M88.4 R20, [R197] ;  /* 0x00000000c514783b */ /* 0x000fe80000000200 */
[----:B------:R-:W4:Y:S01]  /*8870*/  LDSM.16.M88.4 R224, [R188] ;  /* 0x00000000bce0783b */ /* 0x000f220000000200 */
[C---:B------:R-:W-:Y:S03]  /*8880*/  HMMA.16816.F32.BF16 R24, R172.reuse, R26, RZ ;  /* 0x0000001aac18723c */ /* 0x040fe600000418ff */
[----:B------:R-:W4:Y:S03]  /*8890*/  LDSM.16.M88.4 R8, [R195+0x6800] ;  /* 0x00680000c308783b */ /* 0x000f260000000200 */
[C---:B-1----:R-:W-:Y:S01]  /*88a0*/  HMMA.16816.F32.BF16 R136, R172.reuse, R156, RZ ;  /* 0x0000009cac88723c */ /* 0x042fe200000418ff */
[----:B------:R-:W1:Y:S04]  /*88b0*/  LDSM.16.M88.4 R144, [R189] ;  /* 0x00000000bd90783b */ /* 0x000e680000000200 */
[----:B---3--:R-:W3:Y:S01]  /*88c0*/  LDSM.16.M88.4 R4, [R195+0x7000] ;  /* 0x00700000c304783b */ /* 0x008ee20000000200 */
[----:B------:R-:W-:Y:S03]  /*88d0*/  HMMA.16816.F32.BF16 R156, R172, R158, RZ ;  /* 0x0000009eac9c723c */ /* 0x000fe600000418ff */
[----:B------:R-:W-:Y:S03]  /*88e0*/  LDSM.16.M88.4 R220, [R195+0x7800] ;  /* 0x00780000c3dc783b */ /* 0x000fe60000000200 */
[----:B------:R-:W-:Y:S01]  /*88f0*/  HMMA.16816.F32.BF16 R12, R16, R164, R12 ;  /* 0x000000a4100c723c */ /* 0x000fe2000004180c */
[----:B------:R-:W-:Y:S04]  /*8900*/  LDSM.16.M88.4 R236, [R188+0x2800] ;  /* 0x00280000bcec783b */ /* 0x000fe80000000200 */
[----:B------:R-:W-:Y:S01]  /*8910*/  LDSM.16.M88.4 R232, [R183] ;  /* 0x00000000b7e8783b */ /* 0x000fe20000000200 */
[C---:B-----5:R-:W-:Y:S03]  /*8920*/  HMMA.16816.F32.BF16 R152, R172.reuse, R148, RZ ;  /* 0x00000094ac98723c */ /* 0x060fe600000418ff */
[----:B------:R-:W-:Y:S03]  /*8930*/  LDSM.16.M88.4 R228, [R195+0x9000] ;  /* 0x00900000c3e4783b */ /* 0x000fe60000000200 */
[----:B------:R-:W-:Y:S01]  /*8940*/  HMMA.16816.F32.BF16 R148, R172, R150, RZ ;  /* 0x00000096ac94723c */ /* 0x000fe200000418ff */
[----:B------:R-:W0:Y:S05]  /*8950*/  LDGDEPBAR ;  /* 0x00000000000079af */ /* 0x000e2a0000000000 */
[----:B------:R-:W-:Y:S01]  /*8960*/  HMMA.16816.F32.BF16 R24, R16, R166, R24 ;  /* 0x000000a61018723c */ /* 0x000fe20000041818 */
[----:B------:R-:W-:Y:S05]  /*8970*/  LDSM.16.M88.4 R164, [R201+0x8000] ;  /* 0x00800000c9a4783b */ /* 0x000fea0000000200 */
[----:B------:R-:W-:Y:S06]  /*8980*/  HMMA.16816.F32.BF16 R12, R168, R160, R12 ;  /* 0x000000a0a80c723c */ /* 0x000fec000004180c */
[----:B------:R-:W-:Y:S06]  /*8990*/  HMMA.16816.F32.BF16 R176, R172, R140, RZ ;  /* 0x0000008cacb0723c */ /* 0x000fec00000418ff */
[C---:B------:R-:W-:Y:S06]  /*89a0*/  HMMA.16816.F32.BF16 R136, R16.reuse, R32, R136 ;  /* 0x000000201088723c */ /* 0x040fec0000041888 */
[----:B------:R-:W-:Y:S01]  /*89b0*/  HMMA.16816.F32.BF16 R156, R16, R34, R156 ;  /* 0x00000022109c723c */ /* 0x000fe2000004189c */
[----:B------:R-:W-:Y:S05]  /*89c0*/  LDSM.16.M88.4 R32, [R188+0x1000] ;  /* 0x00100000bc20783b */ /* 0x000fea0000000200 */
[----:B------:R-:W-:Y:S01]  /*89d0*/  HMMA.16816.F32.BF16 R172, R172, R142, RZ ;  /* 0x0000008eacac723c */ /* 0x000fe200000418ff */
[----:B------:R-:W-:Y:S05]  /*89e0*/  LDSM.16.M88.4 R140, [R188+0x800] ;  /* 0x00080000bc8c783b */ /* 0x000fea0000000200 */
[C---:B--2---:R-:W-:Y:S06]  /*89f0*/  HMMA.16816.F32.BF16 R152, R16.reuse, R28, R152 ;  /* 0x0000001c1098723c */ /* 0x044fec0000041898 */
[----:B------:R-:W-:Y:S01]  /*8a00*/  HMMA.16816.F32.BF16 R148, R16, R30, R148 ;  /* 0x0000001e1094723c */ /* 0x000fe20000041894 */
[----:B------:R-:W2:Y:S05]  /*8a10*/  LDSM.16.M88.4 R28, [R202+0x2000] ;  /* 0x00200000ca1c783b */ /* 0x000eaa0000000200 */
[----:B------:R-:W-:Y:S01]  /*8a20*/  HMMA.16816.F32.BF16 R24, R168, R162, R24 ;  /* 0x000000a2a818723c */ /* 0x000fe20000041818 */
[----:B------:R-:W-:Y:S05]  /*8a30*/  LDSM.16.M88.4 R160, [R188+0x1800] ;  /* 0x00180000bca0783b */ /* 0x000fea0000000200 */
[----:B----4-:R-:W-:Y:S06]  /*8a40*/  HMMA.16816.F32.BF16 R12, R20, R224, R12 ;  /* 0x000000e0140c723c */ /* 0x010fec000004180c */
[C---:B------:R-:W-:Y:S06]  /*8a50*/  HMMA.16816.F32.BF16 R136, R168.reuse, R8, R136 ;  /* 0x00000008a888723c */ /* 0x040fec0000041888 */
[----:B------:R-:W-:Y:S01]  /*8a60*/  HMMA.16816.F32.BF16 R156, R168, R10, R156 ;  /* 0x0000000aa89c723c */ /* 0x000fe2000004189c */
[----:B------:R-:W-:Y:S05]  /*8a70*/  LDSM.16.M88.4 R8, [R201+0x8800] ;  /* 0x00880000c908783b */ /* 0x000fea0000000200 */
[C---:B-1----:R-:W-:Y:S06]  /*8a80*/  HMMA.16816.F32.BF16 R176, R16.reuse, R144, R176 ;  /* 0x0000009010b0723c */ /* 0x042fec00000418b0 */
[----:B------:R-:W-:Y:S01]  /*8a90*/  HMMA.16816.F32.BF16 R172, R16, R146, R172 ;  /* 0x0000009210ac723c */ /* 0x000fe200000418ac */
[----:B------:R-:W-:Y:S04]  /*8aa0*/  LDSM.16.M88.4 R144, [R187] ;  /* 0x00000000bb90783b */ /* 0x000fe80000000200 */
[----:B------:R-:W-:Y:S01]  /*8ab0*/  LDSM.16.M88.4 R16, [R201+0x9000] ;  /* 0x00900000c910783b */ /* 0x000fe20000000200 */
[C---:B---3--:R-:W-:Y:S06]  /*8ac0*/  HMMA.16816.F32.BF16 R152, R168.reuse, R4, R152 ;  /* 0x00000004a898723c */ /* 0x048fec0000041898 */
[----:B------:R-:W-:Y:S01]  /*8ad0*/  HMMA.16816.F32.BF16 R148, R168, R6, R148 ;  /* 0x00000006a894723c */ /* 0x000fe20000041894 */
[----:B------:R-:W1:Y:S05]  /*8ae0*/  LDSM.16.M88.4 R4, [R200+0x2000] ;  /* 0x00200000c804783b */ /* 0x000e6a0000000200 */
[----:B------:R-:W-:Y:S01]  /*8af0*/  HMMA.16816.F32.BF16 R24, R20, R226, R24 ;  /* 0x000000e21418723c */ /* 0x000fe20000041818 */
[----:B------:R-:W-:Y:S05]  /*8b00*/  LDSM.16.M88.4 R224, [R198+0x2000] ;  /* 0x00200000c6e0783b */ /* 0x000fea0000000200 */
[----:B--2---:R-:W-:Y:S06]  /*8b10*/  HMMA.16816.F32.BF16 R12, R28, R164, R12 ;  /* 0x000000a41c0c723c */ /* 0x004fec000004180c */
[C---:B------:R-:W-:Y:S06]  /*8b20*/  HMMA.16816.F32.BF16 R136, R20.reuse, R140, R136 ;  /* 0x0000008c1488723c */ /* 0x040fec0000041888 */
[----:B------:R-:W-:Y:S01]  /*8b30*/  HMMA.16816.F32.BF16 R156, R20, R142, R156 ;  /* 0x0000008e149c723c */ /* 0x000fe2000004189c */
[----:B------:R-:W-:Y:S05]  /*8b40*/  LDSM.16.M88.4 R140, [R201+0x9800] ;  /* 0x00980000c98c783b */ /* 0x000fea0000000200 */
[C---:B------:R-:W-:Y:S06]  /*8b50*/  HMMA.16816.F32.BF16 R176, R168.reuse, R220, R176 ;  /* 0x000000dca8b0723c */ /* 0x040fec00000418b0 */
[----:B------:R-:W-:Y:S01]  /*8b60*/  HMMA.16816.F32.BF16 R172, R168, R222, R172 ;  /* 0x000000dea8ac723c */ /* 0x000fe200000418ac */
[----:B------:R-:W-:Y:S04]  /*8b70*/  LDSM.16.M88.4 R168, [R197+0x2000] ;  /* 0x00200000c5a8783b */ /* 0x000fe80000000200 */
[----:B------:R-:W-:Y:S01]  /*8b80*/  LDSM.16.M88.4 R220, [R195+0x9800] ;  /* 0x00980000c3dc783b */ /* 0x000fe20000000200 */
[C---:B------:R-:W-:Y:S06]  /*8b90*/  HMMA.16816.F32.BF16 R152, R20.reuse, R32, R152 ;  /* 0x000000201498723c */ /* 0x040fec0000041898 */
[----:B------:R-:W-:Y:S01]  /*8ba0*/  HMMA.16816.F32.BF16 R148, R20, R34, R148 ;  /* 0x000000221494723c */ /* 0x000fe20000041894 */
[----:B------:R-:W2:Y:S05]  /*8bb0*/  LDSM.16.M88.4 R32, [R195+0x8000] ;  /* 0x00800000c320783b */ /* 0x000eaa0000000200 */
[----:B------:R-:W-:Y:S01]  /*8bc0*/  HMMA.16816.F32.BF16 R24, R28, R166, R24 ;  /* 0x000000a61c18723c */ /* 0x000fe20000041818 */
[----:B------:R-:W-:Y:S05]  /*8bd0*/  LDSM.16.M88.4 R164, [R188+0x3000] ;  /* 0x00300000bca4783b */ /* 0x000fea0000000200 */
[----:B-1----:R-:W-:Y:S06]  /*8be0*/  HMMA.16816.F32.BF16 R12, R4, R144, R12 ;  /* 0x00000090040c723c */ /* 0x002fec000004180c */
[C---:B------:R-:W-:Y:S06]  /*8bf0*/  HMMA.16816.F32.BF16 R136, R28.reuse, R8, R136 ;  /* 0x000000081c88723c */ /* 0x040fec0000041888 */
[----:B------:R-:W-:Y:S01]  /*8c00*/  HMMA.16816.F32.BF16 R156, R28, R10, R156 ;  /* 0x0000000a1c9c723c */ /* 0x000fe2000004189c */
[----:B------:R-:W1:Y:S05]  /*8c10*/  LDSM.16.M88.4 R8, [R186] ;  /* 0x00000000ba08783b */ /* 0x000e6a0000000200 */
[C---:B------:R-:W-:Y:S06]  /*8c20*/  HMMA.16816.F32.BF16 R176, R20.reuse, R160, R176 ;  /* 0x000000a014b0723c */ /* 0x040fec00000418b0 */
[----:B------:R-:W-:Y:S01]  /*8c30*/  HMMA.16816.F32.BF16 R172, R20, R162, R172 ;  /* 0x000000a214ac723c */ /* 0x000fe200000418ac */
[----:B------:R-:W3:Y:S04]  /*8c40*/  LDSM.16.M88.4 R20, [R188+0x2000] ;  /* 0x00200000bc14783b */ /* 0x000ee80000000200 */
[----:B------:R-:W4:Y:S01]  /*8c50*/  LDSM.16.M88.4 R160, [R195+0x8800] ;  /* 0x00880000c3a0783b */ /* 0x000f220000000200 */
[----:B------:R-:W-:Y:S03]  /*8c60*/  HMMA.16816.F32.BF16 R24, R4, R146, R24 ;  /* 0x000000920418723c */ /* 0x000fe60000041818 */
[----:B------:R-:W-:Y:S03]  /*8c70*/  LDSM.16.M88.4 R144, [R202+0x4000] ;  /* 0x00400000ca90783b */ /* 0x000fe60000000200 */
[----:B--2---:R-:W-:Y:S06]  /*8c80*/  HMMA.16816.F32.BF16 R12, R224, R32, R12 ;  /* 0x00000020e00c723c */ /* 0x004fec000004180c */
[C---:B------:R-:W-:Y:S06]  /*8c90*/  HMMA.16816.F32.BF16 R152, R28.reuse, R16, R152 ;  /* 0x000000101c98723c */ /* 0x040fec0000041898 */
[C---:B------:R-:W-:Y:S01]  /*8ca0*/  HMMA.16816.F32.BF16 R148, R28.reuse, R18, R148 ;  /* 0x000000121c94723c */ /* 0x040fe20000041894 */
[----:B------:R-:W-:Y:S05]  /*8cb0*/  LDSM.16.M88.4 R16, [R185] ;  /* 0x00000000b910783b */ /* 0x000fea0000000200 */
[C---:B------:R-:W-:Y:S06]  /*8cc0*/  HMMA.16816.F32.BF16 R176, R28.reuse, R140, R176 ;  /* 0x0000008c1cb0723c */ /* 0x040fec00000418b0 */
[----:B------:R-:W-:Y:S01]  /*8cd0*/  HMMA.16816.F32.BF16 R172, R28, R142, R172 ;  /* 0x0000008e1cac723c */ /* 0x000fe200000418ac */
[----:B------:R-:W2:Y:S04]  /*8ce0*/  LDSM.16.M88.4 R28, [R201+0xa000] ;  /* 0x00a00000c91c783b */ /* 0x000ea80000000200 */
[----:B------:R-:W-:Y:S01]  /*8cf0*/  LDSM.16.M88.4 R140, [R201+0xa800] ;  /* 0x00a80000c98c783b */ /* 0x000fe20000000200 */
[----:B-1----:R-:W-:Y:S06]  /*8d00*/  HMMA.16816.F32.BF16 R136, R4, R8, R136 ;  /* 0x000000080488723c */ /* 0x002fec0000041888 */
[----:B------:R-:W-:Y:S01]  /*8d10*/  HMMA.16816.F32.BF16 R24, R224, R34, R24 ;  /* 0x00000022e018723c */ /* 0x000fe20000041818 */
[----:B------:R-:W-:Y:S05]  /*8d20*/  LDSM.16.M88.4 R32, [R200+0x4000] ;  /* 0x00400000c820783b */ /* 0x000fea0000000200 */
[----:B---3--:R-:W-:Y:S06]  /*8d30*/  HMMA.16816.F32.BF16 R12, R168, R20, R12 ;  /* 0x00000014a80c723c */ /* 0x008fec000004180c */
[----:B------:R-:W-:Y:S01]  /*8d40*/  HMMA.16816.F32.BF16 R156, R4, R10, R156 ;  /* 0x0000000a049c723c */ /* 0x000fe2000004189c */
[----:B------:R-:W1:Y:S05]  /*8d50*/  LDSM.16.M88.4 R8, [R184] ;  /* 0x00000000b808783b */ /* 0x000e6a0000000200 */
[----:B----4-:R-:W-:Y:S06]  /*8d60*/  HMMA.16816.F32.BF16 R136, R224, R160, R136 ;  /* 0x000000a0e088723c */ /* 0x010fec0000041888 */
[----:B------:R-:W-:Y:S01]  /*8d70*/  HMMA.16816.F32.BF16 R24, R168, R22, R24 ;  /* 0x00000016a818723c */ /* 0x000fe20000041818 */
[----:B------:R-:W-:Y:S05]  /*8d80*/  LDSM.16.M88.4 R20, [R198+0x4000] ;  /* 0x00400000c614783b */ /* 0x000fea0000000200 */
[----:B--2---:R-:W-:Y:S06]  /*8d90*/  HMMA.16816.F32.BF16 R12, R144, R28, R12 ;  /* 0x0000001c900c723c */ /* 0x004fec000004180c */
[C---:B------:R-:W-:Y:S06]  /*8da0*/  HMMA.16816.F32.BF16 R152, R4.reuse, R16, R152 ;  /* 0x000000100498723c */ /* 0x040fec0000041898 */
[----:B------:R-:W-:Y:S01]  /*8db0*/  HMMA.16816.F32.BF16 R148, R4, R18, R148 ;  /* 0x000000120494723c */ /* 0x000fe20000041894 */
[----:B------:R-:W2:Y:S05]  /*8dc0*/  LDSM.16.M88.4 R16, [R195+0xa000] ;  /* 0x00a00000c310783b */ /* 0x000eaa0000000200 */
[----:B------:R-:W-:Y:S06]  /*8dd0*/  HMMA.16816.F32.BF16 R136, R168, R236, R136 ;  /* 0x000000eca888723c */ /* 0x000fec0000041888 */
[----:B-1----:R-:W-:Y:S06]  /*8de0*/  HMMA.16816.F32.BF16 R176, R4, R8, R176 ;  /* 0x0000000804b0723c */ /* 0x002fec00000418b0 */
[----:B------:R-:W-:Y:S01]  /*8df0*/  HMMA.16816.F32.BF16 R24, R144, R30, R24 ;  /* 0x0000001e9018723c */ /* 0x000fe20000041818 */
[----:B------:R-:W1:Y:S05]  /*8e00*/  LDSM.16.M88.4 R28, [R182] ;  /* 0x00000000b61c783b */ /* 0x000e6a0000000200 */
[----:B------:R-:W-:Y:S06]  /*8e10*/  HMMA.16816.F32.BF16 R12, R32, R232, R12 ;  /* 0x000000e8200c723c */ /* 0x000fec000004180c */
[----:B------:R-:W-:Y:S01]  /*8e20*/  HMMA.16816.F32.BF16 R172, R4, R10, R172 ;  /* 0x0000000a04ac723c */ /* 0x000fe200000418ac */
[----:B------:R-:W-:Y:S04]  /*8e30*/  LDSM.16.M88.4 R8, [R197+0x4000] ;  /* 0x00400000c508783b */ /* 0x000fe80000000200 */
[----:B------:R-:W3:Y:S01]  /*8e40*/  LDSM.16.M88.4 R4, [R188+0x4000] ;  /* 0x00400000bc04783b */ /* 0x000ee20000000200 */
[C---:B------:R-:W-:Y:S03]  /*8e50*/  HMMA.16816.F32.BF16 R156, R224.reuse, R162, R156 ;  /* 0x000000a2e09c723c */ /* 0x040fe6000004189c */
[----:B------:R-:W4:Y:S03]  /*8e60*/  LDSM.16.M88.4 R160, [R188+0x3800] ;  /* 0x00380000bca0783b */ /* 0x000f260000000200 */
[----:B------:R-:W-:Y:S06]  /*8e70*/  HMMA.16816.F32.BF16 R152, R224, R228, R152 ;  /* 0x000000e4e098723c */ /* 0x000fec0000041898 */
[----:B------:R-:W-:Y:S06]  /*8e80*/  HMMA.16816.F32.BF16 R136, R144, R140, R136 ;  /* 0x0000008c9088723c */ /* 0x000fec0000041888 */
[C---:B------:R-:W-:Y:S01]  /*8e90*/  HMMA.16816.F32.BF16 R148, R224.reuse, R230, R148 ;  /* 0x000000e6e094723c */ /* 0x040fe20000041894 */
[----:B------:R-:W5:Y:S05]  /*8ea0*/  LDSM.16.M88.4 R228, [R201+0xb000] ;  /* 0x00b00000c9e4783b */ /* 0x000f6a0000000200 */
[----:B------:R-:W-:Y:S06]  /*8eb0*/  HMMA.16816.F32.BF16 R176, R224, R220, R176 ;  /* 0x000000dce0b0723c */ /* 0x000fec00000418b0 */
[----:B------:R-:W-:Y:S06]  /*8ec0*/  HMMA.16816.F32.BF16 R24, R32, R234, R24 ;  /* 0x000000ea2018723c */ /* 0x000fec0000041818 */
[----:B--2---:R-:W-:Y:S06]  /*8ed0*/  HMMA.16816.F32.BF16 R12, R20, R16, R12 ;  /* 0x00000010140c723c */ /* 0x004fec000004180c */
[----:B------:R-:W-:Y:S01]  /*8ee0*/  HMMA.16816.F32.BF16 R220, R224, R222, R172 ;  /* 0x000000dee0dc723c */ /* 0x000fe200000418ac */
[----:B------:R-:W2:Y:S05]  /*8ef0*/  LDSM.16.M88.4 R172, [R195+0xa800] ;  /* 0x00a80000c3ac783b */ /* 0x000eaa0000000200 */
[C---:B------:R-:W-:Y:S06]  /*8f00*/  HMMA.16816.F32.BF16 R156, R168.reuse, R238, R156 ;  /* 0x000000eea89c723c */ /* 0x040fec000004189c */
[----:B------:R-:W-:Y:S06]  /*8f10*/  HMMA.16816.F32.BF16 R152, R168, R164, R152 ;  /* 0x000000a4a898723c */ /* 0x000fec0000041898 */
[----:B-1----:R-:W-:Y:S06]  /*8f20*/  HMMA.16816.F32.BF16 R136, R32, R28, R136 ;  /* 0x0000001c2088723c */ /* 0x002fec0000041888 */
[----:B------:R-:W-:Y:S06]  /*8f30*/  HMMA.16816.F32.BF16 R148, R168, R166, R148 ;  /* 0x000000a6a894723c */ /* 0x000fec0000041894 */
[----:B------:R-:W-:Y:S01]  /*8f40*/  HMMA.16816.F32.BF16 R24, R20, R18, R24 ;  /* 0x000000121418723c */ /* 0x000fe20000041818 */
[----:B------:R-:W1:Y:S05]  /*8f50*/  LDSM.16.M88.4 R16, [R201+0xb800] ;  /* 0x00b80000c910783b */ /* 0x000e6a0000000200 */
[----:B---3--:R-:W-:Y:S06]  /*8f60*/  HMMA.16816.F32.BF16 R12, R8, R4, R12 ;  /* 0x00000004080c723c */ /* 0x008fec000004180c */
[C---:B----4-:R-:W-:Y:S06]  /*8f70*/  HMMA.16816.F32.BF16 R176, R168.reuse, R160, R176 ;  /* 0x000000a0a8b0723c */ /* 0x050fec00000418b0 */
[----:B------:R-:W-:Y:S01]  /*8f80*/  HMMA.16816.F32.BF16 R220, R168, R162, R220 ;  /* 0x000000a2a8dc723c */ /* 0x000fe200000418dc */
[----:B------:R-:W3:Y:S05]  /*8f90*/  LDSM.16.M88.4 R160, [R181] ;  /* 0x00000000b5a0783b */ /* 0x000eea0000000200 */
[C---:B------:R-:W-:Y:S01]  /*8fa0*/  HMMA.16816.F32.BF16 R156, R144.reuse, R142, R156 ;  /* 0x0000008e909c723c */ /* 0x040fe2000004189c */
[----:B------:R-:W4:Y:S05]  /*8fb0*/  LDSM.16.M88.4 R140, [R188+0x4800] ;  /* 0x00480000bc8c783b */ /* 0x000f2a0000000200 */
[----:B-----5:R-:W-:Y:S01]  /*8fc0*/  HMMA.16816.F32.BF16 R152, R144, R228, R152 ;  /* 0x000000e49098723c */ /* 0x020fe20000041898 */
[----:B------:R-:W-:Y:S01]  /*8fd0*/  FMUL.FTZ R0, R12, UR26 ;  /* 0x0000001a0c007c20 */ /* 0x000fe20008410000 */
[----:B------:R-:W-:Y:S01]  /*8fe0*/  FMUL.FTZ R2, R13, UR26 ;  /* 0x0000001a0d027c20 */ /* 0x000fe20008410000 */
[----:B------:R-:W-:Y:S01]  /*8ff0*/  FMUL.FTZ R28, R14, UR26 ;  /* 0x0000001a0e1c7c20 */ /* 0x000fe20008410000 */
[----:B------:R-:W-:-:S02]  /*9000*/  FMUL.FTZ R29, R15, UR26 ;  /* 0x0000001a0f1d7c20 */ /* 0x000fc40008410000 */
[----:B--2---:R-:W-:Y:S01]  /*9010*/  HMMA.16816.F32.BF16 R136, R20, R172, R136 ;  /* 0x000000ac1488723c */ /* 0x004fe20000041888 */
[----:B------:R-:W2:Y:S01]  /*9020*/  LDSM.16.M88.4 R12, [R180] ;  /* 0x00000000b40c783b */ /* 0x000ea20000000200 */
[----:B------:R-:W5:Y:S04]  /*9030*/  MUFU.TANH R0, R0 ;  /* 0x0000000000007308 */ /* 0x000f680000002400 */
[----:B------:R-:W-:Y:S01]  /*9040*/  HMMA.16816.F32.BF16 R24, R8, R6, R24 ;  /* 0x000000060818723c */ /* 0x000fe20000041818 */
[----:B------:R-:W5:Y:S03]  /*9050*/  LDSM.16.M88.4 R4, [R195+0xb000] ;  /* 0x00b00000c304783b */ /* 0x000f660000000200 */
[----:B------:R-:W5:Y:S02]  /*9060*/  MUFU.TANH R28, R28 ;  /* 0x0000001c001c7308 */ /* 0x000f640000002400 */
[C---:B------:R-:W-:Y:S06]  /*9070*/  HMMA.16816.F32.BF16 R148, R144.reuse, R230, R148 ;  /* 0x000000e69094723c */ /* 0x040fec0000041894 */
[----:B-1----:R-:W-:Y:S01]  /*9080*/  HMMA.16816.F32.BF16 R176, R144, R16, R176 ;  /* 0x0000001090b0723c */ /* 0x002fe200000418b0 */
[----:B------:R-:W1:Y:S05]  /*9090*/  MUFU.TANH R2, R2 ;  /* 0x0000000200027308 */ /* 0x000e6a0000002400 */
[C---:B---3--:R-:W-:Y:S03]  /*90a0*/  HMMA.16816.F32.BF16 R152, R32.reuse, R160, R152 ;  /* 0x000000a02098723c */ /* 0x048fe60000041898 */
[----:B------:R-:W3:Y:S03]  /*90b0*/  MUFU.TANH R29, R29 ;  /* 0x0000001d001d7308 */ /* 0x000ee60000002400 */
[----:B------:R-:W-:Y:S01]  /*90c0*/  HMMA.16816.F32.BF16 R156, R32, R30, R156 ;  /* 0x0000001e209c723c */ /* 0x000fe2000004189c */
[----:B------:R-:W-:-:S05]  /*90d0*/  FMUL.FTZ R135, R26, UR26 ;  /* 0x0000001a1a877c20 */ /* 0x000fca0008410000 */
[----:B----4-:R-:W-:Y:S01]  /*90e0*/  HMMA.16816.F32.BF16 R136, R8, R140, R136 ;  /* 0x0000008c0888723c */ /* 0x010fe20000041888 */
[----:B------:R-:W-:Y:S01]  /*90f0*/  FMUL.FTZ R30, R24, UR26 ;  /* 0x0000001a181e7c20 */ /* 0x000fe20008410000 */
[----:B------:R-:W-:Y:S01]  /*9100*/  FMUL.FTZ R31, R25, UR26 ;  /* 0x0000001a191f7c20 */ /* 0x000fe20008410000 */
[----:B------:R-:W-:Y:S03]  /*9110*/  MUFU.TANH R135, R135 ;  /* 0x0000008700877308 */ /* 0x000fe60000002400 */
[----:B------:R-:W-:Y:S01]  /*9120*/  HMMA.16816.F32.BF16 R148, R32, R162, R148 ;  /* 0x000000a22094723c */ /* 0x000fe20000041894 */
[----:B------:R-:W-:Y:S02]  /*9130*/  FMUL.FTZ R140, R27, UR26 ;  /* 0x0000001a1b8c7c20 */ /* 0x000fe40008410000 */
[----:B------:R-:W4:Y:S02]  /*9140*/  LDSM.16.M88.4 R24, [R195+0xb800] ;  /* 0x00b80000c318783b */ /* 0x000f240000000200 */
[----:B------:R-:W3:Y:S01]  /*9150*/  MUFU.TANH R30, R30 ;  /* 0x0000001e001e7308 */ /* 0x000ee20000002400 */
[----:B------:R-:W-:Y:S01]  /*9160*/  HMMA.16816.F32.BF16 R220, R144, R18, R220 ;  /* 0x0000001290dc723c */ /* 0x000fe200000418dc */
[----:B------:R-:W1:Y:S05]  /*9170*/  LDSM.16.M88.4 R16, [R188+0x5000] ;  /* 0x00500000bc10783b */ /* 0x000e6a0000000200 */
[----:B--2---:R-:W-:Y:S01]  /*9180*/  HMMA.16816.F32.BF16 R176, R32, R12, R176 ;  /* 0x0000000c20b0723c */ /* 0x004fe200000418b0 */
[----:B------:R-:W2:Y:S05]  /*9190*/  MUFU.TANH R31, R31 ;  /* 0x0000001f001f7308 */ /* 0x000eaa0000002400 */
[C---:B-----5:R-:W-:Y:S01]  /*91a0*/  HMMA.16816.F32.BF16 R152, R20.reuse, R4, R152 ;  /* 0x000000041498723c */ /* 0x060fe20000041898 */
[----:B------:R-:W-:Y:S01]  /*91b0*/  FMUL.FTZ R173, R136, UR26 ;  /* 0x0000001a88ad7c20 */ /* 0x000fe20008410000 */
[----:B------:R-:W-:Y:S01]  /*91c0*/  FMUL.FTZ R136, R137, UR26 ;  /* 0x0000001a89887c20 */ /* 0x000fe20008410000 */
[----:B------:R-:W5:Y:S01]  /*91d0*/  MUFU.TANH R140, R140 ;  /* 0x0000008c008c7308 */ /* 0x000f620000002400 */
[----:B------:R-:W-:Y:S01]  /*91e0*/  FMUL.FTZ R138, R138, UR26 ;  /* 0x0000001a8a8a7c20 */ /* 0x000fe20008410000 */
[----:B------:R-:W-:Y:S01]  /*91f0*/  FMUL.FTZ R139, R139, UR26 ;  /* 0x0000001a8b8b7c20 */ /* 0x000fe20008410000 */
[----:B------:R-:W-:Y:S01]  /*9200*/  HMMA.16816.F32.BF16 R148, R20, R6, R148 ;  /* 0x000000061494723c */ /* 0x000fe20000041894 */
[----:B------:R-:W-:-:S04]  /*9210*/  IMAD.U32 R5, RZ, RZ, UR10 ;  /* 0x0000000aff057e24 */ /* 0x000fc8000f8e00ff */
[----:B------:R-:W-:Y:S01]  /*9220*/  IMAD R12, R5, 0x40, R212 ;  /* 0x00000040050c7824 */ /* 0x000fe200078e02d4 */
[----:B------:R-:W-:Y:S01]  /*9230*/  HMMA.16816.F32.BF16 R156, R20, R174, R156 ;  /* 0x000000ae149c723c */ /* 0x000fe2000004189c */
[----:B------:R-:W2:Y:S01]  /*9240*/  LDSM.16.M88.4 R4, [R188+0x5800] ;  /* 0x00580000bc04783b */ /* 0x000ea20000000200 */
[----:B------:R-:W-:Y:S01]  /*9250*/  MUFU.TANH R136, R136 ;  /* 0x0000008800887308 */ /* 0x000fe20000002400 */
[----:B------:R-:W-:-:S04]  /*9260*/  DEPBAR.LE SB0, 0x0 ;  /* 0x000080000000791a */ /* 0x000fc80000000000 */
[C---:B------:R-:W-:Y:S01]  /*9270*/  ISETP.GE.AND P1, PT, R12.reuse, R210, PT ;  /* 0x000000d20c00720c */ /* 0x040fe20003f26270 */
[----:B------:R-:W-:Y:S01]  /*9280*/  HMMA.16816.F32.BF16 R220, R32, R14, R220 ;  /* 0x0000000e20dc723c */ /* 0x000fe200000418dc */
[C---:B------:R-:W-:Y:S01]  /*9290*/  ISETP.GE.AND P0, PT, R12.reuse, R208, PT ;  /* 0x000000d00c00720c */ /* 0x040fe20003f06270 */
[----:B------:R-:W5:Y:S01]  /*92a0*/  MUFU.TANH R174, R138 ;  /* 0x0000008a00ae7308 */ /* 0x000f620000002400 */
[C---:B------:R-:W-:Y:S02]  /*92b0*/  ISETP.LT.OR P1, PT, R12.reuse, R211, P1 ;  /* 0x000000d30c00720c */ /* 0x040fe40000f21670 */
[C---:B------:R-:W-:Y:S01]  /*92c0*/  ISETP.LT.OR P0, PT, R12.reuse, R209, P0 ;  /* 0x000000d10c00720c */ /* 0x040fe20000701670 */
[----:B----4-:R-:W-:Y:S01]  /*92d0*/  HMMA.16816.F32.BF16 R176, R20, R24, R176 ;  /* 0x0000001814b0723c */ /* 0x010fe200000418b0 */
[----:B------:R-:W-:Y:S01]  /*92e0*/  VIADD R14, R12, 0x8 ;  /* 0x000000080c0e7836 */ /* 0x000fe20000000000 */
[----:B------:R-:W-:Y:S02]  /*92f0*/  FSEL R15, R0, -INF , !P1 ;  /* 0xff800000000f7808 */ /* 0x000fe40004800000 */
[----:B------:R-:W-:Y:S01]  /*9300*/  FSEL R28, R28, -INF , !P0 ;  /* 0xff8000001c1c7808 */ /* 0x000fe20004000000 */
[----:B------:R-:W4:Y:S01]  /*9310*/  MUFU.TANH R173, R173 ;  /* 0x000000ad00ad7308 */ /* 0x000f220000002400 */
[----:B-1----:R-:W-:Y:S01]  /*9320*/  HMMA.16816.F32.BF16 R152, R8, R16, R152 ;  /* 0x000000100898723c */ /* 0x002fe20000041898 */
[----:B------:R-:W-:-:S04]  /*9330*/  ISETP.GE.AND P0, PT, R14, R210, PT ;  /* 0x000000d20e00720c */ /* 0x000fc80003f06270 */
[-C--:B------:R-:W-:Y:S01]  /*9340*/  ISETP.LT.OR P0, PT, R14, R211.reuse, P0 ;  /* 0x000000d30e00720c */ /* 0x080fe20000701670 */
[C---:B------:R-:W-:Y:S01]  /*9350*/  HMMA.16816.F32.BF16 R156, R8.reuse, R142, R156 ;  /* 0x0000008e089c723c */ /* 0x040fe2000004189c */
[----:B------:R-:W-:Y:S01]  /*9360*/  VIADD R17, R12, 0x1 ;  /* 0x000000010c117836 */ /* 0x000fe20000000000 */
[----:B------:R1:W-:Y:S04]  /*9370*/  MUFU.TANH R214, R139 ;  /* 0x0000008b00d67308 */ /* 0x0003e80000002400 */
[C---:B------:R-:W-:Y:S01]  /*9380*/  ISETP.GE.AND P6, PT, R17.reuse, R210, PT ;  /* 0x000000d21100720c */ /* 0x040fe20003fc6270 */
[----:B------:R-:W-:Y:S01]  /*9390*/  HMMA.16816.F32.BF16 R148, R8, R18, R148 ;  /* 0x000000120894723c */ /* 0x000fe20000041894 */
[C---:B------:R-:W-:Y:S02]  /*93a0*/  ISETP.GE.AND P1, PT, R17.reuse, R208, PT ;  /* 0x000000d01100720c */ /* 0x040fe40003f26270 */
[----:B------:R-:W-:-:S02]  /*93b0*/  ISETP.LT.OR P6, PT, R17, R211, P6 ;  /* 0x000000d31100720c */ /* 0x000fc400037c1670 */
[----:B------:R-:W-:Y:S01]  /*93c0*/  ISETP.LT.OR P1, PT, R17, R209, P1 ;  /* 0x000000d11100720c */ /* 0x000fe20000f21670 */
[----:B------:R-:W-:Y:S01]  /*93d0*/  HMMA.16816.F32.BF16 R220, R20, R26, R220 ;  /* 0x0000001a14dc723c */ /* 0x000fe200000418dc */
[----:B------:R-:W-:Y:S01]  /*93e0*/  FSEL R13, R2, -INF , !P6 ;  /* 0xff800000020d7808 */ /* 0x000fe20007000000 */
[C---:B------:R-:W-:Y:S01]  /*93f0*/  VIADD R2, R12.reuse, 0x9 ;  /* 0x000000090c027836 */ /* 0x040fe20000000000 */
[----:B---3--:R-:W-:Y:S01]  /*9400*/  FSEL R0, R29, -INF , !P1 ;  /* 0xff8000001d007808 */ /* 0x008fe20004800000 */
[----:B------:R-:W-:Y:S01]  /*9410*/  VIADD R19, R12, 0x10 ;  /* 0x000000100c137836 */ /* 0x000fe20000000000 */
[----:B------:R-:W-:Y:S01]  /*9420*/  FSEL R17, R30, -INF , !P0 ;  /* 0xff8000001e117808 */ /* 0x000fe20004000000 */
[C---:B--2---:R-:W-:Y:S01]  /*9430*/  HMMA.16816.F32.BF16 R176, R8.reuse, R4, R176 ;  /* 0x0000000408b0723c */ /* 0x044fe200000418b0 */
[----:B------:R-:W-:Y:S01]  /*9440*/  ISETP.GE.AND P1, PT, R2, R210, PT ;  /* 0x000000d20200720c */ /* 0x000fe20003f26270 */
[----:B------:R-:W-:Y:S01]  /*9450*/  FMUL.FTZ R147, R152, UR26 ;  /* 0x0000001a98937c20 */ /* 0x000fe20008410000 */
[-C--:B------:R-:W-:Y:S01]  /*9460*/  ISETP.GE.AND P0, PT, R2, R208.reuse, PT ;  /* 0x000000d00200720c */ /* 0x080fe20003f06270 */
[----:B------:R-:W-:Y:S01]  /*9470*/  FMUL.FTZ R146, R154, UR26 ;  /* 0x0000001a9a927c20 */ /* 0x000fe20008410000 */
[-C--:B------:R-:W-:Y:S01]  /*9480*/  ISETP.GE.AND P6, PT, R14, R208.reuse, PT ;  /* 0x000000d00e00720c */ /* 0x080fe20003fc6270 */
[----:B------:R-:W-:Y:S01]  /*9490*/  FMUL.FTZ R137, R156, UR26 ;  /* 0x0000001a9c897c20 */ /* 0x000fe20008410000 */
[----:B------:R-:W-:Y:S01]  /*94a0*/  ISETP.LT.OR P1, PT, R2, R211, P1 ;  /* 0x000000d30200720c */ /* 0x000fe20000f21670 */
[----:B------:R-:W-:Y:S01]  /*94b0*/  VIADD R5, R12, 0x11 ;  /* 0x000000110c057836 */ /* 0x000fe20000000000 */
[-C--:B------:R-:W-:Y:S01]  /*94c0*/  ISETP.LT.OR P0, PT, R2, R209.reuse, P0 ;  /* 0x000000d10200720c */ /* 0x080fe20000701670 */
[----:B------:R-:W-:Y:S01]  /*94d0*/  FMUL.FTZ R16, R157, UR26 ;  /* 0x0000001a9d107c20 */ /* 0x000fe20008410000 */
[-C--:B------:R-:W-:Y:S01]  /*94e0*/  ISETP.LT.OR P6, PT, R14, R209.reuse, P6 ;  /* 0x000000d10e00720c */ /* 0x080fe200037c1670 */
[----:B------:R-:W-:Y:S01]  /*94f0*/  FMUL.FTZ R24, R158, UR26 ;  /* 0x0000001a9e187c20 */ /* 0x000fe20008410000 */
[----:B------:R-:W-:Y:S01]  /*9500*/  FSEL R31, R31, -INF , !P1 ;  /* 0xff8000001f1f7808 */ /* 0x000fe20004800000 */
[----:B------:R-:W-:Y:S01]  /*9510*/  VIADD R2, R12, 0x18 ;  /* 0x000000180c027836 */ /* 0x000fe20000000000 */
[----:B-----5:R-:W-:Y:S01]  /*9520*/  FSEL R4, R140, -INF , !P0 ;  /* 0xff8000008c047808 */ /* 0x020fe20004000000 */
[----:B------:R-:W2:Y:S01]  /*9530*/  MUFU.TANH R137, R137 ;  /* 0x0000008900897308 */ /* 0x000ea20000002400 */
[----:B------:R-:W-:Y:S01]  /*9540*/  FSEL R14, R135, -INF , !P6 ;  /* 0xff800000870e7808 */ /* 0x000fe20007000000 */
[----:B------:R-:W-:Y:S01]  /*9550*/  FMUL.FTZ R18, R159, UR26 ;  /* 0x0000001a9f127c20 */ /* 0x000fe20008410000 */
[----:B------:R-:W-:Y:S01]  /*9560*/  ISETP.GE.AND P1, PT, R19, R208, PT ;  /* 0x000000d01300720c */ /* 0x000fe20003f26270 */
[----:B------:R-:W-:Y:S01]  /*9570*/  FMUL.FTZ R145, R153, UR26 ;  /* 0x0000001a99917c20 */ /* 0x000fe20008410000 */
[-C--:B------:R-:W-:Y:S01]  /*9580*/  ISETP.GE.AND P0, PT, R5, R210.reuse, PT ;  /* 0x000000d20500720c */ /* 0x080fe20003f06270 */
[----:B------:R-:W-:Y:S01]  /*9590*/  FMUL.FTZ R144, R155, UR26 ;  /* 0x0000001a9b907c20 */ /* 0x000fe20008410000 */
[CC--:B------:R-:W-:Y:S01]  /*95a0*/  ISETP.GE.AND P6, PT, R19.reuse, R210.reuse, PT ;  /* 0x000000d21300720c */ /* 0x0c0fe20003fc6270 */
[----:B------:R-:W-:Y:S01]  /*95b0*/  MUFU.TANH R16, R16 ;  /* 0x0000001000107308 */ /* 0x000fe20000002400 */
[----:B------:R-:W-:Y:S01]  /*95c0*/  ISETP.LT.OR P1, PT, R19, R209, P1 ;  /* 0x000000d11300720c */ /* 0x000fe20000f21670 */
[----:B------:R-:W-:Y:S01]  /*95d0*/  FMUL.FTZ R143, R148, UR26 ;  /* 0x0000001a948f7c20 */ /* 0x000fe20008410000 */
[-C--:B------:R-:W-:Y:S01]  /*95e0*/  ISETP.LT.OR P0, PT, R5, R211.reuse, P0 ;  /* 0x000000d30500720c */ /* 0x080fe20000701670 */
[----:B------:R-:W-:Y:S01]  /*95f0*/  HMMA.16816.F32.BF16 R220, R8, R6, R220 ;  /* 0x0000000608dc723c */ /* 0x000fe200000418dc */
[-C--:B------:R-:W-:Y:S01]  /*9600*/  ISETP.LT.OR P6, PT, R19, R211.reuse, P6 ;  /* 0x000000d31300720c */ /* 0x080fe200037c1670 */
[----:B------:R-:W-:Y:S01]  /*9610*/  FMUL.FTZ R141, R149, UR26 ;  /* 0x0000001a958d7c20 */ /* 0x000fe20008410000 */
[----:B------:R-:W-:Y:S01]  /*9620*/  FSEL R174, R174, -INF , !P1 ;  /* 0xff800000aeae7808 */ /* 0x000fe20004800000 */
[----:B------:R-:W3:Y:S01]  /*9630*/  MUFU.TANH R24, R24 ;  /* 0x0000001800187308 */ /* 0x000ee20000002400 */
[----:B-1----:R-:W-:Y:S01]  /*9640*/  FSEL R139, R136, -INF , !P0 ;  /* 0xff800000888b7808 */ /* 0x002fe20004000000 */
[----:B------:R-:W-:Y:S01]  /*9650*/  FMUL.FTZ R142, R150, UR26 ;  /* 0x0000001a968e7c20 */ /* 0x000fe20008410000 */
[----:B----4-:R-:W-:Y:S01]  /*9660*/  FSEL R173, R173, -INF , !P6 ;  /* 0xff800000adad7808 */ /* 0x010fe20007000000 */
[----:B------:R-:W-:Y:S01]  /*9670*/  FMUL.FTZ R140, R151, UR26 ;  /* 0x0000001a978c7c20 */ /* 0x000fe20008410000 */
[----:B------:R-:W-:Y:S01]  /*9680*/  ISETP.GE.AND P1, PT, R2, R210, PT ;  /* 0x000000d20200720c */ /* 0x000fe20003f26270 */
[----:B------:R-:W-:Y:S01]  /*9690*/  VIADD R6, R12, 0x28 ;  /* 0x000000280c067836 */ /* 0x000fe20000000000 */
[CC--:B------:R-:W-:Y:S01]  /*96a0*/  ISETP.GE.AND P0, PT, R2.reuse, R208.reuse, PT ;  /* 0x000000d00200720c */ /* 0x0c0fe20003f06270 */
[----:B------:R-:W1:Y:S01]  /*96b0*/  MUFU.TANH R18, R18 ;  /* 0x0000001200127308 */ /* 0x000e620000002400 */
[----:B------:R-:W-:Y:S01]  /*96c0*/  ISETP.GE.AND P6, PT, R5, R208, PT ;  /* 0x000000d00500720c */ /* 0x000fe20003fc6270 */
[----:B------:R-:W-:Y:S01]  /*96d0*/  FMUL.FTZ R169, R177, UR26 ;  /* 0x0000001ab1a97c20 */ /* 0x000fe20008410000 */
[----:B------:R-:W-:Y:S01]  /*96e0*/  ISETP.LT.OR P1, PT, R2, R211, P1 ;  /* 0x000000d30200720c */ /* 0x000fe20000f21670 */
[----:B------:R-:W-:Y:S01]  /*96f0*/  FMUL.FTZ R166, R178, UR26 ;  /* 0x0000001ab2a67c20 */ /* 0x000fe20008410000 */
[-C--:B------:R-:W-:Y:S01]  /*9700*/  ISETP.LT.OR P0, PT, R2, R209.reuse, P0 ;  /* 0x000000d10200720c */ /* 0x080fe20000701670 */
[C---:B------:R-:W-:Y:S01]  /*9710*/  VIADD R2, R12.reuse, 0x19 ;  /* 0x000000190c027836 */ /* 0x040fe20000000000 */
[----:B------:R-:W-:Y:S01]  /*9720*/  ISETP.LT.OR P6, PT, R5, R209, P6 ;  /* 0x000000d10500720c */ /* 0x000fe200037c1670 */
[----:B------:R-:W4:Y:S01]  /*9730*/  MUFU.TANH R147, R147 ;  /* 0x0000009300937308 */ /* 0x000f220000002400 */
[----:B------:R-:W-:Y:S01]  /*9740*/  VIADD R5, R12, 0x20 ;  /* 0x000000200c057836 */ /* 0x000fe20000000000 */
[----:B--2---:R-:W-:Y:S01]  /*9750*/  FSEL R137, R137, -INF , !P1 ;  /* 0xff80000089897808 */ /* 0x004fe20004800000 */
[----:B------:R-:W-:Y:S01]  /*9760*/  FMUL.FTZ R176, R176, UR26 ;  /* 0x0000001ab0b07c20 */ /* 0x000fe20008410000 */
[----:B------:R-:W-:Y:S01]  /*9770*/  FSEL R214, R214, -INF , !P6 ;  /* 0xff800000d6d67808 */ /* 0x000fe20007000000 */
[----:B------:R-:W-:Y:S01]  /*9780*/  FMUL.FTZ R162, R222, UR26 ;  /* 0x0000001adea27c20 */ /* 0x000fe20008410000 */
[C---:B------:R-:W-:Y:S01]  /*9790*/  ISETP.GE.AND P6, PT, R2.reuse, R210, PT ;  /* 0x000000d20200720c */ /* 0x040fe20003fc6270 */
[----:B------:R-:W-:Y:S01]  /*97a0*/  FMUL.FTZ R164, R179, UR26 ;  /* 0x0000001ab3a47c20 */ /* 0x000fe20008410000 */
[----:B------:R-:W2:Y:S01]  /*97b0*/  MUFU.TANH R146, R146 ;  /* 0x0000009200927308 */ /* 0x000ea20000002400 */
[----:B------:R-:W-:Y:S01]  /*97c0*/  ISETP.GE.AND P1, PT, R2, R208, PT ;  /* 0x000000d00200720c */ /* 0x000fe20003f26270 */
[----:B------:R-:W-:Y:S01]  /*97d0*/  FMUL.FTZ R167, R220, UR26 ;  /* 0x0000001adca77c20 */ /* 0x000fe20008410000 */
[----:B------:R-:W-:Y:S01]  /*97e0*/  ISETP.LT.OR P6, PT, R2, R211, P6 ;  /* 0x000000d30200720c */ /* 0x000fe200037c1670 */
[----:B------:R-:W-:Y:S01]  /*97f0*/  FMUL.FTZ R165, R221, UR26 ;  /* 0x0000001adda57c20 */ /* 0x000fe20008410000 */
[----:B---3--:R-:W-:Y:S01]  /*9800*/  FSEL R148, R24, -INF , !P0 ;  /* 0xff80000018947808 */ /* 0x008fe20004000000 */
[----:B------:R-:W-:Y:S01]  /*9810*/  FMUL.FTZ R161, R223, UR26 ;  /* 0x0000001adfa17c20 */ /* 0x000fe20008410000 */
[----:B------:R-:W-:Y:S01]  /*9820*/  FSEL R135, R16, -INF , !P6 ;  /* 0xff80000010877808 */ /* 0x000fe20007000000 */
[----:B------:R-:W3:Y:S01]  /*9830*/  MUFU.TANH R145, R145 ;  /* 0x0000009100917308 */ /* 0x000ee20000002400 */
[C---:B------:R-:W-:Y:S01]  /*9840*/  ISETP.GE.AND P0, PT, R5.reuse, R210, PT ;  /* 0x000000d20500720c */ /* 0x040fe20003f06270 */
[----:B------:R-:W-:Y:S01]  /*9850*/  IMAD.MOV.U32 R221, RZ, RZ, R243 ;  /* 0x000000ffffdd7224 */ /* 0x000fe200078e00f3 */
[----:B------:R-:W-:-:S02]  /*9860*/  ISETP.GE.AND P6, PT, R5, R208, PT ;  /* 0x000000d00500720c */ /* 0x000fc40003fc6270 */
[----:B------:R-:W-:Y:S01]  /*9870*/  ISETP.LT.OR P1, PT, R2, R209, P1 ;  /* 0x000000d10200720c */ /* 0x000fe20000f21670 */
[C---:B------:R-:W-:Y:S01]  /*9880*/  VIADD R2, R12.reuse, 0x21 ;  /* 0x000000210c027836 */ /* 0x040fe20000000000 */
[C---:B------:R-:W-:Y:S01]  /*9890*/  ISETP.LT.OR P0, PT, R5.reuse, R211, P0 ;  /* 0x000000d30500720c */ /* 0x040fe20000701670 */
[----:B------:R-:W5:Y:S01]  /*98a0*/  MUFU.TANH R144, R144 ;  /* 0x0000009000907308 */ /* 0x000f620000002400 */
[----:B------:R-:W-:Y:S01]  /*98b0*/  ISETP.LT.OR P6, PT, R5, R209, P6 ;  /* 0x000000d10500720c */ /* 0x000fe200037c1670 */
[----:B------:R-:W-:Y:S01]  /*98c0*/  VIADD R5, R12, 0x29 ;  /* 0x000000290c057836 */ /* 0x000fe20000000000 */
[----:B-1----:R-:W-:Y:S02]  /*98d0*/  FSEL R150, R18, -INF , !P1 ;  /* 0xff80000012967808 */ /* 0x002fe40004800000 */
[----:B----4-:R-:W-:Y:S02]  /*98e0*/  FSEL R147, R147, -INF , !P0 ;  /* 0xff80000093937808 */ /* 0x010fe40004000000 */
[----:B--2---:R-:W-:Y:S01]  /*98f0*/  FSEL R146, R146, -INF , !P6 ;  /* 0xff80000092927808 */ /* 0x004fe20007000000 */
[----:B------:R-:W1:Y:S01]  /*9900*/  MUFU.TANH R143, R143 ;  /* 0x0000008f008f7308 */ /* 0x000e620000002400 */
[----:B------:R-:W-:-:S02]  /*9910*/  ISETP.GE.AND P1, PT, R2, R210, PT ;  /* 0x000000d20200720c */ /* 0x000fc40003f26270 */
[----:B------:R-:W-:Y:S02]  /*9920*/  ISETP.GE.AND P0, PT, R2, R208, PT ;  /* 0x000000d00200720c */ /* 0x000fe40003f06270 */
[----:B------:R-:W-:Y:S02]  /*9930*/  ISETP.GE.AND P6, PT, R6, R210, PT ;  /* 0x000000d20600720c */ /* 0x000fe40003fc6270 */
[C---:B------:R-:W-:Y:S01]  /*9940*/  ISETP.LT.OR P1, PT, R2.reuse, R211, P1 ;  /* 0x000000d30200720c */ /* 0x040fe20000f21670 */
[----:B------:R-:W2:Y:S01]  /*9950*/  MUFU.TANH R141, R141 ;  /* 0x0000008d008d7308 */ /* 0x000ea20000002400 */
[----:B------:R-:W-:Y:S01]  /*9960*/  ISETP.LT.OR P0, PT, R2, R209, P0 ;  /* 0x000000d10200720c */ /* 0x000fe20000701670 */
[----:B------:R-:W-:Y:S01]  /*9970*/  VIADD R2, R12, 0x30 ;  /* 0x000000300c027836 */ /* 0x000fe20000000000 */
[----:B------:R-:W-:Y:S02]  /*9980*/  ISETP.LT.OR P6, PT, R6, R211, P6 ;  /* 0x000000d30600720c */ /* 0x000fe400037c1670 */
[----:B---3--:R-:W-:-:S02]  /*9990*/  FSEL R145, R145, -INF , !P1 ;  /* 0xff80000091917808 */ /* 0x008fc40004800000 */
[----:B-----5:R-:W-:Y:S01]  /*99a0*/  FSEL R144, R144, -INF , !P0 ;  /* 0xff80000090907808 */ /* 0x020fe20004000000 */
[----:B------:R-:W3:Y:S01]  /*99b0*/  MUFU.TANH R142, R142 ;  /* 0x0000008e008e7308 */ /* 0x000ee20000002400 */
[----:B-1----:R-:W-:Y:S02]  /*99c0*/  FSEL R143, R143, -INF , !P6 ;  /* 0xff8000008f8f7808 */ /* 0x002fe40007000000 */
[C---:B------:R-:W-:Y:S02]  /*99d0*/  ISETP.GE.AND P1, PT, R6.reuse, R208, PT ;  /* 0x000000d00600720c */ /* 0x040fe40003f26270 */
[C---:B------:R-:W-:Y:S02]  /*99e0*/  ISETP.GE.AND P0, PT, R5.reuse, R210, PT ;  /* 0x000000d20500720c */ /* 0x040fe40003f06270 */
[----:B------:R-:W-:Y:S01]  /*99f0*/  ISETP.GE.AND P6, PT, R5, R208, PT ;  /* 0x000000d00500720c */ /* 0x000fe20003fc6270 */
[----:B------:R-:W1:Y:S01]  /*9a00*/  MUFU.TANH R140, R140 ;  /* 0x0000008c008c7308 */ /* 0x000e620000002400 */
[----:B------:R-:W-:-:S02]  /*9a10*/  ISETP.LT.OR P1, PT, R6, R209, P1 ;  /* 0x000000d10600720c */ /* 0x000fc40000f21670 */
[C---:B------:R-:W-:Y:S02]  /*9a20*/  ISETP.LT.OR P0, PT, R5.reuse, R211, P0 ;  /* 0x000000d30500720c */ /* 0x040fe40000701670 */
[----:B------:R-:W-:Y:S01]  /*9a30*/  ISETP.LT.OR P6, PT, R5, R209, P6 ;  /* 0x000000d10500720c */ /* 0x000fe200037c1670 */
[----:B------:R-:W-:Y:S01]  /*9a40*/  VIADD R5, R12, 0x31 ;  /* 0x000000310c057836 */ /* 0x000fe20000000000 */
[----:B--2---:R-:W-:Y:S01]  /*9a50*/  FSEL R141, R141, -INF , !P0 ;  /* 0xff8000008d8d7808 */ /* 0x004fe20004000000 */
[----:B------:R-:W2:Y:S01]  /*9a60*/  MUFU.TANH R169, R169 ;  /* 0x000000a900a97308 */ /* 0x000ea20000002400 */
[----:B---3--:R-:W-:Y:S02]  /*9a70*/  FSEL R142, R142, -INF , !P1 ;  /* 0xff8000008e8e7808 */ /* 0x008fe40004800000 */
[C---:B------:R-:W-:Y:S02]  /*9a80*/  ISETP.GE.AND P1, PT, R2.reuse, R210, PT ;  /* 0x000000d20200720c */ /* 0x040fe40003f26270 */
[----:B------:R-:W-:-:S02]  /*9a90*/  ISETP.GE.AND P0, PT, R2, R208, PT ;  /* 0x000000d00200720c */ /* 0x000fc40003f06270 */
[----:B------:R-:W-:Y:S01]  /*9aa0*/  ISETP.LT.OR P1, PT, R2, R211, P1 ;  /* 0x000000d30200720c */ /* 0x000fe20000f21670 */
[----:B------:R-:W3:Y:S01]  /*9ab0*/  MUFU.TANH R171, R176 ;  /* 0x000000b000ab7308 */ /* 0x000ee20000002400 */
[----:B-1----:R-:W-:Y:S02]  /*9ac0*/  FSEL R140, R140, -INF , !P6 ;  /* 0xff8000008c8c7808 */ /* 0x002fe40007000000 */
[C---:B------:R-:W-:Y:S02]  /*9ad0*/  ISETP.GE.AND P6, PT, R5.reuse, R210, PT ;  /* 0x000000d20500720c */ /* 0x040fe40003fc6270 */
[----:B------:R-:W-:Y:S01]  /*9ae0*/  ISETP.LT.OR P0, PT, R2, R209, P0 ;  /* 0x000000d10200720c */ /* 0x000fe20000701670 */
[C---:B------:R-:W-:Y:S01]  /*9af0*/  VIADD R2, R12.reuse, 0x38 ;  /* 0x000000380c027836 */ /* 0x040fe20000000000 */
[----:B------:R-:W-:Y:S01]  /*9b00*/  ISETP.LT.OR P6, PT, R5, R211, P6 ;  /* 0x000000d30500720c */ /* 0x000fe200037c1670 */
[----:B------:R-:W1:Y:S01]  /*9b10*/  MUFU.TANH R166, R166 ;  /* 0x000000a600a67308 */ /* 0x000e620000002400 */
[----:B------:R-:W-:-:S02]  /*9b20*/  VIADD R12, R12, 0x39 ;  /* 0x000000390c0c7836 */ /* 0x000fc40000000000 */
[----:B--2---:R-:W-:Y:S02]  /*9b30*/  FSEL R169, R169, -INF , !P6 ;  /* 0xff800000a9a97808 */ /* 0x004fe40007000000 */
[----:B------:R-:W-:-:S03]  /*9b40*/  ISETP.GE.AND P6, PT, R2, R208, PT ;  /* 0x000000d00200720c */ /* 0x000fc60003fc6270 */
[----:B------:R-:W2:Y:S01]  /*9b50*/  MUFU.TANH R162, R162 ;  /* 0x000000a200a27308 */ /* 0x000ea20000002400 */
[----:B------:R-:W-:Y:S01]  /*9b60*/  BAR.SYNC.DEFER_BLOCKING 0x0 ;  /* 0x0000000000007b1d */ /* 0x000fe20000010000 */
[----:B------:R-:W-:Y:S02]  /*9b70*/  ISETP.LT.OR P6, PT, R2, R209, P6 ;  /* 0x000000d10200720c */ /* 0x000fe400037c1670 */
[----:B---3--:R-:W-:Y:S02]  /*9b80*/  FSEL R171, R171, -INF , !P1 ;  /* 0xff800000abab7808 */ /* 0x008fe40004800000 */
[----:B------:R-:W-:Y:S02]  /*9b90*/  ISETP.GE.AND P1, PT, R5, R208, PT ;  /* 0x000000d00500720c */ /* 0x000fe40003f26270 */
[----:B------:R-:W3:Y:S01]  /*9ba0*/  MUFU.TANH R164, R164 ;  /* 0x000000a400a47308 */ /* 0x000ee20000002400 */
[----:B-1----:R-:W-:Y:S02]  /*9bb0*/  FSEL R166, R166, -INF , !P0 ;  /* 0xff800000a6a67808 */ /* 0x002fe40004000000 */
[----:B------:R-:W-:-:S02]  /*9bc0*/  ISETP.GE.AND P0, PT, R2, R210, PT ;  /* 0x000000d20200720c */ /* 0x000fc40003f06270 */
[----:B------:R-:W-:Y:S02]  /*9bd0*/  ISETP.LT.OR P1, PT, R5, R209, P1 ;  /* 0x000000d10500720c */ /* 0x000fe40000f21670 */
[----:B------:R-:W-:Y:S01]  /*9be0*/  ISETP.LT.OR P0, PT, R2, R211, P0 ;  /* 0x000000d30200720c */ /* 0x000fe20000701670 */
[----:B------:R-:W1:Y:S01]  /*9bf0*/  MUFU.TANH R167, R167 ;  /* 0x000000a700a77308 */ /* 0x000e620000002400 */
[----:B--2---:R-:W-:Y:S02]  /*9c00*/  FSEL R162, R162, -INF , !P6 ;  /* 0xff800000a2a27808 */ /* 0x004fe40007000000 */
[----:B------:R-:W-:-:S05]  /*9c10*/  ISETP.LT.AND P6, PT, R203, UR10, PT ;  /* 0x0000000acb007c0c */ /* 0x000fca000bfc1270 */
[----:B------:R-:W2:Y:S01]  /*9c20*/  MUFU.TANH R165, R165 ;  /* 0x000000a500a57308 */ /* 0x000ea20000002400 */
[----:B---3--:R-:W-:Y:S02]  /*9c30*/  FSEL R164, R164, -INF , !P1 ;  /* 0xff800000a4a47808 */ /* 0x008fe40004800000 */
[----:B------:R-:W-:-:S04]  /*9c40*/  ISETP.GE.AND P1, PT, R12, R210, PT ;  /* 0x000000d20c00720c */ /* 0x000fc80003f26270 */
[C---:B------:R-:W-:Y:S01]  /*9c50*/  ISETP.LT.OR P1, PT, R12.reuse, R211, P1 ;  /* 0x000000d30c00720c */ /* 0x040fe20000f21670 */
[----:B------:R-:W3:Y:S01]  /*9c60*/  MUFU.TANH R161, R161 ;  /* 0x000000a100a17308 */ /* 0x000ee20000002400 */
[----:B-1----:R-:W-:Y:S02]  /*9c70*/  FSEL R167, R167, -INF , !P0 ;  /* 0xff800000a7a77808 */ /* 0x002fe40004000000 */
[----:B------:R-:W-:-:S04]  /*9c80*/  ISETP.GE.AND P0, PT, R12, R208, PT ;  /* 0x000000d00c00720c */ /* 0x000fc80003f06270 */
[----:B------:R-:W-:Y:S02]  /*9c90*/  ISETP.LT.OR P0, PT, R12, R209, P0 ;  /* 0x000000d10c00720c */ /* 0x000fe40000701670 */
[----:B--2---:R-:W-:Y:S02]  /*9ca0*/  FSEL R165, R165, -INF , !P1 ;  /* 0xff800000a5a57808 */ /* 0x004fe40004800000 */
[----:B---3--:R-:W-:Y:S01]  /*9cb0*/  FSEL R161, R161, -INF , !P0 ;  /* 0xff800000a1a17808 */ /* 0x008fe20004000000 */
        /* <DEDUP_REMOVED lines=74> */
.L_x_2940:
[----:B------:R-:W-:-:S04]  /*a160*/  ULEA UR14, -UR8, URZ, 0x6 ;  /* 0x0000003f080e7291 */ /* 0x000fc8000f8e313f */
[----:B------:R-:W-:-:S12]  /*a170*/  USHF.R.S32.HI UR7, URZ, 0x1f, UR14 ;  /* 0x0000001f3f077899 */ /* 0x000fd8000801140e */
.L_x_2941:
[----:B------:R-:W-:Y:S01]  /*a180*/  IMAD.U32 R27, RZ, RZ, UR14 ;  /* 0x0000000eff1b7e24 */ /* 0x000fe2000f8e00ff */
[----:B------:R-:W-:Y:S01]  /*a190*/  @!P4 IADD3 R5, P0, R133, UR14, RZ ;  /* 0x0000000e8505cc10 */ /* 0x000fe2000ff1e0ff */
[----:B------:R-:W-:Y:S01]  /*a1a0*/  IMAD.U32 R7, RZ, RZ, UR14 ;  /* 0x0000000eff077e24 */ /* 0x000fe2000f8e00ff */
[----:B------:R-:W-:Y:S01]  /*a1b0*/  UIADD3 UR6, UP1, UP0, UR25, UR14, UR25 ;  /* 0x0000000e19067290 */ /* 0x000fe2000f83e019 */
[----:B------:R-:W-:Y:S01]  /*a1c0*/  IMAD.U32 R6, RZ, RZ, UR7 ;  /* 0x00000007ff067e24 */ /* 0x000fe2000f8e00ff */
[-C--:B------:R-:W-:Y:S01]  /*a1d0*/  @!P5 LEA R26, P1, R27, R216.reuse, 0x1 ;  /* 0x000000d81b1ad211 */ /* 0x080fe200078208ff */
[----:B------:R-:W-:Y:S01]  /*a1e0*/  IMAD.U32 R9, RZ, RZ, UR24 ;  /* 0x00000018ff097e24 */ /* 0x000fe2000f8e00ff */
[C---:B------:R-:W-:Y:S01]  /*a1f0*/  @!P4 IADD3.X R2, R134.reuse, UR7, RZ, P0, !PT ;  /* 0x000000078602cc10 */ /* 0x040fe200087fe4ff */
        /* <DEDUP_REMOVED lines=49> */
[----:B------:R-:W-:-:S02]  /*a510*/  @!P5 LEA R18, P1, R19, R216, 0x1 ;  /* 0x000000d81312d211 */ /* 0x000fc400078208ff */
[----:B------:R-:W-:Y:S01]  /*a520*/  @!P4 IADD3 R6, P0, R133, UR6, RZ ;  /* 0x000000068506cc10 */ /* 0x000fe2000ff1e0ff */
[----:B------:R-:W-:Y:S01]  /*a530*/  @!PT LDS RZ, [RZ] ;  /* 0x00000000fffff984 */ /* 0x000fe20000000800 */
[----:B------:R-:W-:Y:S01]  /*a540*/  @!PT LDS RZ, [RZ] ;  /* 0x00000000fffff984 */ /* 0x000fe20000000800 */
[----:B------:R-:W-:Y:S01]  /*a550*/  @!PT LDS RZ, [RZ] ;  /* 0x00000000fffff984 */ /* 0x000fe20000000800 */
[----:B------:R1:W-:Y:S01]  /*a560*/  @!P4 LDGSTS.E.BYPASS.LTC128B.128 [R206+0x8800], desc[UR22][R20.64+0x80] ;  /* 0x0880008014cecfae */ /* 0x0003e2000b901d56 */
[-C--:B------:R-:W-:Y:S02]  /*a570*/  @!P5 LEA.HI.X R19, R5, R215.reuse, R2, 0x1, P1 ;  /* 0x000000d70513d211 */ /* 0x080fe400008f0c02 */
[----:B------:R-:W-:Y:S01]  /*a580*/  @!P4 IADD3.X R5, R134, UR4, RZ, P0, !PT ;  /* 0x000000048605cc10 */ /* 0x000fe200087fe4ff */
[----:B------:R1:W-:Y:S01]  /*a590*/  @P2 STS.128 [R206+0xa800], RZ ;  /* 0x00a800ffce002388 */ /* 0x0003e20000000c00 */
[----:B------:R-:W-:Y:S01]  /*a5a0*/  @!P2 IADD3 R2, P0, R133, UR6, RZ ;  /* 0x000000068502ac10 */ /* 0x000fe2000ff1e0ff */
[----:B------:R-:W-:Y:S01]  /*a5b0*/  UIADD3 UR6, UP0, UR25, UR6, URZ ;  /* 0x0000000619067290 */ /* 0x000fe2000ff1e03f */
[----:B------:R-:W-:Y:S01]  /*a5c0*/  @!P4 LEA R32, P1, R6, UR12, 0x1 ;  /* 0x0000000c0620cc11 */ /* 0x000fe2000f8208ff */
        /* <DEDUP_REMOVED lines=9> */
[----:B------:R1:W-:Y:S03]  /*a660*/  @P5 STS.128 [R206+0x7000], RZ ;  /* 0x007000ffce005388 */ /* 0x0003e60000000c00 */
[----:B------:R-:W-:Y:S01]  /*a670*/  @!P2 LEA.HI.X R35, R2, UR13, R7, 0x1, P0 ;  /* 0x0000000d0223ac11 */ /* 0x000fe200080f0c07 */
[----:B------:R-:W-:Y:S01]  /*a680*/  IMAD.U32 R2, RZ, RZ, UR6 ;  /* 0x00000006ff027e24 */ /* 0x000fe2000f8e00ff */
[----:B------:R-:W-:Y:S01]  /*a690*/  @!P5 LEA R152, P1, R5, R216, 0x1 ;  /* 0x000000d80598d211 */ /* 0x000fe200078208ff */
[----:B------:R-:W-:Y:S01]  /*a6a0*/  IMAD.U32 R5, RZ, RZ, UR4 ;  /* 0x00000004ff057e24 */ /* 0x000fe2000f8e00ff */
[----:B------:R-:W-:Y:S01]  /*a6b0*/  @!P4 IADD3 R6, P0, R133, UR6, RZ ;  /* 0x000000068506cc10 */ /* 0x000fe2000ff1e0ff */
[----:B------:R-:W-:Y:S01]  /*a6c0*/  @!PT LDS RZ, [RZ] ;  /* 0x00000000fffff984 */ /* 0x000fe20000000800 */
[----:B------:R-:W-:Y:S01]  /*a6d0*/  @!PT LDS RZ, [RZ] ;  /* 0x00000000fffff984 */ /* 0x000fe20000000800 */
[----:B------:R-:W-:Y:S01]  /*a6e0*/  @!PT LDS RZ, [RZ] ;  /* 0x00000000fffff984 */ /* 0x000fe20000000800 */
[----:B------:R1:W-:Y:S03]  /*a6f0*/  @!P5 LDGSTS.E.BYPASS.LTC128B.128 [R206+0x7000], desc[UR22][R18.64] ;  /* 0x0700000012cedfae */ /* 0x0003e6000b901d56 */
[----:B------:R-:W-:Y:S01]  /*a700*/  @!P5 LEA.HI.X R153, R2, R215, R5, 0x1, P1 ;  /* 0x000000d70299d211 */ /* 0x000fe200008f0c05 */
[----:B------:R1:W-:Y:S01]  /*a710*/  @P4 STS.128 [R206+0x9000], RZ ;  /* 0x009000ffce004388 */ /* 0x0003e20000000c00 */
[----:B------:R-:W-:-:S02]  /*a720*/  @!P4 IADD3.X R5, R134, UR4, RZ, P0, !PT ;  /* 0x000000048605cc10 */ /* 0x000fc400087fe4ff */
        /* <DEDUP_REMOVED lines=25> */
[----:B------:R-:W-:-:S04]  /*a8c0*/  LEA R6, P0, R133, UR12, 0x1 ;  /* 0x0000000c85067c11 */ /* 0x000fc8000f8008ff */
[----:B------:R-:W-:-:S05]  /*a8d0*/  LEA.HI.X R7, R133, UR13, R134, 0x1, P0 ;  /* 0x0000000d85077c11 */ /* 0x000fca00080f0c86 */
[----:B------:R-:W-:Y:S01]  /*a8e0*/  @!PT LDS RZ, [RZ] ;  /* 0x00000000fffff984 */ /* 0x000fe20000000800 */
[----:B------:R-:W-:Y:S01]  /*a8f0*/  @!PT LDS RZ, [RZ] ;  /* 0x00000000fffff984 */ /* 0x000fe20000000800 */
[----:B------:R-:W-:Y:S01]  /*a900*/  @!PT LDS RZ, [RZ] ;  /* 0x00000000fffff984 */ /* 0x000fe20000000800 */
[----:B------:R2:W-:Y:S04]  /*a910*/  LDGSTS.E.BYPASS.LTC128B.128 [R206+0xb800], desc[UR22][R6.64+0x100] ;  /* 0x0b80010006ce7fae */ /* 0x0005e8000b901d56 */
.L_x_2943:
[----:B------:R-:W-:Y:S05]  /*a920*/  BSYNC B0 ;  /* 0x0000000000007941 */ /* 0x000fea0003800000 */
.L_x_2942:
[----:B------:R-:W0:Y:S01]  /*a930*/  LDGDEPBAR ;  /* 0x00000000000079af */ /* 0x000e220000000000 */
[----:B------:R-:W-:Y:S02]  /*a940*/  IMAD.U32 R5, RZ, RZ, UR14 ;  /* 0x0000000eff057e24 */ /* 0x000fe4000f8e00ff */
[----:B------:R-:W-:-:S03]  /*a950*/  IMAD.U32 R2, RZ, RZ, UR7 ;  /* 0x00000007ff027e24 */ /* 0x000fc6000f8e00ff */
[----:B------:R-:W-:-:S04]  /*a960*/  LEA R216, P0, R5, R216, 0x1 ;  /* 0x000000d805d87211 */ /* 0x000fc800078008ff */
[----:B------:R-:W-:-:S09]  /*a970*/  LEA.HI.X R215, R5, R215, R2, 0x1, P0 ;  /* 0x000000d705d77211 */ /* 0x000fd200000f0c02 */
.L_x_2939:
[----:B--2---:R-:W-:Y:S01]  /*a980*/  FMNMX.FTZ R6, R132, R15, !PT ;  /* 0x0000000f84067209 */ /* 0x004fe20007810000 */
[----:B-1----:R-:W-:Y:S01]  /*a990*/  LDSM.16.MT88.4 R24, [R193+0xc000] ;  /* 0x00c00000c118783b */ /* 0x002fe20000004200 */
        /* <DEDUP_REMOVED lines=44> */
[----:B------:R-:W-:Y:S01]  /*ac60*/  FMUL.FTZ R163, R157, UR16 ;  /* 0x000000109da37c20 */ /* 0x000fe20008410000 */
[----:B------:R-:W-:Y:S02]  /*ac70*/  FSEL R168, R168, RZ, P1 ;  /* 0x000000ffa8a87208 */ /* 0x000fe40000800000 */
[----:B------:R-:W-:Y:S02]  /*ac80*/  FSEL R5, R158, RZ, P1 ;  /* 0x000000ff9e057208 */ /* 0x000fe40000800000 */
[----:B------:R-:W-:Y:S01]  /*ac90*/  FSEL R163, R163, RZ, P0 ;  /* 0x000000ffa3a37208 */ /* 0x000fe20000000000 */
[--C-:B------:R-:W-:Y:S01]  /*aca0*/  FFMA.FTZ R154, R17, UR16, -R168.reuse ;  /* 0x00000010119a7c23 */ /* 0x100fe200080108a8 */
[--C-:B------:R-:W-:Y:S01]  /*acb0*/  FFMA.FTZ R156, R15, UR16, -R168.reuse ;  /* 0x000000100f9c7c23 */ /* 0x100fe200080108a8 */
[----:B------:R-:W1:Y:S01]  /*acc0*/  LDSM.16.MT88.4 R16, [R194+0xc000] ;  /* 0x00c00000c210783b */ /* 0x000e620000004200 */
[----:B------:R-:W-:Y:S01]  /*acd0*/  FADD.FTZ R5, R132, -R5 ;  /* 0x8000000584057221 */ /* 0x000fe20000010000 */
[--C-:B------:R-:W-:Y:S01]  /*ace0*/  FFMA.FTZ R159, R4, UR16, -R163.reuse ;  /* 0x00000010049f7c23 */ /* 0x100fe200080108a3 */
[----:B------:R-:W-:Y:S01]  /*acf0*/  FSEL R4, R157, RZ, P0 ;  /* 0x000000ff9d047208 */ /* 0x000fe20000000000 */
[--C-:B------:R-:W-:Y:S01]  /*ad00*/  FFMA.FTZ R2, R0, UR16, -R163.reuse ;  /* 0x0000001000027c23 */ /* 0x100fe200080108a3 */
[--C-:B------:R-:W-:Y:S01]  /*ad10*/  FFMA.FTZ R155, R13, UR16, -R168.reuse ;  /* 0x000000100d9b7c23 */ /* 0x100fe200080108a8 */
[----:B------:R-:W-:Y:S01]  /*ad20*/  FFMA.FTZ R153, R31, UR16, -R168 ;  /* 0x000000101f997c23 */ /* 0x000fe200080108a8 */
[--C-:B------:R-:W-:Y:S01]  /*ad30*/  FFMA.FTZ R152, R28, UR16, -R163.reuse ;  /* 0x000000101c987c23 */ /* 0x100fe200080108a3 */
[----:B------:R-:W-:Y:S01]  /*ad40*/  FADD.FTZ R4, R3, -R4 ;  /* 0x8000000403047221 */ /* 0x000fe20000010000 */
[--C-:B------:R-:W-:Y:S01]  /*ad50*/  FFMA.FTZ R0, R14, UR16, -R163.reuse ;  /* 0x000000100e007c23 */ /* 0x100fe200080108a3 */
[----:B------:R-:W-:Y:S01]  /*ad60*/  FMUL.FTZ R160, R5, UR16 ;  /* 0x0000001005a07c20 */ /* 0x000fe20008410000 */
[----:B------:R-:W-:Y:S01]  /*ad70*/  MUFU.EX2 R156, R156 ;  /* 0x0000009c009c7308 */ /* 0x000fe20000000800 */
[----:B------:R-:W-:Y:S01]  /*ad80*/  FMUL.FTZ R3, R4, UR16 ;  /* 0x0000001004037c20 */ /* 0x000fe20008410000 */
[--C-:B------:R-:W-:Y:S01]  /*ad90*/  FFMA.FTZ R170, R173, UR16, -R168.reuse ;  /* 0x00000010adaa7c23 */ /* 0x100fe200080108a8 */
[--C-:B------:R-:W-:Y:S01]  /*ada0*/  FFMA.FTZ R173, R139, UR16, -R168.reuse ;  /* 0x000000108bad7c23 */ /* 0x100fe200080108a8 */
[--C-:B------:R-:W-:Y:S01]  /*adb0*/  FFMA.FTZ R172, R137, UR16, -R168.reuse ;  /* 0x0000001089ac7c23 */ /* 0x100fe200080108a8 */
[--C-:B------:R-:W-:Y:S01]  /*adc0*/  FFMA.FTZ R175, R135, UR16, -R168.reuse ;  /* 0x0000001087af7c23 */ /* 0x100fe200080108a8 */
[----:B------:R-:W2:Y:S01]  /*add0*/  LDSM.16.MT88.4 R136, [R192+0x10000] ;  /* 0x01000000c088783b */ /* 0x000ea20000004200 */
[--C-:B------:R-:W-:Y:S01]  /*ade0*/  FFMA.FTZ R174, R174, UR16, -R163.reuse ;  /* 0x00000010aeae7c23 */ /* 0x100fe200080108a3 */
[----:B------:R-:W3:Y:S01]  /*adf0*/  MUFU.EX2 R155, R155 ;  /* 0x0000009b009b7308 */ /* 0x000ee20000000800 */
[--C-:B------:R-:W-:Y:S01]  /*ae00*/  FFMA.FTZ R177, R214, UR16, -R163.reuse ;  /* 0x00000010d6b17c23 */ /* 0x100fe200080108a3 */
[--C-:B------:R-:W-:Y:S01]  /*ae10*/  FFMA.FTZ R176, R148, UR16, -R163.reuse ;  /* 0x0000001094b07c23 */ /* 0x100fe200080108a3 */
[--C-:B------:R-:W-:Y:S01]  /*ae20*/  FFMA.FTZ R179, R150, UR16, -R163.reuse ;  /* 0x0000001096b37c23 */ /* 0x100fe200080108a3 */
[----:B------:R-:W-:Y:S01]  /*ae30*/  LDSM.16.MT88.4 R132, [R196+0xc800] ;  /* 0x00c80000c484783b */ /* 0x000fe20000004200 */
[--C-:B------:R-:W-:Y:S01]  /*ae40*/  FFMA.FTZ R178, R147, UR16, -R168.reuse ;  /* 0x0000001093b27c23 */ /* 0x100fe200080108a8 */
[--C-:B------:R-:W-:Y:S01]  /*ae50*/  FFMA.FTZ R213, R145, UR16, -R168.reuse ;  /* 0x0000001091d57c23 */ /* 0x100fe200080108a8 */
[--C-:B------:R-:W-:Y:S01]  /*ae60*/  FFMA.FTZ R220, R146, UR16, -R163.reuse ;  /* 0x0000001092dc7c23 */ /* 0x100fe200080108a3 */
[----:B------:R-:W-:Y:S01]  /*ae70*/  MUFU.EX2 R154, R154 ;  /* 0x0000009a009a7308 */ /* 0x000fe20000000800 */
[--C-:B------:R-:W-:Y:S01]  /*ae80*/  FFMA.FTZ R225, R144, UR16, -R163.reuse ;  /* 0x0000001090e17c23 */ /* 0x100fe200080108a3 */
[--C-:B------:R-:W-:Y:S01]  /*ae90*/  FFMA.FTZ R214, R143, UR16, -R168.reuse ;  /* 0x000000108fd67c23 */ /* 0x100fe200080108a8 */
[----:B------:R-:W-:Y:S01]  /*aea0*/  LDSM.16.MT88.4 R144, [R196+0xf000] ;  /* 0x00f00000c490783b */ /* 0x000fe20000004200 */
[----:B------:R-:W-:Y:S01]  /*aeb0*/  FFMA.FTZ R223, R141, UR16, -R168 ;  /* 0x000000108ddf7c23 */ /* 0x000fe200080108a8 */
[--C-:B------:R-:W-:Y:S01]  /*aec0*/  FFMA.FTZ R222, R142, UR16, -R163.reuse ;  /* 0x000000108ede7c23 */ /* 0x100fe200080108a3 */
[--C-:B------:R-:W-:Y:S01]  /*aed0*/  FFMA.FTZ R227, R140, UR16, -R163.reuse ;  /* 0x000000108ce37c23 */ /* 0x100fe200080108a3 */
[----:B------:R-:W-:Y:S01]  /*aee0*/  LDSM.16.MT88.4 R148, [R192+0xd000] ;  /* 0x00d00000c094783b */ /* 0x000fe20000004200 */
[----:B------:R-:W4:Y:S01]  /*aef0*/  MUFU.EX2 R153, R153 ;  /* 0x0000009900997308 */ /* 0x000f220000000800 */
[----:B---3--:R-:W-:Y:S01]  /*af00*/  F2FP.BF16.F32.PACK_AB R4, R155, R156 ;  /* 0x0000009c9b04723e */ /* 0x008fe200000010ff */
[--C-:B------:R-:W-:Y:S01]  /*af10*/  FFMA.FTZ R164, R164, UR16, -R163.reuse ;  /* 0x00000010a4a47c23 */ /* 0x100fe200080108a3 */
[----:B------:R-:W-:Y:S01]  /*af20*/  LDSM.16.MT88.4 R140, [R194+0xf000] ;  /* 0x00f00000c28c783b */ /* 0x000fe20000004200 */
[--C-:B------:R-:W-:Y:S01]  /*af30*/  FFMA.FTZ R162, R162, UR16, -R163.reuse ;  /* 0x00000010a2a27c23 */ /* 0x100fe200080108a3 */
[----:B------:R-:W-:-:S03]  /*af40*/  FFMA.FTZ R161, R161, UR16, -R163 ;  /* 0x00000010a1a17c23 */ /* 0x000fc600080108a3 */
        /* <DEDUP_REMOVED lines=316> */
.L_x_2936:
        /* <DEDUP_REMOVED lines=39> */
.L_x_2948:
        /* <DEDUP_REMOVED lines=47> */
[----:B------:R-:W-:Y:S02]  /*c870*/  IMAD.U32 R6, RZ, RZ, UR31 ;  /* 0x0000001fff067e24 */ /* 0x000fe4000f8e00ff */
[----:B------:R-:W-:Y:S01]  /*c880*/  IMAD.U32 R5, RZ, RZ, UR31 ;  /* 0x0000001fff057e24 */ /* 0x000fe2000f8e00ff */
        /* <DEDUP_REMOVED lines=9> */
[----:B------:R-:W-:Y:S01]  /*c920*/  IMAD.U32 R10, RZ, RZ, UR26 ;  /* 0x0000001aff0a7e24 */ /* 0x000fe2000f8e00ff */
[----:B------:R-:W-:Y:S05]  /*c930*/  UIADD3 UR26, UR33, -UR31, URZ ;  /* 0x8000001f211a7290 */ /* 0x000fea000fffe03f */
[----:B------:R-:W2:Y:S01]  /*c940*/  LDC.64 R4, c[0x0][0x238] ;  /* 0x00008e00ff047b82 */ /* 0x000ea20000000a00 */
[----:B------:R-:W-:Y:S01]  /*c950*/  UIMAD UR26, UR26, UR9, -0x40 ;  /* 0xffffffc01a1a74a4 */ /* 0x000fe2000f8e0209 */
[----:B------:R-:W-:Y:S01]  /*c960*/  MOV R12, UR28 ;  /* 0x0000001c000c7c02 */ /* 0x000fe20008000f00 */
[----:B------:R-:W-:Y:S02]  /*c970*/  IMAD.U32 R13, RZ, RZ, UR29 ;  /* 0x0000001dff0d7e24 */ /* 0x000fe4000f8e00ff */
[----:B------:R-:W-:Y:S01]  /*c980*/  USHF.R.S32.HI UR12, URZ, 0x1f, UR26 ;  /* 0x0000001f3f0c7899 */ /* 0x000fe2000801141a */
[----:B------:R-:W-:Y:S02]  /*c990*/  MOV R11, UR27 ;  /* 0x0000001b000b7c02 */ /* 0x000fe40008000f00 */
        /* <DEDUP_REMOVED lines=12> */
.L_x_2945:
[----:B------:R-:W-:Y:S01]  /*ca60*/  IADD3 R3, P1, R205, R224, RZ ;  /* 0x000000e0cd037210 */ /* 0x000fe20007f3e0ff */
[----:B------:R-:W-:Y:S01]  /*ca70*/  @P5 STS.128 [R206+0xc000], RZ ;  /* 0x00c000ffce005388 */ /* 0x000fe20000000c00 */
[-C--:B------:R-:W-:Y:S02]  /*ca80*/  LEA R222, P0, R224, R218.reuse, 0x1 ;  /* 0x000000dae0de7211 */ /* 0x080fe400078008ff */
        /* <DEDUP_REMOVED lines=11> */
[----:B------:R-:W-:Y:S02]  /*cb40*/  @!P2 LEA R228, P0, R3, R218, 0x1 ;  /* 0x000000da03e4a211 */ /* 0x000fe400078008ff */
[----:B------:R-:W-:Y:S01]  /*cb50*/  IADD3 R225, P6, R205, R3, RZ ;  /* 0x00000003cde17210 */ /* 0x000fe20007fde0ff */
[----:B------:R-:W-:Y:S01]  /*cb60*/  @!PT LDS RZ, [RZ] ;  /* 0x00000000fffff984 */ /* 0x000fe20000000800 */
[----:B------:R-:W-:Y:S01]  /*cb70*/  @!PT LDS RZ, [RZ] ;  /* 0x00000000fffff984 */ /* 0x000fe20000000800 */
[----:B------:R-:W-:Y:S01]  /*cb80*/  @!PT LDS RZ, [RZ] ;  /* 0x00000000fffff984 */ /* 0x000fe20000000800 */
[----:B------:R-:W-:Y:S01]  /*cb90*/  @!P4 LDGSTS.E.BYPASS.LTC128B.128 [R206+0xe000], desc[UR22][R222.64+0x80] ;  /* 0x0e000080dececfae */ /* 0x000fe2000b901d56 */
[-C--:B------:R-:W-:Y:S02]  /*cba0*/  @!P2 LEA.HI.X R229, R3, R221.reuse, R220, 0x1, P0 ;  /* 0x000000dd03e5a211 */ /* 0x080fe400000f0cdc */
[C---:B------:R-:W-:Y:S01]  /*cbb0*/  IADD3.X R220, R204.reuse, R220, RZ, P6, !PT ;  /* 0x000000dcccdc7210 */ /* 0x040fe200037fe4ff */
        /* <DEDUP_REMOVED lines=34> */
[----:B------:R-:W-:Y:S01]  /*cde0*/  ISETP.LT.AND P0, PT, R203, UR10, PT ;  /* 0x0000000acb007c0c */ /* 0x000fe2000bf01270 */
[----:B------:R-:W-:Y:S01]  /*cdf0*/  @P5 STS.128 [R206+0xd000], RZ ;  /* 0x00d000ffce005388 */ /* 0x000fe20000000c00 */
[----:B------:R-:W-:Y:S03]  /*ce00*/  MOV R221, R223 ;  /* 0x000000df00dd7202 */ /* 0x000fe60000000f00 */
        /* <DEDUP_REMOVED lines=226> */
[----:B------:R-:W1:Y:S01]  /*dc30*/  MUFU.TANH R229, R229 ;  /* 0x000000e500e57308 */ /* 0x000e620000002400 */
[----:B------:R-:W-:Y:S09]  /*dc40*/  FMUL.FTZ R248, R35, UR14 ;  /* 0x0000000e23f87c20 */ /* 0x000ff20008410000 */
        /* <DEDUP_REMOVED lines=20> */
[----:B------:R-:W1:Y:S10]  /*dd90*/  MUFU.TANH R246, R246 ;  /* 0x000000f600f67308 */ /* 0x000e740000002400 */
[----:B------:R-:W1:Y:S10]  /*dda0*/  MUFU.TANH R252, R252 ;  /* 0x000000fc00fc7308 */ /* 0x000e740000002400 */
[----:B------:R-:W1:Y:S10]  /*ddb0*/  MUFU.TANH R250, R250 ;  /* 0x000000fa00fa7308 */ /* 0x000e740000002400 */
[----:B------:R-:W1:Y:S10]  /*ddc0*/  MUFU.TANH R249, R249 ;  /* 0x000000f900f97308 */ /* 0x000e740000002400 */
        /* <DEDUP_REMOVED lines=70> */
.L_x_2947:
        /* <DEDUP_REMOVED lines=89> */
.L_x_2946:
[----:B------:R-:W-:Y:S01]  /*e7c0*/  MOV R5, UR10 ;  /* 0x0000000a00057c02 */ /* 0x000fe20008000f00 */
[----:B--2---:R-:W-:Y:S03]  /*e7d0*/  LDSM.16.MT88.4 R24, [R194+0xc000] ;  /* 0x00c00000c218783b */ /* 0x004fe60000004200 */
[----:B------:R-:W-:Y:S04]  /*e7e0*/  LEA R4, R5, R212, 0x6 ;  /* 0x000000d405047211 */ /* 0x000fe800078e30ff */
[C---:B------:R-:W-:Y:S01]  /*e7f0*/  IADD3 R5, R4.reuse, 0x1, RZ ;  /* 0x0000000104057810 */ /* 0x040fe20007ffe0ff */
[C---:B------:R-:W-:Y:S01]  /*e800*/  VIADD R6, R4.reuse, 0x8 ;  /* 0x0000000804067836 */ /* 0x040fe20000000000 */
[CC--:B------:R-:W-:Y:S01]  /*e810*/  ISETP.GE.AND P6, PT, R4.reuse, R211.reuse, PT ;  /* 0x000000d30400720c */ /* 0x0c0fe20003fc6270 */
[----:B------:R-:W-:Y:S01]  /*e820*/  VIADD R8, R4, 0x18 ;  /* 0x0000001804087836 */ /* 0x000fe20000000000 */
[CC--:B------:R-:W-:Y:S01]  /*e830*/  ISETP.GE.AND P5, PT, R5.reuse, R211.reuse, PT ;  /* 0x000000d30500720c */ /* 0x0c0fe20003fa6270 */
[----:B------:R-:W-:Y:S01]  /*e840*/  LDSM.16.MT88.4 R28, [R193+0xc000] ;  /* 0x00c00000c11c783b */ /* 0x000fe20000004200 */
[C---:B------:R-:W-:Y:S02]  /*e850*/  ISETP.GE.AND P0, PT, R6.reuse, R211, PT ;  /* 0x000000d30600720c */ /* 0x040fe40003f06270 */
[----:B------:R-:W-:Y:S02]  /*e860*/  ISETP.GE.AND P4, PT, R6, R209, PT ;  /* 0x000000d10600720c */ /* 0x000fe40003f86270 */
[-C--:B------:R-:W-:Y:S02]  /*e870*/  ISETP.GE.OR P5, PT, R5, R210.reuse, !P5 ;  /* 0x000000d20500720c */ /* 0x080fe40006fa6670 */
[-C--:B------:R-:W-:Y:S02]  /*e880*/  ISETP.GE.OR P6, PT, R4, R210.reuse, !P6 ;  /* 0x000000d20400720c */ /* 0x080fe400077c6670 */
[C---:B------:R-:W-:Y:S02]  /*e890*/  ISETP.GE.OR P0, PT, R6.reuse, R210, !P0 ;  /* 0x000000d20600720c */ /* 0x040fe40004706670 */
[----:B------:R-:W-:Y:S02]  /*e8a0*/  ISETP.GE.OR P4, PT, R6, R208, !P4 ;  /* 0x000000d00600720c */ /* 0x000fe40006786670 */
[C---:B------:R-:W-:Y:S02]  /*e8b0*/  IADD3 R7, R4.reuse, 0x9, RZ ;  /* 0x0000000904077810 */ /* 0x040fe40007ffe0ff */
[----:B------:R-:W-:Y:S02]  /*e8c0*/  IADD3 R6, R4, 0x10, RZ ;  /* 0x0000001004067810 */ /* 0x000fe40007ffe0ff */
[----:B------:R-:W-:Y:S02]  /*e8d0*/  FSEL R12, R3, -INF , !P6 ;  /* 0xff800000030c7808 */ /* 0x000fe40007000000 */
[----:B------:R-:W-:Y:S02]  /*e8e0*/  FSEL R220, R220, -INF , !P5 ;  /* 0xff800000dcdc7808 */ /* 0x000fe40006800000 */
[CC--:B------:R-:W-:Y:S02]  /*e8f0*/  ISETP.GE.AND P6, PT, R7.reuse, R211.reuse, PT ;  /* 0x000000d30700720c */ /* 0x0c0fe40003fc6270 */
[CC--:B------:R-:W-:Y:S02]  /*e900*/  ISETP.GE.AND P5, PT, R6.reuse, R211.reuse, PT ;  /* 0x000000d30600720c */ /* 0x0c0fe40003fa6270 */
[-C--:B------:R-:W-:Y:S02]  /*e910*/  ISETP.GE.OR P6, PT, R7, R210.reuse, !P6 ;  /* 0x000000d20700720c */ /* 0x080fe400077c6670 */
[-C--:B------:R-:W-:Y:S02]  /*e920*/  ISETP.GE.OR P5, PT, R6, R210.reuse, !P5 ;  /* 0x000000d20600720c */ /* 0x080fe40006fa6670 */
[----:B------:R-:W-:Y:S02]  /*e930*/  IADD3 R3, R4, 0x11, RZ ;  /* 0x0000001104037810 */ /* 0x000fe40007ffe0ff */
[----:B-1----:R-:W-:Y:S02]  /*e940*/  FSEL R10, R227, -INF , !P0 ;  /* 0xff800000e30a7808 */ /* 0x002fe40004000000 */
[----:B------:R-:W-:Y:S02]  /*e950*/  FSEL R228, R228, -INF , !P6 ;  /* 0xff800000e4e47808 */ /* 0x000fe40007000000 */
[----:B------:R-:W-:Y:S02]  /*e960*/  FSEL R162, R233, -INF , !P5 ;  /* 0xff800000e9a27808 */ /* 0x000fe40006800000 */
[----:B------:R-:W-:Y:S02]  /*e970*/  ISETP.GE.AND P5, PT, R8, R211, PT ;  /* 0x000000d30800720c */ /* 0x000fe40003fa6270 */
[-C--:B------:R-:W-:Y:S02]  /*e980*/  ISETP.GE.AND P2, PT, R5, R209.reuse, PT ;  /* 0x000000d10500720c */ /* 0x080fe40003f46270 */
[-C--:B------:R-:W-:Y:S02]  /*e990*/  ISETP.GE.AND P1, PT, R4, R209.reuse, PT ;  /* 0x000000d10400720c */ /* 0x080fe40003f26270 */
[----:B------:R-:W-:Y:S02]  /*e9a0*/  ISETP.GE.AND P0, PT, R6, R209, PT ;  /* 0x000000d10600720c */ /* 0x000fe40003f06270 */
[----:B------:R-:W-:Y:S02]  /*e9b0*/  ISETP.GE.AND P6, PT, R3, R211, PT ;  /* 0x000000d30300720c */ /* 0x000fe40003fc6270 */
[----:B------:R-:W-:Y:S02]  /*e9c0*/  ISETP.GE.OR P5, PT, R8, R210, !P5 ;  /* 0x000000d20800720c */ /* 0x000fe40006fa6670 */
        /* <DEDUP_REMOVED lines=9> */
[----:B------:R-:W-:Y:S02]  /*ea60*/  ISETP.GE.AND P1, PT, R7, R209, PT ;  /* 0x000000d10700720c */ /* 0x000fe40003f26270 */
[----:B------:R-:W-:Y:S02]  /*ea70*/  ISETP.GE.AND P2, PT, R6, R211, PT ;  /* 0x000000d30600720c */ /* 0x000fe40003f46270 */
[-C--:B------:R-:W-:Y:S02]  /*ea80*/  ISETP.GE.AND P5, PT, R8, R209.reuse, PT ;  /* 0x000000d10800720c */ /* 0x080fe40003fa6270 */
[-C--:B------:R-:W-:Y:S02]  /*ea90*/  ISETP.GE.AND P6, PT, R3, R209.reuse, PT ;  /* 0x000000d10300720c */ /* 0x080fe40003fc6270 */
[----:B------:R-:W-:Y:S02]  /*eaa0*/  ISETP.GE.OR P2, PT, R6, R210, !P2 ;  /* 0x000000d20600720c */ /* 0x000fe40005746670 */
[-C--:B------:R-:W-:Y:S02]  /*eab0*/  ISETP.GE.OR P5, PT, R8, R208.reuse, !P5 ;  /* 0x000000d00800720c */ /* 0x080fe40006fa6670 */
[-C--:B------:R-:W-:Y:S02]  /*eac0*/  ISETP.GE.OR P1, PT, R7, R208.reuse, !P1 ;  /* 0x000000d00700720c */ /* 0x080fe40004f26670 */
[-C--:B------:R-:W-:Y:S02]  /*ead0*/  ISETP.GE.OR P6, PT, R3, R208.reuse, !P6 ;  /* 0x000000d00300720c */ /* 0x080fe400077c6670 */
[C---:B------:R-:W-:Y:S02]  /*eae0*/  IADD3 R3, R4.reuse, 0x20, RZ ;  /* 0x0000002004037810 */ /* 0x040fe40007ffe0ff */
[----:B------:R-:W-:Y:S02]  /*eaf0*/  IADD3 R8, R4, 0x21, RZ ;  /* 0x0000002104087810 */ /* 0x000fe40007ffe0ff */
[----:B------:R-:W-:Y:S02]  /*eb00*/  FSEL R7, R226, -INF , !P4 ;  /* 0xff800000e2077808 */ /* 0x000fe40006000000 */
[----:B------:R-:W-:Y:S02]  /*eb10*/  FSEL R140, R237, -INF , !P2 ;  /* 0xff800000ed8c7808 */ /* 0x000fe40005000000 */
[----:B------:R-:W-:Y:S02]  /*eb20*/  ISETP.GE.AND P4, PT, R6, R209, PT ;  /* 0x000000d10600720c */ /* 0x000fe40003f86270 */
[----:B------:R-:W-:Y:S02]  /*eb30*/  FSEL R229, R229, -INF , !P1 ;  /* 0xff800000e5e57808 */ /* 0x000fe40004800000 */
[-C--:B------:R-:W-:Y:S02]  /*eb40*/  ISETP.GE.AND P2, PT, R3, R211.reuse, PT ;  /* 0x000000d30300720c */ /* 0x080fe40003f46270 */
[----:B------:R-:W-:Y:S02]  /*eb50*/  ISETP.GE.AND P1, PT, R8, R211, PT ;  /* 0x000000d30800720c */ /* 0x000fe40003f26270 */
[----:B------:R-:W-:Y:S01]  /*eb60*/  ISETP.GE.OR P4, PT, R6, R208, !P4 ;  /* 0x000000d00600720c */ /* 0x000fe20006786670 */
[----:B------:R-:W-:Y:S01]  /*eb70*/  VIADD R6, R4, 0x28 ;  /* 0x0000002804067836 */ /* 0x000fe20000000000 */
[----:B------:R-:W-:Y:S02]  /*eb80*/  FSEL R171, R231, -INF , !P0 ;  /* 0xff800000e7ab7808 */ /* 0x000fe40004000000 */
[CC--:B------:R-:W-:Y:S02]  /*eb90*/  ISETP.GE.OR P1, PT, R8.reuse, R210.reuse, !P1 ;  /* 0x000000d20800720c */ /* 0x0c0fe40004f26670 */
[----:B------:R-:W-:Y:S02]  /*eba0*/  ISETP.GE.OR P2, PT, R3, R210, !P2 ;  /* 0x000000d20300720c */ /* 0x000fe40005746670 */
[----:B------:R-:W-:Y:S02]  /*ebb0*/  ISETP.GE.AND P0, PT, R8, R209, PT ;  /* 0x000000d10800720c */ /* 0x000fe40003f06270 */
[----:B------:R-:W-:Y:S02]  /*ebc0*/  FSEL R172, R242, -INF , !P1 ;  /* 0xff800000f2ac7808 */ /* 0x000fe40004800000 */
[----:B------:R-:W-:Y:S02]  /*ebd0*/  FSEL R170, R243, -INF , !P2 ;  /* 0xff800000f3aa7808 */ /* 0x000fe40005000000 */
[----:B------:R-:W-:Y:S02]  /*ebe0*/  ISETP.GE.AND P1, PT, R6, R211, PT ;  /* 0x000000d30600720c */ /* 0x000fe40003f26270 */
[-C--:B------:R-:W-:Y:S02]  /*ebf0*/  ISETP.GE.AND P2, PT, R3, R209.reuse, PT ;  /* 0x000000d10300720c */ /* 0x080fe40003f46270 */
[----:B------:R-:W-:Y:S02]  /*ec00*/  ISETP.GE.OR P0, PT, R8, R208, !P0 ;  /* 0x000000d00800720c */ /* 0x000fe40004706670 */
[----:B------:R-:W-:Y:S02]  /*ec10*/  FMNMX.FTZ R8, R5, R2, !PT ;  /* 0x0000000205087209 */ /* 0x000fe40007810000 */
[----:B------:R-:W-:Y:S02]  /*ec20*/  ISETP.GE.OR P1, PT, R6, R210, !P1 ;  /* 0x000000d20600720c */ /* 0x000fe40004f26670 */
[----:B------:R-:W-:Y:S02]  /*ec30*/  ISETP.GE.OR P2, PT, R3, R208, !P2 ;  /* 0x000000d00300720c */ /* 0x000fe40005746670 */
[----:B------:R-:W-:Y:S02]  /*ec40*/  FMNMX.FTZ R8, R225, R8, !PT ;  /* 0x00000008e1087209 */ /* 0x000fe40007810000 */
[----:B------:R-:W-:Y:S02]  /*ec50*/  IADD3 R3, R4, 0x29, RZ ;  /* 0x0000002904037810 */ /* 0x000fe40007ffe0ff */
[----:B------:R-:W-:Y:S02]  /*ec60*/  FSEL R146, R245, -INF , !P1 ;  /* 0xff800000f5927808 */ /* 0x000fe40004800000 */
[----:B------:R-:W-:Y:S02]  /*ec70*/  FSEL R169, R230, -INF , !P6 ;  /* 0xff800000e6a97808 */ /* 0x000fe40007000000 */
[----:B------:R-:W-:Y:S02]  /*ec80*/  FMNMX.FTZ R9, R12, R0, !PT ;  /* 0x000000000c097209 */ /* 0x000fe40007810000 */
[----:B------:R-:W-:Y:S02]  /*ec90*/  FMNMX.FTZ R8, R7, R8, !PT ;  /* 0x0000000807087209 */ /* 0x000fe40007810000 */
[C---:B------:R-:W-:Y:S02]  /*eca0*/  ISETP.GE.AND P6, PT, R6.reuse, R209, PT ;  /* 0x000000d10600720c */ /* 0x040fe40003fc6270 */
[C---:B------:R-:W-:Y:S02]  /*ecb0*/  ISETP.GE.AND P1, PT, R3.reuse, R211, PT ;  /* 0x000000d30300720c */ /* 0x040fe40003f26270 */
[----:B------:R-:W-:Y:S02]  /*ecc0*/  ISETP.GE.OR P6, PT, R6, R208, !P6 ;  /* 0x000000d00600720c */ /* 0x000fe400077c6670 */
[----:B------:R-:W-:Y:S02]  /*ecd0*/  FMNMX.FTZ R9, R220, R9, !PT ;  /* 0x00000009dc097209 */ /* 0x000fe40007810000 */
[----:B------:R-:W-:Y:S02]  /*ece0*/  ISETP.GE.OR P1, PT, R3, R210, !P1 ;  /* 0x000000d20300720c */ /* 0x000fe40004f26670 */
[----:B------:R-:W-:Y:S02]  /*ecf0*/  FMNMX.FTZ R8, R229, R8, !PT ;  /* 0x00000008e5087209 */ /* 0x000fe40007810000 */
[----:B------:R-:W-:Y:S02]  /*ed00*/  IADD3 R6, R4, 0x30, RZ ;  /* 0x0000003004067810 */ /* 0x000fe40007ffe0ff */
[----:B------:R-:W-:Y:S02]  /*ed10*/  FSEL R143, R235, -INF , !P5 ;  /* 0xff800000eb8f7808 */ /* 0x000fe40006800000 */
[----:B------:R-:W-:Y:S02]  /*ed20*/  ISETP.GE.AND P5, PT, R3, R209, PT ;  /* 0x000000d10300720c */ /* 0x000fe40003fa6270 */
[----:B------:R-:W-:Y:S02]  /*ed30*/  FSEL R144, R244, -INF , !P1 ;  /* 0xff800000f4907808 */ /* 0x000fe40004800000 */
[----:B------:R-:W-:Y:S02]  /*ed40*/  FSEL R141, R234, -INF , !P4 ;  /* 0xff800000ea8d7808 */ /* 0x000fe40006000000 */
[----:B------:R-:W-:Y:S02]  /*ed50*/  FMNMX.FTZ R9, R10, R9, !PT ;  /* 0x000000090a097209 */ /* 0x000fe40007810000 */
[----:B------:R-:W-:Y:S02]  /*ed60*/  FMNMX.FTZ R8, R171, R8, !PT ;  /* 0x00000008ab087209 */ /* 0x000fe40007810000 */
[C---:B------:R-:W-:Y:S02]  /*ed70*/  ISETP.GE.AND P1, PT, R6.reuse, R211, PT ;  /* 0x000000d30600720c */ /* 0x040fe40003f26270 */
[----:B------:R-:W-:Y:S02]  /*ed80*/  ISETP.GE.AND P4, PT, R6, R209, PT ;  /* 0x000000d10600720c */ /* 0x000fe40003f86270 */
[----:B------:R-:W-:Y:S02]  /*ed90*/  ISETP.GE.OR P5, PT, R3, R208, !P5 ;  /* 0x000000d00300720c */ /* 0x000fe40006fa6670 */
[----:B------:R-:W-:Y:S02]  /*eda0*/  FMNMX.FTZ R8, R169, R8, !PT ;  /* 0x00000008a9087209 */ /* 0x000fe40007810000 */
[----:B------:R-:W-:Y:S02]  /*edb0*/  FMNMX.FTZ R3, R228, R9, !PT ;  /* 0x00000009e4037209 */ /* 0x000fe40007810000 */
[C---:B------:R-:W-:Y:S02]  /*edc0*/  ISETP.GE.OR P1, PT, R6.reuse, R210, !P1 ;  /* 0x000000d20600720c */ /* 0x040fe40004f26670 */
[----:B------:R-:W-:Y:S02]  /*edd0*/  ISETP.GE.OR P4, PT, R6, R208, !P4 ;  /* 0x000000d00600720c */ /* 0x000fe40006786670 */
[----:B------:R-:W-:Y:S02]  /*ede0*/  IADD3 R6, R4, 0x31, RZ ;  /* 0x0000003104067810 */ /* 0x000fe40007ffe0ff */
[----:B------:R-:W-:Y:S02]  /*edf0*/  FMNMX.FTZ R8, R143, R8, !PT ;  /* 0x000000088f087209 */ /* 0x000fe40007810000 */
[----:B------:R-:W-:Y:S02]  /*ee00*/  FMNMX.FTZ R3, R162, R3, !PT ;  /* 0x00000003a2037209 */ /* 0x000fe40007810000 */
[----:B------:R-:W-:Y:S02]  /*ee10*/  FSEL R164, R17, -INF , !P1 ;  /* 0xff80000011a47808 */ /* 0x000fe40004800000 */
[----:B------:R-:W-:Y:S01]  /*ee20*/  ISETP.GE.AND P1, PT, R6, R211, PT ;  /* 0x000000d30600720c */ /* 0x000fe20003f26270 */
[----:B------:R-:W-:Y:S01]  /*ee30*/  LDSM.16.MT88.4 R16, [R196+0xc000] ;  /* 0x00c00000c410783b */ /* 0x000fe20000004200 */
[----:B------:R-:W-:Y:S02]  /*ee40*/  FMNMX.FTZ R8, R141, R8, !PT ;  /* 0x000000088d087209 */ /* 0x000fe40007810000 */
[----:B------:R-:W-:Y:S01]  /*ee50*/  FMNMX.FTZ R9, R160, R3, !PT ;  /* 0x00000003a0097209 */ /* 0x000fe20007810000 */
[----:B------:R-:W-:Y:S01]  /*ee60*/  VIADD R3, R4, 0x38 ;  /* 0x0000003804037836 */ /* 0x000fe20000000000 */
[----:B------:R-:W-:Y:S02]  /*ee70*/  FSEL R175, R239, -INF , !P2 ;  /* 0xff800000efaf7808 */ /* 0x000fe40005000000 */
[----:B------:R-:W-:Y:S02]  /*ee80*/  ISETP.GE.OR P1, PT, R6, R210, !P1 ;  /* 0x000000d20600720c */ /* 0x000fe40004f26670 */
[----:B------:R-:W-:Y:S02]  /*ee90*/  IADD3 R4, R4, 0x39, RZ ;  /* 0x0000003904047810 */ /* 0x000fe40007ffe0ff */
[----:B------:R-:W-:Y:S02]  /*eea0*/  FMNMX.FTZ R9, R142, R9, !PT ;  /* 0x000000098e097209 */ /* 0x000fe40007810000 */
[----:B------:R-:W-:Y:S02]  /*eeb0*/  FMNMX.FTZ R8, R175, R8, !PT ;  /* 0x00000008af087209 */ /* 0x000fe40007810000 */
[----:B------:R-:W-:Y:S02]  /*eec0*/  FSEL R173, R236, -INF , !P0 ;  /* 0xff800000ecad7808 */ /* 0x000fe40004000000 */
[----:B------:R-:W-:Y:S02]  /*eed0*/  FSEL R154, R251, -INF , !P1 ;  /* 0xff800000fb9a7808 */ /* 0x000fe40004800000 */
        /* <DEDUP_REMOVED lines=9> */
[----:B------:R-:W-:Y:S02]  /*ef70*/  ISETP.GE.AND P0, PT, R6, R209, PT ;  /* 0x000000d10600720c */ /* 0x000fe40003f06270 */
[----:B------:R-:W-:Y:S02]  /*ef80*/  FSEL R150, R250, -INF , !P1 ;  /* 0xff800000fa967808 */ /* 0x000fe40004800000 */
[----:B------:R-:W-:Y:S02]  /*ef90*/  ISETP.GE.OR P2, PT, R3, R210, !P2 ;  /* 0x000000d20300720c */ /* 0x000fe40005746670 */
[----:B------:R-:W-:Y:S02]  /*efa0*/  FSEL R153, R247, -INF , !P4 ;  /* 0xff800000f7997808 */ /* 0x000fe40006000000 */
[----:B------:R-:W-:Y:S02]  /*efb0*/  FMNMX.FTZ R8, R145, R8, !PT ;  /* 0x0000000891087209 */ /* 0x000fe40007810000 */
[----:B------:R-:W-:Y:S02]  /*efc0*/  FMNMX.FTZ R9, R172, R9, !PT ;  /* 0x00000009ac097209 */ /* 0x000fe40007810000 */
[----:B------:R-:W-:Y:S02]  /*efd0*/  ISETP.GE.OR P0, PT, R6, R208, !P0 ;  /* 0x000000d00600720c */ /* 0x000fe40004706670 */
        /* <DEDUP_REMOVED lines=9> */
[----:B------:R-:W-:Y:S02]  /*f070*/  FMNMX.FTZ R8, R151, R8, !PT ;  /* 0x0000000897087209 */ /* 0x000fe40007810000 */
[----:B------:R-:W-:Y:S02]  /*f080*/  ISETP.GE.OR P2, PT, R4, R208, !P2 ;  /* 0x000000d00400720c */ /* 0x000fe40005746670 */
[----:B------:R-:W-:Y:S02]  /*f090*/  FMNMX.FTZ R8, R149, R8, !PT ;  /* 0x0000000895087209 */ /* 0x000fe40007810000 */
[----:B------:R-:W-:Y:S02]  /*f0a0*/  FMNMX.FTZ R9, R164, R9, !PT ;  /* 0x00000009a4097209 */ /* 0x000fe40007810000 */
[----:B------:R-:W-:Y:S02]  /*f0b0*/  FSEL R133, R248, -INF , !P2 ;  /* 0xff800000f8857808 */ /* 0x000fe40005000000 */
        /* <DEDUP_REMOVED lines=20> */
[--C-:B------:R-:W-:Y:S01]  /*f200*/  FFMA.FTZ R157, R10, UR4, -R155.reuse ;  /* 0x000000040a9d7c23 */ /* 0x100fe2000801089b */
[--C-:B------:R-:W-:Y:S01]  /*f210*/  FFMA.FTZ R156, R228, UR4, -R155.reuse ;  /* 0x00000004e49c7c23 */ /* 0x100fe2000801089b */
[--C-:B------:R-:W-:Y:S01]  /*f220*/  FFMA.FTZ R163, R5, UR4, -R148.reuse ;  /* 0x0000000405a37c23 */ /* 0x100fe20008010894 */
[----:B------:R-:W-:Y:S01]  /*f230*/  FSEL R5, R132, RZ, P1 ;  /* 0x000000ff84057208 */ /* 0x000fe20000800000 */
[--C-:B------:R-:W-:Y:S01]  /*f240*/  FFMA.FTZ R135, R225, UR4, -R148.reuse ;  /* 0x00000004e1877c23 */ /* 0x100fe20008010894 */
[--C-:B------:R-:W-:Y:S01]  /*f250*/  FFMA.FTZ R134, R7, UR4, -R148.reuse ;  /* 0x0000000407867c23 */ /* 0x100fe20008010894 */
[----:B------:R-:W-:Y:S01]  /*f260*/  FFMA.FTZ R159, R229, UR4, -R148 ;  /* 0x00000004e59f7c23 */ /* 0x000fe20008010894 */
[----:B------:R-:W-:Y:S01]  /*f270*/  MUFU.EX2 R161, R161 ;  /* 0x000000a100a17308 */ /* 0x000fe20000000800 */
[----:B------:R-:W-:Y:S01]  /*f280*/  FADD.FTZ R0, -R5, R0 ;  /* 0x0000000005007221 */ /* 0x000fe20000010100 */
[----:B------:R-:W-:Y:S01]  /*f290*/  FSEL R5, R3, RZ, P0 ;  /* 0x000000ff03057208 */ /* 0x000fe20000000000 */
[--C-:B------:R-:W-:Y:S01]  /*f2a0*/  FFMA.FTZ R167, R140, UR4, -R155.reuse ;  /* 0x000000048ca77c23 */ /* 0x100fe2000801089b */
[----:B------:R-:W-:Y:S01]  /*f2b0*/  FFMA.FTZ R168, R141, UR4, -R148 ;  /* 0x000000048da87c23 */ /* 0x000fe20008010894 */
[----:B------:R-:W-:Y:S01]  /*f2c0*/  FMUL.FTZ R6, R0, UR4 ;  /* 0x0000000400067c20 */ /* 0x000fe20008410000 */
[--C-:B------:R-:W-:Y:S01]  /*f2d0*/  FFMA.FTZ R179, R144, UR4, -R155.reuse ;  /* 0x0000000490b37c23 */ /* 0x100fe2000801089b */
[----:B------:R-:W-:Y:S03]  /*f2e0*/  FADD.FTZ R0, -R5, R2 ;  /* 0x0000000205007221 */ /* 0x000fe60000010100 */
[----:B------:R-:W1:Y:S01]  /*f2f0*/  MUFU.EX2 R158, R158 ;  /* 0x0000009e009e7308 */ /* 0x000e620000000800 */
[--C-:B------:R-:W-:Y:S01]  /*f300*/  FFMA.FTZ R176, R145, UR4, -R148.reuse ;  /* 0x0000000491b07c23 */ /* 0x100fe20008010894 */
[--C-:B------:R-:W-:Y:S01]  /*f310*/  FFMA.FTZ R223, R154, UR4, -R155.reuse ;  /* 0x000000049adf7c23 */ /* 0x100fe2000801089b */
[----:B------:R-:W-:Y:S01]  /*f320*/  FMUL.FTZ R8, R0, UR4 ;  /* 0x0000000400087c20 */ /* 0x000fe20008410000 */
        /* <DEDUP_REMOVED lines=14> */
[--C-:B------:R-:W-:Y:S01]  /*f410*/  FFMA.FTZ R174, R175, UR4, -R148.reuse ;  /* 0x00000004afae7c23 */ /* 0x100fe20008010894 */
[--C-:B------:R-:W-:Y:S01]  /*f420*/  FFMA.FTZ R175, R147, UR4, -R148.reuse ;  /* 0x0000000493af7c23 */ /* 0x100fe20008010894 */
[--C-:B------:R-:W-:Y:S01]  /*f430*/  FFMA.FTZ R170, R170, UR4, -R155.reuse ;  /* 0x00000004aaaa7c23 */ /* 0x100fe2000801089b */
[----:B------:R-:W-:Y:S01]  /*f440*/  LDSM.16.MT88.4 R144, [R192+0xf000] ;  /* 0x00f00000c090783b */ /* 0x000fe20000004200 */
[--C-:B------:R-:W-:Y:S01]  /*f450*/  FFMA.FTZ R173, R173, UR4, -R148.reuse ;  /* 0x00000004adad7c23 */ /* 0x100fe20008010894 */
[----:B------:R-:W-:Y:S03]  /*f460*/  FFMA.FTZ R148, R133, UR4, -R148 ;  /* 0x0000000485947c23 */ /* 0x000fe60008010894 */
[----:B------:R-:W-:Y:S01]  /*f470*/  MUFU.EX2 R163, R163 ;  /* 0x000000a300a37308 */ /* 0x000fe20000000800 */
[--C-:B------:R-:W-:Y:S01]  /*f480*/  FFMA.FTZ R164, R164, UR4, -R155.reuse ;  /* 0x00000004a4a47c23 */ /* 0x100fe2000801089b */
[----:B------:R-:W-:Y:S08]  /*f490*/  ISETP.LT.AND P0, PT, R203, UR10, PT ;  /* 0x0000000acb007c0c */ /* 0x000ff0000bf01270 */
        /* <DEDUP_REMOVED lines=319> */
.L_x_2944:
        /* <DEDUP_REMOVED lines=267> */
.L_x_2950:
[----:B------:R-:W-:Y:S05]  /*11940*/  BSYNC B0 ;  /* 0x0000000000007941 */ /* 0x000fea0003800000 */
.L_x_2949:
        /* <DEDUP_REMOVED lines=37> */
.L_x_2952:
[----:B------:R-:W-:Y:S05]  /*11ba0*/  BSYNC B0 ;  /* 0x0000000000007941 */ /* 0x000fea0003800000 */
.L_x_2951:
        /* <DEDUP_REMOVED lines=14> */
.L_x_2954:
[----:B------:R-:W-:Y:S05]  /*11c90*/  BSYNC B0 ;  /* 0x0000000000007941 */ /* 0x000fea0003800000 */
.L_x_2953:
        /* <DEDUP_REMOVED lines=13> */
.L_x_2956:
[----:B------:R-:W-:Y:S05]  /*11d70*/  BSYNC B0 ;  /* 0x0000000000007941 */ /* 0x000fea0003800000 */
.L_x_2955:
        /* <DEDUP_REMOVED lines=13> */
.L_x_2958:
[----:B------:R-:W-:Y:S05]  /*11e50*/  BSYNC B0 ;  /* 0x0000000000007941 */ /* 0x000fea0003800000 */
.L_x_2957:
        /* <DEDUP_REMOVED lines=13> */
.L_x_2960:
[----:B------:R-:W-:Y:S05]  /*11f30*/  BSYNC B0 ;  /* 0x0000000000007941 */ /* 0x000fea0003800000 */
.L_x_2959:
        /* <DEDUP_REMOVED lines=13> */
.L_x_2962:
[----:B------:R-:W-:Y:S05]  /*12010*/  BSYNC B0 ;  /* 0x0000000000007941 */ /* 0x000fea0003800000 */
.L_x_2961:
        /* <DEDUP_REMOVED lines=13> */
.L_x_2964:
[----:B------:R-:W-:Y:S05]  /*120f0*/  BSYNC B0 ;  /* 0x0000000000007941 */ /* 0x000fea0003800000 */
.L_x_2963:
        /* <DEDUP_REMOVED lines=11> */
.L_x_2965:
        /* <DEDUP_REMOVED lines=13> */
.L_x_7945:


//--------------------- .text._ZN5flash24flash_fwd_splitkv_kernelI23Flash_fwd_kernel_traitsILi192ELi64ELi64ELi4ELb0ELb0EN7cutlass10bfloat16_tE19Flash_kernel_traitsILi192ELi64ELi64ELi4ES3_EELb0ELb1ELb0ELb0ELb0ELb0ELb1ELb1EEEvNS_16Flash_fwd_paramsE --------------------------
	.section	.text._ZN5flash24flash_fwd_splitkv_kernelI23Flash_fwd_kernel_traitsILi192ELi64ELi64ELi4ELb0ELb0EN7cutlass10bfloat16_tE19Flash_kernel_traitsILi192ELi64ELi64ELi4ES3_EELb0ELb1ELb0ELb0ELb0ELb0ELb1ELb1EEEvNS_16Flash_fwd_paramsE,"ax",@progbits
	.align	128
        .global         _ZN5flash24flash_fwd_splitkv_kernelI23Flash_fwd_kernel_traitsILi192ELi64ELi64ELi4ELb0ELb0EN7cutlass10bfloat16_tE19Flash_kernel_traitsILi192ELi64ELi64ELi4ES3_EELb0ELb1ELb0ELb0ELb0ELb0ELb1ELb1EEEvNS_16Flash_fwd_paramsE
        .type           _ZN5flash24flash_fwd_splitkv_kernelI23Flash_fwd_kernel_traitsILi192ELi64ELi64ELi4ELb0ELb0EN7cutlass10bfloat16_tE19Flash_kernel_traitsILi192ELi64ELi64ELi4ES3_EELb0ELb1ELb0ELb0ELb0ELb0ELb1ELb1EEEvNS_16Flash_fwd_paramsE,@function
        .size           _ZN5flash24flash_fwd_splitkv_kernelI23Flash_fwd_kernel_traitsILi192ELi64ELi64ELi4ELb0ELb0EN7cutlass10bfloat16_tE19Flash_kernel_traitsILi192ELi64ELi64ELi4ES3_EELb0ELb1ELb0ELb0ELb0ELb0ELb1ELb1EEEvNS_16Flash_fwd_paramsE,(.L_x_7904 - _ZN5flash24flash_fwd_splitkv_kernelI23Flash_fwd_kernel_traitsILi192ELi64ELi64ELi4ELb0ELb0EN7cutlass10bfloat16_tE19Flash_kernel_traitsILi192ELi64ELi64ELi4ES3_EELb0ELb1ELb0ELb0ELb0ELb0ELb1ELb1EEEvNS_16Flash_fwd_paramsE)
        .other          _ZN5flash24flash_fwd_splitkv_kernelI23Flash_fwd_kernel_traitsILi192ELi64ELi64ELi4ELb0ELb0EN7cutlass10bfloat16_tE19Flash_kernel_traitsILi192ELi64ELi64ELi4ES3_EELb0ELb1ELb0ELb0ELb0ELb0ELb1ELb1EEEvNS_16Flash_fwd_paramsE,@"STO_CUDA_ENTRY STV_DEFAULT"
_ZN5flash24flash_fwd_splitkv_kernelI23Flash_fwd_kernel_traitsILi192ELi64ELi64ELi4ELb0ELb0EN7cutlass10bfloat16_tE19Flash_kernel_traitsILi192ELi64ELi64ELi4ES3_EELb0ELb1ELb0ELb0ELb0ELb0ELb1ELb1EEEvNS_16Flash_fwd_paramsE:
.text._ZN5flash24flash_fwd_splitkv_kernelI23Flash_fwd_kernel_traitsILi192ELi64ELi64ELi4ELb0ELb0EN7cutlass10bfloat16_tE19Flash_kernel_traitsILi192ELi64ELi64ELi4ES3_EELb0ELb1ELb0ELb0ELb0ELb0ELb1ELb1EEEvNS_16Flash_fwd_paramsE:
        /* <DEDUP_REMOVED lines=11> */
[----:B-1----:R-:W-:-:S06]  /*00b0*/  VIADD R4, R4, 0xffffffe ;  /* 0x0ffffffe04047836 */ /* 0x002fcc0000000000 */
[----:B------:R-:W1:Y:S02]  /*00c0*/  F2I.FTZ.U32.TRUNC.NTZ R3, R4 ;  /* 0x0000000400037305 */ /* 0x000e64000021f000 */
[----:B-1----:R-:W-:Y:S01]  /*00d0*/  IMAD.MOV R2, RZ, RZ, -R3 ;  /* 0x000000ffff027224 */ /* 0x002fe200078e0a03 */
[----:B------:R-:W1:Y:S03]  /*00e0*/  LDC R4, c[0x0][0x10] ;  /* 0x00000400ff047b82 */ /* 0x000e660000000800 */
        /* <DEDUP_REMOVED lines=14> */
[----:B------:R-:W-:Y:S05]  /*01d0*/  CALL.REL.NOINC `($_ZN5flash24flash_fwd_splitkv_kernelI23Flash_fwd_kernel_traitsILi192ELi64ELi64ELi4ELb0ELb0EN7cutlass10bfloat16_tE19Flash_kernel_traitsILi192ELi64ELi64ELi4ES3_EELb0ELb1ELb0ELb0ELb0ELb0ELb1ELb1EEEvNS_16Flash_fwd_paramsE$_ZN5flash30compute_attn_1rowblock_splitkvI23Flash_fwd_kernel_traitsILi192ELi64ELi64ELi4ELb0ELb0EN7cutlass10bfloat16_tE19Flash_kernel_traitsILi192ELi64ELi64ELi4ES3_EELb0ELb1ELb0ELb0ELb0ELb0ELb1ELb1ENS_16Flash_fwd_paramsEEEvRKT8_iiiii) ;  /* 0x0000000000087944 */ /* 0x000fea0003c00000 */
[----:B------:R-:W-:Y:S05]  /*01e0*/  BSYNC B4 ;  /* 0x0000000000047941 */ /* 0x000fea0003800000 */
.L_x_2966:
[----:B------:R-:W-:Y:S05]  /*01f0*/  EXIT ;  /* 0x000000000000794d */ /* 0x000fea0003800000 */
        .type           $_ZN5flash24flash_fwd_splitkv_kernelI23Flash_fwd_kernel_traitsILi192ELi64ELi64ELi4ELb0ELb0EN7cutlass10bfloat16_tE19Flash_kernel_traitsILi192ELi64ELi64ELi4ES3_EELb0ELb1ELb0ELb0ELb0ELb0ELb1ELb1EEEvNS_16Flash_fwd_paramsE$_ZN5flash30compute_attn_1rowblock_splitkvI23Flash_fwd_kernel_traitsILi192ELi64ELi64ELi4ELb0ELb0EN7cutlass10bfloat16_tE19Flash_kernel_traitsILi192ELi64ELi64ELi4ES3_EELb0ELb1ELb0ELb0ELb0ELb0ELb1ELb1ENS_16Flash_fwd_paramsEEEvRKT8_iiiii,@function
        .size           $_ZN5flash24flash_fwd_splitkv_kernelI23Flash_fwd_kernel_traitsILi192ELi64ELi64ELi4ELb0ELb0EN7cutlass10bfloat16_tE19Flash_kernel_traitsILi192ELi64ELi64ELi4ES3_EELb0ELb1ELb0ELb0ELb0ELb0ELb1ELb1EEEvNS_16Flash_fwd_paramsE$_ZN5flash30compute_attn_1rowblock_splitkvI23Flash_fwd_kernel_traitsILi192ELi64ELi64ELi4ELb0ELb0EN7cutlass10bfloat16_tE19Flash_kernel_traitsILi192ELi64ELi64ELi4ES3_EELb0ELb1ELb0ELb0ELb0ELb0ELb1ELb1ENS_16Flash_fwd_paramsEEEvRKT8_iiiii,(.L_x_7904 - $_ZN5flash24flash_fwd_splitkv_kernelI23Flash_fwd_kernel_traitsILi192ELi64ELi64ELi4ELb0ELb0EN7cutlass10bfloat16_tE19Flash_kernel_traitsILi192ELi64ELi64ELi4ES3_EELb0ELb1ELb0ELb0ELb0ELb0ELb1ELb1EEEvNS_16Flash_fwd_paramsE$_ZN5flash30compute_attn_1rowblock_splitkvI23Flash_fwd_kernel_traitsILi192ELi64ELi64ELi4ELb0ELb0EN7cutlass10bfloat16_tE19Flash_kernel_traitsILi192ELi64ELi64ELi4ES3_EELb0ELb1ELb0ELb0ELb0ELb0ELb1ELb1ENS_16Flash_fwd_paramsEEEvRKT8_iiiii)
$_ZN5flash24flash_fwd_splitkv_kernelI23Flash_fwd_kernel_traitsILi192ELi64ELi64ELi4ELb0ELb0EN7cutlass10bfloat16_tE19Flash_kernel_traitsILi192ELi64ELi64ELi4ES3_EELb0ELb1ELb0ELb0ELb0ELb0ELb1ELb1EEEvNS_16Flash_fwd_paramsE$_ZN5flash30compute_attn_1rowblock_splitkvI23Flash_fwd_kernel_traitsILi192ELi64ELi64ELi4ELb0ELb0EN7cutlass10bfloat16_tE19Flash_kernel_traitsILi192ELi64ELi64ELi4ES3_EELb0ELb1ELb0ELb0ELb0ELb0ELb1ELb1ENS_16Flash_fwd_paramsEEEvRKT8_iiiii:
        /* <DEDUP_REMOVED lines=17> */
[----:B--2---:R-:W-:-:S06]  /*0310*/  @P0 IADD3 R208, R208, -R19, RZ ;  /* 0x80000013d0d00210 */ /* 0x004fcc0007ffe0ff */
        /* <DEDUP_REMOVED lines=9> */
.L_x_2968:
[----:B------:R-:W-:Y:S05]  /*03b0*/  BSYNC B0 ;  /* 0x0000000000007941 */ /* 0x000fea0003800000 */
.L_x_2967:
        /* <DEDUP_REMOVED lines=8> */
.L_x_2970:
[----:B------:R3:W5:Y:S02]  /*0440*/  LD.E R0, desc[UR6][R16.64+0xb8] ;  /* 0x0000b80610007980 */ /* 0x000764000c101900 */
.L_x_2971:
[----:B------:R-:W-:Y:S05]  /*0450*/  BSYNC B0 ;  /* 0x0000000000007941 */ /* 0x000fea0003800000 */
.L_x_2969:
        /* <DEDUP_REMOVED lines=10> */
.L_x_2973:
[----:B------:R-:W2:Y:S01]  /*0500*/  LD.E.64 R2, desc[UR6][R16.64+0x108] ;  /* 0x0001080610027980 */ /* 0x000ea2000c101b00 */
[----:B------:R-:W-:Y:S01]  /*0510*/  BSSY B0, `(.L_x_2975) ;  /* 0x0000006000007945 */ /* 0x000fe20003800000 */
[----:B------:R-:W-:Y:S01]  /*0520*/  IMAD.MOV.U32 R0, RZ, RZ, RZ ;  /* 0x000000ffff007224 */ /* 0x000fe200078e00ff */
[----:B--2---:R-:W-:-:S04]  /*0530*/  ISETP.NE.U32.AND P0, PT, R2, RZ, PT ;  /* 0x000000ff0200720c */ /* 0x004fc80003f05070 */
[----:B------:R-:W-:-:S13]  /*0540*/  ISETP.NE.AND.EX P0, PT, R3, RZ, PT, P0 ;  /* 0x000000ff0300720c */ /* 0x000fda0003f05300 */
[----:B------:R-:W-:Y:S05]  /*0550*/  @!P0 BRA `(.L_x_2976) ;  /* 0x0000000000048947 */ /* 0x000fea0003800000 */
[----:B------:R2:W5:Y:S02]  /*0560*/  LD.E R0, desc[UR6][R16.64+0xbc] ;  /* 0x0000bc0610007980 */ /* 0x000564000c101900 */
.L_x_2976:
[----:B------:R-:W-:Y:S05]  /*0570*/  BSYNC B0 ;  /* 0x0000000000007941 */ /* 0x000fea0003800000 */
.L_x_2975:
[----:B-----5:R-:W-:Y:S02]  /*0580*/  IADD3 R69, R75, R0, RZ ;  /* 0x000000004b457210 */ /* 0x020fe40007ffe0ff */
.L_x_2974:
[----:B------:R-:W-:Y:S05]  /*0590*/  BSYNC B1 ;  /* 0x0000000000017941 */ /* 0x000fea0003800000 */
.L_x_2972:
[----:B------:R-:W-:Y:S01]  /*05a0*/  IMAD.SHL.U32 R73, R207, 0x40, RZ ;  /* 0x00000040cf497824 */ /* 0x000fe200078e00ff */
[----:B------:R-:W-:Y:S01]  /*05b0*/  MOV R2, R206 ;  /* 0x000000ce00027202 */ /* 0x000fe20000000f00 */
[----:B------:R-:W-:-:S03]  /*05c0*/  IMAD.MOV.U32 R3, RZ, RZ, 0x0 ;  /* 0x00000000ff037424 */ /* 0x000fc600078e00ff */
[----:B------:R-:W-:-:S13]  /*05d0*/  ISETP.GT.AND P0, PT, R208, R73, PT ;  /* 0x00000049d000720c */ /* 0x000fda0003f04270 */
[----:B-1234-:R-:W-:Y:S05]  /*05e0*/  @!P0 RET.REL.NODEC R2 `(_ZN5flash24flash_fwd_splitkv_kernelI23Flash_fwd_kernel_traitsILi192ELi64ELi64ELi4ELb0ELb0EN7cutlass10bfloat16_tE19Flash_kernel_traitsILi192ELi64ELi64ELi4ES3_EELb0ELb1ELb0ELb0ELb0ELb0ELb1ELb1EEEvNS_16Flash_fwd_paramsE) ;  /* 0xfffffff802848950 */ /* 0x01efea0003c3ffff */
[----:B------:R-:W2:Y:S04]  /*05f0*/  LD.E R0, desc[UR6][R16.64+0xb8] ;  /* 0x0000b80610007980 */ /* 0x000ea8000c101900 */
[----:B------:R-:W3:Y:S04]  /*0600*/  LD.E R5, desc[UR6][R16.64+0x184] ;  /* 0x0001840610057980 */ /* 0x000ee8000c101900 */
[----:B------:R-:W4:Y:S01]  /*0610*/  LD.E R6, desc[UR6][R16.64+0x188] ;  /* 0x0001880610067980 */ /* 0x000f22000c101900 */
[----:B------:R-:W-:Y:S02]  /*0620*/  IABS R3, R4 ;  /* 0x0000000400037213 */ /* 0x000fe40000000000 */
[----:B------:R-:W-:Y:S01]  /*0630*/  IADD3 R8, R69, R73, -R208 ;  /* 0x0000004945087210 */ /* 0x000fe20007ffe8d0 */
[----:B------:R-:W1:Y:S01]  /*0640*/  S2R R70, SR_TID.X ;  /* 0x0000000000467919 */ /* 0x000e620000002100 */
[----:B------:R-:W5:Y:S08]  /*0650*/  I2F.RP R2, R3 ;  /* 0x0000000300027306 */ /* 0x000f700000209400 */
[----:B-----5:R-:W5:Y:S02]  /*0660*/  MUFU.RCP R14, R2 ;  /* 0x00000002000e7308 */ /* 0x020f640000001000 */
[----:B-----5:R-:W-:-:S06]  /*0670*/  VIADD R14, R14, 0xffffffe ;  /* 0x0ffffffe0e0e7836 */ /* 0x020fcc0000000000 */
[----:B------:R5:W1:Y:S02]  /*0680*/  F2I.FTZ.U32.TRUNC.NTZ R15, R14 ;  /* 0x0000000e000f7305 */ /* 0x000a64000021f000 */
[----:B-----5:R-:W-:Y:S02]  /*0690*/  IMAD.MOV.U32 R14, RZ, RZ, RZ ;  /* 0x000000ffff0e7224 */ /* 0x020fe400078e00ff */
[----:B--2---:R-:W-:Y:S02]  /*06a0*/  VIADD R0, R0, 0x3f ;  /* 0x0000003f00007836 */ /* 0x004fe40000000000 */
[----:B---3--:R-:W-:-:S03]  /*06b0*/  IMAD.IADD R5, R8, 0x1, -R5 ;  /* 0x0000000108057824 */ /* 0x008fc600078e0a05 */
[----:B------:R-:W-:-:S04]  /*06c0*/  SHF.R.S32.HI R9, RZ, 0x1f, R0 ;  /* 0x0000001fff097819 */ /* 0x000fc80000011400 */
[----:B------:R-:W-:Y:S01]  /*06d0*/  LEA.HI R9, R9, R0, RZ, 0x6 ;  /* 0x0000000009097211 */ /* 0x000fe200078f30ff */
[----:B-1----:R-:W-:-:S03]  /*06e0*/  IMAD.MOV R0, RZ, RZ, -R15 ;  /* 0x000000ffff007224 */ /* 0x002fc600078e0a0f */
[-C--:B------:R-:W-:Y:S01]  /*06f0*/  LEA.HI.SX32 R9, R9, R4.reuse, 0x1a ;  /* 0x0000000409097211 */ /* 0x080fe200078fd2ff */
[----:B------:R-:W-:Y:S01]  /*0700*/  IMAD R7, R0, R3, RZ ;  /* 0x0000000300077224 */ /* 0x000fe200078e02ff */
[----:B------:R-:W-:-:S03]  /*0710*/  IABS R0, R4 ;  /* 0x0000000400007213 */ /* 0x000fc60000000000 */
[----:B------:R-:W-:Y:S02]  /*0720*/  VIADD R9, R9, 0xffffffff ;  /* 0xffffffff09097836 */ /* 0x000fe40000000000 */
[----:B------:R-:W-:-:S03]  /*0730*/  IMAD.HI.U32 R7, R15, R7, R14 ;  /* 0x000000070f077227 */ /* 0x000fc600078e000e */
[----:B------:R-:W-:Y:S01]  /*0740*/  IABS R2, R9 ;  /* 0x0000000900027213 */ /* 0x000fe20000000000 */
[----:B------:R-:W-:Y:S01]  /*0750*/  IMAD.MOV R0, RZ, RZ, -R0 ;  /* 0x000000ffff007224 */ /* 0x000fe200078e0a00 */
        /* <DEDUP_REMOVED lines=9> */
[----:B------:R-:W-:Y:S01]  /*07f0*/  VIADD R0, R69, 0x3f ;  /* 0x0000003f45007836 */ /* 0x000fe20000000000 */
[----:B------:R-:W-:-:S04]  /*0800*/  IADD3 R3, -R208, 0x7f, R73 ;  /* 0x0000007fd0037810 */ /* 0x000fc80007ffe149 */
[----:B----4-:R-:W-:-:S07]  /*0810*/  IADD3 R3, R6, R3, R69 ;  /* 0x0000000306037210 */ /* 0x010fce0007ffe045 */
[----:B------:R-:W-:-:S04]  /*0820*/  @P2 VIADD R7, R7, 0x1 ;  /* 0x0000000107072836 */ /* 0x000fc80000000000 */
[----:B------:R-:W-:Y:S01]  /*0830*/  IMAD.MOV.U32 R2, RZ, RZ, R7 ;  /* 0x000000ffff027224 */ /* 0x000fe200078e0007 */
[----:B------:R-:W-:-:S03]  /*0840*/  SHF.R.S32.HI R7, RZ, 0x1f, R0 ;  /* 0x0000001fff077819 */ /* 0x000fc60000011400 */
[----:B------:R-:W-:Y:S01]  /*0850*/  @!P0 IMAD.MOV R2, RZ, RZ, -R2 ;  /* 0x000000ffff028224 */ /* 0x000fe200078e0a02 */
[----:B------:R-:W-:Y:S02]  /*0860*/  @!P1 LOP3.LUT R2, RZ, R4, RZ, 0x33, !PT ;  /* 0x00000004ff029212 */ /* 0x000fe400078e33ff */
[----:B------:R-:W-:Y:S02]  /*0870*/  LEA.HI R7, R7, R0, RZ, 0x6 ;  /* 0x0000000007077211 */ /* 0x000fe400078f30ff */
[----:B------:R-:W-:Y:S01]  /*0880*/  SHF.R.S32.HI R4, RZ, 0x1f, R5 ;  /* 0x0000001fff047819 */ /* 0x000fe20000011405 */
[----:B------:R-:W-:Y:S01]  /*0890*/  IMAD R203, R2, UR8, RZ ;  /* 0x0000000802cb7c24 */ /* 0x000fe2000f8e02ff */
[----:B------:R-:W-:Y:S02]  /*08a0*/  SHF.R.S32.HI R0, RZ, 0x1f, R3 ;  /* 0x0000001fff007819 */ /* 0x000fe40000011403 */
[----:B------:R-:W-:Y:S02]  /*08b0*/  SHF.R.S32.HI R7, RZ, 0x6, R7 ;  /* 0x00000006ff077819 */ /* 0x000fe40000011407 */
[----:B------:R-:W-:-:S02]  /*08c0*/  LEA.HI R4, R4, R5, RZ, 0x6 ;  /* 0x0000000504047211 */ /* 0x000fc400078f30ff */
[----:B------:R-:W-:Y:S02]  /*08d0*/  LEA.HI R0, R0, R3, RZ, 0x6 ;  /* 0x0000000300007211 */ /* 0x000fe400078f30ff */
[C---:B------:R-:W-:Y:S02]  /*08e0*/  VIADDMNMX R7, R203.reuse, R2, R7, PT ;  /* 0x00000002cb077246 */ /* 0x040fe40003800107 */
[----:B------:R-:W-:Y:S02]  /*08f0*/  SHF.R.S32.HI R4, RZ, 0x6, R4 ;  /* 0x00000006ff047819 */ /* 0x000fe40000011404 */
[----:B------:R-:W-:Y:S02]  /*0900*/  SHF.R.S32.HI R0, RZ, 0x6, R0 ;  /* 0x00000006ff007819 */ /* 0x000fe40000011400 */
[----:B------:R-:W-:Y:S02]  /*0910*/  VIMNMX R203, R203, R4, !PT ;  /* 0x00000004cbcb7248 */ /* 0x000fe40007fe0100 */
[----:B------:R-:W-:-:S04]  /*0920*/  VIMNMX R134, R7, R0, PT ;  /* 0x0000000007867248 */ /* 0x000fc80003fe0100 */
        /* <DEDUP_REMOVED lines=50> */
.L_x_2979:
[----:B------:R-:W-:Y:S05]  /*0c50*/  BSYNC B0 ;  /* 0x0000000000007941 */ /* 0x000fea0003800000 */
.L_x_2978:
        /* <DEDUP_REMOVED lines=10> */
.L_x_2981:
[----:B------:R-:W-:Y:S05]  /*0d00*/  BSYNC B0 ;  /* 0x0000000000007941 */ /* 0x000fea0003800000 */
.L_x_2980:
        /* <DEDUP_REMOVED lines=10> */
.L_x_2983:
[----:B------:R-:W-:Y:S05]  /*0db0*/  BSYNC B0 ;  /* 0x0000000000007941 */ /* 0x000fea0003800000 */
.L_x_2982:
        /* <DEDUP_REMOVED lines=10> */
.L_x_2985:
[----:B------:R-:W-:Y:S05]  /*0e60*/  BSYNC B0 ;  /* 0x0000000000007941 */ /* 0x000fea0003800000 */
.L_x_2984:
        /* <DEDUP_REMOVED lines=9> */
.L_x_2987:
[----:B------:R-:W-:Y:S05]  /*0f00*/  BSYNC B0 ;  /* 0x0000000000007941 */ /* 0x000fea0003800000 */
.L_x_2986:
        /* <DEDUP_REMOVED lines=10> */
.L_x_2989:
[----:B------:R-:W-:Y:S05]  /*0fb0*/  BSYNC B0 ;  /* 0x0000000000007941 */ /* 0x000fea0003800000 */
.L_x_2988:
        /* <DEDUP_REMOVED lines=9> */
.L_x_2991:
[----:B------:R-:W-:Y:S05]  /*1050*/  BSYNC B0 ;  /* 0x0000000000007941 */ /* 0x000fea0003800000 */
.L_x_2990:
        /* <DEDUP_REMOVED lines=10> */
.L_x_2993:
[----:B------:R-:W-:Y:S05]  /*1100*/  BSYNC B0 ;  /* 0x0000000000007941 */ /* 0x000fea0003800000 */
.L_x_2992:
        /* <DEDUP_REMOVED lines=17> */
[----:B-1----:R-:W-:Y:S05]  /*1220*/  @P6 RET.REL.NODEC R206 `(_ZN5flash24flash_fwd_splitkv_kernelI23Flash_fwd_kernel_traitsILi192ELi64ELi64ELi4ELb0ELb0EN7cutlass10bfloat16_tE19Flash_kernel_traitsILi192ELi64ELi64ELi4ES3_EELb0ELb1ELb0ELb0ELb0ELb0ELb1ELb1EEEvNS_16Flash_fwd_paramsE) ;  /* 0xffffffecce746950 */ /* 0x002fea0003c3ffff */
[----:B------:R-:W-:Y:S02]  /*1230*/  MOV R3, 0xff800000 ;  /* 0xff80000000037802 */ /* 0x000fe40000000f00 */
[----:B------:R-:W-:-:S03]  /*1240*/  MOV R207, 0x0 ;  /* 0x0000000000cf7802 */ /* 0x000fc60000000f00 */
[----:B------:R1:W-:Y:S02]  /*1250*/  ST.E desc[UR6][R4.64+0xe0], R3 ;  /* 0x0000e00304007985 */ /* 0x0003e4000c101906 */
[----:B-1----:R-:W-:Y:S05]  /*1260*/  RET.REL.NODEC R206 `(_ZN5flash24flash_fwd_splitkv_kernelI23Flash_fwd_kernel_traitsILi192ELi64ELi64ELi4ELb0ELb0EN7cutlass10bfloat16_tE19Flash_kernel_traitsILi192ELi64ELi64ELi4ES3_EELb0ELb1ELb0ELb0ELb0ELb0ELb1ELb1EEEvNS_16Flash_fwd_paramsE) ;  /* 0xffffffecce647950 */ /* 0x002fea0003c3ffff */
.L_x_2977:
        /* <DEDUP_REMOVED lines=88> */
[-C--:B------:R-:W-:Y:S02]  /*17f0*/  IMAD R3, R21, R2.reuse, RZ ;  /* 0x0000000215037224 */ /* 0x080fe400078e02ff */
[----:B------:R-:W-:-:S04]  /*1800*/  IMAD.WIDE.U32 R10, R20, R2, RZ ;  /* 0x00000002140a7225 */ /* 0x000fc800078e00ff */
[----:B------:R-:W-:-:S04]  /*1810*/  IMAD R3, R20, R0, R3 ;  /* 0x0000000014037224 */ /* 0x000fc800078e0203 */
        /* <DEDUP_REMOVED lines=14> */
.L_x_2995:
        /* <DEDUP_REMOVED lines=27> */
[----:B------:R-:W-:Y:S02]  /*1ab0*/  @P3 IADD3 R7, R11, R12, RZ ;  /* 0x0000000c0b073210 */ /* 0x000fe40007ffe0ff */
[----:B-----5:R-:W-:-:S03]  /*1ac0*/  @!P3 SHF.R.S32.HI R6, RZ, 0x1f, R10 ;  /* 0x0000001fff06b819 */ /* 0x020fc6000001140a */
[----:B------:R-:W-:Y:S02]  /*1ad0*/  @!P0 IMAD.IADD R0, R0, 0x1, -R3 ;  /* 0x0000000100008824 */ /* 0x000fe400078e0a03 */
[----:B------:R-:W-:Y:S02]  /*1ae0*/  @!P3 IMAD.IADD R25, R25, 0x1, R5 ;  /* 0x000000011919b824 */ /* 0x000fe400078e0205 */
[----:B----4-:R-:W-:Y:S01]  /*1af0*/  @!P3 IMAD R5, R23, R10, RZ ;  /* 0x0000000a1705b224 */ /* 0x010fe200078e02ff */
[----:B------:R-:W-:Y:S01]  /*1b00*/  ISETP.GE.U32.AND P2, PT, R0, R3, PT ;  /* 0x000000030000720c */ /* 0x000fe20003f46070 */
[-C--:B------:R-:W-:Y:S01]  /*1b10*/  @P3 IMAD R9, R65, R7.reuse, RZ ;  /* 0x0000000741093224 */ /* 0x080fe200078e02ff */
[----:B------:R-:W-:Y:S01]  /*1b20*/  LOP3.LUT R0, R209, R4, RZ, 0x3c, !PT ;  /* 0x00000004d1007212 */ /* 0x000fe200078e3cff */
[----:B------:R-:W-:-:S04]  /*1b30*/  @P3 IMAD.WIDE.U32 R28, R64, R7, RZ ;  /* 0x00000007401c3225 */ /* 0x000fc800078e00ff */
[C---:B------:R-:W-:Y:S02]  /*1b40*/  @!P3 IMAD R5, R22.reuse, R6, R5 ;  /* 0x000000061605b224 */ /* 0x040fe400078e0205 */
[----:B------:R-:W-:Y:S01]  /*1b50*/  @!P3 IMAD.WIDE.U32 R22, R22, R10, R24 ;  /* 0x0000000a1616b225 */ /* 0x000fe200078e0018 */
[----:B------:R-:W-:Y:S02]  /*1b60*/  @P3 IADD3 R9, R29, R9, RZ ;  /* 0x000000091d093210 */ /* 0x000fe40007ffe0ff */
[----:B------:R-:W-:Y:S01]  /*1b70*/  ISETP.GE.AND P1, PT, R0, RZ, PT ;  /* 0x000000ff0000720c */ /* 0x000fe20003f26270 */
[----:B------:R-:W-:Y:S01]  /*1b80*/  @!P0 VIADD R2, R2, 0x1 ;  /* 0x0000000102028836 */ /* 0x000fe20000000000 */
[----:B------:R-:W-:Y:S02]  /*1b90*/  @P3 MOV R8, R28 ;  /* 0x0000001c00083202 */ /* 0x000fe40000000f00 */
[----:B------:R-:W-:Y:S02]  /*1ba0*/  @!P3 IADD3 R9, R23, R5, RZ ;  /* 0x000000051709b210 */ /* 0x000fe40007ffe0ff */
[----:B------:R-:W-:-:S02]  /*1bb0*/  ISETP.NE.AND P0, PT, R4, RZ, PT ;  /* 0x000000ff0400720c */ /* 0x000fc40003f05270 */
[----:B------:R-:W-:Y:S02]  /*1bc0*/  LEA R5, R134, 0xffffffc0, 0x6 ;  /* 0xffffffc086057811 */ /* 0x000fe400078e30ff */
[----:B------:R-:W-:Y:S01]  /*1bd0*/  @!P3 MOV R8, R22 ;  /* 0x000000160008b202 */ /* 0x000fe20000000f00 */
[----:B------:R-:W-:Y:S01]  /*1be0*/  @!P3 IMAD R6, R67, R11, RZ ;  /* 0x0000000b4306b224 */ /* 0x000fe200078e02ff */
[----:B------:R-:W-:Y:S02]  /*1bf0*/  @!P3 SHF.R.S32.HI R3, RZ, 0x1f, R11 ;  /* 0x0000001fff03b819 */ /* 0x000fe4000001140b */
[----:B------:R-:W-:Y:S01]  /*1c00*/  @P2 IADD3 R2, R2, 0x1, RZ ;  /* 0x0000000102022810 */ /* 0x000fe20007ffe0ff */
[-C--:B------:R-:W-:Y:S01]  /*1c10*/  IMAD R7, R65, R5.reuse, RZ ;  /* 0x0000000541077224 */ /* 0x080fe200078e02ff */
[----:B------:R-:W-:Y:S01]  /*1c20*/  SHF.R.S32.HI R29, RZ, 0x1f, R5 ;  /* 0x0000001fff1d7819 */ /* 0x000fe20000011405 */
[----:B------:R-:W-:Y:S01]  /*1c30*/  IMAD.WIDE.U32 R22, R64, R5, R8 ;  /* 0x0000000540167225 */ /* 0x000fe200078e0008 */
[----:B------:R-:W-:-:S03]  /*1c40*/  MOV R13, R2 ;  /* 0x00000002000d7202 */ /* 0x000fc60000000f00 */
[----:B------:R-:W-:Y:S02]  /*1c50*/  @!P3 IMAD R3, R3, R66, R6 ;  /* 0x000000420303b224 */ /* 0x000fe400078e0206 */
[----:B------:R-:W-:Y:S01]  /*1c60*/  @!P3 IMAD.WIDE.U32 R8, R66, R11, RZ ;  /* 0x0000000b4208b225 */ /* 0x000fe200078e00ff */
[----:B------:R-:W-:-:S03]  /*1c70*/  @P3 IADD3 R12, R11, R12, RZ ;  /* 0x0000000c0b0c3210 */ /* 0x000fc60007ffe0ff */
[----:B------:R-:W-:Y:S01]  /*1c80*/  IMAD R7, R29, R64, R7 ;  /* 0x000000401d077224 */ /* 0x000fe200078e0207 */
[----:B------:R-:W-:Y:S01]  /*1c90*/  @!P1 IADD3 R13, -R13, RZ, RZ ;  /* 0x000000ff0d0d9210 */ /* 0x000fe20007ffe1ff */
[----:B------:R-:W-:Y:S01]  /*1ca0*/  @!P3 IMAD.IADD R9, R9, 0x1, R3 ;  /* 0x000000010909b824 */ /* 0x000fe200078e0203 */
[----:B------:R-:W-:Y:S01]  /*1cb0*/  @!P3 SHF.R.S32.HI R3, RZ, 0x1f, R10 ;  /* 0x0000001fff03b819 */ /* 0x000fe2000001140a */
[----:B------:R-:W-:Y:S01]  /*1cc0*/  @!P3 IMAD R0, R21, R10, RZ ;  /* 0x0000000a1500b224 */ /* 0x000fe200078e02ff */
[----:B------:R-:W-:Y:S01]  /*1cd0*/  @!P0 LOP3.LUT R13, RZ, R4, RZ, 0x33, !PT ;  /* 0x00000004ff0d8212 */ /* 0x000fe200078e33ff */
[----:B------:R-:W-:Y:S01]  /*1ce0*/  IMAD.MOV.U32 R6, RZ, RZ, R22 ;  /* 0x000000ffff067224 */ /* 0x000fe200078e0016 */
[----:B------:R-:W-:Y:S01]  /*1cf0*/  IADD3 R7, R23, R7, RZ ;  /* 0x0000000717077210 */ /* 0x000fe20007ffe0ff */
[-C--:B------:R-:W-:Y:S02]  /*1d00*/  @P3 IMAD R11, R67, R12.reuse, RZ ;  /* 0x0000000c430b3224 */ /* 0x080fe400078e02ff */
        /* <DEDUP_REMOVED lines=14> */
.L_x_2996:
[----:B------:R-:W-:Y:S05]  /*1df0*/  BSYNC B0 ;  /* 0x0000000000007941 */ /* 0x000fea0003800000 */
.L_x_2994:
        /* <DEDUP_REMOVED lines=18> */
[----:B------:R-:W-:Y:S02]  /*1f20*/  IADD3 R28, P0, R14, R2, RZ ;  /* 0x000000020e1c7210 */ /* 0x000fe40007f1e0ff */
[----:B------:R-:W-:Y:S01]  /*1f30*/  SHF.R.S32.HI R15, RZ, 0x1f, R14 ;  /* 0x0000001fff0f7819 */ /* 0x000fe2000001140e */
[----:B------:R-:W-:Y:S02]  /*1f40*/  IMAD R2, R29, R66, RZ ;  /* 0x000000421d027224 */ /* 0x000fe400078e02ff */
[----:B------:R-:W-:Y:S02]  /*1f50*/  IMAD.SHL.U32 R7, R162, 0x40, RZ ;  /* 0x00000040a2077824 */ /* 0x000fe400078e00ff */
[----:B------:R-:W-:Y:S01]  /*1f60*/  IMAD.X R29, R15, 0x1, R11, P0 ;  /* 0x000000010f1d7824 */ /* 0x000fe200000e060b */
[----:B------:R-:W-:Y:S02]  /*1f70*/  SHF.R.S32.HI R11, RZ, 0x1f, R10 ;  /* 0x0000001fff0b7819 */ /* 0x000fe4000001140a */
[----:B------:R-:W-:-:S02]  /*1f80*/  LOP3.LUT R7, R7, 0x1c0, RZ, 0xc0, !PT ;  /* 0x000001c007077812 */ /* 0x000fc400078ec0ff */
[----:B------:R-:W-:Y:S02]  /*1f90*/  LEA.HI R18, R11, R10, RZ, 0x3 ;  /* 0x0000000a0b127211 */ /* 0x000fe400078f18ff */
[----:B------:R-:W-:Y:S02]  /*1fa0*/  SHF.R.S32.HI R68, RZ, 0x4, R21 ;  /* 0x00000004ff447819 */ /* 0x000fe40000011415 */
[----:B------:R-:W-:Y:S02]  /*1fb0*/  LOP3.LUT R11, R7, 0x38, R14, 0xf8, !PT ;  /* 0x00000038070b7812 */ /* 0x000fe400078ef80e */
[----:B------:R-:W-:Y:S01]  /*1fc0*/  SHF.R.U32.HI R154, RZ, 0x3, R7 ;  /* 0x00000003ff9a7819 */ /* 0x000fe20000011607 */
[----:B------:R-:W-:Y:S01]  /*1fd0*/  IMAD R2, R4, R67, R2 ;  /* 0x0000004304027224 */ /* 0x000fe200078e0202 */
[----:B------:R-:W-:Y:S01]  /*1fe0*/  LOP3.LUT R7, R18, 0xfffffff8, RZ, 0xc0, !PT ;  /* 0xfffffff812077812 */ /* 0x000fe200078ec0ff */
[----:B------:R-:W-:Y:S01]  /*1ff0*/  IMAD.WIDE.U32 R28, R4, R66, R28 ;  /* 0x00000042041c7225 */ /* 0x000fe200078e001c */
[----:B------:R-:W-:-:S02]  /*2000*/  LEA.HI R4, R21, R68, RZ, 0x1 ;  /* 0x0000004415047211 */ /* 0x000fc400078f08ff */
[----:B------:R-:W-:Y:S01]  /*2010*/  LEA.HI R6, R71, R70, RZ, 0x6 ;  /* 0x0000004647067211 */ /* 0x000fe200078f30ff */
[----:B------:R-:W-:Y:S01]  /*2020*/  IMAD.IADD R10, R10, 0x1, -R7 ;  /* 0x000000010a0a7824 */ /* 0x000fe200078e0a07 */
[----:B------:R-:W-:Y:S02]  /*2030*/  LOP3.LUT R7, R4, 0xfffffffe, RZ, 0xc0, !PT ;  /* 0xfffffffe04077812 */ /* 0x000fe400078ec0ff */
[----:B------:R-:W-:Y:S01]  /*2040*/  LOP3.LUT R154, R11, R154, RZ, 0x3c, !PT ;  /* 0x0000009a0b9a7212 */ /* 0x000fe200078e3cff */
[----:B------:R-:W-:Y:S02]  /*2050*/  IMAD.SHL.U32 R11, R6, 0x8, RZ ;  /* 0x00000008060b7824 */ /* 0x000fe400078e00ff */
[----:B------:R-:W-:Y:S02]  /*2060*/  IMAD.IADD R68, R68, 0x1, -R7 ;  /* 0x0000000144447824 */ /* 0x000fe400078e0a07 */
[----:B------:R-:W-:Y:S01]  /*2070*/  IMAD.SHL.U32 R6, R10, 0x40, RZ ;  /* 0x000000400a067824 */ /* 0x000fe200078e00ff */
[----:B------:R-:W-:Y:S01]  /*2080*/  LOP3.LUT R154, R154, 0xfffffe00, R11, 0xf8, !PT ;  /* 0xfffffe009a9a7812 */ /* 0x000fe200078ef80b */
[----:B------:R-:W-:-:S02]  /*2090*/  IMAD R7, R27, R13, RZ ;  /* 0x0000000d1b077224 */ /* 0x000fc400078e02ff */
[----:B------:R-:W-:Y:S01]  /*20a0*/  IMAD.SHL.U32 R11, R68, 0x8, RZ ;  /* 0x00000008440b7824 */ /* 0x000fe200078e00ff */
[----:B------:R-:W-:Y:S01]  /*20b0*/  LOP3.LUT R6, R6, 0x1c0, RZ, 0xc0, !PT ;  /* 0x000001c006067812 */ /* 0x000fe200078ec0ff */
[----:B------:R-:W-:Y:S01]  /*20c0*/  IMAD.IADD R29, R29, 0x1, R2 ;  /* 0x000000011d1d7824 */ /* 0x000fe200078e0202 */
[----:B------:R-:W-:Y:S01]  /*20d0*/  SHF.R.S32.HI R76, RZ, 0x1f, R211 ;  /* 0x0000001fff4c7819 */ /* 0x000fe200000114d3 */
[----:B------:R-:W-:Y:S01]  /*20e0*/  IMAD R2, R12, R26, R7 ;  /* 0x0000001a0c027224 */ /* 0x000fe200078e0207 */
[----:B------:R-:W-:Y:S02]  /*20f0*/  LOP3.LUT R11, R6, 0x8, R11, 0xf8, !PT ;  /* 0x00000008060b7812 */ /* 0x000fe400078ef80b */
[----:B------:R-:W-:-:S04]  /*2100*/  SHF.R.U32.HI R6, RZ, 0x3, R6 ;  /* 0x00000003ff067819 */ /* 0x000fc80000011606 */
[----:B------:R-:W-:Y:S01]  /*2110*/  LOP3.LUT R6, R11, R6, RZ, 0x3c, !PT ;  /* 0x000000060b067212 */ /* 0x000fe200078e3cff */
[----:B------:R-:W-:Y:S01]  /*2120*/  IMAD.WIDE.U32 R26, R13, R26, R28 ;  /* 0x0000001a0d1a7225 */ /* 0x000fe200078e001c */
[----:B------:R-:W-:Y:S02]  /*2130*/  SHF.R.S32.HI R163, RZ, 0x1f, R162 ;  /* 0x0000001fffa37819 */ /* 0x000fe400000114a2 */
[----:B------:R-:W-:Y:S01]  /*2140*/  SHF.R.S32.HI R96, RZ, 0x1f, R75 ;  /* 0x0000001fff607819 */ /* 0x000fe2000001144b */
[----:B------:R-:W-:Y:S02]  /*2150*/  IMAD.IADD R27, R27, 0x1, R2 ;  /* 0x000000011b1b7824 */ /* 0x000fe400078e0202 */
[----:B------:R-:W-:Y:S01]  /*2160*/  IMAD R161, R67, R162, RZ ;  /* 0x000000a243a17224 */ /* 0x000fe200078e02ff */
[----:B------:R-:W-:Y:S01]  /*2170*/  LEA.HI R96, R96, R75, RZ, 0x6 ;  /* 0x0000004b60607211 */ /* 0x000fe200078f30ff */
[----:B------:R-:W-:Y:S01]  /*2180*/  IMAD.WIDE.U32 R26, R162, R66, R26 ;  /* 0x00000042a21a7225 */ /* 0x000fe200078e001a */
[----:B------:R-:W-:-:S03]  /*2190*/  LOP3.LUT P3, RZ, R10, 0x4, RZ, 0xc0, !PT ;  /* 0x000000040aff7812 */ /* 0x000fc6000786c0ff */
[----:B------:R-:W-:Y:S01]  /*21a0*/  IMAD R161, R163, R66, R161 ;  /* 0x00000042a3a17224 */ /* 0x000fe200078e02a1 */
[----:B------:R-:W-:Y:S01]  /*21b0*/  LOP3.LUT P2, RZ, R10, 0x2, RZ, 0xc0, !PT ;  /* 0x000000020aff7812 */ /* 0x000fe2000784c0ff */
[----:B------:R-:W-:Y:S01]  /*21c0*/  VIADD R10, R14, 0x80 ;  /* 0x000000800e0a7836 */ /* 0x000fe20000000000 */
[----:B------:R-:W-:Y:S01]  /*21d0*/  SHF.R.S32.HI R96, RZ, 0x6, R96 ;  /* 0x00000006ff607819 */ /* 0x000fe20000011460 */
[----:B------:R-:W-:-:S03]  /*21e0*/  IMAD.IADD R161, R27, 0x1, R161 ;  /* 0x000000011ba17824 */ /* 0x000fc600078e02a1 */
[----:B------:R-:W-:Y:S01]  /*21f0*/  VIMNMX R96, R203, R96, !PT ;  /* 0x00000060cb607248 */ /* 0x000fe20007fe0100 */
        /* <DEDUP_REMOVED lines=14> */
[----:B-1----:R-:W-:-:S04]  /*22e0*/  @P1 IMAD.WIDE.U32 R30, R170, R19, RZ ;  /* 0x00000013aa1e1225 */ /* 0x002fc800078e00ff */
[----:B---3--:R-:W-:-:S04]  /*22f0*/  @!P1 IMAD R7, R25, R211, RZ ;  /* 0x000000d319079224 */ /* 0x008fc800078e02ff */
[C---:B------:R-:W-:Y:S02]  /*2300*/  @!P1 IMAD R7, R24.reuse, R76, R7 ;  /* 0x0000004c18079224 */ /* 0x040fe400078e0207 */
[----:B------:R-:W-:-:S04]  /*2310*/  @!P1 IMAD.WIDE.U32 R24, R24, R211, RZ ;  /* 0x000000d318189225 */ /* 0x000fc800078e00ff */
[----:B------:R-:W-:Y:S02]  /*2320*/  @P1 IMAD.IADD R11, R31, 0x1, R4 ;  /* 0x000000011f0b1824 */ /* 0x000fe400078e0204 */
[----:B------:R-:W-:Y:S02]  /*2330*/  @P1 IMAD.MOV.U32 R4, RZ, RZ, R30 ;  /* 0x000000ffff041224 */ /* 0x000fe400078e001e */
[----:B------:R-:W-:Y:S02]  /*2340*/  @!P1 IMAD.MOV.U32 R4, RZ, RZ, R24 ;  /* 0x000000ffff049224 */ /* 0x000fe400078e0018 */
[----:B------:R-:W-:Y:S02]  /*2350*/  IMAD.SHL.U32 R19, R18, 0x40, RZ ;  /* 0x0000004012137824 */ /* 0x000fe400078e00ff */
[----:B------:R-:W-:Y:S01]  /*2360*/  @!P1 IMAD.IADD R11, R25, 0x1, R7 ;  /* 0x00000001190b9824 */ /* 0x000fe200078e0207 */
[----:B------:R-:W-:Y:S02]  /*2370*/  IADD3 R18, P0, R14, R4, RZ ;  /* 0x000000040e127210 */ /* 0x000fe40007f1e0ff */
[----:B------:R-:W-:-:S03]  /*2380*/  LOP3.LUT R54, R6, 0xfffffe00, R19, 0xf8, !PT ;  /* 0xfffffe0006367812 */ /* 0x000fc600078ef813 */
[----:B------:R-:W-:Y:S02]  /*2390*/  IMAD.X R19, R15, 0x1, R11, P0 ;  /* 0x000000010f137824 */ /* 0x000fe400000e060b */
[----:B------:R-:W-:Y:S01]  /*23a0*/  VIADD R11, R14, 0x40 ;  /* 0x000000400e0b7836 */ /* 0x000fe20000000000 */
[----:B------:R-:W-:Y:S01]  /*23b0*/  SHF.R.S32.HI R7, RZ, 0x1f, R209 ;  /* 0x0000001fff077819 */ /* 0x000fe200000114d1 */
[----:B------:R-:W-:-:S03]  /*23c0*/  IMAD R2, R23, R209, RZ ;  /* 0x000000d117027224 */ /* 0x000fc600078e02ff */
[----:B----4-:R-:W-:Y:S01]  /*23d0*/  ISETP.GE.AND P0, PT, R11, R79, PT ;  /* 0x0000004f0b00720c */ /* 0x010fe20003f06270 */
[----:B------:R-:W-:Y:S01]  /*23e0*/  IMAD R2, R22, R7, R2 ;  /* 0x0000000716027224 */ /* 0x000fe200078e0202 */
[-C--:B------:R-:W-:Y:S01]  /*23f0*/  ISETP.GE.AND P1, PT, R14, R79.reuse, PT ;  /* 0x0000004f0e00720c */ /* 0x080fe20003f26270 */
[----:B------:R-:W-:Y:S01]  /*2400*/  IMAD.WIDE.U32 R18, R209, R22, R18 ;  /* 0x00000016d1127225 */ /* 0x000fe200078e0012 */
[----:B------:R-:W-:Y:S02]  /*2410*/  SEL R7, RZ, 0xffffffff, P0 ;  /* 0xffffffffff077807 */ /* 0x000fe40000000000 */
[----:B------:R-:W-:Y:S01]  /*2420*/  LEA R160, P0, R26, R8, 0x1 ;  /* 0x000000081aa07211 */ /* 0x000fe200078008ff */
[----:B------:R-:W-:Y:S01]  /*2430*/  IMAD.IADD R19, R19, 0x1, R2 ;  /* 0x0000000113137824 */ /* 0x000fe200078e0202 */
[----:B------:R-:W-:Y:S02]  /*2440*/  SEL R2, RZ, 0x1, P1 ;  /* 0x00000001ff027807 */ /* 0x000fe40000800000 */
[----:B------:R-:W-:-:S02]  /*2450*/  ISETP.GE.AND P1, PT, R10, R79, PT ;  /* 0x0000004f0a00720c */ /* 0x000fc40003f26270 */
[----:B------:R-:W-:Y:S02]  /*2460*/  LEA.HI.X R161, R26, R9, R161, 0x1, P0 ;  /* 0x000000091aa17211 */ /* 0x000fe400000f0ca1 */
[----:B------:R-:W-:Y:S02]  /*2470*/  IADD3 R156, P0, R14, R0, RZ ;  /* 0x000000000e9c7210 */ /* 0x000fe40007f1e0ff */
[----:B------:R-:W-:Y:S02]  /*2480*/  SEL R74, RZ, 0x4, P1 ;  /* 0x00000004ff4a7807 */ /* 0x000fe40000800000 */
[----:B------:R-:W-:Y:S01]  /*2490*/  ISETP.GT.AND P1, PT, R134, R96, PT ;  /* 0x000000608600720c */ /* 0x000fe20003f24270 */
[----:B------:R-:W-:Y:S02]  /*24a0*/  IMAD.X R157, R15, 0x1, R3, P0 ;  /* 0x000000010f9d7824 */ /* 0x000fe400000e0603 */
[----:B------:R-:W-:Y:S02]  /*24b0*/  IMAD.SHL.U32 R7, R7, 0x2, RZ ;  /* 0x0000000207077824 */ /* 0x000fe400078e00ff */
[----:B------:R-:W-:-:S02]  /*24c0*/  IMAD R169, R167, R170, RZ ;  /* 0x000000aaa7a97224 */ /* 0x000fc400078e02ff */
[----:B------:R-:W-:Y:S01]  /*24d0*/  IMAD.WIDE.U32 R156, R162, R64, R156 ;  /* 0x00000040a29c7225 */ /* 0x000fe200078e009c */
[----:B------:R-:W-:Y:S02]  /*24e0*/  LOP3.LUT R3, R71, 0xffffffe0, RZ, 0xc0, !PT ;  /* 0xffffffe047037812 */ /* 0x000fe400078ec0ff */
[----:B------:R-:W-:Y:S01]  /*24f0*/  LOP3.LUT R7, R7, 0x2, R2, 0xe2, !PT ;  /* 0x0000000207077812 */ /* 0x000fe200078ee202 */
[----:B------:R-:W-:Y:S01]  /*2500*/  IMAD R169, R166, R171, R169 ;  /* 0x000000aba6a97224 */ /* 0x000fe200078e02a9 */
[----:B------:R-:W-:Y:S01]  /*2510*/  LEA R204, P0, R156, R164, 0x1 ;  /* 0x000000a49ccc7211 */ /* 0x000fe200078008ff */
[----:B------:R-:W-:Y:S02]  /*2520*/  IMAD.IADD R159, R157, 0x1, R159 ;  /* 0x000000019d9f7824 */ /* 0x000fe400078e029f */
[----:B------:R-:W-:Y:S01]  /*2530*/  IMAD.WIDE.U32 R166, R166, R170, R18 ;  /* 0x000000aaa6a67225 */ /* 0x000fe200078e0012 */
[----:B------:R-:W-:Y:S02]  /*2540*/  LOP3.LUT R74, R7, R74, RZ, 0xfc, !PT ;  /* 0x0000004a074a7212 */ /* 0x000fe400078efcff */
[----:B------:R-:W-:Y:S01]  /*2550*/  SHF.R.S32.HI R71, RZ, 0x5, R71 ;  /* 0x00000005ff477819 */ /* 0x000fe20000011447 */
[----:B------:R-:W-:Y:S01]  /*2560*/  @!P4 IMAD.MOV.U32 R20, RZ, RZ, RZ ;  /* 0x000000ffff14c224 */ /* 0x000fe200078e00ff */
[----:B------:R-:W-:Y:S01]  /*2570*/  LEA.HI.X R205, R156, R165, R159, 0x1, P0 ;  /* 0x000000a59ccd7211 */ /* 0x000fe200000f0c9f */
        /* <DEDUP_REMOVED lines=127> */
[--C-:B------:R-:W-:Y:S01]  /*2d70*/  IMAD.X R84, R91, 0x1, R202.reuse, P2 ;  /* 0x000000015b547824 */ /* 0x100fe200010e06ca */
[----:B------:R-:W-:Y:S01]  /*2d80*/  IADD3 R99, P3, R98, 0x40, RZ ;  /* 0x0000004062637810 */ /* 0x000fe20007f7e0ff */
[--C-:B------:R-:W-:Y:S01]  /*2d90*/  IMAD.X R104, RZ, RZ, R97.reuse, P0 ;  /* 0x000000ffff687224 */ /* 0x100fe200000e0661 */
        /* <DEDUP_REMOVED lines=25> */
.L_x_3091:
        /* <DEDUP_REMOVED lines=23> */
.L_x_2999:
[----:B------:R-:W-:Y:S05]  /*30a0*/  BSYNC B0 ;  /* 0x0000000000007941 */ /* 0x000fea0003800000 */
.L_x_2998:
        /* <DEDUP_REMOVED lines=15> */
.L_x_3001:
[----:B------:R-:W-:Y:S05]  /*31a0*/  BSYNC B0 ;  /* 0x0000000000007941 */ /* 0x000fea0003800000 */
.L_x_3000:
        /* <DEDUP_REMOVED lines=15> */
.L_x_3003:
[----:B------:R-:W-:Y:S05]  /*32a0*/  BSYNC B0 ;  /* 0x0000000000007941 */ /* 0x000fea0003800000 */
.L_x_3002:
        /* <DEDUP_REMOVED lines=15> */
.L_x_3005:
[----:B------:R-:W-:Y:S05]  /*33a0*/  BSYNC B0 ;  /* 0x0000000000007941 */ /* 0x000fea0003800000 */
.L_x_3004:
        /* <DEDUP_REMOVED lines=66> */
.L_x_3012:
[----:B------:R-:W-:Y:S05]  /*37d0*/  BSYNC B0 ;  /* 0x0000000000007941 */ /* 0x000fea0003800000 */
.L_x_3011:
        /* <DEDUP_REMOVED lines=48> */
.L_x_3014:
[----:B------:R-:W-:Y:S05]  /*3ae0*/  BSYNC B0 ;  /* 0x0000000000007941 */ /* 0x000fea0003800000 */
.L_x_3013:
        /* <DEDUP_REMOVED lines=47> */
.L_x_3010:
[----:B------:R-:W-:Y:S05]  /*3de0*/  BSYNC B1 ;  /* 0x0000000000017941 */ /* 0x000fea0003800000 */
.L_x_3009:
        /* <DEDUP_REMOVED lines=65> */
.L_x_3018:
[----:B------:R-:W-:Y:S05]  /*4200*/  BSYNC B0 ;  /* 0x0000000000007941 */ /* 0x000fea0003800000 */
.L_x_3017:
        /* <DEDUP_REMOVED lines=51> */
.L_x_3020:
[----:B------:R-:W-:Y:S05]  /*4540*/  BSYNC B0 ;  /* 0x0000000000007941 */ /* 0x000fea0003800000 */
.L_x_3019:
        /* <DEDUP_REMOVED lines=50> */
.L_x_3016:
[----:B------:R-:W-:Y:S05]  /*4870*/  BSYNC B1 ;  /* 0x0000000000017941 */ /* 0x000fea0003800000 */
.L_x_3015:
        /* <DEDUP_REMOVED lines=65> */
.L_x_3024:
[----:B------:R-:W-:Y:S05]  /*4c90*/  BSYNC B0 ;  /* 0x0000000000007941 */ /* 0x000fea0003800000 */
.L_x_3023:
        /* <DEDUP_REMOVED lines=51> */
.L_x_3026:
[----:B------:R-:W-:Y:S05]  /*4fd0*/  BSYNC B0 ;  /* 0x0000000000007941 */ /* 0x000fea0003800000 */
.L_x_3025:
        /* <DEDUP_REMOVED lines=50> */
.L_x_3022:
[----:B------:R-:W-:Y:S05]  /*5300*/  BSYNC B1 ;  /* 0x0000000000017941 */ /* 0x000fea0003800000 */
.L_x_3021:
        /* <DEDUP_REMOVED lines=67> */
.L_x_3030:
[----:B------:R-:W-:Y:S05]  /*5740*/  BSYNC B0 ;  /* 0x0000000000007941 */ /* 0x000fea0003800000 */
.L_x_3029:
        /* <DEDUP_REMOVED lines=51> */
.L_x_3032:
[----:B------:R-:W-:Y:S05]  /*5a80*/  BSYNC B0 ;  /* 0x0000000000007941 */ /* 0x000fea0003800000 */
.L_x_3031:
        /* <DEDUP_REMOVED lines=50> */
.L_x_3028:
[----:B------:R-:W-:Y:S05]  /*5db0*/  BSYNC B1 ;  /* 0x0000000000017941 */ /* 0x000fea0003800000 */
.L_x_3027:
[----:B------:R-:W2:Y:S02]  /*5dc0*/  LD.E R3, desc[UR6][R16.64+0xd0] ;  /* 0x0000d00610037980 */ /* 0x000ea4000c101900 */
[----:B--2---:R-:W-:Y:S05]  /*5dd0*/  IMAD.U32 R3, R3, -0x20, RZ ;  /* 0xffffffe003037824 */ /* 0x004fea00078e00ff */
[C---:B------:R-:W-:Y:S02]  /*5de0*/  LEA R18, P1, R3.reuse, R18, 0x1 ;  /* 0x0000001203127211 */ /* 0x040fe400078208ff */
[C---:B------:R-:W-:Y:S02]  /*5df0*/  LEA R58, P0, R3.reuse, R58, 0x1 ;  /* 0x0000003a033a7211 */ /* 0x040fe400078008ff */
[C---:B------:R-:W-:Y:S02]  /*5e00*/  LEA.HI.X.SX32 R19, R3.reuse, R19, 0x1, P1 ;  /* 0x0000001303137211 */ /* 0x040fe400008f0eff */
[----:B------:R-:W-:Y:S01]  /*5e10*/  LEA.HI.X.SX32 R59, R3, R59, 0x1, P0 ;  /* 0x0000003b033b7211 */ /* 0x000fe200000f0eff */
[----:B------:R-:W-:Y:S05]  /*5e20*/  BRA `(.L_x_3033) ;  /* 0x0000004c00a87947 */ /* 0x000fea0003800000 */
.L_x_3008:
        /* <DEDUP_REMOVED lines=89> */
.L_x_3039:
[----:B------:R-:W-:Y:S05]  /*63c0*/  BSYNC B0 ;  /* 0x0000000000007941 */ /* 0x000fea0003800000 */
.L_x_3038:
[----:B-----5:R2:W-:Y:S02]  /*63d0*/  ST.E.128 desc[UR6][R126.64], R48 ;  /* 0x000000307e007985 */ /* 0x0205e4000c101d06 */
.L_x_3037:
[----:B------:R-:W-:Y:S05]  /*63e0*/  BSYNC B1 ;  /* 0x0000000000017941 */ /* 0x000fea0003800000 */
.L_x_3036:
        /* <DEDUP_REMOVED lines=87> */
.L_x_3043:
[----:B------:R-:W-:Y:S05]  /*6960*/  BSYNC B0 ;  /* 0x0000000000007941 */ /* 0x000fea0003800000 */
.L_x_3042:
[----:B-----5:R3:W-:Y:S02]  /*6970*/  ST.E.128 desc[UR6][R126.64+0x80], R48 ;  /* 0x000080307e007985 */ /* 0x0207e4000c101d06 */
.L_x_3041:
[----:B------:R-:W-:Y:S05]  /*6980*/  BSYNC B1 ;  /* 0x0000000000017941 */ /* 0x000fea0003800000 */
.L_x_3040:
        /* <DEDUP_REMOVED lines=86> */
.L_x_3045:
[----:B------:R-:W-:Y:S05]  /*6ef0*/  BSYNC B0 ;  /* 0x0000000000007941 */ /* 0x000fea0003800000 */
.L_x_3044:
[----:B-----5:R4:W-:Y:S02]  /*6f00*/  ST.E.128 desc[UR6][R126.64+0x100], R48 ;  /* 0x000100307e007985 */ /* 0x0209e4000c101d06 */
.L_x_3035:
[----:B------:R-:W-:Y:S05]  /*6f10*/  BSYNC B2 ;  /* 0x0000000000027941 */ /* 0x000fea0003800000 */
.L_x_3034:
        /* <DEDUP_REMOVED lines=99> */
.L_x_3051:
[----:B------:R-:W-:Y:S05]  /*7550*/  BSYNC B0 ;  /* 0x0000000000007941 */ /* 0x000fea0003800000 */
.L_x_3050:
[----:B-----5:R3:W-:Y:S02]  /*7560*/  ST.E.128 desc[UR6][R186.64], R48 ;  /* 0x00000030ba007985 */ /* 0x0207e4000c101d06 */
.L_x_3049:
[----:B------:R-:W-:Y:S05]  /*7570*/  BSYNC B1 ;  /* 0x0000000000017941 */ /* 0x000fea0003800000 */
.L_x_3048:
        /* <DEDUP_REMOVED lines=94> */
.L_x_3055:
[----:B------:R-:W-:Y:S05]  /*7b60*/  BSYNC B0 ;  /* 0x0000000000007941 */ /* 0x000fea0003800000 */
.L_x_3054:
[----:B-----5:R3:W-:Y:S02]  /*7b70*/  ST.E.128 desc[UR6][R186.64], R48 ;  /* 0x00000030ba007985 */ /* 0x0207e4000c101d06 */
.L_x_3053:
[----:B------:R-:W-:Y:S05]  /*7b80*/  BSYNC B1 ;  /* 0x0000000000017941 */ /* 0x000fea0003800000 */
.L_x_3052:
        /* <DEDUP_REMOVED lines=93> */
.L_x_3057:
[----:B------:R-:W-:Y:S05]  /*8160*/  BSYNC B0 ;  /* 0x0000000000007941 */ /* 0x000fea0003800000 */
.L_x_3056:
[----:B-----5:R3:W-:Y:S02]  /*8170*/  ST.E.128 desc[UR6][R186.64], R48 ;  /* 0x00000030ba007985 */ /* 0x0207e4000c101d06 */
.L_x_3047:
[----:B------:R-:W-:Y:S05]  /*8180*/  BSYNC B2 ;  /* 0x0000000000027941 */ /* 0x000fea0003800000 */
.L_x_3046:
        /* <DEDUP_REMOVED lines=99> */
.L_x_3063:
[----:B------:R-:W-:Y:S05]  /*87c0*/  BSYNC B0 ;  /* 0x0000000000007941 */ /* 0x000fea0003800000 */
.L_x_3062:
[----:B-----5:R3:W-:Y:S02]  /*87d0*/  ST.E.128 desc[UR6][R186.64], R48 ;  /* 0x00000030ba007985 */ /* 0x0207e4000c101d06 */
.L_x_3061:
[----:B------:R-:W-:Y:S05]  /*87e0*/  BSYNC B1 ;  /* 0x0000000000017941 */ /* 0x000fea0003800000 */
.L_x_3060:
        /* <DEDUP_REMOVED lines=94> */
.L_x_3067:
[----:B------:R-:W-:Y:S05]  /*8dd0*/  BSYNC B0 ;  /* 0x0000000000007941 */ /* 0x000fea0003800000 */
.L_x_3066:
[----:B-----5:R3:W-:Y:S02]  /*8de0*/  ST.E.128 desc[UR6][R186.64], R48 ;  /* 0x00000030ba007985 */ /* 0x0207e4000c101d06 */
.L_x_3065:
[----:B------:R-:W-:Y:S05]  /*8df0*/  BSYNC B1 ;  /* 0x0000000000017941 */ /* 0x000fea0003800000 */
.L_x_3064:
        /* <DEDUP_REMOVED lines=93> */
.L_x_3069:
[----:B------:R-:W-:Y:S05]  /*93d0*/  BSYNC B0 ;  /* 0x0000000000007941 */ /* 0x000fea0003800000 */
.L_x_3068:
[----:B-----5:R3:W-:Y:S02]  /*93e0*/  ST.E.128 desc[UR6][R186.64], R48 ;  /* 0x00000030ba007985 */ /* 0x0207e4000c101d06 */
.L_x_3059:
[----:B------:R-:W-:Y:S05]  /*93f0*/  BSYNC B2 ;  /* 0x0000000000027941 */ /* 0x000fea0003800000 */
.L_x_3058:
        /* <DEDUP_REMOVED lines=101> */
.L_x_3075:
[----:B------:R-:W-:Y:S05]  /*9a50*/  BSYNC B0 ;  /* 0x0000000000007941 */ /* 0x000fea0003800000 */
.L_x_3074:
[----:B-----5:R3:W-:Y:S02]  /*9a60*/  ST.E.128 desc[UR6][R182.64], R48 ;  /* 0x00000030b6007985 */ /* 0x0207e4000c101d06 */
.L_x_3073:
[----:B------:R-:W-:Y:S05]  /*9a70*/  BSYNC B1 ;  /* 0x0000000000017941 */ /* 0x000fea0003800000 */
.L_x_3072:
        /* <DEDUP_REMOVED lines=94> */
.L_x_3079:
[----:B------:R-:W-:Y:S05]  /*a060*/  BSYNC B0 ;  /* 0x0000000000007941 */ /* 0x000fea0003800000 */
.L_x_3078:
[----:B-----5:R3:W-:Y:S02]  /*a070*/  ST.E.128 desc[UR6][R182.64], R48 ;  /* 0x00000030b6007985 */ /* 0x0207e4000c101d06 */
.L_x_3077:
[----:B------:R-:W-:Y:S05]  /*a080*/  BSYNC B1 ;  /* 0x0000000000017941 */ /* 0x000fea0003800000 */
.L_x_3076:
        /* <DEDUP_REMOVED lines=93> */
.L_x_3081:
[----:B------:R-:W-:Y:S05]  /*a660*/  BSYNC B0 ;  /* 0x0000000000007941 */ /* 0x000fea0003800000 */
.L_x_3080:
[----:B-----5:R3:W-:Y:S02]  /*a670*/  ST.E.128 desc[UR6][R184.64], R48 ;  /* 0x00000030b8007985 */ /* 0x0207e4000c101d06 */
.L_x_3071:
[----:B------:R-:W-:Y:S05]  /*a680*/  BSYNC B2 ;  /* 0x0000000000027941 */ /* 0x000fea0003800000 */
.L_x_3070:
[----:B------:R-:W4:Y:S02]  /*a690*/  LD.E R3, desc[UR6][R16.64+0xd0] ;  /* 0x0000d00610037980 */ /* 0x000f24000c101900 */
[----:B----4-:R-:W-:Y:S05]  /*a6a0*/  IMAD.U32 R3, R3, -0x20, RZ ;  /* 0xffffffe003037824 */ /* 0x010fea00078e00ff */
[C---:B------:R-:W-:Y:S02]  /*a6b0*/  LEA R124, P1, R3.reuse, R124, 0x1 ;  /* 0x0000007c037c7211 */ /* 0x040fe400078208ff */
[C---:B------:R-:W-:Y:S02]  /*a6c0*/  LEA R122, P0, R3.reuse, R122, 0x1 ;  /* 0x0000007a037a7211 */ /* 0x040fe400078008ff */
[C---:B------:R-:W-:Y:S02]  /*a6d0*/  LEA.HI.X.SX32 R125, R3.reuse, R125, 0x1, P1 ;  /* 0x0000007d037d7211 */ /* 0x040fe400008f0eff */
[----:B------:R-:W-:Y:S01]  /*a6e0*/  LEA.HI.X.SX32 R123, R3, R123, 0x1, P0 ;  /* 0x0000007b037b7211 */ /* 0x000fe200000f0eff */
[----:B------:R-:W-:Y:S05]  /*a6f0*/  BRA `(.L_x_3033) ;  /* 0x0000000400747947 */ /* 0x000fea0003800000 */
.L_x_3007:
        /* <DEDUP_REMOVED lines=18> */
.L_x_3083:
[----:B------:R-:W-:Y:S05]  /*a820*/  BSYNC B0 ;  /* 0x0000000000007941 */ /* 0x000fea0003800000 */
.L_x_3082:
        /* <DEDUP_REMOVED lines=24> */
.L_x_3085:
[----:B------:R-:W-:Y:S05]  /*a9b0*/  BSYNC B0 ;  /* 0x0000000000007941 */ /* 0x000fea0003800000 */
.L_x_3084:
        /* <DEDUP_REMOVED lines=24> */
.L_x_3087:
[----:B------:R-:W-:Y:S05]  /*ab40*/  BSYNC B0 ;  /* 0x0000000000007941 */ /* 0x000fea0003800000 */
.L_x_3086:
        /* <DEDUP_REMOVED lines=24> */
.L_x_3033:
[----:B------:R-:W-:Y:S05]  /*acd0*/  BSYNC B3 ;  /* 0x0000000000037941 */ /* 0x000fea0003800000 */
.L_x_3006:
        /* <DEDUP_REMOVED lines=89> */
.L_x_3089:
        /* <DEDUP_REMOVED lines=8> */
.L_x_3090:
[----:B------:R-:W-:Y:S05]  /*b2f0*/  BSYNC B0 ;  /* 0x0000000000007941 */ /* 0x000fea0003800000 */
.L_x_3088:
[----:B------:R-:W-:Y:S04]  /*b300*/  IADD3 R9, R9, -0x1, RZ ;  /* 0xffffffff09097810 */ /* 0x000fe80007ffe0ff */
[----:B------:R-:W-:Y:S11]  /*b310*/  ISETP.GT.AND P0, PT, R9, R96, PT ;  /* 0x000000600900720c */ /* 0x000ff60003f04270 */
[----:B------:R-:W-:Y:S02]  /*b320*/  @!UPT UIADD3 URZ, URZ, URZ, URZ ;  /* 0x0000003f3f3ff290 */ /* 0x000fe4000fffe03f */
[----:B------:R-:W-:Y:S05]  /*b330*/  @P0 BRA `(.L_x_3091) ;  /* 0xffffff7800fc0947 */ /* 0x000fea000383ffff */
.L_x_2997:
        /* <DEDUP_REMOVED lines=23> */
[-C--:B------:R-:W-:Y:S02]  /*b4b0*/  LEA R19, P0, R170, R166.reuse, 0x5 ;  /* 0x000000a6aa137211 */ /* 0x080fe400078028ff */
[----:B------:R-:W-:Y:S01]  /*b4c0*/  IADD3 R5, P1, R5, R166, RZ ;  /* 0x000000a605057210 */ /* 0x000fe20007f3e0ff */
[----:B------:R-:W-:Y:S01]  /*b4d0*/  IMAD.MOV.U32 R168, RZ, RZ, R166 ;  /* 0x000000ffffa87224 */ /* 0x000fe200078e00a6 */
[----:B-----5:R-:W-:-:S02]  /*b4e0*/  LEA R46, P2, R166, R172, 0x1 ;  /* 0x000000aca62e7211 */ /* 0x020fc400078408ff */
[----:B------:R-:W-:Y:S02]  /*b4f0*/  LEA.HI.X R6, R170, R169, R171, 0x5, P0 ;  /* 0x000000a9aa067211 */ /* 0x000fe400000f2cab */
[----:B---3--:R-:W-:Y:S02]  /*b500*/  ISETP.NE.AND P4, PT, R0, RZ, PT ;  /* 0x000000ff0000720c */ /* 0x008fe40003f85270 */
[----:B------:R-:W-:Y:S01]  /*b510*/  LEA R42, P0, R19, R172, 0x1 ;  /* 0x000000ac132a7211 */ /* 0x000fe200078008ff */
[--C-:B------:R-:W-:Y:S01]  /*b520*/  IMAD.X R3, R3, 0x1, R169.reuse, P1 ;  /* 0x0000000103037824 */ /* 0x100fe200008e06a9 */
[----:B------:R-:W-:Y:S02]  /*b530*/  LEA.HI.X R47, R166, R173, R169, 0x1, P2 ;  /* 0x000000ada62f7211 */ /* 0x000fe400010f0ca9 */
        /* <DEDUP_REMOVED lines=78> */
.L_x_3100:
[----:B------:R-:W-:Y:S05]  /*ba20*/  BSYNC B0 ;  /* 0x0000000000007941 */ /* 0x000fea0003800000 */
.L_x_3099:
[----:B-----5:R3:W-:Y:S02]  /*ba30*/  STS.128 [R210], R20 ;  /* 0x00000014d2007388 */ /* 0x0207e40000000c00 */
.L_x_3098:
[----:B------:R-:W-:Y:S05]  /*ba40*/  BSYNC B1 ;  /* 0x0000000000017941 */ /* 0x000fea0003800000 */
.L_x_3097:
        /* <DEDUP_REMOVED lines=46> */
.L_x_3104:
[----:B------:R-:W-:Y:S05]  /*bd30*/  BSYNC B0 ;  /* 0x0000000000007941 */ /* 0x000fea0003800000 */
.L_x_3103:
[----:B-----5:R1:W-:Y:S02]  /*bd40*/  STS.128 [R210+0x2000], R20 ;  /* 0x00200014d2007388 */ /* 0x0203e40000000c00 */
.L_x_3102:
[----:B------:R-:W-:Y:S05]  /*bd50*/  BSYNC B1 ;  /* 0x0000000000017941 */ /* 0x000fea0003800000 */
.L_x_3101:
        /* <DEDUP_REMOVED lines=45> */
.L_x_3106:
[----:B------:R-:W-:Y:S05]  /*c030*/  BSYNC B0 ;  /* 0x0000000000007941 */ /* 0x000fea0003800000 */
.L_x_3105:
[----:B-----5:R3:W-:Y:S02]  /*c040*/  STS.128 [R210+0x4000], R20 ;  /* 0x00400014d2007388 */ /* 0x0207e40000000c00 */
.L_x_3096:
[----:B------:R-:W-:Y:S05]  /*c050*/  BSYNC B2 ;  /* 0x0000000000027941 */ /* 0x000fea0003800000 */
.L_x_3095:
        /* <DEDUP_REMOVED lines=59> */
.L_x_3112:
[----:B------:R-:W-:Y:S05]  /*c410*/  BSYNC B0 ;  /* 0x0000000000007941 */ /* 0x000fea0003800000 */
.L_x_3111:
[----:B-----5:R3:W-:Y:S02]  /*c420*/  STS.128 [R210+0x800], R20 ;  /* 0x00080014d2007388 */ /* 0x0207e40000000c00 */
.L_x_3110:
[----:B------:R-:W-:Y:S05]  /*c430*/  BSYNC B1 ;  /* 0x0000000000017941 */ /* 0x000fea0003800000 */
.L_x_3109:
        /* <DEDUP_REMOVED lines=46> */
.L_x_3116:
[----:B------:R-:W-:Y:S05]  /*c720*/  BSYNC B0 ;  /* 0x0000000000007941 */ /* 0x000fea0003800000 */
.L_x_3115:
[----:B-----5:R3:W-:Y:S02]  /*c730*/  STS.128 [R210+0x2800], R20 ;  /* 0x00280014d2007388 */ /* 0x0207e40000000c00 */
.L_x_3114:
[----:B------:R-:W-:Y:S05]  /*c740*/  BSYNC B1 ;  /* 0x0000000000017941 */ /* 0x000fea0003800000 */
.L_x_3113:
        /* <DEDUP_REMOVED lines=45> */
.L_x_3118:
[----:B------:R-:W-:Y:S05]  /*ca20*/  BSYNC B0 ;  /* 0x0000000000007941 */ /* 0x000fea0003800000 */
.L_x_3117:
[----:B-----5:R1:W-:Y:S02]  /*ca30*/  STS.128 [R210+0x4800], R44 ;  /* 0x0048002cd2007388 */ /* 0x0203e40000000c00 */
.L_x_3108:
[----:B------:R-:W-:Y:S05]  /*ca40*/  BSYNC B2 ;  /* 0x0000000000027941 */ /* 0x000fea0003800000 */
.L_x_3107:
        /* <DEDUP_REMOVED lines=60> */
.L_x_3124:
[----:B------:R-:W-:Y:S05]  /*ce10*/  BSYNC B0 ;  /* 0x0000000000007941 */ /* 0x000fea0003800000 */
.L_x_3123:
[----:B-----5:R1:W-:Y:S02]  /*ce20*/  STS.128 [R210+0x1000], R20 ;  /* 0x00100014d2007388 */ /* 0x0203e40000000c00 */
.L_x_3122:
[----:B------:R-:W-:Y:S05]  /*ce30*/  BSYNC B1 ;  /* 0x0000000000017941 */ /* 0x000fea0003800000 */
.L_x_3121:
        /* <DEDUP_REMOVED lines=46> */
.L_x_3128:
[----:B------:R-:W-:Y:S05]  /*d120*/  BSYNC B0 ;  /* 0x0000000000007941 */ /* 0x000fea0003800000 */
.L_x_3127:
[----:B-----5:R3:W-:Y:S02]  /*d130*/  STS.128 [R210+0x3000], R20 ;  /* 0x00300014d2007388 */ /* 0x0207e40000000c00 */
.L_x_3126:
[----:B------:R-:W-:Y:S05]  /*d140*/  BSYNC B1 ;  /* 0x0000000000017941 */ /* 0x000fea0003800000 */
.L_x_3125:
        /* <DEDUP_REMOVED lines=45> */
.L_x_3130:
[----:B------:R-:W-:Y:S05]  /*d420*/  BSYNC B0 ;  /* 0x0000000000007941 */ /* 0x000fea0003800000 */
.L_x_3129:
[----:B-----5:R3:W-:Y:S02]  /*d430*/  STS.128 [R210+0x5000], R20 ;  /* 0x00500014d2007388 */ /* 0x0207e40000000c00 */
.L_x_3120:
[----:B------:R-:W-:Y:S05]  /*d440*/  BSYNC B2 ;  /* 0x0000000000027941 */ /* 0x000fea0003800000 */
.L_x_3119:
        /* <DEDUP_REMOVED lines=59> */
.L_x_3135:
[----:B------:R-:W-:Y:S05]  /*d800*/  BSYNC B0 ;  /* 0x0000000000007941 */ /* 0x000fea0003800000 */
.L_x_3134:
[----:B-----5:R3:W-:Y:S02]  /*d810*/  STS.128 [R210+0x1800], R20 ;  /* 0x00180014d2007388 */ /* 0x0207e40000000c00 */
.L_x_3133:
[----:B------:R-:W-:Y:S05]  /*d820*/  BSYNC B1 ;  /* 0x0000000000017941 */ /* 0x000fea0003800000 */
.L_x_3132:
        /* <DEDUP_REMOVED lines=33> */
[C---:B------:R-:W-:Y:S01]  /*da40*/  FMUL.FTZ R5, R30.reuse, R3 ;  /* 0x000000031e057220 */ /* 0x040fe20000410000 */
        /* <DEDUP_REMOVED lines=12> */
.L_x_3139:
[----:B------:R-:W-:Y:S05]  /*db10*/  BSYNC B0 ;  /* 0x0000000000007941 */ /* 0x000fea0003800000 */
.L_x_3138:
[----:B-----5:R3:W-:Y:S02]  /*db20*/  STS.128 [R210+0x3800], R20 ;  /* 0x00380014d2007388 */ /* 0x0207e40000000c00 */
.L_x_3137:
[----:B------:R-:W-:Y:S05]  /*db30*/  BSYNC B1 ;  /* 0x0000000000017941 */ /* 0x000fea0003800000 */
.L_x_3136:
        /* <DEDUP_REMOVED lines=45> */
.L_x_3141:
[----:B------:R-:W-:Y:S05]  /*de10*/  BSYNC B0 ;  /* 0x0000000000007941 */ /* 0x000fea0003800000 */
.L_x_3140:
[----:B-----5:R1:W-:Y:S01]  /*de20*/  STS.128 [R210+0x5800], R40 ;  /* 0x00580028d2007388 */ /* 0x0203e20000000c00 */
[----:B------:R-:W-:Y:S05]  /*de30*/  BRA `(.L_x_3131) ;  /* 0x0000004c00747947 */ /* 0x000fea0003800000 */
.L_x_3094:
        /* <DEDUP_REMOVED lines=89> */
.L_x_3147:
[----:B------:R-:W-:Y:S05]  /*e3d0*/  BSYNC B0 ;  /* 0x0000000000007941 */ /* 0x000fea0003800000 */
.L_x_3146:
[----:B-----5:R3:W-:Y:S02]  /*e3e0*/  STS.128 [R210], R32 ;  /* 0x00000020d2007388 */ /* 0x0207e40000000c00 */
.L_x_3145:
[----:B------:R-:W-:Y:S05]  /*e3f0*/  BSYNC B1 ;  /* 0x0000000000017941 */ /* 0x000fea0003800000 */
.L_x_3144:
        /* <DEDUP_REMOVED lines=87> */
.L_x_3151:
[----:B------:R-:W-:Y:S05]  /*e970*/  BSYNC B0 ;  /* 0x0000000000007941 */ /* 0x000fea0003800000 */
.L_x_3150:
[----:B-----5:R1:W-:Y:S02]  /*e980*/  STS.128 [R210+0x2000], R32 ;  /* 0x00200020d2007388 */ /* 0x0203e40000000c00 */
.L_x_3149:
[----:B------:R-:W-:Y:S05]  /*e990*/  BSYNC B1 ;  /* 0x0000000000017941 */ /* 0x000fea0003800000 */
.L_x_3148:
        /* <DEDUP_REMOVED lines=86> */
.L_x_3153:
[----:B------:R-:W-:Y:S05]  /*ef00*/  BSYNC B0 ;  /* 0x0000000000007941 */ /* 0x000fea0003800000 */
.L_x_3152:
[----:B-----5:R3:W-:Y:S02]  /*ef10*/  STS.128 [R210+0x4000], R32 ;  /* 0x00400020d2007388 */ /* 0x0207e40000000c00 */
.L_x_3143:
[----:B------:R-:W-:Y:S05]  /*ef20*/  BSYNC B2 ;  /* 0x0000000000027941 */ /* 0x000fea0003800000 */
.L_x_3142:
        /* <DEDUP_REMOVED lines=94> */
.L_x_3159:
[----:B------:R-:W-:Y:S05]  /*f510*/  BSYNC B0 ;  /* 0x0000000000007941 */ /* 0x000fea0003800000 */
.L_x_3158:
[----:B-----5:R3:W-:Y:S02]  /*f520*/  STS.128 [R210+0x800], R32 ;  /* 0x00080020d2007388 */ /* 0x0207e40000000c00 */
.L_x_3157:
[----:B------:R-:W-:Y:S05]  /*f530*/  BSYNC B1 ;  /* 0x0000000000017941 */ /* 0x000fea0003800000 */
.L_x_3156:
        /* <DEDUP_REMOVED lines=90> */
.L_x_3163:
[----:B------:R-:W-:Y:S05]  /*fae0*/  BSYNC B0 ;  /* 0x0000000000007941 */ /* 0x000fea0003800000 */
.L_x_3162:
[----:B-----5:R3:W-:Y:S02]  /*faf0*/  STS.128 [R210+0x2800], R32 ;  /* 0x00280020d2007388 */ /* 0x0207e40000000c00 */
.L_x_3161:
[----:B------:R-:W-:Y:S05]  /*fb00*/  BSYNC B1 ;  /* 0x0000000000017941 */ /* 0x000fea0003800000 */
.L_x_3160:
        /* <DEDUP_REMOVED lines=90> */
.L_x_3165:
[----:B------:R-:W-:Y:S05]  /*100b0*/  BSYNC B0 ;  /* 0x0000000000007941 */ /* 0x000fea0003800000 */
.L_x_3164:
[----:B-----5:R1:W-:Y:S02]  /*100c0*/  STS.128 [R210+0x4800], R20 ;  /* 0x00480014d2007388 */ /* 0x0203e40000000c00 */
.L_x_3155:
[----:B------:R-:W-:Y:S05]  /*100d0*/  BSYNC B2 ;  /* 0x0000000000027941 */ /* 0x000fea0003800000 */
.L_x_3154:
        /* <DEDUP_REMOVED lines=95> */
.L_x_3171:
[----:B------:R-:W-:Y:S05]  /*106d0*/  BSYNC B0 ;  /* 0x0000000000007941 */ /* 0x000fea0003800000 */
.L_x_3170:
[----:B-----5:R3:W-:Y:S02]  /*106e0*/  STS.128 [R210+0x1000], R32 ;  /* 0x00100020d2007388 */ /* 0x0207e40000000c00 */
.L_x_3169:
[----:B------:R-:W-:Y:S05]  /*106f0*/  BSYNC B1 ;  /* 0x0000000000017941 */ /* 0x000fea0003800000 */
.L_x_3168:
        /* <DEDUP_REMOVED lines=90> */
.L_x_3175:
[----:B------:R-:W-:Y:S05]  /*10ca0*/  BSYNC B0 ;  /* 0x0000000000007941 */ /* 0x000fea0003800000 */
.L_x_3174:
[----:B-----5:R3:W-:Y:S02]  /*10cb0*/  STS.128 [R210+0x3000], R32 ;  /* 0x00300020d2007388 */ /* 0x0207e40000000c00 */
.L_x_3173:
[----:B------:R-:W-:Y:S05]  /*10cc0*/  BSYNC B1 ;  /* 0x0000000000017941 */ /* 0x000fea0003800000 */
.L_x_3172:
[----:B------:R-:W-:-:S13]  /*10cd0*/  ISETP.GE.AND P0, PT, R10, R9, PT ;  /* 0x000000090a00720c */ /* 0x000fda0003f06270 */
[----:B------:R1:W-:Y:S01]  /*10ce0*/  @P0 STS.128 [R210+0x5000], RZ ;  /* 0x005000ffd2000388 */ /* 0x0003e20000000c00 */
[----:B------:R-:W-:Y:S05]  /*10cf0*/  @P0 BRA `(.L_x_3167) ;  /* 0x0000000400640947 */ /* 0x000fea0003800000 */
[----:B------:R1:W5:Y:S01]  /*10d00*/  LD.E.128 R24, desc[UR6][R42.64+0x100] ;  /* 0x000100062a187980 */ /* 0x000362000c101d00 */
[----:B------:R-:W-:Y:S01]  /*10d10*/  ISETP.GE.AND P0, PT, R10, R7, PT ;  /* 0x000000070a00720c */ /* 0x000fe20003f06270 */
[----:B------:R-:W-:-:S12]  /*10d20*/  BSSY B0, `(.L_x_3176) ;  /* 0x0000055000007945 */ /* 0x000fd80003800000 */
[----:B------:R-:W-:Y:S05]  /*10d30*/  @P0 BRA `(.L_x_3177) ;  /* 0x00000004004c0947 */ /* 0x000fea0003800000 */
[-C--:B------:R-:W-:Y:S01]  /*10d40*/  ISETP.GE.AND P0, PT, R10, R13.reuse, PT ;  /* 0x0000000d0a00720c */ /* 0x080fe20003f06270 */
[----:B-1----:R-:W-:Y:S01]  /*10d50*/  IMAD.MOV.U32 R21, RZ, RZ, RZ ;  /* 0x000000ffff157224 */ /* 0x002fe200078e00ff */
        /* <DEDUP_REMOVED lines=28> */
[C---:B--2---:R-:W-:Y:S01]  /*10f20*/  IMAD.U32 R27, R20.reuse, 0x10000, RZ ;  /* 0x00010000141b7824 */ /* 0x044fe200078e00ff */
[----:B------:R-:W-:Y:S01]  /*10f30*/  LOP3.LUT R26, R20, 0xffff0000, RZ, 0xc0, !PT ;  /* 0xffff0000141a7812 */ /* 0x000fe200078ec0ff */
[C---:B------:R-:W-:Y:S01]  /*10f40*/  IMAD.U32 R43, R22.reuse, 0x10000, RZ ;  /* 0x00010000162b7824 */ /* 0x040fe200078e00ff */
[----:B------:R-:W-:Y:S01]  /*10f50*/  SHF.L.U32 R20, R21, 0x10, RZ ;  /* 0x0000001015147819 */ /* 0x000fe200000006ff */
[----:B---3--:R-:W-:Y:S01]  /*10f60*/  IMAD.U32 R45, R29, 0x10000, RZ ;  /* 0x000100001d2d7824 */ /* 0x008fe200078e00ff */
[----:B------:R-:W-:Y:S01]  /*10f70*/  LOP3.LUT R44, R21, 0xffff0000, RZ, 0xc0, !PT ;  /* 0xffff0000152c7812 */ /* 0x000fe200078ec0ff */
[C---:B------:R-:W-:Y:S01]  /*10f80*/  IMAD.U32 R21, R23.reuse, 0x10000, RZ ;  /* 0x0001000017157824 */ /* 0x040fe200078e00ff */
        /* <DEDUP_REMOVED lines=16> */
[----:B------:R-:W-:Y:S01]  /*11090*/  @!P0 FADD.FTZ R20, -R20, -RZ ;  /* 0x800000ff14148221 */ /* 0x000fe20000010100 */
[----:B------:R-:W-:Y:S01]  /*110a0*/  FMUL.FTZ R21, R28, R21 ;  /* 0x000000151c157220 */ /* 0x000fe20000410000 */
[----:B----4-:R-:W-:Y:S01]  /*110b0*/  LOP3.LUT R28, R32, 0xffff0000, RZ, 0xc0, !PT ;  /* 0xffff0000201c7812 */ /* 0x010fe200078ec0ff */
[----:B------:R-:W-:Y:S01]  /*110c0*/  FMUL.FTZ R23, R30, R23 ;  /* 0x000000171e177220 */ /* 0x000fe20000410000 */
[----:B------:R-:W-:Y:S01]  /*110d0*/  SHF.L.U32 R30, R32, 0x10, RZ ;  /* 0x00000010201e7819 */ /* 0x000fe200000006ff */
[----:B------:R-:W-:Y:S01]  /*110e0*/  FMUL.FTZ R27, R46, R27 ;  /* 0x0000001b2e1b7220 */ /* 0x000fe20000410000 */
[----:B------:R-:W-:Y:S01]  /*110f0*/  FMUL.FTZ R26, R47, R26 ;  /* 0x0000001a2f1a7220 */ /* 0x000fe20000410000 */
        /* <DEDUP_REMOVED lines=23> */
.L_x_3177:
[----:B------:R-:W-:Y:S05]  /*11270*/  BSYNC B0 ;  /* 0x0000000000007941 */ /* 0x000fea0003800000 */
.L_x_3176:
[----:B-----5:R1:W-:Y:S02]  /*11280*/  STS.128 [R210+0x5000], R24 ;  /* 0x00500018d2007388 */ /* 0x0203e40000000c00 */
.L_x_3167:
[----:B------:R-:W-:Y:S05]  /*11290*/  BSYNC B2 ;  /* 0x0000000000027941 */ /* 0x000fea0003800000 */
.L_x_3166:
        /* <DEDUP_REMOVED lines=94> */
.L_x_3181:
[----:B------:R-:W-:Y:S05]  /*11880*/  BSYNC B0 ;  /* 0x0000000000007941 */ /* 0x000fea0003800000 */
.L_x_3180:
[----:B-----5:R1:W-:Y:S02]  /*11890*/  STS.128 [R210+0x1800], R20 ;  /* 0x00180014d2007388 */ /* 0x0203e40000000c00 */
.L_x_3179:
[----:B------:R-:W-:Y:S05]  /*118a0*/  BSYNC B1 ;  /* 0x0000000000017941 */ /* 0x000fea0003800000 */
.L_x_3178:
        /* <DEDUP_REMOVED lines=15> */
[----:B------:R-:W-:Y:S01]  /*119a0*/  @P0 IMAD.MOV R11, RZ, RZ, -R13 ;  /* 0x000000ffff0b0224 */ /* 0x000fe200078e0a0d */
[----:B------:R-:W-:Y:S02]  /*119b0*/  LEA.HI.X.SX32 R5, R5, R3, 0x1, P1 ;  /* 0x0000000305057211 */ /* 0x000fe400008f0eff */
[----:B------:R-:W-:Y:S01]  /*119c0*/  IADD3 R19, P1, R15, R8, RZ ;  /* 0x000000080f137210 */ /* 0x000fe20007f3e0ff */
[----:B------:R-:W-:Y:S01]  /*119d0*/  IMAD.WIDE R24, R11, 0x2, R40 ;  /* 0x000000020b187825 */ /* 0x000fe200078e0228 */
[----:B------:R-:W-:Y:S02]  /*119e0*/  MOV R11, RZ ;  /* 0x000000ff000b7202 */ /* 0x000fe40000000f00 */
[----:B------:R-:W-:Y:S01]  /*119f0*/  LEA.HI.X.SX32 R15, R15, R5, 0x1, P1 ;  /* 0x000000050f0f7211 */ /* 0x000fe200008f0eff */
[----:B------:R-:W-:Y:S01]  /*11a00*/  @P0 IMAD.MOV R11, RZ, RZ, -R13 ;  /* 0x000000ffff0b0224 */ /* 0x000fe200078e0a0d */
[C---:B------:R-:W-:Y:S01]  /*11a10*/  LEA R28, P1, R19.reuse, R36, 0x1 ;  /* 0x00000024131c7211 */ /* 0x040fe200078208ff */
[----:B------:R-:W2:Y:S03]  /*11a20*/  LD.E.128 R24, desc[UR6][R24.64+0x80] ;  /* 0x0000800618187980 */ /* 0x000ea6000c101d00 */
[----:B------:R-:W-:-:S02]  /*11a30*/  LEA.HI.X R29, R19, R37, R15, 0x1, P1 ;  /* 0x00000025131d7211 */ /* 0x000fc400008f0c0f */
[----:B------:R-:W-:-:S04]  /*11a40*/  IADD3 R15, P1, R11, R8, RZ ;  /* 0x000000080b0f7210 */ /* 0x000fc80007f3e0ff */
[----:B------:R-:W4:Y:S01]  /*11a50*/  LD.E.128 R28, desc[UR6][R28.64] ;  /* 0x000000061c1c7980 */ /* 0x000f22000c101d00 */
[----:B------:R-:W-:Y:S02]  /*11a60*/  LEA.HI.X.SX32 R5, R11, R5, 0x1, P1 ;  /* 0x000000050b057211 */ /* 0x000fe400008f0eff */
[----:B---3--:R-:W-:-:S04]  /*11a70*/  LEA R32, P1, R15, R38, 0x1 ;  /* 0x000000260f207211 */ /* 0x008fc800078208ff */
[----:B------:R-:W-:-:S06]  /*11a80*/  LEA.HI.X R33, R15, R39, R5, 0x1, P1 ;  /* 0x000000270f217211 */ /* 0x000fcc00008f0c05 */
[----:B------:R-:W3:Y:S01]  /*11a90*/  LD.E.128 R32, desc[UR6][R32.64] ;  /* 0x0000000620207980 */ /* 0x000ee2000c101d00 */
        /* <DEDUP_REMOVED lines=8> */
[----:B--2---:R-:W-:Y:S02]  /*11b20*/  LOP3.LUT R43, R25, 0xffff0000, RZ, 0xc0, !PT ;  /* 0xffff0000192b7812 */ /* 0x004fe400078ec0ff */
[----:B------:R-:W-:Y:S02]  /*11b30*/  SHF.L.U32 R46, R26, 0x10, RZ ;  /* 0x000000101a2e7819 */ /* 0x000fe400000006ff */
[C---:B----4-:R-:W-:Y:S01]  /*11b40*/  SHF.L.U32 R21, R28.reuse, 0x10, RZ ;  /* 0x000000101c157819 */ /* 0x050fe200000006ff */
[C---:B------:R-:W-:Y:S01]  /*11b50*/  IMAD.U32 R18, R29.reuse, 0x10000, RZ ;  /* 0x000100001d127824 */ /* 0x040fe200078e00ff */
[----:B------:R-:W-:Y:S02]  /*11b60*/  LOP3.LUT R19, R28, 0xffff0000, RZ, 0xc0, !PT ;  /* 0xffff00001c137812 */ /* 0x000fe400078ec0ff */
[----:B------:R-:W-:Y:S02]  /*11b70*/  LOP3.LUT R42, R29, 0xffff0000, RZ, 0xc0, !PT ;  /* 0xffff00001d2a7812 */ /* 0x000fe400078ec0ff */
[----:B------:R-:W-:-:S02]  /*11b80*/  SHF.L.U32 R29, R30, 0x10, RZ ;  /* 0x000000101e1d7819 */ /* 0x000fc400000006ff */
[----:B------:R-:W-:Y:S01]  /*11b90*/  LOP3.LUT R28, R30, 0xffff0000, RZ, 0xc0, !PT ;  /* 0xffff00001e1c7812 */ /* 0x000fe200078ec0ff */
[C---:B------:R-:W-:Y:S01]  /*11ba0*/  IMAD.U32 R23, R31.reuse, 0x10000, RZ ;  /* 0x000100001f177824 */ /* 0x040fe200078e00ff */
[----:B------:R-:W-:Y:S01]  /*11bb0*/  LOP3.LUT R30, R31, 0xffff0000, RZ, 0xc0, !PT ;  /* 0xffff00001f1e7812 */ /* 0x000fe200078ec0ff */
[----:B------:R-:W-:Y:S01]  /*11bc0*/  IMAD.U32 R31, R25, 0x10000, RZ ;  /* 0x00010000191f7824 */ /* 0x000fe200078e00ff */
[----:B------:R-:W-:Y:S01]  /*11bd0*/  LOP3.LUT R25, R26, 0xffff0000, RZ, 0xc0, !PT ;  /* 0xffff00001a197812 */ /* 0x000fe200078ec0ff */
[----:B------:R-:W-:Y:S01]  /*11be0*/  @!P0 FADD.FTZ R29, -R29, -RZ ;  /* 0x800000ff1d1d8221 */ /* 0x000fe20000010100 */
[----:B------:R-:W-:Y:S01]  /*11bf0*/  @!P0 FADD.FTZ R28, -R28, -RZ ;  /* 0x800000ff1c1c8221 */ /* 0x000fe20000010100 */
[C---:B------:R-:W-:Y:S01]  /*11c00*/  SHF.L.U32 R44, R24.reuse, 0x10, RZ ;  /* 0x00000010182c7819 */ /* 0x040fe200000006ff */
[----:B------:R-:W-:Y:S01]  /*11c10*/  IMAD.U32 R26, R27, 0x10000, RZ ;  /* 0x000100001b1a7824 */ /* 0x000fe200078e00ff */
[----:B------:R-:W-:Y:S01]  /*11c20*/  LOP3.LUT R24, R24, 0xffff0000, RZ, 0xc0, !PT ;  /* 0xffff000018187812 */ /* 0x000fe200078ec0ff */
[----:B------:R-:W-:Y:S01]  /*11c30*/  @!P0 FADD.FTZ R21, -R21, -RZ ;  /* 0x800000ff15158221 */ /* 0x000fe20000010100 */
[----:B------:R-:W-:Y:S01]  /*11c40*/  @!P0 FADD.FTZ R19, -R19, -RZ ;  /* 0x800000ff13138221 */ /* 0x000fe20000010100 */
[----:B------:R-:W-:Y:S01]  /*11c50*/  LOP3.LUT R27, R27, 0xffff0000, RZ, 0xc0, !PT ;  /* 0xffff00001b1b7812 */ /* 0x000fe200078ec0ff */
[----:B------:R-:W-:Y:S01]  /*11c60*/  @!P0 FADD.FTZ R23, -R23, -RZ ;  /* 0x800000ff17178221 */ /* 0x000fe20000010100 */
[----:B------:R-:W-:Y:S01]  /*11c70*/  FMUL.FTZ R46, R46, R29 ;  /* 0x0000001d2e2e7220 */ /* 0x000fe20000410000 */
[----:B------:R-:W-:Y:S01]  /*11c80*/  FMUL.FTZ R25, R25, R28 ;  /* 0x0000001c19197220 */ /* 0x000fe20000410000 */
[----:B------:R-:W-:Y:S01]  /*11c90*/  @!P0 FADD.FTZ R18, -R18, -RZ ;  /* 0x800000ff12128221 */ /* 0x000fe20000010100 */
[----:B------:R-:W-:Y:S01]  /*11ca0*/  @!P0 FADD.FTZ R30, -R30, -RZ ;  /* 0x800000ff1e1e8221 */ /* 0x000fe20000010100 */
[----:B---3--:R-:W-:Y:S01]  /*11cb0*/  SHF.L.U32 R29, R34, 0x10, RZ ;  /* 0x00000010221d7819 */ /* 0x008fe200000006ff */
[----:B------:R-:W-:Y:S01]  /*11cc0*/  @!P0 FADD.FTZ R42, -R42, -RZ ;  /* 0x800000ff2a2a8221 */ /* 0x000fe20000010100 */
[----:B------:R-:W-:Y:S01]  /*11cd0*/  LOP3.LUT R28, R34, 0xffff0000, RZ, 0xc0, !PT ;  /* 0xffff0000221c7812 */ /* 0x000fe200078ec0ff */
[----:B------:R-:W-:Y:S01]  /*11ce0*/  FMUL.FTZ R44, R44, R21 ;  /* 0x000000152c2c7220 */ /* 0x000fe20000410000 */
[----:B------:R-:W-:Y:S01]  /*11cf0*/  FMUL.FTZ R19, R24, R19 ;  /* 0x0000001318137220 */ /* 0x000fe20000410000 */
[----:B------:R-:W-:Y:S01]  /*11d00*/  FMUL.FTZ R23, R26, R23 ;  /* 0x000000171a177220 */ /* 0x000fe20000410000 */
[C---:B------:R-:W-:Y:S01]  /*11d10*/  SHF.L.U32 R24, R32.reuse, 0x10, RZ ;  /* 0x0000001020187819 */ /* 0x040fe200000006ff */
[----:B------:R-:W-:Y:S01]  /*11d20*/  FMUL.FTZ R31, R31, R18 ;  /* 0x000000121f1f7220 */ /* 0x000fe20000410000 */
[----:B------:R-:W-:Y:S01]  /*11d30*/  LOP3.LUT R21, R32, 0xffff0000, RZ, 0xc0, !PT ;  /* 0xffff000020157812 */ /* 0x000fe200078ec0ff */
[----:B------:R-:W-:Y:S01]  /*11d40*/  FMUL.FTZ R27, R27, R30 ;  /* 0x0000001e1b1b7220 */ /* 0x000fe20000410000 */
[C---:B------:R-:W-:Y:S01]  /*11d50*/  LOP3.LUT R34, R35.reuse, 0xffff0000, RZ, 0xc0, !PT ;  /* 0xffff000023227812 */ /* 0x040fe200078ec0ff */
[----:B------:R-:W-:Y:S01]  /*11d60*/  IMAD.U32 R26, R35, 0x10000, RZ ;  /* 0x00010000231a7824 */ /* 0x000fe200078e00ff */
[----:B------:R-:W-:Y:S01]  /*11d70*/  LOP3.LUT R32, R33, 0xffff0000, RZ, 0xc0, !PT ;  /* 0xffff000021207812 */ /* 0x000fe200078ec0ff */
[----:B------:R-:W-:Y:S01]  /*11d80*/  FMUL.FTZ R42, R43, R42 ;  /* 0x0000002a2b2a7220 */ /* 0x000fe20000410000 */
        /* <DEDUP_REMOVED lines=14> */
.L_x_3185:
[----:B------:R-:W-:Y:S05]  /*11e70*/  BSYNC B0 ;  /* 0x0000000000007941 */ /* 0x000fea0003800000 */
.L_x_3184:
[----:B-----5:R1:W-:Y:S02]  /*11e80*/  STS.128 [R210+0x3800], R20 ;  /* 0x00380014d2007388 */ /* 0x0203e40000000c00 */
.L_x_3183:
[----:B------:R-:W-:Y:S05]  /*11e90*/  BSYNC B1 ;  /* 0x0000000000017941 */ /* 0x000fea0003800000 */
.L_x_3182:
        /* <DEDUP_REMOVED lines=92> */
.L_x_3187:
[----:B------:R-:W-:Y:S05]  /*12460*/  BSYNC B0 ;  /* 0x0000000000007941 */ /* 0x000fea0003800000 */
.L_x_3186:
[----:B-----5:R1:W-:Y:S01]  /*12470*/  STS.128 [R210+0x5800], R20 ;  /* 0x00580014d2007388 */ /* 0x0203e20000000c00 */
[----:B------:R-:W-:Y:S05]  /*12480*/  BRA `(.L_x_3131) ;  /* 0x0000000400e07947 */ /* 0x000fea0003800000 */
.L_x_3093:
        /* <DEDUP_REMOVED lines=35> */
.L_x_3189:
[----:B------:R-:W-:Y:S05]  /*126c0*/  BSYNC B0 ;  /* 0x0000000000007941 */ /* 0x000fea0003800000 */
.L_x_3188:
        /* <DEDUP_REMOVED lines=27> */
.L_x_3191:
[----:B------:R-:W-:Y:S05]  /*12880*/  BSYNC B0 ;  /* 0x0000000000007941 */ /* 0x000fea0003800000 */
.L_x_3190:
        /* <DEDUP_REMOVED lines=27> */
.L_x_3193:
[----:B------:R-:W-:Y:S05]  /*12a40*/  BSYNC B0 ;  /* 0x0000000000007941 */ /* 0x000fea0003800000 */
.L_x_3192:
        /* <DEDUP_REMOVED lines=28> */
.L_x_3131:
[----:B------:R-:W-:Y:S05]  /*12c10*/  BSYNC B3 ;  /* 0x0000000000037941 */ /* 0x000fea0003800000 */
.L_x_3092:
        /* <DEDUP_REMOVED lines=28> */
.L_x_3196:
[----:B------:R4:W-:Y:S02]  /*12de0*/  STS.128 [R210+0xa000], RZ ;  /* 0x00a000ffd2007388 */ /* 0x0009e40000000c00 */
.L_x_3195:
[----:B------:R-:W-:Y:S05]  /*12df0*/  BSYNC B0 ;  /* 0x0000000000007941 */ /* 0x000fea0003800000 */
.L_x_3194:
        /* <DEDUP_REMOVED lines=31> */
.L_x_3199:
[----:B------:R3:W-:Y:S02]  /*12ff0*/  STS.128 [R210+0xa800], RZ ;  /* 0x00a800ffd2007388 */ /* 0x0007e40000000c00 */
.L_x_3198:
[----:B------:R-:W-:Y:S05]  /*13000*/  BSYNC B0 ;  /* 0x0000000000007941 */ /* 0x000fea0003800000 */
.L_x_3197:
        /* <DEDUP_REMOVED lines=33> */
.L_x_3202:
[----:B------:R3:W-:Y:S02]  /*13220*/  STS.128 [R210+0xb000], RZ ;  /* 0x00b000ffd2007388 */ /* 0x0007e40000000c00 */
.L_x_3201:
[----:B------:R-:W-:Y:S05]  /*13230*/  BSYNC B0 ;  /* 0x0000000000007941 */ /* 0x000fea0003800000 */
.L_x_3200:
        /* <DEDUP_REMOVED lines=33> */
.L_x_3204:
[----:B------:R-:W-:Y:S05]  /*13450*/  BSYNC B0 ;  /* 0x0000000000007941 */ /* 0x000fea0003800000 */
.L_x_3203:
        /* <DEDUP_REMOVED lines=37> */
.L_x_3207:
[----:B------:R3:W-:Y:S02]  /*136b0*/  STS.128 [R210+0x10000], RZ ;  /* 0x010000ffd2007388 */ /* 0x0007e40000000c00 */
.L_x_3206:
[----:B------:R-:W-:Y:S05]  /*136c0*/  BSYNC B0 ;  /* 0x0000000000007941 */ /* 0x000fea0003800000 */
.L_x_3205:
        /* <DEDUP_REMOVED lines=32> */
.L_x_3210:
[----:B------:R3:W-:Y:S02]  /*138d0*/  STS.128 [R210+0x10800], RZ ;  /* 0x010800ffd2007388 */ /* 0x0007e40000000c00 */
.L_x_3209:
[----:B------:R-:W-:Y:S05]  /*138e0*/  BSYNC B0 ;  /* 0x0000000000007941 */ /* 0x000fea0003800000 */
.L_x_3208:
        /* <DEDUP_REMOVED lines=34> */
.L_x_3213:
[----:B------:R3:W-:Y:S02]  /*13b10*/  STS.128 [R210+0x11000], RZ ;  /* 0x011000ffd2007388 */ /* 0x0007e40000000c00 */
.L_x_3212:
[----:B------:R-:W-:Y:S05]  /*13b20*/  BSYNC B0 ;  /* 0x0000000000007941 */ /* 0x000fea0003800000 */
.L_x_3211:
        /* <DEDUP_REMOVED lines=35> */
.L_x_3216:
[----:B------:R3:W-:Y:S02]  /*13d60*/  STS.128 [R210+0x11800], RZ ;  /* 0x011800ffd2007388 */ /* 0x0007e40000000c00 */
.L_x_3215:
[----:B------:R-:W-:Y:S05]  /*13d70*/  BSYNC B0 ;  /* 0x0000000000007941 */ /* 0x000fea0003800000 */
.L_x_3214:
        /* <DEDUP_REMOVED lines=23> */
[----:B------:R-:W-:Y:S01]  /*13ef0*/  IADD3 R18, -R18, R69, -R208 ;  /* 0x0000004512127210 */ /* 0x000fe20007ffe9d0 */
[----:B------:R-:W-:Y:S01]  /*13f00*/  VIADD R217, R52, 0x8 ;  /* 0x0000000834d97836 */ /* 0x000fe20000000000 */
[C---:B------:R-:W-:Y:S01]  /*13f10*/  IADD3 R0, R193.reuse, 0x6000, RZ ;  /* 0x00006000c1007810 */ /* 0x040fe20007ffe0ff */
[----:B------:R-:W1:Y:S01]  /*13f20*/  LDSM.16.M88.4 R40, [R193+0x6000] ;  /* 0x00600000c128783b */ /* 0x000e620000000200 */
[----:B------:R-:W-:Y:S01]  /*13f30*/  VIADD R191, R193, 0x6020 ;  /* 0x00006020c1bf7836 */ /* 0x000fe20000000000 */
[----:B------:R-:W-:-:S02]  /*13f40*/  VIADDMNMX R219, R18, R52, RZ, !PT ;  /* 0x0000003412db7246 */ /* 0x000fc400078001ff */
[----:B------:R-:W3:Y:S01]  /*13f50*/  LDSM.16.M88.4 R32, [R193+0x6800] ;  /* 0x00680000c120783b */ /* 0x000ee20000000200 */
[----:B------:R-:W-:Y:S01]  /*13f60*/  @P1 VIADD R191, R0, 0xffffffe0 ;  /* 0xffffffe000bf1836 */ /* 0x000fe20000000000 */
[----:B------:R-:W-:Y:S01]  /*13f70*/  VIADDMNMX R217, R18, R217, RZ, !PT ;  /* 0x000000d912d97246 */ /* 0x000fe200078001ff */
[----:B------:R-:W-:Y:S01]  /*13f80*/  IMAD.MOV.U32 R0, RZ, RZ, 0x40 ;  /* 0x00000040ff007424 */ /* 0x000fe200078e00ff */
[----:B------:R-:W2:Y:S01]  /*13f90*/  LDSM.16.M88.4 R24, [R193+0x7000] ;  /* 0x00700000c118783b */ /* 0x000ea20000000200 */
[----:B------:R-:W-:Y:S01]  /*13fa0*/  ISETP.NE.AND.EX P0, PT, R213, RZ, PT, P0 ;  /* 0x000000ffd500720c */ /* 0x000fe20003f05300 */
[C---:B------:R-:W-:Y:S01]  /*13fb0*/  VIADD R186, R191.reuse, 0x1000 ;  /* 0x00001000bfba7836 */ /* 0x040fe20000000000 */
[C---:B------:R-:W-:Y:S01]  /*13fc0*/  IADD3 R187, R191.reuse, 0x800, RZ ;  /* 0x00000800bfbb7810 */ /* 0x040fe20007ffe0ff */
        /* <DEDUP_REMOVED lines=19> */
[----:B------:R-:W-:Y:S01]  /*14100*/  IADD3 R216, R3, 0x8, R52 ;  /* 0x0000000803d87810 */ /* 0x000fe20007ffe034 */
[----:B------:R-:W-:Y:S01]  /*14110*/  VIADD R176, R191, 0x5800 ;  /* 0x00005800bfb07836 */ /* 0x000fe20000000000 */
        /* <DEDUP_REMOVED lines=212> */
.L_x_3220:
[----:B------:R-:W2:Y:S02]  /*14e60*/  LD.E R0, desc[UR6][R16.64+0x38] ;  /* 0x0000380610007980 */ /* 0x000ea4000c101900 */
[----:B--2---:R-:W-:-:S04]  /*14e70*/  LEA R0, -R0, RZ, 0x6 ;  /* 0x000000ff00007211 */ /* 0x004fc800078e31ff */
[----:B------:R-:W-:Y:S02]  /*14e80*/  SHF.R.S32.HI R3, RZ, 0x1f, R0 ;  /* 0x0000001fff037819 */ /* 0x000fe40000011400 */
.L_x_3221:
[----:B------:R-:W-:Y:S05]  /*14e90*/  BSYNC B0 ;  /* 0x0000000000007941 */ /* 0x000fea0003800000 */
.L_x_3219:
        /* <DEDUP_REMOVED lines=96> */
.L_x_3218:
[----:B------:R-:W-:Y:S05]  /*154a0*/  BSYNC B1 ;  /* 0x0000000000017941 */ /* 0x000fea0003800000 */
.L_x_3217:
        /* <DEDUP_REMOVED lines=493> */
.L_x_3224:
[----:B--2---:R-:W-:Y:S02]  /*17380*/  R2UR UR4, R228 ;  /* 0x00000000e40472ca */ /* 0x004fe400000e0000 */
[----:B------:R-:W-:-:S13]  /*17390*/  R2UR UR5, R229 ;  /* 0x00000000e50572ca */ /* 0x000fda00000e0000 */
[----:B-1----:R-:W2:Y:S02]  /*173a0*/  LD.E R4, desc[UR4][R230.64+0x40] ;  /* 0x00004004e6047980 */ /* 0x002ea4000c101900 */
[----:B--2---:R-:W-:-:S05]  /*173b0*/  IMAD.U32 R4, R4, -0x40, RZ ;  /* 0xffffffc004047824 */ /* 0x004fca00078e00ff */
[----:B------:R-:W-:Y:S02]  /*173c0*/  SHF.R.S32.HI R0, RZ, 0x1f, R4 ;  /* 0x0000001fff007819 */ /* 0x000fe40000011404 */
.L_x_3225:
[----:B------:R-:W-:Y:S05]  /*173d0*/  BSYNC B0 ;  /* 0x0000000000007941 */ /* 0x000fea0003800000 */
.L_x_3223:
        /* <DEDUP_REMOVED lines=464> */
.L_x_3229:
[----:B------:R-:W-:Y:S02]  /*190e0*/  R2UR UR4, R228 ;  /* 0x00000000e40472ca */ /* 0x000fe400000e0000 */
[----:B------:R-:W-:-:S13]  /*190f0*/  R2UR UR5, R229 ;  /* 0x00000000e50572ca */ /* 0x000fda00000e0000 */
[----:B------:R-:W2:Y:S02]  /*19100*/  LD.E R10, desc[UR4][R230.64+0x38] ;  /* 0x00003804e60a7980 */ /* 0x000ea4000c101900 */
[----:B--2---:R-:W-:-:S05]  /*19110*/  IMAD.U32 R10, R10, -0x40, RZ ;  /* 0xffffffc00a0a7824 */ /* 0x004fca00078e00ff */
[----:B------:R-:W-:Y:S02]  /*19120*/  SHF.R.S32.HI R9, RZ, 0x1f, R10 ;  /* 0x0000001fff097819 */ /* 0x000fe4000001140a */
.L_x_3230:
[----:B------:R-:W-:Y:S05]  /*19130*/  BSYNC B0 ;  /* 0x0000000000007941 */ /* 0x000fea0003800000 */
.L_x_3228:
        /* <DEDUP_REMOVED lines=123> */
.L_x_3227:
[----:B------:R-:W-:Y:S05]  /*198f0*/  BSYNC B1 ;  /* 0x0000000000017941 */ /* 0x000fea0003800000 */
.L_x_3226:
        /* <DEDUP_REMOVED lines=96> */
[----:B------:R-:W-:Y:S01]  /*19f00*/  FFMA.FTZ R228, R236, R166, -R165 ;  /* 0x000000a6ece47223 */ /* 0x000fe200000108a5 */
[-C--:B------:R-:W-:Y:S01]  /*19f10*/  FMUL.FTZ R88, R88, R162.reuse ;  /* 0x000000a258587220 */ /* 0x080fe20000410000 */
[-C--:B------:R-:W-:Y:S01]  /*19f20*/  FMUL.FTZ R89, R89, R162.reuse ;  /* 0x000000a259597220 */ /* 0x080fe20000410000 */
[-C--:B------:R-:W-:Y:S01]  /*19f30*/  FMUL.FTZ R92, R92, R162.reuse ;  /* 0x000000a25c5c7220 */ /* 0x080fe20000410000 */
[----:B------:R-:W-:Y:S01]  /*19f40*/  MUFU.EX2 R152, R152 ;  /* 0x0000009800987308 */ /* 0x000fe20000000800 */
[-C--:B------:R-:W-:Y:S01]  /*19f50*/  FMUL.FTZ R93, R93, R162.reuse ;  /* 0x000000a25d5d7220 */ /* 0x080fe20000410000 */
[-C--:B------:R-:W-:Y:S01]  /*19f60*/  FMUL.FTZ R96, R96, R162.reuse ;  /* 0x000000a260607220 */ /* 0x080fe20000410000 */
[----:B------:R-:W-:Y:S01]  /*19f70*/  FMUL.FTZ R97, R97, R162 ;  /* 0x000000a261617220 */ /* 0x000fe20000410000 */
[-C--:B------:R-:W-:Y:S01]  /*19f80*/  FFMA.FTZ R227, R234, R166.reuse, -R169 ;  /* 0x000000a6eae37223 */ /* 0x080fe200000108a9 */
[-CC-:B------:R-:W-:Y:S01]  /*19f90*/  FFMA.FTZ R231, R144, R166.reuse, -R165.reuse ;  /* 0x000000a690e77223 */ /* 0x180fe200000108a5 */
[-C--:B------:R-:W-:Y:S01]  /*19fa0*/  FFMA.FTZ R234, R146, R166.reuse, -R165 ;  /* 0x000000a692ea7223 */ /* 0x080fe200000108a5 */
[--C-:B------:R-:W-:Y:S01]  /*19fb0*/  FFMA.FTZ R230, R150, R166, -R169.reuse ;  /* 0x000000a696e67223 */ /* 0x100fe200000108a9 */
[----:B------:R-:W1:Y:S01]  /*19fc0*/  MUFU.EX2 R2, R2 ;  /* 0x0000000200027308 */ /* 0x000e620000000800 */
[----:B-----5:R-:W-:Y:S01]  /*19fd0*/  F2FP.BF16.F32.PACK_AB R6, R153, R154 ;  /* 0x0000009a9906723e */ /* 0x020fe200000010ff */
[----:B------:R-:W-:Y:S01]  /*19fe0*/  LDSM.16.MT88.4 R144, [R198+0xf000] ;  /* 0x00f00000c690783b */ /* 0x000fe20000004200 */
        /* <DEDUP_REMOVED lines=301> */
.L_x_3222:
[----:B------:R-:W-:Y:S05]  /*1b2c0*/  @!P5 BRA `(.L_x_3231) ;  /* 0x000000440024d947 */ /* 0x000fea0003800000 */
[----:B------:R-:W-:Y:S02]  /*1b2d0*/  MOV R2, R3 ;  /* 0x0000000300027202 */ /* 0x000fe40000000f00 */
[----:B------:R-:W-:-:S07]  /*1b2e0*/  MOV R0, R132 ;  /* 0x0000008400007202 */ /* 0x000fce0000000f00 */
.L_x_3240:
        /* <DEDUP_REMOVED lines=82> */
.L_x_3233:
[----:B-1----:R-:W-:Y:S02]  /*1b810*/  R2UR UR4, R134 ;  /* 0x00000000860472ca */ /* 0x002fe400000e0000 */
[----:B------:R-:W-:Y:S11]  /*1b820*/  R2UR UR5, R135 ;  /* 0x00000000870572ca */ /* 0x000ff600000e0000 */
[----:B------:R-:W-:Y:S02]  /*1b830*/  @!UPT UIADD3 URZ, URZ, URZ, URZ ;  /* 0x0000003f3f3ff290 */ /* 0x000fe4000fffe03f */
[----:B--2---:R-:W2:Y:S02]  /*1b840*/  LD.E R10, desc[UR4][R132.64+0x40] ;  /* 0x00004004840a7980 */ /* 0x004ea4000c101900 */
[----:B--2---:R-:W-:Y:S05]  /*1b850*/  IMAD.U32 R10, R10, -0x40, RZ ;  /* 0xffffffc00a0a7824 */ /* 0x004fea00078e00ff */
[----:B------:R-:W-:Y:S02]  /*1b860*/  SHF.R.S32.HI R5, RZ, 0x1f, R10 ;  /* 0x0000001fff057819 */ /* 0x000fe4000001140a */
.L_x_3234:
[----:B------:R-:W-:Y:S05]  /*1b870*/  BSYNC B0 ;  /* 0x0000000000007941 */ /* 0x000fea0003800000 */
.L_x_3232:
        /* <DEDUP_REMOVED lines=354> */
.L_x_3238:
[----:B------:R-:W-:Y:S02]  /*1cea0*/  R2UR UR4, R134 ;  /* 0x00000000860472ca */ /* 0x000fe400000e0000 */
[----:B------:R-:W-:Y:S11]  /*1ceb0*/  R2UR UR5, R135 ;  /* 0x00000000870572ca */ /* 0x000ff600000e0000 */
[----:B------:R-:W-:Y:S02]  /*1cec0*/  @!UPT UIADD3 URZ, URZ, URZ, URZ ;  /* 0x0000003f3f3ff290 */ /* 0x000fe4000fffe03f */
[----:B------:R-:W2:Y:S02]  /*1ced0*/  LD.E R3, desc[UR4][R132.64+0x38] ;  /* 0x0000380484037980 */ /* 0x000ea4000c101900 */
[----:B--2---:R-:W-:Y:S05]  /*1cee0*/  IMAD.U32 R3, R3, -0x40, RZ ;  /* 0xffffffc003037824 */ /* 0x004fea00078e00ff */
[----:B------:R-:W-:Y:S02]  /*1cef0*/  SHF.R.S32.HI R136, RZ, 0x1f, R3 ;  /* 0x0000001fff887819 */ /* 0x000fe40000011403 */
.L_x_3239:
[----:B------:R-:W-:Y:S05]  /*1cf00*/  BSYNC B0 ;  /* 0x0000000000007941 */ /* 0x000fea0003800000 */
.L_x_3237:
        /* <DEDUP_REMOVED lines=113> */
.L_x_3236:
[----:B------:R-:W-:Y:S05]  /*1d620*/  BSYNC B1 ;  /* 0x0000000000017941 */ /* 0x000fea0003800000 */
.L_x_3235:
        /* <DEDUP_REMOVED lines=21> */
[-C--:B------:R-:W-:Y:S02]  /*1d780*/  ISETP.GE.AND P1, PT, R137, R217.reuse, PT ;  /* 0x000000d98900720c */ /* 0x080fe40003f26270 */
        /* <DEDUP_REMOVED lines=21> */
[-C--:B------:R-:W-:Y:S02]  /*1d8e0*/  ISETP.GE.AND P5, PT, R132, R219.reuse, PT ;  /* 0x000000db8400720c */ /* 0x080fe40003fa6270 */
[C---:B------:R-:W-:Y:S02]  /*1d8f0*/  ISETP.GE.OR P3, PT, R6.reuse, R218, !P3 ;  /* 0x000000da0600720c */ /* 0x040fe40005f66670 */
[-C--:B------:R-:W-:Y:S02]  /*1d900*/  ISETP.GE.OR P2, PT, R6, R216.reuse, !P2 ;  /* 0x000000d80600720c */ /* 0x080fe40005746670 */
[----:B------:R-:W-:Y:S02]  /*1d910*/  ISETP.GE.OR P0, PT, R132, R216, !P0 ;  /* 0x000000d88400720c */ /* 0x000fe40004706670 */
[C---:B------:R-:W-:Y:S02]  /*1d920*/  ISETP.GE.OR P1, PT, R4.reuse, R218, !P1 ;  /* 0x000000da0400720c */ /* 0x040fe40004f26670 */
[-C--:B------:R-:W-:Y:S01]  /*1d930*/  ISETP.GE.OR P4, PT, R4, R216.reuse, !P4 ;  /* 0x000000d80400720c */ /* 0x080fe20006786670 */
[C---:B------:R-:W-:Y:S01]  /*1d940*/  VIADD R4, R3.reuse, 0x19 ;  /* 0x0000001903047836 */ /* 0x040fe20000000000 */
[----:B------:R-:W-:Y:S02]  /*1d950*/  ISETP.GE.OR P6, PT, R136, R216, !P6 ;  /* 0x000000d88800720c */ /* 0x000fe400077c6670 */
[----:B------:R-:W-:Y:S02]  /*1d960*/  ISETP.GE.OR P5, PT, R132, R218, !P5 ;  /* 0x000000da8400720c */ /* 0x000fe40006fa6670 */
        /* <DEDUP_REMOVED lines=60> */
[-C--:B------:R-:W-:Y:S02]  /*1dd30*/  ISETP.GE.AND P3, PT, R6, R219.reuse, PT ;  /* 0x000000db0600720c */ /* 0x080fe40003f66270 */
[----:B------:R-:W-:Y:S02]  /*1dd40*/  FMNMX.FTZ R8, R143, R8, !PT ;  /* 0x000000088f087209 */ /* 0x000fe40007810000 */
[----:B------:R-:W-:Y:S01]  /*1dd50*/  ISETP.GE.OR P1, PT, R4, R216, !P1 ;  /* 0x000000d80400720c */ /* 0x000fe20004f26670 */
[----:B------:R-:W-:Y:S01]  /*1dd60*/  VIADD R4, R3, 0x38 ;  /* 0x0000003803047836 */ /* 0x000fe20000000000 */
[----:B------:R-:W-:Y:S02]  /*1dd70*/  FSEL R171, R28, -INF , !P4 ;  /* 0xff8000001cab7808 */ /* 0x000fe40006000000 */
[----:B------:R-:W-:Y:S02]  /*1dd80*/  ISETP.GE.OR P3, PT, R6, R218, !P3 ;  /* 0x000000da0600720c */ /* 0x000fe40005f66670 */
[----:B------:R-:W-:Y:S02]  /*1dd90*/  FMNMX.FTZ R10, R231, R10, !PT ;  /* 0x0000000ae70a7209 */ /* 0x000fe40007810000 */
[----:B------:R-:W-:Y:S02]  /*1dda0*/  FMNMX.FTZ R8, R141, R8, !PT ;  /* 0x000000088d087209 */ /* 0x000fe40007810000 */
[----:B------:R-:W-:Y:S02]  /*1ddb0*/  IADD3 R3, R3, 0x39, RZ ;  /* 0x0000003903037810 */ /* 0x000fe40007ffe0ff */
[CC--:B------:R-:W-:Y:S02]  /*1ddc0*/  ISETP.GE.AND P6, PT, R4.reuse, R219.reuse, PT ;  /* 0x000000db0400720c */ /* 0x0c0fe40003fc6270 */
[----:B------:R-:W-:Y:S02]  /*1ddd0*/  FSEL R155, R29, -INF , !P3 ;  /* 0xff8000001d9b7808 */ /* 0x000fe40005800000 */
[----:B------:R-:W-:Y:S02]  /*1dde0*/  FMNMX.FTZ R10, R171, R10, !PT ;  /* 0x0000000aab0a7209 */ /* 0x000fe40007810000 */
[----:B------:R-:W-:Y:S02]  /*1ddf0*/  FMNMX.FTZ R8, R229, R8, !PT ;  /* 0x00000008e5087209 */ /* 0x000fe40007810000 */
[----:B------:R-:W-:Y:S02]  /*1de00*/  ISETP.GE.AND P5, PT, R3, R219, PT ;  /* 0x000000db0300720c */ /* 0x000fe40003fa6270 */
[----:B------:R-:W-:Y:S02]  /*1de10*/  ISETP.GE.OR P6, PT, R4, R218, !P6 ;  /* 0x000000da0400720c */ /* 0x000fe400077c6670 */
[----:B------:R-:W-:Y:S02]  /*1de20*/  FMNMX.FTZ R13, R155, R10, !PT ;  /* 0x0000000a9b0d7209 */ /* 0x000fe40007810000 */
[----:B------:R-:W-:Y:S02]  /*1de30*/  FSEL R147, R26, -INF , !P2 ;  /* 0xff8000001a937808 */ /* 0x000fe40005000000 */
[----:B------:R-:W-:Y:S02]  /*1de40*/  FMNMX.FTZ R10, R227, R8, !PT ;  /* 0x00000008e30a7209 */ /* 0x000fe40007810000 */
[----:B------:R-:W-:Y:S02]  /*1de50*/  FSEL R152, R32, -INF , !P6 ;  /* 0xff80000020987808 */ /* 0x000fe40007000000 */
[----:B------:R-:W-:Y:S02]  /*1de60*/  FSEL R145, R27, -INF , !P1 ;  /* 0xff8000001b917808 */ /* 0x000fe40004800000 */
[----:B------:R-:W-:Y:S01]  /*1de70*/  ISETP.GE.OR P5, PT, R3, R218, !P5 ;  /* 0x000000da0300720c */ /* 0x000fe20006fa6670 */
[----:B------:R-:W-:Y:S01]  /*1de80*/  LDSM.16.MT88.4 R24, [R197+0xc000] ;  /* 0x00c00000c518783b */ /* 0x000fe20000004200 */
[-C--:B------:R-:W-:Y:S02]  /*1de90*/  ISETP.GE.AND P1, PT, R4, R217.reuse, PT ;  /* 0x000000d90400720c */ /* 0x080fe40003f26270 */
[----:B------:R-:W-:Y:S02]  /*1dea0*/  FMNMX.FTZ R10, R147, R10, !PT ;  /* 0x0000000a930a7209 */ /* 0x000fe40007810000 */
[----:B------:R-:W-:Y:S02]  /*1deb0*/  ISETP.GE.AND P2, PT, R6, R217, PT ;  /* 0x000000d90600720c */ /* 0x000fe40003f46270 */
[----:B------:R-:W-:Y:S02]  /*1dec0*/  FSEL R150, R33, -INF , !P5 ;  /* 0xff80000021967808 */ /* 0x000fe40006800000 */
[----:B------:R-:W-:Y:S02]  /*1ded0*/  FMNMX.FTZ R13, R152, R13, !PT ;  /* 0x0000000d980d7209 */ /* 0x000fe40007810000 */
[----:B------:R-:W-:Y:S02]  /*1dee0*/  ISETP.GE.OR P1, PT, R4, R216, !P1 ;  /* 0x000000d80400720c */ /* 0x000fe40004f26670 */
        /* <DEDUP_REMOVED lines=391> */
.L_x_3231:
[----:B------:R-:W1:Y:S01]  /*1f760*/  S2R R11, SR_TID.X ;  /* 0x00000000000b7919 */ /* 0x000e620000002100 */
[----:B------:R-:W2:Y:S08]  /*1f770*/  LDC.64 R8, c[0x0][0x208] ;  /* 0x00008200ff087b82 */ /* 0x000eb00000000a00 */
[----:B------:R-:W3:Y:S01]  /*1f780*/  LDC.64 R6, c[0x0][0x198] ;  /* 0x00006600ff067b82 */ /* 0x000ee20000000a00 */
[----:B--2---:R-:W-:-:S02]  /*1f790*/  R2UR UR4, R8 ;  /* 0x00000000080472ca */ /* 0x004fc400000e0000 */
[----:B------:R-:W-:Y:S02]  /*1f7a0*/  R2UR UR5, R9 ;  /* 0x00000000090572ca */ /* 0x000fe400000e0000 */
[----:B-1----:R-:W-:-:S04]  /*1f7b0*/  SHF.R.S32.HI R2, RZ, 0x1f, R11 ;  /* 0x0000001fff027819 */ /* 0x002fc8000001140b */
[----:B------:R-:W-:-:S04]  /*1f7c0*/  LEA.HI R0, R2, R11, RZ, 0x5 ;  /* 0x0000000b02007211 */ /* 0x000fc800078f28ff */
[----:B------:R-:W-:-:S03]  /*1f7d0*/  LOP3.LUT R0, R0, 0xffffffe0, RZ, 0xc0, !PT ;  /* 0xffffffe000007812 */ /* 0x000fc600078ec0ff */
[----:B---3--:R1:W5:Y:S01]  /*1f7e0*/  LD.E R4, desc[UR4][R6.64+0xd8] ;  /* 0x0000d80406047980 */ /* 0x008362000c101900 */
[----:B------:R-:W-:Y:S01]  /*1f7f0*/  LEA.HI R2, R2, R11, RZ, 0x4 ;  /* 0x0000000b02027211 */ /* 0x000fe200078f20ff */
[----:B------:R-:W-:Y:S01]  /*1f800*/  UMOV UR4, 0xffffffff ;  /* 0xffffffff00047882 */ /* 0x000fe20000000000 */
[----:B------:R-:W-:-:S05]  /*1f810*/  IMAD.IADD R5, R11, 0x1, -R0 ;  /* 0x000000010b057824 */ /* 0x000fca00078e0a00 */
[----:B------:R-:W-:-:S04]  /*1f820*/  SHF.R.S32.HI R0, RZ, 0x1f, R5 ;  /* 0x0000001fff007819 */ /* 0x000fc80000011405 */
[----:B------:R-:W-:Y:S02]  /*1f830*/  LEA.HI R5, R0, R5, RZ, 0x2 ;  /* 0x0000000500057211 */ /* 0x000fe400078f10ff */
[----:B------:R-:W-:Y:S02]  /*1f840*/  SHF.R.S32.HI R0, RZ, 0x4, R2 ;  /* 0x00000004ff007819 */ /* 0x000fe40000011402 */
[----:B------:R-:W-:Y:S01]  /*1f850*/  SHF.R.S32.HI R2, RZ, 0x2, R5 ;  /* 0x00000002ff027819 */ /* 0x000fe20000011405 */
[----:B------:R-:W-:Y:S06]  /*1f860*/  BRA.DIV UR4, `(.L_x_3241) ;  /* 0x0000001a04ec7947 */ /* 0x000fec000b800000 */
[----:B------:R-:W2:Y:S04]  /*1f870*/  SHFL.BFLY PT, R10, R223, 0x2, 0x1f ;  /* 0x0c401f00df0a7f89 */ /* 0x000ea800000e0000 */
[----:B------:R-:W3:Y:S01]  /*1f880*/  SHFL.BFLY PT, R15, R221, 0x2, 0x1f ;  /* 0x0c401f00dd0f7f89 */ /* 0x000ee200000e0000 */
[----:B--2---:R-:W-:Y:S01]  /*1f890*/  FADD.FTZ R13, R10, R223 ;  /* 0x000000df0a0d7221 */ /* 0x004fe20000010000 */
[----:B---3--:R-:W-:-:S04]  /*1f8a0*/  FADD.FTZ R14, R15, R221 ;  /* 0x000000dd0f0e7221 */ /* 0x008fc80000010000 */
[----:B------:R-:W2:Y:S04]  /*1f8b0*/  SHFL.BFLY PT, R10, R13, 0x1, 0x1f ;  /* 0x0c201f000d0a7f89 */ /* 0x000ea800000e0000 */
[----:B------:R3:W4:Y:S01]  /*1f8c0*/  SHFL.BFLY PT, R15, R14, 0x1, 0x1f ;  /* 0x0c201f000e0f7f89 */ /* 0x00072200000e0000 */
[----:B--2---:R-:W-:-:S07]  /*1f8d0*/  FADD.FTZ R10, R13, R10 ;  /* 0x0000000a0d0a7221 */ /* 0x004fce0000010000 */
.L_x_3262:
        /* <DEDUP_REMOVED lines=192> */
[----:B-1----:R-:W4:Y:S04]  /*204e0*/  LD.E.64 R18, desc[UR12][R6.64+0xb0] ;  /* 0x0000b00c06127980 */ /* 0x002f28000c101b00 */
[----:B------:R-:W4:Y:S01]  /*204f0*/  LD.E R24, desc[UR10][R6.64+0x60] ;  /* 0x0000600a06187980 */ /* 0x000f22000c101900 */
[----:B------:R-:W-:Y:S01]  /*20500*/  LEA.HI R14, R14, R13, RZ, 0x4 ;  /* 0x0000000d0e0e7211 */ /* 0x000fe200078f20ff */
[----:B------:R-:W1:Y:S02]  /*20510*/  @P4 MUFU.LG2 R25, R10 ;  /* 0x0000000a00194308 */ /* 0x000e640000000c00 */
[----:B--2---:R2:W5:Y:S01]  /*20520*/  LD.E R12, desc[UR12][R6.64+0xcc] ;  /* 0x0000cc0c060c7980 */ /* 0x004562000c101900 */
[----:B------:R-:W-:-:S03]  /*20530*/  LOP3.LUT R14, R14, 0xfffffff0, RZ, 0xc0, !PT ;  /* 0xfffffff00e0e7812 */ /* 0x000fc600078ec0ff */
[----:B------:R2:W5:Y:S02]  /*20540*/  LD.E.64 R112, desc[UR10][R6.64+0x78] ;  /* 0x0000780a06707980 */ /* 0x000564000c101b00 */
[----:B------:R-:W1:Y:S01]  /*20550*/  @P3 MUFU.LG2 R26, R5 ;  /* 0x00000005001a3308 */ /* 0x000e620000000c00 */
[----:B------:R-:W-:Y:S01]  /*20560*/  IADD3 R11, -R14, R13, RZ ;  /* 0x0000000d0e0b7210 */ /* 0x000fe20007ffe1ff */
[----:B------:R2:W5:Y:S03]  /*20570*/  LD.E.64 R114, desc[UR10][R6.64+0xa8] ;  /* 0x0000a80a06727980 */ /* 0x000566000c101b00 */
[----:B------:R-:W-:Y:S02]  /*20580*/  LEA.HI R17, R11, R11, RZ, 0x1 ;  /* 0x0000000b0b117211 */ /* 0x000fe400078f08ff */
[----:B---3--:R-:W-:Y:S02]  /*20590*/  SHF.L.U32 R20, R0, 0x6, RZ ;  /* 0x0000000600147819 */ /* 0x008fe400000006ff */
[----:B------:R-:W-:-:S02]  /*205a0*/  SHF.L.U32 R23, R17, 0x2, RZ ;  /* 0x0000000211177819 */ /* 0x000fc400000006ff */
[----:B------:R-:W-:Y:S01]  /*205b0*/  LOP3.LUT R20, R20, 0x1c0, RZ, 0xc0, !PT ;  /* 0x000001c014147812 */ /* 0x000fe200078ec0ff */
[----:B-1----:R-:W-:Y:S01]  /*205c0*/  @P4 FMUL.FTZ R21, R25, 0.69314718246459960938 ;  /* 0x3f31721819154820 */ /* 0x002fe20000410000 */
[----:B------:R-:W-:Y:S02]  /*205d0*/  @P3 FMUL.FTZ R26, R26, 0.69314718246459960938 ;  /* 0x3f3172181a1a3820 */ /* 0x000fe40000410000 */
[----:B------:R-:W-:Y:S02]  /*205e0*/  LOP3.LUT R22, R20, 0x38, R23, 0xf8, !PT ;  /* 0x0000003814167812 */ /* 0x000fe400078ef817 */
[----:B------:R-:W-:Y:S02]  /*205f0*/  SHF.R.U32.HI R5, RZ, 0x3, R20 ;  /* 0x00000003ff057819 */ /* 0x000fe40000011614 */
[----:B------:R-:W-:Y:S01]  /*20600*/  MOV R14, 0xff800000 ;  /* 0xff800000000e7802 */ /* 0x000fe20000000f00 */
[C---:B-----5:R-:W-:Y:S01]  /*20610*/  @P4 FFMA.FTZ R14, R4.reuse, R132, R21 ;  /* 0x00000084040e4223 */ /* 0x060fe20000010015 */
[----:B------:R-:W-:Y:S01]  /*20620*/  MOV R10, 0xff800000 ;  /* 0xff800000000a7802 */ /* 0x000fe20000000f00 */
[----:B------:R-:W-:Y:S01]  /*20630*/  @P3 FFMA.FTZ R10, R4, R3, R26 ;  /* 0x00000003040a3223 */ /* 0x000fe2000001001a */
[----:B------:R-:W-:-:S02]  /*20640*/  SHF.R.S32.HI R20, RZ, 0x1f, R15 ;  /* 0x0000001fff147819 */ /* 0x000fc4000001140f */
[----:B------:R-:W-:Y:S02]  /*20650*/  LOP3.LUT R4, R17, 0xffffffe, RZ, 0xc0, !PT ;  /* 0x0ffffffe11047812 */ /* 0x000fe400078ec0ff */
[----:B------:R-:W-:Y:S02]  /*20660*/  LEA.HI R20, R20, R15, RZ, 0x2 ;  /* 0x0000000f14147211 */ /* 0x000fe400078f10ff */
[----:B------:R-:W-:Y:S02]  /*20670*/  LOP3.LUT R5, R22, R5, RZ, 0x3c, !PT ;  /* 0x0000000516057212 */ /* 0x000fe400078e3cff */
[----:B------:R-:W-:Y:S02]  /*20680*/  IADD3 R4, R11, -R4, RZ ;  /* 0x800000040b047210 */ /* 0x000fe40007ffe0ff */
[----:B------:R-:W-:Y:S02]  /*20690*/  LOP3.LUT R20, R20, 0xffffffc, RZ, 0xc0, !PT ;  /* 0x0ffffffc14147812 */ /* 0x000fe400078ec0ff */
[----:B------:R-:W-:-:S02]  /*206a0*/  LOP3.LUT R16, R16, 0xffffffe0, RZ, 0xc0, !PT ;  /* 0xffffffe010107812 */ /* 0x000fc400078ec0ff */
[----:B------:R-:W-:Y:S02]  /*206b0*/  LEA R3, R4, R5, 0x2 ;  /* 0x0000000504037211 */ /* 0x000fe400078e10ff */
[----:B------:R-:W-:Y:S02]  /*206c0*/  IADD3 R15, R15, -R20, RZ ;  /* 0x800000140f0f7210 */ /* 0x000fe40007ffe0ff */
[----:B------:R-:W-:Y:S02]  /*206d0*/  IADD3 R16, -R16, R13, RZ ;  /* 0x0000000d10107210 */ /* 0x000fe40007ffe1ff */
[----:B------:R-:W-:Y:S02]  /*206e0*/  SHF.L.U32 R20, R207, 0x6, RZ ;  /* 0x00000006cf147819 */ /* 0x000fe400000006ff */
[----:B------:R-:W-:Y:S01]  /*206f0*/  LEA R3, R3, UR4, 0x2 ;  /* 0x0000000403037c11 */ /* 0x000fe2000f8e10ff */
[----:B------:R-:W-:Y:S01]  /*20700*/  BAR.SYNC.DEFER_BLOCKING 0x0 ;  /* 0x0000000000007b1d */ /* 0x000fe20000010000 */
[----:B------:R-:W-:-:S05]  /*20710*/  LOP3.LUT P0, RZ, R16, 0x3, RZ, 0xc0, !PT ;  /* 0x0000000310ff7812 */ /* 0x000fca000780c0ff */
[----:B------:R2:W1:Y:S04]  /*20720*/  LDS.128 R108, [R3] ;  /* 0x00000000036c7984 */ /* 0x0004680000000c00 */
[----:B------:R2:W3:Y:S04]  /*20730*/  LDS.128 R104, [R3+0x800] ;  /* 0x0008000003687984 */ /* 0x0004e80000000c00 */
        /* <DEDUP_REMOVED lines=20> */
[----:B------:R-:W-:Y:S01]  /*20880*/  LEA R4, R15, R2, 0x4 ;  /* 0x000000020f047211 */ /* 0x000fe200078e20ff */
[----:B----4-:R-:W-:-:S04]  /*20890*/  IMAD R18, R18, UR8, R211 ;  /* 0x0000000812127c24 */ /* 0x010fc8000f8e02d3 */
[----:B------:R-:W-:Y:S02]  /*208a0*/  IMAD R5, R18, R24, R209 ;  /* 0x0000001812057224 */ /* 0x000fe400078e02d1 */
[----:B------:R2:W4:Y:S02]  /*208b0*/  LDS.128 R24, [R3+0xa800] ;  /* 0x00a8000003187984 */ /* 0x0005240000000c00 */
[----:B------:R-:W-:Y:S02]  /*208c0*/  IMAD R5, R19, R5, R20 ;  /* 0x0000000513057224 */ /* 0x000fe400078e0214 */
[----:B------:R2:W1:Y:S04]  /*208d0*/  LDS.128 R20, [R3+0xb000] ;  /* 0x00b0000003147984 */ /* 0x0004680000000c00 */
[----:B------:R2:W1:Y:S01]  /*208e0*/  LDS.128 R16, [R3+0xb800] ;  /* 0x00b8000003107984 */ /* 0x0004620000000c00 */
[----:B---3--:R-:W-:Y:S05]  /*208f0*/  @P0 BRA `(.L_x_3243) ;  /* 0x00000000003c0947 */ /* 0x008fea0003800000 */
[----:B--2---:R-:W-:Y:S02]  /*20900*/  IMAD R3, R207, -0x40, R208 ;  /* 0xffffffc0cf037824 */ /* 0x004fe400078e02d0 */
[----:B------:R-:W-:-:S03]  /*20910*/  VIADD R2, R4, 0x8 ;  /* 0x0000000804027836 */ /* 0x000fc60000000000 */
[-C--:B------:R-:W-:Y:S02]  /*20920*/  ISETP.GE.AND P2, PT, R4, R3.reuse, PT ;  /* 0x000000030400720c */ /* 0x080fe40003f46270 */
[----:B------:R-:W-:Y:S02]  /*20930*/  ISETP.GE.AND P1, PT, R2, R3, PT ;  /* 0x000000030200720c */ /* 0x000fe40003f26270 */
[----:B------:R-:W-:Y:S02]  /*20940*/  SHF.R.S32.HI R3, RZ, 0x1f, R5 ;  /* 0x0000001fff037819 */ /* 0x000fe40000011405 */
[----:B------:R-:W-:-:S04]  /*20950*/  IADD3 R2, P0, R5, R4, RZ ;  /* 0x0000000405027210 */ /* 0x000fc80007f1e0ff */
[----:B------:R-:W-:Y:S02]  /*20960*/  LEA.HI.X.SX32 R3, R4, R3, 0x1, P0 ;  /* 0x0000000304037211 */ /* 0x000fe400000f0eff */
[----:B------:R-:W-:Y:S02]  /*20970*/  LEA R114, P0, R2, R114, 0x2 ;  /* 0x0000007202727211 */ /* 0x000fe400078010ff */
[C---:B------:R-:W-:Y:S02]  /*20980*/  @!P2 R2UR UR10, R8.reuse ;  /* 0x00000000080aa2ca */ /* 0x040fe400000e0000 */
[C---:B------:R-:W-:Y:S02]  /*20990*/  @!P2 R2UR UR11, R9.reuse ;  /* 0x00000000090ba2ca */ /* 0x040fe400000e0000 */
[----:B------:R-:W-:Y:S02]  /*209a0*/  @!P1 R2UR UR4, R8 ;  /* 0x00000000080492ca */ /* 0x000fe400000e0000 */
[----:B------:R-:W-:-:S02]  /*209b0*/  @!P1 R2UR UR5, R9 ;  /* 0x00000000090592ca */ /* 0x000fc400000e0000 */
[----:B------:R-:W-:-:S07]  /*209c0*/  LEA.HI.X R115, R2, R115, R3, 0x2, P0 ;  /* 0x0000007302737211 */ /* 0x000fce00000f1403 */
[----:B------:R3:W-:Y:S04]  /*209d0*/  @!P2 ST.E desc[UR10][R114.64], R14 ;  /* 0x0000000e7200a985 */ /* 0x0007e8000c10190a */
[----:B------:R3:W-:Y:S02]  /*209e0*/  @!P1 ST.E desc[UR4][R114.64+0x20], R10 ;  /* 0x0000200a72009985 */ /* 0x0007e4000c101904 */
.L_x_3243:
[----:B------:R-:W-:Y:S05]  /*209f0*/  BSYNC B0 ;  /* 0x0000000000007941 */ /* 0x000fea0003800000 */
.L_x_3242:
[----:B---3--:R-:W-:Y:S01]  /*20a00*/  IMAD.SHL.U32 R14, R11, 0x4, RZ ;  /* 0x000000040b0e7824 */ /* 0x008fe200078e00ff */
[----:B------:R-:W-:Y:S02]  /*20a10*/  R2UR UR4, R8 ;  /* 0x00000000080472ca */ /* 0x000fe400000e0000 */
[----:B------:R-:W-:Y:S02]  /*20a20*/  R2UR UR5, R9 ;  /* 0x00000000090572ca */ /* 0x000fe400000e0000 */
[----:B------:R-:W-:Y:S01]  /*20a30*/  SHF.R.S32.HI R15, RZ, 0x1f, R14 ;  /* 0x0000001fff0f7819 */ /* 0x000fe2000001140e */
[----:B------:R-:W-:Y:S02]  /*20a40*/  IMAD R207, R207, -0x40, R208 ;  /* 0xffffffc0cfcf7824 */ /* 0x000fe400078e02d0 */
[----:B------:R-:W-:Y:S02]  /*20a50*/  VIADD R10, R0, 0x8 ;  /* 0x00000008000a7836 */ /* 0x000fe40000000000 */
[----:B------:R-:W-:-:S02]  /*20a60*/  IMAD R12, R5, R12, RZ ;  /* 0x0000000c050c7224 */ /* 0x000fc400078e02ff */
[----:B------:R-:W-:Y:S01]  /*20a70*/  IMAD.WIDE R114, R0, 0xc0, R14 ;  /* 0x000000c000727825 */ /* 0x000fe200078e020e */
[----:B------:R-:W-:-:S03]  /*20a80*/  ISETP.GE.AND P0, PT, R10, R207, PT ;  /* 0x000000cf0a00720c */ /* 0x000fc60003f06270 */
[----:B------:R-:W-:Y:S01]  /*20a90*/  VIADD R2, R0, 0x18 ;  /* 0x0000001800027836 */ /* 0x000fe20000000000 */
[----:B------:R-:W-:Y:S01]  /*20aa0*/  IADD3 R10, P3, R114, R12, RZ ;  /* 0x0000000c720a7210 */ /* 0x000fe20007f7e0ff */
[----:B------:R-:W-:Y:S01]  /*20ab0*/  VIADD R4, R0, 0x10 ;  /* 0x0000001000047836 */ /* 0x000fe20000000000 */
[----:B--2---:R2:W5:Y:S01]  /*20ac0*/  LD.E R6, desc[UR4][R6.64+0xc0] ;  /* 0x0000c00406067980 */ /* 0x004562000c101900 */
        /* <DEDUP_REMOVED lines=17> */
[----:B------:R-:W-:-:S12]  /*20be0*/  VIADD R5, R3, 0x40 ;  /* 0x0000004003057836 */ /* 0x000fd80000000000 */
[C---:B------:R-:W-:Y:S02]  /*20bf0*/  @!P3 R2UR UR10, R8.reuse ;  /* 0x00000000080ab2ca */ /* 0x040fe400000e0000 */
[C---:B------:R-:W-:Y:S02]  /*20c00*/  @!P3 R2UR UR11, R9.reuse ;  /* 0x00000000090bb2ca */ /* 0x040fe400000e0000 */
[----:B------:R-:W-:Y:S02]  /*20c10*/  @!P3 R2UR UR4, R8 ;  /* 0x000000000804b2ca */ /* 0x000fe400000e0000 */
[----:B------:R-:W-:-:S09]  /*20c20*/  @!P3 R2UR UR5, R9 ;  /* 0x000000000905b2ca */ /* 0x000fd200000e0000 */
[----:B-1----:R3:W-:Y:S04]  /*20c30*/  @!P3 ST.E.64 desc[UR10][R12.64], R108 ;  /* 0x0000006c0c00b985 */ /* 0x0027e8000c101b0a */
        /* <DEDUP_REMOVED lines=9> */
.L_x_3245:
[----:B------:R-:W-:Y:S05]  /*20cd0*/  BSYNC B0 ;  /* 0x0000000000007941 */ /* 0x000fea0003800000 */
.L_x_3244:
[----:B------:R-:W-:Y:S01]  /*20ce0*/  BSSY B0, `(.L_x_3246) ;  /* 0x0000010000007945 */ /* 0x000fe20003800000 */
[----:B------:R-:W-:-:S03]  /*20cf0*/  ISETP.GE.AND P3, PT, R0, R207, PT ;  /* 0x000000cf0000720c */ /* 0x000fc60003f66270 */
[----:B------:R-:W-:Y:S10]  /*20d00*/  @P0 BRA `(.L_x_3247) ;  /* 0x0000000000340947 */ /* 0x000ff40003800000 */
[----:B-----5:R-:W-:Y:S01]  /*20d10*/  ISETP.GE.AND P0, PT, R14, R6, PT ;  /* 0x000000060e00720c */ /* 0x020fe20003f06270 */
[----:B------:R-:W-:-:S12]  /*20d20*/  VIADD R5, R3, 0x40 ;  /* 0x0000004003057836 */ /* 0x000fd80000000000 */
[----:B------:R-:W-:Y:S02]  /*20d30*/  @!P0 R2UR UR4, R8 ;  /* 0x00000000080482ca */ /* 0x000fe400000e0000 */
[----:B------:R-:W-:-:S13]  /*20d40*/  @!P0 R2UR UR5, R9 ;  /* 0x00000000090582ca */ /* 0x000fda00000e0000 */
[----:B------:R2:W-:Y:S01]  /*20d50*/  @!P0 ST.E.128 desc[UR4][R12.64+0x1800], R104 ;  /* 0x001800680c008985 */ /* 0x0005e2000c101d04 */
[----:B------:R-:W-:-:S13]  /*20d60*/  ISETP.GE.AND P0, PT, R3, R6, PT ;  /* 0x000000060300720c */ /* 0x000fda0003f06270 */
[----:B------:R-:W-:Y:S02]  /*20d70*/  @!P0 R2UR UR4, R8 ;  /* 0x00000000080482ca */ /* 0x000fe400000e0000 */
[----:B------:R-:W-:-:S13]  /*20d80*/  @!P0 R2UR UR5, R9 ;  /* 0x00000000090582ca */ /* 0x000fda00000e0000 */
[----:B-1----:R2:W-:Y:S01]  /*20d90*/  @!P0 ST.E.128 desc[UR4][R12.64+0x1900], R72 ;  /* 0x001900480c008985 */ /* 0x0025e2000c101d04 */
[----:B------:R-:W-:-:S13]  /*20da0*/  ISETP.GE.AND P0, PT, R5, R6, PT ;  /* 0x000000060500720c */ /* 0x000fda0003f06270 */
[----:B------:R-:W-:Y:S02]  /*20db0*/  @!P0 R2UR UR4, R8 ;  /* 0x00000000080482ca */ /* 0x000fe400000e0000 */
[----:B------:R-:W-:-:S13]  /*20dc0*/  @!P0 R2UR UR5, R9 ;  /* 0x00000000090582ca */ /* 0x000fda00000e0000 */
[----:B------:R2:W-:Y:S02]  /*20dd0*/  @!P0 ST.E.128 desc[UR4][R12.64+0x1a00], R40 ;  /* 0x001a00280c008985 */ /* 0x0005e4000c101d04 */
.L_x_3247:
[----:B------:R-:W-:Y:S05]  /*20de0*/  BSYNC B0 ;  /* 0x0000000000007941 */ /* 0x000fea0003800000 */
.L_x_3246:
[----:B------:R-:W-:Y:S04]  /*20df0*/  BSSY B0, `(.L_x_3248) ;  /* 0x000000f000007945 */ /* 0x000fe80003800000 */
[----:B------:R-:W-:Y:S05]  /*20e00*/  @P1 BRA `(.L_x_3249) ;  /* 0x0000000000341947 */ /* 0x000fea0003800000 */
[-C--:B-----5:R-:W-:Y:S01]  /*20e10*/  ISETP.GE.AND P0, PT, R14, R6.reuse, PT ;  /* 0x000000060e00720c */ /* 0x0a0fe20003f06270 */
[C---:B------:R-:W-:Y:S01]  /*20e20*/  VIADD R5, R3.reuse, 0x40 ;  /* 0x0000004003057836 */ /* 0x040fe20000000000 */
[----:B------:R-:W-:-:S11]  /*20e30*/  ISETP.GE.AND P1, PT, R3, R6, PT ;  /* 0x000000060300720c */ /* 0x000fd60003f26270 */
[C---:B------:R-:W-:Y:S02]  /*20e40*/  @!P0 R2UR UR4, R8.reuse ;  /* 0x00000000080482ca */ /* 0x040fe400000e0000 */
[C---:B------:R-:W-:Y:S02]  /*20e50*/  @!P0 R2UR UR5, R9.reuse ;  /* 0x00000000090582ca */ /* 0x040fe400000e0000 */
[----:B------:R-:W-:Y:S02]  /*20e60*/  @!P1 R2UR UR10, R8 ;  /* 0x00000000080a92ca */ /* 0x000fe400000e0000 */
[----:B------:R-:W-:-:S09]  /*20e70*/  @!P1 R2UR UR11, R9 ;  /* 0x00000000090b92ca */ /* 0x000fd200000e0000 */
[----:B-1----:R1:W-:Y:S01]  /*20e80*/  @!P0 ST.E.128 desc[UR4][R12.64+0x3000], R100 ;  /* 0x003000640c008985 */ /* 0x0023e2000c101d04 */
[----:B------:R-:W-:-:S03]  /*20e90*/  ISETP.GE.AND P0, PT, R5, R6, PT ;  /* 0x000000060500720c */ /* 0x000fc60003f06270 */
[----:B------:R1:W-:Y:S10]  /*20ea0*/  @!P1 ST.E.128 desc[UR10][R12.64+0x3100], R68 ;  /* 0x003100440c009985 */ /* 0x0003f4000c101d0a */
[----:B------:R-:W-:-:S02]  /*20eb0*/  @!P0 R2UR UR4, R8 ;  /* 0x00000000080482ca */ /* 0x000fc400000e0000 */
[----:B------:R-:W-:-:S13]  /*20ec0*/  @!P0 R2UR UR5, R9 ;  /* 0x00000000090582ca */ /* 0x000fda00000e0000 */
[----:B------:R1:W-:Y:S02]  /*20ed0*/  @!P0 ST.E.128 desc[UR4][R12.64+0x3200], R36 ;  /* 0x003200240c008985 */ /* 0x0003e4000c101d04 */
.L_x_3249:
[----:B------:R-:W-:Y:S05]  /*20ee0*/  BSYNC B0 ;  /* 0x0000000000007941 */ /* 0x000fea0003800000 */
.L_x_3248:
[----:B------:R-:W-:Y:S04]  /*20ef0*/  BSSY B0, `(.L_x_3250) ;  /* 0x000000f000007945 */ /* 0x000fe80003800000 */
[----:B------:R-:W-:Y:S05]  /*20f00*/  @P2 BRA `(.L_x_3251) ;  /* 0x0000000000342947 */ /* 0x000fea0003800000 */
[C---:B------:R-:W-:Y:S01]  /*20f10*/  VIADD R5, R3.reuse, 0x40 ;  /* 0x0000004003057836 */ /* 0x040fe20000000000 */
        /* <DEDUP_REMOVED lines=9> */
[----:B-1----:R1:W-:Y:S04]  /*20fb0*/  @!P2 ST.E.128 desc[UR12][R12.64+0x4800], R96 ;  /* 0x004800600c00a985 */ /* 0x0023e8000c101d0c */
[----:B------:R1:W-:Y:S04]  /*20fc0*/  @!P1 ST.E.128 desc[UR10][R12.64+0x4900], R64 ;  /* 0x004900400c009985 */ /* 0x0003e8000c101d0a */
[----:B------:R1:W-:Y:S02]  /*20fd0*/  @!P0 ST.E.128 desc[UR4][R12.64+0x4a00], R32 ;  /* 0x004a00200c008985 */ /* 0x0003e4000c101d04 */
.L_x_3251:
[----:B------:R-:W-:Y:S05]  /*20fe0*/  BSYNC B0 ;  /* 0x0000000000007941 */ /* 0x000fea0003800000 */
.L_x_3250:
        /* <DEDUP_REMOVED lines=15> */
.L_x_3253:
[----:B------:R-:W-:Y:S05]  /*210e0*/  BSYNC B0 ;  /* 0x0000000000007941 */ /* 0x000fea0003800000 */
.L_x_3252:
        /* <DEDUP_REMOVED lines=14> */
[----:B----4-:R1:W-:Y:S02]  /*211d0*/  @!P0 ST.E.128 desc[UR4][R12.64+0x7a00], R24 ;  /* 0x007a00180c008985 */ /* 0x0103e4000c101d04 */
.L_x_3255:
[----:B------:R-:W-:Y:S05]  /*211e0*/  BSYNC B0 ;  /* 0x0000000000007941 */ /* 0x000fea0003800000 */
.L_x_3254:
        /* <DEDUP_REMOVED lines=15> */
.L_x_3257:
[----:B------:R-:W-:Y:S05]  /*212e0*/  BSYNC B0 ;  /* 0x0000000000007941 */ /* 0x000fea0003800000 */
.L_x_3256:
[----:B------:R-:W-:-:S04]  /*212f0*/  MOV R207, 0x0 ;  /* 0x0000000000cf7802 */ /* 0x000fc80000000f00 */
[----:B-12345:R-:W-:Y:S05]  /*21300*/  @P3 RET.REL.NODEC R206 `(_ZN5flash24flash_fwd_splitkv_kernelI23Flash_fwd_kernel_traitsILi192ELi64ELi64ELi4ELb0ELb0EN7cutlass10bfloat16_tE19Flash_kernel_traitsILi192ELi64ELi64ELi4ES3_EELb0ELb1ELb0ELb0ELb0ELb0ELb1ELb1EEEvNS_16Flash_fwd_paramsE) ;  /* 0xfffffdecce3c3950 */ /* 0x03efea0003c3ffff */
        /* <DEDUP_REMOVED lines=11> */
[----:B-1----:R-:W-:Y:S05]  /*213c0*/  @P0 RET.REL.NODEC R206 `(_ZN5flash24flash_fwd_splitkv_kernelI23Flash_fwd_kernel_traitsILi192ELi64ELi64ELi4ELb0ELb0EN7cutlass10bfloat16_tE19Flash_kernel_traitsILi192ELi64ELi64ELi4ES3_EELb0ELb1ELb0ELb0ELb0ELb0ELb1ELb1EEEvNS_16Flash_fwd_paramsE) ;  /* 0xfffffdecce0c0950 */ /* 0x002fea0003c3ffff */
[----:B------:R-:W-:Y:S01]  /*213d0*/  R2UR UR4, R8 ;  /* 0x00000000080472ca */ /* 0x000fe200000e0000 */
[----:B------:R-:W-:Y:S01]  /*213e0*/  IMAD.MOV.U32 R207, RZ, RZ, 0x0 ;  /* 0x00000000ffcf7424 */ /* 0x000fe200078e00ff */
[----:B------:R-:W-:-:S13]  /*213f0*/  R2UR UR5, R9 ;  /* 0x00000000090572ca */ /* 0x000fda00000e0000 */
[----:B------:R1:W-:Y:S02]  /*21400*/  ST.E.128 desc[UR4][R12.64+0xaa00], R16 ;  /* 0x00aa00100c007985 */ /* 0x0003e4000c101d04 */
[----:B-1----:R-:W-:Y:S05]  /*21410*/  RET.REL.NODEC R206 `(_ZN5flash24flash_fwd_splitkv_kernelI23Flash_fwd_kernel_traitsILi192ELi64ELi64ELi4ELb0ELb0EN7cutlass10bfloat16_tE19Flash_kernel_traitsILi192ELi64ELi64ELi4ES3_EELb0ELb1ELb0ELb0ELb0ELb0ELb1ELb1EEEvNS_16Flash_fwd_paramsE) ;  /* 0xfffffde8cef87950 */ /* 0x002fea0003c3ffff */
.L_x_3241:
[----:B------:R-:W-:Y:S01]  /*21420*/  MOV R12, 0x2 ;  /* 0x00000002000c7802 */ /* 0x000fe20000000f00 */
[----:B------:R-:W-:Y:S01]  /*21430*/  IMAD.MOV.U32 R5, RZ, RZ, 0x1f ;  /* 0x0000001fff057424 */ /* 0x000fe200078e00ff */
[----:B------:R-:W-:-:S07]  /*21440*/  MOV R11, 0xffffffff ;  /* 0xffffffff000b7802 */ /* 0x000fce0000000f00 */
[----:B-1---5:R-:W-:Y:S05]  /*21450*/  WARPSYNC.COLLECTIVE R11, `(.L_x_3258) ;  /* 0x000000000b087348 */ /* 0x022fea0003c00000 */
[----:B------:R2:W3:Y:S02]  /*21460*/  SHFL.BFLY P0, R15, R223, R12, R5 ;  /* 0x0c00000cdf0f7389 */ /* 0x0004e40000000005 */
[----:B-123-5:R-:W-:Y:S01]  /*21470*/  ENDCOLLECTIVE ;  /* 0x000000000000791b */ /* 0x02efe20003800000 */
.L_x_3258:
[----:B------:R-:W-:Y:S02]  /*21480*/  IMAD.MOV.U32 R10, RZ, RZ, R15 ;  /* 0x000000ffff0a7224 */ /* 0x000fe400078e000f */
[----:B------:R-:W-:Y:S02]  /*21490*/  IMAD.MOV.U32 R12, RZ, RZ, 0x1 ;  /* 0x00000001ff0c7424 */ /* 0x000fe400078e00ff */
[----:B------:R-:W-:-:S05]  /*214a0*/  FADD.FTZ R13, R10, R223 ;  /* 0x000000df0a0d7221 */ /* 0x000fca0000010000 */
[----:B------:R-:W-:-:S07]  /*214b0*/  MOV R223, R13 ;  /* 0x0000000d00df7202 */ /* 0x000fce0000000f00 */
[----:B------:R-:W-:Y:S05]  /*214c0*/  WARPSYNC.COLLECTIVE R11, `(.L_x_3259) ;  /* 0x000000000b087348 */ /* 0x000fea0003c00000 */
[----:B------:R1:W2:Y:S02]  /*214d0*/  SHFL.BFLY P0, R15, R223, R12, R5 ;  /* 0x0c00000cdf0f7389 */ /* 0x0002a40000000005 */
[----:B-12---:R-:W-:Y:S01]  /*214e0*/  ENDCOLLECTIVE ;  /* 0x000000000000791b */ /* 0x006fe20003800000 */
.L_x_3259:
[----:B------:R-:W-:Y:S01]  /*214f0*/  MOV R223, R221 ;  /* 0x000000dd00df7202 */ /* 0x000fe20000000f00 */
[----:B------:R-:W-:Y:S01]  /*21500*/  IMAD.MOV.U32 R12, RZ, RZ, 0x2 ;  /* 0x00000002ff0c7424 */ /* 0x000fe200078e00ff */
[----:B------:R-:W-:-:S07]  /*21510*/  MOV R10, R15 ;  /* 0x0000000f000a7202 */ /* 0x000fce0000000f00 */
[----:B------:R-:W-:Y:S05]  /*21520*/  WARPSYNC.COLLECTIVE R11, `(.L_x_3260) ;  /* 0x000000000b087348 */ /* 0x000fea0003c00000 */
[----:B------:R1:W2:Y:S02]  /*21530*/  SHFL.BFLY P0, R15, R223, R12, R5 ;  /* 0x0c00000cdf0f7389 */ /* 0x0002a40000000005 */
[----:B-12---:R-:W-:Y:S01]  /*21540*/  ENDCOLLECTIVE ;  /* 0x000000000000791b */ /* 0x006fe20003800000 */
.L_x_3260:
[----:B------:R-:W-:Y:S01]  /*21550*/  FADD.FTZ R10, R13, R10 ;  /* 0x0000000a0d0a7221 */ /* 0x000fe20000010000 */
[----:B------:R-:W-:Y:S01]  /*21560*/  FADD.FTZ R14, R15, R221 ;  /* 0x000000dd0f0e7221 */ /* 0x000fe20000010000 */
[----:B------:R-:W-:-:S04]  /*21570*/  MOV R12, 0x1 ;  /* 0x00000001000c7802 */ /* 0x000fc80000000f00 */
[----:B------:R-:W-:-:S07]  /*21580*/  MOV R223, R14 ;  /* 0x0000000e00df7202 */ /* 0x000fce0000000f00 */
[----:B------:R-:W-:Y:S05]  /*21590*/  WARPSYNC.COLLECTIVE R11, `(.L_x_3261) ;  /* 0x000000000b087348 */ /* 0x000fea0003c00000 */
[----:B------:R1:W2:Y:S02]  /*215a0*/  SHFL.BFLY P0, R15, R223, R12, R5 ;  /* 0x0c00000cdf0f7389 */ /* 0x0002a40000000005 */
[----:B-12---:R-:W-:Y:S01]  /*215b0*/  ENDCOLLECTIVE ;  /* 0x000000000000791b */ /* 0x006fe20003800000 */
.L_x_3261:
[----:B------:R-:W-:Y:S05]  /*215c0*/  BRA `(.L_x_3262) ;  /* 0xffffffe000c47947 */ /* 0x000fea000383ffff */
.L_x_3263:
        /* <DEDUP_REMOVED lines=11> */
.L_x_7904:


//--------------------- .text._ZN5flash24flash_fwd_splitkv_kernelI23Flash_fwd_kernel_traitsILi192ELi64ELi64ELi4ELb0ELb0EN7cutlass10bfloat16_tE19Flash_kernel_traitsILi192ELi64ELi64ELi4ES3_EELb0ELb1ELb0ELb0ELb0ELb1ELb1ELb1EEEvNS_16Flash_fwd_paramsE --------------------------
	.section	.text._ZN5flash24flash_fwd_splitkv_kernelI23Flash_fwd_kernel_traitsILi192ELi64ELi64ELi4ELb0ELb0EN7cutlass10bfloat16_tE19Flash_kernel_traitsILi192ELi64ELi64ELi4ES3_EELb0ELb1ELb0ELb0ELb0ELb1ELb1ELb1EEEvNS_16Flash_fwd_paramsE,"ax",@progbits
	.align	128
        .global         _ZN5flash24flash_fwd_splitkv_kernelI23Flash_fwd_kernel_traitsILi192ELi64ELi64ELi4ELb0ELb0EN7cutlass10bfloat16_tE19Flash_kernel_traitsILi192ELi64ELi64ELi4ES3_EELb0ELb1ELb0ELb0ELb0ELb1ELb1ELb1EEEvNS_16Flash_fwd_paramsE
        .type           _ZN5flash24flash_fwd_splitkv_kernelI23Flash_fwd_kernel_traitsILi192ELi64ELi64ELi4ELb0ELb0EN7cutlass10bfloat16_tE19Flash_kernel_traitsILi192ELi64ELi64ELi4ES3_EELb0ELb1ELb0ELb0ELb0ELb1ELb1ELb1EEEvNS_16Flash_fwd_paramsE,@function
        .size           _ZN5flash24flash_fwd_splitkv_kernelI23Flash_fwd_kernel_traitsILi192ELi64ELi64ELi4ELb0ELb0EN7cutlass10bfloat16_tE19Flash_kernel_traitsILi192ELi64ELi64ELi4ES3_EELb0ELb1ELb0ELb0ELb0ELb1ELb1ELb1EEEvNS_16Flash_fwd_paramsE,(.L_x_7905 - _ZN5flash24flash_fwd_splitkv_kernelI23Flash_fwd_kernel_traitsILi192ELi64ELi64ELi4ELb0ELb0EN7cutlass10bfloat16_tE19Flash_kernel_traitsILi192ELi64ELi64ELi4ES3_EELb0ELb1ELb0ELb0ELb0ELb1ELb1ELb1EEEvNS_16Flash_fwd_paramsE)
        .other          _ZN5flash24flash_fwd_splitkv_kernelI23Flash_fwd_kernel_traitsILi192ELi64ELi64ELi4ELb0ELb0EN7cutlass10bfloat16_tE19Flash_kernel_traitsILi192ELi64ELi64ELi4ES3_EELb0ELb1ELb0ELb0ELb0ELb1ELb1ELb1EEEvNS_16Flash_fwd_paramsE,@"STO_CUDA_ENTRY STV_DEFAULT"
_ZN5flash24flash_fwd_splitkv_kernelI23Flash_fwd_kernel_traitsILi192ELi64ELi64ELi4ELb0ELb0EN7cutlass10bfloat16_tE19Flash_kernel_traitsILi192ELi64ELi64ELi4ES3_EELb0ELb1ELb0ELb0ELb0ELb1ELb1ELb1EEEvNS_16Flash_fwd_paramsE:
.text._ZN5flash24flash_fwd_splitkv_kernelI23Flash_fwd_kernel_traitsILi192ELi64ELi64ELi4ELb0ELb0EN7cutlass10bfloat16_tE19Flash_kernel_traitsILi192ELi64ELi64ELi4ES3_EELb0ELb1ELb0ELb0ELb0ELb1ELb1ELb1EEEvNS_16Flash_fwd_paramsE:
        /* <DEDUP_REMOVED lines=29> */
[----:B------:R-:W-:Y:S05]  /*01d0*/  CALL.REL.NOINC `($_ZN5flash24flash_fwd_splitkv_kernelI23Flash_fwd_kernel_traitsILi192ELi64ELi64ELi4ELb0ELb0EN7cutlass10bfloat16_tE19Flash_kernel_traitsILi192ELi64ELi64ELi4ES3_EELb0ELb1ELb0ELb0ELb0ELb1ELb1ELb1EEEvNS_16Flash_fwd_paramsE$_ZN5flash30compute_attn_1rowblock_splitkvI23Flash_fwd_kernel_traitsILi192ELi64ELi64ELi4ELb0ELb0EN7cutlass10bfloat16_tE19Flash_kernel_traitsILi192ELi64ELi64ELi4ES3_EELb0ELb1ELb0ELb0ELb0ELb1ELb1ELb1ENS_16Flash_fwd_paramsEEEvRKT8_iiiii) ;  /* 0x0000000000087944 */ /* 0x000fea0003c00000 */
[----:B------:R-:W-:Y:S05]  /*01e0*/  BSYNC B4 ;  /* 0x0000000000047941 */ /* 0x000fea0003800000 */
.L_x_3264:
[----:B------:R-:W-:Y:S05]  /*01f0*/  EXIT ;  /* 0x000000000000794d */ /* 0x000fea0003800000 */
        .type           $_ZN5flash24flash_fwd_splitkv_kernelI23Flash_fwd_kernel_traitsILi192ELi64ELi64ELi4ELb0ELb0EN7cutlass10bfloat16_tE19Flash_kernel_traitsILi192ELi64ELi64ELi4ES3_EELb0ELb1ELb0ELb0ELb0ELb1ELb1ELb1EEEvNS_16Flash_fwd_paramsE$_ZN5flash30compute_attn_1rowblock_splitkvI23Flash_fwd_kernel_traitsILi192ELi64ELi64ELi4ELb0ELb0EN7cutlass10bfloat16_tE19Flash_kernel_traitsILi192ELi64ELi64ELi4ES3_EELb0ELb1ELb0ELb0ELb0ELb1ELb1ELb1ENS_16Flash_fwd_paramsEEEvRKT8_iiiii,@function
        .size           $_ZN5flash24flash_fwd_splitkv_kernelI23Flash_fwd_kernel_traitsILi192ELi64ELi64ELi4ELb0ELb0EN7cutlass10bfloat16_tE19Flash_kernel_traitsILi192ELi64ELi64ELi4ES3_EELb0ELb1ELb0ELb0ELb0ELb1ELb1ELb1EEEvNS_16Flash_fwd_paramsE$_ZN5flash30compute_attn_1rowblock_splitkvI23Flash_fwd_kernel_traitsILi192ELi64ELi64ELi4ELb0ELb0EN7cutlass10bfloat16_tE19Flash_kernel_traitsILi192ELi64ELi64ELi4ES3_EELb0ELb1ELb0ELb0ELb0ELb1ELb1ELb1ENS_16Flash_fwd_paramsEEEvRKT8_iiiii,(.L_x_7905 - $_ZN5flash24flash_fwd_splitkv_kernelI23Flash_fwd_kernel_traitsILi192ELi64ELi64ELi4ELb0ELb0EN7cutlass10bfloat16_tE19Flash_kernel_traitsILi192ELi64ELi64ELi4ES3_EELb0ELb1ELb0ELb0ELb0ELb1ELb1ELb1EEEvNS_16Flash_fwd_paramsE$_ZN5flash30compute_attn_1rowblock_splitkvI23Flash_fwd_kernel_traitsILi192ELi64ELi64ELi4ELb0ELb0EN7cutlass10bfloat16_tE19Flash_kernel_traitsILi192ELi64ELi64ELi4ES3_EELb0ELb1ELb0ELb0ELb0ELb1ELb1ELb1ENS_16Flash_fwd_paramsEEEvRKT8_iiiii)
$_ZN5flash24flash_fwd_splitkv_kernelI23Flash_fwd_kernel_traitsILi192ELi64ELi64ELi4ELb0ELb0EN7cutlass10bfloat16_tE19Flash_kernel_traitsILi192ELi64ELi64ELi4ES3_EELb0ELb1ELb0ELb0ELb0ELb1ELb1ELb1EEEvNS_16Flash_fwd_paramsE$_ZN5flash30compute_attn_1rowblock_splitkvI23Flash_fwd_kernel_traitsILi192ELi64ELi64ELi4ELb0ELb0EN7cutlass10bfloat16_tE19Flash_kernel_traitsILi192ELi64ELi64ELi4ES3_EELb0ELb1ELb0ELb0ELb0ELb1ELb1ELb1ENS_16Flash_fwd_paramsEEEvRKT8_iiiii:
        /* <DEDUP_REMOVED lines=27> */
.L_x_3266:
[----:B------:R-:W-:Y:S05]  /*03b0*/  BSYNC B0 ;  /* 0x0000000000007941 */ /* 0x000fea0003800000 */
.L_x_3265:
        /* <DEDUP_REMOVED lines=8> */
.L_x_3268:
[----:B------:R3:W5:Y:S02]  /*0440*/  LD.E R0, desc[UR6][R16.64+0xb8] ;  /* 0x0000b80610007980 */ /* 0x000764000c101900 */
.L_x_3269:
[----:B------:R-:W-:Y:S05]  /*0450*/  BSYNC B0 ;  /* 0x0000000000007941 */ /* 0x000fea0003800000 */
.L_x_3267:
        /* <DEDUP_REMOVED lines=10> */
.L_x_3271:
[----:B------:R-:W2:Y:S01]  /*0500*/  LD.E.64 R2, desc[UR6][R16.64+0x108] ;  /* 0x0001080610027980 */ /* 0x000ea2000c101b00 */
[----:B------:R-:W-:Y:S01]  /*0510*/  BSSY B0, `(.L_x_3273) ;  /* 0x0000006000007945 */ /* 0x000fe20003800000 */
[----:B------:R-:W-:Y:S01]  /*0520*/  IMAD.MOV.U32 R0, RZ, RZ, RZ ;  /* 0x000000ffff007224 */ /* 0x000fe200078e00ff */
[----:B--2---:R-:W-:-:S04]  /*0530*/  ISETP.NE.U32.AND P0, PT, R2, RZ, PT ;  /* 0x000000ff0200720c */ /* 0x004fc80003f05070 */
[----:B------:R-:W-:-:S13]  /*0540*/  ISETP.NE.AND.EX P0, PT, R3, RZ, PT, P0 ;  /* 0x000000ff0300720c */ /* 0x000fda0003f05300 */
[----:B------:R-:W-:Y:S05]  /*0550*/  @!P0 BRA `(.L_x_3274) ;  /* 0x0000000000048947 */ /* 0x000fea0003800000 */
[----:B------:R2:W5:Y:S02]  /*0560*/  LD.E R0, desc[UR6][R16.64+0xbc] ;  /* 0x0000bc0610007980 */ /* 0x000564000c101900 */
.L_x_3274:
[----:B------:R-:W-:Y:S05]  /*0570*/  BSYNC B0 ;  /* 0x0000000000007941 */ /* 0x000fea0003800000 */
.L_x_3273:
[----:B-----5:R-:W-:Y:S02]  /*0580*/  IADD3 R69, R75, R0, RZ ;  /* 0x000000004b457210 */ /* 0x020fe40007ffe0ff */
.L_x_3272:
[----:B------:R-:W-:Y:S05]  /*0590*/  BSYNC B1 ;  /* 0x0000000000017941 */ /* 0x000fea0003800000 */
.L_x_3270:
[----:B------:R-:W-:Y:S01]  /*05a0*/  IMAD.SHL.U32 R73, R215, 0x40, RZ ;  /* 0x00000040d7497824 */ /* 0x000fe200078e00ff */
[----:B------:R-:W-:Y:S01]  /*05b0*/  MOV R2, R214 ;  /* 0x000000d600027202 */ /* 0x000fe20000000f00 */
[----:B------:R-:W-:-:S03]  /*05c0*/  IMAD.MOV.U32 R3, RZ, RZ, 0x0 ;  /* 0x00000000ff037424 */ /* 0x000fc600078e00ff */
[----:B------:R-:W-:-:S13]  /*05d0*/  ISETP.GT.AND P0, PT, R216, R73, PT ;  /* 0x00000049d800720c */ /* 0x000fda0003f04270 */
[----:B-1234-:R-:W-:Y:S05]  /*05e0*/  @!P0 RET.REL.NODEC R2 `(_ZN5flash24flash_fwd_splitkv_kernelI23Flash_fwd_kernel_traitsILi192ELi64ELi64ELi4ELb0ELb0EN7cutlass10bfloat16_tE19Flash_kernel_traitsILi192ELi64ELi64ELi4ES3_EELb0ELb1ELb0ELb0ELb0ELb1ELb1ELb1EEEvNS_16Flash_fwd_paramsE) ;  /* 0xfffffff802848950 */ /* 0x01efea0003c3ffff */
        /* <DEDUP_REMOVED lines=102> */
.L_x_3277:
[----:B------:R-:W-:Y:S05]  /*0c50*/  BSYNC B0 ;  /* 0x0000000000007941 */ /* 0x000fea0003800000 */
.L_x_3276:
        /* <DEDUP_REMOVED lines=10> */
.L_x_3279:
[----:B------:R-:W-:Y:S05]  /*0d00*/  BSYNC B0 ;  /* 0x0000000000007941 */ /* 0x000fea0003800000 */
.L_x_3278:
        /* <DEDUP_REMOVED lines=10> */
.L_x_3281:
[----:B------:R-:W-:Y:S05]  /*0db0*/  BSYNC B0 ;  /* 0x0000000000007941 */ /* 0x000fea0003800000 */
.L_x_3280:
        /* <DEDUP_REMOVED lines=10> */
.L_x_3283:
[----:B------:R-:W-:Y:S05]  /*0e60*/  BSYNC B0 ;  /* 0x0000000000007941 */ /* 0x000fea0003800000 */
.L_x_3282:
        /* <DEDUP_REMOVED lines=9> */
.L_x_3285:
[----:B------:R-:W-:Y:S05]  /*0f00*/  BSYNC B0 ;  /* 0x0000000000007941 */ /* 0x000fea0003800000 */
.L_x_3284:
        /* <DEDUP_REMOVED lines=10> */
.L_x_3287:
[----:B------:R-:W-:Y:S05]  /*0fb0*/  BSYNC B0 ;  /* 0x0000000000007941 */ /* 0x000fea0003800000 */
.L_x_3286:
        /* <DEDUP_REMOVED lines=9> */
.L_x_3289:
[----:B------:R-:W-:Y:S05]  /*1050*/  BSYNC B0 ;  /* 0x0000000000007941 */ /* 0x000fea0003800000 */
.L_x_3288:
        /* <DEDUP_REMOVED lines=10> */
.L_x_3291:
[----:B------:R-:W-:Y:S05]  /*1100*/  BSYNC B0 ;  /* 0x0000000000007941 */ /* 0x000fea0003800000 */
.L_x_3290:
        /* <DEDUP_REMOVED lines=17> */
[----:B-1----:R-:W-:Y:S05]  /*1220*/  @P6 RET.REL.NODEC R214 `(_ZN5flash24flash_fwd_splitkv_kernelI23Flash_fwd_kernel_traitsILi192ELi64ELi64ELi4ELb0ELb0EN7cutlass10bfloat16_tE19Flash_kernel_traitsILi192ELi64ELi64ELi4ES3_EELb0ELb1ELb0ELb0ELb0ELb1ELb1ELb1EEEvNS_16Flash_fwd_paramsE) ;  /* 0xffffffecd6746950 */ /* 0x002fea0003c3ffff */
[----:B------:R-:W-:Y:S02]  /*1230*/  MOV R3, 0xff800000 ;  /* 0xff80000000037802 */ /* 0x000fe40000000f00 */
[----:B------:R-:W-:-:S03]  /*1240*/  MOV R215, 0x0 ;  /* 0x0000000000d77802 */ /* 0x000fc60000000f00 */
[----:B------:R1:W-:Y:S02]  /*1250*/  ST.E desc[UR6][R4.64+0xe0], R3 ;  /* 0x0000e00304007985 */ /* 0x0003e4000c101906 */
[----:B-1----:R-:W-:Y:S05]  /*1260*/  RET.REL.NODEC R214 `(_ZN5flash24flash_fwd_splitkv_kernelI23Flash_fwd_kernel_traitsILi192ELi64ELi64ELi4ELb0ELb0EN7cutlass10bfloat16_tE19Flash_kernel_traitsILi192ELi64ELi64ELi4ES3_EELb0ELb1ELb0ELb0ELb0ELb1ELb1ELb1EEEvNS_16Flash_fwd_paramsE) ;  /* 0xffffffecd6647950 */ /* 0x002fea0003c3ffff */
.L_x_3275:
        /* <DEDUP_REMOVED lines=105> */
.L_x_3293:
        /* <DEDUP_REMOVED lines=79> */
.L_x_3294:
[----:B------:R-:W-:Y:S05]  /*1df0*/  BSYNC B0 ;  /* 0x0000000000007941 */ /* 0x000fea0003800000 */
.L_x_3292:
        /* <DEDUP_REMOVED lines=275> */
.L_x_3389:
        /* <DEDUP_REMOVED lines=23> */
.L_x_3297:
[----:B------:R-:W-:Y:S05]  /*30a0*/  BSYNC B0 ;  /* 0x0000000000007941 */ /* 0x000fea0003800000 */
.L_x_3296:
        /* <DEDUP_REMOVED lines=15> */
.L_x_3299:
[----:B------:R-:W-:Y:S05]  /*31a0*/  BSYNC B0 ;  /* 0x0000000000007941 */ /* 0x000fea0003800000 */
.L_x_3298:
        /* <DEDUP_REMOVED lines=15> */
.L_x_3301:
[----:B------:R-:W-:Y:S05]  /*32a0*/  BSYNC B0 ;  /* 0x0000000000007941 */ /* 0x000fea0003800000 */
.L_x_3300:
        /* <DEDUP_REMOVED lines=15> */
.L_x_3303:
[----:B------:R-:W-:Y:S05]  /*33a0*/  BSYNC B0 ;  /* 0x0000000000007941 */ /* 0x000fea0003800000 */
.L_x_3302:
        /* <DEDUP_REMOVED lines=66> */
.L_x_3310:
[----:B------:R-:W-:Y:S05]  /*37d0*/  BSYNC B0 ;  /* 0x0000000000007941 */ /* 0x000fea0003800000 */
.L_x_3309:
        /* <DEDUP_REMOVED lines=48> */
.L_x_3312:
[----:B------:R-:W-:Y:S05]  /*3ae0*/  BSYNC B0 ;  /* 0x0000000000007941 */ /* 0x000fea0003800000 */
.L_x_3311:
        /* <DEDUP_REMOVED lines=47> */
.L_x_3308:
[----:B------:R-:W-:Y:S05]  /*3de0*/  BSYNC B1 ;  /* 0x0000000000017941 */ /* 0x000fea0003800000 */
.L_x_3307:
        /* <DEDUP_REMOVED lines=65> */
.L_x_3316:
[----:B------:R-:W-:Y:S05]  /*4200*/  BSYNC B0 ;  /* 0x0000000000007941 */ /* 0x000fea0003800000 */
.L_x_3315:
        /* <DEDUP_REMOVED lines=51> */
.L_x_3318:
[----:B------:R-:W-:Y:S05]  /*4540*/  BSYNC B0 ;  /* 0x0000000000007941 */ /* 0x000fea0003800000 */
.L_x_3317:
        /* <DEDUP_REMOVED lines=50> */
.L_x_3314:
[----:B------:R-:W-:Y:S05]  /*4870*/  BSYNC B1 ;  /* 0x0000000000017941 */ /* 0x000fea0003800000 */
.L_x_3313:
        /* <DEDUP_REMOVED lines=65> */
.L_x_3322:
[----:B------:R-:W-:Y:S05]  /*4c90*/  BSYNC B0 ;  /* 0x0000000000007941 */ /* 0x000fea0003800000 */
.L_x_3321:
        /* <DEDUP_REMOVED lines=51> */
.L_x_3324:
[----:B------:R-:W-:Y:S05]  /*4fd0*/  BSYNC B0 ;  /* 0x0000000000007941 */ /* 0x000fea0003800000 */
.L_x_3323:
        /* <DEDUP_REMOVED lines=50> */
.L_x_3320:
[----:B------:R-:W-:Y:S05]  /*5300*/  BSYNC B1 ;  /* 0x0000000000017941 */ /* 0x000fea0003800000 */
.L_x_3319:
        /* <DEDUP_REMOVED lines=67> */
.L_x_3328:
[----:B------:R-:W-:Y:S05]  /*5740*/  BSYNC B0 ;  /* 0x0000000000007941 */ /* 0x000fea0003800000 */
.L_x_3327:
        /* <DEDUP_REMOVED lines=51> */
.L_x_3330:
[----:B------:R-:W-:Y:S05]  /*5a80*/  BSYNC B0 ;  /* 0x0000000000007941 */ /* 0x000fea0003800000 */
.L_x_3329:
        /* <DEDUP_REMOVED lines=50> */
.L_x_3326:
[----:B------:R-:W-:Y:S05]  /*5db0*/  BSYNC B1 ;  /* 0x0000000000017941 */ /* 0x000fea0003800000 */
.L_x_3325:
[----:B------:R-:W2:Y:S02]  /*5dc0*/  LD.E R3, desc[UR6][R16.64+0xd0] ;  /* 0x0000d00610037980 */ /* 0x000ea4000c101900 */
[----:B--2---:R-:W-:Y:S05]  /*5dd0*/  IMAD.U32 R3, R3, -0x20, RZ ;  /* 0xffffffe003037824 */ /* 0x004fea00078e00ff */
[C---:B------:R-:W-:Y:S02]  /*5de0*/  LEA R18, P1, R3.reuse, R18, 0x1 ;  /* 0x0000001203127211 */ /* 0x040fe400078208ff */
[C---:B------:R-:W-:Y:S02]  /*5df0*/  LEA R58, P0, R3.reuse, R58, 0x1 ;  /* 0x0000003a033a7211 */ /* 0x040fe400078008ff */
[C---:B------:R-:W-:Y:S02]  /*5e00*/  LEA.HI.X.SX32 R19, R3.reuse, R19, 0x1, P1 ;  /* 0x0000001303137211 */ /* 0x040fe400008f0eff */
[----:B------:R-:W-:Y:S01]  /*5e10*/  LEA.HI.X.SX32 R59, R3, R59, 0x1, P0 ;  /* 0x0000003b033b7211 */ /* 0x000fe200000f0eff */
[----:B------:R-:W-:Y:S05]  /*5e20*/  BRA `(.L_x_3331) ;  /* 0x0000004c00a87947 */ /* 0x000fea0003800000 */
.L_x_3306:
        /* <DEDUP_REMOVED lines=89> */
.L_x_3337:
[----:B------:R-:W-:Y:S05]  /*63c0*/  BSYNC B0 ;  /* 0x0000000000007941 */ /* 0x000fea0003800000 */
.L_x_3336:
[----:B-----5:R2:W-:Y:S02]  /*63d0*/  ST.E.128 desc[UR6][R126.64], R48 ;  /* 0x000000307e007985 */ /* 0x0205e4000c101d06 */
.L_x_3335:
[----:B------:R-:W-:Y:S05]  /*63e0*/  BSYNC B1 ;  /* 0x0000000000017941 */ /* 0x000fea0003800000 */
.L_x_3334:
        /* <DEDUP_REMOVED lines=87> */
.L_x_3341:
[----:B------:R-:W-:Y:S05]  /*6960*/  BSYNC B0 ;  /* 0x0000000000007941 */ /* 0x000fea0003800000 */
.L_x_3340:
[----:B-----5:R3:W-:Y:S02]  /*6970*/  ST.E.128 desc[UR6][R126.64+0x80], R48 ;  /* 0x000080307e007985 */ /* 0x0207e4000c101d06 */
.L_x_3339:
[----:B------:R-:W-:Y:S05]  /*6980*/  BSYNC B1 ;  /* 0x0000000000017941 */ /* 0x000fea0003800000 */
.L_x_3338:
        /* <DEDUP_REMOVED lines=86> */
.L_x_3343:
[----:B------:R-:W-:Y:S05]  /*6ef0*/  BSYNC B0 ;  /* 0x0000000000007941 */ /* 0x000fea0003800000 */
.L_x_3342:
[----:B-----5:R4:W-:Y:S02]  /*6f00*/  ST.E.128 desc[UR6][R126.64+0x100], R48 ;  /* 0x000100307e007985 */ /* 0x0209e4000c101d06 */
.L_x_3333:
[----:B------:R-:W-:Y:S05]  /*6f10*/  BSYNC B2 ;  /* 0x0000000000027941 */ /* 0x000fea0003800000 */
.L_x_3332:
        /* <DEDUP_REMOVED lines=99> */
.L_x_3349:
[----:B------:R-:W-:Y:S05]  /*7550*/  BSYNC B0 ;  /* 0x0000000000007941 */ /* 0x000fea0003800000 */
.L_x_3348:
[----:B-----5:R3:W-:Y:S02]  /*7560*/  ST.E.128 desc[UR6][R186.64], R48 ;  /* 0x00000030ba007985 */ /* 0x0207e4000c101d06 */
.L_x_3347:
[----:B------:R-:W-:Y:S05]  /*7570*/  BSYNC B1 ;  /* 0x0000000000017941 */ /* 0x000fea0003800000 */
.L_x_3346:
        /* <DEDUP_REMOVED lines=94> */
.L_x_3353:
[----:B------:R-:W-:Y:S05]  /*7b60*/  BSYNC B0 ;  /* 0x0000000000007941 */ /* 0x000fea0003800000 */
.L_x_3352:
[----:B-----5:R3:W-:Y:S02]  /*7b70*/  ST.E.128 desc[UR6][R186.64], R48 ;  /* 0x00000030ba007985 */ /* 0x0207e4000c101d06 */
.L_x_3351:
[----:B------:R-:W-:Y:S05]  /*7b80*/  BSYNC B1 ;  /* 0x0000000000017941 */ /* 0x000fea0003800000 */
.L_x_3350:
        /* <DEDUP_REMOVED lines=93> */
.L_x_3355:
[----:B------:R-:W-:Y:S05]  /*8160*/  BSYNC B0 ;  /* 0x0000000000007941 */ /* 0x000fea0003800000 */
.L_x_3354:
[----:B-----5:R3:W-:Y:S02]  /*8170*/  ST.E.128 desc[UR6][R186.64], R48 ;  /* 0x00000030ba007985 */ /* 0x0207e4000c101d06 */
.L_x_3345:
[----:B------:R-:W-:Y:S05]  /*8180*/  BSYNC B2 ;  /* 0x0000000000027941 */ /* 0x000fea0003800000 */
.L_x_3344:
        /* <DEDUP_REMOVED lines=99> */
.L_x_3361:
[----:B------:R-:W-:Y:S05]  /*87c0*/  BSYNC B0 ;  /* 0x0000000000007941 */ /* 0x000fea0003800000 */
.L_x_3360:
[----:B-----5:R3:W-:Y:S02]  /*87d0*/  ST.E.128 desc[UR6][R186.64], R48 ;  /* 0x00000030ba007985 */ /* 0x0207e4000c101d06 */
.L_x_3359:
[----:B------:R-:W-:Y:S05]  /*87e0*/  BSYNC B1 ;  /* 0x0000000000017941 */ /* 0x000fea0003800000 */
.L_x_3358:
        /* <DEDUP_REMOVED lines=94> */
.L_x_3365:
[----:B------:R-:W-:Y:S05]  /*8dd0*/  BSYNC B0 ;  /* 0x0000000000007941 */ /* 0x000fea0003800000 */
.L_x_3364:
[----:B-----5:R3:W-:Y:S02]  /*8de0*/  ST.E.128 desc[UR6][R186.64], R48 ;  /* 0x00000030ba007985 */ /* 0x0207e4000c101d06 */
.L_x_3363:
[----:B------:R-:W-:Y:S05]  /*8df0*/  BSYNC B1 ;  /* 0x0000000000017941 */ /* 0x000fea0003800000 */
.L_x_3362:
        /* <DEDUP_REMOVED lines=93> */
.L_x_3367:
[----:B------:R-:W-:Y:S05]  /*93d0*/  BSYNC B0 ;  /* 0x0000000000007941 */ /* 0x000fea0003800000 */
.L_x_3366:
[----:B-----5:R3:W-:Y:S02]  /*93e0*/  ST.E.128 desc[UR6][R186.64], R48 ;  /* 0x00000030ba007985 */ /* 0x0207e4000c101d06 */
.L_x_3357:
[----:B------:R-:W-:Y:S05]  /*93f0*/  BSYNC B2 ;  /* 0x0000000000027941 */ /* 0x000fea0003800000 */
.L_x_3356:
        /* <DEDUP_REMOVED lines=101> */
.L_x_3373:
[----:B------:R-:W-:Y:S05]  /*9a50*/  BSYNC B0 ;  /* 0x0000000000007941 */ /* 0x000fea0003800000 */
.L_x_3372:
[----:B-----5:R3:W-:Y:S02]  /*9a60*/  ST.E.128 desc[UR6][R182.64], R48 ;  /* 0x00000030b6007985 */ /* 0x0207e4000c101d06 */
.L_x_3371:
[----:B------:R-:W-:Y:S05]  /*9a70*/  BSYNC B1 ;  /* 0x0000000000017941 */ /* 0x000fea0003800000 */
.L_x_3370:
        /* <DEDUP_REMOVED lines=94> */
.L_x_3377:
[----:B------:R-:W-:Y:S05]  /*a060*/  BSYNC B0 ;  /* 0x0000000000007941 */ /* 0x000fea0003800000 */
.L_x_3376:
[----:B-----5:R3:W-:Y:S02]  /*a070*/  ST.E.128 desc[UR6][R182.64], R48 ;  /* 0x00000030b6007985 */ /* 0x0207e4000c101d06 */
.L_x_3375:
[----:B------:R-:W-:Y:S05]  /*a080*/  BSYNC B1 ;  /* 0x0000000000017941 */ /* 0x000fea0003800000 */
.L_x_3374:
        /* <DEDUP_REMOVED lines=93> */
.L_x_3379:
[----:B------:R-:W-:Y:S05]  /*a660*/  BSYNC B0 ;  /* 0x0000000000007941 */ /* 0x000fea0003800000 */
.L_x_3378:
[----:B-----5:R3:W-:Y:S02]  /*a670*/  ST.E.128 desc[UR6][R184.64], R48 ;  /* 0x00000030b8007985 */ /* 0x0207e4000c101d06 */
.L_x_3369:
[----:B------:R-:W-:Y:S05]  /*a680*/  BSYNC B2 ;  /* 0x0000000000027941 */ /* 0x000fea0003800000 */
.L_x_3368:
[----:B------:R-:W4:Y:S02]  /*a690*/  LD.E R3, desc[UR6][R16.64+0xd0] ;  /* 0x0000d00610037980 */ /* 0x000f24000c101900 */
[----:B----4-:R-:W-:Y:S05]  /*a6a0*/  IMAD.U32 R3, R3, -0x20, RZ ;  /* 0xffffffe003037824 */ /* 0x010fea00078e00ff */
[C---:B------:R-:W-:Y:S02]  /*a6b0*/  LEA R124, P1, R3.reuse, R124, 0x1 ;  /* 0x0000007c037c7211 */ /* 0x040fe400078208ff */
[C---:B------:R-:W-:Y:S02]  /*a6c0*/  LEA R122, P0, R3.reuse, R122, 0x1 ;  /* 0x0000007a037a7211 */ /* 0x040fe400078008ff */
[C---:B------:R-:W-:Y:S02]  /*a6d0*/  LEA.HI.X.SX32 R125, R3.reuse, R125, 0x1, P1 ;  /* 0x0000007d037d7211 */ /* 0x040fe400008f0eff */
[----:B------:R-:W-:Y:S01]  /*a6e0*/  LEA.HI.X.SX32 R123, R3, R123, 0x1, P0 ;  /* 0x0000007b037b7211 */ /* 0x000fe200000f0eff */
[----:B------:R-:W-:Y:S05]  /*a6f0*/  BRA `(.L_x_3331) ;  /* 0x0000000400747947 */ /* 0x000fea0003800000 */
.L_x_3305:
        /* <DEDUP_REMOVED lines=18> */
.L_x_3381:
[----:B------:R-:W-:Y:S05]  /*a820*/  BSYNC B0 ;  /* 0x0000000000007941 */ /* 0x000fea0003800000 */
.L_x_3380:
        /* <DEDUP_REMOVED lines=24> */
.L_x_3383:
[----:B------:R-:W-:Y:S05]  /*a9b0*/  BSYNC B0 ;  /* 0x0000000000007941 */ /* 0x000fea0003800000 */
.L_x_3382:
        /* <DEDUP_REMOVED lines=24> */
.L_x_3385:
[----:B------:R-:W-:Y:S05]  /*ab40*/  BSYNC B0 ;  /* 0x0000000000007941 */ /* 0x000fea0003800000 */
.L_x_3384:
        /* <DEDUP_REMOVED lines=24> */
.L_x_3331:
[----:B------:R-:W-:Y:S05]  /*acd0*/  BSYNC B3 ;  /* 0x0000000000037941 */ /* 0x000fea0003800000 */
.L_x_3304:
        /* <DEDUP_REMOVED lines=89> */
.L_x_3387:
        /* <DEDUP_REMOVED lines=8> */
.L_x_3388:
[----:B------:R-:W-:Y:S05]  /*b2f0*/  BSYNC B0 ;  /* 0x0000000000007941 */ /* 0x000fea0003800000 */
.L_x_3386:
[----:B------:R-:W-:Y:S04]  /*b300*/  IADD3 R9, R9, -0x1, RZ ;  /* 0xffffffff09097810 */ /* 0x000fe80007ffe0ff */
[----:B------:R-:W-:Y:S11]  /*b310*/  ISETP.GT.AND P0, PT, R9, R96, PT ;  /* 0x000000600900720c */ /* 0x000ff60003f04270 */
[----:B------:R-:W-:Y:S02]  /*b320*/  @!UPT UIADD3 URZ, URZ, URZ, URZ ;  /* 0x0000003f3f3ff290 */ /* 0x000fe4000fffe03f */
[----:B------:R-:W-:Y:S05]  /*b330*/  @P0 BRA `(.L_x_3389) ;  /* 0xffffff7800fc0947 */ /* 0x000fea000383ffff */
.L_x_3295:
        /* <DEDUP_REMOVED lines=110> */
.L_x_3398:
[----:B------:R-:W-:Y:S05]  /*ba20*/  BSYNC B0 ;  /* 0x0000000000007941 */ /* 0x000fea0003800000 */
.L_x_3397:
[----:B-----5:R3:W-:Y:S02]  /*ba30*/  STS.128 [R218], R20 ;  /* 0x00000014da007388 */ /* 0x0207e40000000c00 */
.L_x_3396:
[----:B------:R-:W-:Y:S05]  /*ba40*/  BSYNC B1 ;  /* 0x0000000000017941 */ /* 0x000fea0003800000 */
.L_x_3395:
        /* <DEDUP_REMOVED lines=46> */
.L_x_3402:
[----:B------:R-:W-:Y:S05]  /*bd30*/  BSYNC B0 ;  /* 0x0000000000007941 */ /* 0x000fea0003800000 */
.L_x_3401:
[----:B-----5:R1:W-:Y:S02]  /*bd40*/  STS.128 [R218+0x2000], R20 ;  /* 0x00200014da007388 */ /* 0x0203e40000000c00 */
.L_x_3400:
[----:B------:R-:W-:Y:S05]  /*bd50*/  BSYNC B1 ;  /* 0x0000000000017941 */ /* 0x000fea0003800000 */
.L_x_3399:
        /* <DEDUP_REMOVED lines=45> */
.L_x_3404:
[----:B------:R-:W-:Y:S05]  /*c030*/  BSYNC B0 ;  /* 0x0000000000007941 */ /* 0x000fea0003800000 */
.L_x_3403:
[----:B-----5:R3:W-:Y:S02]  /*c040*/  STS.128 [R218+0x4000], R20 ;  /* 0x00400014da007388 */ /* 0x0207e40000000c00 */
.L_x_3394:
[----:B------:R-:W-:Y:S05]  /*c050*/  BSYNC B2 ;  /* 0x0000000000027941 */ /* 0x000fea0003800000 */
.L_x_3393:
        /* <DEDUP_REMOVED lines=59> */
.L_x_3410:
[----:B------:R-:W-:Y:S05]  /*c410*/  BSYNC B0 ;  /* 0x0000000000007941 */ /* 0x000fea0003800000 */
.L_x_3409:
[----:B-----5:R3:W-:Y:S02]  /*c420*/  STS.128 [R218+0x800], R20 ;  /* 0x00080014da007388 */ /* 0x0207e40000000c00 */
.L_x_3408:
[----:B------:R-:W-:Y:S05]  /*c430*/  BSYNC B1 ;  /* 0x0000000000017941 */ /* 0x000fea0003800000 */
.L_x_3407:
        /* <DEDUP_REMOVED lines=46> */
.L_x_3414:
[----:B------:R-:W-:Y:S05]  /*c720*/  BSYNC B0 ;  /* 0x0000000000007941 */ /* 0x000fea0003800000 */
.L_x_3413:
[----:B-----5:R3:W-:Y:S02]  /*c730*/  STS.128 [R218+0x2800], R20 ;  /* 0x00280014da007388 */ /* 0x0207e40000000c00 */
.L_x_3412:
[----:B------:R-:W-:Y:S05]  /*c740*/  BSYNC B1 ;  /* 0x0000000000017941 */ /* 0x000fea0003800000 */
.L_x_3411:
        /* <DEDUP_REMOVED lines=45> */
.L_x_3416:
[----:B------:R-:W-:Y:S05]  /*ca20*/  BSYNC B0 ;  /* 0x0000000000007941 */ /* 0x000fea0003800000 */
.L_x_3415:
[----:B-----5:R1:W-:Y:S02]  /*ca30*/  STS.128 [R218+0x4800], R44 ;  /* 0x0048002cda007388 */ /* 0x0203e40000000c00 */
.L_x_3406:
[----:B------:R-:W-:Y:S05]  /*ca40*/  BSYNC B2 ;  /* 0x0000000000027941 */ /* 0x000fea0003800000 */
.L_x_3405:
        /* <DEDUP_REMOVED lines=60> */
.L_x_3422:
[----:B------:R-:W-:Y:S05]  /*ce10*/  BSYNC B0 ;  /* 0x0000000000007941 */ /* 0x000fea0003800000 */
.L_x_3421:
[----:B-----5:R1:W-:Y:S02]  /*ce20*/  STS.128 [R218+0x1000], R20 ;  /* 0x00100014da007388 */ /* 0x0203e40000000c00 */
.L_x_3420:
[----:B------:R-:W-:Y:S05]  /*ce30*/  BSYNC B1 ;  /* 0x0000000000017941 */ /* 0x000fea0003800000 */
.L_x_3419:
        /* <DEDUP_REMOVED lines=46> */
.L_x_3426:
[----:B------:R-:W-:Y:S05]  /*d120*/  BSYNC B0 ;  /* 0x0000000000007941 */ /* 0x000fea0003800000 */
.L_x_3425:
[----:B-----5:R3:W-:Y:S02]  /*d130*/  STS.128 [R218+0x3000], R20 ;  /* 0x00300014da007388 */ /* 0x0207e40000000c00 */
.L_x_3424:
[----:B------:R-:W-:Y:S05]  /*d140*/  BSYNC B1 ;  /* 0x0000000000017941 */ /* 0x000fea0003800000 */
.L_x_3423:
        /* <DEDUP_REMOVED lines=45> */
.L_x_3428:
[----:B------:R-:W-:Y:S05]  /*d420*/  BSYNC B0 ;  /* 0x0000000000007941 */ /* 0x000fea0003800000 */
.L_x_3427:
[----:B-----5:R3:W-:Y:S02]  /*d430*/  STS.128 [R218+0x5000], R20 ;  /* 0x00500014da007388 */ /* 0x0207e40000000c00 */
.L_x_3418:
[----:B------:R-:W-:Y:S05]  /*d440*/  BSYNC B2 ;  /* 0x0000000000027941 */ /* 0x000fea0003800000 */
.L_x_3417:
        /* <DEDUP_REMOVED lines=59> */
.L_x_3433:
[----:B------:R-:W-:Y:S05]  /*d800*/  BSYNC B0 ;  /* 0x0000000000007941 */ /* 0x000fea0003800000 */
.L_x_3432:
[----:B-----5:R3:W-:Y:S02]  /*d810*/  STS.128 [R218+0x1800], R20 ;  /* 0x00180014da007388 */ /* 0x0207e40000000c00 */
.L_x_3431:
[----:B------:R-:W-:Y:S05]  /*d820*/  BSYNC B1 ;  /* 0x0000000000017941 */ /* 0x000fea0003800000 */
.L_x_3430:
        /* <DEDUP_REMOVED lines=46> */
.L_x_3437:
[----:B------:R-:W-:Y:S05]  /*db10*/  BSYNC B0 ;  /* 0x0000000000007941 */ /* 0x000fea0003800000 */
.L_x_3436:
[----:B-----5:R3:W-:Y:S02]  /*db20*/  STS.128 [R218+0x3800], R20 ;  /* 0x00380014da007388 */ /* 0x0207e40000000c00 */
.L_x_3435:
[----:B------:R-:W-:Y:S05]  /*db30*/  BSYNC B1 ;  /* 0x0000000000017941 */ /* 0x000fea0003800000 */
.L_x_3434:
        /* <DEDUP_REMOVED lines=45> */
.L_x_3439:
[----:B------:R-:W-:Y:S05]  /*de10*/  BSYNC B0 ;  /* 0x0000000000007941 */ /* 0x000fea0003800000 */
.L_x_3438:
[----:B-----5:R1:W-:Y:S01]  /*de20*/  STS.128 [R218+0x5800], R40 ;  /* 0x00580028da007388 */ /* 0x0203e20000000c00 */
[----:B------:R-:W-:Y:S05]  /*de30*/  BRA `(.L_x_3429) ;  /* 0x0000004c00747947 */ /* 0x000fea0003800000 */
.L_x_3392:
        /* <DEDUP_REMOVED lines=89> */
.L_x_3445:
[----:B------:R-:W-:Y:S05]  /*e3d0*/  BSYNC B0 ;  /* 0x0000000000007941 */ /* 0x000fea0003800000 */
.L_x_3444:
[----:B-----5:R3:W-:Y:S02]  /*e3e0*/  STS.128 [R218], R32 ;  /* 0x00000020da007388 */ /* 0x0207e40000000c00 */
.L_x_3443:
[----:B------:R-:W-:Y:S05]  /*e3f0*/  BSYNC B1 ;  /* 0x0000000000017941 */ /* 0x000fea0003800000 */
.L_x_3442:
        /* <DEDUP_REMOVED lines=87> */
.L_x_3449:
[----:B------:R-:W-:Y:S05]  /*e970*/  BSYNC B0 ;  /* 0x0000000000007941 */ /* 0x000fea0003800000 */
.L_x_3448:
[----:B-----5:R1:W-:Y:S02]  /*e980*/  STS.128 [R218+0x2000], R32 ;  /* 0x00200020da007388 */ /* 0x0203e40000000c00 */
.L_x_3447:
[----:B------:R-:W-:Y:S05]  /*e990*/  BSYNC B1 ;  /* 0x0000000000017941 */ /* 0x000fea0003800000 */
.L_x_3446:
        /* <DEDUP_REMOVED lines=86> */
.L_x_3451:
[----:B------:R-:W-:Y:S05]  /*ef00*/  BSYNC B0 ;  /* 0x0000000000007941 */ /* 0x000fea0003800000 */
.L_x_3450:
[----:B-----5:R3:W-:Y:S02]  /*ef10*/  STS.128 [R218+0x4000], R32 ;  /* 0x00400020da007388 */ /* 0x0207e40000000c00 */
.L_x_3441:
[----:B------:R-:W-:Y:S05]  /*ef20*/  BSYNC B2 ;  /* 0x0000000000027941 */ /* 0x000fea0003800000 */
.L_x_3440:
        /* <DEDUP_REMOVED lines=94> */
.L_x_3457:
[----:B------:R-:W-:Y:S05]  /*f510*/  BSYNC B0 ;  /* 0x0000000000007941 */ /* 0x000fea0003800000 */
.L_x_3456:
[----:B-----5:R3:W-:Y:S02]  /*f520*/  STS.128 [R218+0x800], R32 ;  /* 0x00080020da007388 */ /* 0x0207e40000000c00 */
.L_x_3455:
[----:B------:R-:W-:Y:S05]  /*f530*/  BSYNC B1 ;  /* 0x0000000000017941 */ /* 0x000fea0003800000 */
.L_x_3454:
        /* <DEDUP_REMOVED lines=90> */
.L_x_3461:
[----:B------:R-:W-:Y:S05]  /*fae0*/  BSYNC B0 ;  /* 0x0000000000007941 */ /* 0x000fea0003800000 */
.L_x_3460:
[----:B-----5:R3:W-:Y:S02]  /*faf0*/  STS.128 [R218+0x2800], R32 ;  /* 0x00280020da007388 */ /* 0x0207e40000000c00 */
.L_x_3459:
[----:B------:R-:W-:Y:S05]  /*fb00*/  BSYNC B1 ;  /* 0x0000000000017941 */ /* 0x000fea0003800000 */
.L_x_3458:
        /* <DEDUP_REMOVED lines=90> */
.L_x_3463:
[----:B------:R-:W-:Y:S05]  /*100b0*/  BSYNC B0 ;  /* 0x0000000000007941 */ /* 0x000fea0003800000 */
.L_x_3462:
[----:B-----5:R1:W-:Y:S02]  /*100c0*/  STS.128 [R218+0x4800], R20 ;  /* 0x00480014da007388 */ /* 0x0203e40000000c00 */
.L_x_3453:
[----:B------:R-:W-:Y:S05]  /*100d0*/  BSYNC B2 ;  /* 0x0000000000027941 */ /* 0x000fea0003800000 */
.L_x_3452:
        /* <DEDUP_REMOVED lines=95> */
.L_x_3469:
[----:B------:R-:W-:Y:S05]  /*106d0*/  BSYNC B0 ;  /* 0x0000000000007941 */ /* 0x000fea0003800000 */
.L_x_3468:
[----:B-----5:R3:W-:Y:S02]  /*106e0*/  STS.128 [R218+0x1000], R32 ;  /* 0x00100020da007388 */ /* 0x0207e40000000c00 */
.L_x_3467:
[----:B------:R-:W-:Y:S05]  /*106f0*/  BSYNC B1 ;  /* 0x0000000000017941 */ /* 0x000fea0003800000 */
.L_x_3466:
        /* <DEDUP_REMOVED lines=90> */
.L_x_3473:
[----:B------:R-:W-:Y:S05]  /*10ca0*/  BSYNC B0 ;  /* 0x0000000000007941 */ /* 0x000fea0003800000 */
.L_x_3472:
[----:B-----5:R3:W-:Y:S02]  /*10cb0*/  STS.128 [R218+0x3000], R32 ;  /* 0x00300020da007388 */ /* 0x0207e40000000c00 */
.L_x_3471:
[----:B------:R-:W-:Y:S05]  /*10cc0*/  BSYNC B1 ;  /* 0x0000000000017941 */ /* 0x000fea0003800000 */
.L_x_3470:
        /* <DEDUP_REMOVED lines=90> */
.L_x_3475:
[----:B------:R-:W-:Y:S05]  /*11270*/  BSYNC B0 ;  /* 0x0000000000007941 */ /* 0x000fea0003800000 */
.L_x_3474:
[----:B-----5:R1:W-:Y:S02]  /*11280*/  STS.128 [R218+0x5000], R24 ;  /* 0x00500018da007388 */ /* 0x0203e40000000c00 */
.L_x_3465:
[----:B------:R-:W-:Y:S05]  /*11290*/  BSYNC B2 ;  /* 0x0000000000027941 */ /* 0x000fea0003800000 */
.L_x_3464:
        /* <DEDUP_REMOVED lines=94> */
.L_x_3479:
[----:B------:R-:W-:Y:S05]  /*11880*/  BSYNC B0 ;  /* 0x0000000000007941 */ /* 0x000fea0003800000 */
.L_x_3478:
[----:B-----5:R1:W-:Y:S02]  /*11890*/  STS.128 [R218+0x1800], R20 ;  /* 0x00180014da007388 */ /* 0x0203e40000000c00 */
.L_x_3477:
[----:B------:R-:W-:Y:S05]  /*118a0*/  BSYNC B1 ;  /* 0x0000000000017941 */ /* 0x000fea0003800000 */
.L_x_3476:
        /* <DEDUP_REMOVED lines=92> */
.L_x_3483:
[----:B------:R-:W-:Y:S05]  /*11e70*/  BSYNC B0 ;  /* 0x0000000000007941 */ /* 0x000fea0003800000 */
.L_x_3482:
[----:B-----5:R1:W-:Y:S02]  /*11e80*/  STS.128 [R218+0x3800], R20 ;  /* 0x00380014da007388 */ /* 0x0203e40000000c00 */
.L_x_3481:
[----:B------:R-:W-:Y:S05]  /*11e90*/  BSYNC B1 ;  /* 0x0000000000017941 */ /* 0x000fea0003800000 */
.L_x_3480:
        /* <DEDUP_REMOVED lines=92> */
.L_x_3485:
[----:B------:R-:W-:Y:S05]  /*12460*/  BSYNC B0 ;  /* 0x0000000000007941 */ /* 0x000fea0003800000 */
.L_x_3484:
[----:B-----5:R1:W-:Y:S01]  /*12470*/  STS.128 [R218+0x5800], R20 ;  /* 0x00580014da007388 */ /* 0x0203e20000000c00 */
[----:B------:R-:W-:Y:S05]  /*12480*/  BRA `(.L_x_3429) ;  /* 0x0000000400e07947 */ /* 0x000fea0003800000 */
.L_x_3391:
        /* <DEDUP_REMOVED lines=35> */
.L_x_3487:
[----:B------:R-:W-:Y:S05]  /*126c0*/  BSYNC B0 ;  /* 0x0000000000007941 */ /* 0x000fea0003800000 */
.L_x_3486:
        /* <DEDUP_REMOVED lines=27> */
.L_x_3489:
[----:B------:R-:W-:Y:S05]  /*12880*/  BSYNC B0 ;  /* 0x0000000000007941 */ /* 0x000fea0003800000 */
.L_x_3488:
        /* <DEDUP_REMOVED lines=27> */
.L_x_3491:
[----:B------:R-:W-:Y:S05]  /*12a40*/  BSYNC B0 ;  /* 0x0000000000007941 */ /* 0x000fea0003800000 */
.L_x_3490:
        /* <DEDUP_REMOVED lines=28> */
.L_x_3429:
[----:B------:R-:W-:Y:S05]  /*12c10*/  BSYNC B3 ;  /* 0x0000000000037941 */ /* 0x000fea0003800000 */
.L_x_3390:
        /* <DEDUP_REMOVED lines=28> */
.L_x_3494:
[----:B------:R4:W-:Y:S02]  /*12de0*/  STS.128 [R218+0xa000], RZ ;  /* 0x00a000ffda007388 */ /* 0x0009e40000000c00 */
.L_x_3493:
[----:B------:R-:W-:Y:S05]  /*12df0*/  BSYNC B0 ;  /* 0x0000000000007941 */ /* 0x000fea0003800000 */
.L_x_3492:
        /* <DEDUP_REMOVED lines=31> */
.L_x_3497:
[----:B------:R3:W-:Y:S02]  /*12ff0*/  STS.128 [R218+0xa800], RZ ;  /* 0x00a800ffda007388 */ /* 0x0007e40000000c00 */
.L_x_3496:
[----:B------:R-:W-:Y:S05]  /*13000*/  BSYNC B0 ;  /* 0x0000000000007941 */ /* 0x000fea0003800000 */
.L_x_3495:
        /* <DEDUP_REMOVED lines=33> */
.L_x_3500:
[----:B------:R3:W-:Y:S02]  /*13220*/  STS.128 [R218+0xb000], RZ ;  /* 0x00b000ffda007388 */ /* 0x0007e40000000c00 */
.L_x_3499:
[----:B------:R-:W-:Y:S05]  /*13230*/  BSYNC B0 ;  /* 0x0000000000007941 */ /* 0x000fea0003800000 */
.L_x_3498:
        /* <DEDUP_REMOVED lines=33> */
.L_x_3502:
[----:B------:R-:W-:Y:S05]  /*13450*/  BSYNC B0 ;  /* 0x0000000000007941 */ /* 0x000fea0003800000 */
.L_x_3501:
        /* <DEDUP_REMOVED lines=37> */
.L_x_3505:
[----:B------:R3:W-:Y:S02]  /*136b0*/  STS.128 [R218+0x10000], RZ ;  /* 0x010000ffda007388 */ /* 0x0007e40000000c00 */
.L_x_3504:
[----:B------:R-:W-:Y:S05]  /*136c0*/  BSYNC B0 ;  /* 0x0000000000007941 */ /* 0x000fea0003800000 */
.L_x_3503:
        /* <DEDUP_REMOVED lines=32> */
.L_x_3508:
[----:B------:R3:W-:Y:S02]  /*138d0*/  STS.128 [R218+0x10800], RZ ;  /* 0x010800ffda007388 */ /* 0x0007e40000000c00 */
.L_x_3507:
[----:B------:R-:W-:Y:S05]  /*138e0*/  BSYNC B0 ;  /* 0x0000000000007941 */ /* 0x000fea0003800000 */
.L_x_3506:
        /* <DEDUP_REMOVED lines=34> */
.L_x_3511:
[----:B------:R3:W-:Y:S02]  /*13b10*/  STS.128 [R218+0x11000], RZ ;  /* 0x011000ffda007388 */ /* 0x0007e40000000c00 */
.L_x_3510:
[----:B------:R-:W-:Y:S05]  /*13b20*/  BSYNC B0 ;  /* 0x0000000000007941 */ /* 0x000fea0003800000 */
.L_x_3509:
        /* <DEDUP_REMOVED lines=35> */
.L_x_3514:
[----:B------:R3:W-:Y:S02]  /*13d60*/  STS.128 [R218+0x11800], RZ ;  /* 0x011800ffda007388 */ /* 0x0007e40000000c00 */
.L_x_3513:
[----:B------:R-:W-:Y:S05]  /*13d70*/  BSYNC B0 ;  /* 0x0000000000007941 */ /* 0x000fea0003800000 */
.L_x_3512:
        /* <DEDUP_REMOVED lines=180> */
[----:B------:R-:W-:Y:S01]  /*148c0*/  ISETP.GT.AND P5, PT, R222, R211, PT ;  /* 0x000000d3de00720c */ /* 0x000fe20003fa4270 */
[----:B------:R-:W3:Y:S01]  /*148d0*/  MUFU.TANH R0, R0 ;  /* 0x0000000000007308 */ /* 0x000ee20000002400 */
[----:B------:R-:W-:Y:S01]  /*148e0*/  IADD3 R225, -R18, R69, -R216 ;  /* 0x0000004512e17210 */ /* 0x000fe20007ffe9d8 */
        /* <DEDUP_REMOVED lines=28> */
[-C--:B------:R-:W-:Y:S01]  /*14ab0*/  FMUL.FTZ R103, R103, R19.reuse ;  /* 0x0000001367677220 */ /* 0x080fe20000410000 */
[----:B------:R-:W-:Y:S02]  /*14ac0*/  LEA R4, R71, R52, 0x4 ;  /* 0x0000003447047211 */ /* 0x000fe400078e20ff */
[-C--:B------:R-:W-:Y:S01]  /*14ad0*/  FMUL.FTZ R104, R104, R19.reuse ;  /* 0x0000001368687220 */ /* 0x080fe20000410000 */
[-C--:B------:R-:W-:Y:S01]  /*14ae0*/  FMUL.FTZ R105, R105, R19.reuse ;  /* 0x0000001369697220 */ /* 0x080fe20000410000 */
[-C--:B------:R-:W-:Y:S01]  /*14af0*/  FMUL.FTZ R106, R106, R19.reuse ;  /* 0x000000136a6a7220 */ /* 0x080fe20000410000 */
[----:B------:R-:W-:Y:S01]  /*14b00*/  FMUL.FTZ R107, R107, R19 ;  /* 0x000000136b6b7220 */ /* 0x000fe20000410000 */
[----:B------:R-:W1:Y:S01]  /*14b10*/  MUFU.TANH R53, R53 ;  /* 0x0000003500357308 */ /* 0x000e620000002400 */
[----:B------:R-:W-:-:S02]  /*14b20*/  IADD3 R6, R69, 0x1, -R216 ;  /* 0x0000000145067810 */ /* 0x000fc40007ffe8d8 */
        /* <DEDUP_REMOVED lines=32> */
[----:B------:R-:W-:Y:S01]  /*14d30*/  IADD3 R224, R3, 0x8, R4 ;  /* 0x0000000803e07810 */ /* 0x000fe20007ffe004 */
[----:B------:R-:W-:Y:S01]  /*14d40*/  BSSY B1, `(.L_x_3515) ;  /* 0x00000b5000017945 */ /* 0x000fe20003800000 */
[----:B------:R-:W-:Y:S01]  /*14d50*/  ISETP.NE.U32.AND P0, PT, R220, RZ, PT ;  /* 0x000000ffdc00720c */ /* 0x000fe20003f05070 */
[----:B------:R-:W-:Y:S01]  /*14d60*/  VIADD R191, R199, 0x2000 ;  /* 0x00002000c7bf7836 */ /* 0x000fe20000000000 */
[-C--:B------:R-:W-:Y:S01]  /*14d70*/  VIADDMNMX R227, R225, R4.reuse, RZ, !PT ;  /* 0x00000004e1e37246 */ /* 0x080fe200078001ff */
[----:B------:R-:W-:Y:S01]  /*14d80*/  VIADD R187, R199, 0x4000 ;  /* 0x00004000c7bb7836 */ /* 0x000fe20000000000 */
[----:B------:R-:W-:-:S02]  /*14d90*/  VIADDMNMX R226, R3, R4, R69, PT ;  /* 0x0000000403e27246 */ /* 0x000fc40003800145 */
[----:B------:R-:W-:Y:S02]  /*14da0*/  VIADDMNMX R225, R225, R6, RZ, !PT ;  /* 0x00000006e1e17246 */ /* 0x000fe400078001ff */
[----:B------:R-:W-:Y:S02]  /*14db0*/  VIMNMX R224, R224, R69, PT ;  /* 0x00000045e0e07248 */ /* 0x000fe40003fe0100 */
[----:B------:R-:W-:Y:S02]  /*14dc0*/  ISETP.NE.AND.EX P0, PT, R221, RZ, PT, P0 ;  /* 0x000000ffdd00720c */ /* 0x000fe40003f05300 */
[C---:B------:R-:W-:Y:S02]  /*14dd0*/  IADD3 R195, R199.reuse, 0x800, RZ ;  /* 0x00000800c7c37810 */ /* 0x040fe40007ffe0ff */
[C---:B------:R-:W-:Y:S02]  /*14de0*/  IADD3 R194, R199.reuse, 0x1000, RZ ;  /* 0x00001000c7c27810 */ /* 0x040fe40007ffe0ff */
[----:B------:R-:W-:-:S02]  /*14df0*/  IADD3 R193, R199, 0x1800, RZ ;  /* 0x00001800c7c17810 */ /* 0x000fc40007ffe0ff */
[C---:B------:R-:W-:Y:S02]  /*14e00*/  IADD3 R190, R199.reuse, 0x2800, RZ ;  /* 0x00002800c7be7810 */ /* 0x040fe40007ffe0ff */
[C---:B------:R-:W-:Y:S02]  /*14e10*/  IADD3 R189, R199.reuse, 0x3000, RZ ;  /* 0x00003000c7bd7810 */ /* 0x040fe40007ffe0ff */
[C---:B------:R-:W-:Y:S02]  /*14e20*/  IADD3 R188, R199.reuse, 0x3800, RZ ;  /* 0x00003800c7bc7810 */ /* 0x040fe40007ffe0ff */
        /* <DEDUP_REMOVED lines=66> */
.L_x_3518:
[----:B------:R-:W2:Y:S02]  /*15250*/  LD.E R6, desc[UR6][R16.64+0x38] ;  /* 0x0000380610067980 */ /* 0x000ea4000c101900 */
[----:B--2---:R-:W-:-:S04]  /*15260*/  LEA R6, -R6, RZ, 0x6 ;  /* 0x000000ff06067211 */ /* 0x004fc800078e31ff */
[----:B------:R-:W-:Y:S02]  /*15270*/  SHF.R.S32.HI R4, RZ, 0x1f, R6 ;  /* 0x0000001fff047819 */ /* 0x000fe40000011406 */
.L_x_3519:
[----:B------:R-:W-:Y:S05]  /*15280*/  BSYNC B0 ;  /* 0x0000000000007941 */ /* 0x000fea0003800000 */
.L_x_3517:
        /* <DEDUP_REMOVED lines=96> */
.L_x_3516:
[----:B------:R-:W-:Y:S05]  /*15890*/  BSYNC B1 ;  /* 0x0000000000017941 */ /* 0x000fea0003800000 */
.L_x_3515:
        /* <DEDUP_REMOVED lines=425> */
[----:B-1----:R-:W-:Y:S02]  /*17330*/  R2UR UR4, R238 ;  /* 0x00000000ee0472ca */ /* 0x002fe400000e0000 */
[----:B------:R-:W-:-:S13]  /*17340*/  R2UR UR5, R239 ;  /* 0x00000000ef0572ca */ /* 0x000fda00000e0000 */
[----:B--2---:R-:W2:Y:S01]  /*17350*/  LD.E R9, desc[UR4][R236.64+0x170] ;  /* 0x00017004ec097980 */ /* 0x004ea2000c101900 */
        /* <DEDUP_REMOVED lines=65> */
.L_x_3522:
[----:B-1----:R-:W-:Y:S02]  /*17770*/  R2UR UR4, R238 ;  /* 0x00000000ee0472ca */ /* 0x002fe400000e0000 */
[----:B------:R-:W-:-:S13]  /*17780*/  R2UR UR5, R239 ;  /* 0x00000000ef0572ca */ /* 0x000fda00000e0000 */
[----:B--2---:R-:W2:Y:S02]  /*17790*/  LD.E R4, desc[UR4][R236.64+0x40] ;  /* 0x00004004ec047980 */ /* 0x004ea4000c101900 */
[----:B--2---:R-:W-:-:S05]  /*177a0*/  IMAD.U32 R4, R4, -0x40, RZ ;  /* 0xffffffc004047824 */ /* 0x004fca00078e00ff */
[----:B------:R-:W-:Y:S02]  /*177b0*/  SHF.R.S32.HI R0, RZ, 0x1f, R4 ;  /* 0x0000001fff007819 */ /* 0x000fe40000011404 */
.L_x_3523:
[----:B------:R-:W-:Y:S05]  /*177c0*/  BSYNC B0 ;  /* 0x0000000000007941 */ /* 0x000fea0003800000 */
.L_x_3521:
        /* <DEDUP_REMOVED lines=123> */
[----:B------:R-:W2:Y:S04]  /*17f80*/  LDSM.16.M88.4 R148, [R201+0x6800] ;  /* 0x00680000c994783b */ /* 0x000ea80000000200 */
[----:B------:R-:W-:Y:S04]  /*17f90*/  LDSM.16.M88.4 R32, [R198] ;  /* 0x00000000c620783b */ /* 0x000fe80000000200 */
[----:B---3--:R-:W-:Y:S04]  /*17fa0*/  LDSM.16.M88.4 R20, [R196+0x6000] ;  /* 0x00600000c414783b */ /* 0x008fe80000000200 */
[----:B------:R-:W3:Y:S04]  /*17fb0*/  LDSM.16.M88.4 R140, [R201+0x7000] ;  /* 0x00700000c98c783b */ /* 0x000ee80000000200 */
[----:B------:R-:W5:Y:S04]  /*17fc0*/  LDSM.16.M88.4 R28, [R195] ;  /* 0x00000000c31c783b */ /* 0x000f680000000200 */
[----:B------:R-:W5:Y:S04]  /*17fd0*/  LDSM.16.M88.4 R136, [R201+0x7800] ;  /* 0x00780000c988783b */ /* 0x000f680000000200 */
[----:B------:R-:W-:Y:S01]  /*17fe0*/  LDSM.16.M88.4 R232, [R197] ;  /* 0x00000000c5e8783b */ /* 0x000fe20000000200 */
[C---:B-1----:R-:W-:Y:S03]  /*17ff0*/  HMMA.16816.F32.BF16 R16, R172.reuse, R12, RZ ;  /* 0x0000000cac10723c */ /* 0x042fe600000418ff */
[----:B------:R-:W-:Y:S04]  /*18000*/  LDSM.16.M88.4 R8, [R194] ;  /* 0x00000000c208783b */ /* 0x000fe80000000200 */
[----:B------:R-:W5:Y:S01]  /*18010*/  LD.E R0, desc[UR4][R236.64+0x18c] ;  /* 0x00018c04ec007980 */ /* 0x000f62000c101900 */
[C---:B------:R-:W-:Y:S01]  /*18020*/  HMMA.16816.F32.BF16 R12, R172.reuse, R14, RZ ;  /* 0x0000000eac0c723c */ /* 0x040fe200000418ff */
[----:B------:R-:W-:Y:S01]  /*18030*/  IMAD R133, R222, 0x40, R133 ;  /* 0x00000040de857824 */ /* 0x000fe200078e0285 */
[----:B------:R-:W-:Y:S01]  /*18040*/  BSSY B1, `(.L_x_3524) ;  /* 0x000020d000017945 */ /* 0x000fe20003800000 */
[----:B------:R-:W-:Y:S03]  /*18050*/  LDSM.16.M88.4 R160, [R196+0x6800] ;  /* 0x00680000c4a0783b */ /* 0x000fe60000000200 */
[----:B--2---:R-:W-:Y:S01]  /*18060*/  HMMA.16816.F32.BF16 R152, R172, R148, RZ ;  /* 0x00000094ac98723c */ /* 0x004fe200000418ff */
[----:B------:R-:W-:Y:S01]  /*18070*/  LDSM.16.M88.4 R180, [R193] ;  /* 0x00000000c1b4783b */ /* 0x000fe20000000200 */
[----:B------:R-:W-:-:S03]  /*18080*/  ISETP.GE.AND P2, PT, R133, R227, PT ;  /* 0x000000e38500720c */ /* 0x000fc60003f46270 */
[----:B------:R-:W-:Y:S01]  /*18090*/  LDSM.16.M88.4 R168, [R202+0x2000] ;  /* 0x00200000caa8783b */ /* 0x000fe20000000200 */
[----:B------:R-:W-:Y:S01]  /*180a0*/  HMMA.16816.F32.BF16 R148, R172, R150, RZ ;  /* 0x00000096ac94723c */ /* 0x000fe200000418ff */
[----:B------:R-:W-:Y:S02]  /*180b0*/  ISETP.GE.OR P2, PT, R133, R226, !P2 ;  /* 0x000000e28500720c */ /* 0x000fe40005746670 */
[----:B----4-:R-:W-:Y:S03]  /*180c0*/  LDSM.16.M88.4 R24, [R196+0x7000] ;  /* 0x00700000c418783b */ /* 0x010fe60000000200 */
[C---:B------:R-:W-:Y:S01]  /*180d0*/  HMMA.16816.F32.BF16 R16, R164.reuse, R4, R16 ;  /* 0x00000004a410723c */ /* 0x040fe20000041810 */
[----:B------:R-:W-:Y:S04]  /*180e0*/  LDSM.16.M88.4 R156, [R196+0x7800] ;  /* 0x00780000c49c783b */ /* 0x000fe80000000200 */
[----:B------:R-:W0:Y:S01]  /*180f0*/  LDGDEPBAR ;  /* 0x00000000000079af */ /* 0x000e220000000000 */
[----:B------:R-:W-:Y:S03]  /*18100*/  HMMA.16816.F32.BF16 R12, R164, R6, R12 ;  /* 0x00000006a40c723c */ /* 0x000fe6000004180c */
[----:B------:R-:W1:Y:S03]  /*18110*/  LDSM.16.M88.4 R4, [R192] ;  /* 0x00000000c004783b */ /* 0x000e660000000200 */
[C---:B---3--:R-:W-:Y:S06]  /*18120*/  HMMA.16816.F32.BF16 R144, R172.reuse, R140, RZ ;  /* 0x0000008cac90723c */ /* 0x048fec00000418ff */
[----:B------:R-:W-:Y:S06]  /*18130*/  HMMA.16816.F32.BF16 R140, R172, R142, RZ ;  /* 0x0000008eac8c723c */ /* 0x000fec00000418ff */
[C---:B------:R-:W-:Y:S06]  /*18140*/  HMMA.16816.F32.BF16 R16, R32.reuse, R20, R16 ;  /* 0x000000142010723c */ /* 0x040fec0000041810 */
[----:B------:R-:W-:Y:S01]  /*18150*/  HMMA.16816.F32.BF16 R12, R32, R22, R12 ;  /* 0x00000016200c723c */ /* 0x000fe2000004180c */
[----:B------:R-:W2:Y:S05]  /*18160*/  LDSM.16.M88.4 R20, [R201+0x8000] ;  /* 0x00800000c914783b */ /* 0x000eaa0000000200 */
[C---:B-----5:R-:W-:Y:S06]  /*18170*/  HMMA.16816.F32.BF16 R152, R164.reuse, R28, R152 ;  /* 0x0000001ca498723c */ /* 0x060fec0000041898 */
[----:B------:R-:W-:Y:S01]  /*18180*/  HMMA.16816.F32.BF16 R148, R164, R30, R148 ;  /* 0x0000001ea494723c */ /* 0x000fe20000041894 */
[----:B------:R-:W3:Y:S05]  /*18190*/  LDSM.16.M88.4 R28, [R192+0x800] ;  /* 0x00080000c01c783b */ /* 0x000eea0000000200 */
[C---:B------:R-:W-:Y:S06]  /*181a0*/  HMMA.16816.F32.BF16 R176, R172.reuse, R136, RZ ;  /* 0x00000088acb0723c */ /* 0x040fec00000418ff */
[----:B------:R-:W-:Y:S01]  /*181b0*/  HMMA.16816.F32.BF16 R172, R172, R138, RZ ;  /* 0x0000008aacac723c */ /* 0x000fe200000418ff */
[----:B------:R-:W-:Y:S05]  /*181c0*/  LDSM.16.M88.4 R136, [R200+0x2000] ;  /* 0x00200000c888783b */ /* 0x000fea0000000200 */
[C---:B-1----:R-:W-:Y:S06]  /*181d0*/  HMMA.16816.F32.BF16 R16, R232.reuse, R4, R16 ;  /* 0x00000004e810723c */ /* 0x042fec0000041810 */
[----:B------:R-:W-:Y:S01]  /*181e0*/  HMMA.16816.F32.BF16 R12, R232, R6, R12 ;  /* 0x00000006e80c723c */ /* 0x000fe2000004180c */
[----:B------:R-:W1:Y:S05]  /*181f0*/  LDSM.16.M88.4 R4, [R191] ;  /* 0x00000000bf04783b */ /* 0x000e6a0000000200 */
[C---:B------:R-:W-:Y:S06]  /*18200*/  HMMA.16816.F32.BF16 R144, R164.reuse, R8, R144 ;  /* 0x00000008a490723c */ /* 0x040fec0000041890 */
[----:B------:R-:W-:Y:S01]  /*18210*/  HMMA.16816.F32.BF16 R140, R164, R10, R140 ;  /* 0x0000000aa48c723c */ /* 0x000fe2000004188c */
[----:B------:R-:W4:Y:S05]  /*18220*/  LDSM.16.M88.4 R8, [R192+0x1000] ;  /* 0x00100000c008783b */ /* 0x000f2a0000000200 */
[C---:B------:R-:W-:Y:S06]  /*18230*/  HMMA.16816.F32.BF16 R152, R32.reuse, R160, R152 ;  /* 0x000000a02098723c */ /* 0x040fec0000041898 */
[----:B------:R-:W-:Y:S01]  /*18240*/  HMMA.16816.F32.BF16 R148, R32, R162, R148 ;  /* 0x000000a22094723c */ /* 0x000fe20000041894 */
[----:B------:R-:W-:Y:S05]  /*18250*/  LDSM.16.M88.4 R160, [R201+0x9000] ;  /* 0x00900000c9a0783b */ /* 0x000fea0000000200 */
[C---:B------:R-:W-:Y:S06]  /*18260*/  HMMA.16816.F32.BF16 R176, R164.reuse, R180, R176 ;  /* 0x000000b4a4b0723c */ /* 0x040fec00000418b0 */
[----:B------:R-:W-:Y:S01]  /*18270*/  HMMA.16816.F32.BF16 R172, R164, R182, R172 ;  /* 0x000000b6a4ac723c */ /* 0x000fe200000418ac */
[----:B------:R-:W5:Y:S04]  /*18280*/  LDSM.16.M88.4 R164, [R201+0x8800] ;  /* 0x00880000c9a4783b */ /* 0x000f680000000200 */
[----:B------:R-:W5:Y:S01]  /*18290*/  LDSM.16.M88.4 R180, [R192+0x1800] ;  /* 0x00180000c0b4783b */ /* 0x000f620000000200 */
[C---:B--2---:R-:W-:Y:S06]  /*182a0*/  HMMA.16816.F32.BF16 R16, R168.reuse, R20, R16 ;  /* 0x00000014a810723c */ /* 0x044fec0000041810 */
[----:B------:R-:W-:Y:S01]  /*182b0*/  HMMA.16816.F32.BF16 R12, R168, R22, R12 ;  /* 0x00000016a80c723c */ /* 0x000fe2000004180c */
[----:B------:R-:W-:Y:S05]  /*182c0*/  LDSM.16.M88.4 R20, [R196+0x8000] ;  /* 0x00800000c414783b */ /* 0x000fea0000000200 */
[C---:B------:R-:W-:Y:S06]  /*182d0*/  HMMA.16816.F32.BF16 R144, R32.reuse, R24, R144 ;  /* 0x000000182090723c */ /* 0x040fec0000041890 */
[----:B------:R-:W-:Y:S01]  /*182e0*/  HMMA.16816.F32.BF16 R140, R32, R26, R140 ;  /* 0x0000001a208c723c */ /* 0x000fe2000004188c */
[----:B------:R-:W2:Y:S05]  /*182f0*/  LDSM.16.M88.4 R24, [R198+0x2000] ;  /* 0x00200000c618783b */ /* 0x000eaa0000000200 */
[C---:B---3--:R-:W-:Y:S06]  /*18300*/  HMMA.16816.F32.BF16 R152, R232.reuse, R28, R152 ;  /* 0x0000001ce898723c */ /* 0x048fec0000041898 */
[----:B------:R-:W-:Y:S01]  /*18310*/  HMMA.16816.F32.BF16 R148, R232, R30, R148 ;  /* 0x0000001ee894723c */ /* 0x000fe20000041894 */
[----:B------:R-:W-:Y:S05]  /*18320*/  LDSM.16.M88.4 R28, [R189] ;  /* 0x00000000bd1c783b */ /* 0x000fea0000000200 */
[C---:B------:R-:W-:Y:S06]  /*18330*/  HMMA.16816.F32.BF16 R176, R32.reuse, R156, R176 ;  /* 0x0000009c20b0723c */ /* 0x040fec00000418b0 */
[----:B------:R-:W-:Y:S01]  /*18340*/  HMMA.16816.F32.BF16 R172, R32, R158, R172 ;  /* 0x0000009e20ac723c */ /* 0x000fe200000418ac */
[----:B------:R-:W3:Y:S04]  /*18350*/  LDSM.16.M88.4 R32, [R190] ;  /* 0x00000000be20783b */ /* 0x000ee80000000200 */
[----:B------:R-:W3:Y:S01]  /*18360*/  LDSM.16.M88.4 R156, [R201+0x9800] ;  /* 0x00980000c99c783b */ /* 0x000ee20000000200 */
[C---:B-1----:R-:W-:Y:S06]  /*18370*/  HMMA.16816.F32.BF16 R16, R136.reuse, R4, R16 ;  /* 0x000000048810723c */ /* 0x042fec0000041810 */
[----:B------:R-:W-:Y:S01]  /*18380*/  HMMA.16816.F32.BF16 R12, R136, R6, R12 ;  /* 0x00000006880c723c */ /* 0x000fe2000004180c */
[----:B------:R-:W-:Y:S05]  /*18390*/  LDSM.16.M88.4 R4, [R192+0x2000] ;  /* 0x00200000c004783b */ /* 0x000fea0000000200 */
[C---:B----4-:R-:W-:Y:S06]  /*183a0*/  HMMA.16816.F32.BF16 R144, R232.reuse, R8, R144 ;  /* 0x00000008e890723c */ /* 0x050fec0000041890 */
[----:B------:R-:W-:Y:S01]  /*183b0*/  HMMA.16816.F32.BF16 R140, R232, R10, R140 ;  /* 0x0000000ae88c723c */ /* 0x000fe2000004188c */
[----:B------:R-:W1:Y:S05]  /*183c0*/  LDSM.16.M88.4 R8, [R197+0x2000] ;  /* 0x00200000c508783b */ /* 0x000e6a0000000200 */
[C---:B-----5:R-:W-:Y:S06]  /*183d0*/  HMMA.16816.F32.BF16 R152, R168.reuse, R164, R152 ;  /* 0x000000a4a898723c */ /* 0x060fec0000041898 */
[----:B------:R-:W-:Y:S01]  /*183e0*/  HMMA.16816.F32.BF16 R148, R168, R166, R148 ;  /* 0x000000a6a894723c */ /* 0x000fe20000041894 */
[----:B------:R-:W4:Y:S05]  /*183f0*/  LDSM.16.M88.4 R164, [R196+0x8800] ;  /* 0x00880000c4a4783b */ /* 0x000f2a0000000200 */
[C---:B------:R-:W-:Y:S06]  /*18400*/  HMMA.16816.F32.BF16 R176, R232.reuse, R180, R176 ;  /* 0x000000b4e8b0723c */ /* 0x040fec00000418b0 */
[----:B------:R-:W-:Y:S01]  /*18410*/  HMMA.16816.F32.BF16 R172, R232, R182, R172 ;  /* 0x000000b6e8ac723c */ /* 0x000fe200000418ac */
[----:B------:R-:W5:Y:S05]  /*18420*/  LDSM.16.M88.4 R180, [R188] ;  /* 0x00000000bcb4783b */ /* 0x000f6a0000000200 */
[C---:B--2---:R-:W-:Y:S06]  /*18430*/  HMMA.16816.F32.BF16 R16, R24.reuse, R20, R16 ;  /* 0x000000141810723c */ /* 0x044fec0000041810 */
[----:B------:R-:W-:Y:S01]  /*18440*/  HMMA.16816.F32.BF16 R232, R24, R22, R12 ;  /* 0x0000001618e8723c */ /* 0x000fe2000004180c */
[----:B------:R-:W-:Y:S04]  /*18450*/  LDSM.16.M88.4 R20, [R202+0x4000] ;  /* 0x00400000ca14783b */ /* 0x000fe80000000200 */
[----:B------:R-:W2:Y:S01]  /*18460*/  LDSM.16.M88.4 R12, [R201+0xa000] ;  /* 0x00a00000c90c783b */ /* 0x000ea20000000200 */
[C---:B---3--:R-:W-:Y:S06]  /*18470*/  HMMA.16816.F32.BF16 R152, R136.reuse, R32, R152 ;  /* 0x000000208898723c */ /* 0x048fec0000041898 */
[----:B------:R-:W-:Y:S01]  /*18480*/  HMMA.16816.F32.BF16 R148, R136, R34, R148 ;  /* 0x000000228894723c */ /* 0x000fe20000041894 */
[----:B------:R-:W-:Y:S05]  /*18490*/  LDSM.16.M88.4 R32, [R196+0x9000] ;  /* 0x00900000c420783b */ /* 0x000fea0000000200 */
[C---:B------:R-:W-:Y:S06]  /*184a0*/  HMMA.16816.F32.BF16 R144, R168.reuse, R160, R144 ;  /* 0x000000a0a890723c */ /* 0x040fec0000041890 */
[C---:B------:R-:W-:Y:S01]  /*184b0*/  HMMA.16816.F32.BF16 R140, R168.reuse, R162, R140 ;  /* 0x000000a2a88c723c */ /* 0x040fe2000004188c */
[----:B------:R-:W-:Y:S05]  /*184c0*/  LDSM.16.M88.4 R160, [R196+0x9800] ;  /* 0x00980000c4a0783b */ /* 0x000fea0000000200 */
[C---:B------:R-:W-:Y:S06]  /*184d0*/  HMMA.16816.F32.BF16 R176, R168.reuse, R156, R176 ;  /* 0x0000009ca8b0723c */ /* 0x040fec00000418b0 */
[----:B------:R-:W-:Y:S01]  /*184e0*/  HMMA.16816.F32.BF16 R172, R168, R158, R172 ;  /* 0x0000009ea8ac723c */ /* 0x000fe200000418ac */
[----:B------:R-:W3:Y:S04]  /*184f0*/  LDSM.16.M88.4 R156, [R192+0x2800] ;  /* 0x00280000c09c783b */ /* 0x000ee80000000200 */
[----:B------:R-:W-:Y:S01]  /*18500*/  LDSM.16.M88.4 R168, [R200+0x4000] ;  /* 0x00400000c8a8783b */ /* 0x000fe20000000200 */
[C---:B-1----:R-:W-:Y:S06]  /*18510*/  HMMA.16816.F32.BF16 R16, R8.reuse, R4, R16 ;  /* 0x000000040810723c */ /* 0x042fec0000041810 */
[----:B------:R-:W-:Y:S01]  /*18520*/  HMMA.16816.F32.BF16 R232, R8, R6, R232 ;  /* 0x0000000608e8723c */ /* 0x000fe200000418e8 */
[----:B------:R-:W1:Y:S05]  /*18530*/  LDSM.16.M88.4 R4, [R187] ;  /* 0x00000000bb04783b */ /* 0x000e6a0000000200 */
[C---:B----4-:R-:W-:Y:S06]  /*18540*/  HMMA.16816.F32.BF16 R152, R24.reuse, R164, R152 ;  /* 0x000000a41898723c */ /* 0x050fec0000041898 */
[----:B------:R-:W-:Y:S06]  /*18550*/  HMMA.16816.F32.BF16 R148, R24, R166, R148 ;  /* 0x000000a61894723c */ /* 0x000fec0000041894 */
[C---:B------:R-:W-:Y:S06]  /*18560*/  HMMA.16816.F32.BF16 R144, R136.reuse, R28, R144 ;  /* 0x0000001c8890723c */ /* 0x040fec0000041890 */
[C---:B------:R-:W-:Y:S01]  /*18570*/  HMMA.16816.F32.BF16 R140, R136.reuse, R30, R140 ;  /* 0x0000001e888c723c */ /* 0x040fe2000004188c */
[----:B------:R-:W4:Y:S05]  /*18580*/  LDSM.16.M88.4 R28, [R201+0xa800] ;  /* 0x00a80000c91c783b */ /* 0x000f2a0000000200 */
[C---:B-----5:R-:W-:Y:S06]  /*18590*/  HMMA.16816.F32.BF16 R176, R136.reuse, R180, R176 ;  /* 0x000000b488b0723c */ /* 0x060fec00000418b0 */
[----:B------:R-:W-:Y:S01]  /*185a0*/  HMMA.16816.F32.BF16 R172, R136, R182, R172 ;  /* 0x000000b688ac723c */ /* 0x000fe200000418ac */
[----:B------:R-:W-:Y:S05]  /*185b0*/  LDSM.16.M88.4 R136, [R198+0x4000] ;  /* 0x00400000c688783b */ /* 0x000fea0000000200 */
[C---:B--2---:R-:W-:Y:S06]  /*185c0*/  HMMA.16816.F32.BF16 R16, R20.reuse, R12, R16 ;  /* 0x0000000c1410723c */ /* 0x044fec0000041810 */
[----:B------:R-:W-:Y:S01]  /*185d0*/  HMMA.16816.F32.BF16 R232, R20, R14, R232 ;  /* 0x0000000e14e8723c */ /* 0x000fe200000418e8 */
[----:B------:R-:W2:Y:S05]  /*185e0*/  LDSM.16.M88.4 R12, [R196+0xa000] ;  /* 0x00a00000c40c783b */ /* 0x000eaa0000000200 */
[C---:B---3--:R-:W-:Y:S06]  /*185f0*/  HMMA.16816.F32.BF16 R152, R8.reuse, R156, R152 ;  /* 0x0000009c0898723c */ /* 0x048fec0000041898 */
[----:B------:R-:W-:Y:S01]  /*18600*/  HMMA.16816.F32.BF16 R148, R8, R158, R148 ;  /* 0x0000009e0894723c */ /* 0x000fe20000041894 */
[----:B------:R-:W3:Y:S05]  /*18610*/  LDSM.16.M88.4 R156, [R192+0x3000] ;  /* 0x00300000c09c783b */ /* 0x000eea0000000200 */
[C---:B------:R-:W-:Y:S06]  /*18620*/  HMMA.16816.F32.BF16 R144, R24.reuse, R32, R144 ;  /* 0x000000201890723c */ /* 0x040fec0000041890 */
[C---:B------:R-:W-:Y:S01]  /*18630*/  HMMA.16816.F32.BF16 R140, R24.reuse, R34, R140 ;  /* 0x00000022188c723c */ /* 0x040fe2000004188c */
[----:B------:R-:W-:Y:S05]  /*18640*/  LDSM.16.M88.4 R32, [R197+0x4000] ;  /* 0x00400000c520783b */ /* 0x000fea0000000200 */
[C---:B------:R-:W-:Y:S06]  /*18650*/  HMMA.16816.F32.BF16 R176, R24.reuse, R160, R176 ;  /* 0x000000a018b0723c */ /* 0x040fec00000418b0 */
[----:B------:R-:W-:Y:S01]  /*18660*/  HMMA.16816.F32.BF16 R172, R24, R162, R172 ;  /* 0x000000a218ac723c */ /* 0x000fe200000418ac */
[----:B------:R-:W5:Y:S04]  /*18670*/  LDSM.16.M88.4 R24, [R186] ;  /* 0x00000000ba18783b */ /* 0x000f680000000200 */
[----:B------:R-:W-:Y:S01]  /*18680*/  LDSM.16.M88.4 R160, [R192+0x3800] ;  /* 0x00380000c0a0783b */ /* 0x000fe20000000200 */
[C---:B-1----:R-:W-:Y:S06]  /*18690*/  HMMA.16816.F32.BF16 R16, R168.reuse, R4, R16 ;  /* 0x00000004a810723c */ /* 0x042fec0000041810 */
[----:B------:R-:W-:Y:S01]  /*186a0*/  HMMA.16816.F32.BF16 R232, R168, R6, R232 ;  /* 0x00000006a8e8723c */ /* 0x000fe200000418e8 */
[----:B------:R-:W1:Y:S05]  /*186b0*/  LDSM.16.M88.4 R4, [R192+0x4000] ;  /* 0x00400000c004783b */ /* 0x000e6a0000000200 */
[C---:B----4-:R-:W-:Y:S06]  /*186c0*/  HMMA.16816.F32.BF16 R152, R20.reuse, R28, R152 ;  /* 0x0000001c1498723c */ /* 0x050fec0000041898 */
[----:B------:R-:W-:Y:S01]  /*186d0*/  HMMA.16816.F32.BF16 R148, R20, R30, R148 ;  /* 0x0000001e1494723c */ /* 0x000fe20000041894 */
[----:B------:R-:W4:Y:S05]  /*186e0*/  LDSM.16.M88.4 R28, [R201+0xb000] ;  /* 0x00b00000c91c783b */ /* 0x000f2a0000000200 */
[C---:B--2---:R-:W-:Y:S06]  /*186f0*/  HMMA.16816.F32.BF16 R16, R136.reuse, R12, R16 ;  /* 0x0000000c8810723c */ /* 0x044fec0000041810 */
[----:B------:R-:W-:Y:S01]  /*18700*/  HMMA.16816.F32.BF16 R232, R136, R14, R232 ;  /* 0x0000000e88e8723c */ /* 0x000fe200000418e8 */
[----:B------:R-:W2:Y:S05]  /*18710*/  LDSM.16.M88.4 R12, [R196+0xa800] ;  /* 0x00a80000c40c783b */ /* 0x000eaa0000000200 */
[C---:B---3--:R-:W-:Y:S06]  /*18720*/  HMMA.16816.F32.BF16 R144, R8.reuse, R156, R144 ;  /* 0x0000009c0890723c */ /* 0x048fec0000041890 */
[----:B------:R-:W-:Y:S01]  /*18730*/  HMMA.16816.F32.BF16 R140, R8, R158, R140 ;  /* 0x0000009e088c723c */ /* 0x000fe2000004188c */
[----:B------:R-:W-:Y:S05]  /*18740*/  LDSM.16.M88.4 R156, [R201+0xb800] ;  /* 0x00b80000c99c783b */ /* 0x000fea0000000200 */
[C---:B-----5:R-:W-:Y:S06]  /*18750*/  HMMA.16816.F32.BF16 R152, R168.reuse, R24, R152 ;  /* 0x00000018a898723c */ /* 0x060fec0000041898 */
[----:B------:R-:W-:Y:S01]  /*18760*/  HMMA.16816.F32.BF16 R148, R168, R26, R148 ;  /* 0x0000001aa894723c */ /* 0x000fe20000041894 */
[----:B------:R-:W3:Y:S05]  /*18770*/  LDSM.16.M88.4 R24, [R185] ;  /* 0x00000000b918783b */ /* 0x000eea0000000200 */
[C---:B-1----:R-:W-:Y:S06]  /*18780*/  HMMA.16816.F32.BF16 R16, R32.reuse, R4, R16 ;  /* 0x000000042010723c */ /* 0x042fec0000041810 */
[----:B------:R-:W-:Y:S01]  /*18790*/  HMMA.16816.F32.BF16 R232, R32, R6, R232 ;  /* 0x0000000620e8723c */ /* 0x000fe200000418e8 */
[----:B------:R-:W1:Y:S05]  /*187a0*/  LDSM.16.M88.4 R4, [R192+0x4800] ;  /* 0x00480000c004783b */ /* 0x000e6a0000000200 */
[C---:B----4-:R-:W-:Y:S06]  /*187b0*/  HMMA.16816.F32.BF16 R144, R20.reuse, R28, R144 ;  /* 0x0000001c1490723c */ /* 0x050fec0000041890 */
[----:B------:R-:W-:Y:S06]  /*187c0*/  HMMA.16816.F32.BF16 R140, R20, R30, R140 ;  /* 0x0000001e148c723c */ /* 0x000fec000004188c */
[----:B--2---:R-:W-:Y:S01]  /*187d0*/  HMMA.16816.F32.BF16 R152, R136, R12, R152 ;  /* 0x0000000c8898723c */ /* 0x004fe20000041898 */
[-C--:B------:R-:W-:Y:S01]  /*187e0*/  FMUL.FTZ R16, R16, R0.reuse ;  /* 0x0000000010107220 */ /* 0x080fe20000410000 */
[-C--:B------:R-:W-:Y:S01]  /*187f0*/  FMUL.FTZ R2, R17, R0.reuse ;  /* 0x0000000011027220 */ /* 0x080fe20000410000 */
[-C--:B------:R-:W-:Y:S01]  /*18800*/  FMUL.FTZ R18, R18, R0.reuse ;  /* 0x0000000012127220 */ /* 0x080fe20000410000 */
[----:B------:R-:W-:-:S02]  /*18810*/  FMUL.FTZ R19, R19, R0 ;  /* 0x0000000013137220 */ /* 0x000fc40000410000 */
[----:B------:R-:W-:Y:S01]  /*18820*/  HMMA.16816.F32.BF16 R148, R136, R14, R148 ;  /* 0x0000000e8894723c */ /* 0x000fe20000041894 */
[----:B------:R-:W2:Y:S01]  /*18830*/  LDSM.16.M88.4 R12, [R196+0xb000] ;  /* 0x00b00000c40c783b */ /* 0x000ea20000000200 */
[----:B------:R-:W4:Y:S01]  /*18840*/  MUFU.TANH R16, R16 ;  /* 0x0000001000107308 */ /* 0x000f220000002400 */
[-C--:B------:R-:W-:Y:S01]  /*18850*/  FMUL.FTZ R17, R232, R0.reuse ;  /* 0x00000000e8117220 */ /* 0x080fe20000410000 */
[-C--:B------:R-:W-:Y:S02]  /*18860*/  FMUL.FTZ R28, R233, R0.reuse ;  /* 0x00000000e91c7220 */ /* 0x080fe40000410000 */
[----:B------:R-:W-:Y:S04]  /*18870*/  HMMA.16816.F32.BF16 R176, R8, R160, R176 ;  /* 0x000000a008b0723c */ /* 0x000fe800000418b0 */
[----:B------:R-:W5:Y:S02]  /*18880*/  MUFU.TANH R2, R2 ;  /* 0x0000000200027308 */ /* 0x000f640000002400 */
[----:B---3--:R-:W-:Y:S06]  /*18890*/  HMMA.16816.F32.BF16 R144, R168, R24, R144 ;  /* 0x00000018a890723c */ /* 0x008fec0000041890 */
[----:B------:R-:W-:Y:S01]  /*188a0*/  HMMA.16816.F32.BF16 R172, R8, R162, R172 ;  /* 0x000000a208ac723c */ /* 0x000fe200000418ac */
[----:B------:R-:W3:Y:S01]  /*188b0*/  LDSM.16.M88.4 R8, [R184] ;  /* 0x00000000b808783b */ /* 0x000ee20000000200 */
[----:B------:R-:W5:Y:S01]  /*188c0*/  MUFU.TANH R17, R17 ;  /* 0x0000001100117308 */ /* 0x000f620000002400 */
[----:B----4-:R-:W-:Y:S01]  /*188d0*/  FSEL R16, R16, -INF , !P2 ;  /* 0xff80000010107808 */ /* 0x010fe20005000000 */
[-C--:B------:R-:W-:Y:S01]  /*188e0*/  FMUL.FTZ R24, R234, R0.reuse ;  /* 0x00000000ea187220 */ /* 0x080fe20000410000 */
[----:B------:R-:W-:Y:S01]  /*188f0*/  FMUL.FTZ R25, R235, R0 ;  /* 0x00000000eb197220 */ /* 0x000fe20000410000 */
[----:B------:R-:W-:Y:S04]  /*18900*/  HMMA.16816.F32.BF16 R140, R168, R26, R140 ;  /* 0x0000001aa88c723c */ /* 0x000fe8000004188c */
[----:B------:R-:W4:Y:S02]  /*18910*/  MUFU.TANH R28, R28 ;  /* 0x0000001c001c7308 */ /* 0x000f240000002400 */
[C---:B-1----:R-:W-:Y:S06]  /*18920*/  HMMA.16816.F32.BF16 R152, R32.reuse, R4, R152 ;  /* 0x000000042098723c */ /* 0x042fec0000041898 */
[----:B------:R-:W-:Y:S01]  /*18930*/  HMMA.16816.F32.BF16 R148, R32, R6, R148 ;  /* 0x000000062094723c */ /* 0x000fe20000041894 */
[----:B------:R-:W1:Y:S01]  /*18940*/  LDSM.16.M88.4 R4, [R192+0x5000] ;  /* 0x00500000c004783b */ /* 0x000e620000000200 */
[----:B------:R-:W4:Y:S04]  /*18950*/  MUFU.TANH R18, R18 ;  /* 0x0000001200127308 */ /* 0x000f280000002400 */
[----:B------:R-:W-:Y:S04]  /*18960*/  HMMA.16816.F32.BF16 R176, R20, R156, R176 ;  /* 0x0000009c14b0723c */ /* 0x000fe800000418b0 */
[----:B------:R-:W4:Y:S02]  /*18970*/  MUFU.TANH R24, R24 ;  /* 0x0000001800187308 */ /* 0x000f240000002400 */
[----:B--2---:R-:W-:Y:S01]  /*18980*/  HMMA.16816.F32.BF16 R144, R136, R12, R144 ;  /* 0x0000000c8890723c */ /* 0x004fe20000041890 */
[----:B------:R-:W-:-:S02]  /*18990*/  IMAD.MOV.U32 R156, RZ, RZ, R134 ;  /* 0x000000ffff9c7224 */ /* 0x000fc400078e0086 */
[----:B------:R-:W-:-:S03]  /*189a0*/  IMAD.MOV.U32 R157, RZ, RZ, R135 ;  /* 0x000000ffff9d7224 */ /* 0x000fc600078e0087 */
[----:B------:R-:W-:Y:S01]  /*189b0*/  HMMA.16816.F32.BF16 R140, R136, R14, R140 ;  /* 0x0000000e888c723c */ /* 0x000fe2000004188c */
[----:B------:R-:W2:Y:S01]  /*189c0*/  LDSM.16.M88.4 R12, [R196+0xb800] ;  /* 0x00b80000c40c783b */ /* 0x000ea20000000200 */
[-C--:B------:R-:W-:Y:S01]  /*189d0*/  FMUL.FTZ R152, R152, R0.reuse ;  /* 0x0000000098987220 */ /* 0x080fe20000410000 */
[----:B------:R-:W-:Y:S01]  /*189e0*/  MUFU.TANH R19, R19 ;  /* 0x0000001300137308 */ /* 0x000fe20000002400 */
[-C--:B------:R-:W-:Y:S01]  /*189f0*/  FMUL.FTZ R154, R154, R0.reuse ;  /* 0x000000009a9a7220 */ /* 0x080fe20000410000 */
[-C--:B------:R-:W-:Y:S01]  /*18a00*/  FMUL.FTZ R153, R153, R0.reuse ;  /* 0x0000000099997220 */ /* 0x080fe20000410000 */
[----:B------:R-:W-:Y:S01]  /*18a10*/  HMMA.16816.F32.BF16 R172, R20, R158, R172 ;  /* 0x0000009e14ac723c */ /* 0x000fe200000418ac */
[-C--:B------:R-:W-:Y:S01]  /*18a20*/  FMUL.FTZ R155, R155, R0.reuse ;  /* 0x000000009b9b7220 */ /* 0x080fe20000410000 */
[-C--:B------:R-:W-:Y:S01]  /*18a30*/  FMUL.FTZ R150, R150, R0.reuse ;  /* 0x0000000096967220 */ /* 0x080fe20000410000 */
[-C--:B------:R-:W-:Y:S02]  /*18a40*/  FMUL.FTZ R151, R151, R0.reuse ;  /* 0x0000000097977220 */ /* 0x080fe40000410000 */
[----:B------:R-:W4:Y:S01]  /*18a50*/  MUFU.TANH R242, R152 ;  /* 0x0000009800f27308 */ /* 0x000f220000002400 */
[----:B---3--:R-:W-:Y:S01]  /*18a60*/  HMMA.16816.F32.BF16 R176, R168, R8, R176 ;  /* 0x00000008a8b0723c */ /* 0x008fe200000418b0 */
[-C--:B------:R-:W-:Y:S01]  /*18a70*/  FMUL.FTZ R20, R148, R0.reuse ;  /* 0x0000000094147220 */ /* 0x080fe20000410000 */
[----:B------:R-:W-:-:S05]  /*18a80*/  FMUL.FTZ R21, R149, R0 ;  /* 0x0000000095157220 */ /* 0x000fca0000410000 */
[C---:B------:R-:W-:Y:S01]  /*18a90*/  VIADD R9, R133.reuse, 0x1 ;  /* 0x0000000185097836 */ /* 0x040fe20000000000 */
[----:B------:R-:W-:Y:S01]  /*18aa0*/  MUFU.TANH R180, R154 ;  /* 0x0000009a00b47308 */ /* 0x000fe20000002400 */
[----:B------:R-:W-:Y:S01]  /*18ab0*/  VIADD R8, R133, 0x8 ;  /* 0x0000000885087836 */ /* 0x000fe20000000000 */
[C---:B-1----:R-:W-:Y:S02]  /*18ac0*/  HMMA.16816.F32.BF16 R144, R32.reuse, R4, R144 ;  /* 0x000000042090723c */ /* 0x042fe40000041890 */
[C---:B------:R-:W-:Y:S02]  /*18ad0*/  ISETP.GE.AND P6, PT, R9.reuse, R227, PT ;  /* 0x000000e30900720c */ /* 0x040fe40003fc6270 */
[C---:B------:R-:W-:Y:S02]  /*18ae0*/  ISETP.GE.AND P1, PT, R9.reuse, R225, PT ;  /* 0x000000e10900720c */ /* 0x040fe40003f26270 */
[C---:B------:R-:W-:Y:S01]  /*18af0*/  ISETP.GE.AND P5, PT, R8.reuse, R227, PT ;  /* 0x000000e30800720c */ /* 0x040fe20003fa6270 */
[----:B------:R-:W-:Y:S01]  /*18b00*/  HMMA.16816.F32.BF16 R140, R32, R6, R140 ;  /* 0x00000006208c723c */ /* 0x000fe2000004188c */
[----:B------:R-:W1:Y:S01]  /*18b10*/  LDSM.16.M88.4 R4, [R192+0x5800] ;  /* 0x00580000c004783b */ /* 0x000e620000000200 */
[C---:B------:R-:W-:Y:S01]  /*18b20*/  ISETP.GE.OR P6, PT, R9.reuse, R226, !P6 ;  /* 0x000000e20900720c */ /* 0x040fe200077c6670 */
[----:B------:R-:W3:Y:S01]  /*18b30*/  MUFU.TANH R25, R25 ;  /* 0x0000001900197308 */ /* 0x000ee20000002400 */
[----:B------:R-:W-:Y:S01]  /*18b40*/  ISETP.GE.OR P1, PT, R9, R224, !P1 ;  /* 0x000000e00900720c */ /* 0x000fe20004f26670 */
[----:B------:R-:W-:Y:S01]  /*18b50*/  VIADD R9, R133, 0x9 ;  /* 0x0000000985097836 */ /* 0x000fe20000000000 */
[----:B------:R-:W-:Y:S01]  /*18b60*/  HMMA.16816.F32.BF16 R172, R168, R10, R172 ;  /* 0x0000000aa8ac723c */ /* 0x000fe200000418ac */
[----:B------:R-:W-:Y:S01]  /*18b70*/  ISETP.GE.AND P2, PT, R8, R225, PT ;  /* 0x000000e10800720c */ /* 0x000fe20003f46270 */
[----:B------:R-:W-:-:S04]  /*18b80*/  DEPBAR.LE SB0, 0x0 ;  /* 0x000080000000791a */ /* 0x000fc80000000000 */
[C---:B--2---:R-:W-:Y:S01]  /*18b90*/  HMMA.16816.F32.BF16 R176, R136.reuse, R12, R176 ;  /* 0x0000000c88b0723c */ /* 0x044fe200000418b0 */
[C---:B------:R-:W-:Y:S01]  /*18ba0*/  ISETP.GE.OR P5, PT, R8.reuse, R226, !P5 ;  /* 0x000000e20800720c */ /* 0x040fe20006fa6670 */
[----:B------:R-:W-:Y:S01]  /*18bb0*/  VIADD R11, R133, 0x10 ;  /* 0x00000010850b7836 */ /* 0x000fe20000000000 */
[----:B------:R-:W-:Y:S01]  /*18bc0*/  ISETP.GE.OR P2, PT, R8, R224, !P2 ;  /* 0x000000e00800720c */ /* 0x000fe20005746670 */
[----:B------:R-:W2:Y:S01]  /*18bd0*/  MUFU.TANH R240, R153 ;  /* 0x0000009900f07308 */ /* 0x000ea20000002400 */
[----:B-----5:R-:W-:Y:S01]  /*18be0*/  FSEL R10, R2, -INF , !P6 ;  /* 0xff800000020a7808 */ /* 0x020fe20007000000 */
[-C--:B------:R-:W-:Y:S01]  /*18bf0*/  FMUL.FTZ R144, R144, R0.reuse ;  /* 0x0000000090907220 */ /* 0x080fe20000410000 */
[----:B------:R-:W-:Y:S01]  /*18c00*/  ISETP.GE.AND P6, PT, R9, R227, PT ;  /* 0x000000e30900720c */ /* 0x000fe20003fc6270 */
[-C--:B------:R-:W-:Y:S01]  /*18c10*/  FMUL.FTZ R146, R146, R0.reuse ;  /* 0x0000000092927220 */ /* 0x080fe20000410000 */
[----:B------:R-:W-:Y:S01]  /*18c20*/  FSEL R8, R17, -INF , !P5 ;  /* 0xff80000011087808 */ /* 0x000fe20006800000 */
[----:B------:R-:W-:Y:S01]  /*18c30*/  FMUL.FTZ R145, R145, R0 ;  /* 0x0000000091917220 */ /* 0x000fe20000410000 */
[-C--:B------:R-:W-:Y:S01]  /*18c40*/  ISETP.GE.AND P5, PT, R133, R225.reuse, PT ;  /* 0x000000e18500720c */ /* 0x080fe20003fa6270 */
[----:B------:R5:W2:Y:S01]  /*18c50*/  MUFU.TANH R232, R144 ;  /* 0x0000009000e87308 */ /* 0x000aa20000002400 */
[----:B------:R-:W-:Y:S01]  /*18c60*/  ISETP.GE.OR P6, PT, R9, R226, !P6 ;  /* 0x000000e20900720c */ /* 0x000fe200077c6670 */
[----:B------:R-:W-:Y:S01]  /*18c70*/  FMUL.FTZ R141, R141, R0 ;  /* 0x000000008d8d7220 */ /* 0x000fe20000410000 */
[----:B------:R-:W-:Y:S01]  /*18c80*/  ISETP.GE.OR P5, PT, R133, R224, !P5 ;  /* 0x000000e08500720c */ /* 0x000fe20006fa6670 */
[-C--:B------:R-:W-:Y:S01]  /*18c90*/  FMUL.FTZ R140, R140, R0.reuse ;  /* 0x000000008c8c7220 */ /* 0x080fe20000410000 */
[----:B----4-:R-:W-:Y:S01]  /*18ca0*/  FSEL R28, R28, -INF , !P6 ;  /* 0xff8000001c1c7808 */ /* 0x010fe20007000000 */
[----:B------:R-:W-:Y:S01]  /*18cb0*/  HMMA.16816.F32.BF16 R172, R136, R14, R172 ;  /* 0x0000000e88ac723c */ /* 0x000fe200000418ac */
[----:B------:R-:W-:Y:S01]  /*18cc0*/  ISETP.GE.AND P6, PT, R9, R225, PT ;  /* 0x000000e10900720c */ /* 0x000fe20003fc6270 */
[----:B------:R-:W4:Y:S01]  /*18cd0*/  MUFU.TANH R20, R20 ;  /* 0x0000001400147308 */ /* 0x000f220000002400 */
[----:B------:R-:W-:Y:S01]  /*18ce0*/  FSEL R18, R18, -INF , !P5 ;  /* 0xff80000012127808 */ /* 0x000fe20006800000 */
[----:B------:R-:W-:Y:S01]  /*18cf0*/  FMUL.FTZ R142, R142, R0 ;  /* 0x000000008e8e7220 */ /* 0x000fe20000410000 */
[----:B------:R-:W-:-:S02]  /*18d00*/  ISETP.GE.AND P5, PT, R11, R227, PT ;  /* 0x000000e30b00720c */ /* 0x000fc40003fa6270 */
[----:B------:R-:W-:Y:S01]  /*18d10*/  ISETP.GE.OR P6, PT, R9, R224, !P6 ;  /* 0x000000e00900720c */ /* 0x000fe200077c6670 */
[----:B------:R-:W-:Y:S01]  /*18d20*/  VIADD R9, R133, 0x11 ;  /* 0x0000001185097836 */ /* 0x000fe20000000000 */
[----:B------:R-:W-:Y:S01]  /*18d30*/  ISETP.GE.OR P5, PT, R11, R226, !P5 ;  /* 0x000000e20b00720c */ /* 0x000fe20006fa6670 */
[----:B------:R-:W4:Y:S01]  /*18d40*/  MUFU.TANH R182, R155 ;  /* 0x0000009b00b67308 */ /* 0x000f220000002400 */
[----:B-1----:R-:W-:Y:S01]  /*18d50*/  HMMA.16816.F32.BF16 R176, R32, R4, R176 ;  /* 0x0000000420b0723c */ /* 0x002fe200000418b0 */
[----:B------:R-:W-:Y:S01]  /*18d60*/  FSEL R24, R24, -INF , !P2 ;  /* 0xff80000018187808 */ /* 0x000fe20005000000 */
[----:B-----5:R-:W-:Y:S01]  /*18d70*/  FMUL.FTZ R144, R147, R0 ;  /* 0x0000000093907220 */ /* 0x020fe20000410000 */
[----:B------:R-:W-:Y:S02]  /*18d80*/  FSEL R242, R242, -INF , !P5 ;  /* 0xff800000f2f27808 */ /* 0x000fe40006800000 */
[----:B------:R-:W-:Y:S02]  /*18d90*/  FSEL R2, R19, -INF , !P1 ;  /* 0xff80000013027808 */ /* 0x000fe40004800000 */
[C---:B------:R-:W-:Y:S01]  /*18da0*/  ISETP.GE.AND P2, PT, R9.reuse, R227, PT ;  /* 0x000000e30900720c */ /* 0x040fe20003f46270 */
[----:B------:R-:W1:Y:S01]  /*18db0*/  MUFU.TANH R21, R21 ;  /* 0x0000001500157308 */ /* 0x000e620000002400 */
[-C--:B------:R-:W-:Y:S01]  /*18dc0*/  ISETP.GE.AND P5, PT, R9, R225.reuse, PT ;  /* 0x000000e10900720c */ /* 0x080fe20003fa6270 */
[----:B------:R-:W-:Y:S01]  /*18dd0*/  VIADD R5, R133, 0x19 ;  /* 0x0000001985057836 */ /* 0x000fe20000000000 */
[----:B------:R-:W-:-:S02]  /*18de0*/  ISETP.GE.AND P1, PT, R11, R225, PT ;  /* 0x000000e10b00720c */ /* 0x000fc40003f26270 */
[C---:B------:R-:W-:Y:S01]  /*18df0*/  ISETP.GE.OR P2, PT, R9.reuse, R226, !P2 ;  /* 0x000000e20900720c */ /* 0x040fe20005746670 */
[----:B------:R-:W-:Y:S01]  /*18e00*/  HMMA.16816.F32.BF16 R172, R32, R6, R172 ;  /* 0x0000000620ac723c */ /* 0x000fe200000418ac */
[-C--:B------:R-:W-:Y:S01]  /*18e10*/  ISETP.GE.OR P5, PT, R9, R224.reuse, !P5 ;  /* 0x000000e00900720c */ /* 0x080fe20006fa6670 */
[----:B------:R-:W-:Y:S01]  /*18e20*/  VIADD R9, R133, 0x20 ;  /* 0x0000002085097836 */ /* 0x000fe20000000000 */
[----:B------:R-:W-:Y:S01]  /*18e30*/  ISETP.GE.OR P1, PT, R11, R224, !P1 ;  /* 0x000000e00b00720c */ /* 0x000fe20004f26670 */
[----:B------:R-:W5:Y:S01]  /*18e40*/  MUFU.TANH R148, R141 ;  /* 0x0000008d00947308 */ /* 0x000f620000002400 */
[----:B------:R-:W-:Y:S01]  /*18e50*/  VIADD R11, R133, 0x18 ;  /* 0x00000018850b7836 */ /* 0x000fe20000000000 */
[----:B---3--:R-:W-:Y:S01]  /*18e60*/  FSEL R4, R25, -INF , !P6 ;  /* 0xff80000019047808 */ /* 0x008fe20007000000 */
[C---:B------:R-:W-:Y:S01]  /*18e70*/  VIADD R7, R133.reuse, 0x29 ;  /* 0x0000002985077836 */ /* 0x040fe20000000000 */
[----:B------:R-:W-:Y:S01]  /*18e80*/  FSEL R180, R180, -INF , !P1 ;  /* 0xff800000b4b47808 */ /* 0x000fe20004800000 */
[----:B------:R-:W-:Y:S01]  /*18e90*/  VIADD R6, R133, 0x21 ;  /* 0x0000002185067836 */ /* 0x000fe20000000000 */
[-C--:B------:R-:W-:Y:S01]  /*18ea0*/  ISETP.GE.AND P1, PT, R9, R227.reuse, PT ;  /* 0x000000e30900720c */ /* 0x080fe20003f26270 */
[-C--:B------:R-:W-:Y:S01]  /*18eb0*/  FMUL.FTZ R176, R176, R0.reuse ;  /* 0x00000000b0b07220 */ /* 0x080fe20000410000 */
[----:B------:R-:W3:Y:S01]  /*18ec0*/  MUFU.TANH R234, R150 ;  /* 0x0000009600ea7308 */ /* 0x000ee20000002400 */
[----:B------:R-:W-:Y:S01]  /*18ed0*/  ISETP.GE.AND P6, PT, R11, R227, PT ;  /* 0x000000e30b00720c */ /* 0x000fe20003fc6270 */
[----:B------:R-:W-:Y:S01]  /*18ee0*/  FMUL.FTZ R170, R178, R0 ;  /* 0x00000000b2aa7220 */ /* 0x000fe20000410000 */
[----:B------:R-:W-:Y:S01]  /*18ef0*/  ISETP.GE.OR P1, PT, R9, R226, !P1 ;  /* 0x000000e20900720c */ /* 0x000fe20004f26670 */
[----:B------:R-:W-:Y:S01]  /*18f00*/  FMUL.FTZ R168, R179, R0 ;  /* 0x00000000b3a87220 */ /* 0x000fe20000410000 */
[----:B--2---:R-:W-:-:S02]  /*18f10*/  FSEL R240, R240, -INF , !P2 ;  /* 0xff800000f0f07808 */ /* 0x004fc40005000000 */
[-C--:B------:R-:W-:Y:S01]  /*18f20*/  ISETP.GE.AND P2, PT, R5, R227.reuse, PT ;  /* 0x000000e30500720c */ /* 0x080fe20003f46270 */
[----:B------:R-:W2:Y:S01]  /*18f30*/  MUFU.TANH R228, R151 ;  /* 0x0000009700e47308 */ /* 0x000ea20000002400 */
[----:B------:R-:W-:Y:S02]  /*18f40*/  FSEL R232, R232, -INF , !P1 ;  /* 0xff800000e8e87808 */ /* 0x000fe40004800000 */
[----:B------:R-:W-:Y:S01]  /*18f50*/  ISETP.GE.AND P1, PT, R7, R227, PT ;  /* 0x000000e30700720c */ /* 0x000fe20003f26270 */
[----:B------:R-:W-:Y:S01]  /*18f60*/  FMUL.FTZ R172, R172, R0 ;  /* 0x00000000acac7220 */ /* 0x000fe20000410000 */
[----:B------:R-:W-:Y:S01]  /*18f70*/  ISETP.GE.OR P6, PT, R11, R226, !P6 ;  /* 0x000000e20b00720c */ /* 0x000fe200077c6670 */
[----:B------:R-:W-:Y:S01]  /*18f80*/  FMUL.FTZ R167, R173, R0 ;  /* 0x00000000ada77220 */ /* 0x000fe20000410000 */
[-C--:B------:R-:W-:Y:S01]  /*18f90*/  ISETP.GE.OR P2, PT, R5, R226.reuse, !P2 ;  /* 0x000000e20500720c */ /* 0x080fe20005746670 */
[----:B------:R-:W2:Y:S01]  /*18fa0*/  MUFU.TANH R146, R146 ;  /* 0x0000009200927308 */ /* 0x000ea20000002400 */
[----:B------:R-:W-:Y:S01]  /*18fb0*/  ISETP.GE.OR P1, PT, R7, R226, !P1 ;  /* 0x000000e20700720c */ /* 0x000fe20004f26670 */
[-C--:B------:R-:W-:Y:S01]  /*18fc0*/  FMUL.FTZ R164, R174, R0.reuse ;  /* 0x00000000aea47220 */ /* 0x080fe20000410000 */
[----:B----4-:R-:W-:Y:S01]  /*18fd0*/  FSEL R138, R20, -INF , !P6 ;  /* 0xff800000148a7808 */ /* 0x010fe20007000000 */
[----:B------:R-:W-:Y:S01]  /*18fe0*/  FMUL.FTZ R163, R175, R0 ;  /* 0x00000000afa37220 */ /* 0x000fe20000410000 */
[----:B------:R-:W-:-:S02]  /*18ff0*/  FSEL R182, R182, -INF , !P5 ;  /* 0xff800000b6b67808 */ /* 0x000fc40006800000 */
[-C--:B------:R-:W-:Y:S01]  /*19000*/  ISETP.GE.AND P6, PT, R11, R225.reuse, PT ;  /* 0x000000e10b00720c */ /* 0x080fe20003fc6270 */
[----:B------:R-:W4:Y:S01]  /*19010*/  MUFU.TANH R230, R145 ;  /* 0x0000009100e67308 */ /* 0x000f220000002400 */
[----:B-1----:R-:W-:Y:S02]  /*19020*/  FSEL R136, R21, -INF , !P2 ;  /* 0xff80000015887808 */ /* 0x002fe40005000000 */
[-C--:B------:R-:W-:Y:S02]  /*19030*/  ISETP.GE.AND P5, PT, R9, R225.reuse, PT ;  /* 0x000000e10900720c */ /* 0x080fe40003fa6270 */
[-C--:B------:R-:W-:Y:S02]  /*19040*/  ISETP.GE.AND P2, PT, R5, R225.reuse, PT ;  /* 0x000000e10500720c */ /* 0x080fe40003f46270 */
[----:B-----5:R-:W-:Y:S01]  /*19050*/  FSEL R148, R148, -INF , !P1 ;  /* 0xff80000094947808 */ /* 0x020fe20004800000 */
[----:B------:R1:W5:Y:S01]  /*19060*/  MUFU.TANH R150, R140 ;  /* 0x0000008c00967308 */ /* 0x0003620000002400 */
[----:B------:R-:W-:-:S02]  /*19070*/  ISETP.GE.AND P1, PT, R7, R225, PT ;  /* 0x000000e10700720c */ /* 0x000fc40003f26270 */
[-C--:B------:R-:W-:Y:S02]  /*19080*/  ISETP.GE.OR P6, PT, R11, R224.reuse, !P6 ;  /* 0x000000e00b00720c */ /* 0x080fe400077c6670 */
[-C--:B------:R-:W-:Y:S01]  /*19090*/  ISETP.GE.OR P5, PT, R9, R224.reuse, !P5 ;  /* 0x000000e00900720c */ /* 0x080fe20006fa6670 */
[----:B------:R-:W-:Y:S01]  /*190a0*/  VIADD R9, R133, 0x28 ;  /* 0x0000002885097836 */ /* 0x000fe20000000000 */
[-C--:B------:R-:W-:Y:S01]  /*190b0*/  ISETP.GE.OR P2, PT, R5, R224.reuse, !P2 ;  /* 0x000000e00500720c */ /* 0x080fe20005746670 */
[----:B------:R-:W5:Y:S01]  /*190c0*/  MUFU.TANH R176, R176 ;  /* 0x000000b000b07308 */ /* 0x000f620000002400 */
[----:B------:R-:W-:Y:S01]  /*190d0*/  ISETP.GE.OR P1, PT, R7, R224, !P1 ;  /* 0x000000e00700720c */ /* 0x000fe20004f26670 */
[----:B------:R-:W-:Y:S01]  /*190e0*/  VIADD R7, R133, 0x30 ;  /* 0x0000003085077836 */ /* 0x000fe20000000000 */
[----:B---3--:R-:W-:Y:S01]  /*190f0*/  FSEL R234, R234, -INF , !P6 ;  /* 0xff800000eaea7808 */ /* 0x008fe20007000000 */
[----:B------:R-:W-:Y:S01]  /*19100*/  FMUL.FTZ R5, R177, R0 ;  /* 0x00000000b1057220 */ /* 0x000fe20000410000 */
[----:B------:R-:W-:-:S02]  /*19110*/  ISETP.GE.AND P6, PT, R6, R227, PT ;  /* 0x000000e30600720c */ /* 0x000fc40003fc6270 */
[----:B--2---:R-:W-:Y:S01]  /*19120*/  FSEL R228, R228, -INF , !P2 ;  /* 0xff800000e4e47808 */ /* 0x004fe20005000000 */
[----:B------:R-:W2:Y:S01]  /*19130*/  MUFU.TANH R144, R144 ;  /* 0x0000009000907308 */ /* 0x000ea20000002400 */
[----:B-1----:R-:W-:Y:S01]  /*19140*/  FMUL.FTZ R140, R143, R0 ;  /* 0x000000008f8c7220 */ /* 0x002fe20000410000 */
[-C--:B------:R-:W-:Y:S01]  /*19150*/  ISETP.GE.AND P2, PT, R9, R227.reuse, PT ;  /* 0x000000e30900720c */ /* 0x080fe20003f46270 */
[----:B------:R-:W-:Y:S01]  /*19160*/  VIADD R0, R133, 0x38 ;  /* 0x0000003885007836 */ /* 0x000fe20000000000 */
[----:B------:R-:W-:Y:S02]  /*19170*/  FSEL R146, R146, -INF , !P5 ;  /* 0xff80000092927808 */ /* 0x000fe40006800000 */
[----:B------:R-:W-:Y:S02]  /*19180*/  ISETP.GE.AND P5, PT, R7, R227, PT ;  /* 0x000000e30700720c */ /* 0x000fe40003fa6270 */
[----:B------:R-:W1:Y:S01]  /*19190*/  MUFU.TANH R142, R142 ;  /* 0x0000008e008e7308 */ /* 0x000e620000002400 */
[----:B------:R-:W-:-:S02]  /*191a0*/  ISETP.GE.OR P6, PT, R6, R226, !P6 ;  /* 0x000000e20600720c */ /* 0x000fc400077c6670 */
[-C--:B------:R-:W-:Y:S02]  /*191b0*/  ISETP.GE.OR P2, PT, R9, R226.reuse, !P2 ;  /* 0x000000e20900720c */ /* 0x080fe40005746670 */
[----:B------:R-:W-:Y:S02]  /*191c0*/  ISETP.GE.OR P5, PT, R7, R226, !P5 ;  /* 0x000000e20700720c */ /* 0x000fe40006fa6670 */
[----:B----4-:R-:W-:Y:S01]  /*191d0*/  FSEL R230, R230, -INF , !P6 ;  /* 0xff800000e6e67808 */ /* 0x010fe20007000000 */
[----:B------:R-:W3:Y:S01]  /*191e0*/  MUFU.TANH R140, R140 ;  /* 0x0000008c008c7308 */ /* 0x000ee20000002400 */
[-C--:B------:R-:W-:Y:S02]  /*191f0*/  ISETP.GE.AND P6, PT, R6, R225.reuse, PT ;  /* 0x000000e10600720c */ /* 0x080fe40003fc6270 */
[----:B-----5:R-:W-:Y:S02]  /*19200*/  FSEL R150, R150, -INF , !P2 ;  /* 0xff80000096967808 */ /* 0x020fe40005000000 */
[----:B------:R-:W-:-:S02]  /*19210*/  ISETP.GE.AND P2, PT, R9, R225, PT ;  /* 0x000000e10900720c */ /* 0x000fc40003f46270 */
[----:B------:R-:W-:Y:S01]  /*19220*/  FSEL R176, R176, -INF , !P5 ;  /* 0xff800000b0b07808 */ /* 0x000fe20006800000 */
[----:B------:R-:W4:Y:S01]  /*19230*/  MUFU.TANH R172, R172 ;  /* 0x000000ac00ac7308 */ /* 0x000f220000002400 */
[----:B------:R-:W-:Y:S02]  /*19240*/  ISETP.GE.AND P5, PT, R0, R227, PT ;  /* 0x000000e30000720c */ /* 0x000fe40003fa6270 */
[-C--:B------:R-:W-:Y:S01]  /*19250*/  ISETP.GE.OR P6, PT, R6, R224.reuse, !P6 ;  /* 0x000000e00600720c */ /* 0x080fe200077c6670 */
[----:B------:R-:W-:Y:S01]  /*19260*/  VIADD R6, R133, 0x31 ;  /* 0x0000003185067836 */ /* 0x000fe20000000000 */
[----:B------:R-:W-:Y:S01]  /*19270*/  ISETP.GE.OR P2, PT, R9, R224, !P2 ;  /* 0x000000e00900720c */ /* 0x000fe20005746670 */
[----:B------:R-:W-:Y:S01]  /*19280*/  VIADD R133, R133, 0x39 ;  /* 0x0000003985857836 */ /* 0x000fe20000000000 */
[----:B------:R-:W-:Y:S01]  /*19290*/  ISETP.GE.OR P5, PT, R0, R226, !P5 ;  /* 0x000000e20000720c */ /* 0x000fe20006fa6670 */
[----:B------:R-:W5:Y:S01]  /*192a0*/  MUFU.TANH R5, R5 ;  /* 0x0000000500057308 */ /* 0x000f620000002400 */
[----:B--2---:R-:W-:-:S02]  /*192b0*/  FSEL R144, R144, -INF , !P6 ;  /* 0xff80000090907808 */ /* 0x004fc40007000000 */
[----:B-1----:R-:W-:Y:S02]  /*192c0*/  FSEL R142, R142, -INF , !P2 ;  /* 0xff8000008e8e7808 */ /* 0x002fe40005000000 */
[----:B---3--:R-:W-:Y:S02]  /*192d0*/  FSEL R140, R140, -INF , !P1 ;  /* 0xff8000008c8c7808 */ /* 0x008fe40004800000 */
[----:B------:R-:W-:Y:S01]  /*192e0*/  ISETP.GE.AND P6, PT, R7, R225, PT ;  /* 0x000000e10700720c */ /* 0x000fe20003fc6270 */
[----:B------:R-:W1:Y:S01]  /*192f0*/  MUFU.TANH R170, R170 ;  /* 0x000000aa00aa7308 */ /* 0x000e620000002400 */
[C---:B------:R-:W-:Y:S02]  /*19300*/  ISETP.GE.AND P2, PT, R6.reuse, R227, PT ;  /* 0x000000e30600720c */ /* 0x040fe40003f46270 */
[----:B------:R-:W-:Y:S02]  /*19310*/  ISETP.GE.AND P1, PT, R6, R225, PT ;  /* 0x000000e10600720c */ /* 0x000fe40003f26270 */
[----:B----4-:R-:W-:-:S02]  /*19320*/  FSEL R172, R172, -INF , !P5 ;  /* 0xff800000acac7808 */ /* 0x010fc40006800000 */
[----:B------:R-:W-:Y:S01]  /*19330*/  ISETP.GT.AND P5, PT, R222, R211, PT ;  /* 0x000000d3de00720c */ /* 0x000fe20003fa4270 */
[----:B------:R-:W2:Y:S01]  /*19340*/  MUFU.TANH R168, R168 ;  /* 0x000000a800a87308 */ /* 0x000ea20000002400 */
[----:B------:R-:W-:Y:S01]  /*19350*/  BAR.SYNC.DEFER_BLOCKING 0x0 ;  /* 0x0000000000007b1d */ /* 0x000fe20000010000 */
[----:B------:R-:W-:Y:S02]  /*19360*/  ISETP.GE.OR P6, PT, R7, R224, !P6 ;  /* 0x000000e00700720c */ /* 0x000fe400077c6670 */
[C---:B------:R-:W-:Y:S02]  /*19370*/  ISETP.GE.OR P2, PT, R6.reuse, R226, !P2 ;  /* 0x000000e20600720c */ /* 0x040fe40005746670 */
[----:B------:R-:W-:Y:S02]  /*19380*/  ISETP.GE.OR P1, PT, R6, R224, !P1 ;  /* 0x000000e00600720c */ /* 0x000fe40004f26670 */
[----:B------:R-:W3:Y:S01]  /*19390*/  MUFU.TANH R167, R167 ;  /* 0x000000a700a77308 */ /* 0x000ee20000002400 */
[----:B-----5:R-:W-:-:S02]  /*193a0*/  FSEL R174, R5, -INF , !P2 ;  /* 0xff80000005ae7808 */ /* 0x020fc40005000000 */
[----:B-1----:R-:W-:Y:S02]  /*193b0*/  FSEL R170, R170, -INF , !P6 ;  /* 0xff800000aaaa7808 */ /* 0x002fe40007000000 */
[----:B------:R-:W-:Y:S02]  /*193c0*/  ISETP.GE.AND P2, PT, R0, R225, PT ;  /* 0x000000e10000720c */ /* 0x000fe40003f46270 */
[C---:B------:R-:W-:Y:S01]  /*193d0*/  ISETP.GE.AND P6, PT, R133.reuse, R227, PT ;  /* 0x000000e38500720c */ /* 0x040fe20003fc6270 */
[----:B------:R-:W1:Y:S01]  /*193e0*/  MUFU.TANH R164, R164 ;  /* 0x000000a400a47308 */ /* 0x000e620000002400 */
[----:B--2---:R-:W-:Y:S02]  /*193f0*/  FSEL R168, R168, -INF , !P1 ;  /* 0xff800000a8a87808 */ /* 0x004fe40004800000 */
[----:B------:R-:W-:Y:S02]  /*19400*/  ISETP.GE.AND P1, PT, R133, R225, PT ;  /* 0x000000e18500720c */ /* 0x000fe40003f26270 */
[----:B------:R-:W-:-:S02]  /*19410*/  ISETP.GE.OR P2, PT, R0, R224, !P2 ;  /* 0x000000e00000720c */ /* 0x000fc40005746670 */
[C---:B------:R-:W-:Y:S01]  /*19420*/  ISETP.GE.OR P6, PT, R133.reuse, R226, !P6 ;  /* 0x000000e28500720c */ /* 0x040fe200077c6670 */
[----:B------:R-:W2:Y:S01]  /*19430*/  MUFU.TANH R163, R163 ;  /* 0x000000a300a37308 */ /* 0x000ea20000002400 */
[----:B------:R-:W-:Y:S02]  /*19440*/  ISETP.GE.OR P1, PT, R133, R224, !P1 ;  /* 0x000000e08500720c */ /* 0x000fe40004f26670 */
[----:B---3--:R-:W-:Y:S02]  /*19450*/  FSEL R167, R167, -INF , !P6 ;  /* 0xff800000a7a77808 */ /* 0x008fe40007000000 */
[----:B-1----:R-:W-:Y:S02]  /*19460*/  FSEL R164, R164, -INF , !P2 ;  /* 0xff800000a4a47808 */ /* 0x002fe40005000000 */
        /* <DEDUP_REMOVED lines=42> */
[-C--:B------:R-:W-:Y:S02]  /*19710*/  @!P1 IADD3 R0, R0, -R9.reuse, RZ ;  /* 0x8000000900009210 */ /* 0x080fe40007ffe0ff */
        /* <DEDUP_REMOVED lines=30> */
.L_x_3527:
[----:B------:R-:W-:Y:S02]  /*19900*/  R2UR UR4, R238 ;  /* 0x00000000ee0472ca */ /* 0x000fe400000e0000 */
[----:B------:R-:W-:-:S13]  /*19910*/  R2UR UR5, R239 ;  /* 0x00000000ef0572ca */ /* 0x000fda00000e0000 */
[----:B------:R-:W2:Y:S02]  /*19920*/  LD.E R12, desc[UR4][R236.64+0x38] ;  /* 0x00003804ec0c7980 */ /* 0x000ea4000c101900 */
[----:B--2---:R-:W-:-:S05]  /*19930*/  IMAD.U32 R12, R12, -0x40, RZ ;  /* 0xffffffc00c0c7824 */ /* 0x004fca00078e00ff */
[----:B------:R-:W-:Y:S02]  /*19940*/  SHF.R.S32.HI R9, RZ, 0x1f, R12 ;  /* 0x0000001fff097819 */ /* 0x000fe4000001140c */
.L_x_3528:
[----:B------:R-:W-:Y:S05]  /*19950*/  BSYNC B0 ;  /* 0x0000000000007941 */ /* 0x000fea0003800000 */
.L_x_3526:
        /* <DEDUP_REMOVED lines=123> */
.L_x_3525:
[----:B------:R-:W-:Y:S05]  /*1a110*/  BSYNC B1 ;  /* 0x0000000000017941 */ /* 0x000fea0003800000 */
.L_x_3524:
[----:B------:R-:W-:Y:S01]  /*1a120*/  R2UR UR4, R238 ;  /* 0x00000000ee0472ca */ /* 0x000fe200000e0000 */
[----:B-1----:R-:W-:Y:S01]  /*1a130*/  LDSM.16.MT88.4 R32, [R203+0xc000] ;  /* 0x00c00000cb20783b */ /* 0x002fe20000004200 */
[----:B------:R-:W-:-:S13]  /*1a140*/  R2UR UR5, R239 ;  /* 0x00000000ef0572ca */ /* 0x000fda00000e0000 */
        /* <DEDUP_REMOVED lines=43> */
[----:B------:R-:W-:-:S05]  /*1a400*/  FSEL R5, R160, RZ, P1 ;  /* 0x000000ffa0057208 */ /* 0x000fca0000800000 */
[----:B------:R-:W-:Y:S02]  /*1a410*/  FADD.FTZ R5, R132, -R5 ;  /* 0x8000000584057221 */ /* 0x000fe40000010000 */
[----:B------:R-:W-:Y:S01]  /*1a420*/  LDSM.16.MT88.4 R132, [R206+0xc800] ;  /* 0x00c80000ce84783b */ /* 0x000fe20000004200 */
[C---:B--2---:R-:W-:Y:S01]  /*1a430*/  FMUL.FTZ R169, R166.reuse, R160 ;  /* 0x000000a0a6a97220 */ /* 0x044fe20000410000 */
[C---:B------:R-:W-:Y:S01]  /*1a440*/  FMUL.FTZ R165, R166.reuse, R159 ;  /* 0x0000009fa6a57220 */ /* 0x040fe20000410000 */
[----:B------:R-:W-:-:S03]  /*1a450*/  FMUL.FTZ R162, R166, R5 ;  /* 0x00000005a6a27220 */ /* 0x000fc60000410000 */
        /* <DEDUP_REMOVED lines=8> */
[----:B------:R-:W-:Y:S01]  /*1a4e0*/  FSEL R4, R159, RZ, P0 ;  /* 0x000000ff9f047208 */ /* 0x000fe20000000000 */
[-CC-:B------:R-:W-:Y:S01]  /*1a4f0*/  FFMA.FTZ R154, R8, R166.reuse, -R169.reuse ;  /* 0x000000a6089a7223 */ /* 0x180fe200000108a9 */
[-C--:B------:R-:W-:Y:S01]  /*1a500*/  FFMA.FTZ R153, R28, R166.reuse, -R169 ;  /* 0x000000a61c997223 */ /* 0x080fe200000108a9 */
[-CC-:B------:R-:W-:Y:S01]  /*1a510*/  FFMA.FTZ R2, R2, R166.reuse, -R165.reuse ;  /* 0x000000a602027223 */ /* 0x180fe200000108a5 */
[-C--:B------:R-:W-:Y:S01]  /*1a520*/  FFMA.FTZ R0, R24, R166.reuse, -R165 ;  /* 0x000000a618007223 */ /* 0x080fe200000108a5 */
[----:B------:R-:W-:Y:S01]  /*1a530*/  FADD.FTZ R3, R3, -R4 ;  /* 0x8000000403037221 */ /* 0x000fe20000010000 */
[----:B------:R-:W3:Y:S01]  /*1a540*/  LDSM.16.MT88.4 R24, [R204+0xc000] ;  /* 0x00c00000cc18783b */ /* 0x000ee20000004200 */
[----:B------:R-:W-:Y:S01]  /*1a550*/  MUFU.EX2 R158, R158 ;  /* 0x0000009e009e7308 */ /* 0x000fe20000000800 */
[----:B------:R-:W-:Y:S01]  /*1a560*/  FFMA.FTZ R173, R138, R166, -R169 ;  /* 0x000000a68aad7223 */ /* 0x000fe200000108a9 */
[----:B------:R-:W-:Y:S01]  /*1a570*/  FMUL.FTZ R3, R166, R3 ;  /* 0x00000003a6037220 */ /* 0x000fe20000410000 */
[-C--:B-1----:R-:W-:Y:S01]  /*1a580*/  FMUL.FTZ R20, R120, R162.reuse ;  /* 0x000000a278147220 */ /* 0x082fe20000410000 */
[-C--:B------:R-:W-:Y:S01]  /*1a590*/  FMUL.FTZ R21, R121, R162.reuse ;  /* 0x000000a279157220 */ /* 0x080fe20000410000 */
[-C--:B------:R-:W-:Y:S01]  /*1a5a0*/  FMUL.FTZ R116, R116, R162.reuse ;  /* 0x000000a274747220 */ /* 0x080fe20000410000 */
[-C--:B------:R-:W-:Y:S01]  /*1a5b0*/  FMUL.FTZ R117, R117, R162.reuse ;  /* 0x000000a275757220 */ /* 0x080fe20000410000 */
[-C--:B------:R-:W-:Y:S01]  /*1a5c0*/  FMUL.FTZ R28, R112, R162.reuse ;  /* 0x000000a2701c7220 */ /* 0x080fe20000410000 */
[----:B------:R-:W1:Y:S01]  /*1a5d0*/  MUFU.EX2 R155, R155 ;  /* 0x0000009b009b7308 */ /* 0x000e620000000800 */
[-C--:B------:R-:W-:Y:S01]  /*1a5e0*/  FMUL.FTZ R29, R113, R162.reuse ;  /* 0x000000a2711d7220 */ /* 0x080fe20000410000 */
[-C--:B------:R-:W-:Y:S01]  /*1a5f0*/  FMUL.FTZ R108, R108, R162.reuse ;  /* 0x000000a26c6c7220 */ /* 0x080fe20000410000 */
[----:B------:R-:W-:Y:S01]  /*1a600*/  FMUL.FTZ R109, R109, R162 ;  /* 0x000000a26d6d7220 */ /* 0x000fe20000410000 */
[----:B------:R-:W4:Y:S01]  /*1a610*/  LDSM.16.MT88.4 R8, [R206+0xc000] ;  /* 0x00c00000ce08783b */ /* 0x000f220000004200 */
[----:B------:R-:W-:Y:S01]  /*1a620*/  FFMA.FTZ R175, R180, R166, -R165 ;  /* 0x000000a6b4af7223 */ /* 0x000fe200000108a5 */
[-C--:B------:R-:W-:Y:S01]  /*1a630*/  FMUL.FTZ R12, R128, R162.reuse ;  /* 0x000000a2800c7220 */ /* 0x080fe20000410000 */
[-C--:B------:R-:W-:Y:S01]  /*1a640*/  FMUL.FTZ R13, R129, R162.reuse ;  /* 0x000000a2810d7220 */ /* 0x080fe20000410000 */
[----:B------:R-:W-:Y:S01]  /*1a650*/  MUFU.EX2 R154, R154 ;  /* 0x0000009a009a7308 */ /* 0x000fe20000000800 */
[-C--:B------:R-:W-:Y:S01]  /*1a660*/  FMUL.FTZ R124, R124, R162.reuse ;  /* 0x000000a27c7c7220 */ /* 0x080fe20000410000 */
[-C--:B------:R-:W-:Y:S01]  /*1a670*/  FMUL.FTZ R125, R125, R162.reuse ;  /* 0x000000a27d7d7220 */ /* 0x080fe20000410000 */
[-C--:B------:R-:W-:Y:S01]  /*1a680*/  FMUL.FTZ R76, R76, R162.reuse ;  /* 0x000000a24c4c7220 */ /* 0x080fe20000410000 */
[----:B------:R-:W-:Y:S01]  /*1a690*/  FMUL.FTZ R77, R77, R162 ;  /* 0x000000a24d4d7220 */ /* 0x000fe20000410000 */
[-CC-:B------:R-:W-:Y:S01]  /*1a6a0*/  FFMA.FTZ R171, R242, R166.reuse, -R169.reuse ;  /* 0x000000a6f2ab7223 */ /* 0x180fe200000108a9 */
[-C--:B------:R-:W-:Y:S01]  /*1a6b0*/  FFMA.FTZ R178, R240, R166.reuse, -R169 ;  /* 0x000000a6f0b27223 */ /* 0x080fe200000108a9 */
[--C-:B------:R-:W-:Y:S01]  /*1a6c0*/  FFMA.FTZ R182, R182, R166, -R165.reuse ;  /* 0x000000a6b6b67223 */ /* 0x100fe200000108a5 */
[----:B------:R-:W5:Y:S01]  /*1a6d0*/  MUFU.EX2 R153, R153 ;  /* 0x0000009900997308 */ /* 0x000f620000000800 */
[----:B-1----:R-:W-:Y:S01]  /*1a6e0*/  F2FP.BF16.F32.PACK_AB R4, R155, R158 ;  /* 0x0000009e9b04723e */ /* 0x002fe200000010ff */
[-CC-:B------:R-:W-:Y:S01]  /*1a6f0*/  FFMA.FTZ R177, R234, R166.reuse, -R165.reuse ;  /* 0x000000a6eab17223 */ /* 0x180fe200000108a5 */
[--C-:B------:R-:W-:Y:S01]  /*1a700*/  FFMA.FTZ R228, R228, R166, -R165.reuse ;  /* 0x000000a6e4e47223 */ /* 0x100fe200000108a5 */
[-C--:B------:R-:W-:Y:S01]  /*1a710*/  FMUL.FTZ R88, R88, R162.reuse ;  /* 0x000000a258587220 */ /* 0x080fe20000410000 */
[-C--:B------:R-:W-:Y:S01]  /*1a720*/  FMUL.FTZ R89, R89, R162.reuse ;  /* 0x000000a259597220 */ /* 0x080fe20000410000 */
[-C--:B------:R-:W-:Y:S01]  /*1a730*/  FMUL.FTZ R92, R92, R162.reuse ;  /* 0x000000a25c5c7220 */ /* 0x080fe20000410000 */
[-C--:B------:R-:W-:Y:S01]  /*1a740*/  FMUL.FTZ R93, R93, R162.reuse ;  /* 0x000000a25d5d7220 */ /* 0x080fe20000410000 */
[----:B------:R-:W-:Y:S01]  /*1a750*/  MUFU.EX2 R152, R152 ;  /* 0x0000009800987308 */ /* 0x000fe20000000800 */
[-C--:B------:R-:W-:Y:S01]  /*1a760*/  FMUL.FTZ R96, R96, R162.reuse ;  /* 0x000000a260607220 */ /* 0x080fe20000410000 */
[----:B------:R-:W-:Y:S01]  /*1a770*/  FMUL.FTZ R97, R97, R162 ;  /* 0x000000a261617220 */ /* 0x000fe20000410000 */
[-CC-:B------:R-:W-:Y:S01]  /*1a780*/  FFMA.FTZ R183, R146, R166.reuse, -R165.reuse ;  /* 0x000000a692b77223 */ /* 0x180fe200000108a5 */
[-C--:B------:R-:W-:Y:S01]  /*1a790*/  FFMA.FTZ R234, R144, R166.reuse, -R165 ;  /* 0x000000a690ea7223 */ /* 0x080fe200000108a5 */
[-CC-:B------:R-:W-:Y:S01]  /*1a7a0*/  FFMA.FTZ R179, R232, R166.reuse, -R169.reuse ;  /* 0x000000a6e8b37223 */ /* 0x180fe200000108a9 */
[----:B------:R-:W-:Y:S01]  /*1a7b0*/  LDSM.16.MT88.4 R144, [R206+0xf000] ;  /* 0x00f00000ce90783b */ /* 0x000fe20000004200 */
[--C-:B------:R-:W-:Y:S01]  /*1a7c0*/  FFMA.FTZ R230, R230, R166, -R169.reuse ;  /* 0x000000a6e6e67223 */ /* 0x100fe200000108a9 */
[----:B------:R-:W1:Y:S01]  /*1a7d0*/  MUFU.EX2 R2, R2 ;  /* 0x0000000200027308 */ /* 0x000e620000000800 */
[----:B-----5:R-:W-:Y:S01]  /*1a7e0*/  F2FP.BF16.F32.PACK_AB R6, R153, R154 ;  /* 0x0000009a9906723e */ /* 0x020fe200000010ff */
[-CC-:B------:R-:W-:Y:S01]  /*1a7f0*/  FFMA.FTZ R181, R150, R166.reuse, -R169.reuse ;  /* 0x000000a696b57223 */ /* 0x180fe200000108a9 */
[-C--:B------:R-:W-:Y:S01]  /*1a800*/  FFMA.FTZ R232, R148, R166.reuse, -R169 ;  /* 0x000000a694e87223 */ /* 0x080fe200000108a9 */
[-CC-:B------:R-:W-:Y:S01]  /*1a810*/  FFMA.FTZ R233, R142, R166.reuse, -R165.reuse ;  /* 0x000000a68ee97223 */ /* 0x180fe200000108a5 */
[-CC-:B------:R-:W-:Y:S01]  /*1a820*/  FFMA.FTZ R236, R140, R166.reuse, -R165.reuse ;  /* 0x000000a68cec7223 */ /* 0x180fe200000108a5 */
[----:B------:R-:W-:Y:S01]  /*1a830*/  LDSM.16.MT88.4 R148, [R203+0xd000] ;  /* 0x00d00000cb94783b */ /* 0x000fe20000004200 */
[-CC-:B------:R-:W-:Y:S01]  /*1a840*/  FFMA.FTZ R168, R168, R166.reuse, -R165.reuse ;  /* 0x000000a6a8a87223 */ /* 0x180fe200000108a5 */
[----:B------:R-:W-:Y:S01]  /*1a850*/  MUFU.EX2 R0, R0 ;  /* 0x0000000000007308 */ /* 0x000fe20000000800 */
[-CC-:B------:R-:W-:Y:S01]  /*1a860*/  FFMA.FTZ R164, R164, R166.reuse, -R165.reuse ;  /* 0x000000a6a4a47223 */ /* 0x180fe200000108a5 */
[----:B------:R-:W-:Y:S01]  /*1a870*/  LDSM.16.MT88.4 R140, [R205+0xf000] ;  /* 0x00f00000cd8c783b */ /* 0x000fe20000004200 */
[----:B------:R-:W-:Y:S01]  /*1a880*/  FFMA.FTZ R163, R163, R166, -R165 ;  /* 0x000000a6a3a37223 */ /* 0x000fe200000108a5 */
[----:B------:R-:W-:-:S04]  /*1a890*/  FFMA.FTZ R158, R231, R162, R158 ;  /* 0x000000a2e79e7223 */ /* 0x000fc8000001009e */
        /* <DEDUP_REMOVED lines=29> */
[C---:B---3--:R-:W-:Y:S01]  /*1aa70*/  HMMA.16816.F32.BF16 R28, R4.reuse, R24, R28 ;  /* 0x00000018041c723c */ /* 0x048fe2000004181c */
        /* <DEDUP_REMOVED lines=9> */
[C---:B----4-:R-:W-:Y:S01]  /*1ab10*/  HMMA.16816.F32.BF16 R12, R4.reuse, R8, R12 ;  /* 0x00000008040c723c */ /* 0x050fe2000004180c */
        /* <DEDUP_REMOVED lines=10> */
[----:B------:R-:W2:Y:S04]  /*1abc0*/  MUFU.EX2 R182, R182 ;  /* 0x000000b600b67308 */ /* 0x000ea80000000800 */
[C---:B------:R-:W-:Y:S01]  /*1abd0*/  HMMA.16816.F32.BF16 R100, R4.reuse, R32, R108 ;  /* 0x000000200464723c */ /* 0x040fe2000004186c */
[----:B------:R-:W3:Y:S03]  /*1abe0*/  LDSM.16.MT88.4 R108, [R204+0xe000] ;  /* 0x00e00000cc6c783b */ /* 0x000ee60000004200 */
[----:B------:R-:W-:Y:S02]  /*1abf0*/  MUFU.EX2 R177, R177 ;  /* 0x000000b100b17308 */ /* 0x000fe40000000800 */
        /* <DEDUP_REMOVED lines=11> */
[C---:B-1----:R-:W-:Y:S01]  /*1acb0*/  HMMA.16816.F32.BF16 R40, R4.reuse, R116, R104 ;  /* 0x000000740428723c */ /* 0x042fe20000041868 */
[----:B------:R-:W1:Y:S05]  /*1acc0*/  LDSM.16.MT88.4 R104, [R203+0xe000] ;  /* 0x00e00000cb68783b */ /* 0x000e6a0000004200 */
[----:B------:R-:W-:Y:S01]  /*1acd0*/  HMMA.16816.F32.BF16 R36, R4, R118, R36 ;  /* 0x000000760424723c */ /* 0x000fe20000041824 */
[-C--:B------:R-:W-:Y:S01]  /*1ace0*/  FMUL.FTZ R116, R44, R162.reuse ;  /* 0x000000a22c747220 */ /* 0x080fe20000410000 */
[-C--:B------:R-:W-:Y:S01]  /*1acf0*/  FMUL.FTZ R117, R45, R162.reuse ;  /* 0x000000a22d757220 */ /* 0x080fe20000410000 */
[-C--:B------:R-:W-:Y:S01]  /*1ad00*/  FMUL.FTZ R44, R48, R162.reuse ;  /* 0x000000a2302c7220 */ /* 0x080fe20000410000 */
[----:B------:R-:W-:Y:S01]  /*1ad10*/  FMUL.FTZ R45, R49, R162 ;  /* 0x000000a2312d7220 */ /* 0x000fe20000410000 */
[----:B------:R-:W-:Y:S02]  /*1ad20*/  MUFU.EX2 R230, R230 ;  /* 0x000000e600e67308 */ /* 0x000fe40000000800 */
[-C--:B------:R-:W-:Y:S01]  /*1ad30*/  FMUL.FTZ R118, R46, R3.reuse ;  /* 0x000000032e767220 */ /* 0x080fe20000410000 */
[-C--:B------:R-:W-:Y:S01]  /*1ad40*/  FMUL.FTZ R119, R47, R3.reuse ;  /* 0x000000032f777220 */ /* 0x080fe20000410000 */
[-C--:B------:R-:W-:Y:S01]  /*1ad50*/  FMUL.FTZ R46, R50, R3.reuse ;  /* 0x00000003322e7220 */ /* 0x080fe20000410000 */
[----:B------:R-:W-:-:S03]  /*1ad60*/  FMUL.FTZ R47, R51, R3 ;  /* 0x00000003332f7220 */ /* 0x000fc60000410000 */
[----:B------:R-:W-:Y:S02]  /*1ad70*/  MUFU.EX2 R181, R181 ;  /* 0x000000b500b57308 */ /* 0x000fe40000000800 */
[C---:B------:R-:W-:Y:S06]  /*1ad80*/  HMMA.16816.F32.BF16 R48, R4.reuse, R112, R116 ;  /* 0x000000700430723c */ /* 0x040fec0000041874 */
        /* <DEDUP_REMOVED lines=11> */
[C---:B---3--:R-:W-:Y:S06]  /*1ae40*/  HMMA.16816.F32.BF16 R56, R4.reuse, R108, R116 ;  /* 0x0000006c0438723c */ /* 0x048fec0000041874 */
[C---:B------:R-:W-:Y:S01]  /*1ae50*/  HMMA.16816.F32.BF16 R52, R4.reuse, R110, R52 ;  /* 0x0000006e0434723c */ /* 0x040fe20000041834 */
[----:B------:R-:W3:Y:S01]  /*1ae60*/  LDSM.16.MT88.4 R108, [R205+0x10000] ;  /* 0x01000000cd6c783b */ /* 0x000ee20000004200 */
        /* <DEDUP_REMOVED lines=17> */
[----:B------:R-:W-:Y:S01]  /*1af80*/  FMUL.FTZ R69, R73, R162 ;  /* 0x000000a249457220 */ /* 0x000fe20000410000 */
[-C--:B------:R-:W-:Y:S01]  /*1af90*/  FMUL.FTZ R70, R74, R3.reuse ;  /* 0x000000034a467220 */ /* 0x080fe20000410000 */
[-C--:B------:R-:W-:Y:S01]  /*1afa0*/  FMUL.FTZ R71, R75, R3.reuse ;  /* 0x000000034b477220 */ /* 0x080fe20000410000 */
[----:B------:R-:W-:Y:S01]  /*1afb0*/  MUFU.EX2 R234, R234 ;  /* 0x000000ea00ea7308 */ /* 0x000fe20000000800 */
[C---:B----4-:R-:W-:Y:S06]  /*1afc0*/  HMMA.16816.F32.BF16 R72, R4.reuse, R112, R116 ;  /* 0x000000700448723c */ /* 0x050fec0000041874 */
[C---:B------:R-:W-:Y:S01]  /*1afd0*/  HMMA.16816.F32.BF16 R68, R4.reuse, R114, R68 ;  /* 0x000000720444723c */ /* 0x040fe20000041844 */
[----:B------:R-:W-:Y:S01]  /*1afe0*/  FFMA.FTZ R116, R136, R166, -R169 ;  /* 0x000000a688747223 */ /* 0x000fe200000108a9 */
[-C--:B------:R-:W-:Y:S01]  /*1aff0*/  FMUL.FTZ R112, R80, R162.reuse ;  /* 0x000000a250707220 */ /* 0x080fe20000410000 */
[----:B------:R-:W4:Y:S01]  /*1b000*/  LDSM.16.MT88.4 R136, [R203+0x10000] ;  /* 0x01000000cb88783b */ /* 0x000f220000004200 */
[-C--:B------:R-:W-:Y:S01]  /*1b010*/  FMUL.FTZ R113, R81, R162.reuse ;  /* 0x000000a251717220 */ /* 0x080fe20000410000 */
[----:B------:R5:W2:Y:S01]  /*1b020*/  MUFU.EX2 R180, R116 ;  /* 0x0000007400b47308 */ /* 0x000aa20000000800 */
[-C--:B------:R-:W-:Y:S01]  /*1b030*/  FMUL.FTZ R80, R84, R162.reuse ;  /* 0x000000a254507220 */ /* 0x080fe20000410000 */
[-C--:B------:R-:W-:Y:S01]  /*1b040*/  FMUL.FTZ R114, R82, R3.reuse ;  /* 0x0000000352727220 */ /* 0x080fe20000410000 */
[-C--:B------:R-:W-:Y:S01]  /*1b050*/  FMUL.FTZ R115, R83, R3.reuse ;  /* 0x0000000353737220 */ /* 0x080fe20000410000 */
[----:B------:R-:W-:Y:S01]  /*1b060*/  FMUL.FTZ R81, R85, R162 ;  /* 0x000000a255517220 */ /* 0x000fe20000410000 */
[-C--:B------:R-:W-:Y:S01]  /*1b070*/  FMUL.FTZ R82, R86, R3.reuse ;  /* 0x0000000356527220 */ /* 0x080fe20000410000 */
[-C--:B------:R-:W-:Y:S01]  /*1b080*/  FMUL.FTZ R83, R87, R3.reuse ;  /* 0x0000000357537220 */ /* 0x080fe20000410000 */
[----:B---3--:R-:W-:Y:S01]  /*1b090*/  HMMA.16816.F32.BF16 R76, R4, R108, R76 ;  /* 0x0000006c044c723c */ /* 0x008fe2000004184c */
[----:B------:R-:W-:Y:S01]  /*1b0a0*/  MUFU.EX2 R233, R233 ;  /* 0x000000e900e97308 */ /* 0x000fe20000000800 */
[----:B------:R-:W-:-:S04]  /*1b0b0*/  FFMA.FTZ R3, R229, R3, R152 ;  /* 0x00000003e5037223 */ /* 0x000fc80000010098 */
[----:B------:R-:W-:Y:S01]  /*1b0c0*/  HMMA.16816.F32.BF16 R84, R4, R110, R112 ;  /* 0x0000006e0454723c */ /* 0x000fe20000041870 */
[----:B------:R-:W-:Y:S01]  /*1b0d0*/  LDSM.16.MT88.4 R112, [R205+0xe800] ;  /* 0x00e80000cd70783b */ /* 0x000fe20000004200 */
[----:B------:R-:W-:Y:S01]  /*1b0e0*/  FADD.FTZ R3, R2, R3 ;  /* 0x0000000302037221 */ /* 0x000fe20000010000 */
[----:B------:R-:W3:Y:S02]  /*1b0f0*/  MUFU.EX2 R236, R236 ;  /* 0x000000ec00ec7308 */ /* 0x000ee40000000800 */
[----:B-----5:R-:W5:Y:S01]  /*1b100*/  LDSM.16.MT88.4 R116, [R205+0xc800] ;  /* 0x00c80000cd74783b */ /* 0x020f620000004200 */
[----:B------:R-:W-:-:S03]  /*1b110*/  FADD.FTZ R0, R0, R3 ;  /* 0x0000000300007221 */ /* 0x000fc60000010000 */
[----:B------:R-:W3:Y:S01]  /*1b120*/  LDSM.16.MT88.4 R108, [R204+0xe800] ;  /* 0x00e80000cc6c783b */ /* 0x000ee20000004200 */
[----:B-1----:R-:W-:Y:S01]  /*1b130*/  HMMA.16816.F32.BF16 R80, R4, R104, R80 ;  /* 0x000000680450723c */ /* 0x002fe20000041850 */
[----:B------:R-:W-:Y:S01]  /*1b140*/  MUFU.EX2 R168, R168 ;  /* 0x000000a800a87308 */ /* 0x000fe20000000800 */
[----:B------:R-:W-:-:S04]  /*1b150*/  FADD.FTZ R0, R161, R0 ;  /* 0x00000000a1007221 */ /* 0x000fc80000010000 */
[C---:B------:R-:W-:Y:S01]  /*1b160*/  HMMA.16816.F32.BF16 R88, R4.reuse, R106, R88 ;  /* 0x0000006a0458723c */ /* 0x040fe20000041858 */
[----:B------:R-:W-:Y:S01]  /*1b170*/  F2FP.BF16.F32.PACK_AB R104, R178, R171 ;  /* 0x000000abb268723e */ /* 0x000fe200000010ff */
[----:B------:R-:W-:Y:S01]  /*1b180*/  FADD.FTZ R171, R171, R154 ;  /* 0x0000009aabab7221 */ /* 0x000fe20000010000 */
[----:B--2---:R-:W-:Y:S01]  /*1b190*/  F2FP.BF16.F32.PACK_AB R105, R182, R175 ;  /* 0x000000afb669723e */ /* 0x004fe200000010ff */
[----:B------:R-:W-:Y:S01]  /*1b1a0*/  MUFU.EX2 R164, R164 ;  /* 0x000000a400a47308 */ /* 0x000fe20000000800 */
[----:B------:R-:W-:Y:S01]  /*1b1b0*/  FADD.FTZ R175, R175, R0 ;  /* 0x00000000afaf7221 */ /* 0x000fe20000010000 */
[----:B------:R-:W-:Y:S01]  /*1b1c0*/  FADD.FTZ R178, R178, R171 ;  /* 0x000000abb2b27221 */ /* 0x000fe20000010000 */
[----:B------:R-:W-:Y:S02]  /*1b1d0*/  F2FP.BF16.F32.PACK_AB R106, R180, R173 ;  /* 0x000000adb46a723e */ /* 0x000fe400000010ff */
[----:B------:R-:W-:Y:S01]  /*1b1e0*/  F2FP.BF16.F32.PACK_AB R107, R228, R177 ;  /* 0x000000b1e46b723e */ /* 0x000fe200000010ff */
[----:B----4-:R-:W-:Y:S01]  /*1b1f0*/  HMMA.16816.F32.BF16 R92, R4, R136, R92 ;  /* 0x00000088045c723c */ /* 0x010fe2000004185c */
[----:B------:R-:W-:Y:S01]  /*1b200*/  FADD.FTZ R182, R182, R175 ;  /* 0x000000afb6b67221 */ /* 0x000fe20000010000 */
[----:B------:R-:W1:Y:S01]  /*1b210*/  MUFU.EX2 R163, R163 ;  /* 0x000000a300a37308 */ /* 0x000e620000000800 */
[----:B------:R-:W-:-:S02]  /*1b220*/  FADD.FTZ R173, R173, R178 ;  /* 0x000000b2adad7221 */ /* 0x000fc40000010000 */
[----:B------:R-:W-:Y:S01]  /*1b230*/  FADD.FTZ R177, R177, R182 ;  /* 0x000000b6b1b17221 */ /* 0x000fe20000010000 */
[----:B------:R-:W-:Y:S01]  /*1b240*/  HMMA.16816.F32.BF16 R4, R4, R138, R96 ;  /* 0x0000008a0404723c */ /* 0x000fe20000041860 */
[----:B------:R-:W-:Y:S01]  /*1b250*/  LDSM.16.MT88.4 R96, [R204+0x10800] ;  /* 0x01080000cc60783b */ /* 0x000fe20000004200 */
[----:B------:R-:W-:Y:S01]  /*1b260*/  FADD.FTZ R180, R180, R173 ;  /* 0x000000adb4b47221 */ /* 0x000fe20000010000 */
[----:B------:R-:W-:Y:S02]  /*1b270*/  FADD.FTZ R228, R228, R177 ;  /* 0x000000b1e4e47221 */ /* 0x000fe40000010000 */
[----:B------:R-:W-:Y:S01]  /*1b280*/  LDSM.16.MT88.4 R136, [R203+0xf000] ;  /* 0x00f00000cb88783b */ /* 0x000fe20000004200 */
[C---:B------:R-:W-:Y:S06]  /*1b290*/  HMMA.16816.F32.BF16 R28, R104.reuse, R128, R28 ;  /* 0x00000080681c723c */ /* 0x040fec000004181c */
[C---:B------:R-:W-:Y:S01]  /*1b2a0*/  HMMA.16816.F32.BF16 R24, R104.reuse, R130, R24 ;  /* 0x000000826818723c */ /* 0x040fe20000041818 */
[----:B------:R-:W-:Y:S05]  /*1b2b0*/  LDSM.16.MT88.4 R128, [R206+0x10800] ;  /* 0x01080000ce80783b */ /* 0x000fea0000004200 */
[C---:B-----5:R-:W-:Y:S06]  /*1b2c0*/  HMMA.16816.F32.BF16 R20, R104.reuse, R116, R20 ;  /* 0x000000746814723c */ /* 0x060fec0000041814 */
[C---:B------:R-:W-:Y:S01]  /*1b2d0*/  HMMA.16816.F32.BF16 R16, R104.reuse, R118, R16 ;  /* 0x000000766810723c */ /* 0x040fe20000041810 */
[----:B------:R-:W2:Y:S05]  /*1b2e0*/  LDSM.16.MT88.4 R116, [R203+0xe800] ;  /* 0x00e80000cb74783b */ /* 0x000eaa0000004200 */
        /* <DEDUP_REMOVED lines=15> */
[C---:B--2---:R-:W-:Y:S06]  /*1b3e0*/  HMMA.16816.F32.BF16 R64, R104.reuse, R116, R64 ;  /* 0x000000746840723c */ /* 0x044fec0000041840 */
[C---:B------:R-:W-:Y:S01]  /*1b3f0*/  HMMA.16816.F32.BF16 R60, R104.reuse, R118, R60 ;  /* 0x00000076683c723c */ /* 0x040fe2000004183c */
[----:B------:R-:W2:Y:S05]  /*1b400*/  LDSM.16.MT88.4 R116, [R205+0xd000] ;  /* 0x00d00000cd74783b */ /* 0x000eaa0000004200 */
        /* <DEDUP_REMOVED lines=21> */
[C---:B---3--:R-:W-:Y:S06]  /*1b560*/  HMMA.16816.F32.BF16 R112, R96.reuse, R108, R28 ;  /* 0x0000006c6070723c */ /* 0x048fec000004181c */
[C---:B------:R-:W-:Y:S06]  /*1b570*/  HMMA.16816.F32.BF16 R28, R96.reuse, R144, R40 ;  /* 0x00000090601c723c */ /* 0x040fec0000041828 */
[----:B------:R-:W-:Y:S01]  /*1b580*/  HMMA.16816.F32.BF16 R40, R96, R146, R36 ;  /* 0x000000926028723c */ /* 0x000fe20000041824 */
[----:B------:R-:W3:Y:S04]  /*1b590*/  LDSM.16.MT88.4 R36, [R205+0x11000] ;  /* 0x01100000cd24783b */ /* 0x000ee80000004200 */
[----:B------:R-:W-:Y:S01]  /*1b5a0*/  LDSM.16.MT88.4 R144, [R203+0x11000] ;  /* 0x01100000cb90783b */ /* 0x000fe20000004200 */
[C---:B-----5:R-:W-:Y:S06]  /*1b5b0*/  HMMA.16816.F32.BF16 R76, R104.reuse, R120, R76 ;  /* 0x00000078684c723c */ /* 0x060fec000004184c */
[----:B------:R-:W-:Y:S01]  /*1b5c0*/  HMMA.16816.F32.BF16 R84, R104, R122, R84 ;  /* 0x0000007a6854723c */ /* 0x000fe20000041854 */
[----:B------:R-:W-:Y:S05]  /*1b5d0*/  LDSM.16.MT88.4 R104, [R204+0xd800] ;  /* 0x00d80000cc68783b */ /* 0x000fea0000004200 */
[C---:B--2---:R-:W-:Y:S06]  /*1b5e0*/  HMMA.16816.F32.BF16 R120, R96.reuse, R116, R20 ;  /* 0x000000746078723c */ /* 0x044fec0000041814 */
[C---:B------:R-:W-:Y:S06]  /*1b5f0*/  HMMA.16816.F32.BF16 R20, R96.reuse, R132, R56 ;  /* 0x000000846014723c */ /* 0x040fec0000041838 */
[C---:B------:R-:W-:Y:S01]  /*1b600*/  HMMA.16816.F32.BF16 R56, R96.reuse, R134, R52 ;  /* 0x000000866038723c */ /* 0x040fe20000041834 */
[----:B------:R-:W2:Y:S04]  /*1b610*/  LDSM.16.MT88.4 R132, [R204+0x11000] ;  /* 0x01100000cc84783b */ /* 0x000ea80000004200 */
[----:B------:R-:W-:Y:S01]  /*1b620*/  LDSM.16.MT88.4 R52, [R205+0xf800] ;  /* 0x00f80000cd34783b */ /* 0x000fe20000004200 */
[C---:B----4-:R-:W-:Y:S06]  /*1b630*/  HMMA.16816.F32.BF16 R12, R96.reuse, R8, R72 ;  /* 0x00000008600c723c */ /* 0x050fec0000041848 */
[C---:B------:R-:W-:Y:S01]  /*1b640*/  HMMA.16816.F32.BF16 R72, R96.reuse, R10, R68 ;  /* 0x0000000a6048723c */ /* 0x040fe20000041844 */
[----:B------:R-:W-:Y:S05]  /*1b650*/  LDSM.16.MT88.4 R68, [R203+0xf800] ;  /* 0x00f80000cb44783b */ /* 0x000fea0000004200 */
[C---:B------:R-:W-:Y:S06]  /*1b660*/  HMMA.16816.F32.BF16 R108, R96.reuse, R110, R24 ;  /* 0x0000006e606c723c */ /* 0x040fec0000041818 */
[C---:B---3--:R-:W-:Y:S06]  /*1b670*/  HMMA.16816.F32.BF16 R76, R96.reuse, R36, R76 ;  /* 0x00000024604c723c */ /* 0x048fec000004184c */
[C---:B------:R-:W-:Y:S01]  /*1b680*/  HMMA.16816.F32.BF16 R8, R96.reuse, R38, R84 ;  /* 0x000000266008723c */ /* 0x040fe20000041854 */
[----:B------:R-:W3:Y:S05]  /*1b690*/  LDSM.16.MT88.4 R36, [R203+0xd800] ;  /* 0x00d80000cb24783b */ /* 0x000eea0000004200 */
[C---:B------:R-:W-:Y:S06]  /*1b6a0*/  HMMA.16816.F32.BF16 R24, R96.reuse, R140, R48 ;  /* 0x0000008c6018723c */ /* 0x040fec0000041830 */
[C---:B------:R-:W-:Y:S06]  /*1b6b0*/  HMMA.16816.F32.BF16 R116, R96.reuse, R118, R16 ;  /* 0x000000766074723c */ /* 0x040fec0000041810 */
[C---:B------:R-:W-:Y:S01]  /*1b6c0*/  HMMA.16816.F32.BF16 R48, R96.reuse, R142, R44 ;  /* 0x0000008e6030723c */ /* 0x040fe2000004182c */
[----:B------:R-:W4:Y:S04]  /*1b6d0*/  LDSM.16.MT88.4 R44, [R206+0xf800] ;  /* 0x00f80000ce2c783b */ /* 0x000f280000004200 */
[----:B------:R-:W-:Y:S01]  /*1b6e0*/  LDSM.16.MT88.4 R140, [R206+0xd800] ;  /* 0x00d80000ce8c783b */ /* 0x000fe20000004200 */
[C---:B------:R-:W-:Y:S06]  /*1b6f0*/  HMMA.16816.F32.BF16 R16, R96.reuse, R136, R64 ;  /* 0x000000886010723c */ /* 0x040fec0000041840 */
[C---:B------:R-:W-:Y:S01]  /*1b700*/  HMMA.16816.F32.BF16 R64, R96.reuse, R138, R60 ;  /* 0x0000008a6040723c */ /* 0x040fe2000004183c */
[----:B------:R-:W5:Y:S04]  /*1b710*/  LDSM.16.MT88.4 R60, [R204+0xf800] ;  /* 0x00f80000cc3c783b */ /* 0x000f680000004200 */
[----:B------:R-:W5:Y:S01]  /*1b720*/  LDSM.16.MT88.4 R136, [R205+0xd800] ;  /* 0x00d80000cd88783b */ /* 0x000f620000004200 */
[C---:B------:R-:W-:Y:S06]  /*1b730*/  HMMA.16816.F32.BF16 R32, R96.reuse, R150, R32 ;  /* 0x000000966020723c */ /* 0x040fec0000041820 */
[----:B------:R-:W-:Y:S01]  /*1b740*/  HMMA.16816.F32.BF16 R100, R96, R148, R100 ;  /* 0x000000946064723c */ /* 0x000fe20000041864 */
[-CC-:B------:R-:W-:Y:S01]  /*1b750*/  FFMA.FTZ R151, R167, R166.reuse, -R169.reuse ;  /* 0x000000a6a7977223 */ /* 0x180fe200000108a9 */
[-C--:B------:R-:W-:Y:S01]  /*1b760*/  FFMA.FTZ R150, R172, R166.reuse, -R169 ;  /* 0x000000a6ac967223 */ /* 0x080fe200000108a9 */
[----:B------:R-:W-:-:S03]  /*1b770*/  FFMA.FTZ R167, R170, R166, -R165 ;  /* 0x000000a6aaa77223 */ /* 0x000fc600000108a5 */
[C---:B--2---:R-:W-:Y:S01]  /*1b780*/  HMMA.16816.F32.BF16 R84, R96.reuse, R132, R80 ;  /* 0x000000846054723c */ /* 0x044fe20000041850 */
[-CC-:B------:R-:W-:Y:S01]  /*1b790*/  FFMA.FTZ R148, R176, R166.reuse, -R169.reuse ;  /* 0x000000a6b0947223 */ /* 0x180fe200000108a9 */
[----:B------:R-:W-:Y:S01]  /*1b7a0*/  FFMA.FTZ R149, R174, R166, -R169 ;  /* 0x000000a6ae957223 */ /* 0x000fe200000108a9 */
[----:B------:R-:W-:Y:S01]  /*1b7b0*/  MUFU.EX2 R150, R150 ;  /* 0x0000009600967308 */ /* 0x000fe20000000800 */
[----:B------:R-:W2:Y:S02]  /*1b7c0*/  LDSM.16.MT88.4 R80, [R205+0x11800] ;  /* 0x01180000cd50783b */ /* 0x000ea40000004200 */
[C---:B------:R-:W-:Y:S02]  /*1b7d0*/  HMMA.16816.F32.BF16 R88, R96.reuse, R134, R88 ;  /* 0x000000866058723c */ /* 0x040fe40000041858 */
[----:B------:R-:W2:Y:S03]  /*1b7e0*/  LDSM.16.MT88.4 R132, [R206+0x11800] ;  /* 0x01180000ce84783b */ /* 0x000ea60000004200 */
[----:B------:R-:W-:Y:S01]  /*1b7f0*/  MUFU.EX2 R148, R148 ;  /* 0x0000009400947308 */ /* 0x000fe20000000800 */
[C---:B------:R-:W-:Y:S06]  /*1b800*/  HMMA.16816.F32.BF16 R92, R96.reuse, R144, R92 ;  /* 0x00000090605c723c */ /* 0x040fec000004185c */
[----:B------:R-:W-:Y:S01]  /*1b810*/  HMMA.16816.F32.BF16 R4, R96, R146, R4 ;  /* 0x000000926004723c */ /* 0x000fe20000041804 */
[----:B------:R-:W3:Y:S06]  /*1b820*/  MUFU.EX2 R149, R149 ;  /* 0x0000009500957308 */ /* 0x000eec0000000800 */
[----:B-1----:R-:W-:-:S02]  /*1b830*/  F2FP.BF16.F32.PACK_AB R99, R163, R164 ;  /* 0x000000a4a363723e */ /* 0x002fc400000010ff */
[----:B------:R-:W1:Y:S08]  /*1b840*/  MUFU.EX2 R151, R151 ;  /* 0x0000009700977308 */ /* 0x000e700000000800 */
[----:B------:R-:W4:Y:S01]  /*1b850*/  MUFU.EX2 R167, R167 ;  /* 0x000000a700a77308 */ /* 0x000f220000000800 */
[----:B---3--:R-:W-:Y:S01]  /*1b860*/  F2FP.BF16.F32.PACK_AB R96, R149, R148 ;  /* 0x000000949560723e */ /* 0x008fe200000010ff */
[----:B------:R-:W-:Y:S01]  /*1b870*/  FADD.FTZ R148, R148, R3 ;  /* 0x0000000394947221 */ /* 0x000fe20000010000 */
[----:B------:R-:W-:-:S03]  /*1b880*/  MOV R3, R159 ;  /* 0x0000009f00037202 */ /* 0x000fc60000000f00 */
[----:B------:R-:W-:Y:S01]  /*1b890*/  FADD.FTZ R149, R149, R148 ;  /* 0x0000009495957221 */ /* 0x000fe20000010000 */
[----:B-1----:R-:W-:-:S03]  /*1b8a0*/  F2FP.BF16.F32.PACK_AB R98, R151, R150 ;  /* 0x000000969762723e */ /* 0x002fc600000010ff */
        /* <DEDUP_REMOVED lines=15> */
[C---:B-----5:R-:W-:Y:S06]  /*1b9a0*/  HMMA.16816.F32.BF16 R52, R96.reuse, R60, R20 ;  /* 0x0000003c6034723c */ /* 0x060fec0000041814 */
[C---:B------:R-:W-:Y:S06]  /*1b9b0*/  HMMA.16816.F32.BF16 R56, R96.reuse, R62, R56 ;  /* 0x0000003e6038723c */ /* 0x040fec0000041838 */
[C---:B------:R-:W-:Y:S06]  /*1b9c0*/  HMMA.16816.F32.BF16 R120, R96.reuse, R136, R120 ;  /* 0x000000886078723c */ /* 0x040fec0000041878 */
[C---:B------:R-:W-:Y:S01]  /*1b9d0*/  HMMA.16816.F32.BF16 R116, R96.reuse, R138, R116 ;  /* 0x0000008a6074723c */ /* 0x040fe20000041874 */
[----:B------:R-:W1:Y:S05]  /*1b9e0*/  LDSM.16.MT88.4 R136, [R204+0x11800] ;  /* 0x01180000cc88783b */ /* 0x000e6a0000004200 */
[C---:B------:R-:W-:Y:S01]  /*1b9f0*/  HMMA.16816.F32.BF16 R60, R96.reuse, R68, R16 ;  /* 0x00000044603c723c */ /* 0x040fe20000041810 */
[----:B------:R-:W3:Y:S05]  /*1ba00*/  LDSM.16.MT88.4 R16, [R203+0x11800] ;  /* 0x01180000cb10783b */ /* 0x000eea0000004200 */
[C---:B------:R-:W-:Y:S06]  /*1ba10*/  HMMA.16816.F32.BF16 R64, R96.reuse, R70, R64 ;  /* 0x000000466040723c */ /* 0x040fec0000041840 */
[C---:B--2---:R-:W-:Y:S06]  /*1ba20*/  HMMA.16816.F32.BF16 R76, R96.reuse, R80, R76 ;  /* 0x00000050604c723c */ /* 0x044fec000004184c */
        /* <DEDUP_REMOVED lines=8> */
[C---:B---3--:R-:W-:Y:S06]  /*1bab0*/  HMMA.16816.F32.BF16 R92, R96.reuse, R16, R92 ;  /* 0x00000010605c723c */ /* 0x048fec000004185c */
[----:B------:R-:W-:-:S15]  /*1bac0*/  HMMA.16816.F32.BF16 R96, R96, R18, R4 ;  /* 0x000000126060723c */ /* 0x000fde0000041804 */
[----:B------:R-:W-:-:S09]  /*1bad0*/  NOP ;  /* 0x0000000000007918 */ /* 0x000fd20000000000 */
.L_x_3520:
[----:B------:R-:W-:Y:S05]  /*1bae0*/  @!P5 BRA `(.L_x_3529) ;  /* 0x000000480028d947 */ /* 0x000fea0003800000 */
[----:B------:R-:W-:Y:S02]  /*1baf0*/  MOV R2, R3 ;  /* 0x0000000300027202 */ /* 0x000fe40000000f00 */
[----:B------:R-:W-:-:S07]  /*1bb00*/  MOV R0, R132 ;  /* 0x0000008400007202 */ /* 0x000fce0000000f00 */
.L_x_3538:
        /* <DEDUP_REMOVED lines=82> */
.L_x_3531:
[----:B--2---:R-:W-:Y:S02]  /*1c030*/  R2UR UR4, R132 ;  /* 0x00000000840472ca */ /* 0x004fe400000e0000 */
[----:B------:R-:W-:Y:S11]  /*1c040*/  R2UR UR5, R133 ;  /* 0x00000000850572ca */ /* 0x000ff600000e0000 */
[----:B------:R-:W-:Y:S02]  /*1c050*/  @!UPT UIADD3 URZ, URZ, URZ, URZ ;  /* 0x0000003f3f3ff290 */ /* 0x000fe4000fffe03f */
[----:B-1----:R-:W2:Y:S02]  /*1c060*/  LD.E R10, desc[UR4][R134.64+0x40] ;  /* 0x00004004860a7980 */ /* 0x002ea4000c101900 */
[----:B--2---:R-:W-:Y:S05]  /*1c070*/  IMAD.U32 R10, R10, -0x40, RZ ;  /* 0xffffffc00a0a7824 */ /* 0x004fea00078e00ff */
[----:B------:R-:W-:Y:S02]  /*1c080*/  SHF.R.S32.HI R5, RZ, 0x1f, R10 ;  /* 0x0000001fff057819 */ /* 0x000fe4000001140a */
.L_x_3532:
[----:B------:R-:W-:Y:S05]  /*1c090*/  BSYNC B0 ;  /* 0x0000000000007941 */ /* 0x000fea0003800000 */
.L_x_3530:
        /* <DEDUP_REMOVED lines=308> */
[----:B------:R3:W1:Y:S10]  /*1d3e0*/  MUFU.TANH R237, R20 ;  /* 0x0000001400ed7308 */ /* 0x0006740000002400 */
[----:B------:R-:W1:Y:S10]  /*1d3f0*/  MUFU.TANH R241, R241 ;  /* 0x000000f100f17308 */ /* 0x000e740000002400 */
[----:B------:R1:W1:Y:S01]  /*1d400*/  MUFU.TANH R167, R13 ;  /* 0x0000000d00a77308 */ /* 0x0002620000002400 */
[C---:B-----5:R-:W-:Y:S06]  /*1d410*/  HMMA.16816.F32.BF16 R28, R176.reuse, R8, R28 ;  /* 0x00000008b01c723c */ /* 0x060fec000004181c */
[----:B------:R-:W-:Y:S03]  /*1d420*/  HMMA.16816.F32.BF16 R32, R176, R10, R32 ;  /* 0x0000000ab020723c */ /* 0x000fe60000041820 */
[----:B------:R-:W1:Y:S02]  /*1d430*/  MUFU.TANH R12, R12 ;  /* 0x0000000c000c7308 */ /* 0x000e640000002400 */
[-C--:B------:R-:W-:Y:S01]  /*1d440*/  FMUL.FTZ R9, R24, R3.reuse ;  /* 0x0000000318097220 */ /* 0x080fe20000410000 */
[-C--:B------:R-:W-:Y:S07]  /*1d450*/  FMUL.FTZ R8, R26, R3.reuse ;  /* 0x000000031a087220 */ /* 0x080fee0000410000 */
[----:B------:R1:W1:Y:S10]  /*1d460*/  MUFU.TANH R175, R15 ;  /* 0x0000000f00af7308 */ /* 0x0002740000002400 */
        /* <DEDUP_REMOVED lines=13> */
[----:B------:R-:W1:Y:S10]  /*1d540*/  MUFU.TANH R6, R6 ;  /* 0x0000000600067308 */ /* 0x000e740000002400 */
[----:B------:R-:W1:Y:S10]  /*1d550*/  MUFU.TANH R9, R9 ;  /* 0x0000000900097308 */ /* 0x000e740000002400 */
[----:B------:R1:W1:Y:S10]  /*1d560*/  MUFU.TANH R183, R25 ;  /* 0x0000001900b77308 */ /* 0x0002740000002400 */
        /* <DEDUP_REMOVED lines=26> */
[-C--:B-1----:R-:W-:Y:S02]  /*1d710*/  IABS R22, R26.reuse ;  /* 0x0000001a00167213 */ /* 0x082fe40000000000 */
        /* <DEDUP_REMOVED lines=59> */
.L_x_3536:
[----:B------:R-:W-:Y:S02]  /*1dad0*/  R2UR UR4, R132 ;  /* 0x00000000840472ca */ /* 0x000fe400000e0000 */
[----:B------:R-:W-:Y:S11]  /*1dae0*/  R2UR UR5, R133 ;  /* 0x00000000850572ca */ /* 0x000ff600000e0000 */
[----:B------:R-:W-:Y:S02]  /*1daf0*/  @!UPT UIADD3 URZ, URZ, URZ, URZ ;  /* 0x0000003f3f3ff290 */ /* 0x000fe4000fffe03f */
[----:B------:R-:W2:Y:S02]  /*1db00*/  LD.E R26, desc[UR4][R134.64+0x38] ;  /* 0x00003804861a7980 */ /* 0x000ea4000c101900 */
[----:B--2---:R-:W-:Y:S05]  /*1db10*/  IMAD.U32 R26, R26, -0x40, RZ ;  /* 0xffffffc01a1a7824 */ /* 0x004fea00078e00ff */
[----:B-1----:R-:W-:Y:S02]  /*1db20*/  SHF.R.S32.HI R13, RZ, 0x1f, R26 ;  /* 0x0000001fff0d7819 */ /* 0x002fe4000001141a */
.L_x_3537:
[----:B------:R-:W-:Y:S05]  /*1db30*/  BSYNC B0 ;  /* 0x0000000000007941 */ /* 0x000fea0003800000 */
.L_x_3535:
        /* <DEDUP_REMOVED lines=113> */
.L_x_3534:
[----:B------:R-:W-:Y:S05]  /*1e250*/  BSYNC B1 ;  /* 0x0000000000017941 */ /* 0x000fea0003800000 */
.L_x_3533:
        /* <DEDUP_REMOVED lines=27> */
[-C--:B------:R-:W-:Y:S02]  /*1e410*/  ISETP.GE.AND P1, PT, R15, R227.reuse, PT ;  /* 0x000000e30f00720c */ /* 0x080fe40003f26270 */
[----:B------:R-:W-:Y:S02]  /*1e420*/  FSEL R159, R159, -INF , !P2 ;  /* 0xff8000009f9f7808 */ /* 0x000fe40005000000 */
[C---:B------:R-:W-:Y:S02]  /*1e430*/  ISETP.GE.AND P0, PT, R13.reuse, R227, PT ;  /* 0x000000e30d00720c */ /* 0x040fe40003f06270 */
[-C--:B------:R-:W-:Y:S02]  /*1e440*/  ISETP.GE.AND P2, PT, R13, R225.reuse, PT ;  /* 0x000000e10d00720c */ /* 0x080fe40003f46270 */
[----:B------:R-:W-:Y:S02]  /*1e450*/  FSEL R23, R158, -INF , !P5 ;  /* 0xff8000009e177808 */ /* 0x000fe40006800000 */
[C---:B------:R-:W-:Y:S02]  /*1e460*/  ISETP.GE.AND P5, PT, R15.reuse, R225, PT ;  /* 0x000000e10f00720c */ /* 0x040fe40003fa6270 */
[-C--:B------:R-:W-:Y:S02]  /*1e470*/  ISETP.GE.OR P1, PT, R15, R226.reuse, !P1 ;  /* 0x000000e20f00720c */ /* 0x080fe40004f26670 */
[C---:B------:R-:W-:Y:S02]  /*1e480*/  IADD3 R17, R22.reuse, 0x11, RZ ;  /* 0x0000001116117810 */ /* 0x040fe40007ffe0ff */
[C---:B------:R-:W-:Y:S02]  /*1e490*/  ISETP.GE.OR P0, PT, R13.reuse, R226, !P0 ;  /* 0x000000e20d00720c */ /* 0x040fe40004706670 */
[-C--:B------:R-:W-:Y:S02]  /*1e4a0*/  ISETP.GE.OR P2, PT, R13, R224.reuse, !P2 ;  /* 0x000000e00d00720c */ /* 0x080fe40005746670 */
[----:B------:R-:W-:Y:S02]  /*1e4b0*/  IADD3 R13, R22, 0x18, RZ ;  /* 0x00000018160d7810 */ /* 0x000fe40007ffe0ff */
[----:B------:R-:W-:Y:S02]  /*1e4c0*/  ISETP.GE.OR P5, PT, R15, R224, !P5 ;  /* 0x000000e00f00720c */ /* 0x000fe40006fa6670 */
[----:B------:R-:W-:Y:S02]  /*1e4d0*/  FSEL R21, R163, -INF , !P6 ;  /* 0xff800000a3157808 */ /* 0x000fe40007000000 */
[----:B------:R-:W-:Y:S02]  /*1e4e0*/  FSEL R15, R164, -INF , !P1 ;  /* 0xff800000a40f7808 */ /* 0x000fe40004800000 */
[----:B------:R-:W-:Y:S02]  /*1e4f0*/  FSEL R241, R241, -INF , !P0 ;  /* 0xff800000f1f17808 */ /* 0x000fe40004000000 */
[C---:B------:R-:W-:Y:S02]  /*1e500*/  ISETP.GE.AND P6, PT, R17.reuse, R227, PT ;  /* 0x000000e31100720c */ /* 0x040fe40003fc6270 */
[----:B------:R-:W-:Y:S02]  /*1e510*/  ISETP.GE.AND P1, PT, R17, R225, PT ;  /* 0x000000e11100720c */ /* 0x000fe40003f26270 */
[-C--:B------:R-:W-:Y:S02]  /*1e520*/  ISETP.GE.AND P0, PT, R13, R227.reuse, PT ;  /* 0x000000e30d00720c */ /* 0x080fe40003f06270 */
[C---:B------:R-:W-:Y:S02]  /*1e530*/  ISETP.GE.OR P6, PT, R17.reuse, R226, !P6 ;  /* 0x000000e21100720c */ /* 0x040fe400077c6670 */
[----:B------:R-:W-:Y:S01]  /*1e540*/  ISETP.GE.OR P1, PT, R17, R224, !P1 ;  /* 0x000000e01100720c */ /* 0x000fe20004f26670 */
[C---:B------:R-:W-:Y:S01]  /*1e550*/  VIADD R17, R22.reuse, 0x19 ;  /* 0x0000001916117836 */ /* 0x040fe20000000000 */
[-C--:B------:R-:W-:Y:S02]  /*1e560*/  ISETP.GE.OR P0, PT, R13, R226.reuse, !P0 ;  /* 0x000000e20d00720c */ /* 0x080fe40004706670 */
[----:B------:R-:W-:Y:S02]  /*1e570*/  FSEL R19, R161, -INF , !P3 ;  /* 0xff800000a1137808 */ /* 0x000fe40005800000 */
[----:B------:R-:W-:Y:S02]  /*1e580*/  FSEL R239, R239, -INF , !P0 ;  /* 0xff800000efef7808 */ /* 0x000fe40004000000 */
[C---:B------:R-:W-:Y:S02]  /*1e590*/  ISETP.GE.AND P3, PT, R17.reuse, R227, PT ;  /* 0x000000e31100720c */ /* 0x040fe40003f66270 */
[C---:B------:R-:W-:Y:S02]  /*1e5a0*/  ISETP.GE.AND P0, PT, R17.reuse, R225, PT ;  /* 0x000000e11100720c */ /* 0x040fe40003f06270 */
[----:B------:R-:W-:Y:S02]  /*1e5b0*/  IADD3 R25, R22, 0x20, RZ ;  /* 0x0000002016197810 */ /* 0x000fe40007ffe0ff */
[C---:B------:R-:W-:Y:S02]  /*1e5c0*/  ISETP.GE.OR P3, PT, R17.reuse, R226, !P3 ;  /* 0x000000e21100720c */ /* 0x040fe40005f66670 */
[----:B------:R-:W-:Y:S02]  /*1e5d0*/  ISETP.GE.OR P0, PT, R17, R224, !P0 ;  /* 0x000000e01100720c */ /* 0x000fe40004706670 */
[----:B------:R-:W-:Y:S02]  /*1e5e0*/  FSEL R17, R162, -INF , !P4 ;  /* 0xff800000a2117808 */ /* 0x000fe40006000000 */
[CC--:B------:R-:W-:Y:S02]  /*1e5f0*/  ISETP.GE.AND P4, PT, R25.reuse, R227.reuse, PT ;  /* 0x000000e31900720c */ /* 0x0c0fe40003f86270 */
[----:B------:R-:W-:Y:S02]  /*1e600*/  IADD3 R24, R22, 0x21, RZ ;  /* 0x0000002116187810 */ /* 0x000fe40007ffe0ff */
[-C--:B------:R-:W-:Y:S02]  /*1e610*/  ISETP.GE.OR P4, PT, R25, R226.reuse, !P4 ;  /* 0x000000e21900720c */ /* 0x080fe40006786670 */
[----:B------:R-:W-:Y:S02]  /*1e620*/  FSEL R173, R173, -INF , !P3 ;  /* 0xff800000adad7808 */ /* 0x000fe40005800000 */
[----:B------:R-:W-:Y:S02]  /*1e630*/  FSEL R237, R237, -INF , !P4 ;  /* 0xff800000eded7808 */ /* 0x000fe40006000000 */
[C---:B------:R-:W-:Y:S02]  /*1e640*/  ISETP.GE.AND P3, PT, R24.reuse, R227, PT ;  /* 0x000000e31800720c */ /* 0x040fe40003f66270 */
[C---:B------:R-:W-:Y:S02]  /*1e650*/  ISETP.GE.AND P4, PT, R24.reuse, R225, PT ;  /* 0x000000e11800720c */ /* 0x040fe40003f86270 */
[C---:B------:R-:W-:Y:S02]  /*1e660*/  ISETP.GE.OR P3, PT, R24.reuse, R226, !P3 ;  /* 0x000000e21800720c */ /* 0x040fe40005f66670 */
[-C--:B------:R-:W-:Y:S02]  /*1e670*/  ISETP.GE.OR P4, PT, R24, R224.reuse, !P4 ;  /* 0x000000e01800720c */ /* 0x080fe40006786670 */
[----:B------:R-:W-:Y:S02]  /*1e680*/  IADD3 R24, R22, 0x29, RZ ;  /* 0x0000002916187810 */ /* 0x000fe40007ffe0ff */
[----:B------:R-:W-:Y:S02]  /*1e690*/  FSEL R167, R167, -INF , !P6 ;  /* 0xff800000a7a77808 */ /* 0x000fe40007000000 */
[----:B------:R-:W-:Y:S02]  /*1e6a0*/  FSEL R175, R175, -INF , !P1 ;  /* 0xff800000afaf7808 */ /* 0x000fe40004800000 */
[----:B------:R-:W-:Y:S02]  /*1e6b0*/  ISETP.GE.AND P1, PT, R24, R227, PT ;  /* 0x000000e31800720c */ /* 0x000fe40003f26270 */
[C---:B------:R-:W-:Y:S02]  /*1e6c0*/  ISETP.GE.AND P6, PT, R13.reuse, R225, PT ;  /* 0x000000e10d00720c */ /* 0x040fe40003fc6270 */
[----:B------:R-:W-:Y:S02]  /*1e6d0*/  FSEL R177, R12, -INF , !P2 ;  /* 0xff8000000cb17808 */ /* 0x000fe40005000000 */
[----:B------:R-:W-:Y:S02]  /*1e6e0*/  ISETP.GE.OR P6, PT, R13, R224, !P6 ;  /* 0x000000e00d00720c */ /* 0x000fe400077c6670 */
[----:B------:R-:W-:Y:S02]  /*1e6f0*/  ISETP.GE.OR P1, PT, R24, R226, !P1 ;  /* 0x000000e21800720c */ /* 0x000fe40004f26670 */
[C---:B------:R-:W-:Y:S02]  /*1e700*/  IADD3 R12, R22.reuse, 0x30, RZ ;  /* 0x00000030160c7810 */ /* 0x040fe40007ffe0ff */
[----:B------:R-:W-:Y:S02]  /*1e710*/  FSEL R235, R235, -INF , !P3 ;  /* 0xff800000ebeb7808 */ /* 0x000fe40005800000 */
[----:B------:R-:W-:Y:S01]  /*1e720*/  FSEL R143, R5, -INF , !P6 ;  /* 0xff800000058f7808 */ /* 0x000fe20007000000 */
[----:B------:R-:W-:Y:S01]  /*1e730*/  VIADD R5, R22, 0x38 ;  /* 0x0000003816057836 */ /* 0x000fe20000000000 */
[C---:B------:R-:W-:Y:S02]  /*1e740*/  ISETP.GE.AND P2, PT, R26.reuse, R227, PT ;  /* 0x000000e31a00720c */ /* 0x040fe40003f46270 */
[----:B------:R-:W-:Y:S02]  /*1e750*/  ISETP.GE.AND P3, PT, R26, R225, PT ;  /* 0x000000e11a00720c */ /* 0x000fe40003f66270 */
[----:B------:R-:W-:Y:S02]  /*1e760*/  FSEL R183, R183, -INF , !P1 ;  /* 0xff800000b7b77808 */ /* 0x000fe40004800000 */
[C---:B------:R-:W-:Y:S02]  /*1e770*/  ISETP.GE.AND P6, PT, R12.reuse, R227, PT ;  /* 0x000000e30c00720c */ /* 0x040fe40003fc6270 */
[-C--:B------:R-:W-:Y:S02]  /*1e780*/  ISETP.GE.AND P1, PT, R12, R225.reuse, PT ;  /* 0x000000e10c00720c */ /* 0x080fe40003f26270 */
[C---:B------:R-:W-:Y:S02]  /*1e790*/  ISETP.GE.OR P3, PT, R26.reuse, R224, !P3 ;  /* 0x000000e01a00720c */ /* 0x040fe40005f66670 */
[----:B------:R-:W-:Y:S02]  /*1e7a0*/  ISETP.GE.OR P2, PT, R26, R226, !P2 ;  /* 0x000000e21a00720c */ /* 0x000fe40005746670 */
[----:B------:R-:W-:Y:S02]  /*1e7b0*/  FMNMX.FTZ R26, R23, R0, !PT ;  /* 0x00000000171a7209 */ /* 0x000fe40007810000 */
[C---:B------:R-:W-:Y:S02]  /*1e7c0*/  ISETP.GE.OR P1, PT, R12.reuse, R224, !P1 ;  /* 0x000000e00c00720c */ /* 0x040fe40004f26670 */
[----:B------:R-:W-:Y:S02]  /*1e7d0*/  ISETP.GE.OR P6, PT, R12, R226, !P6 ;  /* 0x000000e20c00720c */ /* 0x000fe400077c6670 */
[----:B------:R-:W-:Y:S02]  /*1e7e0*/  FMNMX.FTZ R12, R11, R2, !PT ;  /* 0x000000020b0c7209 */ /* 0x000fe40007810000 */
[----:B------:R-:W-:Y:S02]  /*1e7f0*/  FMNMX.FTZ R26, R159, R26, !PT ;  /* 0x0000001a9f1a7209 */ /* 0x000fe40007810000 */
[----:B------:R-:W-:Y:S02]  /*1e800*/  FMNMX.FTZ R12, R19, R12, !PT ;  /* 0x0000000c130c7209 */ /* 0x000fe40007810000 */
[----:B------:R-:W-:Y:S02]  /*1e810*/  FMNMX.FTZ R26, R21, R26, !PT ;  /* 0x0000001a151a7209 */ /* 0x000fe40007810000 */
[----:B------:R-:W-:Y:S02]  /*1e820*/  FMNMX.FTZ R12, R17, R12, !PT ;  /* 0x0000000c110c7209 */ /* 0x000fe40007810000 */
[----:B------:R-:W-:Y:S02]  /*1e830*/  FSEL R13, R165, -INF , !P5 ;  /* 0xff800000a50d7808 */ /* 0x000fe40006800000 */
[----:B------:R-:W-:Y:S02]  /*1e840*/  FSEL R233, R9, -INF , !P2 ;  /* 0xff80000009e97808 */ /* 0x000fe40005000000 */
[-C--:B------:R-:W-:Y:S02]  /*1e850*/  ISETP.GE.AND P2, PT, R24, R225.reuse, PT ;  /* 0x000000e11800720c */ /* 0x080fe40003f46270 */
[----:B------:R-:W-:Y:S02]  /*1e860*/  FMNMX.FTZ R26, R15, R26, !PT ;  /* 0x0000001a0f1a7209 */ /* 0x000fe40007810000 */
[----:B------:R-:W-:Y:S02]  /*1e870*/  FSEL R141, R4, -INF , !P0 ;  /* 0xff800000048d7808 */ /* 0x000fe40004000000 */
[----:B------:R-:W-:Y:S02]  /*1e880*/  FMNMX.FTZ R4, R13, R12, !PT ;  /* 0x0000000c0d047209 */ /* 0x000fe40007810000 */
[----:B------:R-:W-:Y:S02]  /*1e890*/  ISETP.GE.OR P2, PT, R24, R224, !P2 ;  /* 0x000000e01800720c */ /* 0x000fe40005746670 */
[----:B------:R-:W-:Y:S02]  /*1e8a0*/  FMNMX.FTZ R24, R241, R26, !PT ;  /* 0x0000001af1187209 */ /* 0x000fe40007810000 */
[----:B------:R-:W-:Y:S02]  /*1e8b0*/  FMNMX.FTZ R4, R177, R4, !PT ;  /* 0x00000004b1047209 */ /* 0x000fe40007810000 */
[----:B------:R-:W-:Y:S02]  /*1e8c0*/  FMNMX.FTZ R24, R167, R24, !PT ;  /* 0x00000018a7187209 */ /* 0x000fe40007810000 */
[----:B------:R-:W-:Y:S02]  /*1e8d0*/  ISETP.GE.AND P5, PT, R25, R225, PT ;  /* 0x000000e11900720c */ /* 0x000fe40003fa6270 */
[----:B------:R-:W-:Y:S02]  /*1e8e0*/  FMNMX.FTZ R4, R175, R4, !PT ;  /* 0x00000004af047209 */ /* 0x000fe40007810000 */
[----:B------:R-:W-:Y:S02]  /*1e8f0*/  FMNMX.FTZ R24, R239, R24, !PT ;  /* 0x00000018ef187209 */ /* 0x000fe40007810000 */
[----:B------:R-:W-:Y:S02]  /*1e900*/  FMNMX.FTZ R4, R143, R4, !PT ;  /* 0x000000048f047209 */ /* 0x000fe40007810000 */
[----:B------:R-:W-:Y:S02]  /*1e910*/  ISETP.GE.OR P5, PT, R25, R224, !P5 ;  /* 0x000000e01900720c */ /* 0x000fe40006fa6670 */
[----:B------:R-:W-:Y:S02]  /*1e920*/  IADD3 R9, R22, 0x31, RZ ;  /* 0x0000003116097810 */ /* 0x000fe40007ffe0ff */
[----:B------:R-:W-:Y:S02]  /*1e930*/  FMNMX.FTZ R24, R173, R24, !PT ;  /* 0x00000018ad187209 */ /* 0x000fe40007810000 */
[----:B------:R-:W-:Y:S02]  /*1e940*/  FMNMX.FTZ R4, R141, R4, !PT ;  /* 0x000000048d047209 */ /* 0x000fe40007810000 */
[----:B------:R-:W-:Y:S02]  /*1e950*/  FSEL R181, R181, -INF , !P5 ;  /* 0xff800000b5b57808 */ /* 0x000fe40006800000 */
[----:B------:R-:W-:Y:S02]  /*1e960*/  ISETP.GE.AND P0, PT, R9, R227, PT ;  /* 0x000000e30900720c */ /* 0x000fe40003f06270 */
[----:B------:R-:W-:Y:S02]  /*1e970*/  FMNMX.FTZ R12, R237, R24, !PT ;  /* 0x00000018ed0c7209 */ /* 0x000fe40007810000 */
[----:B------:R-:W-:Y:S02]  /*1e980*/  FMNMX.FTZ R4, R181, R4, !PT ;  /* 0x00000004b5047209 */ /* 0x000fe40007810000 */
[----:B------:R-:W-:Y:S02]  /*1e990*/  FSEL R179, R6, -INF , !P4 ;  /* 0xff80000006b37808 */ /* 0x000fe40006000000 */
[----:B------:R-:W-:Y:S02]  /*1e9a0*/  ISETP.GE.OR P0, PT, R9, R226, !P0 ;  /* 0x000000e20900720c */ /* 0x000fe40004706670 */
[----:B------:R-:W-:Y:S02]  /*1e9b0*/  FMNMX.FTZ R12, R235, R12, !PT ;  /* 0x0000000ceb0c7209 */ /* 0x000fe40007810000 */
[----:B------:R-:W-:Y:S02]  /*1e9c0*/  FSEL R147, R8, -INF , !P3 ;  /* 0xff80000008937808 */ /* 0x000fe40005800000 */
[----:B------:R-:W-:Y:S02]  /*1e9d0*/  FMNMX.FTZ R6, R179, R4, !PT ;  /* 0x00000004b3067209 */ /* 0x000fe40007810000 */
[----:B------:R-:W-:Y:S02]  /*1e9e0*/  FSEL R169, R169, -INF , !P0 ;  /* 0xff800000a9a97808 */ /* 0x000fe40004000000 */
[----:B------:R-:W-:Y:S02]  /*1e9f0*/  FMNMX.FTZ R12, R233, R12, !PT ;  /* 0x0000000ce90c7209 */ /* 0x000fe40007810000 */
[----:B------:R-:W-:Y:S02]  /*1ea00*/  ISETP.GE.AND P0, PT, R9, R225, PT ;  /* 0x000000e10900720c */ /* 0x000fe40003f06270 */
[----:B------:R-:W-:Y:S02]  /*1ea10*/  FSEL R145, R7, -INF , !P2 ;  /* 0xff80000007917808 */ /* 0x000fe40005000000 */
[----:B------:R-:W-:Y:S02]  /*1ea20*/  FMNMX.FTZ R6, R147, R6, !PT ;  /* 0x0000000693067209 */ /* 0x000fe40007810000 */
[----:B------:R-:W-:Y:S02]  /*1ea30*/  FSEL R171, R171, -INF , !P6 ;  /* 0xff800000abab7808 */ /* 0x000fe40007000000 */
[----:B------:R-:W-:Y:S02]  /*1ea40*/  IADD3 R22, R22, 0x39, RZ ;  /* 0x0000003916167810 */ /* 0x000fe40007ffe0ff */
[----:B------:R-:W-:Y:S02]  /*1ea50*/  ISETP.GE.OR P0, PT, R9, R224, !P0 ;  /* 0x000000e00900720c */ /* 0x000fe40004706670 */
[----:B------:R-:W-:Y:S02]  /*1ea60*/  ISETP.GE.AND P6, PT, R5, R227, PT ;  /* 0x000000e30500720c */ /* 0x000fe40003fc6270 */
[----:B------:R-:W-:Y:S02]  /*1ea70*/  FMNMX.FTZ R12, R183, R12, !PT ;  /* 0x0000000cb70c7209 */ /* 0x000fe40007810000 */
[----:B------:R-:W-:Y:S02]  /*1ea80*/  FSEL R153, R14, -INF , !P1 ;  /* 0xff8000000e997808 */ /* 0x000fe40004800000 */
[----:B------:R-:W-:Y:S02]  /*1ea90*/  FMNMX.FTZ R6, R145, R6, !PT ;  /* 0x0000000691067209 */ /* 0x000fe40007810000 */
[C---:B------:R-:W-:Y:S02]  /*1eaa0*/  ISETP.GE.AND P3, PT, R5.reuse, R225, PT ;  /* 0x000000e10500720c */ /* 0x040fe40003f66270 */
[----:B------:R-:W-:Y:S02]  /*1eab0*/  FSEL R151, R10, -INF , !P0 ;  /* 0xff8000000a977808 */ /* 0x000fe40004000000 */
[C---:B------:R-:W-:Y:S02]  /*1eac0*/  ISETP.GE.AND P5, PT, R22.reuse, R227, PT ;  /* 0x000000e31600720c */ /* 0x040fe40003fa6270 */
[----:B------:R-:W-:Y:S02]  /*1ead0*/  ISETP.GE.OR P6, PT, R5, R226, !P6 ;  /* 0x000000e20500720c */ /* 0x000fe400077c6670 */
[----:B------:R-:W-:Y:S02]  /*1eae0*/  ISETP.GE.AND P1, PT, R22, R225, PT ;  /* 0x000000e11600720c */ /* 0x000fe40003f26270 */
[----:B------:R-:W-:Y:S02]  /*1eaf0*/  FMNMX.FTZ R12, R171, R12, !PT ;  /* 0x0000000cab0c7209 */ /* 0x000fe40007810000 */
[----:B------:R-:W-:Y:S02]  /*1eb00*/  FMNMX.FTZ R10, R153, R6, !PT ;  /* 0x00000006990a7209 */ /* 0x000fe40007810000 */
[----:B------:R-:W-:Y:S02]  /*1eb10*/  ISETP.GE.OR P3, PT, R5, R224, !P3 ;  /* 0x000000e00500720c */ /* 0x000fe40005f66670 */
[----:B------:R-:W-:Y:S02]  /*1eb20*/  FSEL R155, R20, -INF , !P6 ;  /* 0xff800000149b7808 */ /* 0x000fe40007000000 */
[C---:B------:R-:W-:Y:S02]  /*1eb30*/  ISETP.GE.OR P5, PT, R22.reuse, R226, !P5 ;  /* 0x000000e21600720c */ /* 0x040fe40006fa6670 */
[----:B------:R-:W-:Y:S02]  /*1eb40*/  FMNMX.FTZ R12, R169, R12, !PT ;  /* 0x0000000ca90c7209 */ /* 0x000fe40007810000 */
[----:B------:R-:W-:Y:S02]  /*1eb50*/  ISETP.GE.OR P1, PT, R22, R224, !P1 ;  /* 0x000000e01600720c */ /* 0x000fe40004f26670 */
[----:B------:R-:W-:Y:S02]  /*1eb60*/  FSEL R149, R16, -INF , !P3 ;  /* 0xff80000010957808 */ /* 0x000fe40005800000 */
[----:B------:R-:W-:Y:S02]  /*1eb70*/  FMNMX.FTZ R10, R151, R10, !PT ;  /* 0x0000000a970a7209 */ /* 0x000fe40007810000 */
[----:B------:R-:W-:Y:S02]  /*1eb80*/  FSEL R150, R18, -INF , !P5 ;  /* 0xff80000012967808 */ /* 0x000fe40006800000 */
[----:B------:R-:W-:Y:S02]  /*1eb90*/  FMNMX.FTZ R25, R155, R12, !PT ;  /* 0x0000000c9b197209 */ /* 0x000fe40007810000 */
[----:B-1----:R-:W-:Y:S02]  /*1eba0*/  FSEL R134, R3, -INF , !P1 ;  /* 0xff80000003867808 */ /* 0x002fe40004800000 */
[----:B------:R-:W-:Y:S02]  /*1ebb0*/  FMNMX.FTZ R3, R149, R10, !PT ;  /* 0x0000000a95037209 */ /* 0x000fe40007810000 */
[----:B------:R-:W-:Y:S02]  /*1ebc0*/  FMNMX.FTZ R4, R150, R25, !PT ;  /* 0x0000001996047209 */ /* 0x000fe40007810000 */
[----:B------:R-:W-:Y:S01]  /*1ebd0*/  FMNMX.FTZ R6, R134, R3, !PT ;  /* 0x0000000386067209 */ /* 0x000fe20007810000 */
[----:B------:R-:W-:Y:S08]  /*1ebe0*/  LDSM.16.MT88.4 R24, [R205+0xc000] ;  /* 0x00c00000cd18783b */ /* 0x000ff00000004200 */
[----:B------:R-:W1:Y:S08]  /*1ebf0*/  SHFL.BFLY PT, R5, R4, 0x2, 0x1f ;  /* 0x0c401f0004057f89 */ /* 0x000e7000000e0000 */
[----:B------:R-:W3:Y:S01]  /*1ec00*/  SHFL.BFLY PT, R3, R6, 0x2, 0x1f ;  /* 0x0c401f0006037f89 */ /* 0x000ee200000e0000 */
[----:B-1----:R-:W-:Y:S02]  /*1ec10*/  FMNMX.FTZ R8, R4, R5, !PT ;  /* 0x0000000504087209 */ /* 0x002fe40007810000 */
[----:B---3--:R-:W-:Y:S05]  /*1ec20*/  FMNMX.FTZ R4, R6, R3, !PT ;  /* 0x0000000306047209 */ /* 0x008fea0007810000 */
[----:B------:R-:W1:Y:S08]  /*1ec30*/  SHFL.BFLY PT, R5, R8, 0x1, 0x1f ;  /* 0x0c201f0008057f89 */ /* 0x000e7000000e0000 */
[----:B------:R-:W3:Y:S01]  /*1ec40*/  SHFL.BFLY PT, R3, R4, 0x1, 0x1f ;  /* 0x0c201f0004037f89 */ /* 0x000ee200000e0000 */
[----:B-1----:R-:W-:Y:S02]  /*1ec50*/  FMNMX.FTZ R132, R8, R5, !PT ;  /* 0x0000000508847209 */ /* 0x002fe40007810000 */
[----:B---3--:R-:W-:Y:S03]  /*1ec60*/  FMNMX.FTZ R3, R4, R3, !PT ;  /* 0x0000000304037209 */ /* 0x008fe60007810000 */
[----:B--2---:R-:W-:Y:S01]  /*1ec70*/  FMUL.FTZ R152, R133, R132 ;  /* 0x0000008485987220 */ /* 0x004fe20000410000 */
[C---:B------:R-:W-:Y:S02]  /*1ec80*/  FSETP.NEU.FTZ.AND P1, PT, R132.reuse, -INF , PT ;  /* 0xff8000008400780b */ /* 0x040fe40003f3d000 */
[----:B------:R-:W-:Y:S01]  /*1ec90*/  FSETP.NEU.FTZ.AND P0, PT, R3, -INF , PT ;  /* 0xff8000000300780b */ /* 0x000fe20003f1d000 */
[----:B------:R-:W-:Y:S01]  /*1eca0*/  FMUL.FTZ R148, R133, R3 ;  /* 0x0000000385947220 */ /* 0x000fe20000410000 */
[----:B------:R-:W-:Y:S02]  /*1ecb0*/  FSEL R5, R132, RZ, P1 ;  /* 0x000000ff84057208 */ /* 0x000fe40000800000 */
[----:B------:R-:W-:Y:S02]  /*1ecc0*/  FSEL R152, R152, RZ, P1 ;  /* 0x000000ff98987208 */ /* 0x000fe40000800000 */
[----:B------:R-:W-:Y:S01]  /*1ecd0*/  FSEL R148, R148, RZ, P0 ;  /* 0x000000ff94947208 */ /* 0x000fe20000000000 */
[----:B------:R-:W-:Y:S01]  /*1ece0*/  FADD.FTZ R0, -R5, R0 ;  /* 0x0000000005007221 */ /* 0x000fe20000010100 */
[----:B------:R-:W-:Y:S01]  /*1ecf0*/  FSEL R5, R3, RZ, P0 ;  /* 0x000000ff03057208 */ /* 0x000fe20000000000 */
[-CC-:B------:R-:W-:Y:S01]  /*1ed00*/  FFMA.FTZ R161, R159, R133.reuse, -R152.reuse ;  /* 0x000000859fa17223 */ /* 0x180fe20000010898 */
[-C--:B------:R-:W-:Y:S01]  /*1ed10*/  FFMA.FTZ R163, R23, R133.reuse, -R152 ;  /* 0x0000008517a37223 */ /* 0x080fe20000010898 */
        /* <DEDUP_REMOVED lines=359> */
.L_x_3529:
        /* <DEDUP_REMOVED lines=24> */
.L_x_3560:
        /* <DEDUP_REMOVED lines=273> */
.L_x_3541:
[----:B------:R-:W-:Y:S05]  /*21620*/  BSYNC B0 ;  /* 0x0000000000007941 */ /* 0x000fea0003800000 */
.L_x_3540:
        /* <DEDUP_REMOVED lines=45> */
.L_x_3543:
[----:B------:R-:W-:Y:S05]  /*21900*/  BSYNC B0 ;  /* 0x0000000000007941 */ /* 0x000fea0003800000 */
.L_x_3542:
        /* <DEDUP_REMOVED lines=16> */
.L_x_3545:
[----:B------:R-:W-:Y:S05]  /*21a10*/  BSYNC B0 ;  /* 0x0000000000007941 */ /* 0x000fea0003800000 */
.L_x_3544:
        /* <DEDUP_REMOVED lines=15> */
.L_x_3547:
[----:B------:R-:W-:Y:S05]  /*21b10*/  BSYNC B0 ;  /* 0x0000000000007941 */ /* 0x000fea0003800000 */
.L_x_3546:
        /* <DEDUP_REMOVED lines=15> */
.L_x_3549:
[----:B------:R-:W-:Y:S05]  /*21c10*/  BSYNC B0 ;  /* 0x0000000000007941 */ /* 0x000fea0003800000 */
.L_x_3548:
        /* <DEDUP_REMOVED lines=15> */
.L_x_3551:
[----:B------:R-:W-:Y:S05]  /*21d10*/  BSYNC B0 ;  /* 0x0000000000007941 */ /* 0x000fea0003800000 */
.L_x_3550:
        /* <DEDUP_REMOVED lines=15> */
.L_x_3553:
[----:B------:R-:W-:Y:S05]  /*21e10*/  BSYNC B0 ;  /* 0x0000000000007941 */ /* 0x000fea0003800000 */
.L_x_3552:
        /* <DEDUP_REMOVED lines=15> */
.L_x_3555:
[----:B------:R-:W-:Y:S05]  /*21f10*/  BSYNC B0 ;  /* 0x0000000000007941 */ /* 0x000fea0003800000 */
.L_x_3554:
[----:B------:R-:W-:-:S04]  /*21f20*/  MOV R215, 0x0 ;  /* 0x0000000000d77802 */ /* 0x000fc80000000f00 */
[----:B-12345:R-:W-:Y:S05]  /*21f30*/  @P3 RET.REL.NODEC R214 `(_ZN5flash24flash_fwd_splitkv_kernelI23Flash_fwd_kernel_traitsILi192ELi64ELi64ELi4ELb0ELb0EN7cutlass10bfloat16_tE19Flash_kernel_traitsILi192ELi64ELi64ELi4ES3_EELb0ELb1ELb0ELb0ELb0ELb1ELb1ELb1EEEvNS_16Flash_fwd_paramsE) ;  /* 0xfffffde0d6303950 */ /* 0x03efea0003c3ffff */
        /* <DEDUP_REMOVED lines=11> */
[----:B-1----:R-:W-:Y:S05]  /*21ff0*/  @P0 RET.REL.NODEC R214 `(_ZN5flash24flash_fwd_splitkv_kernelI23Flash_fwd_kernel_traitsILi192ELi64ELi64ELi4ELb0ELb0EN7cutlass10bfloat16_tE19Flash_kernel_traitsILi192ELi64ELi64ELi4ES3_EELb0ELb1ELb0ELb0ELb0ELb1ELb1ELb1EEEvNS_16Flash_fwd_paramsE) ;  /* 0xfffffde0d6000950 */ /* 0x002fea0003c3ffff */
[----:B------:R-:W-:Y:S01]  /*22000*/  R2UR UR4, R6 ;  /* 0x00000000060472ca */ /* 0x000fe200000e0000 */
[----:B------:R-:W-:Y:S01]  /*22010*/  IMAD.MOV.U32 R215, RZ, RZ, 0x0 ;  /* 0x00000000ffd77424 */ /* 0x000fe200078e00ff */
[----:B------:R-:W-:-:S13]  /*22020*/  R2UR UR5, R7 ;  /* 0x00000000070572ca */ /* 0x000fda00000e0000 */
[----:B------:R1:W-:Y:S02]  /*22030*/  ST.E.128 desc[UR4][R12.64+0xaa00], R16 ;  /* 0x00aa00100c007985 */ /* 0x0003e4000c101d04 */
[----:B-1----:R-:W-:Y:S05]  /*22040*/  RET.REL.NODEC R214 `(_ZN5flash24flash_fwd_splitkv_kernelI23Flash_fwd_kernel_traitsILi192ELi64ELi64ELi4ELb0ELb0EN7cutlass10bfloat16_tE19Flash_kernel_traitsILi192ELi64ELi64ELi4ES3_EELb0ELb1ELb0ELb0ELb0ELb1ELb1ELb1EEEvNS_16Flash_fwd_paramsE) ;  /* 0xfffffddcd6ec7950 */ /* 0x002fea0003c3ffff */
.L_x_3539:
[----:B------:R-:W-:Y:S01]  /*22050*/  MOV R12, 0x2 ;  /* 0x00000002000c7802 */ /* 0x000fe20000000f00 */
[----:B------:R-:W-:Y:S01]  /*22060*/  IMAD.MOV.U32 R5, RZ, RZ, 0x1f ;  /* 0x0000001fff057424 */ /* 0x000fe200078e00ff */
[----:B------:R-:W-:-:S07]  /*22070*/  MOV R11, 0xffffffff ;  /* 0xffffffff000b7802 */ /* 0x000fce0000000f00 */
[----:B-1---5:R-:W-:Y:S05]  /*22080*/  WARPSYNC.COLLECTIVE R11, `(.L_x_3556) ;  /* 0x000000000b087348 */ /* 0x022fea0003c00000 */
[----:B------:R2:W3:Y:S02]  /*22090*/  SHFL.BFLY P0, R15, R231, R12, R5 ;  /* 0x0c00000ce70f7389 */ /* 0x0004e40000000005 */
[----:B-123-5:R-:W-:Y:S01]  /*220a0*/  ENDCOLLECTIVE ;  /* 0x000000000000791b */ /* 0x02efe20003800000 */
.L_x_3556:
[----:B------:R-:W-:Y:S02]  /*220b0*/  IMAD.MOV.U32 R10, RZ, RZ, R15 ;  /* 0x000000ffff0a7224 */ /* 0x000fe400078e000f */
[----:B------:R-:W-:Y:S02]  /*220c0*/  IMAD.MOV.U32 R12, RZ, RZ, 0x1 ;  /* 0x00000001ff0c7424 */ /* 0x000fe400078e00ff */
[----:B------:R-:W-:-:S05]  /*220d0*/  FADD.FTZ R13, R10, R231 ;  /* 0x000000e70a0d7221 */ /* 0x000fca0000010000 */
[----:B------:R-:W-:-:S07]  /*220e0*/  MOV R231, R13 ;  /* 0x0000000d00e77202 */ /* 0x000fce0000000f00 */
[----:B------:R-:W-:Y:S05]  /*220f0*/  WARPSYNC.COLLECTIVE R11, `(.L_x_3557) ;  /* 0x000000000b087348 */ /* 0x000fea0003c00000 */
[----:B------:R1:W2:Y:S02]  /*22100*/  SHFL.BFLY P0, R15, R231, R12, R5 ;  /* 0x0c00000ce70f7389 */ /* 0x0002a40000000005 */
[----:B-12---:R-:W-:Y:S01]  /*22110*/  ENDCOLLECTIVE ;  /* 0x000000000000791b */ /* 0x006fe20003800000 */
.L_x_3557:
[----:B------:R-:W-:Y:S01]  /*22120*/  MOV R231, R229 ;  /* 0x000000e500e77202 */ /* 0x000fe20000000f00 */
[----:B------:R-:W-:Y:S01]  /*22130*/  IMAD.MOV.U32 R12, RZ, RZ, 0x2 ;  /* 0x00000002ff0c7424 */ /* 0x000fe200078e00ff */
[----:B------:R-:W-:-:S07]  /*22140*/  MOV R10, R15 ;  /* 0x0000000f000a7202 */ /* 0x000fce0000000f00 */
[----:B------:R-:W-:Y:S05]  /*22150*/  WARPSYNC.COLLECTIVE R11, `(.L_x_3558) ;  /* 0x000000000b087348 */ /* 0x000fea0003c00000 */
[----:B------:R1:W2:Y:S02]  /*22160*/  SHFL.BFLY P0, R15, R231, R12, R5 ;  /* 0x0c00000ce70f7389 */ /* 0x0002a40000000005 */
[----:B-12---:R-:W-:Y:S01]  /*22170*/  ENDCOLLECTIVE ;  /* 0x000000000000791b */ /* 0x006fe20003800000 */
.L_x_3558:
[----:B------:R-:W-:Y:S01]  /*22180*/  FADD.FTZ R10, R13, R10 ;  /* 0x0000000a0d0a7221 */ /* 0x000fe20000010000 */
[----:B------:R-:W-:Y:S01]  /*22190*/  FADD.FTZ R14, R15, R229 ;  /* 0x000000e50f0e7221 */ /* 0x000fe20000010000 */
[----:B------:R-:W-:-:S04]  /*221a0*/  MOV R12, 0x1 ;  /* 0x00000001000c7802 */ /* 0x000fc80000000f00 */
[----:B------:R-:W-:-:S07]  /*221b0*/  MOV R231, R14 ;  /* 0x0000000e00e77202 */ /* 0x000fce0000000f00 */
[----:B------:R-:W-:Y:S05]  /*221c0*/  WARPSYNC.COLLECTIVE R11, `(.L_x_3559) ;  /* 0x000000000b087348 */ /* 0x000fea0003c00000 */
[----:B------:R1:W2:Y:S02]  /*221d0*/  SHFL.BFLY P0, R15, R231, R12, R5 ;  /* 0x0c00000ce70f7389 */ /* 0x0002a40000000005 */
[----:B-12---:R-:W-:Y:S01]  /*221e0*/  ENDCOLLECTIVE ;  /* 0x000000000000791b */ /* 0x006fe20003800000 */
.L_x_3559:
[----:B------:R-:W-:Y:S05]  /*221f0*/  BRA `(.L_x_3560) ;  /* 0xffffffe000c47947 */ /* 0x000fea000383ffff */
.L_x_3561:
        /* <DEDUP_REMOVED lines=16> */
.L_x_7905:


//--------------------- .text._ZN5flash24flash_fwd_splitkv_kernelI23Flash_fwd_kernel_traitsILi192ELi64ELi64ELi4ELb0ELb0EN7cutlass10bfloat16_tE19Flash_kernel_traitsILi192ELi64ELi64ELi4ES3_EELb0ELb0ELb0ELb0ELb1ELb0ELb0ELb0EEEvNS_16Flash_fwd_paramsE --------------------------
	.section	.text._ZN5flash24flash_fwd_splitkv_kernelI23Flash_fwd_kernel_traitsILi192ELi64ELi64ELi4ELb0ELb0EN7cutlass10bfloat16_tE19Flash_kernel_traitsILi192ELi64ELi64ELi4ES3_EELb0ELb0ELb0ELb0ELb1ELb0ELb0ELb0EEEvNS_16Flash_fwd_paramsE,"ax",@progbits
	.align	128
        .global         _ZN5flash24flash_fwd_splitkv_kernelI23Flash_fwd_kernel_traitsILi192ELi64ELi64ELi4ELb0ELb0EN7cutlass10bfloat16_tE19Flash_kernel_traitsILi192ELi64ELi64ELi4ES3_EELb0ELb0ELb0ELb0ELb1ELb0ELb0ELb0EEEvNS_16Flash_fwd_paramsE
        .type           _ZN5flash24flash_fwd_splitkv_kernelI23Flash_fwd_kernel_traitsILi192ELi64ELi64ELi4ELb0ELb0EN7cutlass10bfloat16_tE19Flash_kernel_traitsILi192ELi64ELi64ELi4ES3_EELb0ELb0ELb0ELb0ELb1ELb0ELb0ELb0EEEvNS_16Flash_fwd_paramsE,@function
        .size           _ZN5flash24flash_fwd_splitkv_kernelI23Flash_fwd_kernel_traitsILi192ELi64ELi64ELi4ELb0ELb0EN7cutlass10bfloat16_tE19Flash_kernel_traitsILi192ELi64ELi64ELi4ES3_EELb0ELb0ELb0ELb0ELb1ELb0ELb0ELb0EEEvNS_16Flash_fwd_paramsE,(.L_x_7948 - _ZN5flash24flash_fwd_splitkv_kernelI23Flash_fwd_kernel_traitsILi192ELi64ELi64ELi4ELb0ELb0EN7cutlass10bfloat16_tE19Flash_kernel_traitsILi192ELi64ELi64ELi4ES3_EELb0ELb0ELb0ELb0ELb1ELb0ELb0ELb0EEEvNS_16Flash_fwd_paramsE)
        .other          _ZN5flash24flash_fwd_splitkv_kernelI23Flash_fwd_kernel_traitsILi192ELi64ELi64ELi4ELb0ELb0EN7cutlass10bfloat16_tE19Flash_kernel_traitsILi192ELi64ELi64ELi4ES3_EELb0ELb0ELb0ELb0ELb1ELb0ELb0ELb0EEEvNS_16Flash_fwd_paramsE,@"STO_CUDA_ENTRY STV_DEFAULT"
_ZN5flash24flash_fwd_splitkv_kernelI23Flash_fwd_kernel_traitsILi192ELi64ELi64ELi4ELb0ELb0EN7cutlass10bfloat16_tE19Flash_kernel_traitsILi192ELi64ELi64ELi4ES3_EELb0ELb0ELb0ELb0ELb1ELb0ELb0ELb0EEEvNS_16Flash_fwd_paramsE:
.text._ZN5flash24flash_fwd_splitkv_kernelI23Flash_fwd_kernel_traitsILi192ELi64ELi64ELi4ELb0ELb0EN7cutlass10bfloat16_tE19Flash_kernel_traitsILi192ELi64ELi64ELi4ES3_EELb0ELb0ELb0ELb0ELb1ELb0ELb0ELb0EEEvNS_16Flash_fwd_paramsE:
        /* <DEDUP_REMOVED lines=39> */
.L_x_3562:
[----:B------:R-:W1:Y:S02]  /*0270*/  LDC R4, c[0x0][0x2c8] ;  /* 0x0000b200ff047b82 */ /* 0x000e640000000800 */
.L_x_3563:
        /* <DEDUP_REMOVED lines=31> */
[--C-:B------:R-:W-:Y:S01]  /*0470*/  IMAD.IADD R0, R0, 0x1, -R199.reuse ;  /* 0x0000000100007824 */ /* 0x100fe200078e0ac7 */
[C---:B------:R-:W-:Y:S01]  /*0480*/  LOP3.LUT P6, RZ, R86.reuse, 0x7, RZ, 0xc0, !PT ;  /* 0x0000000756ff7812 */ /* 0x040fe200078cc0ff */
[----:B------:R-:W-:Y:S01]  /*0490*/  ULDC.64 UR4, c[0x0][0x2a0] ;  /* 0x0000a80000047ab9 */ /* 0x000fe20000000a00 */
[----:B------:R-:W-:Y:S01]  /*04a0*/  LEA.HI R7, R7, R86, RZ, 0x3 ;  /* 0x0000005607077211 */ /* 0x000fe200078f18ff */
[----:B------:R-:W-:Y:S01]  /*04b0*/  ULDC UR6, c[0x0][0x270] ;  /* 0x00009c0000067ab9 */ /* 0x000fe20000000800 */
[----:B------:R-:W-:Y:S01]  /*04c0*/  SHF.R.S32.HI R15, RZ, 0x1f, R199 ;  /* 0x0000001fff0f7819 */ /* 0x000fe200000114c7 */
[----:B------:R-:W-:Y:S01]  /*04d0*/  IMAD R8, R9, UR6, R38 ;  /* 0x0000000609087c24 */ /* 0x000fe2000f8e0226 */
[----:B------:R-:W-:Y:S01]  /*04e0*/  LOP3.LUT R13, R7, 0x1ffffff8, RZ, 0xc0, !PT ;  /* 0x1ffffff8070d7812 */ /* 0x000fe200078ec0ff */
[----:B------:R-:W-:Y:S01]  /*04f0*/  BSSY B0, `(.L_x_3565) ;  /* 0x000002f000007945 */ /* 0x000fe20003800000 */
[----:B------:R-:W-:Y:S01]  /*0500*/  SHF.R.S32.HI R7, RZ, 0x3, R7 ;  /* 0x00000003ff077819 */ /* 0x000fe20000011407 */
[----:B------:R-:W2:Y:S01]  /*0510*/  @!P0 LDC.64 R2, c[0x0][0x290] ;  /* 0x0000a400ff028b82 */ /* 0x000ea20000000a00 */
[----:B------:R-:W-:Y:S01]  /*0520*/  @!P0 SHF.R.S32.HI R11, RZ, 0x1f, R9 ;  /* 0x0000001fff0b8819 */ /* 0x000fe20000011409 */
[----:B------:R-:W-:Y:S01]  /*0530*/  IMAD.IADD R86, R86, 0x1, -R13 ;  /* 0x0000000156567824 */ /* 0x000fe200078e0a0d */
[----:B------:R-:W-:-:S03]  /*0540*/  ISETP.GE.OR P5, PT, R7, R0, P6 ;  /* 0x000000000700720c */ /* 0x000fc600037a6670 */
[----:B------:R-:W-:-:S05]  /*0550*/  IMAD.SHL.U32 R86, R86, 0x8, RZ ;  /* 0x0000000856567824 */ /* 0x000fca00078e00ff */
[----:B------:R-:W-:-:S03]  /*0560*/  SHF.R.S32.HI R87, RZ, 0x1f, R86 ;  /* 0x0000001fff577819 */ /* 0x000fc60000011456 */
[----:B-1----:R-:W-:-:S04]  /*0570*/  IMAD.WIDE.U32 R86, R199, R4, R86 ;  /* 0x00000004c7567225 */ /* 0x002fc800078e0056 */
[----:B--2---:R-:W-:Y:S02]  /*0580*/  @!P0 IMAD R6, R11, R2, RZ ;  /* 0x000000020b068224 */ /* 0x004fe400078e02ff */
[----:B------:R-:W-:-:S04]  /*0590*/  @P0 IMAD.WIDE.U32 R10, R202, R4, RZ ;  /* 0x00000004ca0a0225 */ /* 0x000fc800078e00ff */
[----:B------:R-:W-:-:S04]  /*05a0*/  @!P0 IMAD.WIDE.U32 R12, R9, R2, RZ ;  /* 0x00000002090c8225 */ /* 0x000fc800078e00ff */
[----:B------:R-:W-:Y:S01]  /*05b0*/  @P0 IMAD R202, R202, R5, R11 ;  /* 0x00000005caca0224 */ /* 0x000fe200078e020b */
[----:B------:R-:W-:Y:S01]  /*05c0*/  @!P0 MOV R10, R12 ;  /* 0x0000000c000a8202 */ /* 0x000fe20000000f00 */
[----:B------:R-:W-:Y:S02]  /*05d0*/  VIADD R11, R7, 0x10 ;  /* 0x00000010070b7836 */ /* 0x000fe40000000000 */
[----:B------:R-:W-:Y:S01]  /*05e0*/  @!P0 IMAD R3, R9, R3, R6 ;  /* 0x0000000309038224 */ /* 0x000fe200078e0206 */
[----:B------:R-:W-:Y:S01]  /*05f0*/  SHF.R.S32.HI R6, RZ, 0x1f, R38 ;  /* 0x0000001fff067819 */ /* 0x000fe20000011426 */
[----:B------:R-:W-:Y:S01]  /*0600*/  IMAD R2, R15, R4, RZ ;  /* 0x000000040f027224 */ /* 0x000fe200078e02ff */
[-C--:B------:R-:W-:Y:S01]  /*0610*/  ISETP.GE.AND P2, PT, R11, R0.reuse, PT ;  /* 0x000000000b00720c */ /* 0x080fe20003f46270 */
[----:B------:R-:W-:Y:S01]  /*0620*/  @!P0 IMAD.IADD R202, R13, 0x1, R3 ;  /* 0x000000010dca8824 */ /* 0x000fe200078e0203 */
[----:B------:R-:W-:Y:S01]  /*0630*/  ISETP.GE.OR P4, PT, R11, R0, P6 ;  /* 0x000000000b00720c */ /* 0x000fe20003786670 */
[----:B------:R-:W-:Y:S01]  /*0640*/  IMAD R11, R199, R5, R2 ;  /* 0x00000005c70b7224 */ /* 0x000fe200078e0202 */
[----:B------:R-:W-:Y:S01]  /*0650*/  IADD3 R10, P0, R10, R86, RZ ;  /* 0x000000560a0a7210 */ /* 0x000fe20007f1e0ff */
[----:B------:R-:W-:Y:S01]  /*0660*/  VIADD R3, R7, 0x20 ;  /* 0x0000002007037836 */ /* 0x000fe20000000000 */
[----:B------:R-:W-:-:S02]  /*0670*/  SHF.R.S32.HI R9, RZ, 0x1f, R7 ;  /* 0x0000001fff097819 */ /* 0x000fc40000011407 */
[----:B------:R-:W-:Y:S02]  /*0680*/  IADD3.X R11, R202, R87, R11, P0, !PT ;  /* 0x00000057ca0b7210 */ /* 0x000fe400007fe40b */
[-C--:B------:R-:W-:Y:S02]  /*0690*/  ISETP.GE.AND P0, PT, R7, R0.reuse, PT ;  /* 0x000000000700720c */ /* 0x080fe40003f06270 */
[CC--:B------:R-:W-:Y:S02]  /*06a0*/  ISETP.GE.AND P1, PT, R3.reuse, R0.reuse, PT ;  /* 0x000000000300720c */ /* 0x0c0fe40003f26270 */
[----:B------:R-:W-:Y:S01]  /*06b0*/  ISETP.GE.OR P3, PT, R3, R0, P6 ;  /* 0x000000000300720c */ /* 0x000fe20003766670 */
[----:B------:R-:W-:-:S04]  /*06c0*/  IMAD R3, R6, UR4, RZ ;  /* 0x0000000406037c24 */ /* 0x000fc8000f8e02ff */
[C---:B------:R-:W-:Y:S02]  /*06d0*/  IMAD R3, R38.reuse, UR5, R3 ;  /* 0x0000000526037c24 */ /* 0x040fe4000f8e0203 */
[----:B------:R-:W-:Y:S01]  /*06e0*/  IMAD.WIDE.U32 R38, R38, UR4, R10 ;  /* 0x0000000426267c25 */ /* 0x000fe2000f8e000a */
[----:B------:R-:W-:-:S03]  /*06f0*/  ULDC UR4, c[0x0][0x2c4] ;  /* 0x0000b10000047ab9 */ /* 0x000fc60000000800 */
[----:B------:R-:W-:Y:S01]  /*0700*/  IMAD R8, R8, UR4, R199 ;  /* 0x0000000408087c24 */ /* 0x000fe2000f8e02c7 */
[----:B------:R-:W-:Y:S01]  /*0710*/  IADD3 R15, R39, R3, RZ ;  /* 0x00000003270f7210 */ /* 0x000fe20007ffe0ff */
[----:B------:R-:W-:Y:S06]  /*0720*/  @P0 BRA `(.L_x_3566) ;  /* 0x00000000002c0947 */ /* 0x000fec0003800000 */
[----:B------:R-:W-:Y:S01]  /*0730*/  MOV R14, R38 ;  /* 0x00000026000e7202 */ /* 0x000fe20000000f00 */
[----:B------:R-:W-:Y:S01]  /*0740*/  IMAD R2, R9, R4, RZ ;  /* 0x0000000409027224 */ /* 0x000fe200078e02ff */
[----:B------:R-:W-:-:S03]  /*0750*/  ULDC.64 UR4, c[0x0][0x280] ;  /* 0x0000a00000047ab9 */ /* 0x000fc60000000a00 */
[----:B------:R-:W-:-:S04]  /*0760*/  IMAD.WIDE.U32 R10, R7, R4, R14 ;  /* 0x00000004070a7225 */ /* 0x000fc800078e000e */
[----:B------:R-:W-:Y:S01]  /*0770*/  IMAD R2, R7, R5, R2 ;  /* 0x0000000507027224 */ /* 0x000fe200078e0202 */
[----:B------:R-:W-:-:S04]  /*0780*/  LEA R12, P0, R10, UR4, 0x1 ;  /* 0x000000040a0c7c11 */ /* 0x000fc8000f8008ff */
[----:B------:R-:W-:-:S04]  /*0790*/  IADD3 R2, R11, R2, RZ ;  /* 0x000000020b027210 */ /* 0x000fc80007ffe0ff */
[----:B------:R-:W-:-:S05]  /*07a0*/  LEA.HI.X R13, R10, UR5, R2, 0x1, P0 ;  /* 0x000000050a0d7c11 */ /* 0x000fca00080f0c02 */
[----:B------:R1:W-:Y:S04]  /*07b0*/  STG.E.128 desc[UR12][R12.64], RZ ;  /* 0x000000ff0c007986 */ /* 0x0003e8000c101d0c */
[----:B------:R1:W-:Y:S04]  /*07c0*/  STG.E.128 desc[UR12][R12.64+0x80], RZ ;  /* 0x000080ff0c007986 */ /* 0x0003e8000c101d0c */
[----:B------:R1:W-:Y:S02]  /*07d0*/  STG.E.128 desc[UR12][R12.64+0x100], RZ ;  /* 0x000100ff0c007986 */ /* 0x0003e4000c101d0c */
.L_x_3566:
[----:B------:R-:W-:Y:S05]  /*07e0*/  BSYNC B0 ;  /* 0x0000000000007941 */ /* 0x000fea0003800000 */
.L_x_3565:
[----:B------:R-:W-:Y:S01]  /*07f0*/  BSSY B0, `(.L_x_3567) ;  /* 0x0000012000007945 */ /* 0x000fe20003800000 */
[----:B------:R-:W-:Y:S02]  /*0800*/  IADD3 R6, P0, R8, R7, RZ ;  /* 0x0000000708067210 */ /* 0x000fe40007f1e0ff */
[----:B------:R-:W-:Y:S01]  /*0810*/  IADD3 R11, R7, 0x30, RZ ;  /* 0x00000030070b7810 */ /* 0x000fe20007ffe0ff */
[----:B------:R-:W-:Y:S05]  /*0820*/  @P2 BRA `(.L_x_3568) ;  /* 0x0000000000382947 */ /* 0x000fea0003800000 */
[----:B------:R-:W-:Y:S01]  /*0830*/  IADD3 R3, P2, R7, 0x10, RZ ;  /* 0x0000001007037810 */ /* 0x000fe20007f5e0ff */
[----:B-1----:R-:W-:Y:S01]  /*0840*/  IMAD.MOV.U32 R12, RZ, RZ, R38 ;  /* 0x000000ffff0c7224 */ /* 0x002fe200078e0026 */
[----:B------:R-:W-:-:S03]  /*0850*/  ULDC.64 UR4, c[0x0][0x280] ;  /* 0x0000a00000047ab9 */ /* 0x000fc60000000a00 */
[----:B------:R-:W-:-:S04]  /*0860*/  IMAD.X R13, RZ, RZ, R9, P2 ;  /* 0x000000ffff0d7224 */ /* 0x000fc800010e0609 */
[----:B------:R-:W-:Y:S01]  /*0870*/  IMAD R2, R13, R4, RZ ;  /* 0x000000040d027224 */ /* 0x000fe200078e02ff */
[----:B------:R-:W-:-:S03]  /*0880*/  MOV R13, R15 ;  /* 0x0000000f000d7202 */ /* 0x000fc60000000f00 */
[C---:B------:R-:W-:Y:S02]  /*0890*/  IMAD R2, R3.reuse, R5, R2 ;  /* 0x0000000503027224 */ /* 0x040fe400078e0202 */
[----:B------:R-:W-:-:S03]  /*08a0*/  IMAD.WIDE.U32 R12, R3, R4, R12 ;  /* 0x00000004030c7225 */ /* 0x000fc600078e000c */
[----:B------:R-:W-:Y:S02]  /*08b0*/  LEA R16, P2, R12, UR4, 0x1 ;  /* 0x000000040c107c11 */ /* 0x000fe4000f8408ff */
[----:B------:R-:W-:-:S04]  /*08c0*/  IADD3 R3, R13, R2, RZ ;  /* 0x000000020d037210 */ /* 0x000fc80007ffe0ff */
[----:B------:R-:W-:-:S05]  /*08d0*/  LEA.HI.X R17, R12, UR5, R3, 0x1, P2 ;  /* 0x000000050c117c11 */ /* 0x000fca00090f0c03 */
[----:B------:R2:W-:Y:S04]  /*08e0*/  STG.E.128 desc[UR12][R16.64], RZ ;  /* 0x000000ff10007986 */ /* 0x0005e8000c101d0c */
[----:B------:R2:W-:Y:S04]  /*08f0*/  STG.E.128 desc[UR12][R16.64+0x80], RZ ;  /* 0x000080ff10007986 */ /* 0x0005e8000c101d0c */
[----:B------:R2:W-:Y:S02]  /*0900*/  STG.E.128 desc[UR12][R16.64+0x100], RZ ;  /* 0x000100ff10007986 */ /* 0x0005e4000c101d0c */
.L_x_3568:
[----:B------:R-:W-:Y:S05]  /*0910*/  BSYNC B0 ;  /* 0x0000000000007941 */ /* 0x000fea0003800000 */
.L_x_3567:
[----:B------:R-:W-:Y:S01]  /*0920*/  BSSY B0, `(.L_x_3569) ;  /* 0x0000011000007945 */ /* 0x000fe20003800000 */
[----:B------:R-:W-:-:S03]  /*0930*/  ISETP.GE.AND P2, PT, R11, R0, PT ;  /* 0x000000000b00720c */ /* 0x000fc60003f46270 */
[----:B------:R-:W-:Y:S10]  /*0940*/  @P1 BRA `(.L_x_3570) ;  /* 0x0000000000381947 */ /* 0x000ff40003800000 */
        /* <DEDUP_REMOVED lines=8> */
[----:B--2---:R-:W-:Y:S02]  /*09d0*/  LEA R16, P1, R12, UR4, 0x1 ;  /* 0x000000040c107c11 */ /* 0x004fe4000f8208ff */
[----:B------:R-:W-:-:S04]  /*09e0*/  IADD3 R3, R13, R2, RZ ;  /* 0x000000020d037210 */ /* 0x000fc80007ffe0ff */
[----:B------:R-:W-:-:S05]  /*09f0*/  LEA.HI.X R17, R12, UR5, R3, 0x1, P1 ;  /* 0x000000050c117c11 */ /* 0x000fca00088f0c03 */
[----:B------:R3:W-:Y:S04]  /*0a00*/  STG.E.128 desc[UR12][R16.64], RZ ;  /* 0x000000ff10007986 */ /* 0x0007e8000c101d0c */
[----:B------:R3:W-:Y:S04]  /*0a10*/  STG.E.128 desc[UR12][R16.64+0x80], RZ ;  /* 0x000080ff10007986 */ /* 0x0007e8000c101d0c */
[----:B------:R3:W-:Y:S02]  /*0a20*/  STG.E.128 desc[UR12][R16.64+0x100], RZ ;  /* 0x000100ff10007986 */ /* 0x0007e4000c101d0c */
.L_x_3570:
[----:B------:R-:W-:Y:S05]  /*0a30*/  BSYNC B0 ;  /* 0x0000000000007941 */ /* 0x000fea0003800000 */
.L_x_3569:
[----:B------:R-:W-:Y:S04]  /*0a40*/  BSSY B0, `(.L_x_3571) ;  /* 0x000000f000007945 */ /* 0x000fe80003800000 */
[----:B------:R-:W-:Y:S05]  /*0a50*/  @P2 BRA `(.L_x_3572) ;  /* 0x0000000000342947 */ /* 0x000fea0003800000 */
[----:B------:R-:W-:Y:S01]  /*0a60*/  IADD3 R7, P1, R7, 0x30, RZ ;  /* 0x0000003007077810 */ /* 0x000fe20007f3e0ff */
[----:B------:R-:W-:Y:S01]  /*0a70*/  ULDC.64 UR4, c[0x0][0x280] ;  /* 0x0000a00000047ab9 */ /* 0x000fe20000000a00 */
[----:B------:R-:W-:Y:S02]  /*0a80*/  MOV R14, R38 ;  /* 0x00000026000e7202 */ /* 0x000fe40000000f00 */
[----:B------:R-:W-:-:S03]  /*0a90*/  IADD3.X R3, RZ, R9, RZ, P1, !PT ;  /* 0x00000009ff037210 */ /* 0x000fc60000ffe4ff */
[----:B------:R-:W-:-:S04]  /*0aa0*/  IMAD.WIDE.U32 R14, R7, R4, R14 ;  /* 0x00000004070e7225 */ /* 0x000fc800078e000e */
[----:B------:R-:W-:-:S04]  /*0ab0*/  IMAD R2, R3, R4, RZ ;  /* 0x0000000403027224 */ /* 0x000fc800078e02ff */
[----:B------:R-:W-:Y:S01]  /*0ac0*/  IMAD R5, R7, R5, R2 ;  /* 0x0000000507057224 */ /* 0x000fe200078e0202 */
[----:B------:R-:W-:-:S04]  /*0ad0*/  LEA R2, P1, R14, UR4, 0x1 ;  /* 0x000000040e027c11 */ /* 0x000fc8000f8208ff */
[----:B------:R-:W-:-:S04]  /*0ae0*/  IADD3 R5, R15, R5, RZ ;  /* 0x000000050f057210 */ /* 0x000fc80007ffe0ff */
[----:B------:R-:W-:-:S05]  /*0af0*/  LEA.HI.X R3, R14, UR5, R5, 0x1, P1 ;  /* 0x000000050e037c11 */ /* 0x000fca00088f0c05 */
[----:B------:R4:W-:Y:S04]  /*0b00*/  STG.E.128 desc[UR12][R2.64], RZ ;  /* 0x000000ff02007986 */ /* 0x0009e8000c101d0c */
[----:B------:R4:W-:Y:S04]  /*0b10*/  STG.E.128 desc[UR12][R2.64+0x80], RZ ;  /* 0x000080ff02007986 */ /* 0x0009e8000c101d0c */
[----:B------:R4:W-:Y:S02]  /*0b20*/  STG.E.128 desc[UR12][R2.64+0x100], RZ ;  /* 0x000100ff02007986 */ /* 0x0009e4000c101d0c */
.L_x_3572:
[----:B------:R-:W-:Y:S05]  /*0b30*/  BSYNC B0 ;  /* 0x0000000000007941 */ /* 0x000fea0003800000 */
.L_x_3571:
[----:B------:R-:W-:Y:S01]  /*0b40*/  ULDC.64 UR4, c[0x0][0x2b0] ;  /* 0x0000ac0000047ab9 */ /* 0x000fe20000000a00 */
[----:B------:R-:W-:Y:S01]  /*0b50*/  ISETP.GE.OR P6, PT, R11, R0, P6 ;  /* 0x000000000b00720c */ /* 0x000fe200037c6670 */
[----:B------:R-:W-:Y:S01]  /*0b60*/  @!P4 IMAD.MOV.U32 R7, RZ, RZ, 0x7f800000 ;  /* 0x7f800000ff07c424 */ /* 0x000fe200078e00ff */
[----:B------:R-:W-:Y:S01]  /*0b70*/  LEA.HI.X.SX32 R9, R8, R9, 0x1, P0 ;  /* 0x0000000908097211 */ /* 0x000fe200000f0eff */
[----:B------:R-:W-:Y:S01]  /*0b80*/  @!P3 IMAD.MOV.U32 R5, RZ, RZ, 0x7f800000 ;  /* 0x7f800000ff05b424 */ /* 0x000fe200078e00ff */
[----:B----4-:R-:W-:-:S04]  /*0b90*/  LEA R2, P0, R6, UR4, 0x2 ;  /* 0x0000000406027c11 */ /* 0x010fc8000f8010ff */
        /* <DEDUP_REMOVED lines=9> */
.L_x_3564:
[----:B------:R-:W1:Y:S01]  /*0c30*/  LDC.64 R2, c[0x0][0x368] ;  /* 0x0000da00ff027b82 */ /* 0x000e620000000a00 */
[----:B------:R-:W-:Y:S01]  /*0c40*/  IMAD.MOV.U32 R8, RZ, RZ, R9 ;  /* 0x000000ffff087224 */ /* 0x000fe200078e0009 */
[----:B------:R-:W-:Y:S01]  /*0c50*/  ULDC.64 UR4, c[0x0][0x370] ;  /* 0x0000dc0000047ab9 */ /* 0x000fe20000000a00 */
[----:B-1----:R-:W-:-:S04]  /*0c60*/  ISETP.NE.U32.AND P0, PT, R2, RZ, PT ;  /* 0x000000ff0200720c */ /* 0x002fc80003f05070 */
[----:B------:R-:W-:-:S13]  /*0c70*/  ISETP.NE.AND.EX P0, PT, R3, RZ, PT, P0 ;  /* 0x000000ff0300720c */ /* 0x000fda0003f05300 */
[----:B------:R-:W1:Y:S02]  /*0c80*/  @P0 LDC.64 R2, c[0x0][0x368] ;  /* 0x0000da00ff020b82 */ /* 0x000e640000000a00 */
[----:B-1----:R-:W-:-:S05]  /*0c90*/  @P0 IMAD.WIDE R2, R9, 0x4, R2 ;  /* 0x0000000409020825 */ /* 0x002fca00078e0202 */
[----:B------:R1:W5:Y:S01]  /*0ca0*/  @P0 LDG.E R8, desc[UR12][R2.64] ;  /* 0x0000000c02080981 */ /* 0x000362000c1e1900 */
[----:B------:R-:W-:Y:S02]  /*0cb0*/  ISETP.NE.U32.AND P0, PT, RZ, UR4, PT ;  /* 0x00000004ff007c0c */ /* 0x000fe4000bf05070 */
[----:B------:R-:W-:Y:S02]  /*0cc0*/  CS2R R206, SRZ ;  /* 0x0000000000ce7805 */ /* 0x000fe4000001ff00 */
[----:B------:R-:W-:Y:S02]  /*0cd0*/  PLOP3.LUT P6, PT, PT, PT, PT, 0x8, 0x0 ;  /* 0x000000000000781c */ /* 0x000fe40003fce170 */
[----:B------:R-:W-:-:S13]  /*0ce0*/  ISETP.NE.AND.EX P0, PT, RZ, UR5, PT, P0 ;  /* 0x00000005ff007c0c */ /* 0x000fda000bf05300 */
[----:B------:R-:W-:Y:S05]  /*0cf0*/  @!P0 BRA `(.L_x_3573) ;  /* 0x00000000002c8947 */ /* 0x000fea0003800000 */
        /* <DEDUP_REMOVED lines=11> */
.L_x_3573:
[----:B------:R-:W-:Y:S05]  /*0db0*/  @!P6 BRA `(.L_x_3574) ;  /* 0x000000040038e947 */ /* 0x000fea0003800000 */
[----:B-----5:R-:W2:Y:S01]  /*0dc0*/  LDC R8, c[0x0][0x380] ;  /* 0x0000e000ff087b82 */ /* 0x020ea20000000800 */
        /* <DEDUP_REMOVED lines=29> */
[----:B------:R-:W3:Y:S01]  /*0fa0*/  LDG.E R4, desc[UR12][R14.64] ;  /* 0x0000000c0e047981 */ /* 0x000ee2000c1e1900 */
[----:B--2---:R-:W-:-:S04]  /*0fb0*/  IABS R2, R7 ;  /* 0x0000000700027213 */ /* 0x004fc80000000000 */
[----:B------:R-:W2:Y:S08]  /*0fc0*/  I2F.RP R6, R2 ;  /* 0x0000000200067306 */ /* 0x000eb00000209400 */
[----:B--2---:R-:W2:Y:S02]  /*0fd0*/  MUFU.RCP R13, R6 ;  /* 0x00000006000d7308 */ /* 0x004ea40000001000 */
[----:B--2---:R-:W-:Y:S01]  /*0fe0*/  IADD3 R13, R13, 0xffffffe, RZ ;  /* 0x0ffffffe0d0d7810 */ /* 0x004fe20007ffe0ff */
[----:B------:R-:W-:-:S04]  /*0ff0*/  IMAD.MOV R6, RZ, RZ, -R11 ;  /* 0x000000ffff067224 */ /* 0x000fc800078e0a0b */
[----:B------:R-:W-:Y:S01]  /*1000*/  IMAD R25, R8, R6, R25 ;  /* 0x0000000608197224 */ /* 0x000fe200078e0219 */
[----:B------:R-:W2:Y:S04]  /*1010*/  F2I.FTZ.U32.TRUNC.NTZ R13, R13 ;  /* 0x0000000d000d7305 */ /* 0x000ea8000021f000 */
[----:B------:R-:W-:Y:S01]  /*1020*/  SHF.R.S32.HI R23, RZ, 0x1f, R25 ;  /* 0x0000001fff177819 */ /* 0x000fe20000011419 */
[----:B--2---:R-:W-:-:S04]  /*1030*/  IMAD.MOV R3, RZ, RZ, -R13 ;  /* 0x000000ffff037224 */ /* 0x004fc800078e0a0d */
[----:B------:R-:W-:Y:S01]  /*1040*/  IMAD R5, R3, R2, RZ ;  /* 0x0000000203057224 */ /* 0x000fe200078e02ff */
[----:B------:R-:W-:-:S03]  /*1050*/  IABS R3, R38 ;  /* 0x0000002600037213 */ /* 0x000fc60000000000 */
        /* <DEDUP_REMOVED lines=17> */
[----:B---3--:R-:W-:Y:S01]  /*1170*/  SHF.R.S32.HI R5, RZ, 0x1f, R4 ;  /* 0x0000001fff057819 */ /* 0x008fe20000011404 */
[----:B------:R-:W-:-:S04]  /*1180*/  IMAD.WIDE.U32 R10, R4, UR4, RZ ;  /* 0x00000004040a7c25 */ /* 0x000fc8000f8e00ff */
        /* <DEDUP_REMOVED lines=11> */
[----:B------:R-:W-:Y:S02]  /*1240*/  IMAD.IADD R11, R11, 0x1, R6 ;  /* 0x000000010b0b7824 */ /* 0x000fe400078e0206 */
[C---:B------:R-:W-:Y:S02]  /*1250*/  IMAD R7, R22.reuse, UR5, R7 ;  /* 0x0000000516077c24 */ /* 0x040fe4000f8e0207 */
[----:B------:R-:W-:Y:S01]  /*1260*/  IMAD.WIDE.U32 R82, R22, UR4, R10 ;  /* 0x0000000416527c25 */ /* 0x000fe2000f8e000a */
[----:B------:R-:W-:-:S04]  /*1270*/  IADD3 R10, R29, R3, RZ ;  /* 0x000000031d0a7210 */ /* 0x000fc80007ffe0ff */
[----:B------:R-:W-:Y:S01]  /*1280*/  IADD3 R6, R83, R7, RZ ;  /* 0x0000000753067210 */ /* 0x000fe20007ffe0ff */
[----:B------:R-:W-:Y:S06]  /*1290*/  BRA `(.L_x_3575) ;  /* 0x0000000400307947 */ /* 0x000fec0003800000 */
.L_x_3574:
        /* <DEDUP_REMOVED lines=49> */
.L_x_3576:
[----:B------:R-:W-:Y:S01]  /*15b0*/  @!P0 LOP3.LUT R22, RZ, R13, RZ, 0x33, !PT ;  /* 0x0000000dff168212 */ /* 0x000fe200078e33ff */
[----:B------:R-:W-:Y:S01]  /*15c0*/  IMAD R6, R23, R80, RZ ;  /* 0x0000005017067224 */ /* 0x000fe200078e02ff */
[----:B------:R-:W-:Y:S02]  /*15d0*/  MOV R13, R7 ;  /* 0x00000007000d7202 */ /* 0x000fe40000000f00 */
[----:B------:R-:W-:Y:S01]  /*15e0*/  SHF.R.S32.HI R19, RZ, 0x1f, R22 ;  /* 0x0000001fff137819 */ /* 0x000fe20000011416 */
[-C--:B------:R-:W-:Y:S01]  /*15f0*/  IMAD R7, R81, R25.reuse, R6 ;  /* 0x0000001951077224 */ /* 0x080fe200078e0206 */
[----:B------:R-:W-:Y:S01]  /*1600*/  @P3 IADD3 R10, R11, R10, RZ ;  /* 0x0000000a0b0a3210 */ /* 0x000fe20007ffe0ff */
[----:B------:R-:W-:-:S04]  /*1610*/  IMAD.WIDE.U32 R12, R80, R25, R12 ;  /* 0x00000019500c7225 */ /* 0x000fc800078e000c */
[----:B--2---:R-:W-:Y:S01]  /*1620*/  IMAD R6, R19, R2, RZ ;  /* 0x0000000213067224 */ /* 0x004fe200078e02ff */
[----:B------:R-:W-:Y:S01]  /*1630*/  IADD3 R13, R13, R7, RZ ;  /* 0x000000070d0d7210 */ /* 0x000fe20007ffe0ff */
[----:B-1----:R-:W-:-:S04]  /*1640*/  @P3 IMAD.WIDE.U32 R28, R10, R4, RZ ;  /* 0x000000040a1c3225 */ /* 0x002fc800078e00ff */
        /* <DEDUP_REMOVED lines=16> */
[----:B------:R-:W-:-:S07]  /*1750*/  IADD3 R10, R29, R3, RZ ;  /* 0x000000031d0a7210 */ /* 0x000fce0007ffe0ff */
.L_x_3575:
[----:B------:R-:W-:Y:S01]  /*1760*/  ISETP.NE.AND P3, PT, R202, -0x1, PT ;  /* 0xffffffffca00780c */ /* 0x000fe20003f65270 */
[----:B------:R-:W-:Y:S01]  /*1770*/  IMAD.IADD R199, R0, 0x1, -R199 ;  /* 0x0000000100c77824 */ /* 0x000fe200078e0ac7 */
[----:B------:R-:W-:Y:S01]  /*1780*/  SHF.R.S32.HI R7, RZ, 0x1f, R86 ;  /* 0x0000001fff077819 */ /* 0x000fe20000011456 */
[----:B------:R-:W-:Y:S01]  /*1790*/  ULDC.64 UR4, c[0x0][0x258] ;  /* 0x0000960000047ab9 */ /* 0x000fe20000000a00 */
[----:B------:R-:W-:Y:S01]  /*17a0*/  SHF.R.S32.HI R15, RZ, 0x1f, R38 ;  /* 0x0000001fff0f7819 */ /* 0x000fe20000011426 */
[----:B------:R-:W-:Y:S01]  /*17b0*/  ULDC.64 UR6, c[0x0][0x268] ;  /* 0x00009a0000067ab9 */ /* 0x000fe20000000a00 */
[----:B-----5:R-:W-:Y:S01]  /*17c0*/  LEA.HI R8, R7, R86, RZ, 0x3 ;  /* 0x0000005607087211 */ /* 0x020fe200078f18ff */
[----:B------:R-:W-:Y:S02]  /*17d0*/  IMAD R19, R19, UR6, RZ ;  /* 0x0000000613137c24 */ /* 0x000fe4000f8e02ff */
[----:B------:R-:W-:Y:S01]  /*17e0*/  IMAD R15, R15, UR4, RZ ;  /* 0x000000040f0f7c24 */ /* 0x000fe2000f8e02ff */
[----:B------:R-:W-:Y:S01]  /*17f0*/  SHF.R.S32.HI R20, RZ, 0x3, R8 ;  /* 0x00000003ff147819 */ /* 0x000fe20000011408 */
[----:B------:R-:W-:-:S02]  /*1800*/  IMAD R19, R22, UR7, R19 ;  /* 0x0000000716137c24 */ /* 0x000fc4000f8e0213 */
[----:B------:R-:W1:Y:S01]  /*1810*/  @!P3 LDC.64 R2, c[0x0][0x228] ;  /* 0x00008a00ff02bb82 */ /* 0x000e620000000a00 */
[----:B------:R-:W-:Y:S01]  /*1820*/  @!P3 SHF.R.S32.HI R11, RZ, 0x1f, R9 ;  /* 0x0000001fff0bb819 */ /* 0x000fe20000011409 */
[C---:B------:R-:W-:Y:S01]  /*1830*/  VIADD R24, R20.reuse, 0x10 ;  /* 0x0000001014187836 */ /* 0x040fe20000000000 */
[CC--:B------:R-:W-:Y:S01]  /*1840*/  ISETP.GE.AND P0, PT, R20.reuse, R199.reuse, PT ;  /* 0x000000c71400720c */ /* 0x0c0fe20003f06270 */
[C---:B------:R-:W-:Y:S01]  /*1850*/  VIADD R16, R20.reuse, 0x30 ;  /* 0x0000003014107836 */ /* 0x040fe20000000000 */
[--C-:B------:R-:W-:Y:S01]  /*1860*/  SHF.R.S32.HI R21, RZ, 0x1f, R20.reuse ;  /* 0x0000001fff157819 */ /* 0x100fe20000011414 */
[----:B------:R-:W-:Y:S01]  /*1870*/  VIADD R18, R20, 0x20 ;  /* 0x0000002014127836 */ /* 0x000fe20000000000 */
[-C--:B------:R-:W-:Y:S01]  /*1880*/  ISETP.GE.AND P5, PT, R24, R199.reuse, PT ;  /* 0x000000c71800720c */ /* 0x080fe20003fa6270 */
[----:B------:R-:W2:Y:S01]  /*1890*/  @P3 LDC.64 R4, c[0x0][0x240] ;  /* 0x00009000ff043b82 */ /* 0x000ea20000000a00 */
[-C--:B------:R-:W-:Y:S01]  /*18a0*/  ISETP.GE.AND P1, PT, R16, R199.reuse, PT ;  /* 0x000000c71000720c */ /* 0x080fe20003f26270 */
[----:B------:R-:W-:Y:S01]  /*18b0*/  IMAD R15, R38, UR5, R15 ;  /* 0x00000005260f7c24 */ /* 0x000fe2000f8e020f */
[----:B------:R-:W-:Y:S01]  /*18c0*/  ISETP.GE.AND P2, PT, R18, R199, PT ;  /* 0x000000c71200720c */ /* 0x000fe20003f46270 */
[----:B------:R-:W-:Y:S01]  /*18d0*/  IMAD.WIDE R40, R41, 0x40, R20 ;  /* 0x0000004029287825 */ /* 0x000fe200078e0214 */
[----:B------:R-:W-:-:S03]  /*18e0*/  UMOV UR5, 0x400 ;  /* 0x0000040000057882 */ /* 0x000fc60000000000 */
[----:B------:R-:W-:-:S04]  /*18f0*/  IMAD R85, R21, R80, RZ ;  /* 0x0000005015557224 */ /* 0x000fc800078e02ff */
[----:B------:R-:W3:Y:S01]  /*1900*/  @!P5 S2R R32, SR_CgaCtaId ;  /* 0x000000000020d919 */ /* 0x000ee20000008800 */
[----:B------:R-:W-:Y:S02]  /*1910*/  IMAD R85, R20, R81, R85 ;  /* 0x0000005114557224 */ /* 0x000fe400078e0255 */
[----:B-1----:R-:W-:Y:S01]  /*1920*/  @!P3 IMAD R0, R11, R2, RZ ;  /* 0x000000020b00b224 */ /* 0x002fe200078e02ff */
[----:B------:R-:W1:Y:S03]  /*1930*/  @!P1 S2R R26, SR_CgaCtaId ;  /* 0x00000000001a9919 */ /* 0x000e660000008800 */
[----:B------:R-:W-:Y:S01]  /*1940*/  @!P3 IMAD R0, R9, R3, R0 ;  /* 0x000000030900b224 */ /* 0x000fe200078e0200 */
[----:B------:R-:W4:Y:S01]  /*1950*/  @!P2 S2R R30, SR_CgaCtaId ;  /* 0x00000000001ea919 */ /* 0x000f220000008800 */
[----:B--2---:R-:W-:-:S04]  /*1960*/  @P3 IMAD.WIDE.U32 R12, R202, R4, RZ ;  /* 0x00000004ca0c3225 */ /* 0x004fc800078e00ff */
[----:B------:R-:W-:Y:S02]  /*1970*/  @P3 IMAD R5, R202, R5, R13 ;  /* 0x00000005ca053224 */ /* 0x000fe400078e020d */
[----:B------:R-:W-:Y:S02]  /*1980*/  @P3 IMAD.MOV.U32 R3, RZ, RZ, R12 ;  /* 0x000000ffff033224 */ /* 0x000fe400078e000c */
[----:B------:R-:W-:Y:S01]  /*1990*/  @!P3 IMAD.WIDE.U32 R12, R9, R2, RZ ;  /* 0x00000002090cb225 */ /* 0x000fe200078e00ff */
[----:B------:R-:W-:-:S03]  /*19a0*/  LOP3.LUT R9, R8, 0xfffffff8, RZ, 0xc0, !PT ;  /* 0xfffffff808097812 */ /* 0x000fc600078ec0ff */
[----:B------:R-:W-:Y:S02]  /*19b0*/  @!P3 IMAD.IADD R5, R13, 0x1, R0 ;  /* 0x000000010d05b824 */ /* 0x000fe400078e0200 */
[----:B------:R-:W-:Y:S02]  /*19c0*/  IMAD.IADD R0, R86, 0x1, -R9 ;  /* 0x0000000156007824 */ /* 0x000fe400078e0a09 */
[----:B------:R-:W-:Y:S01]  /*19d0*/  @!P3 IMAD.MOV.U32 R3, RZ, RZ, R12 ;  /* 0x000000ffff03b224 */ /* 0x000fe200078e000c */
[----:B------:R-:W2:Y:S01]  /*19e0*/  @!P0 LDC.64 R8, c[0x0][0x240] ;  /* 0x00009000ff088b82 */ /* 0x000ea20000000a00 */
[----:B------:R-:W-:Y:S02]  /*19f0*/  IMAD.SHL.U32 R204, R0, 0x8, RZ ;  /* 0x0000000800cc7824 */ /* 0x000fe400078e00ff */
[----:B------:R-:W-:-:S03]  /*1a00*/  IMAD.SHL.U32 R13, R20, 0x40, RZ ;  /* 0x00000040140d7824 */ /* 0x000fc600078e00ff */
[C---:B------:R-:W-:Y:S02]  /*1a10*/  IADD3 R28, P3, R204.reuse, R28, RZ ;  /* 0x0000001ccc1c7210 */ /* 0x040fe40007f7e0ff */
[----:B------:R-:W-:Y:S02]  /*1a20*/  SHF.R.S32.HI R11, RZ, 0x1f, R204 ;  /* 0x0000001fff0b7819 */ /* 0x000fe400000114cc */
[----:B------:R-:W-:Y:S02]  /*1a30*/  LOP3.LUT R13, R13, 0x1c0, RZ, 0xc0, !PT ;  /* 0x000001c00d0d7812 */ /* 0x000fe400078ec0ff */
[C---:B------:R-:W-:Y:S01]  /*1a40*/  IADD3 R82, P4, R204.reuse, R82, RZ ;  /* 0x00000052cc527210 */ /* 0x040fe20007f9e0ff */
[C---:B------:R-:W-:Y:S01]  /*1a50*/  IMAD.X R29, R11.reuse, 0x1, R10, P3 ;  /* 0x000000010b1d7824 */ /* 0x040fe200018e060a */
[----:B------:R-:W-:Y:S02]  /*1a60*/  IADD3 R4, P3, R204, R3, RZ ;  /* 0x00000003cc047210 */ /* 0x000fe40007f7e0ff */
[----:B------:R-:W-:Y:S01]  /*1a70*/  SHF.R.U32.HI R2, RZ, 0x3, R13 ;  /* 0x00000003ff027819 */ /* 0x000fe2000001160d */
[C---:B------:R-:W-:Y:S01]  /*1a80*/  IMAD.X R83, R11.reuse, 0x1, R6, P4 ;  /* 0x000000010b537824 */ /* 0x040fe200020e0606 */
[----:B------:R-:W-:Y:S01]  /*1a90*/  @!P5 MOV R3, 0x400 ;  /* 0x000004000003d802 */ /* 0x000fe20000000f00 */
[----:B------:R-:W-:Y:S01]  /*1aa0*/  IMAD.X R5, R11, 0x1, R5, P3 ;  /* 0x000000010b057824 */ /* 0x000fe200018e0605 */
[----:B------:R-:W-:Y:S01]  /*1ab0*/  LOP3.LUT R17, R13, 0x38, R204, 0xf8, !PT ;  /* 0x000000380d117812 */ /* 0x000fe200078ef8cc */
[----:B------:R-:W-:Y:S01]  /*1ac0*/  IMAD.WIDE.U32 R82, R20, R80, R82 ;  /* 0x0000005014527225 */ /* 0x000fe200078e0052 */
[----:B---3--:R-:W-:-:S02]  /*1ad0*/  @!P5 LEA R32, R32, R3, 0x18 ;  /* 0x000000032020d211 */ /* 0x008fc400078ec0ff */
[----:B------:R-:W-:Y:S01]  /*1ae0*/  LOP3.LUT R17, R17, R2, RZ, 0x3c, !PT ;  /* 0x0000000211117212 */ /* 0x000fe200078e3cff */
[----:B------:R-:W-:Y:S01]  /*1af0*/  IMAD.WIDE.U32 R38, R38, UR4, R4 ;  /* 0x0000000426267c25 */ /* 0x000fe2000f8e0004 */
[----:B------:R-:W3:Y:S01]  /*1b00*/  @!P5 LDC.64 R2, c[0x0][0x240] ;  /* 0x00009000ff02db82 */ /* 0x000ee20000000a00 */
[----:B------:R-:W-:Y:S02]  /*1b10*/  LEA.HI R6, R7, R86, RZ, 0x6 ;  /* 0x0000005607067211 */ /* 0x000fe400078f30ff */
[-C--:B--2---:R-:W-:Y:S01]  /*1b20*/  @!P0 IMAD R10, R41, R8.reuse, RZ ;  /* 0x00000008290a8224 */ /* 0x084fe200078e02ff */
[----:B------:R-:W-:Y:S01]  /*1b30*/  @!P2 MOV R13, 0x400 ;  /* 0x00000400000da802 */ /* 0x000fe20000000f00 */
[----:B------:R-:W-:Y:S01]  /*1b40*/  IMAD.IADD R39, R39, 0x1, R15 ;  /* 0x0000000127277824 */ /* 0x000fe200078e020f */
[----:B------:R-:W-:Y:S01]  /*1b50*/  @!P1 MOV R11, 0x400 ;  /* 0x00000400000b9802 */ /* 0x000fe20000000f00 */
[----:B------:R-:W-:Y:S01]  /*1b60*/  IMAD.SHL.U32 R6, R6, 0x8, RZ ;  /* 0x0000000806067824 */ /* 0x000fe200078e00ff */
[----:B------:R-:W2:Y:S01]  /*1b70*/  @!P0 LDC.64 R4, c[0x0][0x210] ;  /* 0x00008400ff048b82 */ /* 0x000ea20000000a00 */
[C---:B------:R-:W-:Y:S01]  /*1b80*/  @!P5 IADD3 R36, P3, R40.reuse, 0x10, RZ ;  /* 0x000000102824d810 */ /* 0x040fe20007f7e0ff */
[C---:B------:R-:W-:Y:S01]  /*1b90*/  @!P0 IMAD R10, R40.reuse, R9, R10 ;  /* 0x00000009280a8224 */ /* 0x040fe200078e020a */
[C---:B------:R-:W-:Y:S01]  /*1ba0*/  @!P2 IADD3 R31, P4, R40.reuse, 0x20, RZ ;  /* 0x00000020281fa810 */ /* 0x040fe20007f9e0ff */
[----:B------:R-:W-:Y:S01]  /*1bb0*/  @!P0 IMAD.WIDE.U32 R34, R40, R8, R38 ;  /* 0x0000000828228225 */ /* 0x000fe200078e0026 */
[----:B-1----:R-:W-:-:S02]  /*1bc0*/  @!P1 LEA R26, R26, R11, 0x18 ;  /* 0x0000000b1a1a9211 */ /* 0x002fc400078ec0ff */
[----:B------:R-:W-:Y:S01]  /*1bd0*/  LOP3.LUT R17, R17, 0xfffffe00, R6, 0xf8, !PT ;  /* 0xfffffe0011117812 */ /* 0x000fe200078ef806 */
[----:B------:R-:W1:Y:S01]  /*1be0*/  S2UR UR4, SR_CgaCtaId ;  /* 0x00000000000479c3 */ /* 0x000e620000008800 */
[----:B----4-:R-:W-:Y:S01]  /*1bf0*/  @!P2 LEA R30, R30, R13, 0x18 ;  /* 0x0000000d1e1ea211 */ /* 0x010fe200078ec0ff */
[----:B------:R-:W-:Y:S02]  /*1c00*/  IMAD.SHL.U32 R6, R133, 0x40, RZ ;  /* 0x0000004085067824 */ /* 0x000fe400078e00ff */
[--C-:B------:R-:W-:Y:S01]  /*1c10*/  @!P5 IMAD.X R11, RZ, RZ, R41.reuse, P3 ;  /* 0x000000ffff0bd224 */ /* 0x100fe200018e0629 */
[----:B------:R-:W-:Y:S01]  /*1c20*/  @!P1 IADD3 R33, P3, R40, 0x30, RZ ;  /* 0x0000003028219810 */ /* 0x000fe20007f7e0ff */
[----:B------:R-:W-:Y:S02]  /*1c30*/  @!P2 IMAD.X R27, RZ, RZ, R41, P4 ;  /* 0x000000ffff1ba224 */ /* 0x000fe400020e0629 */
[----:B------:R-:W4:Y:S01]  /*1c40*/  @!P2 LDC.64 R12, c[0x0][0x240] ;  /* 0x00009000ff0cab82 */ /* 0x000f220000000a00 */
[----:B------:R-:W-:-:S02]  /*1c50*/  @!P0 IMAD.IADD R10, R35, 0x1, R10 ;  /* 0x00000001230a8824 */ /* 0x000fc400078e020a */
[----:B---3--:R-:W-:Y:S02]  /*1c60*/  @!P5 IMAD R11, R11, R2, RZ ;  /* 0x000000020b0bd224 */ /* 0x008fe400078e02ff */
[----:B------:R-:W-:Y:S02]  /*1c70*/  @!P1 IMAD.X R35, RZ, RZ, R41, P3 ;  /* 0x000000ffff239224 */ /* 0x000fe400018e0629 */
[----:B------:R-:W-:Y:S01]  /*1c80*/  @!P5 IMAD.MOV.U32 R42, RZ, RZ, R38 ;  /* 0x000000ffff2ad224 */ /* 0x000fe200078e0026 */
[----:B------:R-:W3:Y:S01]  /*1c90*/  @!P5 LDC.64 R14, c[0x0][0x210] ;  /* 0x00008400ff0edb82 */ /* 0x000ee20000000a00 */
[----:B--2---:R-:W-:Y:S01]  /*1ca0*/  @!P0 LEA R40, P4, R34, R4, 0x1 ;  /* 0x0000000422288211 */ /* 0x004fe200078808ff */
[----:B------:R-:W-:Y:S02]  /*1cb0*/  VIADD R4, R6, 0xffffffc0 ;  /* 0xffffffc006047836 */ /* 0x000fe40000000000 */
[----:B------:R-:W-:Y:S01]  /*1cc0*/  @!P5 IMAD.MOV.U32 R43, RZ, RZ, R39 ;  /* 0x000000ffff2bd224 */ /* 0x000fe200078e0027 */
[----:B------:R-:W-:Y:S01]  /*1cd0*/  @!P0 LEA.HI.X R41, R34, R5, R10, 0x1, P4 ;  /* 0x0000000522298211 */ /* 0x000fe200020f0c0a */
[----:B------:R-:W-:-:S02]  /*1ce0*/  IMAD.IADD R5, R89, 0x1, -R4 ;  /* 0x0000000159057824 */ /* 0x000fc400078e0a04 */
[----:B------:R-:W2:Y:S01]  /*1cf0*/  @!P1 LDC.64 R8, c[0x0][0x240] ;  /* 0x00009000ff089b82 */ /* 0x000ea20000000a00 */
[----:B-1----:R-:W-:Y:S01]  /*1d00*/  ULEA UR4, UR4, UR5, 0x18 ;  /* 0x0000000504047291 */ /* 0x002fe2000f8ec03f */
[----:B------:R-:W-:Y:S01]  /*1d10*/  @!P5 IMAD R34, R36, R3, R11 ;  /* 0x000000032422d224 */ /* 0x000fe200078e020b */
[-C--:B------:R-:W-:Y:S01]  /*1d20*/  ISETP.GE.AND P4, PT, R20, R5.reuse, PT ;  /* 0x000000051400720c */ /* 0x080fe20003f86270 */
[----:B------:R-:W-:Y:S01]  /*1d30*/  @!P5 IMAD.WIDE.U32 R42, R36, R2, R42 ;  /* 0x00000002242ad225 */ /* 0x000fe200078e002a */
[----:B------:R-:W-:Y:S02]  /*1d40*/  ISETP.GE.AND P3, PT, R24, R5, PT ;  /* 0x000000051800720c */ /* 0x000fe40003f66270 */
[----:B------:R-:W-:Y:S01]  /*1d50*/  LEA R203, R17, UR4, 0x1 ;  /* 0x0000000411cb7c11 */ /* 0x000fe2000f8e08ff */
[----:B------:R-:W1:Y:S01]  /*1d60*/  @!P2 LDC.64 R10, c[0x0][0x210] ;  /* 0x00008400ff0aab82 */ /* 0x000e620000000a00 */
[----:B----4-:R-:W-:Y:S02]  /*1d70*/  @!P2 IMAD R36, R27, R12, RZ ;  /* 0x0000000c1b24a224 */ /* 0x010fe400078e02ff */
[----:B------:R-:W-:Y:S01]  /*1d80*/  @!P5 IMAD.IADD R34, R43, 0x1, R34 ;  /* 0x000000012b22d824 */ /* 0x000fe200078e0222 */
[----:B------:R-:W-:Y:S01]  /*1d90*/  @!PT LDS RZ, [RZ] ;  /* 0x00000000fffff984 */ /* 0x000fe20000000800 */
[----:B------:R-:W-:Y:S01]  /*1da0*/  @!PT LDS RZ, [RZ] ;  /* 0x00000000fffff984 */ /* 0x000fe20000000800 */
[----:B------:R-:W-:Y:S01]  /*1db0*/  @!PT LDS RZ, [RZ] ;  /* 0x00000000fffff984 */ /* 0x000fe20000000800 */
[----:B------:R-:W-:Y:S01]  /*1dc0*/  @!P0 LDGSTS.E.BYPASS.LTC128B.128 [R203], desc[UR12][R40.64] ;  /* 0x0000000028cb8fae */ /* 0x000fe2000b901d4c */
[----:B------:R-:W-:-:S02]  /*1dd0*/  @!P2 IMAD R13, R31, R13, R36 ;  /* 0x0000000d1f0da224 */ /* 0x000fc400078e0224 */
[C---:B------:R-:W-:Y:S01]  /*1de0*/  @!P2 IMAD R30, R17.reuse, 0x2, R30 ;  /* 0x00000002111ea824 */ /* 0x040fe200078e021e */
[----:B------:R-:W4:Y:S01]  /*1df0*/  @!P1 LDC.64 R2, c[0x0][0x210] ;  /* 0x00008400ff029b82 */ /* 0x000f220000000a00 */
[----:B------:R-:W-:Y:S01]  /*1e00*/  @!P0 LDGSTS.E.BYPASS.LTC128B.128 [R203+0x2000], desc[UR12][R40.64+0x80] ;  /* 0x0200008028cb8fae */ /* 0x000fe2000b901d4c */
[----:B------:R-:W-:Y:S02]  /*1e10*/  @!P1 IMAD R26, R17, 0x2, R26 ;  /* 0x00000002111a9824 */ /* 0x000fe400078e021a */
[----:B------:R-:W-:Y:S01]  /*1e20*/  IMAD.IADD R85, R83, 0x1, R85 ;  /* 0x0000000153557824 */ /* 0x000fe200078e0255 */
[----:B------:R1:W-:Y:S01]  /*1e30*/  @!P0 LDGSTS.E.BYPASS.LTC128B.128 [R203+0x4000], desc[UR12][R40.64+0x100] ;  /* 0x0400010028cb8fae */ /* 0x0003e2000b901d4c */
[----:B---3--:R-:W-:Y:S01]  /*1e40*/  @!P5 LEA R44, P0, R42, R14, 0x1 ;  /* 0x0000000e2a2cd211 */ /* 0x008fe200078008ff */
[----:B------:R-:W-:Y:S01]  /*1e50*/  IMAD.WIDE.U32 R28, R22, UR6, R28 ;  /* 0x00000006161c7c25 */ /* 0x000fe2000f8e001c */
[----:B------:R-:W-:Y:S02]  /*1e60*/  ULDC.64 UR6, c[0x0][0x220] ;  /* 0x0000880000067ab9 */ /* 0x000fe40000000a00 */
[----:B------:R-:W-:Y:S01]  /*1e70*/  @!P5 LEA.HI.X R45, R42, R15, R34, 0x1, P0 ;  /* 0x0000000f2a2dd211 */ /* 0x000fe200000f0c22 */
[----:B--2---:R-:W-:-:S02]  /*1e80*/  @!P1 IMAD R14, R35, R8, RZ ;  /* 0x00000008230e9224 */ /* 0x004fc400078e02ff */
[----:B------:R-:W-:Y:S02]  /*1e90*/  @!P5 IMAD R15, R17, 0x2, R32 ;  /* 0x00000002110fd824 */ /* 0x000fe400078e0220 */
[----:B------:R-:W-:Y:S02]  /*1ea0*/  @!P1 IMAD R14, R33, R9, R14 ;  /* 0x00000009210e9224 */ /* 0x000fe400078e020e */
[----:B------:R-:W-:Y:S01]  /*1eb0*/  IMAD.WIDE.U32 R34, R80, 0x20, RZ ;  /* 0x0000002050227825 */ /* 0x000fe200078e00ff */
[----:B------:R-:W-:Y:S03]  /*1ec0*/  @!P5 LDGSTS.E.BYPASS.LTC128B.128 [R15+0x800], desc[UR12][R44.64] ;  /* 0x008000002c0fdfae */ /* 0x000fe6000b901d4c */
[----:B------:R-:W-:Y:S01]  /*1ed0*/  IMAD.IADD R29, R29, 0x1, R19 ;  /* 0x000000011d1d7824 */ /* 0x000fe200078e0213 */
[----:B------:R-:W-:Y:S04]  /*1ee0*/  @!P5 LDGSTS.E.BYPASS.LTC128B.128 [R15+0x2800], desc[UR12][R44.64+0x80] ;  /* 0x028000802c0fdfae */ /* 0x000fe8000b901d4c */
[----:B------:R2:W-:Y:S01]  /*1ef0*/  @!P5 LDGSTS.E.BYPASS.LTC128B.128 [R15+0x4800], desc[UR12][R44.64+0x100] ;  /* 0x048001002c0fdfae */ /* 0x0005e2000b901d4c */
[----:B------:R-:W-:Y:S01]  /*1f00*/  IADD3 R25, P5, R20, R25, RZ ;  /* 0x0000001914197210 */ /* 0x000fe20007fbe0ff */
[----:B-1----:R-:W-:-:S02]  /*1f10*/  @!P2 IMAD.MOV.U32 R40, RZ, RZ, R38 ;  /* 0x000000ffff28a224 */ /* 0x002fc400078e0026 */
[--C-:B------:R-:W-:Y:S02]  /*1f20*/  @!P2 IMAD.MOV.U32 R41, RZ, RZ, R39.reuse ;  /* 0x000000ffff29a224 */ /* 0x100fe400078e0027 */
[----:B------:R-:W-:Y:S02]  /*1f30*/  @!P1 IMAD.WIDE.U32 R38, R33, R8, R38 ;  /* 0x0000000821269225 */ /* 0x000fe400078e0026 */
[----:B------:R-:W1:Y:S02]  /*1f40*/  @!P4 LDC.64 R8, c[0x0][0x218] ;  /* 0x00008600ff08cb82 */ /* 0x000e640000000a00 */
[----:B------:R-:W-:Y:S02]  /*1f50*/  @!P2 IMAD.WIDE.U32 R40, R31, R12, R40 ;  /* 0x0000000c1f28a225 */ /* 0x000fe400078e0028 */
[----:B------:R-:W3:Y:S02]  /*1f60*/  @!P4 S2R R12, SR_CgaCtaId ;  /* 0x00000000000cc919 */ /* 0x000ee40000008800 */
[----:B------:R-:W-:Y:S01]  /*1f70*/  @!P2 IMAD.IADD R13, R41, 0x1, R13 ;  /* 0x00000001290da824 */ /* 0x000fe200078e020d */
[----:B------:R-:W-:Y:S01]  /*1f80*/  @!P2 LEA R10, P0, R40, R10, 0x1 ;  /* 0x0000000a280aa211 */ /* 0x000fe200078008ff */
[----:B------:R-:W-:-:S02]  /*1f90*/  @!P1 IMAD.IADD R14, R39, 0x1, R14 ;  /* 0x00000001270e9824 */ /* 0x000fc400078e020e */
[----:B------:R-:W-:Y:S01]  /*1fa0*/  IMAD.X R23, R21, 0x1, R23, P5 ;  /* 0x0000000115177824 */ /* 0x000fe200028e0617 */
[----:B------:R-:W-:Y:S02]  /*1fb0*/  @!P2 LEA.HI.X R11, R40, R11, R13, 0x1, P0 ;  /* 0x0000000b280ba211 */ /* 0x000fe400000f0c0d */
[----:B----4-:R-:W-:Y:S01]  /*1fc0*/  @!P1 LEA R32, P0, R38, R2, 0x1 ;  /* 0x0000000226209211 */ /* 0x010fe200078008ff */
[----:B------:R-:W4:Y:S01]  /*1fd0*/  @!P3 S2R R13, SR_CgaCtaId ;  /* 0x00000000000db919 */ /* 0x000f220000008800 */
[----:B------:R-:W-:Y:S02]  /*1fe0*/  ISETP.GE.AND P5, PT, R24, R5, PT ;  /* 0x000000051800720c */ /* 0x000fe40003fa6270 */
[----:B------:R-:W-:Y:S01]  /*1ff0*/  @!P1 LEA.HI.X R33, R38, R3, R14, 0x1, P0 ;  /* 0x0000000326219211 */ /* 0x000fe200000f0c0e */
[----:B------:R-:W-:Y:S01]  /*2000*/  @!P2 LDGSTS.E.BYPASS.LTC128B.128 [R30+0x1000], desc[UR12][R10.64] ;  /* 0x010000000a1eafae */ /* 0x000fe2000b901d4c */
[-C--:B------:R-:W-:Y:S01]  /*2010*/  ISETP.GE.AND P0, PT, R18, R5.reuse, PT ;  /* 0x000000051200720c */ /* 0x080fe20003f06270 */
[----:B------:R-:W3:Y:S01]  /*2020*/  @!P3 LDC.64 R2, c[0x0][0x218] ;  /* 0x00008600ff02bb82 */ /* 0x000ee20000000a00 */
[----:B------:R-:W-:Y:S01]  /*2030*/  @!P3 MOV R24, 0x400 ;  /* 0x000004000018b802 */ /* 0x000fe20000000f00 */
[----:B------:R-:W-:Y:S04]  /*2040*/  @!P2 LDGSTS.E.BYPASS.LTC128B.128 [R30+0x3000], desc[UR12][R10.64+0x80] ;  /* 0x030000800a1eafae */ /* 0x000fe8000b901d4c */
[----:B------:R1:W-:Y:S01]  /*2050*/  @!P2 LDGSTS.E.BYPASS.LTC128B.128 [R30+0x5000], desc[UR12][R10.64+0x100] ;  /* 0x050001000a1eafae */ /* 0x0003e2000b901d4c */
[----:B------:R-:W-:-:S03]  /*2060*/  ISETP.GE.AND P2, PT, R16, R5, PT ;  /* 0x000000051000720c */ /* 0x000fc60003f46270 */
[----:B------:R-:W-:Y:S04]  /*2070*/  @!P1 LDGSTS.E.BYPASS.LTC128B.128 [R26+0x1800], desc[UR12][R32.64] ;  /* 0x01800000201a9fae */ /* 0x000fe8000b901d4c */
[----:B------:R-:W-:Y:S04]  /*2080*/  @!P1 LDGSTS.E.BYPASS.LTC128B.128 [R26+0x3800], desc[UR12][R32.64+0x80] ;  /* 0x03800080201a9fae */ /* 0x000fe8000b901d4c */
[----:B------:R3:W-:Y:S02]  /*2090*/  @!P1 LDGSTS.E.BYPASS.LTC128B.128 [R26+0x5800], desc[UR12][R32.64+0x100] ;  /* 0x05800100201a9fae */ /* 0x0007e4000b901d4c */
[----:B------:R-:W-:Y:S01]  /*20a0*/  @!P2 IMAD.MOV.U32 R84, RZ, RZ, R82 ;  /* 0x000000ffff54a224 */ /* 0x000fe200078e0052 */
[----:B------:R-:W3:Y:S01]  /*20b0*/  @!P0 S2R R14, SR_CgaCtaId ;  /* 0x00000000000e8919 */ /* 0x000ee20000008800 */
[----:B----4-:R-:W-:-:S05]  /*20c0*/  @!P3 LEA R24, R13, R24, 0x18 ;  /* 0x000000180d18b211 */ /* 0x010fca00078ec0ff */
[C---:B--2---:R-:W-:Y:S01]  /*20d0*/  @!P3 IMAD R15, R17.reuse, 0x2, R24 ;  /* 0x00000002110fb824 */ /* 0x044fe200078e0218 */
[----:B-1----:R-:W-:Y:S02]  /*20e0*/  @!P4 MOV R11, 0x400 ;  /* 0x00000400000bc802 */ /* 0x002fe40000000f00 */
[----:B------:R-:W-:Y:S02]  /*20f0*/  @!P4 LEA R30, P1, R82, R8, 0x1 ;  /* 0x00000008521ec211 */ /* 0x000fe400078208ff */
[----:B---3--:R-:W-:Y:S02]  /*2100*/  @!P4 LEA R8, R12, R11, 0x18 ;  /* 0x0000000b0c08c211 */ /* 0x008fe400078ec0ff */
[----:B------:R-:W1:Y:S01]  /*2110*/  @!P0 LDC.64 R10, c[0x0][0x218] ;  /* 0x00008600ff0a8b82 */ /* 0x000e620000000a00 */
[----:B------:R-:W2:Y:S01]  /*2120*/  @!P2 S2R R12, SR_CgaCtaId ;  /* 0x00000000000ca919 */ /* 0x000ea20000008800 */
[----:B------:R-:W-:Y:S01]  /*2130*/  @!P4 LEA.HI.X R31, R82, R9, R85, 0x1, P1 ;  /* 0x00000009521fc211 */ /* 0x000fe200008f0c55 */
[----:B------:R-:W-:Y:S01]  /*2140*/  @!P4 IMAD R21, R17, 0x2, R8 ;  /* 0x000000021115c824 */ /* 0x000fe200078e0208 */
[----:B------:R-:W-:-:S04]  /*2150*/  @!P3 LEA R9, P1, R80, R82, 0x4 ;  /* 0x000000525009b211 */ /* 0x000fc800078220ff */
[----:B------:R-:W-:Y:S01]  /*2160*/  @!P3 LEA.HI.X R26, R80, R85, R81, 0x4, P1 ;  /* 0x00000055501ab211 */ /* 0x000fe200008f2451 */
[----:B------:R-:W-:Y:S01]  /*2170*/  @!P4 LDGSTS.E.BYPASS.LTC128B.128 [R21+0x6000], desc[UR12][R30.64] ;  /* 0x060000001e15cfae */ /* 0x000fe2000b901d4c */
[----:B------:R-:W-:-:S03]  /*2180*/  @!P3 LEA R32, P1, R9, R2, 0x1 ;  /* 0x000000020920b211 */ /* 0x000fc600078208ff */
[----:B------:R-:W-:Y:S01]  /*2190*/  @!P4 LDGSTS.E.BYPASS.LTC128B.128 [R21+0x8000], desc[UR12][R30.64+0x80] ;  /* 0x080000801e15cfae */ /* 0x000fe2000b901d4c */
[----:B------:R-:W-:Y:S01]  /*21a0*/  @!P3 LEA.HI.X R33, R9, R3, R26, 0x1, P1 ;  /* 0x000000030921b211 */ /* 0x000fe200008f0c1a */
[----:B------:R-:W-:Y:S01]  /*21b0*/  IMAD.SHL.U32 R3, R81, 0x20, RZ ;  /* 0x0000002051037824 */ /* 0x000fe200078e00ff */
[----:B------:R-:W-:Y:S01]  /*21c0*/  @!P0 IADD3 R13, P1, R82, R34, RZ ;  /* 0x00000022520d8210 */ /* 0x000fe20007f3e0ff */
[----:B------:R-:W3:Y:S01]  /*21d0*/  @!P2 LDC.64 R8, c[0x0][0x218] ;  /* 0x00008600ff08ab82 */ /* 0x000ee20000000a00 */
[----:B------:R-:W-:Y:S01]  /*21e0*/  @!P4 LDGSTS.E.BYPASS.LTC128B.128 [R21+0xa000], desc[UR12][R30.64+0x100] ;  /* 0x0a0001001e15cfae */ /* 0x000fe2000b901d4c */
[----:B------:R-:W-:Y:S01]  /*21f0*/  ISETP.GE.AND P4, PT, R18, R5, PT ;  /* 0x000000051200720c */ /* 0x000fe20003f86270 */
[----:B------:R-:W-:Y:S01]  /*2200*/  @!P2 IMAD.WIDE.U32 R18, R80, 0x30, R84 ;  /* 0x000000305012a825 */ /* 0x000fe200078e0054 */
[----:B------:R-:W-:Y:S01]  /*2210*/  @!P0 IADD3.X R22, R85, R35, R3, P1, !PT ;  /* 0x0000002355168210 */ /* 0x000fe20000ffe403 */
[----:B------:R-:W-:Y:S01]  /*2220*/  @!P3 LDGSTS.E.BYPASS.LTC128B.128 [R15+0x6800], desc[UR12][R32.64] ;  /* 0x06800000200fbfae */ /* 0x000fe2000b901d4c */
[----:B-1----:R-:W-:-:S02]  /*2230*/  @!P0 LEA R26, P1, R13, R10, 0x1 ;  /* 0x0000000a0d1a8211 */ /* 0x002fc400078208ff */
[----:B------:R-:W1:Y:S01]  /*2240*/  LDC.64 R2, c[0x0][0x250] ;  /* 0x00009400ff027b82 */ /* 0x000e620000000a00 */
[----:B------:R-:W-:Y:S01]  /*2250*/  @!P3 LDGSTS.E.BYPASS.LTC128B.128 [R15+0x8800], desc[UR12][R32.64+0x80] ;  /* 0x08800080200fbfae */ /* 0x000fe2000b901d4c */
[----:B------:R-:W-:Y:S02]  /*2260*/  @!P0 LEA.HI.X R27, R13, R11, R22, 0x1, P1 ;  /* 0x0000000b0d1b8211 */ /* 0x000fe400008f0c16 */
[----:B------:R-:W-:Y:S01]  /*2270*/  @!P0 MOV R13, 0x400 ;  /* 0x00000400000d8802 */ /* 0x000fe20000000f00 */
[----:B------:R-:W-:Y:S01]  /*2280*/  @!P3 LDGSTS.E.BYPASS.LTC128B.128 [R15+0xa800], desc[UR12][R32.64+0x100] ;  /* 0x0a800100200fbfae */ /* 0x000fe2000b901d4c */
[----:B------:R-:W-:Y:S02]  /*2290*/  @!P2 MOV R11, 0x400 ;  /* 0x00000400000ba802 */ /* 0x000fe40000000f00 */
[----:B------:R-:W-:Y:S02]  /*22a0*/  @!P0 LEA R14, R14, R13, 0x18 ;  /* 0x0000000d0e0e8211 */ /* 0x000fe400078ec0ff */
[----:B--2---:R-:W-:-:S02]  /*22b0*/  @!P2 LEA R12, R12, R11, 0x18 ;  /* 0x0000000b0c0ca211 */ /* 0x004fc400078ec0ff */
[-C--:B------:R-:W-:Y:S01]  /*22c0*/  ISETP.GE.AND P1, PT, R20, R5.reuse, PT ;  /* 0x000000051400720c */ /* 0x080fe20003f26270 */
[----:B------:R-:W-:Y:S01]  /*22d0*/  @!P0 IMAD R11, R17, 0x2, R14 ;  /* 0x00000002110b8824 */ /* 0x000fe200078e020e */
[----:B------:R-:W-:Y:S01]  /*22e0*/  ISETP.GE.AND P3, PT, R16, R5, PT ;  /* 0x000000051000720c */ /* 0x000fe20003f66270 */
[----:B------:R-:W-:Y:S02]  /*22f0*/  @!P2 IMAD R5, R81, 0x30, RZ ;  /* 0x000000305105a824 */ /* 0x000fe400078e02ff */
[----:B------:R-:W-:Y:S01]  /*2300*/  @!P2 IMAD R17, R17, 0x2, R12 ;  /* 0x000000021111a824 */ /* 0x000fe200078e020c */
[----:B------:R-:W-:Y:S01]  /*2310*/  @!P0 LDGSTS.E.BYPASS.LTC128B.128 [R11+0x7000], desc[UR12][R26.64] ;  /* 0x070000001a0b8fae */ /* 0x000fe2000b901d4c */
[----:B------:R-:W-:Y:S01]  /*2320*/  @!P2 IMAD.IADD R14, R19, 0x1, R5 ;  /* 0x00000001130ea824 */ /* 0x000fe200078e0205 */
[----:B------:R-:W-:Y:S01]  /*2330*/  LEA.HI R5, R7, R86, RZ, 0x4 ;  /* 0x0000005607057211 */ /* 0x000fe200078f20ff */
[----:B------:R-:W-:Y:S01]  /*2340*/  IMAD.SHL.U32 R12, R0, 0x40, RZ ;  /* 0x00000040000c7824 */ /* 0x000fe200078e00ff */
[----:B------:R-:W-:Y:S01]  /*2350*/  @!P0 LDGSTS.E.BYPASS.LTC128B.128 [R11+0x9000], desc[UR12][R26.64+0x80] ;  /* 0x090000801a0b8fae */ /* 0x000fe2000b901d4c */
[----:B-1----:R-:W-:Y:S01]  /*2360*/  IMAD R10, R23, R2, RZ ;  /* 0x00000002170a7224 */ /* 0x002fe200078e02ff */
[----:B------:R-:W-:Y:S01]  /*2370*/  LEA.HI R7, R7, R86, RZ, 0x5 ;  /* 0x0000005607077211 */ /* 0x000fe200078f28ff */
[----:B------:R-:W-:Y:S01]  /*2380*/  IMAD.WIDE.U32 R28, R25, R2, R28 ;  /* 0x00000002191c7225 */ /* 0x000fe200078e001c */
[----:B------:R1:W-:Y:S01]  /*2390*/  @!P0 LDGSTS.E.BYPASS.LTC128B.128 [R11+0xb000], desc[UR12][R26.64+0x100] ;  /* 0x0b0001001a0b8fae */ /* 0x0003e2000b901d4c */
[----:B---3--:R-:W-:-:S02]  /*23a0*/  @!P2 LEA R22, P0, R18, R8, 0x1 ;  /* 0x000000081216a211 */ /* 0x008fc400078008ff */
[----:B------:R-:W-:Y:S02]  /*23b0*/  IMAD R10, R25, R3, R10 ;  /* 0x00000003190a7224 */ /* 0x000fe400078e020a */
[----:B------:R-:W-:Y:S01]  /*23c0*/  @!P2 LEA.HI.X R23, R18, R9, R14, 0x1, P0 ;  /* 0x000000091217a211 */ /* 0x000fe200000f0c0e */
[----:B------:R-:W-:Y:S01]  /*23d0*/  IMAD.SHL.U32 R14, R20, 0x8, RZ ;  /* 0x00000008140e7824 */ /* 0x000fe200078e00ff */
[----:B------:R-:W-:Y:S01]  /*23e0*/  LOP3.LUT R9, R5, 0xfffffff0, RZ, 0xc0, !PT ;  /* 0xfffffff005097812 */ /* 0x000fe200078ec0ff */
[----:B------:R-:W-:Y:S01]  /*23f0*/  IMAD.IADD R10, R29, 0x1, R10 ;  /* 0x000000011d0a7824 */ /* 0x000fe200078e020a */
[----:B------:R-:W-:Y:S01]  /*2400*/  LEA R200, P0, R28, UR6, 0x1 ;  /* 0x000000061cc87c11 */ /* 0x000fe2000f8008ff */
[----:B------:R-:W-:Y:S01]  /*2410*/  @!P2 LDGSTS.E.BYPASS.LTC128B.128 [R17+0x7800], desc[UR12][R22.64] ;  /* 0x078000001611afae */ /* 0x000fe2000b901d4c */
[----:B------:R-:W-:Y:S02]  /*2420*/  IMAD.SHL.U32 R8, R3, 0x20, RZ ;  /* 0x0000002003087824 */ /* 0x000fe400078e00ff */
[----:B------:R-:W-:Y:S01]  /*2430*/  IMAD.IADD R9, R86, 0x1, -R9 ;  /* 0x0000000156097824 */ /* 0x000fe200078e0a09 */
[----:B------:R-:W-:Y:S01]  /*2440*/  @!P2 LDGSTS.E.BYPASS.LTC128B.128 [R17+0x9800], desc[UR12][R22.64+0x80] ;  /* 0x098000801611afae */ /* 0x000fe2000b901d4c */
[----:B------:R-:W-:Y:S01]  /*2450*/  LEA.HI.X R201, R28, UR7, R10, 0x1, P0 ;  /* 0x000000071cc97c11 */ /* 0x000fe200080f0c0a */
[----:B------:R-:W-:Y:S01]  /*2460*/  IMAD.SHL.U32 R86, R86, 0x2, RZ ;  /* 0x0000000256567824 */ /* 0x000fe200078e00ff */
[----:B------:R-:W-:Y:S01]  /*2470*/  SHF.R.S32.HI R10, RZ, 0x4, R5 ;  /* 0x00000004ff0a7819 */ /* 0x000fe20000011405 */
[----:B------:R2:W-:Y:S01]  /*2480*/  @!P2 LDGSTS.E.BYPASS.LTC128B.128 [R17+0xb800], desc[UR12][R22.64+0x100] ;  /* 0x0b8001001611afae */ /* 0x0005e2000b901d4c */
[----:B------:R-:W-:-:S03]  /*2490*/  SHF.R.S32.HI R88, RZ, 0x1f, R9 ;  /* 0x0000001fff587819 */ /* 0x000fc60000011409 */
[----:B------:R-:W0:Y:S01]  /*24a0*/  LDGDEPBAR ;  /* 0x00000000000079af */ /* 0x000e220000000000 */
[----:B------:R-:W-:Y:S02]  /*24b0*/  LEA.HI R88, R88, R9, RZ, 0x3 ;  /* 0x0000000958587211 */ /* 0x000fe400078f18ff */
[----:B-1----:R-:W-:Y:S02]  /*24c0*/  LEA.HI R11, R5, R10, RZ, 0x1 ;  /* 0x0000000a050b7211 */ /* 0x002fe400078f08ff */
[----:B------:R-:W-:Y:S01]  /*24d0*/  LOP3.LUT R5, R12, 0x1c0, RZ, 0xc0, !PT ;  /* 0x000001c00c057812 */ /* 0x000fe200078ec0ff */
[----:B------:R-:W-:Y:S01]  /*24e0*/  IMAD.WIDE.U32 R12, R2, 0x20, RZ ;  /* 0x00000020020c7825 */ /* 0x000fe200078e00ff */
[C---:B------:R-:W-:Y:S02]  /*24f0*/  LOP3.LUT R16, R88.reuse, 0xfffffff8, RZ, 0xc0, !PT ;  /* 0xfffffff858107812 */ /* 0x040fe400078ec0ff */
[----:B------:R-:W-:Y:S01]  /*2500*/  LOP3.LUT R14, R5, 0x8, R14, 0xf8, !PT ;  /* 0x00000008050e7812 */ /* 0x000fe200078ef80e */
[----:B------:R-:W-:Y:S01]  /*2510*/  IMAD.SHL.U32 R88, R88, 0x40, RZ ;  /* 0x0000004058587824 */ /* 0x000fe200078e00ff */
[----:B------:R-:W-:Y:S01]  /*2520*/  LOP3.LUT R11, R11, 0xfffffffe, RZ, 0xc0, !PT ;  /* 0xfffffffe0b0b7812 */ /* 0x000fe200078ec0ff */
[----:B------:R-:W-:Y:S01]  /*2530*/  IMAD.IADD R16, R9, 0x1, -R16 ;  /* 0x0000000109107824 */ /* 0x000fe200078e0a10 */
[----:B------:R-:W-:-:S02]  /*2540*/  SHF.R.U32.HI R5, RZ, 0x3, R5 ;  /* 0x00000003ff057819 */ /* 0x000fc40000011605 */
[----:B------:R-:W-:Y:S01]  /*2550*/  @!P5 IADD3 R12, P0, R200, R12, RZ ;  /* 0x0000000cc80cd210 */ /* 0x000fe20007f1e0ff */
[----:B------:R-:W-:Y:S01]  /*2560*/  IMAD.IADD R10, R10, 0x1, -R11 ;  /* 0x000000010a0a7824 */ /* 0x000fe200078e0a0b */
[----:B------:R-:W-:Y:S01]  /*2570*/  LOP3.LUT R197, R14, R5, RZ, 0x3c, !PT ;  /* 0x000000050ec57212 */ /* 0x000fe200078e3cff */
[----:B------:R-:W-:Y:S01]  /*2580*/  IMAD.SHL.U32 R87, R16, 0x40, RZ ;  /* 0x0000004010577824 */ /* 0x000fe200078e00ff */
[----:B------:R-:W-:Y:S01]  /*2590*/  @!P5 IADD3.X R13, R201, R13, R8, P0, !PT ;  /* 0x0000000dc90dd210 */ /* 0x000fe200007fe408 */
[----:B------:R-:W-:Y:S01]  /*25a0*/  IMAD.SHL.U32 R8, R10, 0x8, RZ ;  /* 0x000000080a087824 */ /* 0x000fe200078e00ff */
[----:B------:R-:W-:Y:S01]  /*25b0*/  LOP3.LUT R88, R88, 0xfffffe00, RZ, 0xc0, !PT ;  /* 0xfffffe0058587812 */ /* 0x000fe200078ec0ff */
[----:B------:R-:W-:-:S04]  /*25c0*/  DEPBAR.LE SB0, 0x0 ;  /* 0x000080000000791a */ /* 0x000fc80000000000 */
[----:B------:R-:W-:Y:S01]  /*25d0*/  BAR.SYNC.DEFER_BLOCKING 0x0 ;  /* 0x0000000000007b1d */ /* 0x000fe20000010000 */
[----:B------:R-:W-:Y:S01]  /*25e0*/  IMAD R197, R10, 0x200, R197 ;  /* 0x000002000ac57824 */ /* 0x000fe200078e02c5 */
[----:B------:R-:W-:Y:S01]  /*25f0*/  LOP3.LUT R87, R87, 0x1c0, RZ, 0xc0, !PT ;  /* 0x000001c057577812 */ /* 0x000fe200078ec0ff */
[----:B------:R-:W-:Y:S02]  /*2600*/  @!P3 IMAD R5, R3, 0x60, RZ ;  /* 0x000000600305b824 */ /* 0x000fe400078e02ff */
[----:B------:R-:W-:Y:S01]  /*2610*/  @!P3 IMAD.WIDE.U32 R10, R2, 0x60, R200 ;  /* 0x00000060020ab825 */ /* 0x000fe200078e00c8 */
[----:B------:R-:W-:Y:S02]  /*2620*/  LOP3.LUT R8, R87, 0x8, R8, 0xf8, !PT ;  /* 0x0000000857087812 */ /* 0x000fe400078ef808 */
[----:B------:R-:W-:Y:S01]  /*2630*/  SHF.R.U32.HI R87, RZ, 0x3, R87 ;  /* 0x00000003ff577819 */ /* 0x000fe20000011657 */
[----:B------:R-:W-:Y:S01]  /*2640*/  @!P3 IMAD.IADD R15, R11, 0x1, R5 ;  /* 0x000000010b0fb824 */ /* 0x000fe200078e0205 */
[----:B------:R-:W-:Y:S01]  /*2650*/  SHF.R.S32.HI R5, RZ, 0x5, R7 ;  /* 0x00000005ff057819 */ /* 0x000fe20000011407 */
[----:B------:R-:W-:Y:S01]  /*2660*/  @!P3 IMAD.MOV.U32 R14, RZ, RZ, R10 ;  /* 0x000000ffff0eb224 */ /* 0x000fe200078e000a */
[----:B------:R-:W-:Y:S01]  /*2670*/  LOP3.LUT R87, R8, R87, RZ, 0x3c, !PT ;  /* 0x0000005708577212 */ /* 0x000fe200078e3cff */
[----:B------:R-:W-:Y:S01]  /*2680*/  IMAD.MOV.U32 R7, RZ, RZ, 0x10 ;  /* 0x00000010ff077424 */ /* 0x000fe200078e00ff */
[----:B------:R-:W-:Y:S01]  /*2690*/  LEA R197, R197, UR4, 0x1 ;  /* 0x00000004c5c57c11 */ /* 0x000fe2000f8e08ff */
[----:B------:R-:W-:-:S02]  /*26a0*/  IMAD R198, R5, 0x400, R88 ;  /* 0x0000040005c67824 */ /* 0x000fc400078e0258 */
[----:B------:R-:W-:Y:S02]  /*26b0*/  IMAD.MOV.U32 R5, RZ, RZ, 0x20 ;  /* 0x00000020ff057424 */ /* 0x000fe400078e00ff */
[----:B------:R-:W-:Y:S02]  /*26c0*/  IMAD.IADD R198, R87, 0x1, R198 ;  /* 0x0000000157c67824 */ /* 0x000fe400078e02c6 */
[----:B------:R-:W-:Y:S01]  /*26d0*/  VIADD R195, R197, 0x6020 ;  /* 0x00006020c5c37836 */ /* 0x000fe20000000000 */
[----:B------:R-:W-:Y:S02]  /*26e0*/  @P1 STS.128 [R203+0xc000], RZ ;  /* 0x00c000ffcb001388 */ /* 0x000fe40000000c00 */
[----:B------:R-:W-:Y:S02]  /*26f0*/  LEA R198, R198, UR4, 0x1 ;  /* 0x00000004c6c67c11 */ /* 0x000fe4000f8e08ff */
[----:B------:R-:W-:Y:S04]  /*2700*/  @P1 STS.128 [R203+0xe000], RZ ;  /* 0x00e000ffcb001388 */ /* 0x000fe80000000c00 */
[----:B------:R-:W-:Y:S04]  /*2710*/  @P1 STS.128 [R203+0x10000], RZ ;  /* 0x010000ffcb001388 */ /* 0x000fe80000000c00 */
[----:B------:R-:W-:Y:S01]  /*2720*/  @!PT LDS RZ, [RZ] ;  /* 0x00000000fffff984 */ /* 0x000fe20000000800 */
[----:B------:R-:W-:Y:S01]  /*2730*/  @!PT LDS RZ, [RZ] ;  /* 0x00000000fffff984 */ /* 0x000fe20000000800 */
[----:B------:R-:W-:Y:S01]  /*2740*/  @!PT LDS RZ, [RZ] ;  /* 0x00000000fffff984 */ /* 0x000fe20000000800 */
[----:B------:R-:W-:Y:S04]  /*2750*/  @!P1 LDGSTS.E.BYPASS.LTC128B.128 [R203+0xc000], desc[UR12][R200.64] ;  /* 0x0c000000c8cb9fae */ /* 0x000fe8000b901d4c */
[----:B------:R-:W-:Y:S04]  /*2760*/  @!P1 LDGSTS.E.BYPASS.LTC128B.128 [R203+0xe000], desc[UR12][R200.64+0x80] ;  /* 0x0e000080c8cb9fae */ /* 0x000fe8000b901d4c */
[----:B------:R-:W-:Y:S01]  /*2770*/  @!P1 LDGSTS.E.BYPASS.LTC128B.128 [R203+0x10000], desc[UR12][R200.64+0x100] ;  /* 0x10000100c8cb9fae */ /* 0x000fe2000b901d4c */
[----:B------:R-:W-:-:S02]  /*2780*/  R2P PR, R16, 0x6 ;  /* 0x0000000610007804 */ /* 0x000fc40000000000 */
[C---:B------:R-:W-:Y:S01]  /*2790*/  @!P4 LEA R16, P0, R2.reuse, R200, 0x6 ;  /* 0x000000c80210c211 */ /* 0x040fe200078030ff */
[----:B------:R-:W-:Y:S02]  /*27a0*/  @P5 STS.128 [R203+0xc800], RZ ;  /* 0x00c800ffcb005388 */ /* 0x000fe40000000c00 */
[----:B------:R-:W-:Y:S02]  /*27b0*/  SEL R7, R7, 0xfffffff0, !P1 ;  /* 0xfffffff007077807 */ /* 0x000fe40004800000 */
[----:B--2---:R-:W-:Y:S01]  /*27c0*/  @!P4 LEA.HI.X R17, R2, R201, R3, 0x6, P0 ;  /* 0x000000c90211c211 */ /* 0x004fe200000f3403 */
[----:B------:R-:W-:Y:S01]  /*27d0*/  @P5 STS.128 [R203+0xe800], RZ ;  /* 0x00e800ffcb005388 */ /* 0x000fe20000000c00 */
[----:B------:R-:W-:Y:S01]  /*27e0*/  SEL R5, R5, 0xffffffe0, !P2 ;  /* 0xffffffe005057807 */ /* 0x000fe20005000000 */
[----:B------:R-:W-:Y:S01]  /*27f0*/  IMAD R196, R7, 0x2, R198 ;  /* 0x0000000207c47824 */ /* 0x000fe200078e02c6 */
[----:B------:R-:W-:Y:S01]  /*2800*/  R2P PR, R0, 0x6 ;  /* 0x0000000600007804 */ /* 0x000fe20000000000 */
[----:B------:R-:W-:Y:S01]  /*2810*/  @P5 STS.128 [R203+0x10800], RZ ;  /* 0x010800ffcb005388 */ /* 0x000fe20000000c00 */
[----:B------:R-:W-:-:S02]  /*2820*/  VIADD R0, R197, 0x6000 ;  /* 0x00006000c5007836 */ /* 0x000fc40000000000 */
[C---:B------:R-:W-:Y:S01]  /*2830*/  IMAD R194, R5.reuse, 0x2, R198 ;  /* 0x0000000205c27824 */ /* 0x040fe200078e02c6 */
[----:B------:R-:W-:Y:S01]  /*2840*/  @!PT LDS RZ, [RZ] ;  /* 0x00000000fffff984 */ /* 0x000fe20000000800 */
[----:B------:R-:W-:Y:S01]  /*2850*/  @!PT LDS RZ, [RZ] ;  /* 0x00000000fffff984 */ /* 0x000fe20000000800 */
[----:B------:R-:W-:Y:S01]  /*2860*/  @!PT LDS RZ, [RZ] ;  /* 0x00000000fffff984 */ /* 0x000fe20000000800 */
[----:B------:R-:W-:Y:S01]  /*2870*/  @!P5 LDGSTS.E.BYPASS.LTC128B.128 [R203+0xc800], desc[UR12][R12.64] ;  /* 0x0c8000000ccbdfae */ /* 0x000fe2000b901d4c */
[----:B------:R-:W-:-:S03]  /*2880*/  IMAD R193, R5, 0x2, R196 ;  /* 0x0000000205c17824 */ /* 0x000fc600078e02c4 */
[----:B------:R-:W-:Y:S04]  /*2890*/  @!P5 LDGSTS.E.BYPASS.LTC128B.128 [R203+0xe800], desc[UR12][R12.64+0x80] ;  /* 0x0e8000800ccbdfae */ /* 0x000fe8000b901d4c */
[----:B------:R-:W-:Y:S01]  /*28a0*/  @!P5 LDGSTS.E.BYPASS.LTC128B.128 [R203+0x10800], desc[UR12][R12.64+0x100] ;  /* 0x108001000ccbdfae */ /* 0x000fe2000b901d4c */
[----:B------:R-:W-:Y:S02]  /*28b0*/  @P1 VIADD R195, R0, 0xffffffe0 ;  /* 0xffffffe000c31836 */ /* 0x000fe40000000000 */
[----:B------:R-:W-:Y:S01]  /*28c0*/  IMAD.MOV.U32 R0, RZ, RZ, 0x40 ;  /* 0x00000040ff007424 */ /* 0x000fe200078e00ff */
[----:B------:R-:W-:Y:S01]  /*28d0*/  @P4 STS.128 [R203+0xd000], RZ ;  /* 0x00d000ffcb004388 */ /* 0x000fe20000000c00 */
[C---:B------:R-:W-:Y:S02]  /*28e0*/  VIADD R187, R195.reuse, 0x800 ;  /* 0x00000800c3bb7836 */ /* 0x040fe40000000000 */
[C---:B------:R-:W-:Y:S01]  /*28f0*/  VIADD R186, R195.reuse, 0x1000 ;  /* 0x00001000c3ba7836 */ /* 0x040fe20000000000 */
[----:B------:R-:W-:Y:S01]  /*2900*/  @P4 STS.128 [R203+0xf000], RZ ;  /* 0x00f000ffcb004388 */ /* 0x000fe20000000c00 */
[----:B------:R-:W-:Y:S01]  /*2910*/  SEL R0, R0, 0xffffffc0, !P2 ;  /* 0xffffffc000007807 */ /* 0x000fe20005000000 */
[----:B------:R-:W-:-:S02]  /*2920*/  VIADD R185, R195, 0x1800 ;  /* 0x00001800c3b97836 */ /* 0x000fc40000000000 */
[----:B------:R-:W-:Y:S01]  /*2930*/  @P4 STS.128 [R203+0x11000], RZ ;  /* 0x011000ffcb004388 */ /* 0x000fe20000000c00 */
[----:B------:R-:W-:Y:S02]  /*2940*/  VIADD R183, R195, 0x2000 ;  /* 0x00002000c3b77836 */ /* 0x000fe40000000000 */
[----:B------:R-:W-:Y:S01]  /*2950*/  IMAD.IADD R191, R197, 0x1, R0 ;  /* 0x00000001c5bf7824 */ /* 0x000fe200078e0200 */
[----:B------:R-:W-:Y:S01]  /*2960*/  @!PT LDS RZ, [RZ] ;  /* 0x00000000fffff984 */ /* 0x000fe20000000800 */
[----:B------:R-:W-:Y:S01]  /*2970*/  @!PT LDS RZ, [RZ] ;  /* 0x00000000fffff984 */ /* 0x000fe20000000800 */
[----:B------:R-:W-:Y:S01]  /*2980*/  @!PT LDS RZ, [RZ] ;  /* 0x00000000fffff984 */ /* 0x000fe20000000800 */
[----:B------:R-:W-:Y:S01]  /*2990*/  @!P4 LDGSTS.E.BYPASS.LTC128B.128 [R203+0xd000], desc[UR12][R16.64] ;  /* 0x0d00000010cbcfae */ /* 0x000fe2000b901d4c */
[----:B------:R-:W-:Y:S01]  /*29a0*/  IMAD.IADD R184, R0, 0x1, R195 ;  /* 0x0000000100b87824 */ /* 0x000fe200078e02c3 */
[----:B------:R-:W-:Y:S01]  /*29b0*/  LOP3.LUT R0, R86, 0x6, RZ, 0xc0, !PT ;  /* 0x0000000656007812 */ /* 0x000fe200078ec0ff */
[C---:B------:R-:W-:Y:S01]  /*29c0*/  VIADD R182, R195.reuse, 0x2800 ;  /* 0x00002800c3b67836 */ /* 0x040fe20000000000 */
[----:B------:R-:W-:Y:S01]  /*29d0*/  @!P4 LDGSTS.E.BYPASS.LTC128B.128 [R203+0xf000], desc[UR12][R16.64+0x80] ;  /* 0x0f00008010cbcfae */ /* 0x000fe2000b901d4c */
[----:B------:R-:W-:Y:S02]  /*29e0*/  VIADD R181, R195, 0x3000 ;  /* 0x00003000c3b57836 */ /* 0x000fe40000000000 */
[----:B------:R-:W-:Y:S01]  /*29f0*/  IMAD R0, R133, 0x40, R0 ;  /* 0x0000004085007824 */ /* 0x000fe200078e0200 */
[----:B------:R1:W-:Y:S01]  /*2a00*/  @!P4 LDGSTS.E.BYPASS.LTC128B.128 [R203+0x11000], desc[UR12][R16.64+0x100] ;  /* 0x1100010010cbcfae */ /* 0x0003e2000b901d4c */
[----:B------:R-:W-:-:S02]  /*2a10*/  VIADD R180, R195, 0x3800 ;  /* 0x00003800c3b47836 */ /* 0x000fc40000000000 */
[C---:B------:R-:W-:Y:S01]  /*2a20*/  VIADD R179, R195.reuse, 0x4000 ;  /* 0x00004000c3b37836 */ /* 0x040fe20000000000 */
[----:B------:R-:W-:Y:S01]  /*2a30*/  @P3 STS.128 [R203+0xd800], RZ ;  /* 0x00d800ffcb003388 */ /* 0x000fe20000000c00 */
[C---:B------:R-:W-:Y:S02]  /*2a40*/  VIADD R178, R195.reuse, 0x4800 ;  /* 0x00004800c3b27836 */ /* 0x040fe40000000000 */
[C---:B------:R-:W-:Y:S01]  /*2a50*/  VIADD R177, R195.reuse, 0x5000 ;  /* 0x00005000c3b17836 */ /* 0x040fe20000000000 */
[----:B------:R-:W-:Y:S01]  /*2a60*/  @P3 STS.128 [R203+0xf800], RZ ;  /* 0x00f800ffcb003388 */ /* 0x000fe20000000c00 */
[----:B------:R-:W-:-:S03]  /*2a70*/  VIADD R176, R195, 0x5800 ;  /* 0x00005800c3b07836 */ /* 0x000fc60000000000 */
[----:B------:R-:W-:Y:S04]  /*2a80*/  @P3 STS.128 [R203+0x11800], RZ ;  /* 0x011800ffcb003388 */ /* 0x000fe80000000c00 */
[----:B------:R-:W-:Y:S01]  /*2a90*/  @!PT LDS RZ, [RZ] ;  /* 0x00000000fffff984 */ /* 0x000fe20000000800 */
[----:B------:R-:W-:Y:S01]  /*2aa0*/  @!PT LDS RZ, [RZ] ;  /* 0x00000000fffff984 */ /* 0x000fe20000000800 */
[----:B------:R-:W-:Y:S01]  /*2ab0*/  @!PT LDS RZ, [RZ] ;  /* 0x00000000fffff984 */ /* 0x000fe20000000800 */
[----:B------:R-:W-:Y:S04]  /*2ac0*/  @!P3 LDGSTS.E.BYPASS.LTC128B.128 [R203+0xd800], desc[UR12][R14.64] ;  /* 0x0d8000000ecbbfae */ /* 0x000fe8000b901d4c */
[----:B------:R-:W-:Y:S04]  /*2ad0*/  @!P3 LDGSTS.E.BYPASS.LTC128B.128 [R203+0xf800], desc[UR12][R14.64+0x80] ;  /* 0x0f8000800ecbbfae */ /* 0x000fe8000b901d4c */
[----:B------:R2:W-:Y:S04]  /*2ae0*/  @!P3 LDGSTS.E.BYPASS.LTC128B.128 [R203+0x11800], desc[UR12][R14.64+0x100] ;  /* 0x118001000ecbbfae */ /* 0x0005e8000b901d4c */
[----:B------:R-:W-:Y:S04]  /*2af0*/  LDSM.16.M88.4 R8, [R198] ;  /* 0x00000000c608783b */ /* 0x000fe80000000200 */
[----:B-1----:R-:W1:Y:S04]  /*2b00*/  LDSM.16.M88.4 R16, [R197+0x6800] ;  /* 0x00680000c510783b */ /* 0x002e680000000200 */
[----:B------:R-:W3:Y:S04]  /*2b10*/  LDSM.16.M88.4 R24, [R197+0x6000] ;  /* 0x00600000c518783b */ /* 0x000ee80000000200 */
[----:B------:R-:W4:Y:S04]  /*2b20*/  LDSM.16.M88.4 R60, [R197+0x7000] ;  /* 0x00700000c53c783b */ /* 0x000f280000000200 */
[----:B------:R-:W4:Y:S04]  /*2b30*/  LDSM.16.M88.4 R36, [R197+0x7800] ;  /* 0x00780000c524783b */ /* 0x000f280000000200 */
[----:B------:R-:W-:Y:S04]  /*2b40*/  LDSM.16.M88.4 R72, [R196] ;  /* 0x00000000c448783b */ /* 0x000fe80000000200 */
[----:B--2---:R-:W2:Y:S04]  /*2b50*/  LDSM.16.M88.4 R12, [R195+0x800] ;  /* 0x00080000c30c783b */ /* 0x004ea80000000200 */
[----:B------:R-:W2:Y:S04]  /*2b60*/  LDSM.16.M88.4 R32, [R195] ;  /* 0x00000000c320783b */ /* 0x000ea80000000200 */
[----:B------:R-:W2:Y:S04]  /*2b70*/  LDSM.16.M88.4 R44, [R195+0x1000] ;  /* 0x00100000c32c783b */ /* 0x000ea80000000200 */
[----:B------:R-:W2:Y:S04]  /*2b80*/  LDSM.16.M88.4 R76, [R195+0x1800] ;  /* 0x00180000c34c783b */ /* 0x000ea80000000200 */
[----:B------:R-:W-:Y:S01]  /*2b90*/  LDSM.16.M88.4 R52, [R194] ;  /* 0x00000000c234783b */ /* 0x000fe20000000200 */
[C---:B-1----:R-:W-:Y:S03]  /*2ba0*/  HMMA.16816.F32.BF16 R20, R8.reuse, R16, RZ ;  /* 0x000000100814723c */ /* 0x042fe600000418ff */
[----:B------:R-:W1:Y:S04]  /*2bb0*/  LDSM.16.M88.4 R40, [R191+0x6000] ;  /* 0x00600000bf28783b */ /* 0x000e680000000200 */
[----:B------:R-:W-:Y:S01]  /*2bc0*/  LDSM.16.M88.4 R68, [R191+0x6800] ;  /* 0x00680000bf44783b */ /* 0x000fe20000000200 */
[C---:B------:R-:W-:Y:S03]  /*2bd0*/  HMMA.16816.F32.BF16 R16, R8.reuse, R18, RZ ;  /* 0x000000120810723c */ /* 0x040fe600000418ff */
[----:B------:R-:W-:Y:S03]  /*2be0*/  LDSM.16.M88.4 R48, [R184] ;  /* 0x00000000b830783b */ /* 0x000fe60000000200 */
[C---:B---3--:R-:W-:Y:S01]  /*2bf0*/  HMMA.16816.F32.BF16 R28, R8.reuse, R24, RZ ;  /* 0x00000018081c723c */ /* 0x048fe200000418ff */
[----:B------:R-:W0:Y:S05]  /*2c00*/  LDGDEPBAR ;  /* 0x00000000000079af */ /* 0x000e2a0000000000 */
[C---:B------:R-:W-:Y:S06]  /*2c10*/  HMMA.16816.F32.BF16 R24, R8.reuse, R26, RZ ;  /* 0x0000001a0818723c */ /* 0x040fec00000418ff */
[C---:B----4-:R-:W-:Y:S06]  /*2c20*/  HMMA.16816.F32.BF16 R64, R8.reuse, R60, RZ ;  /* 0x0000003c0840723c */ /* 0x050fec00000418ff */
[C---:B------:R-:W-:Y:S06]  /*2c30*/  HMMA.16816.F32.BF16 R60, R8.reuse, R62, RZ ;  /* 0x0000003e083c723c */ /* 0x040fec00000418ff */
[C---:B------:R-:W-:Y:S06]  /*2c40*/  HMMA.16816.F32.BF16 R56, R8.reuse, R36, RZ ;  /* 0x000000240838723c */ /* 0x040fec00000418ff */
[----:B------:R-:W-:Y:S01]  /*2c50*/  HMMA.16816.F32.BF16 R8, R8, R38, RZ ;  /* 0x000000260808723c */ /* 0x000fe200000418ff */
[----:B------:R-:W3:Y:S05]  /*2c60*/  LDSM.16.M88.4 R36, [R191+0x7000] ;  /* 0x00700000bf24783b */ /* 0x000eea0000000200 */
[C---:B--2---:R-:W-:Y:S06]  /*2c70*/  HMMA.16816.F32.BF16 R20, R72.reuse, R12, R20 ;  /* 0x0000000c4814723c */ /* 0x044fec0000041814 */
[C---:B------:R-:W-:Y:S01]  /*2c80*/  HMMA.16816.F32.BF16 R16, R72.reuse, R14, R16 ;  /* 0x0000000e4810723c */ /* 0x040fe20000041810 */
[----:B------:R-:W2:Y:S05]  /*2c90*/  LDSM.16.M88.4 R12, [R191+0x7800] ;  /* 0x00780000bf0c783b */ /* 0x000eaa0000000200 */
        /* <DEDUP_REMOVED lines=13> */
[C---:B---3--:R-:W-:Y:S06]  /*2d70*/  HMMA.16816.F32.BF16 R64, R52.reuse, R36, R64 ;  /* 0x000000243440723c */ /* 0x048fec0000041840 */
[C---:B------:R-:W-:Y:S01]  /*2d80*/  HMMA.16816.F32.BF16 R60, R52.reuse, R38, R60 ;  /* 0x00000026343c723c */ /* 0x040fe2000004183c */
[----:B------:R-:W3:Y:S05]  /*2d90*/  LDSM.16.M88.4 R36, [R184+0x1800] ;  /* 0x00180000b824783b */ /* 0x000eea0000000200 */
[C---:B------:R-:W-:Y:S06]  /*2da0*/  HMMA.16816.F32.BF16 R20, R52.reuse, R68, R20 ;  /* 0x000000443414723c */ /* 0x040fec0000041814 */
[C---:B------:R-:W-:Y:S01]  /*2db0*/  HMMA.16816.F32.BF16 R16, R52.reuse, R70, R16 ;  /* 0x000000463410723c */ /* 0x040fe20000041810 */
[----:B------:R-:W-:Y:S05]  /*2dc0*/  LDSM.16.M88.4 R68, [R197+0x9800] ;  /* 0x00980000c544783b */ /* 0x000fea0000000200 */
[C---:B--2---:R-:W-:Y:S06]  /*2dd0*/  HMMA.16816.F32.BF16 R56, R52.reuse, R12, R56 ;  /* 0x0000000c3438723c */ /* 0x044fec0000041838 */
[----:B------:R-:W-:Y:S01]  /*2de0*/  HMMA.16816.F32.BF16 R52, R52, R14, R8 ;  /* 0x0000000e3434723c */ /* 0x000fe20000041808 */
[----:B------:R-:W2:Y:S04]  /*2df0*/  LDSM.16.M88.4 R12, [R197+0x8000] ;  /* 0x00800000c50c783b */ /* 0x000ea80000000200 */
[----:B------:R-:W2:Y:S01]  /*2e00*/  LDSM.16.M88.4 R8, [R197+0x8800] ;  /* 0x00880000c508783b */ /* 0x000ea20000000200 */
        /* <DEDUP_REMOVED lines=9> */
[C---:B---3--:R-:W-:Y:S06]  /*2ea0*/  HMMA.16816.F32.BF16 R56, R32.reuse, R36, R56 ;  /* 0x000000242038723c */ /* 0x048fec0000041838 */
[----:B------:R-:W-:Y:S01]  /*2eb0*/  HMMA.16816.F32.BF16 R52, R32, R38, R52 ;  /* 0x000000262034723c */ /* 0x000fe20000041834 */
[----:B------:R-:W3:Y:S04]  /*2ec0*/  LDSM.16.M88.4 R32, [R195+0x3800] ;  /* 0x00380000c320783b */ /* 0x000ee80000000200 */
[----:B------:R-:W3:Y:S01]  /*2ed0*/  LDSM.16.M88.4 R36, [R195+0x3000] ;  /* 0x00300000c324783b */ /* 0x000ee20000000200 */
[C---:B--2---:R-:W-:Y:S06]  /*2ee0*/  HMMA.16816.F32.BF16 R28, R76.reuse, R12, R28 ;  /* 0x0000000c4c1c723c */ /* 0x044fec000004181c */
[C---:B------:R-:W-:Y:S01]  /*2ef0*/  HMMA.16816.F32.BF16 R24, R76.reuse, R14, R24 ;  /* 0x0000000e4c18723c */ /* 0x040fe20000041818 */
[----:B------:R-:W-:Y:S05]  /*2f00*/  LDSM.16.M88.4 R12, [R194+0x2000] ;  /* 0x00200000c20c783b */ /* 0x000fea0000000200 */
[C---:B------:R-:W-:Y:S06]  /*2f10*/  HMMA.16816.F32.BF16 R20, R76.reuse, R8, R20 ;  /* 0x000000084c14723c */ /* 0x040fec0000041814 */
        /* <DEDUP_REMOVED lines=9> */
[C---:B----4-:R-:W-:Y:S06]  /*2fb0*/  HMMA.16816.F32.BF16 R28, R48.reuse, R44, R28 ;  /* 0x0000002c301c723c */ /* 0x050fec000004181c */
        /* <DEDUP_REMOVED lines=8> */
[C---:B------:R-:W-:Y:S06]  /*3040*/  HMMA.16816.F32.BF16 R64, R48.reuse, R36, R64 ;  /* 0x000000243040723c */ /* 0x040fec0000041840 */
[----:B------:R-:W-:Y:S01]  /*3050*/  HMMA.16816.F32.BF16 R60, R48, R38, R60 ;  /* 0x00000026303c723c */ /* 0x000fe2000004183c */
[----:B------:R-:W4:Y:S04]  /*3060*/  LDSM.16.M88.4 R36, [R184+0x3000] ;  /* 0x00300000b824783b */ /* 0x000f280000000200 */
[----:B------:R-:W-:Y:S01]  /*3070*/  LDSM.16.M88.4 R48, [R197+0xa000] ;  /* 0x00a00000c530783b */ /* 0x000fe20000000200 */
[C---:B--2---:R-:W-:Y:S06]  /*3080*/  HMMA.16816.F32.BF16 R28, R12.reuse, R8, R28 ;  /* 0x000000080c1c723c */ /* 0x044fec000004181c */
[C---:B------:R-:W-:Y:S01]  /*3090*/  HMMA.16816.F32.BF16 R24, R12.reuse, R10, R24 ;  /* 0x0000000a0c18723c */ /* 0x040fe20000041818 */
[----:B------:R-:W2:Y:S05]  /*30a0*/  LDSM.16.M88.4 R8, [R184+0x3800] ;  /* 0x00380000b808783b */ /* 0x000eaa0000000200 */
[C---:B------:R-:W-:Y:S06]  /*30b0*/  HMMA.16816.F32.BF16 R20, R12.reuse, R52, R20 ;  /* 0x000000340c14723c */ /* 0x040fec0000041814 */
[C---:B------:R-:W-:Y:S01]  /*30c0*/  HMMA.16816.F32.BF16 R16, R12.reuse, R54, R16 ;  /* 0x000000360c10723c */ /* 0x040fe20000041810 */
[----:B------:R-:W2:Y:S05]  /*30d0*/  LDSM.16.M88.4 R52, [R198+0x4000] ;  /* 0x00400000c634783b */ /* 0x000eaa0000000200 */
[C---:B------:R-:W-:Y:S06]  /*30e0*/  HMMA.16816.F32.BF16 R64, R12.reuse, R72, R64 ;  /* 0x000000480c40723c */ /* 0x040fec0000041840 */
[C---:B------:R-:W-:Y:S01]  /*30f0*/  HMMA.16816.F32.BF16 R60, R12.reuse, R74, R60 ;  /* 0x0000004a0c3c723c */ /* 0x040fe2000004183c */
[----:B------:R-:W-:Y:S05]  /*3100*/  LDSM.16.M88.4 R72, [R196+0x4000] ;  /* 0x00400000c448783b */ /* 0x000fea0000000200 */
[C---:B------:R-:W-:Y:S06]  /*3110*/  HMMA.16816.F32.BF16 R56, R12.reuse, R76, R56 ;  /* 0x0000004c0c38723c */ /* 0x040fec0000041838 */
[----:B------:R-:W-:Y:S01]  /*3120*/  HMMA.16816.F32.BF16 R68, R12, R78, R68 ;  /* 0x0000004e0c44723c */ /* 0x000fe20000041844 */
[----:B------:R-:W2:Y:S05]  /*3130*/  LDSM.16.M88.4 R12, [R197+0xa800] ;  /* 0x00a80000c50c783b */ /* 0x000eaa0000000200 */
[C---:B-1----:R-:W-:Y:S06]  /*3140*/  HMMA.16816.F32.BF16 R28, R44.reuse, R40, R28 ;  /* 0x000000282c1c723c */ /* 0x042fec000004181c */
[C---:B------:R-:W-:Y:S01]  /*3150*/  HMMA.16816.F32.BF16 R24, R44.reuse, R42, R24 ;  /* 0x0000002a2c18723c */ /* 0x040fe20000041818 */
[----:B------:R-:W1:Y:S05]  /*3160*/  LDSM.16.M88.4 R40, [R197+0xb000] ;  /* 0x00b00000c528783b */ /* 0x000e6a0000000200 */
[C---:B---3--:R-:W-:Y:S06]  /*3170*/  HMMA.16816.F32.BF16 R20, R44.reuse, R32, R20 ;  /* 0x000000202c14723c */ /* 0x048fec0000041814 */
[C---:B------:R-:W-:Y:S01]  /*3180*/  HMMA.16816.F32.BF16 R16, R44.reuse, R34, R16 ;  /* 0x000000222c10723c */ /* 0x040fe20000041810 */
[----:B------:R-:W3:Y:S05]  /*3190*/  LDSM.16.M88.4 R32, [R197+0xb800] ;  /* 0x00b80000c520783b */ /* 0x000eea0000000200 */
[C---:B----4-:R-:W-:Y:S01]  /*31a0*/  HMMA.16816.F32.BF16 R76, R44.reuse, R36, R64 ;  /* 0x000000242c4c723c */ /* 0x050fe20000041840 */
[----:B------:R-:W4:Y:S05]  /*31b0*/  LDSM.16.M88.4 R64, [R195+0x4000] ;  /* 0x00400000c340783b */ /* 0x000f2a0000000200 */
[C---:B------:R-:W-:Y:S01]  /*31c0*/  HMMA.16816.F32.BF16 R60, R44.reuse, R38, R60 ;  /* 0x000000262c3c723c */ /* 0x040fe2000004183c */
[----:B------:R-:W4:Y:S05]  /*31d0*/  LDSM.16.M88.4 R36, [R195+0x4800] ;  /* 0x00480000c324783b */ /* 0x000f2a0000000200 */
[C---:B--2---:R-:W-:Y:S06]  /*31e0*/  HMMA.16816.F32.BF16 R56, R44.reuse, R8, R56 ;  /* 0x000000082c38723c */ /* 0x044fec0000041838 */
[----:B------:R-:W-:Y:S01]  /*31f0*/  HMMA.16816.F32.BF16 R68, R44, R10, R68 ;  /* 0x0000000a2c44723c */ /* 0x000fe20000041844 */
[----:B------:R-:W2:Y:S04]  /*3200*/  LDSM.16.M88.4 R8, [R195+0x5000] ;  /* 0x00500000c308783b */ /* 0x000ea80000000200 */
[----:B------:R-:W2:Y:S01]  /*3210*/  LDSM.16.M88.4 R44, [R195+0x5800] ;  /* 0x00580000c32c783b */ /* 0x000ea20000000200 */
[C---:B------:R-:W-:Y:S06]  /*3220*/  HMMA.16816.F32.BF16 R28, R52.reuse, R48, R28 ;  /* 0x00000030341c723c */ /* 0x040fec000004181c */
[C---:B------:R-:W-:Y:S01]  /*3230*/  HMMA.16816.F32.BF16 R24, R52.reuse, R50, R24 ;  /* 0x000000323418723c */ /* 0x040fe20000041818 */
[----:B------:R-:W-:Y:S05]  /*3240*/  LDSM.16.M88.4 R48, [R191+0xa800] ;  /* 0x00a80000bf30783b */ /* 0x000fea0000000200 */
[C---:B------:R-:W-:Y:S06]  /*3250*/  HMMA.16816.F32.BF16 R20, R52.reuse, R12, R20 ;  /* 0x0000000c3414723c */ /* 0x040fec0000041814 */
[C---:B------:R-:W-:Y:S01]  /*3260*/  HMMA.16816.F32.BF16 R16, R52.reuse, R14, R16 ;  /* 0x0000000e3410723c */ /* 0x040fe20000041810 */
[----:B------:R-:W-:Y:S05]  /*3270*/  LDSM.16.M88.4 R12, [R191+0xa000] ;  /* 0x00a00000bf0c783b */ /* 0x000fea0000000200 */
[C---:B-1----:R-:W-:Y:S06]  /*3280*/  HMMA.16816.F32.BF16 R76, R52.reuse, R40, R76 ;  /* 0x00000028344c723c */ /* 0x042fec000004184c */
[C---:B------:R-:W-:Y:S01]  /*3290*/  HMMA.16816.F32.BF16 R60, R52.reuse, R42, R60 ;  /* 0x0000002a343c723c */ /* 0x040fe2000004183c */
[----:B------:R-:W1:Y:S05]  /*32a0*/  LDSM.16.M88.4 R40, [R194+0x4000] ;  /* 0x00400000c228783b */ /* 0x000e6a0000000200 */
[C---:B---3--:R-:W-:Y:S06]  /*32b0*/  HMMA.16816.F32.BF16 R56, R52.reuse, R32, R56 ;  /* 0x000000203438723c */ /* 0x048fec0000041838 */
[----:B------:R-:W-:Y:S01]  /*32c0*/  HMMA.16816.F32.BF16 R68, R52, R34, R68 ;  /* 0x000000223444723c */ /* 0x000fe20000041844 */
[----:B------:R-:W3:Y:S04]  /*32d0*/  LDSM.16.M88.4 R32, [R191+0xb000] ;  /* 0x00b00000bf20783b */ /* 0x000ee80000000200 */
[----:B------:R-:W-:Y:S01]  /*32e0*/  LDSM.16.M88.4 R52, [R191+0xb800] ;  /* 0x00b80000bf34783b */ /* 0x000fe20000000200 */
[C---:B----4-:R-:W-:Y:S06]  /*32f0*/  HMMA.16816.F32.BF16 R28, R72.reuse, R64, R28 ;  /* 0x00000040481c723c */ /* 0x050fec000004181c */
[C---:B------:R-:W-:Y:S06]  /*3300*/  HMMA.16816.F32.BF16 R24, R72.reuse, R66, R24 ;  /* 0x000000424818723c */ /* 0x040fec0000041818 */
[C---:B------:R-:W-:Y:S06]  /*3310*/  HMMA.16816.F32.BF16 R20, R72.reuse, R36, R20 ;  /* 0x000000244814723c */ /* 0x040fec0000041814 */
[C---:B------:R-:W-:Y:S01]  /*3320*/  HMMA.16816.F32.BF16 R16, R72.reuse, R38, R16 ;  /* 0x000000264810723c */ /* 0x040fe20000041810 */
[----:B------:R-:W-:Y:S05]  /*3330*/  LDSM.16.M88.4 R36, [R193+0x4000] ;  /* 0x00400000c124783b */ /* 0x000fea0000000200 */
[C---:B--2---:R-:W-:Y:S06]  /*3340*/  HMMA.16816.F32.BF16 R76, R72.reuse, R8, R76 ;  /* 0x00000008484c723c */ /* 0x044fec000004184c */
[C---:B------:R-:W-:Y:S01]  /*3350*/  HMMA.16816.F32.BF16 R60, R72.reuse, R10, R60 ;  /* 0x0000000a483c723c */ /* 0x040fe2000004183c */
[----:B------:R-:W2:Y:S05]  /*3360*/  LDSM.16.M88.4 R8, [R184+0x4000] ;  /* 0x00400000b808783b */ /* 0x000eaa0000000200 */
[C---:B------:R-:W-:Y:S06]  /*3370*/  HMMA.16816.F32.BF16 R56, R72.reuse, R44, R56 ;  /* 0x0000002c4838723c */ /* 0x040fec0000041838 */
[----:B------:R-:W-:Y:S01]  /*3380*/  HMMA.16816.F32.BF16 R68, R72, R46, R68 ;  /* 0x0000002e4844723c */ /* 0x000fe20000041844 */
[----:B------:R-:W4:Y:S05]  /*3390*/  LDSM.16.M88.4 R44, [R184+0x4800] ;  /* 0x00480000b82c783b */ /* 0x000f2a0000000200 */
[C---:B-1----:R-:W-:Y:S06]  /*33a0*/  HMMA.16816.F32.BF16 R28, R40.reuse, R12, R28 ;  /* 0x0000000c281c723c */ /* 0x042fec000004181c */
[C---:B------:R-:W-:Y:S01]  /*33b0*/  HMMA.16816.F32.BF16 R24, R40.reuse, R14, R24 ;  /* 0x0000000e2818723c */ /* 0x040fe20000041818 */
[----:B------:R-:W1:Y:S05]  /*33c0*/  LDSM.16.M88.4 R12, [R184+0x5000] ;  /* 0x00500000b80c783b */ /* 0x000e6a0000000200 */
[C---:B------:R-:W-:Y:S06]  /*33d0*/  HMMA.16816.F32.BF16 R20, R40.reuse, R48, R20 ;  /* 0x000000302814723c */ /* 0x040fec0000041814 */
[----:B---3--:R-:W-:Y:S06]  /*33e0*/  HMMA.16816.F32.BF16 R76, R40, R32, R76 ;  /* 0x00000020284c723c */ /* 0x008fec000004184c */
[----:B--2---:R-:W-:Y:S01]  /*33f0*/  HMMA.16816.F32.BF16 R28, R36, R8, R28 ;  /* 0x00000008241c723c */ /* 0x004fe2000004181c */
[----:B------:R-:W-:-:S05]  /*3400*/  VIADD R32, R0, 0xffffffc1 ;  /* 0xffffffc100207836 */ /* 0x000fca0000000000 */
[----:B------:R-:W-:Y:S01]  /*3410*/  HMMA.16816.F32.BF16 R24, R36, R10, R24 ;  /* 0x0000000a2418723c */ /* 0x000fe20000041818 */
[----:B------:R-:W2:Y:S01]  /*3420*/  LDSM.16.M88.4 R8, [R184+0x5800] ;  /* 0x00580000b808783b */ /* 0x000ea20000000200 */
[----:B------:R-:W-:Y:S01]  /*3430*/  ISETP.GE.AND P4, PT, R32, R89, PT ;  /* 0x000000592000720c */ /* 0x000fe20003f86270 */
[----:B------:R-:W-:Y:S01]  /*3440*/  VIADD R32, R0, 0xffffffd1 ;  /* 0xffffffd100207836 */ /* 0x000fe20000000000 */
[----:B------:R-:W-:-:S04]  /*3450*/  DEPBAR.LE SB0, 0x0 ;  /* 0x000080000000791a */ /* 0x000fc80000000000 */
[----:B----4-:R-:W-:Y:S01]  /*3460*/  HMMA.16816.F32.BF16 R20, R36, R44, R20 ;  /* 0x0000002c2414723c */ /* 0x010fe20000041814 */
[----:B------:R-:W-:Y:S01]  /*3470*/  BAR.SYNC.DEFER_BLOCKING 0x0 ;  /* 0x0000000000007b1d */ /* 0x000fe20000010000 */
[----:B------:R-:W-:Y:S01]  /*3480*/  ISETP.GE.AND P0, PT, R32, R89, PT ;  /* 0x000000592000720c */ /* 0x000fe20003f06270 */
[----:B------:R-:W-:-:S03]  /*3490*/  VIADD R32, R0, 0xffffffd9 ;  /* 0xffffffd900207836 */ /* 0x000fc60000000000 */
[C---:B------:R-:W-:Y:S04]  /*34a0*/  HMMA.16816.F32.BF16 R60, R40.reuse, R34, R60 ;  /* 0x00000022283c723c */ /* 0x040fe8000004183c */
[----:B------:R-:W-:Y:S02]  /*34b0*/  FSEL R29, R29, -INF , !P4 ;  /* 0xff8000001d1d7808 */ /* 0x000fe40006000000 */
[----:B------:R-:W-:Y:S01]  /*34c0*/  HMMA.16816.F32.BF16 R16, R40, R50, R16 ;  /* 0x000000322810723c */ /* 0x000fe20000041810 */
[----:B------:R-:W-:-:S05]  /*34d0*/  VIADD R34, R0, 0xffffffc0 ;  /* 0xffffffc000227836 */ /* 0x000fca0000000000 */
[----:B------:R-:W-:Y:S01]  /*34e0*/  HMMA.16816.F32.BF16 R56, R40, R52, R56 ;  /* 0x000000342838723c */ /* 0x000fe20000041838 */
[----:B------:R-:W-:Y:S01]  /*34f0*/  ISETP.GE.AND P5, PT, R34, R89, PT ;  /* 0x000000592200720c */ /* 0x000fe20003fa6270 */
[----:B------:R-:W-:-:S03]  /*3500*/  VIADD R34, R0, 0xffffffd0 ;  /* 0xffffffd000227836 */ /* 0x000fc60000000000 */
[----:B------:R-:W-:Y:S01]  /*3510*/  FSEL R3, R28, -INF , !P5 ;  /* 0xff8000001c037808 */ /* 0x000fe20006800000 */
[----:B------:R-:W-:Y:S01]  /*3520*/  HMMA.16816.F32.BF16 R68, R40, R54, R68 ;  /* 0x000000362844723c */ /* 0x000fe20000041844 */
[----:B------:R-:W-:Y:S02]  /*3530*/  FSEL R28, R31, -INF , !P4 ;  /* 0xff8000001f1c7808 */ /* 0x000fe40006000000 */
[-C--:B------:R-:W-:Y:S01]  /*3540*/  ISETP.GE.AND P1, PT, R34, R89.reuse, PT ;  /* 0x000000592200720c */ /* 0x080fe20003f26270 */
[C---:B------:R-:W-:Y:S01]  /*3550*/  VIADD R34, R0.reuse, 0xffffffd8 ;  /* 0xffffffd800227836 */ /* 0x040fe20000000000 */
[----:B------:R-:W-:Y:S01]  /*3560*/  FSEL R21, R21, -INF , !P0 ;  /* 0xff80000015157808 */ /* 0x000fe20004000000 */
[C---:B-1----:R-:W-:Y:S01]  /*3570*/  HMMA.16816.F32.BF16 R76, R36.reuse, R12, R76 ;  /* 0x0000000c244c723c */ /* 0x042fe2000004184c */
[----:B------:R-:W-:Y:S01]  /*3580*/  VIADD R42, R0, 0xffffffc8 ;  /* 0xffffffc8002a7836 */ /* 0x000fe20000000000 */
[----:B------:R-:W-:Y:S01]  /*3590*/  FSEL R22, R22, -INF , !P1 ;  /* 0xff80000016167808 */ /* 0x000fe20004800000 */
[----:B------:R-:W-:Y:S01]  /*35a0*/  VIADD R40, R0, 0xffffffc9 ;  /* 0xffffffc900287836 */ /* 0x000fe20000000000 */
[-C--:B------:R-:W-:Y:S01]  /*35b0*/  ISETP.GE.AND P4, PT, R32, R89.reuse, PT ;  /* 0x000000592000720c */ /* 0x080fe20003f86270 */
[----:B------:R-:W-:Y:S01]  /*35c0*/  VIADD R32, R0, 0xffffffe0 ;  /* 0xffffffe000207836 */ /* 0x000fe20000000000 */
[-C--:B------:R-:W-:Y:S01]  /*35d0*/  ISETP.GE.AND P3, PT, R42, R89.reuse, PT ;  /* 0x000000592a00720c */ /* 0x080fe20003f66270 */
[----:B------:R-:W-:Y:S01]  /*35e0*/  VIADD R12, R0, 0xffffffe1 ;  /* 0xffffffe1000c7836 */ /* 0x000fe20000000000 */
[----:B------:R-:W-:Y:S01]  /*35f0*/  ISETP.GE.AND P2, PT, R40, R89, PT ;  /* 0x000000592800720c */ /* 0x000fe20003f46270 */
[----:B------:R-:W-:Y:S01]  /*3600*/  HMMA.16816.F32.BF16 R16, R36, R46, R16 ;  /* 0x0000002e2410723c */ /* 0x000fe20000041810 */
[----:B------:R-:W-:-:S02]  /*3610*/  FSEL R31, R24, -INF , !P3 ;  /* 0xff800000181f7808 */ /* 0x000fc40005800000 */
[----:B------:R-:W-:Y:S02]  /*3620*/  FSEL R24, R27, -INF , !P2 ;  /* 0xff8000001b187808 */ /* 0x000fe40005000000 */
[----:B------:R-:W-:Y:S01]  /*3630*/  FSEL R25, R25, -INF , !P2 ;  /* 0xff80000019197808 */ /* 0x000fe20005000000 */
[C---:B------:R-:W-:Y:S01]  /*3640*/  HMMA.16816.F32.BF16 R60, R36.reuse, R14, R60 ;  /* 0x0000000e243c723c */ /* 0x040fe2000004183c */
[-C--:B------:R-:W-:Y:S01]  /*3650*/  ISETP.GE.AND P2, PT, R12, R89.reuse, PT ;  /* 0x000000590c00720c */ /* 0x080fe20003f46270 */
[----:B------:R-:W-:Y:S01]  /*3660*/  VIADD R12, R0, 0xffffffe8 ;  /* 0xffffffe8000c7836 */ /* 0x000fe20000000000 */
[----:B------:R-:W-:Y:S02]  /*3670*/  FSEL R13, R20, -INF , !P1 ;  /* 0xff800000140d7808 */ /* 0x000fe40004800000 */
[----:B------:R-:W-:Y:S01]  /*3680*/  FSEL R26, R26, -INF , !P3 ;  /* 0xff8000001a1a7808 */ /* 0x000fe20005800000 */
[----:B--2---:R-:W-:Y:S01]  /*3690*/  HMMA.16816.F32.BF16 R56, R36, R8, R56 ;  /* 0x000000082438723c */ /* 0x004fe20000041838 */
[----:B------:R-:W-:Y:S01]  /*36a0*/  ISETP.GE.AND P1, PT, R12, R89, PT ;  /* 0x000000590c00720c */ /* 0x000fe20003f26270 */
[----:B------:R-:W-:Y:S01]  /*36b0*/  VIADD R14, R0, 0xfffffff0 ;  /* 0xfffffff0000e7836 */ /* 0x000fe20000000000 */
[----:B------:R-:W-:-:S02]  /*36c0*/  FSEL R12, R23, -INF , !P0 ;  /* 0xff800000170c7808 */ /* 0x000fc40004000000 */
[----:B------:R-:W-:Y:S01]  /*36d0*/  ISETP.GT.AND P0, PT, R133, 0x1, PT ;  /* 0x000000018500780c */ /* 0x000fe20003f04270 */
[----:B------:R-:W-:Y:S01]  /*36e0*/  HMMA.16816.F32.BF16 R68, R36, R10, R68 ;  /* 0x0000000a2444723c */ /* 0x000fe20000041844 */
[-C--:B------:R-:W-:Y:S01]  /*36f0*/  ISETP.GE.AND P3, PT, R32, R89.reuse, PT ;  /* 0x000000592000720c */ /* 0x080fe20003f66270 */
[----:B------:R-:W-:Y:S01]  /*3700*/  VIADD R8, R0, 0xffffffe9 ;  /* 0xffffffe900087836 */ /* 0x000fe20000000000 */
[----:B------:R-:W-:Y:S02]  /*3710*/  FSEL R30, R30, -INF , !P5 ;  /* 0xff8000001e1e7808 */ /* 0x000fe40006800000 */
[----:B------:R-:W-:Y:S02]  /*3720*/  FSEL R160, R78, -INF , !P3 ;  /* 0xff8000004ea07808 */ /* 0x000fe40005800000 */
[----:B------:R-:W-:Y:S01]  /*3730*/  VIADD R10, R0, 0xfffffff1 ;  /* 0xfffffff1000a7836 */ /* 0x000fe20000000000 */
[----:B------:R-:W-:Y:S02]  /*3740*/  FSEL R167, R76, -INF , !P3 ;  /* 0xff8000004ca77808 */ /* 0x000fe40005800000 */
[----:B------:R-:W-:-:S02]  /*3750*/  ISETP.GE.AND P5, PT, R34, R89, PT ;  /* 0x000000592200720c */ /* 0x000fc40003fa6270 */
[----:B------:R-:W1:Y:S01]  /*3760*/  @!P0 LDC.64 R208, c[0x0][0x218] ;  /* 0x00008600ffd08b82 */ /* 0x000e620000000a00 */
[-C--:B------:R-:W-:Y:S01]  /*3770*/  ISETP.GE.AND P3, PT, R10, R89.reuse, PT ;  /* 0x000000590a00720c */ /* 0x080fe20003f66270 */
[----:B------:R-:W-:Y:S01]  /*3780*/  VIADD R10, R0, 0xfffffff8 ;  /* 0xfffffff8000a7836 */ /* 0x000fe20000000000 */
[----:B------:R-:W-:Y:S01]  /*3790*/  FSEL R18, R18, -INF , !P5 ;  /* 0xff80000012127808 */ /* 0x000fe20006800000 */
[----:B------:R-:W-:Y:S01]  /*37a0*/  VIADD R0, R0, 0xfffffff9 ;  /* 0xfffffff900007836 */ /* 0x000fe20000000000 */
[----:B------:R-:W-:Y:S02]  /*37b0*/  FSEL R9, R16, -INF , !P5 ;  /* 0xff80000010097808 */ /* 0x000fe40006800000 */
[----:B------:R-:W-:Y:S02]  /*37c0*/  ISETP.GE.AND P5, PT, R8, R89, PT ;  /* 0x000000590800720c */ /* 0x000fe40003fa6270 */
        /* <DEDUP_REMOVED lines=8> */
[-C--:B------:R-:W-:Y:S02]  /*3850*/  ISETP.GE.AND P4, PT, R14, R89.reuse, PT ;  /* 0x000000590e00720c */ /* 0x080fe40003f86270 */
[-C--:B------:R-:W-:Y:S02]  /*3860*/  ISETP.GE.AND P2, PT, R10, R89.reuse, PT ;  /* 0x000000590a00720c */ /* 0x080fe40003f46270 */
[----:B------:R-:W-:Y:S01]  /*3870*/  ISETP.GE.AND P1, PT, R0, R89, PT ;  /* 0x000000590000720c */ /* 0x000fe20003f26270 */
[----:B------:R-:W-:Y:S01]  /*3880*/  IMAD.IADD R0, R88, 0x1, R87 ;  /* 0x0000000158007824 */ /* 0x000fe200078e0257 */
[----:B-1----:R-:W-:Y:S02]  /*3890*/  @!P0 LEA R208, P3, R82, R208, 0x1 ;  /* 0x000000d052d08211 */ /* 0x002fe400078608ff */
        /* <DEDUP_REMOVED lines=8> */
[----:B------:R-:W-:Y:S01]  /*3920*/  @!P0 LEA.HI.X R209, R82, R209, R85, 0x1, P3 ;  /* 0x000000d152d18211 */ /* 0x000fe200018f0c55 */
[----:B------:R-:W-:Y:S06]  /*3930*/  @!P0 BRA `(.L_x_3577) ;  /* 0x00000004006c8947 */ /* 0x000fec0003800000 */
[----:B------:R-:W-:Y:S05]  /*3940*/  @!P6 BRA `(.L_x_3578) ;  /* 0x0000000000ece947 */ /* 0x000fea0003800000 */
[----:B------:R-:W1:Y:S01]  /*3950*/  LDC R11, c[0x0][0x380] ;  /* 0x0000e000ff0b7b82 */ /* 0x000e620000000800 */
[----:B------:R-:W-:Y:S01]  /*3960*/  VIADD R20, R6, 0xffffff80 ;  /* 0xffffff8006147836 */ /* 0x000fe20000000000 */
[----:B------:R-:W-:Y:S01]  /*3970*/  IABS R14, R4 ;  /* 0x00000004000e7213 */ /* 0x000fe20000000000 */
[----:B------:R-:W-:-:S03]  /*3980*/  ULDC.64 UR6, c[0x0][0x230] ;  /* 0x00008c0000067ab9 */ /* 0x000fc60000000a00 */
[----:B------:R-:W-:Y:S02]  /*3990*/  IABS R6, R20 ;  /* 0x0000001400067213 */ /* 0x000fe40000000000 */
[-C--:B-1----:R-:W-:Y:S02]  /*39a0*/  IABS R10, R11.reuse ;  /* 0x0000000b000a7213 */ /* 0x082fe40000000000 */
[-C--:B------:R-:W-:Y:S02]  /*39b0*/  LOP3.LUT R4, R4, R11.reuse, RZ, 0x3c, !PT ;  /* 0x0000000b04047212 */ /* 0x080fe400078e3cff */
[----:B------:R-:W1:Y:S01]  /*39c0*/  I2F.RP R16, R10 ;  /* 0x0000000a00107306 */ /* 0x000e620000209400 */
[----:B------:R-:W-:Y:S02]  /*39d0*/  LOP3.LUT R20, R20, R11, RZ, 0x3c, !PT ;  /* 0x0000000b14147212 */ /* 0x000fe400078e3cff */
[----:B------:R-:W-:Y:S02]  /*39e0*/  ISETP.GE.AND P2, PT, R4, RZ, PT ;  /* 0x000000ff0400720c */ /* 0x000fe40003f46270 */
[----:B------:R-:W-:-:S03]  /*39f0*/  ISETP.GE.AND P0, PT, R20, RZ, PT ;  /* 0x000000ff1400720c */ /* 0x000fc60003f06270 */
[----:B-1----:R-:W1:Y:S02]  /*3a00*/  MUFU.RCP R32, R16 ;  /* 0x0000001000207308 */ /* 0x002e640000001000 */
[----:B-1----:R-:W-:-:S06]  /*3a10*/  VIADD R32, R32, 0xffffffe ;  /* 0x0ffffffe20207836 */ /* 0x002fcc0000000000 */
[----:B------:R-:W1:Y:S02]  /*3a20*/  F2I.FTZ.U32.TRUNC.NTZ R33, R32 ;  /* 0x0000002000217305 */ /* 0x000e64000021f000 */
[----:B-1----:R-:W-:Y:S02]  /*3a30*/  IADD3 R15, RZ, -R33, RZ ;  /* 0x80000021ff0f7210 */ /* 0x002fe40007ffe0ff */
[----:B------:R-:W-:-:S03]  /*3a40*/  MOV R32, RZ ;  /* 0x000000ff00207202 */ /* 0x000fc60000000f00 */
[----:B------:R-:W-:-:S04]  /*3a50*/  IMAD R15, R15, R10, RZ ;  /* 0x0000000a0f0f7224 */ /* 0x000fc800078e02ff */
[----:B------:R-:W-:-:S06]  /*3a60*/  IMAD.HI.U32 R15, R33, R15, R32 ;  /* 0x0000000f210f7227 */ /* 0x000fcc00078e0020 */
[----:B------:R-:W-:-:S04]  /*3a70*/  IMAD.HI.U32 R23, R15, R14, RZ ;  /* 0x0000000e0f177227 */ /* 0x000fc800078e00ff */
[----:B------:R-:W-:-:S04]  /*3a80*/  IMAD.HI.U32 R16, R15, R6, RZ ;  /* 0x000000060f107227 */ /* 0x000fc800078e00ff */
[----:B------:R-:W-:Y:S01]  /*3a90*/  IMAD.MOV R19, RZ, RZ, -R23 ;  /* 0x000000ffff137224 */ /* 0x000fe200078e0a17 */
[----:B------:R-:W-:-:S03]  /*3aa0*/  IADD3 R15, -R16, RZ, RZ ;  /* 0x000000ff100f7210 */ /* 0x000fc60007ffe1ff */
[C---:B------:R-:W-:Y:S02]  /*3ab0*/  IMAD R19, R10.reuse, R19, R14 ;  /* 0x000000130a137224 */ /* 0x040fe400078e020e */
[C---:B------:R-:W-:Y:S01]  /*3ac0*/  IMAD R15, R10.reuse, R15, R6 ;  /* 0x0000000f0a0f7224 */ /* 0x040fe200078e0206 */
[----:B------:R-:W-:Y:S02]  /*3ad0*/  LOP3.LUT R6, RZ, R11, RZ, 0x33, !PT ;  /* 0x0000000bff067212 */ /* 0x000fe400078e33ff */
[C---:B------:R-:W-:Y:S02]  /*3ae0*/  ISETP.GT.U32.AND P3, PT, R10.reuse, R19, PT ;  /* 0x000000130a00720c */ /* 0x040fe40003f64070 */
[----:B------:R-:W-:-:S11]  /*3af0*/  ISETP.GT.U32.AND P1, PT, R10, R15, PT ;  /* 0x0000000f0a00720c */ /* 0x000fd60003f24070 */
[----:B------:R-:W-:Y:S02]  /*3b00*/  @!P3 IMAD.IADD R19, R19, 0x1, -R10 ;  /* 0x000000011313b824 */ /* 0x000fe400078e0a0a */
[-C--:B------:R-:W-:Y:S01]  /*3b10*/  @!P1 IADD3 R15, R15, -R10.reuse, RZ ;  /* 0x8000000a0f0f9210 */ /* 0x080fe20007ffe0ff */
[----:B------:R-:W-:Y:S01]  /*3b20*/  @!P3 VIADD R23, R23, 0x1 ;  /* 0x000000011717b836 */ /* 0x000fe20000000000 */
[----:B------:R-:W-:Y:S02]  /*3b30*/  @!P1 IADD3 R16, R16, 0x1, RZ ;  /* 0x0000000110109810 */ /* 0x000fe40007ffe0ff */
[-C--:B------:R-:W-:Y:S02]  /*3b40*/  ISETP.GE.U32.AND P5, PT, R19, R10.reuse, PT ;  /* 0x0000000a1300720c */ /* 0x080fe40003fa6070 */
[----:B------:R-:W-:Y:S02]  /*3b50*/  ISETP.GE.U32.AND P4, PT, R15, R10, PT ;  /* 0x0000000a0f00720c */ /* 0x000fe40003f86070 */
        /* <DEDUP_REMOVED lines=9> */
[----:B------:R-:W2:Y:S04]  /*3bf0*/  LDG.E R19, desc[UR12][R36.64] ;  /* 0x0000000c24137981 */ /* 0x000ea8000c1e1900 */
[----:B------:R-:W2:Y:S01]  /*3c00*/  LDG.E R4, desc[UR12][R34.64] ;  /* 0x0000000c22047981 */ /* 0x000ea2000c1e1900 */
[----:B------:R-:W-:-:S04]  /*3c10*/  IMAD.IADD R6, R15, 0x1, -R6 ;  /* 0x000000010f067824 */ /* 0x000fc800078e0a06 */
[----:B------:R-:W-:-:S04]  /*3c20*/  IMAD R6, R6, R11, -0x40 ;  /* 0xffffffc006067424 */ /* 0x000fc800078e020b */
[----:B------:R-:W-:Y:S01]  /*3c30*/  IMAD.WIDE.U32 R32, R6, R80, RZ ;  /* 0x0000005006207225 */ /* 0x000fe200078e00ff */
[----:B------:R-:W-:-:S05]  /*3c40*/  SHF.R.S32.HI R11, RZ, 0x1f, R6 ;  /* 0x0000001fff0b7819 */ /* 0x000fca0000011406 */
[----:B------:R-:W-:-:S04]  /*3c50*/  IMAD R11, R11, R80, RZ ;  /* 0x000000500b0b7224 */ /* 0x000fc800078e02ff */
[----:B------:R-:W-:-:S04]  /*3c60*/  IMAD R11, R6, R81, R11 ;  /* 0x00000051060b7224 */ /* 0x000fc800078e020b */
[----:B------:R-:W-:Y:S01]  /*3c70*/  IMAD.IADD R33, R33, 0x1, R11 ;  /* 0x0000000121217824 */ /* 0x000fe200078e020b */
[----:B--2---:R-:W-:-:S04]  /*3c80*/  IADD3 R4, -R19, R4, RZ ;  /* 0x0000000413047210 */ /* 0x004fc80007ffe1ff */
[----:B------:R-:W-:Y:S01]  /*3c90*/  SHF.R.S32.HI R10, RZ, 0x1f, R4 ;  /* 0x0000001fff0a7819 */ /* 0x000fe20000011404 */
[----:B------:R-:W-:-:S04]  /*3ca0*/  IMAD.WIDE.U32 R32, R4, UR6, R32 ;  /* 0x0000000604207c25 */ /* 0x000fc8000f8e0020 */
[----:B------:R-:W-:-:S04]  /*3cb0*/  IMAD R15, R10, UR6, RZ ;  /* 0x000000060a0f7c24 */ /* 0x000fc8000f8e02ff */
[----:B------:R-:W-:Y:S02]  /*3cc0*/  IMAD R15, R4, UR7, R15 ;  /* 0x00000007040f7c24 */ /* 0x000fe4000f8e020f */
[----:B------:R-:W-:-:S03]  /*3cd0*/  IMAD.MOV.U32 R4, RZ, RZ, R32 ;  /* 0x000000ffff047224 */ /* 0x000fc600078e0020 */
[----:B------:R-:W-:Y:S01]  /*3ce0*/  IADD3 R15, R33, R15, RZ ;  /* 0x0000000f210f7210 */ /* 0x000fe20007ffe0ff */
[----:B------:R-:W-:Y:S06]  /*3cf0*/  BRA `(.L_x_3579) ;  /* 0x0000000000087947 */ /* 0x000fec0003800000 */
.L_x_3578:
[----:B------:R-:W-:-:S04]  /*3d00*/  LEA R4, -R80, RZ, 0x6 ;  /* 0x000000ff50047211 */ /* 0x000fc800078e31ff */
[----:B------:R-:W-:-:S07]  /*3d10*/  SHF.R.S32.HI R15, RZ, 0x1f, R4 ;  /* 0x0000001fff0f7819 */ /* 0x000fce0000011404 */
.L_x_3579:
[----:B------:R-:W-:Y:S01]  /*3d20*/  IADD3 R4, P0, R4, R82, RZ ;  /* 0x0000005204047210 */ /* 0x000fe20007f1e0ff */
[----:B------:R-:W-:Y:S01]  /*3d30*/  ULDC.64 UR6, c[0x0][0x218] ;  /* 0x0000860000067ab9 */ /* 0x000fe20000000a00 */
[C---:B------:R-:W-:Y:S01]  /*3d40*/  IMAD.SHL.U32 R11, R80.reuse, 0x20, RZ ;  /* 0x00000020500b7824 */ /* 0x040fe200078e00ff */
[----:B------:R-:W-:Y:S02]  /*3d50*/  SHF.L.U64.HI R80, R80, 0x5, R81 ;  /* 0x0000000550507819 */ /* 0x000fe40000010251 */
[----:B------:R-:W-:Y:S01]  /*3d60*/  IMAD.X R15, R15, 0x1, R85, P0 ;  /* 0x000000010f0f7824 */ /* 0x000fe200000e0655 */
[----:B------:R-:W-:-:S04]  /*3d70*/  LEA R208, P1, R4, UR6, 0x1 ;  /* 0x0000000604d07c11 */ /* 0x000fc8000f8208ff */
[C---:B------:R-:W-:Y:S02]  /*3d80*/  IADD3 R14, P0, R11.reuse, R208, RZ ;  /* 0x000000d00b0e7210 */ /* 0x040fe40007f1e0ff */
[----:B------:R-:W-:Y:S02]  /*3d90*/  LEA.HI.X R209, R4, UR7, R15, 0x1, P1 ;  /* 0x0000000704d17c11 */ /* 0x000fe400088f0c0f */
[----:B------:R-:W-:-:S03]  /*3da0*/  IADD3 R10, P1, R11, R14, RZ ;  /* 0x0000000e0b0a7210 */ /* 0x000fc60007f3e0ff */
[C---:B------:R-:W-:Y:S01]  /*3db0*/  IMAD.X R15, R80.reuse, 0x1, R209, P0 ;  /* 0x00000001500f7824 */ /* 0x040fe200000e06d1 */
[----:B------:R-:W-:Y:S01]  /*3dc0*/  IADD3 R32, P0, R11, R10, RZ ;  /* 0x0000000a0b207210 */ /* 0x000fe20007f1e0ff */
[----:B------:R-:W-:Y:S01]  /*3dd0*/  @!PT LDS RZ, [RZ] ;  /* 0x00000000fffff984 */ /* 0x000fe20000000800 */
[----:B------:R-:W-:Y:S01]  /*3de0*/  @!PT LDS RZ, [RZ] ;  /* 0x00000000fffff984 */ /* 0x000fe20000000800 */
[----:B------:R-:W-:Y:S01]  /*3df0*/  @!PT LDS RZ, [RZ] ;  /* 0x00000000fffff984 */ /* 0x000fe20000000800 */
[----:B------:R1:W-:Y:S02]  /*3e00*/  LDGSTS.E.BYPASS.LTC128B.128 [R203+0x6000], desc[UR12][R208.64] ;  /* 0x06000000d0cb7fae */ /* 0x0003e4000b901d4c */
[C---:B------:R-:W-:Y:S02]  /*3e10*/  IMAD.X R11, R80.reuse, 0x1, R15, P1 ;  /* 0x00000001500b7824 */ /* 0x040fe400008e060f */
[----:B------:R1:W-:Y:S02]  /*3e20*/  LDGSTS.E.BYPASS.LTC128B.128 [R203+0x8000], desc[UR12][R208.64+0x80] ;  /* 0x08000080d0cb7fae */ /* 0x0003e4000b901d4c */
[----:B------:R-:W-:Y:S02]  /*3e30*/  IMAD.X R33, R80, 0x1, R11, P0 ;  /* 0x0000000150217824 */ /* 0x000fe400000e060b */
[----:B------:R1:W-:Y:S04]  /*3e40*/  LDGSTS.E.BYPASS.LTC128B.128 [R203+0xa000], desc[UR12][R208.64+0x100] ;  /* 0x0a000100d0cb7fae */ /* 0x0003e8000b901d4c */
        /* <DEDUP_REMOVED lines=9> */
[----:B------:R-:W0:Y:S02]  /*3ee0*/  LDGDEPBAR ;  /* 0x00000000000079af */ /* 0x000e240000000000 */
.L_x_3577:
[----:B-1----:R-:W-:Y:S01]  /*3ef0*/  FMNMX.FTZ R10, R3, R29, !PT ;  /* 0x0000001d030a7209 */ /* 0x002fe20007810000 */
        /* <DEDUP_REMOVED lines=51> */
[C---:B------:R-:W-:Y:S01]  /*4230*/  FSETP.NEU.FTZ.AND P0, PT, R132.reuse, -INF , PT ;  /* 0xff8000008400780b */ /* 0x040fe20003f1d000 */
[----:B------:R-:W-:Y:S02]  /*4240*/  FMUL.FTZ R172, R132, UR5 ;  /* 0x0000000584ac7c20 */ /* 0x000fe40008410000 */
[----:B------:R-:W-:Y:S03]  /*4250*/  LDSM.16.MT88.4 R112, [R189+0x10000] ;  /* 0x01000000bd70783b */ /* 0x000fe60000004200 */
[----:B------:R-:W-:Y:S01]  /*4260*/  FSEL R172, R172, RZ, P0 ;  /* 0x000000ffacac7208 */ /* 0x000fe20000000000 */
[----:B------:R-:W-:Y:S04]  /*4270*/  LDSM.16.MT88.4 R140, [R188+0x10000] ;  /* 0x01000000bc8c783b */ /* 0x000fe80000004200 */
[--C-:B------:R-:W-:Y:S01]  /*4280*/  FFMA.FTZ R155, R3, UR5, -R172.reuse ;  /* 0x00000005039b7c23 */ /* 0x100fe200080108ac */
[----:B--2---:R-:W-:Y:S01]  /*4290*/  FMNMX.FTZ R3, R11, R4, !PT ;  /* 0x000000040b037209 */ /* 0x004fe20007810000 */
[--C-:B------:R-:W-:Y:S01]  /*42a0*/  FFMA.FTZ R152, R29, UR5, -R172.reuse ;  /* 0x000000051d987c23 */ /* 0x100fe200080108ac */
[--C-:B------:R-:W-:Y:S01]  /*42b0*/  FFMA.FTZ R151, R31, UR5, -R172.reuse ;  /* 0x000000051f977c23 */ /* 0x100fe200080108ac */
[--C-:B------:R-:W-:Y:S01]  /*42c0*/  FFMA.FTZ R148, R25, UR5, -R172.reuse ;  /* 0x0000000519947c23 */ /* 0x100fe200080108ac */
[C---:B------:R-:W-:Y:S01]  /*42d0*/  FSETP.NEU.FTZ.AND P0, PT, R3.reuse, -INF , PT ;  /* 0xff8000000300780b */ /* 0x040fe20003f1d000 */
[----:B------:R-:W-:Y:S01]  /*42e0*/  FMUL.FTZ R165, R3, UR5 ;  /* 0x0000000503a57c20 */ /* 0x000fe20008410000 */
[----:B------:R-:W-:Y:S01]  /*42f0*/  MUFU.EX2 R155, R155 ;  /* 0x0000009b009b7308 */ /* 0x000fe20000000800 */
[--C-:B------:R-:W-:Y:S01]  /*4300*/  FFMA.FTZ R149, R13, UR5, -R172.reuse ;  /* 0x000000050d957c23 */ /* 0x100fe200080108ac */
[--C-:B------:R-:W-:Y:S01]  /*4310*/  FFMA.FTZ R145, R9, UR5, -R172.reuse ;  /* 0x0000000509917c23 */ /* 0x100fe200080108ac */
[--C-:B------:R-:W-:Y:S01]  /*4320*/  FFMA.FTZ R146, R21, UR5, -R172.reuse ;  /* 0x0000000515927c23 */ /* 0x100fe200080108ac */
[----:B------:R-:W-:Y:S01]  /*4330*/  FSEL R165, R165, RZ, P0 ;  /* 0x000000ffa5a57208 */ /* 0x000fe20000000000 */
[--C-:B------:R-:W-:Y:S01]  /*4340*/  FFMA.FTZ R0, R17, UR5, -R172.reuse ;  /* 0x0000000511007c23 */ /* 0x100fe200080108ac */
[----:B------:R-:W-:Y:S01]  /*4350*/  LDSM.16.MT88.4 R32, [R189+0xc800] ;  /* 0x00c80000bd20783b */ /* 0x000fe20000004200 */
[--C-:B------:R-:W-:Y:S01]  /*4360*/  FFMA.FTZ R156, R167, UR5, -R172.reuse ;  /* 0x00000005a79c7c23 */ /* 0x100fe200080108ac */
[----:B------:R-:W1:Y:S01]  /*4370*/  MUFU.EX2 R152, R152 ;  /* 0x0000009800987308 */ /* 0x000e620000000800 */
[--C-:B------:R-:W-:Y:S01]  /*4380*/  FFMA.FTZ R154, R30, UR5, -R165.reuse ;  /* 0x000000051e9a7c23 */ /* 0x100fe200080108a5 */
[--C-:B------:R-:W-:Y:S01]  /*4390*/  FFMA.FTZ R157, R28, UR5, -R165.reuse ;  /* 0x000000051c9d7c23 */ /* 0x100fe200080108a5 */
[--C-:B------:R-:W-:Y:S01]  /*43a0*/  FFMA.FTZ R153, R26, UR5, -R165.reuse ;  /* 0x000000051a997c23 */ /* 0x100fe200080108a5 */
[--C-:B------:R-:W-:Y:S01]  /*43b0*/  FFMA.FTZ R150, R24, UR5, -R165.reuse ;  /* 0x0000000518967c23 */ /* 0x100fe200080108a5 */
[--C-:B------:R-:W-:Y:S01]  /*43c0*/  FFMA.FTZ R144, R12, UR5, -R165.reuse ;  /* 0x000000050c907c23 */ /* 0x100fe200080108a5 */
[--C-:B------:R-:W-:Y:S01]  /*43d0*/  FFMA.FTZ R134, R8, UR5, -R165.reuse ;  /* 0x0000000508867c23 */ /* 0x100fe200080108a5 */
[----:B------:R-:W2:Y:S01]  /*43e0*/  LDSM.16.MT88.4 R12, [R190+0xc800] ;  /* 0x00c80000be0c783b */ /* 0x000ea20000004200 */
[----:B------:R-:W-:Y:S01]  /*43f0*/  MUFU.EX2 R151, R151 ;  /* 0x0000009700977308 */ /* 0x000fe20000000800 */
[--C-:B------:R-:W-:Y:S01]  /*4400*/  FFMA.FTZ R147, R22, UR5, -R165.reuse ;  /* 0x0000000516937c23 */ /* 0x100fe200080108a5 */
[--C-:B------:R-:W-:Y:S01]  /*4410*/  FFMA.FTZ R135, R18, UR5, -R165.reuse ;  /* 0x0000000512877c23 */ /* 0x100fe200080108a5 */
[----:B------:R-:W4:Y:S01]  /*4420*/  LDSM.16.MT88.4 R8, [R192+0xe800] ;  /* 0x00e80000c008783b */ /* 0x000f220000004200 */
[--C-:B------:R-:W-:Y:S01]  /*4430*/  FFMA.FTZ R158, R163, UR5, -R172.reuse ;  /* 0x00000005a39e7c23 */ /* 0x100fe200080108ac */
[--C-:B------:R-:W-:Y:S01]  /*4440*/  FFMA.FTZ R159, R159, UR5, -R172.reuse ;  /* 0x000000059f9f7c23 */ /* 0x100fe200080108ac */
[--C-:B------:R-:W-:Y:S01]  /*4450*/  FFMA.FTZ R161, R161, UR5, -R172.reuse ;  /* 0x00000005a1a17c23 */ /* 0x100fe200080108ac */
[----:B------:R-:W5:Y:S01]  /*4460*/  LDSM.16.MT88.4 R20, [R189+0xe800] ;  /* 0x00e80000bd14783b */ /* 0x000f620000004200 */
[----:B------:R-:W3:Y:S01]  /*4470*/  MUFU.EX2 R148, R148 ;  /* 0x0000009400947308 */ /* 0x000ee20000000800 */
[----:B-1----:R-:W-:Y:S01]  /*4480*/  F2FP.BF16.F32.PACK_AB R116, R152, R155 ;  /* 0x0000009b9874723e */ /* 0x002fe200000010ff */
[--C-:B------:R-:W-:Y:S01]  /*4490*/  FFMA.FTZ R160, R160, UR5, -R165.reuse ;  /* 0x00000005a0a07c23 */ /* 0x100fe200080108a5 */
[----:B------:R-:W1:Y:S01]  /*44a0*/  LDSM.16.MT88.4 R16, [R188+0xe800] ;  /* 0x00e80000bc10783b */ /* 0x000e620000004200 */
[--C-:B------:R-:W-:Y:S01]  /*44b0*/  FFMA.FTZ R163, R210, UR5, -R165.reuse ;  /* 0x00000005d2a37c23 */ /* 0x100fe200080108a5 */
[--C-:B------:R-:W-:Y:S01]  /*44c0*/  FFMA.FTZ R164, R164, UR5, -R165.reuse ;  /* 0x00000005a4a47c23 */ /* 0x100fe200080108a5 */
[--C-:B------:R-:W-:Y:S01]  /*44d0*/  FFMA.FTZ R167, R174, UR5, -R165.reuse ;  /* 0x00000005aea77c23 */ /* 0x100fe200080108a5 */
[----:B------:R-:W-:Y:S01]  /*44e0*/  LDSM.16.MT88.4 R136, [R192+0xc800] ;  /* 0x00c80000c088783b */ /* 0x000fe20000004200 */
[----:B------:R-:W-:Y:S01]  /*44f0*/  MUFU.EX2 R154, R154 ;  /* 0x0000009a009a7308 */ /* 0x000fe20000000800 */
[--C-:B------:R-:W-:Y:S01]  /*4500*/  FFMA.FTZ R174, R175, UR5, -R172.reuse ;  /* 0x00000005afae7c23 */ /* 0x100fe200080108ac */
[--C-:B------:R-:W-:Y:S01]  /*4510*/  FFMA.FTZ R173, R173, UR5, -R172.reuse ;  /* 0x00000005adad7c23 */ /* 0x100fe200080108ac */
[----:B------:R-:W-:Y:S01]  /*4520*/  LDSM.16.MT88.4 R28, [R188+0xc800] ;  /* 0x00c80000bc1c783b */ /* 0x000fe20000004200 */
[--C-:B------:R-:W-:Y:S01]  /*4530*/  FFMA.FTZ R171, R171, UR5, -R172.reuse ;  /* 0x00000005abab7c23 */ /* 0x100fe200080108ac */
[----:B------:R-:W-:Y:S01]  /*4540*/  FFMA.FTZ R172, R169, UR5, -R172 ;  /* 0x00000005a9ac7c23 */ /* 0x000fe200080108ac */
[--C-:B------:R-:W-:Y:S01]  /*4550*/  FFMA.FTZ R169, R170, UR5, -R165.reuse ;  /* 0x00000005aaa97c23 */ /* 0x100fe200080108a5 */
[----:B------:R-:W-:Y:S01]  /*4560*/  LDSM.16.MT88.4 R24, [R190+0xe800] ;  /* 0x00e80000be18783b */ /* 0x000fe20000004200 */
[----:B------:R-:W2:Y:S01]  /*4570*/  MUFU.EX2 R157, R157 ;  /* 0x0000009d009d7308 */ /* 0x000ea20000000800 */
[----:B---3--:R-:W-:Y:S01]  /*4580*/  F2FP.BF16.F32.PACK_AB R118, R148, R151 ;  /* 0x000000979476723e */ /* 0x008fe200000010ff */
[--C-:B------:R-:W-:Y:S01]  /*4590*/  FFMA.FTZ R168, R168, UR5, -R165.reuse ;  /* 0x00000005a8a87c23 */ /* 0x100fe200080108a5 */
[--C-:B------:R-:W-:Y:S01]  /*45a0*/  FFMA.FTZ R166, R166, UR5, -R165.reuse ;  /* 0x00000005a6a67c23 */ /* 0x100fe200080108a5 */
[----:B------:R-:W-:Y:S01]  /*45b0*/  FFMA.FTZ R213, R162, UR5, -R165 ;  /* 0x00000005a2d57c23 */ /* 0x000fe200080108a5 */
[----:B------:R-:W-:Y:S01]  /*45c0*/  FADD.FTZ R152, R155, R152 ;  /* 0x000000989b987221 */ /* 0x000fe20000010000 */
[----:B------:R-:W-:-:S02]  /*45d0*/  ISETP.GE.AND P0, PT, R133, 0x2, PT ;  /* 0x000000028500780c */ /* 0x000fc40003f06270 */
[----:B------:R-:W-:Y:S01]  /*45e0*/  MUFU.EX2 R153, R153 ;  /* 0x0000009900997308 */ /* 0x000fe20000000800 */
[----:B------:R-:W-:-:S04]  /*45f0*/  FADD.FTZ R151, R151, R152 ;  /* 0x0000009897977221 */ /* 0x000fc80000010000 */
[----:B------:R-:W-:-:S03]  /*4600*/  FADD.FTZ R148, R148, R151 ;  /* 0x0000009794947221 */ /* 0x000fc60000010000 */
        /* <DEDUP_REMOVED lines=44> */
[C---:B----4-:R-:W-:Y:S05]  /*48d0*/  HMMA.16816.F32.BF16 R64, R4.reuse, R8, R64 ;  /* 0x000000080440723c */ /* 0x050fea0000041840 */
[----:B------:R-:W-:Y:S01]  /*48e0*/  MUFU.EX2 R160, R160 ;  /* 0x000000a000a07308 */ /* 0x000fe20000000800 */
[----:B------:R-:W-:Y:S01]  /*48f0*/  HMMA.16816.F32.BF16 R68, R4, R10, R68 ;  /* 0x0000000a0444723c */ /* 0x000fe20000041844 */
[----:B------:R-:W4:Y:S05]  /*4900*/  LDSM.16.MT88.4 R8, [R190+0x10800] ;  /* 0x01080000be08783b */ /* 0x000f2a0000004200 */
[C---:B------:R-:W-:Y:S01]  /*4910*/  HMMA.16816.F32.BF16 R108, R116.reuse, R110, RZ ;  /* 0x0000006e746c723c */ /* 0x040fe200000418ff */
[----:B------:R-:W2:Y:S05]  /*4920*/  MUFU.EX2 R163, R163 ;  /* 0x000000a300a37308 */ /* 0x000eaa0000000800 */
[----:B------:R-:W-:Y:S03]  /*4930*/  HMMA.16816.F32.BF16 R48, R116, R52, RZ ;  /* 0x000000347430723c */ /* 0x000fe600000418ff */
[----:B------:R-:W-:Y:S03]  /*4940*/  MUFU.EX2 R164, R164 ;  /* 0x000000a400a47308 */ /* 0x000fe60000000800 */
[C---:B-----5:R-:W-:Y:S05]  /*4950*/  HMMA.16816.F32.BF16 R80, R4.reuse, R20, R80 ;  /* 0x000000140450723c */ /* 0x060fea0000041850 */
[----:B------:R-:W5:Y:S01]  /*4960*/  MUFU.EX2 R167, R167 ;  /* 0x000000a700a77308 */ /* 0x000f620000000800 */
[C---:B------:R-:W-:Y:S01]  /*4970*/  HMMA.16816.F32.BF16 R84, R4.reuse, R22, R84 ;  /* 0x000000160454723c */ /* 0x040fe20000041854 */
[----:B------:R-:W2:Y:S05]  /*4980*/  LDSM.16.MT88.4 R20, [R189+0x10800] ;  /* 0x01080000bd14783b */ /* 0x000eaa0000004200 */
[C---:B-1----:R-:W-:Y:S01]  /*4990*/  HMMA.16816.F32.BF16 R88, R4.reuse, R16, R88 ;  /* 0x000000100458723c */ /* 0x042fe20000041858 */
[----:B------:R-:W-:Y:S05]  /*49a0*/  MUFU.EX2 R174, R174 ;  /* 0x000000ae00ae7308 */ /* 0x000fea0000000800 */
[----:B------:R-:W-:Y:S01]  /*49b0*/  HMMA.16816.F32.BF16 R92, R4, R18, R92 ;  /* 0x00000012045c723c */ /* 0x000fe2000004185c */
[----:B------:R-:W1:Y:S02]  /*49c0*/  LDSM.16.MT88.4 R16, [R188+0x10800] ;  /* 0x01080000bc10783b */ /* 0x000e640000004200 */
[----:B------:R-:W5:Y:S03]  /*49d0*/  MUFU.EX2 R173, R173 ;  /* 0x000000ad00ad7308 */ /* 0x000f660000000800 */
[----:B------:R-:W-:Y:S05]  /*49e0*/  HMMA.16816.F32.BF16 R52, R116, R54, RZ ;  /* 0x000000367434723c */ /* 0x000fea00000418ff */
[----:B------:R-:W-:Y:S01]  /*49f0*/  MUFU.EX2 R171, R171 ;  /* 0x000000ab00ab7308 */ /* 0x000fe20000000800 */
[C---:B---3--:R-:W-:Y:S06]  /*4a00*/  HMMA.16816.F32.BF16 R96, R4.reuse, R12, R96 ;  /* 0x0000000c0460723c */ /* 0x048fec0000041860 */
[C---:B------:R-:W-:Y:S01]  /*4a10*/  HMMA.16816.F32.BF16 R100, R4.reuse, R14, R100 ;  /* 0x0000000e0464723c */ /* 0x040fe20000041864 */
[----:B------:R-:W3:Y:S01]  /*4a20*/  LDSM.16.MT88.4 R12, [R189+0xd000] ;  /* 0x00d00000bd0c783b */ /* 0x000ee20000004200 */
[----:B------:R-:W-:Y:S04]  /*4a30*/  MUFU.EX2 R172, R172 ;  /* 0x000000ac00ac7308 */ /* 0x000fe80000000800 */
[C---:B----4-:R-:W-:Y:S04]  /*4a40*/  HMMA.16816.F32.BF16 R104, R4.reuse, R8, R104 ;  /* 0x000000080468723c */ /* 0x050fe80000041868 */
[----:B------:R-:W-:Y:S02]  /*4a50*/  MUFU.EX2 R169, R169 ;  /* 0x000000a900a97308 */ /* 0x000fe40000000800 */
[----:B------:R-:W-:Y:S01]  /*4a60*/  HMMA.16816.F32.BF16 R108, R4, R10, R108 ;  /* 0x0000000a046c723c */ /* 0x000fe2000004186c */
[----:B------:R-:W4:Y:S05]  /*4a70*/  LDSM.16.MT88.4 R8, [R189+0xf000] ;  /* 0x00f00000bd08783b */ /* 0x000f2a0000004200 */
[C---:B------:R-:W-:Y:S01]  /*4a80*/  HMMA.16816.F32.BF16 R128, R116.reuse, R36, RZ ;  /* 0x000000247480723c */ /* 0x040fe200000418ff */
[----:B------:R-:W4:Y:S05]  /*4a90*/  MUFU.EX2 R168, R168 ;  /* 0x000000a800a87308 */ /* 0x000f2a0000000800 */
[C---:B------:R-:W-:Y:S03]  /*4aa0*/  HMMA.16816.F32.BF16 R56, R116.reuse, R60, RZ ;  /* 0x0000003c7438723c */ /* 0x040fe600000418ff */
[----:B------:R-:W-:Y:S03]  /*4ab0*/  MUFU.EX2 R166, R166 ;  /* 0x000000a600a67308 */ /* 0x000fe60000000800 */
[C---:B------:R-:W-:Y:S05]  /*4ac0*/  HMMA.16816.F32.BF16 R72, R116.reuse, R76, RZ ;  /* 0x0000004c7448723c */ /* 0x040fea00000418ff */
[----:B------:R-:W4:Y:S01]  /*4ad0*/  MUFU.EX2 R213, R213 ;  /* 0x000000d500d57308 */ /* 0x000f220000000800 */
        /* <DEDUP_REMOVED lines=41> */
[C---:B----4-:R-:W-:Y:S06]  /*4d70*/  HMMA.16816.F32.BF16 R80, R4.reuse, R8, R80 ;  /* 0x000000080450723c */ /* 0x050fec0000041850 */
[C---:B------:R-:W-:Y:S01]  /*4d80*/  HMMA.16816.F32.BF16 R84, R4.reuse, R10, R84 ;  /* 0x0000000a0454723c */ /* 0x040fe20000041854 */
[----:B------:R-:W4:Y:S05]  /*4d90*/  LDSM.16.MT88.4 R8, [R189+0x11000] ;  /* 0x01100000bd08783b */ /* 0x000f2a0000004200 */
[C---:B--2---:R-:W-:Y:S06]  /*4da0*/  HMMA.16816.F32.BF16 R88, R4.reuse, R20, R88 ;  /* 0x000000140458723c */ /* 0x044fec0000041858 */
[C---:B------:R-:W-:Y:S01]  /*4db0*/  HMMA.16816.F32.BF16 R92, R4.reuse, R22, R92 ;  /* 0x00000016045c723c */ /* 0x040fe2000004185c */
[----:B------:R-:W2:Y:S05]  /*4dc0*/  LDSM.16.MT88.4 R20, [R188+0x11000] ;  /* 0x01100000bc14783b */ /* 0x000eaa0000004200 */
[C---:B-1----:R-:W-:Y:S06]  /*4dd0*/  HMMA.16816.F32.BF16 R96, R4.reuse, R16, R96 ;  /* 0x000000100460723c */ /* 0x042fec0000041860 */
[C---:B------:R-:W-:Y:S01]  /*4de0*/  HMMA.16816.F32.BF16 R100, R4.reuse, R18, R100 ;  /* 0x000000120464723c */ /* 0x040fe20000041864 */
[----:B------:R-:W1:Y:S05]  /*4df0*/  LDSM.16.MT88.4 R16, [R192+0xd800] ;  /* 0x00d80000c010783b */ /* 0x000e6a0000004200 */
[C---:B---3--:R-:W-:Y:S06]  /*4e00*/  HMMA.16816.F32.BF16 R104, R4.reuse, R12, R104 ;  /* 0x0000000c0468723c */ /* 0x048fec0000041868 */
[C---:B------:R-:W-:Y:S01]  /*4e10*/  HMMA.16816.F32.BF16 R108, R4.reuse, R14, R108 ;  /* 0x0000000e046c723c */ /* 0x040fe2000004186c */
[----:B------:R-:W3:Y:S05]  /*4e20*/  LDSM.16.MT88.4 R12, [R190+0xd800] ;  /* 0x00d80000be0c783b */ /* 0x000eea0000004200 */
[C---:B----4-:R-:W-:Y:S06]  /*4e30*/  HMMA.16816.F32.BF16 R124, R4.reuse, R8, R124 ;  /* 0x00000008047c723c */ /* 0x050fec000004187c */
[C---:B------:R-:W-:Y:S01]  /*4e40*/  HMMA.16816.F32.BF16 R112, R4.reuse, R10, R112 ;  /* 0x0000000a0470723c */ /* 0x040fe20000041870 */
[----:B------:R-:W4:Y:S05]  /*4e50*/  LDSM.16.MT88.4 R8, [R189+0xf800] ;  /* 0x00f80000bd08783b */ /* 0x000f2a0000004200 */
        /* <DEDUP_REMOVED lines=51> */
[C---:B-1----:R-:W-:Y:S06]  /*5190*/  HMMA.16816.F32.BF16 R104, R4.reuse, R16, R104 ;  /* 0x000000100468723c */ /* 0x042fec0000041868 */
[C---:B------:R-:W-:Y:S06]  /*51a0*/  HMMA.16816.F32.BF16 R108, R4.reuse, R18, R108 ;  /* 0x00000012046c723c */ /* 0x040fec000004186c */
[C---:B---3--:R-:W-:Y:S06]  /*51b0*/  HMMA.16816.F32.BF16 R124, R4.reuse, R12, R124 ;  /* 0x0000000c047c723c */ /* 0x048fec000004187c */
[C---:B------:R-:W-:Y:S06]  /*51c0*/  HMMA.16816.F32.BF16 R112, R4.reuse, R14, R112 ;  /* 0x0000000e0470723c */ /* 0x040fec0000041870 */
[C---:B----4-:R-:W-:Y:S06]  /*51d0*/  HMMA.16816.F32.BF16 R120, R4.reuse, R8, R120 ;  /* 0x000000080478723c */ /* 0x050fec0000041878 */
[----:B------:R-:W-:Y:S01]  /*51e0*/  HMMA.16816.F32.BF16 R116, R4, R10, R116 ;  /* 0x0000000a0474723c */ /* 0x000fe20000041874 */
[----:B------:R-:W-:-:S08]  /*51f0*/  NOP ;  /* 0x0000000000007918 */ /* 0x000fd00000000000 */
[----:B------:R-:W-:-:S15]  /*5200*/  @!P0 BRA `(.L_x_3580) ;  /* 0x0000002c00fc8947 */ /* 0x000fde0003800000 */
[----:B------:R-:W-:Y:S01]  /*5210*/  IMAD.U32 R210, R2, -0x40, RZ ;  /* 0xffffffc002d27824 */ /* 0x000fe200078e00ff */
[----:B------:R-:W-:Y:S01]  /*5220*/  ULDC.64 UR4, c[0x0][0x250] ;  /* 0x0000940000047ab9 */ /* 0x000fe20000000a00 */
[----:B------:R-:W-:Y:S01]  /*5230*/  VIADD R212, R133, 0xfffffffe ;  /* 0xfffffffe85d47836 */ /* 0x000fe20000000000 */
[----:B------:R-:W-:Y:S01]  /*5240*/  MOV R0, R3 ;  /* 0x0000000300007202 */ /* 0x000fe20000000f00 */
[----:B------:R-:W-:Y:S01]  /*5250*/  ULDC UR6, c[0x0][0x24c] ;  /* 0x0000930000067ab9 */ /* 0x000fe20000000800 */
[----:B------:R-:W-:Y:S01]  /*5260*/  MOV R133, R132 ;  /* 0x0000008400857202 */ /* 0x000fe20000000f00 */
[----:B------:R-:W-:Y:S01]  /*5270*/  ULDC UR9, c[0x0][0x248] ;  /* 0x0000920000097ab9 */ /* 0x000fe20000000800 */
[----:B------:R-:W-:Y:S01]  /*5280*/  SHF.R.S32.HI R211, RZ, 0x1f, R210 ;  /* 0x0000001fffd37819 */ /* 0x000fe200000114d2 */
[----:B------:R-:W-:Y:S02]  /*5290*/  USHF.L.U64.HI UR10, UR4, 0x5, UR5 ;  /* 0x00000005040a7899 */ /* 0x000fe40008010205 */
[----:B------:R-:W-:-:S02]  /*52a0*/  USHF.L.U32 UR11, UR4, 0x5, URZ ;  /* 0x00000005040b7899 */ /* 0x000fc4000800063f */
[----:B------:R-:W-:Y:S02]  /*52b0*/  USHF.L.U64.HI UR6, UR9, 0x5, UR6 ;  /* 0x0000000509067899 */ /* 0x000fe40008010206 */
[----:B------:R-:W-:Y:S01]  /*52c0*/  USHF.L.U32 UR5, UR9, 0x5, URZ ;  /* 0x0000000509057899 */ /* 0x000fe2000800063f */
[----:B------:R-:W-:-:S11]  /*52d0*/  ULDC UR4, c[0x0][0x2ec] ;  /* 0x0000bb0000047ab9 */ /* 0x000fd60000000800 */
.L_x_3584:
[----:B------:R-:W-:Y:S04]  /*52e0*/  DEPBAR.LE SB0, 0x0 ;  /* 0x000080000000791a */ /* 0x000fe80000000000 */
[----:B------:R-:W-:Y:S01]  /*52f0*/  BAR.SYNC.DEFER_BLOCKING 0x0 ;  /* 0x0000000000007b1d */ /* 0x000fe20000010000 */
[----:B------:R-:W-:Y:S02]  /*5300*/  MOV R10, R210 ;  /* 0x000000d2000a7202 */ /* 0x000fe40000000f00 */
[----:B------:R-:W-:Y:S03]  /*5310*/  MOV R2, R211 ;  /* 0x000000d300027202 */ /* 0x000fe60000000f00 */
[----:B------:R-:W-:Y:S05]  /*5320*/  @!P6 BRA `(.L_x_3581) ;  /* 0x0000000000f4e947 */ /* 0x000fea0003800000 */
[----:B------:R-:W1:Y:S02]  /*5330*/  LDC R6, c[0x0][0x380] ;  /* 0x0000e000ff067b82 */ /* 0x000e640000000800 */
[-C--:B-1----:R-:W-:Y:S04]  /*5340*/  IABS R2, R6.reuse ;  /* 0x0000000600027213 */ /* 0x082fe80000000000 */
[----:B------:R-:W1:Y:S10]  /*5350*/  I2F.RP R7, R2 ;  /* 0x0000000200077306 */ /* 0x000e740000209400 */
[----:B-1----:R-:W1:Y:S02]  /*5360*/  MUFU.RCP R3, R7 ;  /* 0x0000000700037308 */ /* 0x002e640000001000 */
[----:B-1----:R-:W-:Y:S01]  /*5370*/  VIADD R12, R3, 0xffffffe ;  /* 0x0ffffffe030c7836 */ /* 0x002fe20000000000 */
[----:B------:R-:W-:Y:S07]  /*5380*/  SHF.L.U32 R3, R212, 0x6, RZ ;  /* 0x00000006d4037819 */ /* 0x000fee00000006ff */
[----:B------:R-:W1:Y:S01]  /*5390*/  F2I.FTZ.U32.TRUNC.NTZ R13, R12 ;  /* 0x0000000c000d7305 */ /* 0x000e62000021f000 */
[----:B------:R-:W-:Y:S01]  /*53a0*/  IABS R4, R3 ;  /* 0x0000000300047213 */ /* 0x000fe20000000000 */
[C---:B------:R-:W-:Y:S01]  /*53b0*/  VIADD R11, R3.reuse, 0x40 ;  /* 0x00000040030b7836 */ /* 0x040fe20000000000 */
[-C--:B------:R-:W-:Y:S04]  /*53c0*/  LOP3.LUT R3, R3, R6.reuse, RZ, 0x3c, !PT ;  /* 0x0000000603037212 */ /* 0x080fe800078e3cff */
[----:B------:R-:W-:Y:S02]  /*53d0*/  IABS R8, R11 ;  /* 0x0000000b00087213 */ /* 0x000fe40000000000 */
[----:B------:R-:W-:Y:S02]  /*53e0*/  ISETP.GE.AND P0, PT, R3, RZ, PT ;  /* 0x000000ff0300720c */ /* 0x000fe40003f06270 */
[----:B------:R-:W-:Y:S01]  /*53f0*/  LOP3.LUT R11, R11, R6, RZ, 0x3c, !PT ;  /* 0x000000060b0b7212 */ /* 0x000fe200078e3cff */
[--C-:B-1----:R-:W-:Y:S03]  /*5400*/  IMAD.MOV R5, RZ, RZ, -R13.reuse ;  /* 0x000000ffff057224 */ /* 0x102fe600078e0a0d */
[----:B------:R-:W-:Y:S01]  /*5410*/  ISETP.GE.AND P2, PT, R11, RZ, PT ;  /* 0x000000ff0b00720c */ /* 0x000fe20003f46270 */
[----:B------:R-:W-:Y:S02]  /*5420*/  IMAD.MOV.U32 R12, RZ, RZ, RZ ;  /* 0x000000ffff0c7224 */ /* 0x000fe400078e00ff */
[----:B------:R-:W-:Y:S04]  /*5430*/  IMAD R5, R5, R2, RZ ;  /* 0x0000000205057224 */ /* 0x000fe800078e02ff */
[----:B------:R-:W-:Y:S06]  /*5440*/  IMAD.HI.U32 R5, R13, R5, R12 ;  /* 0x000000050d057227 */ /* 0x000fec00078e000c */
[C---:B------:R-:W-:Y:S04]  /*5450*/  IMAD.HI.U32 R9, R5.reuse, R4, RZ ;  /* 0x0000000405097227 */ /* 0x040fe800078e00ff */
[----:B------:R-:W-:Y:S01]  /*5460*/  IMAD.HI.U32 R10, R5, R8, RZ ;  /* 0x00000008050a7227 */ /* 0x000fe200078e00ff */
[C---:B------:R-:W-:Y:S03]  /*5470*/  IADD3 R5, -R9.reuse, RZ, RZ ;  /* 0x000000ff09057210 */ /* 0x040fe60007ffe1ff */
[----:B------:R-:W-:Y:S02]  /*5480*/  IMAD.MOV R7, RZ, RZ, -R10 ;  /* 0x000000ffff077224 */ /* 0x000fe400078e0a0a */
[C---:B------:R-:W-:Y:S02]  /*5490*/  IMAD R4, R2.reuse, R5, R4 ;  /* 0x0000000502047224 */ /* 0x040fe400078e0204 */
[C---:B------:R-:W-:Y:S03]  /*54a0*/  IMAD R8, R2.reuse, R7, R8 ;  /* 0x0000000702087224 */ /* 0x040fe600078e0208 */
[C---:B------:R-:W-:Y:S02]  /*54b0*/  ISETP.GT.U32.AND P1, PT, R2.reuse, R4, PT ;  /* 0x000000040200720c */ /* 0x040fe40003f24070 */
[----:B------:R-:W-:Y:S11]  /*54c0*/  ISETP.GT.U32.AND P3, PT, R2, R8, PT ;  /* 0x000000080200720c */ /* 0x000ff60003f64070 */
[----:B------:R-:W-:Y:S02]  /*54d0*/  @!P1 IMAD.IADD R4, R4, 0x1, -R2 ;  /* 0x0000000104049824 */ /* 0x000fe400078e0a02 */
[-C--:B------:R-:W-:Y:S01]  /*54e0*/  @!P3 IADD3 R8, R8, -R2.reuse, RZ ;  /* 0x800000020808b210 */ /* 0x080fe20007ffe0ff */
[----:B------:R-:W-:Y:S01]  /*54f0*/  @!P1 VIADD R9, R9, 0x1 ;  /* 0x0000000109099836 */ /* 0x000fe20000000000 */
[----:B------:R-:W-:Y:S01]  /*5500*/  ISETP.NE.AND P1, PT, R6, RZ, PT ;  /* 0x000000ff0600720c */ /* 0x000fe20003f25270 */
[----:B------:R-:W-:Y:S01]  /*5510*/  @!P3 VIADD R10, R10, 0x1 ;  /* 0x000000010a0ab836 */ /* 0x000fe20000000000 */
[-C--:B------:R-:W-:Y:S02]  /*5520*/  ISETP.GE.U32.AND P4, PT, R4, R2.reuse, PT ;  /* 0x000000020400720c */ /* 0x080fe40003f86070 */
[----:B------:R-:W-:Y:S01]  /*5530*/  ISETP.GE.U32.AND P5, PT, R8, R2, PT ;  /* 0x000000020800720c */ /* 0x000fe20003fa6070 */
[----:B------:R-:W1:Y:S01]  /*5540*/  LDC.64 R4, c[0x0][0x250] ;  /* 0x00009400ff047b82 */ /* 0x000e620000000a00 */
[----:B------:R-:W-:Y:S09]  /*5550*/  LOP3.LUT R2, RZ, R6, RZ, 0x33, !PT ;  /* 0x00000006ff027212 */ /* 0x000ff200078e33ff */
[----:B------:R-:W-:Y:S02]  /*5560*/  @P4 IADD3 R9, R9, 0x1, RZ ;  /* 0x0000000109094810 */ /* 0x000fe40007ffe0ff */
[----:B------:R-:W-:Y:S03]  /*5570*/  @P5 VIADD R10, R10, 0x1 ;  /* 0x000000010a0a5836 */ /* 0x000fe60000000000 */
[----:B------:R-:W-:Y:S02]  /*5580*/  @!P0 IMAD.MOV R9, RZ, RZ, -R9 ;  /* 0x000000ffff098224 */ /* 0x000fe400078e0a09 */
[----:B------:R-:W-:Y:S03]  /*5590*/  @!P2 IADD3 R10, -R10, RZ, RZ ;  /* 0x000000ff0a0aa210 */ /* 0x000fe60007ffe1ff */
[C---:B------:R-:W-:Y:S02]  /*55a0*/  SEL R3, R2.reuse, R9, !P1 ;  /* 0x0000000902037207 */ /* 0x040fe40004800000 */
[----:B------:R-:W-:Y:S02]  /*55b0*/  SEL R9, R2, R10, !P1 ;  /* 0x0000000a02097207 */ /* 0x000fe40004800000 */
[-C--:B------:R-:W-:Y:S02]  /*55c0*/  LEA R14, P1, R3, R206.reuse, 0x2 ;  /* 0x000000ce030e7211 */ /* 0x080fe400078210ff */
[----:B------:R-:W-:Y:S02]  /*55d0*/  LEA R12, P0, R9, R206, 0x2 ;  /* 0x000000ce090c7211 */ /* 0x000fe400078010ff */
[-C--:B------:R-:W-:Y:S02]  /*55e0*/  LEA.HI.X.SX32 R15, R3, R207.reuse, 0x2, P1 ;  /* 0x000000cf030f7211 */ /* 0x080fe400008f16ff */
[C---:B------:R-:W-:Y:S01]  /*55f0*/  LEA.HI.X.SX32 R13, R9.reuse, R207, 0x2, P0 ;  /* 0x000000cf090d7211 */ /* 0x040fe200000f16ff */
[----:B------:R-:W-:Y:S02]  /*5600*/  IMAD.IADD R9, R9, 0x1, -R3 ;  /* 0x0000000109097824 */ /* 0x000fe400078e0a03 */
[----:B------:R-:W2:Y:S01]  /*5610*/  LDG.E R7, desc[UR12][R14.64] ;  /* 0x0000000c0e077981 */ /* 0x000ea2000c1e1900 */
[----:B------:R-:W3:Y:S01]  /*5620*/  LDC.64 R2, c[0x0][0x238] ;  /* 0x00008e00ff027b82 */ /* 0x000ee20000000a00 */
[----:B------:R-:W-:Y:S02]  /*5630*/  IMAD R9, R9, R6, -0x40 ;  /* 0xffffffc009097424 */ /* 0x000fe400078e0206 */
[----:B------:R-:W2:Y:S03]  /*5640*/  LDG.E R8, desc[UR12][R12.64] ;  /* 0x0000000c0c087981 */ /* 0x000ea6000c1e1900 */
        /* <DEDUP_REMOVED lines=11> */
.L_x_3581:
[C---:B------:R-:W-:Y:S04]  /*5700*/  LEA R200, P0, R10.reuse, R200, 0x1 ;  /* 0x000000c80ac87211 */ /* 0x040fe800078008ff */
[----:B------:R-:W-:Y:S02]  /*5710*/  LEA.HI.X R201, R10, R201, R2, 0x1, P0 ;  /* 0x000000c90ac97211 */ /* 0x000fe400000f0c02 */
[----:B------:R-:W-:Y:S03]  /*5720*/  IADD3 R216, P0, R200, UR11, RZ ;  /* 0x0000000bc8d87c10 */ /* 0x000fe6000ff1e0ff */
[----:B------:R-:W-:Y:S01]  /*5730*/  @!PT LDS RZ, [RZ] ;  /* 0x00000000fffff984 */ /* 0x000fe20000000800 */
[----:B------:R-:W-:Y:S01]  /*5740*/  @!PT LDS RZ, [RZ] ;  /* 0x00000000fffff984 */ /* 0x000fe20000000800 */
[----:B------:R-:W-:Y:S01]  /*5750*/  @!PT LDS RZ, [RZ] ;  /* 0x00000000fffff984 */ /* 0x000fe20000000800 */
[----:B------:R1:W-:Y:S01]  /*5760*/  LDGSTS.E.BYPASS.LTC128B.128 [R203+0xc000], desc[UR12][R200.64] ;  /* 0x0c000000c8cb7fae */ /* 0x0003e2000b901d4c */
[----:B------:R-:W-:Y:S02]  /*5770*/  IADD3.X R217, R201, UR10, RZ, P0, !PT ;  /* 0x0000000ac9d97c10 */ /* 0x000fe400087fe4ff */
[----:B------:R-:W-:Y:S01]  /*5780*/  IADD3 R134, P0, R216, UR11, RZ ;  /* 0x0000000bd8867c10 */ /* 0x000fe2000ff1e0ff */
[----:B------:R1:W-:Y:S03]  /*5790*/  LDGSTS.E.BYPASS.LTC128B.128 [R203+0xe000], desc[UR12][R200.64+0x80] ;  /* 0x0e000080c8cb7fae */ /* 0x0003e6000b901d4c */
[----:B------:R-:W-:Y:S01]  /*57a0*/  IADD3.X R135, R217, UR10, RZ, P0, !PT ;  /* 0x0000000ad9877c10 */ /* 0x000fe200087fe4ff */
[----:B------:R1:W-:Y:S01]  /*57b0*/  LDGSTS.E.BYPASS.LTC128B.128 [R203+0x10000], desc[UR12][R200.64+0x100] ;  /* 0x10000100c8cb7fae */ /* 0x0003e2000b901d4c */
[----:B------:R-:W-:Y:S03]  /*57c0*/  IADD3 R2, P0, R134, UR11, RZ ;  /* 0x0000000b86027c10 */ /* 0x000fe6000ff1e0ff */
[----:B------:R1:W-:Y:S01]  /*57d0*/  LDGSTS.E.BYPASS.LTC128B.128 [R203+0xc800], desc[UR12][R216.64] ;  /* 0x0c800000d8cb7fae */ /* 0x0003e2000b901d4c */
[----:B------:R-:W-:Y:S02]  /*57e0*/  IADD3.X R3, R135, UR10, RZ, P0, !PT ;  /* 0x0000000a87037c10 */ /* 0x000fe400087fe4ff */
[----:B------:R-:W-:Y:S01]  /*57f0*/  ISETP.GE.AND P0, PT, R212, 0x1, PT ;  /* 0x00000001d400780c */ /* 0x000fe20003f06270 */
        /* <DEDUP_REMOVED lines=195> */
[----:B------:R-:W-:Y:S03]  /*6430*/  IADD3 R135, -R138, RZ, RZ ;  /* 0x000000ff8a877210 */ /* 0x000fe60007ffe1ff */
[----:B------:R-:W-:Y:S02]  /*6440*/  IMAD.MOV R137, RZ, RZ, -R140 ;  /* 0x000000ffff897224 */ /* 0x000fe400078e0a8c */
[C---:B------:R-:W-:Y:S02]  /*6450*/  IMAD R134, R2.reuse, R135, R134 ;  /* 0x0000008702867224 */ /* 0x040fe400078e0286 */
[C---:B------:R-:W-:Y:S01]  /*6460*/  IMAD R136, R2.reuse, R137, R136 ;  /* 0x0000008902887224 */ /* 0x040fe200078e0288 */
[----:B------:R-:W-:Y:S02]  /*6470*/  LOP3.LUT R137, RZ, R132, RZ, 0x33, !PT ;  /* 0x00000084ff897212 */ /* 0x000fe400078e33ff */
        /* <DEDUP_REMOVED lines=9> */
[----:B------:R-:W1:Y:S10]  /*6510*/  LDC R134, c[0x0][0x24c] ;  /* 0x00009300ff867b82 */ /* 0x000e740000000800 */
        /* <DEDUP_REMOVED lines=14> */
[----:B------:R-:W2:Y:S02]  /*6600*/  LDG.E R136, desc[UR12][R142.64] ;  /* 0x0000000c8e887981 */ /* 0x000ea4000c1e1900 */
[C---:B------:R-:W-:Y:S01]  /*6610*/  IMAD.WIDE.U32 R140, R132.reuse, UR9, RZ ;  /* 0x00000009848c7c25 */ /* 0x040fe2000f8e00ff */
[----:B------:R-:W-:Y:S05]  /*6620*/  SHF.R.S32.HI R137, RZ, 0x1f, R132 ;  /* 0x0000001fff897819 */ /* 0x000fea0000011484 */
[----:B------:R-:W-:Y:S04]  /*6630*/  IMAD R137, R137, UR9, RZ ;  /* 0x0000000989897c24 */ /* 0x000fe8000f8e02ff */
[----:B-1----:R-:W-:Y:S04]  /*6640*/  IMAD R137, R132, R134, R137 ;  /* 0x0000008684897224 */ /* 0x002fe800078e0289 */
[----:B------:R-:W-:Y:S01]  /*6650*/  IMAD.IADD R141, R141, 0x1, R137 ;  /* 0x000000018d8d7824 */ /* 0x000fe200078e0289 */
[----:B--2---:R-:W-:Y:S04]  /*6660*/  IADD3 R135, -R136, R135, RZ ;  /* 0x0000008788877210 */ /* 0x004fe80007ffe1ff */
[----:B------:R-:W-:Y:S01]  /*6670*/  SHF.R.S32.HI R139, RZ, 0x1f, R135 ;  /* 0x0000001fff8b7819 */ /* 0x000fe20000011487 */
[-C--:B---3--:R-:W-:Y:S04]  /*6680*/  IMAD.WIDE.U32 R140, R135, R2.reuse, R140 ;  /* 0x00000002878c7225 */ /* 0x088fe800078e008c */
[----:B------:R-:W-:Y:S04]  /*6690*/  IMAD R132, R139, R2, RZ ;  /* 0x000000028b847224 */ /* 0x000fe800078e02ff */
[----:B------:R-:W-:Y:S05]  /*66a0*/  IMAD R132, R135, R3, R132 ;  /* 0x0000000387847224 */ /* 0x000fea00078e0284 */
[----:B------:R-:W-:Y:S07]  /*66b0*/  IADD3 R132, R141, R132, RZ ;  /* 0x000000848d847210 */ /* 0x000fee0007ffe0ff */
.L_x_3583:
        /* <DEDUP_REMOVED lines=14> */
[----:B------:R-:W-:Y:S03]  /*67a0*/  IADD3.X R3, R135, UR6, RZ, P0, !PT ;  /* 0x0000000687037c10 */ /* 0x000fe600087fe4ff */
        /* <DEDUP_REMOVED lines=9> */
.L_x_3582:
[----:B-1----:R-:W-:Y:S01]  /*6840*/  FMNMX.FTZ R2, R4, R133, !PT ;  /* 0x0000008504027209 */ /* 0x002fe20007810000 */
        /* <DEDUP_REMOVED lines=411> */
.L_x_3580:
        /* <DEDUP_REMOVED lines=23> */
[----:B------:R-:W-:Y:S02]  /*8370*/  LOP3.LUT R11, R8, 0x3ffffffc, RZ, 0xc0, !PT ;  /* 0x3ffffffc080b7812 */ /* 0x000fe400078ec0ff */
[----:B------:R-:W-:Y:S02]  /*8380*/  LOP3.LUT R9, R9, 0xfffffff8, RZ, 0xc0, !PT ;  /* 0xfffffff809097812 */ /* 0x000fe400078ec0ff */
[----:B------:R-:W-:Y:S02]  /*8390*/  SHF.R.S32.HI R8, RZ, 0x5, R7 ;  /* 0x00000005ff087819 */ /* 0x000fe40000011407 */
[----:B------:R-:W-:Y:S01]  /*83a0*/  IADD3 R9, R10, -R9, RZ ;  /* 0x800000090a097210 */ /* 0x000fe20007ffe0ff */
[----:B------:R-:W2:Y:S01]  /*83b0*/  @P4 MUFU.RCP R5, R4 ;  /* 0x0000000400054308 */ /* 0x000ea20000001000 */
[----:B------:R-:W-:-:S02]  /*83c0*/  IADD3 R11, -R11, R0, RZ ;  /* 0x000000000b0b7210 */ /* 0x000fc40007ffe1ff */
[C---:B------:R-:W-:Y:S02]  /*83d0*/  SHF.L.U32 R10, R9.reuse, 0x6, RZ ;  /* 0x00000006090a7819 */ /* 0x040fe400000006ff */
[----:B------:R-:W-:Y:S02]  /*83e0*/  LOP3.LUT R12, R9, 0x1, RZ, 0xc0, !PT ;  /* 0x00000001090c7812 */ /* 0x000fe400078ec0ff */
[----:B------:R-:W-:Y:S01]  /*83f0*/  LOP3.LUT R10, R10, 0x1c0, RZ, 0xc0, !PT ;  /* 0x000001c00a0a7812 */ /* 0x000fe200078ec0ff */
[----:B------:R-:W-:Y:S01]  /*8400*/  @P4 MUFU.LG2 R4, R4 ;  /* 0x0000000400044308 */ /* 0x000fe20000000c00 */
[----:B------:R-:W-:Y:S01]  /*8410*/  LEA R11, R8, R11, 0x9 ;  /* 0x0000000b080b7211 */ /* 0x000fe200078e48ff */
[----:B-1----:R-:W-:Y:S01]  /*8420*/  FMUL.FTZ R131, R6, R131 ;  /* 0x0000008306837220 */ /* 0x002fe20000410000 */
[----:B------:R-:W-:Y:S01]  /*8430*/  LEA.HI R10, R10, R10, RZ, 0x1d ;  /* 0x0000000a0a0a7211 */ /* 0x000fe200078fe8ff */
[----:B------:R-:W-:Y:S01]  /*8440*/  FMUL.FTZ R130, R6, R130 ;  /* 0x0000008206827220 */ /* 0x000fe20000410000 */
[----:B------:R-:W-:Y:S01]  /*8450*/  ISETP.NE.U32.AND P0, PT, R12, 0x1, PT ;  /* 0x000000010c00780c */ /* 0x000fe20003f05070 */
[C---:B------:R-:W-:Y:S01]  /*8460*/  FMUL.FTZ R39, R6.reuse, R39 ;  /* 0x0000002706277220 */ /* 0x040fe20000410000 */
[----:B------:R-:W-:Y:S01]  /*8470*/  LEA R10, R11, R10, 0x1 ;  /* 0x0000000a0b0a7211 */ /* 0x000fe200078e08ff */
[----:B------:R-:W-:Y:S01]  /*8480*/  FMUL.FTZ R38, R6, R38 ;  /* 0x0000002606267220 */ /* 0x000fe20000410000 */
[----:B------:R-:W-:Y:S01]  /*8490*/  R2P PR, R9, 0x6 ;  /* 0x0000000609007804 */ /* 0x000fe20000000000 */
[C---:B--2---:R-:W-:Y:S01]  /*84a0*/  FMUL.FTZ R128, R5.reuse, R128 ;  /* 0x0000008005807220 */ /* 0x044fe20000410000 */
[----:B------:R-:W-:Y:S01]  /*84b0*/  MOV R9, 0x20 ;  /* 0x0000002000097802 */ /* 0x000fe20000000f00 */
[C---:B------:R-:W-:Y:S01]  /*84c0*/  FMUL.FTZ R129, R5.reuse, R129 ;  /* 0x0000008105817220 */ /* 0x040fe20000410000 */
        /* <DEDUP_REMOVED lines=184> */
[----:B------:R-:W-:Y:S01]  /*9050*/  ULDC.U8 UR4, c[0x0][0x3d8] ;  /* 0x0000f60000047ab9 */ /* 0x000fe20000000000 */
[----:B------:R-:W-:Y:S01]  /*9060*/  MOV R12, 0x7f800000 ;  /* 0x7f800000000c7802 */ /* 0x000fe20000000f00 */
[----:B--2---:R-:W-:Y:S01]  /*9070*/  @P3 FMUL.FTZ R14, R14, 0.69314718246459960938 ;  /* 0x3f3172180e0e3820 */ /* 0x004fe20000410000 */
[----:B------:R-:W-:Y:S01]  /*9080*/  STS [R25+0x2400], R94 ;  /* 0x0024005e19007388 */ /* 0x000fe20000000800 */
[----:B------:R-:W-:-:S02]  /*9090*/  F2FP.BF16.F32.PACK_AB R6, R119, R6 ;  /* 0x000000067706723e */ /* 0x000fc400000010ff */
[----:B------:R-:W-:Y:S01]  /*90a0*/  ISETP.NE.AND P1, PT, RZ, UR4, PT ;  /* 0x00000004ff007c0c */ /* 0x000fe2000bf25270 */
        /* <DEDUP_REMOVED lines=8> */
[----:B--2---:R-:W-:-:S03]  /*9130*/  MOV R11, 0x7f800000 ;  /* 0x7f800000000b7802 */ /* 0x004fc60000000f00 */
[----:B------:R-:W-:Y:S04]  /*9140*/  STS [R17+0x4000], R124 ;  /* 0x0040007c11007388 */ /* 0x000fe80000000800 */
[----:B------:R1:W-:Y:S01]  /*9150*/  STS [R17+0x4400], R126 ;  /* 0x0044007e11007388 */ /* 0x0003e20000000800 */
[----:B----4-:R-:W-:-:S03]  /*9160*/  @P4 FMUL.FTZ R13, R4, 0.69314718246459960938 ;  /* 0x3f317218040d4820 */ /* 0x010fc60000410000 */
[----:B------:R-:W-:Y:S04]  /*9170*/  STS [R19+0x4000], R112 ;  /* 0x0040007013007388 */ /* 0x000fe80000000800 */
[----:B------:R-:W-:Y:S04]  /*9180*/  STS [R19+0x4400], R114 ;  /* 0x0044007213007388 */ /* 0x000fe80000000800 */
[----:B------:R-:W-:Y:S04]  /*9190*/  STS [R21+0x4000], R120 ;  /* 0x0040007815007388 */ /* 0x000fe80000000800 */
[----:B------:R-:W-:Y:S01]  /*91a0*/  STS [R21+0x4400], R122 ;  /* 0x0044007a15007388 */ /* 0x000fe20000000800 */
[----:B-----5:R-:W2:Y:S03]  /*91b0*/  @P4 LDC R9, c[0x0][0x2e8] ;  /* 0x0000ba00ff094b82 */ /* 0x020ea60000000800 */
[----:B------:R-:W-:Y:S04]  /*91c0*/  STS [R25+0x4000], R5 ;  /* 0x0040000519007388 */ /* 0x000fe80000000800 */
[----:B------:R4:W-:Y:S01]  /*91d0*/  STS [R25+0x4400], R6 ;  /* 0x0044000619007388 */ /* 0x0009e20000000800 */
[----:B-1----:R-:W-:-:S04]  /*91e0*/  @P0 IMAD.WIDE.U32 R16, R202, R22, RZ ;  /* 0x00000016ca100225 */ /* 0x002fc800078e00ff */
[----:B------:R-:W-:Y:S01]  /*91f0*/  @P0 IMAD R23, R202, R23, R17 ;  /* 0x00000017ca170224 */ /* 0x000fe200078e0211 */
[----:B----4-:R-:W-:Y:S01]  /*9200*/  @P0 MOV R6, R16 ;  /* 0x0000001000060202 */ /* 0x010fe20000000f00 */
[----:B---3--:R-:W-:Y:S06]  /*9210*/  @P0 BRA `(.L_x_3585) ;  /* 0x0000000000200947 */ /* 0x008fec0003800000 */
[----:B------:R-:W1:Y:S01]  /*9220*/  S2R R15, SR_CTAID.Y ;  /* 0x00000000000f7919 */ /* 0x000e620000002600 */
[----:B------:R-:W3:Y:S01]  /*9230*/  LDC.64 R4, c[0x0][0x290] ;  /* 0x0000a400ff047b82 */ /* 0x000ee20000000a00 */
[----:B-1----:R-:W-:-:S05]  /*9240*/  SHF.R.S32.HI R17, RZ, 0x1f, R15 ;  /* 0x0000001fff117819 */ /* 0x002fca000001140f */
[-C--:B---3--:R-:W-:Y:S02]  /*9250*/  IMAD R2, R17, R4.reuse, RZ ;  /* 0x0000000411027224 */ /* 0x088fe400078e02ff */
[----:B------:R-:W-:-:S04]  /*9260*/  IMAD.WIDE.U32 R16, R15, R4, RZ ;  /* 0x000000040f107225 */ /* 0x000fc800078e00ff */
[----:B------:R-:W-:Y:S01]  /*9270*/  IMAD R5, R15, R5, R2 ;  /* 0x000000050f057224 */ /* 0x000fe200078e0202 */
[----:B------:R-:W-:-:S04]  /*9280*/  MOV R6, R16 ;  /* 0x0000001000067202 */ /* 0x000fc80000000f00 */
[----:B------:R-:W-:Y:S02]  /*9290*/  IADD3 R23, R17, R5, RZ ;  /* 0x0000000511177210 */ /* 0x000fe40007ffe0ff */
.L_x_3585:
[----:B--2---:R-:W-:Y:S01]  /*92a0*/  @P4 FFMA.FTZ R11, R132, R9, R13 ;  /* 0x00000009840b4223 */ /* 0x004fe2000001000d */
        /* <DEDUP_REMOVED lines=9> */
.L_x_3586:
[----:B------:R-:W1:Y:S01]  /*9340*/  S2R R4, SR_CTAID.Y ;  /* 0x0000000000047919 */ /* 0x000e620000002600 */
[----:B------:R-:W1:Y:S08]  /*9350*/  S2UR UR6, SR_CTAID.Z ;  /* 0x00000000000679c3 */ /* 0x000e700000002700 */
[----:B------:R-:W1:Y:S08]  /*9360*/  LDC R3, c[0x0][0x270] ;  /* 0x00009c00ff037b82 */ /* 0x000e700000000800 */
[----:B------:R-:W2:Y:S01]  /*9370*/  LDC R2, c[0x0][0x2c4] ;  /* 0x0000b100ff027b82 */ /* 0x000ea20000000800 */
[----:B-1----:R-:W-:-:S04]  /*9380*/  IMAD R3, R4, R3, UR6 ;  /* 0x0000000604037e24 */ /* 0x002fc8000f8e0203 */
[----:B--2---:R-:W-:-:S07]  /*9390*/  IMAD R2, R3, R2, RZ ;  /* 0x0000000203027224 */ /* 0x004fce00078e02ff */
.L_x_3587:
[----:B------:R-:W-:Y:S01]  /*93a0*/  LOP3.LUT R7, R7, 0xffffffe0, RZ, 0xc0, !PT ;  /* 0xffffffe007077812 */ /* 0x000fe200078ec0ff */
[----:B------:R-:W1:Y:S01]  /*93b0*/  S2R R20, SR_TID.X ;  /* 0x0000000000147919 */ /* 0x000e620000002100 */
[----:B------:R-:W-:Y:S01]  /*93c0*/  SHF.R.S32.HI R3, RZ, 0x1f, R8 ;  /* 0x0000001fff037819 */ /* 0x000fe20000011408 */
[----:B------:R-:W-:Y:S02]  /*93d0*/  BSSY B0, `(.L_x_3588) ;  /* 0x0000019000007945 */ /* 0x000fe40003800000 */
[----:B------:R-:W-:Y:S01]  /*93e0*/  IMAD.IADD R4, R0, 0x1, -R7 ;  /* 0x0000000100047824 */ /* 0x000fe200078e0a07 */
[----:B------:R-:W-:Y:S01]  /*93f0*/  LEA.HI R3, R3, R8, RZ, 0x2 ;  /* 0x0000000803037211 */ /* 0x000fe200078f10ff */
[----:B------:R-:W-:Y:S03]  /*9400*/  BAR.SYNC.DEFER_BLOCKING 0x0 ;  /* 0x0000000000007b1d */ /* 0x000fe60000010000 */
[----:B------:R-:W-:-:S02]  /*9410*/  LOP3.LUT P0, RZ, R4, 0x3, RZ, 0xc0, !PT ;  /* 0x0000000304ff7812 */ /* 0x000fc4000780c0ff */
[----:B------:R-:W-:Y:S02]  /*9420*/  SHF.R.S32.HI R5, RZ, 0x1f, R4 ;  /* 0x0000001fff057819 */ /* 0x000fe40000011404 */
[----:B------:R-:W-:Y:S02]  /*9430*/  LOP3.LUT R3, R3, 0xffffffc, RZ, 0xc0, !PT ;  /* 0x0ffffffc03037812 */ /* 0x000fe400078ec0ff */
[----:B------:R-:W-:-:S03]  /*9440*/  LEA.HI R0, R5, R4, RZ, 0x2 ;  /* 0x0000000405007211 */ /* 0x000fc600078f10ff */
[----:B------:R-:W-:Y:S01]  /*9450*/  IMAD.IADD R3, R8, 0x1, -R3 ;  /* 0x0000000108037824 */ /* 0x000fe200078e0a03 */
[----:B------:R-:W-:-:S05]  /*9460*/  SHF.R.S32.HI R0, RZ, 0x2, R0 ;  /* 0x00000002ff007819 */ /* 0x000fca0000011400 */
[----:B------:R-:W-:Y:S01]  /*9470*/  IMAD R0, R3, 0x10, R0 ;  /* 0x0000001003007824 */ /* 0x000fe200078e0200 */
[----:B------:R-:W-:Y:S06]  /*9480*/  @P0 BRA `(.L_x_3589) ;  /* 0x0000000000340947 */ /* 0x000fec0003800000 */
[----:B------:R-:W2:Y:S01]  /*9490*/  S2R R5, SR_CTAID.X ;  /* 0x0000000000057919 */ /* 0x000ea20000002500 */
[C---:B------:R-:W-:Y:S01]  /*94a0*/  VIADD R4, R0.reuse, 0x8 ;  /* 0x0000000800047836 */ /* 0x040fe20000000000 */
[----:B------:R-:W-:Y:S01]  /*94b0*/  ISETP.GE.AND P2, PT, R0, R199, PT ;  /* 0x000000c70000720c */ /* 0x000fe20003f46270 */
[----:B------:R-:W-:-:S03]  /*94c0*/  ULDC.64 UR4, c[0x0][0x2b0] ;  /* 0x0000ac0000047ab9 */ /* 0x000fc60000000a00 */
[----:B------:R-:W-:Y:S01]  /*94d0*/  ISETP.GE.AND P1, PT, R4, R199, PT ;  /* 0x000000c70400720c */ /* 0x000fe20003f26270 */
[----:B--2---:R-:W-:-:S05]  /*94e0*/  IMAD R5, R5, 0x40, R2 ;  /* 0x0000004005057824 */ /* 0x004fca00078e0202 */
[----:B------:R-:W-:Y:S02]  /*94f0*/  SHF.R.S32.HI R3, RZ, 0x1f, R5 ;  /* 0x0000001fff037819 */ /* 0x000fe40000011405 */
[----:B------:R-:W-:-:S04]  /*9500*/  IADD3 R2, P0, R0, R5, RZ ;  /* 0x0000000500027210 */ /* 0x000fc80007f1e0ff */
[----:B------:R-:W-:Y:S02]  /*9510*/  LEA.HI.X.SX32 R3, R0, R3, 0x1, P0 ;  /* 0x0000000300037211 */ /* 0x000fe400000f0eff */
[----:B------:R-:W-:-:S04]  /*9520*/  LEA R4, P0, R2, UR4, 0x2 ;  /* 0x0000000402047c11 */ /* 0x000fc8000f8010ff */
[----:B------:R-:W-:-:S05]  /*9530*/  LEA.HI.X R5, R2, UR5, R3, 0x2, P0 ;  /* 0x0000000502057c11 */ /* 0x000fca00080f1403 */
[----:B------:R2:W-:Y:S04]  /*9540*/  @!P2 STG.E desc[UR12][R4.64], R11 ;  /* 0x0000000b0400a986 */ /* 0x0005e8000c10190c */
[----:B------:R2:W-:Y:S02]  /*9550*/  @!P1 STG.E desc[UR12][R4.64+0x20], R12 ;  /* 0x0000200c04009986 */ /* 0x0005e4000c10190c */
.L_x_3589:
[----:B------:R-:W-:Y:S05]  /*9560*/  BSYNC B0 ;  /* 0x0000000000007941 */ /* 0x000fea0003800000 */
.L_x_3588:
[----:B------:R-:W3:Y:S01]  /*9570*/  S2UR UR5, SR_CTAID.X ;  /* 0x00000000000579c3 */ /* 0x000ee20000002500 */
[----:B-1----:R-:W-:Y:S01]  /*9580*/  SHF.R.S32.HI R7, RZ, 0x1f, R20 ;  /* 0x0000001fff077819 */ /* 0x002fe20000011414 */
[----:B------:R1:W4:Y:S01]  /*9590*/  LDS.128 R16, [R203+0x1800] ;  /* 0x00180000cb107984 */ /* 0x0003220000000c00 */
[----:B------:R-:W-:Y:S01]  /*95a0*/  SHF.R.S32.HI R205, RZ, 0x1f, R204 ;  /* 0x0000001fffcd7819 */ /* 0x000fe200000114cc */
[----:B------:R-:W-:Y:S01]  /*95b0*/  BSSY B0, `(.L_x_3590) ;  /* 0x000002a000007945 */ /* 0x000fe20003800000 */
[----:B------:R-:W-:Y:S01]  /*95c0*/  LEA.HI R0, R7, R20, RZ, 0x3 ;  /* 0x0000001407007211 */ /* 0x000fe200078f18ff */
[----:B--2---:R1:W2:Y:S02]  /*95d0*/  LDS.128 R12, [R203+0x3800] ;  /* 0x00380000cb0c7984 */ /* 0x0042a40000000c00 */
[----:B------:R-:W5:Y:S01]  /*95e0*/  LDC.64 R4, c[0x0][0x298] ;  /* 0x0000a600ff047b82 */ /* 0x000f620000000a00 */
[----:B------:R-:W-:Y:S01]  /*95f0*/  SHF.R.S32.HI R0, RZ, 0x3, R0 ;  /* 0x00000003ff007819 */ /* 0x000fe20000011400 */
[----:B------:R1:W1:Y:S04]  /*9600*/  LDS.128 R8, [R203+0x5800] ;  /* 0x00580000cb087984 */ /* 0x0002680000000c00 */
[----:B------:R-:W-:Y:S01]  /*9610*/  VIADD R20, R0, 0x10 ;  /* 0x0000001000147836 */ /* 0x000fe20000000000 */
[----:B------:R1:W1:Y:S01]  /*9620*/  LDS.128 R28, [R203] ;  /* 0x00000000cb1c7984 */ /* 0x0002620000000c00 */
[----:B------:R-:W4:Y:S03]  /*9630*/  LDC.64 R2, c[0x0][0x2a0] ;  /* 0x0000a800ff027b82 */ /* 0x000f260000000a00 */
[----:B------:R-:W-:Y:S01]  /*9640*/  ISETP.GE.AND P3, PT, R20, R199, PT ;  /* 0x000000c71400720c */ /* 0x000fe20003f66270 */
[----:B------:R-:W-:Y:S01]  /*9650*/  VIADD R20, R0, 0x30 ;  /* 0x0000003000147836 */ /* 0x000fe20000000000 */
[----:B------:R1:W1:Y:S01]  /*9660*/  LDS.128 R24, [R203+0x2000] ;  /* 0x00200000cb187984 */ /* 0x0002620000000c00 */
[----:B---3--:R-:W-:-:S03]  /*9670*/  USHF.L.U32 UR5, UR5, 0x6, URZ ;  /* 0x0000000605057899 */ /* 0x008fc6000800063f */
[----:B------:R-:W-:Y:S01]  /*9680*/  ISETP.GE.AND P1, PT, R20, R199, PT ;  /* 0x000000c71400720c */ /* 0x000fe20003f26270 */
[----:B------:R-:W-:Y:S02]  /*9690*/  USHF.R.S32.HI UR4, URZ, 0x1f, UR5 ;  /* 0x0000001f3f047899 */ /* 0x000fe40008011405 */
[----:B-----5:R-:W-:-:S04]  /*96a0*/  IMAD.WIDE.U32 R204, R4, UR5, R204 ;  /* 0x0000000504cc7c25 */ /* 0x020fc8000f8e00cc */
[----:B------:R-:W-:Y:S01]  /*96b0*/  IMAD R22, R4, UR4, RZ ;  /* 0x0000000404167c24 */ /* 0x000fe2000f8e02ff */
[----:B------:R-:W-:Y:S01]  /*96c0*/  USHF.R.S32.HI UR4, URZ, 0x1f, UR6 ;  /* 0x0000001f3f047899 */ /* 0x000fe20008011406 */
[----:B------:R-:W-:Y:S01]  /*96d0*/  IADD3 R34, P0, R6, R204, RZ ;  /* 0x000000cc06227210 */ /* 0x000fe20007f1e0ff */
[----:B------:R-:W-:Y:S02]  /*96e0*/  VIADD R6, R0, 0x20 ;  /* 0x0000002000067836 */ /* 0x000fe40000000000 */
[----:B------:R-:W-:-:S03]  /*96f0*/  IMAD R22, R5, UR5, R22 ;  /* 0x0000000505167c24 */ /* 0x000fc6000f8e0216 */
[-C--:B------:R-:W-:Y:S02]  /*9700*/  ISETP.GE.AND P2, PT, R6, R199.reuse, PT ;  /* 0x000000c70600720c */ /* 0x080fe40003f46270 */
[----:B------:R-:W-:Y:S01]  /*9710*/  IADD3.X R35, R23, R22, R205, P0, !PT ;  /* 0x0000001617237210 */ /* 0x000fe200007fe4cd */
[----:B----4-:R-:W-:Y:S01]  /*9720*/  IMAD R22, R2, UR4, RZ ;  /* 0x0000000402167c24 */ /* 0x010fe2000f8e02ff */
[----:B------:R-:W-:-:S03]  /*9730*/  ISETP.GE.AND P0, PT, R0, R199, PT ;  /* 0x000000c70000720c */ /* 0x000fc60003f06270 */
[----:B------:R-:W-:Y:S01]  /*9740*/  IMAD R37, R3, UR6, R22 ;  /* 0x0000000603257c24 */ /* 0x000fe2000f8e0216 */
[----:B------:R-:W-:Y:S01]  /*9750*/  SHF.R.S32.HI R3, RZ, 0x1f, R0 ;  /* 0x0000001fff037819 */ /* 0x000fe20000011400 */
[----:B------:R3:W4:Y:S01]  /*9760*/  LDS.128 R20, [R203+0x4000] ;  /* 0x00400000cb147984 */ /* 0x0007220000000c00 */
[----:B------:R-:W-:-:S04]  /*9770*/  IMAD.WIDE.U32 R34, R2, UR6, R34 ;  /* 0x0000000602227c25 */ /* 0x000fc8000f8e0022 */
[----:B------:R-:W-:-:S03]  /*9780*/  IMAD.IADD R37, R37, 0x1, R35 ;  /* 0x0000000125257824 */ /* 0x000fc600078e0223 */
[----:B-12---:R-:W-:Y:S05]  /*9790*/  @P0 BRA `(.L_x_3591) ;  /* 0x00000000002c0947 */ /* 0x006fea0003800000 */
        /* <DEDUP_REMOVED lines=8> */
[----:B------:R1:W-:Y:S04]  /*9820*/  STG.E.128 desc[UR12][R32.64], R28 ;  /* 0x0000001c20007986 */ /* 0x0003e8000c101d0c */
[----:B------:R1:W-:Y:S04]  /*9830*/  STG.E.128 desc[UR12][R32.64+0x80], R24 ;  /* 0x0000801820007986 */ /* 0x0003e8000c101d0c */
[----:B----4-:R1:W-:Y:S02]  /*9840*/  STG.E.128 desc[UR12][R32.64+0x100], R20 ;  /* 0x0001001420007986 */ /* 0x0103e4000c101d0c */
.L_x_3591:
[----:B------:R-:W-:Y:S05]  /*9850*/  BSYNC B0 ;  /* 0x0000000000007941 */ /* 0x000fea0003800000 */
.L_x_3590:
[----:B-1----:R1:W2:Y:S01]  /*9860*/  LDS.128 R28, [R203+0x800] ;  /* 0x00080000cb1c7984 */ /* 0x0022a20000000c00 */
[----:B------:R-:W-:Y:S03]  /*9870*/  BSSY B0, `(.L_x_3592) ;  /* 0x0000012000007945 */ /* 0x000fe60003800000 */
[----:B------:R1:W1:Y:S04]  /*9880*/  LDS.128 R24, [R203+0x2800] ;  /* 0x00280000cb187984 */ /* 0x0002680000000c00 */
[----:B----4-:R4:W1:Y:S01]  /*9890*/  LDS.128 R20, [R203+0x4800] ;  /* 0x00480000cb147984 */ /* 0x0108620000000c00 */
[----:B------:R-:W-:Y:S05]  /*98a0*/  @P3 BRA `(.L_x_3593) ;  /* 0x0000000000383947 */ /* 0x000fea0003800000 */
[----:B------:R-:W-:Y:S01]  /*98b0*/  IADD3 R7, P0, R0, 0x10, RZ ;  /* 0x0000001000077810 */ /* 0x000fe20007f1e0ff */
[----:B------:R-:W-:Y:S01]  /*98c0*/  IMAD.MOV.U32 R32, RZ, RZ, R34 ;  /* 0x000000ffff207224 */ /* 0x000fe200078e0022 */
        /* <DEDUP_REMOVED lines=9> */
[----:B--2---:R2:W-:Y:S04]  /*9960*/  STG.E.128 desc[UR12][R6.64], R28 ;  /* 0x0000001c06007986 */ /* 0x0045e8000c101d0c */
[----:B-1----:R2:W-:Y:S04]  /*9970*/  STG.E.128 desc[UR12][R6.64+0x80], R24 ;  /* 0x0000801806007986 */ /* 0x0025e8000c101d0c */
[----:B------:R2:W-:Y:S02]  /*9980*/  STG.E.128 desc[UR12][R6.64+0x100], R20 ;  /* 0x0001001406007986 */ /* 0x0005e4000c101d0c */
.L_x_3593:
[----:B------:R-:W-:Y:S05]  /*9990*/  BSYNC B0 ;  /* 0x0000000000007941 */ /* 0x000fea0003800000 */
.L_x_3592:
[----:B-12---:R1:W2:Y:S01]  /*99a0*/  LDS.128 R24, [R203+0x1000] ;  /* 0x00100000cb187984 */ /* 0x0062a20000000c00 */
[----:B------:R-:W-:Y:S03]  /*99b0*/  BSSY B0, `(.L_x_3594) ;  /* 0x0000012000007945 */ /* 0x000fe60003800000 */
[----:B------:R1:W1:Y:S04]  /*99c0*/  LDS.128 R20, [R203+0x3000] ;  /* 0x00300000cb147984 */ /* 0x0002680000000c00 */
[----:B------:R1:W1:Y:S01]  /*99d0*/  LDS.128 R28, [R203+0x5000] ;  /* 0x00500000cb1c7984 */ /* 0x0002620000000c00 */
        /* <DEDUP_REMOVED lines=15> */
.L_x_3595:
[----:B------:R-:W-:Y:S05]  /*9ad0*/  BSYNC B0 ;  /* 0x0000000000007941 */ /* 0x000fea0003800000 */
.L_x_3594:
[----:B------:R-:W-:Y:S05]  /*9ae0*/  @P1 EXIT ;  /* 0x000000000000194d */ /* 0x000fea0003800000 */
[----:B------:R-:W-:Y:S01]  /*9af0*/  IADD3 R0, P0, R0, 0x30, RZ ;  /* 0x0000003000007810 */ /* 0x000fe20007f1e0ff */
[----:B--2---:R-:W-:Y:S01]  /*9b00*/  IMAD.MOV.U32 R6, RZ, RZ, R34 ;  /* 0x000000ffff067224 */ /* 0x004fe200078e0022 */
[----:B------:R-:W-:Y:S01]  /*9b10*/  MOV R7, R37 ;  /* 0x0000002500077202 */ /* 0x000fe20000000f00 */
[----:B------:R-:W-:Y:S02]  /*9b20*/  ULDC.64 UR4, c[0x0][0x280] ;  /* 0x0000a00000047ab9 */ /* 0x000fe40000000a00 */
[----:B------:R-:W-:Y:S02]  /*9b30*/  IMAD.X R3, RZ, RZ, R3, P0 ;  /* 0x000000ffff037224 */ /* 0x000fe400000e0603 */
[----:B------:R-:W-:-:S04]  /*9b40*/  IMAD.WIDE.U32 R6, R0, R4, R6 ;  /* 0x0000000400067225 */ /* 0x000fc800078e0006 */
[----:B------:R-:W-:Y:S01]  /*9b50*/  IMAD R2, R3, R4, RZ ;  /* 0x0000000403027224 */ /* 0x000fe200078e02ff */
[----:B------:R-:W-:-:S03]  /*9b60*/  LEA R4, P0, R6, UR4, 0x1 ;  /* 0x0000000406047c11 */ /* 0x000fc6000f8008ff */
[----:B------:R-:W-:-:S05]  /*9b70*/  IMAD R2, R0, R5, R2 ;  /* 0x0000000500027224 */ /* 0x000fca00078e0202 */
[----:B------:R-:W-:-:S04]  /*9b80*/  IADD3 R2, R2, R7, RZ ;  /* 0x0000000702027210 */ /* 0x000fc80007ffe0ff */
[----:B------:R-:W-:-:S05]  /*9b90*/  LEA.HI.X R5, R6, UR5, R2, 0x1, P0 ;  /* 0x0000000506057c11 */ /* 0x000fca00080f0c02 */
[----:B------:R-:W-:Y:S04]  /*9ba0*/  STG.E.128 desc[UR12][R4.64], R16 ;  /* 0x0000001004007986 */ /* 0x000fe8000c101d0c */
[----:B------:R-:W-:Y:S04]  /*9bb0*/  STG.E.128 desc[UR12][R4.64+0x80], R12 ;  /* 0x0000800c04007986 */ /* 0x000fe8000c101d0c */
[----:B------:R-:W-:Y:S01]  /*9bc0*/  STG.E.128 desc[UR12][R4.64+0x100], R8 ;  /* 0x0001000804007986 */ /* 0x000fe2000c101d0c */
[----:B------:R-:W-:Y:S05]  /*9bd0*/  EXIT ;  /* 0x000000000000794d */ /* 0x000fea0003800000 */
.L_x_3596:
        /* <DEDUP_REMOVED lines=10> */
.L_x_7948:


//--------------------- .text._ZN5flash24flash_fwd_splitkv_kernelI23Flash_fwd_kernel_traitsILi192ELi64ELi64ELi4ELb0ELb0EN7cutlass10bfloat16_tE19Flash_kernel_traitsILi192ELi64ELi64ELi4ES3_EELb0ELb0ELb0ELb0ELb1ELb1ELb0ELb0EEEvNS_16Flash_fwd_paramsE --------------------------
	.section	.text._ZN5flash24flash_fwd_splitkv_kernelI23Flash_fwd_kernel_traitsILi192ELi64ELi64ELi4ELb0ELb0EN7cutlass10bfloat16_tE19Flash_kernel_traitsILi192ELi64ELi64ELi4ES3_EELb0ELb0ELb0ELb0ELb1ELb1ELb0ELb0EEEvNS_16Flash_fwd_paramsE,"ax",@progbits
	.align	128
        .global         _ZN5flash24flash_fwd_splitkv_kernelI23Flash_fwd_kernel_traitsILi192ELi64ELi64ELi4ELb0ELb0EN7cutlass10bfloat16_tE19Flash_kernel_traitsILi192ELi64ELi64ELi4ES3_EELb0ELb0ELb0ELb0ELb1ELb1ELb0ELb0EEEvNS_16Flash_fwd_paramsE
        .type           _ZN5flash24flash_fwd_splitkv_kernelI23Flash_fwd_kernel_traitsILi192ELi64ELi64ELi4ELb0ELb0EN7cutlass10bfloat16_tE19Flash_kernel_traitsILi192ELi64ELi64ELi4ES3_EELb0ELb0ELb0ELb0ELb1ELb1ELb0ELb0EEEvNS_16Flash_fwd_paramsE,@function
        .size           _ZN5flash24flash_fwd_splitkv_kernelI23Flash_fwd_kernel_traitsILi192ELi64ELi64ELi4ELb0ELb0EN7cutlass10bfloat16_tE19Flash_kernel_traitsILi192ELi64ELi64ELi4ES3_EELb0ELb0ELb0ELb0ELb1ELb1ELb0ELb0EEEvNS_16Flash_fwd_paramsE,(.L_x_7949 - _ZN5flash24flash_fwd_splitkv_kernelI23Flash_fwd_kernel_traitsILi192ELi64ELi64ELi4ELb0ELb0EN7cutlass10bfloat16_tE19Flash_kernel_traitsILi192ELi64ELi64ELi4ES3_EELb0ELb0ELb0ELb0ELb1ELb1ELb0ELb0EEEvNS_16Flash_fwd_paramsE)
        .other          _ZN5flash24flash_fwd_splitkv_kernelI23Flash_fwd_kernel_traitsILi192ELi64ELi64ELi4ELb0ELb0EN7cutlass10bfloat16_tE19Flash_kernel_traitsILi192ELi64ELi64ELi4ES3_EELb0ELb0ELb0ELb0ELb1ELb1ELb0ELb0EEEvNS_16Flash_fwd_paramsE,@"STO_CUDA_ENTRY STV_DEFAULT"
_ZN5flash24flash_fwd_splitkv_kernelI23Flash_fwd_kernel_traitsILi192ELi64ELi64ELi4ELb0ELb0EN7cutlass10bfloat16_tE19Flash_kernel_traitsILi192ELi64ELi64ELi4ES3_EELb0ELb0ELb0ELb0ELb1ELb1ELb0ELb0EEEvNS_16Flash_fwd_paramsE:
.text._ZN5flash24flash_fwd_splitkv_kernelI23Flash_fwd_kernel_traitsILi192ELi64ELi64ELi4ELb0ELb0EN7cutlass10bfloat16_tE19Flash_kernel_traitsILi192ELi64ELi64ELi4ES3_EELb0ELb0ELb0ELb0ELb1ELb1ELb0ELb0EEEvNS_16Flash_fwd_paramsE:
        /* <DEDUP_REMOVED lines=39> */
.L_x_3597:
[----:B------:R-:W1:Y:S02]  /*0270*/  LDC R4, c[0x0][0x2c8] ;  /* 0x0000b200ff047b82 */ /* 0x000e640000000800 */
.L_x_3598:
        /* <DEDUP_REMOVED lines=86> */
.L_x_3601:
[----:B------:R-:W-:Y:S05]  /*07e0*/  BSYNC B0 ;  /* 0x0000000000007941 */ /* 0x000fea0003800000 */
.L_x_3600:
        /* <DEDUP_REMOVED lines=18> */
.L_x_3603:
[----:B------:R-:W-:Y:S05]  /*0910*/  BSYNC B0 ;  /* 0x0000000000007941 */ /* 0x000fea0003800000 */
.L_x_3602:
        /* <DEDUP_REMOVED lines=17> */
.L_x_3605:
[----:B------:R-:W-:Y:S05]  /*0a30*/  BSYNC B0 ;  /* 0x0000000000007941 */ /* 0x000fea0003800000 */
.L_x_3604:
        /* <DEDUP_REMOVED lines=15> */
.L_x_3607:
[----:B------:R-:W-:Y:S05]  /*0b30*/  BSYNC B0 ;  /* 0x0000000000007941 */ /* 0x000fea0003800000 */
.L_x_3606:
        /* <DEDUP_REMOVED lines=15> */
.L_x_3599:
        /* <DEDUP_REMOVED lines=24> */
.L_x_3608:
        /* <DEDUP_REMOVED lines=79> */
.L_x_3609:
        /* <DEDUP_REMOVED lines=49> */
.L_x_3611:
        /* <DEDUP_REMOVED lines=27> */
.L_x_3610:
        /* <DEDUP_REMOVED lines=58> */
[----:B------:R-:W3:Y:S01]  /*1b00*/  S2UR UR4, SR_CgaCtaId ;  /* 0x00000000000479c3 */ /* 0x000ee20000008800 */
[----:B------:R-:W-:Y:S02]  /*1b10*/  LEA.HI R6, R7, R124, RZ, 0x6 ;  /* 0x0000007c07067211 */ /* 0x000fe400078f30ff */
[-C--:B--2---:R-:W-:Y:S01]  /*1b20*/  @!P0 IMAD R10, R41, R8.reuse, RZ ;  /* 0x00000008290a8224 */ /* 0x084fe200078e02ff */
[----:B------:R-:W-:Y:S01]  /*1b30*/  @!P2 MOV R13, 0x400 ;  /* 0x00000400000da802 */ /* 0x000fe20000000f00 */
[----:B------:R-:W-:Y:S01]  /*1b40*/  IMAD.IADD R39, R39, 0x1, R15 ;  /* 0x0000000127277824 */ /* 0x000fe200078e020f */
[----:B------:R-:W-:Y:S01]  /*1b50*/  SHF.L.U32 R6, R6, 0x3, RZ ;  /* 0x0000000306067819 */ /* 0x000fe200000006ff */
[C---:B------:R-:W-:Y:S01]  /*1b60*/  @!P0 IMAD R10, R40.reuse, R9, R10 ;  /* 0x00000009280a8224 */ /* 0x040fe200078e020a */
[----:B------:R-:W2:Y:S01]  /*1b70*/  @!P0 LDC.64 R4, c[0x0][0x210] ;  /* 0x00008400ff048b82 */ /* 0x000ea20000000a00 */
[----:B------:R-:W-:Y:S01]  /*1b80*/  @!P1 MOV R11, 0x400 ;  /* 0x00000400000b9802 */ /* 0x000fe20000000f00 */
[C---:B------:R-:W-:Y:S01]  /*1b90*/  @!P0 IMAD.WIDE.U32 R34, R40.reuse, R8, R38 ;  /* 0x0000000828228225 */ /* 0x040fe200078e0026 */
[----:B------:R-:W-:-:S02]  /*1ba0*/  @!P5 IADD3 R36, P3, R40, 0x10, RZ ;  /* 0x000000102824d810 */ /* 0x000fc40007f7e0ff */
[----:B------:R-:W-:Y:S01]  /*1bb0*/  @!P2 IADD3 R31, P4, R40, 0x20, RZ ;  /* 0x00000020281fa810 */ /* 0x000fe20007f9e0ff */
[----:B------:R-:W-:Y:S01]  /*1bc0*/  @!P0 IMAD.IADD R10, R35, 0x1, R10 ;  /* 0x00000001230a8824 */ /* 0x000fe200078e020a */
[----:B-1----:R-:W-:Y:S01]  /*1bd0*/  @!P1 LEA R26, R26, R11, 0x18 ;  /* 0x0000000b1a1a9211 */ /* 0x002fe200078ec0ff */
[----:B------:R-:W1:Y:S01]  /*1be0*/  @!P5 LDC.64 R2, c[0x0][0x240] ;  /* 0x00009000ff02db82 */ /* 0x000e620000000a00 */
[----:B------:R-:W-:Y:S01]  /*1bf0*/  LOP3.LUT R17, R17, 0xfffffe00, R6, 0xf8, !PT ;  /* 0xfffffe0011117812 */ /* 0x000fe200078ef806 */
[----:B------:R-:W-:Y:S01]  /*1c00*/  IMAD.SHL.U32 R6, R133, 0x40, RZ ;  /* 0x0000004085067824 */ /* 0x000fe200078e00ff */
[----:B----4-:R-:W-:Y:S01]  /*1c10*/  @!P2 LEA R30, R30, R13, 0x18 ;  /* 0x0000000d1e1ea211 */ /* 0x010fe200078ec0ff */
[--C-:B------:R-:W-:Y:S01]  /*1c20*/  @!P5 IMAD.X R11, RZ, RZ, R41.reuse, P3 ;  /* 0x000000ffff0bd224 */ /* 0x100fe200018e0629 */
[----:B------:R-:W-:Y:S01]  /*1c30*/  @!P1 IADD3 R33, P3, R40, 0x30, RZ ;  /* 0x0000003028219810 */ /* 0x000fe20007f7e0ff */
[--C-:B------:R-:W-:Y:S02]  /*1c40*/  @!P2 IMAD.X R27, RZ, RZ, R41.reuse, P4 ;  /* 0x000000ffff1ba224 */ /* 0x100fe400020e0629 */
[----:B------:R-:W4:Y:S01]  /*1c50*/  @!P2 LDC.64 R12, c[0x0][0x240] ;  /* 0x00009000ff0cab82 */ /* 0x000f220000000a00 */
[----:B---3--:R-:W-:Y:S01]  /*1c60*/  ULEA UR4, UR4, UR5, 0x18 ;  /* 0x0000000504047291 */ /* 0x008fe2000f8ec03f */
[----:B------:R-:W-:-:S02]  /*1c70*/  @!P1 IMAD.X R35, RZ, RZ, R41, P3 ;  /* 0x000000ffff239224 */ /* 0x000fc400018e0629 */
[----:B------:R-:W-:Y:S01]  /*1c80*/  @!P5 IMAD.MOV.U32 R42, RZ, RZ, R38 ;  /* 0x000000ffff2ad224 */ /* 0x000fe200078e0026 */
[----:B------:R-:W-:Y:S01]  /*1c90*/  ULDC UR5, c[0x0][0x39c] ;  /* 0x0000e70000057ab9 */ /* 0x000fe20000000800 */
[----:B------:R-:W-:Y:S01]  /*1ca0*/  @!P5 IMAD.MOV.U32 R43, RZ, RZ, R39 ;  /* 0x000000ffff2bd224 */ /* 0x000fe200078e0027 */
[C---:B------:R-:W-:Y:S01]  /*1cb0*/  LEA R211, R17.reuse, UR4, 0x1 ;  /* 0x0000000411d37c11 */ /* 0x040fe2000f8e08ff */
[----:B------:R-:W3:Y:S01]  /*1cc0*/  @!P5 LDC.64 R14, c[0x0][0x210] ;  /* 0x00008400ff0edb82 */ /* 0x000ee20000000a00 */
[----:B--2---:R-:W-:Y:S01]  /*1cd0*/  @!P0 LEA R40, P4, R34, R4, 0x1 ;  /* 0x0000000422288211 */ /* 0x004fe200078808ff */
[----:B------:R-:W-:Y:S02]  /*1ce0*/  VIADD R4, R6, 0xffffffc0 ;  /* 0xffffffc006047836 */ /* 0x000fe40000000000 */
[----:B------:R-:W-:Y:S01]  /*1cf0*/  @!P2 IMAD R30, R17, 0x2, R30 ;  /* 0x00000002111ea824 */ /* 0x000fe200078e021e */
[----:B------:R-:W-:Y:S01]  /*1d00*/  @!P0 LEA.HI.X R41, R34, R5, R10, 0x1, P4 ;  /* 0x0000000522298211 */ /* 0x000fe200020f0c0a */
[----:B------:R-:W-:-:S02]  /*1d10*/  IMAD.IADD R5, R125, 0x1, -R4 ;  /* 0x000000017d057824 */ /* 0x000fc400078e0a04 */
[----:B------:R-:W2:Y:S01]  /*1d20*/  @!P1 LDC.64 R8, c[0x0][0x240] ;  /* 0x00009000ff089b82 */ /* 0x000ea20000000a00 */
[-C--:B-1----:R-:W-:Y:S01]  /*1d30*/  @!P5 IMAD R11, R11, R2.reuse, RZ ;  /* 0x000000020b0bd224 */ /* 0x082fe200078e02ff */
[----:B------:R-:W-:Y:S01]  /*1d40*/  @!PT LDS RZ, [RZ] ;  /* 0x00000000fffff984 */ /* 0x000fe20000000800 */
[----:B------:R-:W-:Y:S01]  /*1d50*/  @!PT LDS RZ, [RZ] ;  /* 0x00000000fffff984 */ /* 0x000fe20000000800 */
[----:B------:R-:W-:Y:S01]  /*1d60*/  @!PT LDS RZ, [RZ] ;  /* 0x00000000fffff984 */ /* 0x000fe20000000800 */
[----:B------:R-:W-:Y:S01]  /*1d70*/  @!P0 LDGSTS.E.BYPASS.LTC128B.128 [R211], desc[UR14][R40.64] ;  /* 0x0000000028d38fae */ /* 0x000fe2000b901d4e */
[-C--:B------:R-:W-:Y:S01]  /*1d80*/  ISETP.GE.AND P4, PT, R20, R5.reuse, PT ;  /* 0x000000051400720c */ /* 0x080fe20003f86270 */
[----:B------:R-:W-:Y:S01]  /*1d90*/  @!P5 IMAD.WIDE.U32 R42, R36, R2, R42 ;  /* 0x00000002242ad225 */ /* 0x000fe200078e002a */
[----:B------:R-:W-:Y:S01]  /*1da0*/  ISETP.GE.AND P3, PT, R24, R5, PT ;  /* 0x000000051800720c */ /* 0x000fe20003f66270 */
[----:B------:R-:W-:Y:S02]  /*1db0*/  @!P0 LDGSTS.E.BYPASS.LTC128B.128 [R211+0x2000], desc[UR14][R40.64+0x80] ;  /* 0x0200008028d38fae */ /* 0x000fe4000b901d4e */
[----:B------:R-:W-:Y:S02]  /*1dc0*/  @!P5 IMAD R34, R36, R3, R11 ;  /* 0x000000032422d224 */ /* 0x000fe400078e020b */
[----:B------:R-:W1:Y:S01]  /*1dd0*/  @!P2 LDC.64 R10, c[0x0][0x210] ;  /* 0x00008400ff0aab82 */ /* 0x000e620000000a00 */
[----:B------:R2:W-:Y:S01]  /*1de0*/  @!P0 LDGSTS.E.BYPASS.LTC128B.128 [R211+0x4000], desc[UR14][R40.64+0x100] ;  /* 0x0400010028d38fae */ /* 0x0005e2000b901d4e */
[----:B----4-:R-:W-:-:S02]  /*1df0*/  @!P2 IMAD R36, R27, R12, RZ ;  /* 0x0000000c1b24a224 */ /* 0x010fc400078e02ff */
[----:B------:R-:W-:Y:S01]  /*1e00*/  @!P5 IMAD.IADD R34, R43, 0x1, R34 ;  /* 0x000000012b22d824 */ /* 0x000fe200078e0222 */
[C---:B---3--:R-:W-:Y:S01]  /*1e10*/  @!P5 LEA R44, P0, R42.reuse, R14, 0x1 ;  /* 0x0000000e2a2cd211 */ /* 0x048fe200078008ff */
[----:B------:R-:W-:Y:S02]  /*1e20*/  @!P2 IMAD R13, R31, R13, R36 ;  /* 0x0000000d1f0da224 */ /* 0x000fe400078e0224 */
[----:B------:R-:W3:Y:S01]  /*1e30*/  @!P1 LDC.64 R2, c[0x0][0x210] ;  /* 0x00008400ff029b82 */ /* 0x000ee20000000a00 */
[C---:B------:R-:W-:Y:S01]  /*1e40*/  @!P1 IMAD R26, R17.reuse, 0x2, R26 ;  /* 0x00000002111a9824 */ /* 0x040fe200078e021a */
[----:B------:R-:W-:Y:S01]  /*1e50*/  @!P5 LEA.HI.X R45, R42, R15, R34, 0x1, P0 ;  /* 0x0000000f2a2dd211 */ /* 0x000fe200000f0c22 */
[----:B------:R-:W-:Y:S02]  /*1e60*/  @!P5 IMAD R15, R17, 0x2, R32 ;  /* 0x00000002110fd824 */ /* 0x000fe400078e0220 */
[----:B------:R-:W-:Y:S02]  /*1e70*/  IMAD.IADD R121, R119, 0x1, R121 ;  /* 0x0000000177797824 */ /* 0x000fe400078e0279 */
[----:B--2---:R-:W-:Y:S01]  /*1e80*/  @!P1 IMAD R14, R35, R8, RZ ;  /* 0x00000008230e9224 */ /* 0x004fe200078e02ff */
[----:B------:R-:W-:Y:S01]  /*1e90*/  @!P5 LDGSTS.E.BYPASS.LTC128B.128 [R15+0x800], desc[UR14][R44.64] ;  /* 0x008000002c0fdfae */ /* 0x000fe2000b901d4e */
[----:B------:R-:W-:-:S03]  /*1ea0*/  IMAD.WIDE.U32 R34, R116, 0x20, RZ ;  /* 0x0000002074227825 */ /* 0x000fc600078e00ff */
[----:B------:R-:W-:Y:S01]  /*1eb0*/  @!P5 LDGSTS.E.BYPASS.LTC128B.128 [R15+0x2800], desc[UR14][R44.64+0x80] ;  /* 0x028000802c0fdfae */ /* 0x000fe2000b901d4e */
[----:B------:R-:W-:Y:S02]  /*1ec0*/  @!P1 IMAD R14, R33, R9, R14 ;  /* 0x00000009210e9224 */ /* 0x000fe400078e020e */
[----:B------:R-:W-:Y:S01]  /*1ed0*/  IMAD.WIDE.U32 R28, R22, UR6, R28 ;  /* 0x00000006161c7c25 */ /* 0x000fe2000f8e001c */
[----:B------:R2:W-:Y:S01]  /*1ee0*/  @!P5 LDGSTS.E.BYPASS.LTC128B.128 [R15+0x4800], desc[UR14][R44.64+0x100] ;  /* 0x048001002c0fdfae */ /* 0x0005e2000b901d4e */
[----:B------:R-:W-:Y:S01]  /*1ef0*/  IADD3 R25, P5, R20, R25, RZ ;  /* 0x0000001914197210 */ /* 0x000fe20007fbe0ff */
[----:B------:R-:W-:Y:S01]  /*1f00*/  ULDC.64 UR6, c[0x0][0x220] ;  /* 0x0000880000067ab9 */ /* 0x000fe20000000a00 */
[----:B------:R-:W-:Y:S01]  /*1f10*/  IMAD.IADD R29, R29, 0x1, R19 ;  /* 0x000000011d1d7824 */ /* 0x000fe200078e0213 */
[----:B------:R-:W-:Y:S01]  /*1f20*/  @!P2 MOV R41, R39 ;  /* 0x000000270029a202 */ /* 0x000fe20000000f00 */
[--C-:B------:R-:W-:Y:S02]  /*1f30*/  @!P2 IMAD.MOV.U32 R40, RZ, RZ, R38.reuse ;  /* 0x000000ffff28a224 */ /* 0x100fe400078e0026 */
[----:B------:R-:W-:-:S02]  /*1f40*/  @!P1 IMAD.WIDE.U32 R38, R33, R8, R38 ;  /* 0x0000000821269225 */ /* 0x000fc400078e0026 */
[----:B------:R-:W4:Y:S02]  /*1f50*/  @!P4 LDC.64 R8, c[0x0][0x218] ;  /* 0x00008600ff08cb82 */ /* 0x000f240000000a00 */
[----:B------:R-:W-:Y:S02]  /*1f60*/  @!P2 IMAD.WIDE.U32 R40, R31, R12, R40 ;  /* 0x0000000c1f28a225 */ /* 0x000fe400078e0028 */
[----:B------:R-:W4:Y:S02]  /*1f70*/  @!P4 S2R R12, SR_CgaCtaId ;  /* 0x00000000000cc919 */ /* 0x000f240000008800 */
[----:B------:R-:W-:Y:S01]  /*1f80*/  @!P2 IMAD.IADD R13, R41, 0x1, R13 ;  /* 0x00000001290da824 */ /* 0x000fe200078e020d */
[C---:B-1----:R-:W-:Y:S01]  /*1f90*/  @!P2 LEA R10, P0, R40.reuse, R10, 0x1 ;  /* 0x0000000a280aa211 */ /* 0x042fe200078008ff */
[----:B------:R-:W-:Y:S02]  /*1fa0*/  @!P1 IMAD.IADD R14, R39, 0x1, R14 ;  /* 0x00000001270e9824 */ /* 0x000fe400078e020e */
[----:B------:R-:W-:Y:S01]  /*1fb0*/  IMAD.X R23, R21, 0x1, R23, P5 ;  /* 0x0000000115177824 */ /* 0x000fe200028e0617 */
[----:B------:R-:W-:-:S02]  /*1fc0*/  @!P2 LEA.HI.X R11, R40, R11, R13, 0x1, P0 ;  /* 0x0000000b280ba211 */ /* 0x000fc400000f0c0d */
[----:B---3--:R-:W-:Y:S01]  /*1fd0*/  @!P1 LEA R32, P0, R38, R2, 0x1 ;  /* 0x0000000226209211 */ /* 0x008fe200078008ff */
[----:B------:R-:W1:Y:S01]  /*1fe0*/  @!P3 S2R R13, SR_CgaCtaId ;  /* 0x00000000000db919 */ /* 0x000e620000008800 */
        /* <DEDUP_REMOVED lines=14> */
[----:B-1----:R-:W-:-:S05]  /*20d0*/  @!P3 LEA R24, R13, R24, 0x18 ;  /* 0x000000180d18b211 */ /* 0x002fca00078ec0ff */
[C---:B--2---:R-:W-:Y:S01]  /*20e0*/  @!P3 IMAD R15, R17.reuse, 0x2, R24 ;  /* 0x00000002110fb824 */ /* 0x044fe200078e0218 */
[----:B----4-:R-:W-:Y:S02]  /*20f0*/  @!P4 MOV R11, 0x400 ;  /* 0x00000400000bc802 */ /* 0x010fe40000000f00 */
[----:B------:R-:W-:Y:S02]  /*2100*/  @!P4 LEA R30, P1, R118, R8, 0x1 ;  /* 0x00000008761ec211 */ /* 0x000fe400078208ff */
[----:B------:R-:W-:Y:S02]  /*2110*/  @!P4 LEA R8, R12, R11, 0x18 ;  /* 0x0000000b0c08c211 */ /* 0x000fe400078ec0ff */
[----:B------:R-:W1:Y:S01]  /*2120*/  @!P0 LDC.64 R10, c[0x0][0x218] ;  /* 0x00008600ff0a8b82 */ /* 0x000e620000000a00 */
[----:B------:R-:W2:Y:S01]  /*2130*/  @!P2 S2R R12, SR_CgaCtaId ;  /* 0x00000000000ca919 */ /* 0x000ea20000008800 */
[----:B------:R-:W-:Y:S01]  /*2140*/  @!P4 LEA.HI.X R31, R118, R9, R121, 0x1, P1 ;  /* 0x00000009761fc211 */ /* 0x000fe200008f0c79 */
[----:B------:R-:W-:Y:S01]  /*2150*/  @!P4 IMAD R21, R17, 0x2, R8 ;  /* 0x000000021115c824 */ /* 0x000fe200078e0208 */
[----:B------:R-:W-:-:S04]  /*2160*/  @!P3 LEA R9, P1, R116, R118, 0x4 ;  /* 0x000000767409b211 */ /* 0x000fc800078220ff */
[----:B---3--:R-:W-:Y:S01]  /*2170*/  @!P3 LEA.HI.X R26, R116, R121, R117, 0x4, P1 ;  /* 0x00000079741ab211 */ /* 0x008fe200008f2475 */
        /* <DEDUP_REMOVED lines=21> */
[C---:B------:R-:W-:Y:S02]  /*22d0*/  @!P0 LEA R11, R17.reuse, R14, 0x1 ;  /* 0x0000000e110b8211 */ /* 0x040fe400078e08ff */
[-C--:B------:R-:W-:Y:S01]  /*22e0*/  ISETP.GE.AND P1, PT, R20, R5.reuse, PT ;  /* 0x000000051400720c */ /* 0x080fe20003f26270 */
[----:B------:R-:W-:Y:S01]  /*22f0*/  @!P2 IMAD R17, R17, 0x2, R12 ;  /* 0x000000021111a824 */ /* 0x000fe200078e020c */
[----:B------:R-:W-:Y:S01]  /*2300*/  ISETP.GE.AND P3, PT, R16, R5, PT ;  /* 0x000000051000720c */ /* 0x000fe20003f66270 */
[----:B------:R-:W-:Y:S01]  /*2310*/  @!P2 IMAD R5, R117, 0x30, RZ ;  /* 0x000000307505a824 */ /* 0x000fe200078e02ff */
[----:B------:R-:W-:Y:S03]  /*2320*/  @!P0 LDGSTS.E.BYPASS.LTC128B.128 [R11+0x7000], desc[UR14][R26.64] ;  /* 0x070000001a0b8fae */ /* 0x000fe6000b901d4e */
[----:B------:R-:W-:Y:S01]  /*2330*/  @!P2 IMAD.IADD R14, R19, 0x1, R5 ;  /* 0x00000001130ea824 */ /* 0x000fe200078e0205 */
[----:B------:R-:W-:Y:S01]  /*2340*/  @!P0 LDGSTS.E.BYPASS.LTC128B.128 [R11+0x9000], desc[UR14][R26.64+0x80] ;  /* 0x090000801a0b8fae */ /* 0x000fe2000b901d4e */
[----:B-1----:R-:W-:Y:S01]  /*2350*/  IMAD R10, R23, R2, RZ ;  /* 0x00000002170a7224 */ /* 0x002fe200078e02ff */
[----:B------:R-:W-:Y:S01]  /*2360*/  LEA.HI R5, R7, R124, RZ, 0x4 ;  /* 0x0000007c07057211 */ /* 0x000fe200078f20ff */
[----:B------:R-:W-:Y:S01]  /*2370*/  IMAD.WIDE.U32 R28, R25, R2, R28 ;  /* 0x00000002191c7225 */ /* 0x000fe200078e001c */
[----:B------:R1:W-:Y:S01]  /*2380*/  @!P0 LDGSTS.E.BYPASS.LTC128B.128 [R11+0xb000], desc[UR14][R26.64+0x100] ;  /* 0x0b0001001a0b8fae */ /* 0x0003e2000b901d4e */
[----:B---3--:R-:W-:-:S02]  /*2390*/  @!P2 LEA R22, P0, R18, R8, 0x1 ;  /* 0x000000081216a211 */ /* 0x008fc400078008ff */
[----:B------:R-:W-:Y:S01]  /*23a0*/  IMAD R10, R25, R3, R10 ;  /* 0x00000003190a7224 */ /* 0x000fe200078e020a */
[----:B------:R-:W-:Y:S01]  /*23b0*/  LEA.HI R7, R7, R124, RZ, 0x5 ;  /* 0x0000007c07077211 */ /* 0x000fe200078f28ff */
[----:B------:R-:W-:Y:S01]  /*23c0*/  IMAD.SHL.U32 R8, R3, 0x20, RZ ;  /* 0x0000002003087824 */ /* 0x000fe200078e00ff */
[----:B------:R-:W-:Y:S01]  /*23d0*/  @!P2 LEA.HI.X R23, R18, R9, R14, 0x1, P0 ;  /* 0x000000091217a211 */ /* 0x000fe200000f0c0e */
[----:B------:R-:W-:Y:S01]  /*23e0*/  IMAD.IADD R10, R29, 0x1, R10 ;  /* 0x000000011d0a7824 */ /* 0x000fe200078e020a */
[----:B------:R-:W-:Y:S01]  /*23f0*/  LOP3.LUT R9, R5, 0xfffffff0, RZ, 0xc0, !PT ;  /* 0xfffffff005097812 */ /* 0x000fe200078ec0ff */
[----:B------:R-:W-:Y:S01]  /*2400*/  IMAD.SHL.U32 R14, R20, 0x8, RZ ;  /* 0x00000008140e7824 */ /* 0x000fe200078e00ff */
[----:B------:R-:W-:Y:S01]  /*2410*/  LEA R208, P0, R28, UR6, 0x1 ;  /* 0x000000061cd07c11 */ /* 0x000fe2000f8008ff */
[----:B------:R-:W-:Y:S02]  /*2420*/  @!P2 LDGSTS.E.BYPASS.LTC128B.128 [R17+0x7800], desc[UR14][R22.64] ;  /* 0x078000001611afae */ /* 0x000fe4000b901d4e */
[----:B------:R-:W-:Y:S01]  /*2430*/  IMAD.IADD R9, R124, 0x1, -R9 ;  /* 0x000000017c097824 */ /* 0x000fe200078e0a09 */
[----:B------:R-:W-:Y:S01]  /*2440*/  LEA.HI.X R209, R28, UR7, R10, 0x1, P0 ;  /* 0x000000071cd17c11 */ /* 0x000fe200080f0c0a */
[----:B------:R-:W-:Y:S01]  /*2450*/  @!P2 LDGSTS.E.BYPASS.LTC128B.128 [R17+0x9800], desc[UR14][R22.64+0x80] ;  /* 0x098000801611afae */ /* 0x000fe2000b901d4e */
[----:B------:R-:W-:-:S02]  /*2460*/  SHF.R.S32.HI R10, RZ, 0x4, R5 ;  /* 0x00000004ff0a7819 */ /* 0x000fc40000011405 */
[----:B------:R-:W-:Y:S01]  /*2470*/  SHF.R.S32.HI R12, RZ, 0x1f, R9 ;  /* 0x0000001fff0c7819 */ /* 0x000fe20000011409 */
[----:B------:R2:W-:Y:S01]  /*2480*/  @!P2 LDGSTS.E.BYPASS.LTC128B.128 [R17+0xb800], desc[UR14][R22.64+0x100] ;  /* 0x0b8001001611afae */ /* 0x0005e2000b901d4e */
[----:B------:R-:W-:Y:S02]  /*2490*/  LEA.HI R5, R5, R10, RZ, 0x1 ;  /* 0x0000000a05057211 */ /* 0x000fe400078f08ff */
[----:B------:R-:W-:Y:S01]  /*24a0*/  LEA.HI R123, R12, R9, RZ, 0x3 ;  /* 0x000000090c7b7211 */ /* 0x000fe200078f18ff */
[----:B------:R-:W0:Y:S01]  /*24b0*/  LDGDEPBAR ;  /* 0x00000000000079af */ /* 0x000e220000000000 */
[----:B------:R-:W-:Y:S01]  /*24c0*/  LOP3.LUT R5, R5, 0xfffffffe, RZ, 0xc0, !PT ;  /* 0xfffffffe05057812 */ /* 0x000fe200078ec0ff */
[----:B------:R-:W-:Y:S01]  /*24d0*/  IMAD.WIDE.U32 R12, R2, 0x20, RZ ;  /* 0x00000020020c7825 */ /* 0x000fe200078e00ff */
[----:B------:R-:W-:-:S03]  /*24e0*/  LOP3.LUT R16, R123, 0xfffffff8, RZ, 0xc0, !PT ;  /* 0xfffffff87b107812 */ /* 0x000fc600078ec0ff */
[----:B-1----:R-:W-:Y:S01]  /*24f0*/  IMAD.SHL.U32 R11, R0, 0x40, RZ ;  /* 0x00000040000b7824 */ /* 0x002fe200078e00ff */
[----:B------:R-:W-:Y:S01]  /*2500*/  @!P5 IADD3 R12, P0, R208, R12, RZ ;  /* 0x0000000cd00cd210 */ /* 0x000fe20007f1e0ff */
[----:B------:R-:W-:Y:S02]  /*2510*/  IMAD.IADD R16, R9, 0x1, -R16 ;  /* 0x0000000109107824 */ /* 0x000fe400078e0a10 */
[----:B------:R-:W-:Y:S01]  /*2520*/  IMAD.IADD R5, R10, 0x1, -R5 ;  /* 0x000000010a057824 */ /* 0x000fe200078e0a05 */
[----:B------:R-:W-:Y:S01]  /*2530*/  LOP3.LUT R11, R11, 0x1c0, RZ, 0xc0, !PT ;  /* 0x000001c00b0b7812 */ /* 0x000fe200078ec0ff */
[----:B------:R-:W-:Y:S01]  /*2540*/  IMAD.SHL.U32 R122, R16, 0x40, RZ ;  /* 0x00000040107a7824 */ /* 0x000fe200078e00ff */
[----:B------:R-:W-:Y:S01]  /*2550*/  @!P5 IADD3.X R13, R209, R13, R8, P0, !PT ;  /* 0x0000000dd10dd210 */ /* 0x000fe200007fe408 */
[----:B------:R-:W-:Y:S01]  /*2560*/  @!P3 IMAD R8, R3, 0x60, RZ ;  /* 0x000000600308b824 */ /* 0x000fe200078e02ff */
[----:B------:R-:W-:Y:S01]  /*2570*/  LOP3.LUT R14, R11, 0x8, R14, 0xf8, !PT ;  /* 0x000000080b0e7812 */ /* 0x000fe200078ef80e */
[----:B------:R-:W-:Y:S01]  /*2580*/  IMAD.SHL.U32 R123, R123, 0x40, RZ ;  /* 0x000000407b7b7824 */ /* 0x000fe200078e00ff */
[----:B------:R-:W-:-:S02]  /*2590*/  SHF.R.U32.HI R11, RZ, 0x3, R11 ;  /* 0x00000003ff0b7819 */ /* 0x000fc4000001160b */
[----:B------:R-:W-:Y:S02]  /*25a0*/  LOP3.LUT R122, R122, 0x1c0, RZ, 0xc0, !PT ;  /* 0x000001c07a7a7812 */ /* 0x000fe400078ec0ff */
[----:B------:R-:W-:Y:S01]  /*25b0*/  LOP3.LUT R14, R14, R11, RZ, 0x3c, !PT ;  /* 0x0000000b0e0e7212 */ /* 0x000fe200078e3cff */
[----:B------:R-:W-:Y:S01]  /*25c0*/  @!P3 IMAD.WIDE.U32 R10, R2, 0x60, R208 ;  /* 0x00000060020ab825 */ /* 0x000fe200078e00d0 */
[----:B------:R-:W-:Y:S01]  /*25d0*/  LOP3.LUT R123, R123, 0xfffffe00, RZ, 0xc0, !PT ;  /* 0xfffffe007b7b7812 */ /* 0x000fe200078ec0ff */
[----:B------:R-:W-:-:S04]  /*25e0*/  DEPBAR.LE SB0, 0x0 ;  /* 0x000080000000791a */ /* 0x000fc80000000000 */
[----:B------:R-:W-:Y:S01]  /*25f0*/  BAR.SYNC.DEFER_BLOCKING 0x0 ;  /* 0x0000000000007b1d */ /* 0x000fe20000010000 */
[C---:B------:R-:W-:Y:S01]  /*2600*/  LEA R205, R5.reuse, R14, 0x9 ;  /* 0x0000000e05cd7211 */ /* 0x040fe200078e48ff */
[----:B------:R-:W-:Y:S02]  /*2610*/  IMAD.SHL.U32 R5, R5, 0x8, RZ ;  /* 0x0000000805057824 */ /* 0x000fe400078e00ff */
[----:B------:R-:W-:Y:S01]  /*2620*/  @!P3 IMAD.IADD R11, R11, 0x1, R8 ;  /* 0x000000010b0bb824 */ /* 0x000fe200078e0208 */
[----:B------:R-:W-:Y:S01]  /*2630*/  SHF.R.S32.HI R8, RZ, 0x5, R7 ;  /* 0x00000005ff087819 */ /* 0x000fe20000011407 */
[----:B------:R-:W-:Y:S01]  /*2640*/  IMAD.MOV.U32 R7, RZ, RZ, 0x10 ;  /* 0x00000010ff077424 */ /* 0x000fe200078e00ff */
[----:B------:R-:W-:Y:S02]  /*2650*/  LOP3.LUT R5, R122, 0x8, R5, 0xf8, !PT ;  /* 0x000000087a057812 */ /* 0x000fe400078ef805 */
[----:B------:R-:W-:Y:S02]  /*2660*/  SHF.R.U32.HI R122, RZ, 0x3, R122 ;  /* 0x00000003ff7a7819 */ /* 0x000fe4000001167a */
[----:B------:R-:W-:-:S02]  /*2670*/  LEA R205, R205, UR4, 0x1 ;  /* 0x00000004cdcd7c11 */ /* 0x000fc4000f8e08ff */
[----:B------:R-:W-:Y:S01]  /*2680*/  LOP3.LUT R122, R5, R122, RZ, 0x3c, !PT ;  /* 0x0000007a057a7212 */ /* 0x000fe200078e3cff */
[----:B------:R-:W-:Y:S02]  /*2690*/  IMAD R5, R8, 0x400, R123 ;  /* 0x0000040008057824 */ /* 0x000fe400078e027b */
[----:B------:R-:W-:Y:S02]  /*26a0*/  VIADD R203, R205, 0x6020 ;  /* 0x00006020cdcb7836 */ /* 0x000fe40000000000 */
[----:B------:R-:W-:Y:S02]  /*26b0*/  IMAD.IADD R206, R122, 0x1, R5 ;  /* 0x000000017ace7824 */ /* 0x000fe400078e0205 */
[----:B------:R-:W-:Y:S02]  /*26c0*/  IMAD.MOV.U32 R5, RZ, RZ, 0x20 ;  /* 0x00000020ff057424 */ /* 0x000fe400078e00ff */
[----:B------:R-:W-:Y:S01]  /*26d0*/  IMAD.IADD R200, R123, 0x1, R122 ;  /* 0x000000017bc87824 */ /* 0x000fe200078e027a */
[----:B------:R-:W-:Y:S01]  /*26e0*/  LEA R206, R206, UR4, 0x1 ;  /* 0x00000004cece7c11 */ /* 0x000fe2000f8e08ff */
[----:B------:R-:W-:Y:S04]  /*26f0*/  @P1 STS.128 [R211+0xc000], RZ ;  /* 0x00c000ffd3001388 */ /* 0x000fe80000000c00 */
        /* <DEDUP_REMOVED lines=26> */
[----:B------:R1:W-:Y:S01]  /*28a0*/  @!P5 LDGSTS.E.BYPASS.LTC128B.128 [R211+0x10800], desc[UR14][R12.64+0x100] ;  /* 0x108001000cd3dfae */ /* 0x0003e2000b901d4e */
[----:B------:R-:W-:Y:S01]  /*28b0*/  @P1 VIADD R203, R0, 0xffffffe0 ;  /* 0xffffffe000cb1836 */ /* 0x000fe20000000000 */
[----:B------:R-:W-:Y:S02]  /*28c0*/  MOV R0, 0x40 ;  /* 0x0000004000007802 */ /* 0x000fe40000000f00 */
[----:B------:R-:W-:Y:S01]  /*28d0*/  @P4 STS.128 [R211+0xd000], RZ ;  /* 0x00d000ffd3004388 */ /* 0x000fe20000000c00 */
[C---:B------:R-:W-:Y:S01]  /*28e0*/  VIADD R194, R203.reuse, 0x1000 ;  /* 0x00001000cbc27836 */ /* 0x040fe20000000000 */
[----:B------:R-:W-:Y:S01]  /*28f0*/  SEL R0, R0, 0xffffffc0, !P2 ;  /* 0xffffffc000007807 */ /* 0x000fe20005000000 */
[C---:B------:R-:W-:Y:S01]  /*2900*/  VIADD R193, R203.reuse, 0x1800 ;  /* 0x00001800cbc17836 */ /* 0x040fe20000000000 */
[----:B------:R-:W-:Y:S01]  /*2910*/  @P4 STS.128 [R211+0xf000], RZ ;  /* 0x00f000ffd3004388 */ /* 0x000fe20000000c00 */
[C---:B------:R-:W-:Y:S01]  /*2920*/  IADD3 R195, R203.reuse, 0x800, RZ ;  /* 0x00000800cbc37810 */ /* 0x040fe20007ffe0ff */
[----:B------:R-:W-:-:S02]  /*2930*/  VIADD R191, R203, 0x2000 ;  /* 0x00002000cbbf7836 */ /* 0x000fc40000000000 */
[----:B------:R-:W-:Y:S01]  /*2940*/  @P4 STS.128 [R211+0x11000], RZ ;  /* 0x011000ffd3004388 */ /* 0x000fe20000000c00 */
[----:B------:R-:W-:Y:S02]  /*2950*/  IMAD.IADD R199, R205, 0x1, R0 ;  /* 0x00000001cdc77824 */ /* 0x000fe400078e0200 */
[----:B------:R-:W-:Y:S01]  /*2960*/  IMAD.IADD R192, R0, 0x1, R203 ;  /* 0x0000000100c07824 */ /* 0x000fe200078e02cb */
[----:B------:R-:W-:Y:S01]  /*2970*/  @!PT LDS RZ, [RZ] ;  /* 0x00000000fffff984 */ /* 0x000fe20000000800 */
[----:B------:R-:W-:Y:S01]  /*2980*/  @!PT LDS RZ, [RZ] ;  /* 0x00000000fffff984 */ /* 0x000fe20000000800 */
[----:B------:R-:W-:Y:S01]  /*2990*/  @!PT LDS RZ, [RZ] ;  /* 0x00000000fffff984 */ /* 0x000fe20000000800 */
[----:B------:R-:W-:Y:S01]  /*29a0*/  @!P4 LDGSTS.E.BYPASS.LTC128B.128 [R211+0xd000], desc[UR14][R16.64] ;  /* 0x0d00000010d3cfae */ /* 0x000fe2000b901d4e */
[C---:B------:R-:W-:Y:S02]  /*29b0*/  VIADD R190, R203.reuse, 0x2800 ;  /* 0x00002800cbbe7836 */ /* 0x040fe40000000000 */
[C---:B------:R-:W-:Y:S01]  /*29c0*/  VIADD R189, R203.reuse, 0x3000 ;  /* 0x00003000cbbd7836 */ /* 0x040fe20000000000 */
[----:B------:R-:W-:Y:S01]  /*29d0*/  @!P4 LDGSTS.E.BYPASS.LTC128B.128 [R211+0xf000], desc[UR14][R16.64+0x80] ;  /* 0x0f00008010d3cfae */ /* 0x000fe2000b901d4e */
[C---:B------:R-:W-:Y:S02]  /*29e0*/  VIADD R188, R203.reuse, 0x3800 ;  /* 0x00003800cbbc7836 */ /* 0x040fe40000000000 */
[C---:B------:R-:W-:Y:S01]  /*29f0*/  VIADD R187, R203.reuse, 0x4000 ;  /* 0x00004000cbbb7836 */ /* 0x040fe20000000000 */
[----:B------:R-:W-:Y:S01]  /*2a00*/  @!P4 LDGSTS.E.BYPASS.LTC128B.128 [R211+0x11000], desc[UR14][R16.64+0x100] ;  /* 0x1100010010d3cfae */ /* 0x000fe2000b901d4e */
[----:B------:R-:W-:-:S02]  /*2a10*/  VIADD R186, R203, 0x4800 ;  /* 0x00004800cbba7836 */ /* 0x000fc40000000000 */
[C---:B------:R-:W-:Y:S01]  /*2a20*/  VIADD R185, R203.reuse, 0x5000 ;  /* 0x00005000cbb97836 */ /* 0x040fe20000000000 */
[----:B------:R-:W-:Y:S01]  /*2a30*/  @P3 STS.128 [R211+0xd800], RZ ;  /* 0x00d800ffd3003388 */ /* 0x000fe20000000c00 */
[----:B------:R-:W-:-:S03]  /*2a40*/  VIADD R184, R203, 0x5800 ;  /* 0x00005800cbb87836 */ /* 0x000fc60000000000 */
[----:B------:R-:W-:Y:S04]  /*2a50*/  @P3 STS.128 [R211+0xf800], RZ ;  /* 0x00f800ffd3003388 */ /* 0x000fe80000000c00 */
[----:B------:R-:W-:Y:S04]  /*2a60*/  @P3 STS.128 [R211+0x11800], RZ ;  /* 0x011800ffd3003388 */ /* 0x000fe80000000c00 */
[----:B------:R-:W-:Y:S01]  /*2a70*/  @!PT LDS RZ, [RZ] ;  /* 0x00000000fffff984 */ /* 0x000fe20000000800 */
[----:B------:R-:W-:Y:S01]  /*2a80*/  @!PT LDS RZ, [RZ] ;  /* 0x00000000fffff984 */ /* 0x000fe20000000800 */
[----:B------:R-:W-:Y:S01]  /*2a90*/  @!PT LDS RZ, [RZ] ;  /* 0x00000000fffff984 */ /* 0x000fe20000000800 */
[----:B------:R-:W-:Y:S04]  /*2aa0*/  @!P3 LDGSTS.E.BYPASS.LTC128B.128 [R211+0xd800], desc[UR14][R10.64] ;  /* 0x0d8000000ad3bfae */ /* 0x000fe8000b901d4e */
[----:B------:R-:W-:Y:S04]  /*2ab0*/  @!P3 LDGSTS.E.BYPASS.LTC128B.128 [R211+0xf800], desc[UR14][R10.64+0x80] ;  /* 0x0f8000800ad3bfae */ /* 0x000fe8000b901d4e */
[----:B------:R2:W-:Y:S04]  /*2ac0*/  @!P3 LDGSTS.E.BYPASS.LTC128B.128 [R211+0x11800], desc[UR14][R10.64+0x100] ;  /* 0x118001000ad3bfae */ /* 0x0005e8000b901d4e */
[----:B-1----:R-:W-:Y:S04]  /*2ad0*/  LDSM.16.M88.4 R12, [R206] ;  /* 0x00000000ce0c783b */ /* 0x002fe80000000200 */
[----:B------:R-:W1:Y:S04]  /*2ae0*/  LDSM.16.M88.4 R28, [R205+0x6000] ;  /* 0x00600000cd1c783b */ /* 0x000e680000000200 */
[----:B------:R-:W-:Y:S04]  /*2af0*/  LDSM.16.M88.4 R20, [R204] ;  /* 0x00000000cc14783b */ /* 0x000fe80000000200 */
[----:B------:R-:W-:Y:S04]  /*2b00*/  LDSM.16.M88.4 R36, [R203] ;  /* 0x00000000cb24783b */ /* 0x000fe80000000200 */
[----:B------:R-:W3:Y:S04]  /*2b10*/  LDSM.16.M88.4 R52, [R205+0x6800] ;  /* 0x00680000cd34783b */ /* 0x000ee80000000200 */
[----:B------:R-:W-:Y:S04]  /*2b20*/  LDSM.16.M88.4 R84, [R202] ;  /* 0x00000000ca54783b */ /* 0x000fe80000000200 */
[----:B------:R-:W-:Y:S04]  /*2b30*/  LDSM.16.M88.4 R32, [R199+0x6000] ;  /* 0x00600000c720783b */ /* 0x000fe80000000200 */
[----:B------:R-:W4:Y:S04]  /*2b40*/  LDSM.16.M88.4 R56, [R203+0x800] ;  /* 0x00080000cb38783b */ /* 0x000f280000000200 */
[----:B--2---:R-:W-:Y:S04]  /*2b50*/  LDSM.16.M88.4 R8, [R201] ;  /* 0x00000000c908783b */ /* 0x004fe80000000200 */
[----:B------:R-:W-:Y:S04]  /*2b60*/  LDSM.16.M88.4 R24, [R192] ;  /* 0x00000000c018783b */ /* 0x000fe80000000200 */
[----:B------:R-:W2:Y:S01]  /*2b70*/  LDSM.16.M88.4 R44, [R199+0x6800] ;  /* 0x00680000c72c783b */ /* 0x000ea20000000200 */
[C---:B-1----:R-:W-:Y:S03]  /*2b80*/  HMMA.16816.F32.BF16 R16, R12.reuse, R28, RZ ;  /* 0x0000001c0c10723c */ /* 0x042fe600000418ff */
[----:B------:R-:W-:Y:S04]  /*2b90*/  LDSM.16.M88.4 R100, [R206+0x2000] ;  /* 0x00200000ce64783b */ /* 0x000fe80000000200 */
[----:B------:R-:W1:Y:S01]  /*2ba0*/  LDSM.16.M88.4 R92, [R205+0x7000] ;  /* 0x00700000cd5c783b */ /* 0x000e620000000200 */
[C---:B------:R-:W-:Y:S03]  /*2bb0*/  HMMA.16816.F32.BF16 R28, R12.reuse, R30, RZ ;  /* 0x0000001e0c1c723c */ /* 0x040fe600000418ff */
[----:B------:R-:W-:Y:S03]  /*2bc0*/  LDSM.16.M88.4 R80, [R204+0x2000] ;  /* 0x00200000cc50783b */ /* 0x000fe60000000200 */
[C---:B---3--:R-:W-:Y:S01]  /*2bd0*/  HMMA.16816.F32.BF16 R40, R12.reuse, R52, RZ ;  /* 0x000000340c28723c */ /* 0x048fe200000418ff */
[----:B------:R-:W-:Y:S04]  /*2be0*/  LDSM.16.M88.4 R48, [R203+0x2000] ;  /* 0x00200000cb30783b */ /* 0x000fe80000000200 */
[----:B------:R-:W-:Y:S01]  /*2bf0*/  LDSM.16.M88.4 R104, [R205+0x8800] ;  /* 0x00880000cd68783b */ /* 0x000fe20000000200 */
[----:B------:R-:W-:Y:S03]  /*2c00*/  HMMA.16816.F32.BF16 R52, R12, R54, RZ ;  /* 0x000000360c34723c */ /* 0x000fe600000418ff */
[----:B------:R-:W-:Y:S03]  /*2c10*/  LDSM.16.M88.4 R112, [R203+0x1000] ;  /* 0x00100000cb70783b */ /* 0x000fe60000000200 */
[C---:B------:R-:W-:Y:S01]  /*2c20*/  HMMA.16816.F32.BF16 R16, R20.reuse, R36, R16 ;  /* 0x000000241410723c */ /* 0x040fe20000041810 */
[----:B------:R-:W-:Y:S04]  /*2c30*/  LDSM.16.M88.4 R64, [R202+0x2000] ;  /* 0x00200000ca40783b */ /* 0x000fe80000000200 */
[----:B------:R-:W-:Y:S01]  /*2c40*/  LDSM.16.M88.4 R108, [R199+0x8000] ;  /* 0x00800000c76c783b */ /* 0x000fe20000000200 */
[C---:B------:R-:W-:Y:S03]  /*2c50*/  HMMA.16816.F32.BF16 R28, R20.reuse, R38, R28 ;  /* 0x00000026141c723c */ /* 0x040fe6000004181c */
[----:B------:R-:W3:Y:S03]  /*2c60*/  LDSM.16.M88.4 R36, [R205+0x8000] ;  /* 0x00800000cd24783b */ /* 0x000ee60000000200 */
[C---:B----4-:R-:W-:Y:S01]  /*2c70*/  HMMA.16816.F32.BF16 R40, R20.reuse, R56, R40 ;  /* 0x000000381428723c */ /* 0x050fe20000041828 */
[----:B------:R-:W-:Y:S04]  /*2c80*/  LDSM.16.M88.4 R96, [R199+0x7000] ;  /* 0x00700000c760783b */ /* 0x000fe80000000200 */
[----:B------:R-:W-:Y:S01]  /*2c90*/  LDSM.16.M88.4 R76, [R192+0x2000] ;  /* 0x00200000c04c783b */ /* 0x000fe20000000200 */
[----:B------:R-:W-:Y:S03]  /*2ca0*/  HMMA.16816.F32.BF16 R52, R20, R58, R52 ;  /* 0x0000003a1434723c */ /* 0x000fe60000041834 */
[----:B------:R-:W-:Y:S03]  /*2cb0*/  LDSM.16.M88.4 R56, [R201+0x2000] ;  /* 0x00200000c938783b */ /* 0x000fe60000000200 */
[C---:B------:R-:W-:Y:S01]  /*2cc0*/  HMMA.16816.F32.BF16 R16, R84.reuse, R32, R16 ;  /* 0x000000205410723c */ /* 0x040fe20000041810 */
[----:B------:R-:W-:Y:S04]  /*2cd0*/  LDSM.16.M88.4 R72, [R192+0x1000] ;  /* 0x00100000c048783b */ /* 0x000fe80000000200 */
[----:B------:R-:W-:Y:S01]  /*2ce0*/  LDSM.16.M88.4 R60, [R205+0xa000] ;  /* 0x00a00000cd3c783b */ /* 0x000fe20000000200 */
[C---:B------:R-:W-:Y:S03]  /*2cf0*/  HMMA.16816.F32.BF16 R28, R84.reuse, R34, R28 ;  /* 0x00000022541c723c */ /* 0x040fe6000004181c */
[----:B------:R-:W4:Y:S03]  /*2d00*/  LDSM.16.M88.4 R32, [R192+0x800] ;  /* 0x00080000c020783b */ /* 0x000f260000000200 */
[C---:B--2---:R-:W-:Y:S01]  /*2d10*/  HMMA.16816.F32.BF16 R40, R84.reuse, R44, R40 ;  /* 0x0000002c5428723c */ /* 0x044fe20000041828 */
[----:B------:R-:W0:Y:S05]  /*2d20*/  LDGDEPBAR ;  /* 0x00000000000079af */ /* 0x000e2a0000000000 */
[----:B------:R-:W-:Y:S01]  /*2d30*/  HMMA.16816.F32.BF16 R52, R84, R46, R52 ;  /* 0x0000002e5434723c */ /* 0x000fe20000041834 */
[----:B------:R-:W-:Y:S05]  /*2d40*/  LDSM.16.M88.4 R44, [R203+0x2800] ;  /* 0x00280000cb2c783b */ /* 0x000fea0000000200 */
[C---:B------:R-:W-:Y:S06]  /*2d50*/  HMMA.16816.F32.BF16 R16, R8.reuse, R24, R16 ;  /* 0x000000180810723c */ /* 0x040fec0000041810 */
[----:B------:R-:W-:Y:S01]  /*2d60*/  HMMA.16816.F32.BF16 R28, R8, R26, R28 ;  /* 0x0000001a081c723c */ /* 0x000fe2000004181c */
[----:B------:R-:W2:Y:S05]  /*2d70*/  LDSM.16.M88.4 R24, [R205+0x7800] ;  /* 0x00780000cd18783b */ /* 0x000eaa0000000200 */
[C---:B-1----:R-:W-:Y:S06]  /*2d80*/  HMMA.16816.F32.BF16 R68, R12.reuse, R92, RZ ;  /* 0x0000005c0c44723c */ /* 0x042fec00000418ff */
[----:B------:R-:W-:Y:S06]  /*2d90*/  HMMA.16816.F32.BF16 R92, R12, R94, RZ ;  /* 0x0000005e0c5c723c */ /* 0x000fec00000418ff */
[C---:B---3--:R-:W-:Y:S06]  /*2da0*/  HMMA.16816.F32.BF16 R16, R100.reuse, R36, R16 ;  /* 0x000000246410723c */ /* 0x048fec0000041810 */
[----:B------:R-:W-:Y:S01]  /*2db0*/  HMMA.16816.F32.BF16 R28, R100, R38, R28 ;  /* 0x00000026641c723c */ /* 0x000fe2000004181c */
[----:B------:R-:W1:Y:S05]  /*2dc0*/  LDSM.16.M88.4 R36, [R203+0x1800] ;  /* 0x00180000cb24783b */ /* 0x000e6a0000000200 */
[C---:B----4-:R-:W-:Y:S06]  /*2dd0*/  HMMA.16816.F32.BF16 R40, R8.reuse, R32, R40 ;  /* 0x000000200828723c */ /* 0x050fec0000041828 */
[----:B------:R-:W-:Y:S01]  /*2de0*/  HMMA.16816.F32.BF16 R52, R8, R34, R52 ;  /* 0x000000220834723c */ /* 0x000fe20000041834 */
[----:B------:R-:W-:Y:S05]  /*2df0*/  LDSM.16.M88.4 R32, [R199+0x8800] ;  /* 0x00880000c720783b */ /* 0x000fea0000000200 */
[----:B--2---:R-:W-:Y:S06]  /*2e00*/  HMMA.16816.F32.BF16 R88, R12, R24, RZ ;  /* 0x000000180c58723c */ /* 0x004fec00000418ff */
[----:B------:R-:W-:Y:S06]  /*2e10*/  HMMA.16816.F32.BF16 R28, R80, R50, R28 ;  /* 0x00000032501c723c */ /* 0x000fec000004181c */
[----:B------:R-:W-:Y:S06]  /*2e20*/  HMMA.16816.F32.BF16 R40, R100, R104, R40 ;  /* 0x000000686428723c */ /* 0x000fec0000041828 */
[----:B------:R-:W-:Y:S01]  /*2e30*/  HMMA.16816.F32.BF16 R12, R12, R26, RZ ;  /* 0x0000001a0c0c723c */ /* 0x000fe200000418ff */
[----:B------:R-:W2:Y:S05]  /*2e40*/  LDSM.16.M88.4 R24, [R199+0x7800] ;  /* 0x00780000c718783b */ /* 0x000eaa0000000200 */
[C---:B------:R-:W-:Y:S06]  /*2e50*/  HMMA.16816.F32.BF16 R68, R20.reuse, R112, R68 ;  /* 0x000000701444723c */ /* 0x040fec0000041844 */
[----:B------:R-:W-:Y:S01]  /*2e60*/  HMMA.16816.F32.BF16 R92, R20, R114, R92 ;  /* 0x00000072145c723c */ /* 0x000fe2000004185c */
[----:B------:R-:W-:Y:S05]  /*2e70*/  LDSM.16.M88.4 R112, [R205+0x9000] ;  /* 0x00900000cd70783b */ /* 0x000fea0000000200 */
[----:B------:R-:W-:Y:S01]  /*2e80*/  HMMA.16816.F32.BF16 R52, R100, R106, R52 ;  /* 0x0000006a6434723c */ /* 0x000fe20000041834 */
[----:B------:R-:W-:Y:S05]  /*2e90*/  LDSM.16.M88.4 R104, [R203+0x4000] ;  /* 0x00400000cb68783b */ /* 0x000fea0000000200 */
[----:B------:R-:W-:Y:S01]  /*2ea0*/  HMMA.16816.F32.BF16 R16, R80, R48, R16 ;  /* 0x000000305010723c */ /* 0x000fe20000041810 */
[----:B------:R-:W-:Y:S05]  /*2eb0*/  LDSM.16.M88.4 R48, [R206+0x4000] ;  /* 0x00400000ce30783b */ /* 0x000fea0000000200 */
[----:B-1----:R-:W-:Y:S06]  /*2ec0*/  HMMA.16816.F32.BF16 R88, R20, R36, R88 ;  /* 0x000000241458723c */ /* 0x002fec0000041858 */
[----:B------:R-:W-:Y:S06]  /*2ed0*/  HMMA.16816.F32.BF16 R28, R64, R110, R28 ;  /* 0x0000006e401c723c */ /* 0x000fec000004181c */
[----:B------:R-:W-:Y:S06]  /*2ee0*/  HMMA.16816.F32.BF16 R40, R80, R44, R40 ;  /* 0x0000002c5028723c */ /* 0x000fec0000041828 */
[----:B------:R-:W-:Y:S01]  /*2ef0*/  HMMA.16816.F32.BF16 R20, R20, R38, R12 ;  /* 0x000000261414723c */ /* 0x000fe2000004180c */
[----:B------:R-:W1:Y:S04]  /*2f00*/  LDSM.16.M88.4 R12, [R192+0x1800] ;  /* 0x00180000c00c783b */ /* 0x000e680000000200 */
[----:B------:R-:W-:Y:S01]  /*2f10*/  LDSM.16.M88.4 R36, [R204+0x4000] ;  /* 0x00400000cc24783b */ /* 0x000fe20000000200 */
[C---:B------:R-:W-:Y:S06]  /*2f20*/  HMMA.16816.F32.BF16 R68, R84.reuse, R96, R68 ;  /* 0x000000605444723c */ /* 0x040fec0000041844 */
[----:B------:R-:W-:Y:S01]  /*2f30*/  HMMA.16816.F32.BF16 R92, R84, R98, R92 ;  /* 0x00000062545c723c */ /* 0x000fe2000004185c */
[----:B------:R-:W-:Y:S05]  /*2f40*/  LDSM.16.M88.4 R96, [R205+0x9800] ;  /* 0x00980000cd60783b */ /* 0x000fea0000000200 */
[----:B------:R-:W-:Y:S01]  /*2f50*/  HMMA.16816.F32.BF16 R52, R80, R46, R52 ;  /* 0x0000002e5034723c */ /* 0x000fe20000041834 */
[----:B------:R-:W-:Y:S05]  /*2f60*/  LDSM.16.M88.4 R44, [R205+0xa800] ;  /* 0x00a80000cd2c783b */ /* 0x000fea0000000200 */
[----:B------:R-:W-:Y:S01]  /*2f70*/  HMMA.16816.F32.BF16 R16, R64, R108, R16 ;  /* 0x0000006c4010723c */ /* 0x000fe20000041810 */
[----:B------:R-:W3:Y:S05]  /*2f80*/  LDSM.16.M88.4 R108, [R192+0x2800] ;  /* 0x00280000c06c783b */ /* 0x000eea0000000200 */
[----:B--2---:R-:W-:Y:S06]  /*2f90*/  HMMA.16816.F32.BF16 R88, R84, R24, R88 ;  /* 0x000000185458723c */ /* 0x004fec0000041858 */
[----:B------:R-:W-:Y:S06]  /*2fa0*/  HMMA.16816.F32.BF16 R28, R56, R78, R28 ;  /* 0x0000004e381c723c */ /* 0x000fec000004181c */
[----:B------:R-:W-:Y:S06]  /*2fb0*/  HMMA.16816.F32.BF16 R40, R64, R32, R40 ;  /* 0x000000204028723c */ /* 0x000fec0000041828 */
[----:B------:R-:W-:Y:S01]  /*2fc0*/  HMMA.16816.F32.BF16 R84, R84, R26, R20 ;  /* 0x0000001a5454723c */ /* 0x000fe20000041814 */
[----:B------:R-:W-:Y:S04]  /*2fd0*/  LDSM.16.M88.4 R24, [R202+0x4000] ;  /* 0x00400000ca18783b */ /* 0x000fe80000000200 */
[----:B------:R-:W-:Y:S01]  /*2fe0*/  LDSM.16.M88.4 R20, [R199+0xa000] ;  /* 0x00a00000c714783b */ /* 0x000fe20000000200 */
[C---:B------:R-:W-:Y:S06]  /*2ff0*/  HMMA.16816.F32.BF16 R68, R8.reuse, R72, R68 ;  /* 0x000000480844723c */ /* 0x040fec0000041844 */
[----:B------:R-:W-:Y:S01]  /*3000*/  HMMA.16816.F32.BF16 R92, R8, R74, R92 ;  /* 0x0000004a085c723c */ /* 0x000fe2000004185c */
[----:B------:R-:W-:Y:S05]  /*3010*/  LDSM.16.M88.4 R72, [R203+0x3800] ;  /* 0x00380000cb48783b */ /* 0x000fea0000000200 */
[----:B------:R-:W-:Y:S01]  /*3020*/  HMMA.16816.F32.BF16 R52, R64, R34, R52 ;  /* 0x000000224034723c */ /* 0x000fe20000041834 */
[----:B------:R-:W-:Y:S05]  /*3030*/  LDSM.16.M88.4 R32, [R203+0x4800] ;  /* 0x00480000cb20783b */ /* 0x000fea0000000200 */
[----:B------:R-:W-:Y:S01]  /*3040*/  HMMA.16816.F32.BF16 R16, R56, R76, R16 ;  /* 0x0000004c3810723c */ /* 0x000fe20000041810 */
[----:B------:R-:W2:Y:S05]  /*3050*/  LDSM.16.M88.4 R76, [R203+0x3000] ;  /* 0x00300000cb4c783b */ /* 0x000eaa0000000200 */
[----:B-1----:R-:W-:Y:S06]  /*3060*/  HMMA.16816.F32.BF16 R88, R8, R12, R88 ;  /* 0x0000000c0858723c */ /* 0x002fec0000041858 */
[----:B------:R-:W-:Y:S06]  /*3070*/  HMMA.16816.F32.BF16 R28, R48, R62, R28 ;  /* 0x0000003e301c723c */ /* 0x000fec000004181c */
[----:B---3--:R-:W-:Y:S06]  /*3080*/  HMMA.16816.F32.BF16 R40, R56, R108, R40 ;  /* 0x0000006c3828723c */ /* 0x008fec0000041828 */
[----:B------:R-:W-:Y:S01]  /*3090*/  HMMA.16816.F32.BF16 R84, R8, R14, R84 ;  /* 0x0000000e0854723c */ /* 0x000fe20000041854 */
[----:B------:R-:W-:Y:S04]  /*30a0*/  LDSM.16.M88.4 R12, [R201+0x4000] ;  /* 0x00400000c90c783b */ /* 0x000fe80000000200 */
[----:B------:R-:W-:Y:S01]  /*30b0*/  LDSM.16.M88.4 R8, [R192+0x4000] ;  /* 0x00400000c008783b */ /* 0x000fe20000000200 */
[C---:B------:R-:W-:Y:S06]  /*30c0*/  HMMA.16816.F32.BF16 R68, R100.reuse, R112, R68 ;  /* 0x000000706444723c */ /* 0x040fec0000041844 */
[----:B------:R-:W-:Y:S06]  /*30d0*/  HMMA.16816.F32.BF16 R92, R100, R114, R92 ;  /* 0x00000072645c723c */ /* 0x000fec000004185c */
[----:B------:R-:W-:Y:S01]  /*30e0*/  HMMA.16816.F32.BF16 R108, R56, R110, R52 ;  /* 0x0000006e386c723c */ /* 0x000fe20000041834 */
[----:B------:R-:W-:Y:S05]  /*30f0*/  LDSM.16.M88.4 R52, [R199+0xa800] ;  /* 0x00a80000c734783b */ /* 0x000fea0000000200 */
[----:B------:R-:W-:Y:S01]  /*3100*/  HMMA.16816.F32.BF16 R16, R48, R60, R16 ;  /* 0x0000003c3010723c */ /* 0x000fe20000041810 */
[----:B------:R-:W1:Y:S05]  /*3110*/  LDSM.16.M88.4 R60, [R199+0x9000] ;  /* 0x00900000c73c783b */ /* 0x000e6a0000000200 */
[----:B------:R-:W-:Y:S06]  /*3120*/  HMMA.16816.F32.BF16 R88, R100, R96, R88 ;  /* 0x000000606458723c */ /* 0x000fec0000041858 */
[----:B------:R-:W-:Y:S06]  /*3130*/  HMMA.16816.F32.BF16 R28, R36, R106, R28 ;  /* 0x0000006a241c723c */ /* 0x000fec000004181c */
[----:B------:R-:W-:Y:S06]  /*3140*/  HMMA.16816.F32.BF16 R40, R48, R44, R40 ;  /* 0x0000002c3028723c */ /* 0x000fec0000041828 */
[----:B------:R-:W-:Y:S01]  /*3150*/  HMMA.16816.F32.BF16 R84, R100, R98, R84 ;  /* 0x000000626454723c */ /* 0x000fe20000041854 */
[----:B------:R-:W3:Y:S04]  /*3160*/  LDSM.16.M88.4 R100, [R199+0x9800] ;  /* 0x00980000c764783b */ /* 0x000ee80000000200 */
[----:B------:R-:W4:Y:S01]  /*3170*/  LDSM.16.M88.4 R96, [R192+0x3000] ;  /* 0x00300000c060783b */ /* 0x000f220000000200 */
[C---:B--2---:R-:W-:Y:S06]  /*3180*/  HMMA.16816.F32.BF16 R68, R80.reuse, R76, R68 ;  /* 0x0000004c5044723c */ /* 0x044fec0000041844 */
[----:B------:R-:W-:Y:S06]  /*3190*/  HMMA.16816.F32.BF16 R92, R80, R78, R92 ;  /* 0x0000004e505c723c */ /* 0x000fec000004185c */
[----:B------:R-:W-:Y:S01]  /*31a0*/  HMMA.16816.F32.BF16 R108, R48, R46, R108 ;  /* 0x0000002e306c723c */ /* 0x000fe2000004186c */
[----:B------:R-:W-:Y:S05]  /*31b0*/  LDSM.16.M88.4 R44, [R192+0x4800] ;  /* 0x00480000c02c783b */ /* 0x000fea0000000200 */
[----:B------:R-:W-:Y:S06]  /*31c0*/  HMMA.16816.F32.BF16 R16, R36, R104, R16 ;  /* 0x000000682410723c */ /* 0x000fec0000041810 */
[----:B------:R-:W-:Y:S06]  /*31d0*/  HMMA.16816.F32.BF16 R88, R80, R72, R88 ;  /* 0x000000485058723c */ /* 0x000fec0000041858 */
[----:B------:R-:W-:Y:S06]  /*31e0*/  HMMA.16816.F32.BF16 R28, R24, R22, R28 ;  /* 0x00000016181c723c */ /* 0x000fec000004181c */
[----:B------:R-:W-:Y:S06]  /*31f0*/  HMMA.16816.F32.BF16 R40, R36, R32, R40 ;  /* 0x000000202428723c */ /* 0x000fec0000041828 */
[C---:B-1----:R-:W-:Y:S06]  /*3200*/  HMMA.16816.F32.BF16 R68, R64.reuse, R60, R68 ;  /* 0x0000003c4044723c */ /* 0x042fec0000041844 */
[----:B------:R-:W-:Y:S06]  /*3210*/  HMMA.16816.F32.BF16 R92, R64, R62, R92 ;  /* 0x0000003e405c723c */ /* 0x000fec000004185c */
[----:B------:R-:W-:Y:S01]  /*3220*/  HMMA.16816.F32.BF16 R108, R36, R34, R108 ;  /* 0x00000022246c723c */ /* 0x000fe2000004186c */
[----:B------:R-:W1:Y:S05]  /*3230*/  LDSM.16.M88.4 R32, [R192+0x3800] ;  /* 0x00380000c020783b */ /* 0x000e6a0000000200 */
[----:B------:R-:W-:Y:S06]  /*3240*/  HMMA.16816.F32.BF16 R84, R80, R74, R84 ;  /* 0x0000004a5054723c */ /* 0x000fec0000041854 */
[----:B------:R-:W-:Y:S01]  /*3250*/  HMMA.16816.F32.BF16 R16, R24, R20, R16 ;  /* 0x000000141810723c */ /* 0x000fe20000041810 */
[----:B------:R-:W2:Y:S05]  /*3260*/  LDSM.16.M88.4 R20, [R205+0xb000] ;  /* 0x00b00000cd14783b */ /* 0x000eaa0000000200 */
[----:B---3--:R-:W-:Y:S06]  /*3270*/  HMMA.16816.F32.BF16 R88, R64, R100, R88 ;  /* 0x000000644058723c */ /* 0x008fec0000041858 */
[----:B------:R-:W-:Y:S06]  /*3280*/  HMMA.16816.F32.BF16 R28, R12, R10, R28 ;  /* 0x0000000a0c1c723c */ /* 0x000fec000004181c */
[----:B------:R-:W-:Y:S06]  /*3290*/  HMMA.16816.F32.BF16 R40, R24, R52, R40 ;  /* 0x000000341828723c */ /* 0x000fec0000041828 */
[C---:B----4-:R-:W-:Y:S06]  /*32a0*/  HMMA.16816.F32.BF16 R68, R56.reuse, R96, R68 ;  /* 0x000000603844723c */ /* 0x050fec0000041844 */
[----:B------:R-:W-:Y:S06]  /*32b0*/  HMMA.16816.F32.BF16 R92, R56, R98, R92 ;  /* 0x00000062385c723c */ /* 0x000fec000004185c */
[----:B------:R-:W-:Y:S01]  /*32c0*/  HMMA.16816.F32.BF16 R108, R24, R54, R108 ;  /* 0x00000036186c723c */ /* 0x000fe2000004186c */
[----:B------:R-:W3:Y:S01]  /*32d0*/  LDSM.16.M88.4 R52, [R205+0xb800] ;  /* 0x00b80000cd34783b */ /* 0x000ee20000000200 */
[----:B------:R-:W-:Y:S01]  /*32e0*/  FMUL.FTZ R28, R28, UR5 ;  /* 0x000000051c1c7c20 */ /* 0x000fe20008410000 */
[----:B------:R-:W-:Y:S01]  /*32f0*/  FMUL.FTZ R29, R29, UR5 ;  /* 0x000000051d1d7c20 */ /* 0x000fe20008410000 */
[----:B------:R-:W-:Y:S01]  /*3300*/  FMUL.FTZ R30, R30, UR5 ;  /* 0x000000051e1e7c20 */ /* 0x000fe20008410000 */
[----:B------:R-:W-:Y:S01]  /*3310*/  FMUL.FTZ R63, R31, UR5 ;  /* 0x000000051f3f7c20 */ /* 0x000fe20008410000 */
[----:B------:R-:W-:Y:S02]  /*3320*/  HMMA.16816.F32.BF16 R84, R64, R102, R84 ;  /* 0x000000664054723c */ /* 0x000fe40000041854 */
[----:B------:R-:W-:Y:S04]  /*3330*/  MUFU.TANH R62, R30 ;  /* 0x0000001e003e7308 */ /* 0x000fe80000002400 */
[----:B------:R-:W-:Y:S01]  /*3340*/  HMMA.16816.F32.BF16 R16, R12, R8, R16 ;  /* 0x000000080c10723c */ /* 0x000fe20000041810 */
[----:B------:R-:W4:Y:S03]  /*3350*/  LDSM.16.M88.4 R8, [R203+0x5000] ;  /* 0x00500000cb08783b */ /* 0x000f260000000200 */
[----:B------:R-:W-:Y:S02]  /*3360*/  MUFU.TANH R63, R63 ;  /* 0x0000003f003f7308 */ /* 0x000fe40000002400 */
[----:B-1----:R-:W-:Y:S06]  /*3370*/  HMMA.16816.F32.BF16 R88, R56, R32, R88 ;  /* 0x000000203858723c */ /* 0x002fec0000041858 */
[----:B------:R-:W-:Y:S01]  /*3380*/  HMMA.16816.F32.BF16 R40, R12, R44, R40 ;  /* 0x0000002c0c28723c */ /* 0x000fe20000041828 */
[----:B------:R-:W-:Y:S05]  /*3390*/  MUFU.TANH R44, R28 ;  /* 0x0000001c002c7308 */ /* 0x000fea0000002400 */
[C---:B--2---:R-:W-:Y:S03]  /*33a0*/  HMMA.16816.F32.BF16 R68, R48.reuse, R20, R68 ;  /* 0x000000143044723c */ /* 0x044fe60000041844 */
[----:B------:R1:W-:Y:S03]  /*33b0*/  MUFU.TANH R45, R29 ;  /* 0x0000001d002d7308 */ /* 0x0003e60000002400 */
[----:B------:R-:W-:Y:S01]  /*33c0*/  HMMA.16816.F32.BF16 R92, R48, R22, R92 ;  /* 0x00000016305c723c */ /* 0x000fe2000004185c */
[----:B------:R-:W-:Y:S01]  /*33d0*/  FMUL.FTZ R0, R16, UR5 ;  /* 0x0000000510007c20 */ /* 0x000fe20008410000 */
[----:B------:R-:W-:Y:S01]  /*33e0*/  FMUL.FTZ R3, R17, UR5 ;  /* 0x0000000511037c20 */ /* 0x000fe20008410000 */
[----:B------:R-:W-:Y:S01]  /*33f0*/  FMUL.FTZ R60, R18, UR5 ;  /* 0x00000005123c7c20 */ /* 0x000fe20008410000 */
[----:B------:R-:W-:Y:S01]  /*3400*/  FMUL.FTZ R61, R19, UR5 ;  /* 0x00000005133d7c20 */ /* 0x000fe20008410000 */
[----:B------:R-:W-:Y:S01]  /*3410*/  LDSM.16.M88.4 R20, [R192+0x5000] ;  /* 0x00500000c014783b */ /* 0x000fe20000000200 */
[----:B------:R-:W-:Y:S01]  /*3420*/  HMMA.16816.F32.BF16 R84, R56, R34, R84 ;  /* 0x000000223854723c */ /* 0x000fe20000041854 */
[----:B------:R-:W2:Y:S02]  /*3430*/  MUFU.TANH R0, R0 ;  /* 0x0000000000007308 */ /* 0x000ea40000002400 */
[----:B------:R-:W2:Y:S03]  /*3440*/  LDSM.16.M88.4 R16, [R199+0xb000] ;  /* 0x00b00000c710783b */ /* 0x000ea60000000200 */
[----:B---3--:R-:W-:Y:S01]  /*3450*/  HMMA.16816.F32.BF16 R88, R48, R52, R88 ;  /* 0x000000343058723c */ /* 0x008fe20000041858 */
[----:B------:R-:W-:Y:S01]  /*3460*/  FMUL.FTZ R32, R40, UR5 ;  /* 0x0000000528207c20 */ /* 0x000fe20008410000 */
[----:B-1----:R-:W1:Y:S01]  /*3470*/  LDSM.16.M88.4 R28, [R203+0x5800] ;  /* 0x00580000cb1c783b */ /* 0x002e620000000200 */
[----:B------:R-:W-:Y:S01]  /*3480*/  FMUL.FTZ R40, R42, UR5 ;  /* 0x000000052a287c20 */ /* 0x000fe20008410000 */
[----:B------:R-:W-:Y:S01]  /*3490*/  MUFU.TANH R3, R3 ;  /* 0x0000000300037308 */ /* 0x000fe20000002400 */
[----:B------:R-:W-:Y:S01]  /*34a0*/  FMUL.FTZ R33, R41, UR5 ;  /* 0x0000000529217c20 */ /* 0x000fe20008410000 */
[----:B----4-:R-:W-:Y:S01]  /*34b0*/  HMMA.16816.F32.BF16 R68, R36, R8, R68 ;  /* 0x000000082444723c */ /* 0x010fe20000041844 */
[----:B------:R-:W-:-:S05]  /*34c0*/  FMUL.FTZ R41, R43, UR5 ;  /* 0x000000052b297c20 */ /* 0x000fca0008410000 */
[----:B------:R-:W-:Y:S01]  /*34d0*/  HMMA.16816.F32.BF16 R92, R36, R10, R92 ;  /* 0x0000000a245c723c */ /* 0x000fe2000004185c */
[----:B------:R-:W3:Y:S01]  /*34e0*/  LDSM.16.M88.4 R8, [R199+0xb800] ;  /* 0x00b80000c708783b */ /* 0x000ee20000000200 */
[----:B------:R-:W-:Y:S04]  /*34f0*/  MUFU.TANH R32, R32 ;  /* 0x0000002000207308 */ /* 0x000fe80000002400 */
[----:B------:R-:W-:Y:S04]  /*3500*/  HMMA.16816.F32.BF16 R84, R48, R54, R84 ;  /* 0x000000363054723c */ /* 0x000fe80000041854 */
[----:B------:R-:W-:Y:S02]  /*3510*/  MUFU.TANH R40, R40 ;  /* 0x0000002800287308 */ /* 0x000fe40000002400 */
[----:B------:R-:W-:Y:S06]  /*3520*/  HMMA.16816.F32.BF16 R108, R12, R46, R108 ;  /* 0x0000002e0c6c723c */ /* 0x000fec000004186c */
[----:B------:R-:W4:Y:S01]  /*3530*/  MUFU.TANH R61, R61 ;  /* 0x0000003d003d7308 */ /* 0x000f220000002400 */
[----:B--2---:R-:W-:Y:S07]  /*3540*/  HMMA.16816.F32.BF16 R68, R24, R16, R68 ;  /* 0x000000101844723c */ /* 0x004fee0000041844 */
[----:B------:R-:W2:Y:S01]  /*3550*/  MUFU.TANH R60, R60 ;  /* 0x0000003c003c7308 */ /* 0x000ea20000002400 */
[----:B-1----:R-:W-:Y:S07]  /*3560*/  HMMA.16816.F32.BF16 R88, R36, R28, R88 ;  /* 0x0000001c2458723c */ /* 0x002fee0000041858 */
[----:B------:R-:W-:Y:S02]  /*3570*/  MUFU.TANH R33, R33 ;  /* 0x0000002100217308 */ /* 0x000fe40000002400 */
[----:B------:R-:W-:Y:S01]  /*3580*/  FMUL.FTZ R108, R108, UR5 ;  /* 0x000000056c6c7c20 */ /* 0x000fe20008410000 */
[----:B------:R-:W-:Y:S01]  /*3590*/  HMMA.16816.F32.BF16 R92, R24, R18, R92 ;  /* 0x00000012185c723c */ /* 0x000fe2000004185c */
[----:B------:R-:W1:Y:S01]  /*35a0*/  LDSM.16.M88.4 R16, [R192+0x5800] ;  /* 0x00580000c010783b */ /* 0x000e620000000200 */
[----:B------:R-:W-:Y:S01]  /*35b0*/  FMUL.FTZ R28, R111, UR5 ;  /* 0x000000056f1c7c20 */ /* 0x000fe20008410000 */
[----:B------:R-:W-:-:S04]  /*35c0*/  DEPBAR.LE SB0, 0x0 ;  /* 0x000080000000791a */ /* 0x000fc80000000000 */
[----:B------:R-:W-:Y:S01]  /*35d0*/  HMMA.16816.F32.BF16 R84, R36, R30, R84 ;  /* 0x0000001e2454723c */ /* 0x000fe20000041854 */
[----:B------:R-:W2:Y:S05]  /*35e0*/  MUFU.TANH R41, R41 ;  /* 0x0000002900297308 */ /* 0x000eaa0000002400 */
[----:B------:R-:W-:Y:S03]  /*35f0*/  HMMA.16816.F32.BF16 R68, R12, R20, R68 ;  /* 0x000000140c44723c */ /* 0x000fe60000041844 */
[----:B------:R-:W-:Y:S03]  /*3600*/  MUFU.TANH R34, R108 ;  /* 0x0000006c00227308 */ /* 0x000fe60000002400 */
[----:B---3--:R-:W-:Y:S01]  /*3610*/  HMMA.16816.F32.BF16 R88, R24, R8, R88 ;  /* 0x000000081858723c */ /* 0x008fe20000041858 */
[----:B------:R-:W-:Y:S01]  /*3620*/  FMUL.FTZ R21, R110, UR5 ;  /* 0x000000056e157c20 */ /* 0x000fe20008410000 */
[----:B------:R-:W-:-:S03]  /*3630*/  FMUL.FTZ R20, R109, UR5 ;  /* 0x000000056d147c20 */ /* 0x000fc60008410000 */
[----:B------:R-:W-:Y:S01]  /*3640*/  MUFU.TANH R28, R28 ;  /* 0x0000001c001c7308 */ /* 0x000fe20000002400 */
[----:B------:R-:W-:Y:S06]  /*3650*/  HMMA.16816.F32.BF16 R92, R12, R22, R92 ;  /* 0x000000160c5c723c */ /* 0x000fec000004185c */
[----:B------:R-:W-:Y:S01]  /*3660*/  HMMA.16816.F32.BF16 R84, R24, R10, R84 ;  /* 0x0000000a1854723c */ /* 0x000fe20000041854 */
[----:B------:R-:W-:Y:S01]  /*3670*/  IMAD.SHL.U32 R22, R124, 0x2, RZ ;  /* 0x000000027c167824 */ /* 0x000fe200078e00ff */
[----:B------:R-:W3:Y:S04]  /*3680*/  MUFU.TANH R21, R21 ;  /* 0x0000001500157308 */ /* 0x000ee80000002400 */
[----:B------:R-:W-:Y:S01]  /*3690*/  LOP3.LUT R22, R22, 0x6, RZ, 0xc0, !PT ;  /* 0x0000000616167812 */ /* 0x000fe200078ec0ff */
[----:B------:R-:W-:Y:S01]  /*36a0*/  FMUL.FTZ R68, R68, UR5 ;  /* 0x0000000544447c20 */ /* 0x000fe20008410000 */
[----:B------:R-:W-:Y:S01]  /*36b0*/  FMUL.FTZ R70, R70, UR5 ;  /* 0x0000000546467c20 */ /* 0x000fe20008410000 */
[----:B------:R-:W-:Y:S01]  /*36c0*/  FMUL.FTZ R69, R69, UR5 ;  /* 0x0000000545457c20 */ /* 0x000fe20008410000 */
[----:B------:R-:W3:Y:S01]  /*36d0*/  MUFU.TANH R20, R20 ;  /* 0x0000001400147308 */ /* 0x000ee20000002400 */
[----:B------:R-:W-:Y:S01]  /*36e0*/  IMAD R22, R133, 0x40, R22 ;  /* 0x0000004085167824 */ /* 0x000fe200078e0216 */
[----:B-1----:R-:W-:Y:S01]  /*36f0*/  HMMA.16816.F32.BF16 R88, R12, R16, R88 ;  /* 0x000000100c58723c */ /* 0x002fe20000041858 */
[----:B------:R-:W-:-:S02]  /*3700*/  FMUL.FTZ R71, R71, UR5 ;  /* 0x0000000547477c20 */ /* 0x000fc40008410000 */
[C---:B------:R-:W-:Y:S01]  /*3710*/  VIADD R30, R22.reuse, 0xffffffc0 ;  /* 0xffffffc0161e7836 */ /* 0x040fe20000000000 */
[C---:B------:R-:W-:Y:S01]  /*3720*/  IADD3 R10, R22.reuse, -0x2f, RZ ;  /* 0xffffffd1160a7810 */ /* 0x040fe20007ffe0ff */
[C---:B------:R-:W-:Y:S01]  /*3730*/  VIADD R8, R22.reuse, 0xffffffc8 ;  /* 0xffffffc816087836 */ /* 0x040fe20000000000 */
[----:B------:R-:W-:Y:S01]  /*3740*/  MUFU.TANH R167, R68 ;  /* 0x0000004400a77308 */ /* 0x000fe20000002400 */
[----:B------:R-:W-:Y:S01]  /*3750*/  VIADD R16, R22, 0xffffffc1 ;  /* 0xffffffc116107836 */ /* 0x000fe20000000000 */
[-C--:B------:R-:W-:Y:S01]  /*3760*/  ISETP.GE.AND P0, PT, R30, R125.reuse, PT ;  /* 0x0000007d1e00720c */ /* 0x080fe20003f06270 */
[----:B------:R-:W-:Y:S01]  /*3770*/  FMUL.FTZ R92, R92, UR5 ;  /* 0x000000055c5c7c20 */ /* 0x000fe20008410000 */
[-C--:B------:R-:W-:Y:S01]  /*3780*/  ISETP.GE.AND P4, PT, R8, R125.reuse, PT ;  /* 0x0000007d0800720c */ /* 0x080fe20003f86270 */
[----:B------:R-:W-:Y:S01]  /*3790*/  VIADD R8, R22, 0xffffffc9 ;  /* 0xffffffc916087836 */ /* 0x000fe20000000000 */
[-C--:B------:R-:W-:Y:S01]  /*37a0*/  ISETP.GE.AND P5, PT, R16, R125.reuse, PT ;  /* 0x0000007d1000720c */ /* 0x080fe20003fa6270 */
[----:B------:R-:W-:Y:S01]  /*37b0*/  VIADD R16, R22, 0xffffffd0 ;  /* 0xffffffd016107836 */ /* 0x000fe20000000000 */
[----:B------:R-:W-:Y:S01]  /*37c0*/  FSEL R17, R0, -INF , !P0 ;  /* 0xff80000000117808 */ /* 0x000fe20004000000 */
[----:B------:R-:W-:Y:S01]  /*37d0*/  HMMA.16816.F32.BF16 R84, R12, R18, R84 ;  /* 0x000000120c54723c */ /* 0x000fe20000041854 */
[----:B------:R-:W-:Y:S01]  /*37e0*/  VIADD R0, R22, 0xffffffd9 ;  /* 0xffffffd916007836 */ /* 0x000fe20000000000 */
[-C--:B------:R-:W-:Y:S01]  /*37f0*/  ISETP.GE.AND P3, PT, R8, R125.reuse, PT ;  /* 0x0000007d0800720c */ /* 0x080fe20003f66270 */
[----:B------:R-:W-:Y:S01]  /*3800*/  VIADD R8, R22, 0xffffffd8 ;  /* 0xffffffd816087836 */ /* 0x000fe20000000000 */
[-C--:B------:R-:W-:Y:S01]  /*3810*/  ISETP.GE.AND P1, PT, R16, R125.reuse, PT ;  /* 0x0000007d1000720c */ /* 0x080fe20003f26270 */
[----:B------:R-:W1:Y:S01]  /*3820*/  MUFU.TANH R160, R70 ;  /* 0x0000004600a07308 */ /* 0x000e620000002400 */
[----:B----4-:R-:W-:Y:S01]  /*3830*/  FSEL R16, R61, -INF , !P5 ;  /* 0xff8000003d107808 */ /* 0x010fe20006800000 */
[----:B------:R-:W-:Y:S01]  /*3840*/  FMUL.FTZ R93, R93, UR5 ;  /* 0x000000055d5d7c20 */ /* 0x000fe20008410000 */
[----:B------:R-:W-:Y:S01]  /*3850*/  FSEL R14, R40, -INF , !P1 ;  /* 0xff800000280e7808 */ /* 0x000fe20004800000 */
[----:B------:R-:W-:Y:S01]  /*3860*/  FMUL.FTZ R94, R94, UR5 ;  /* 0x000000055e5e7c20 */ /* 0x000fe20008410000 */
[----:B------:R-:W-:Y:S01]  /*3870*/  FSEL R15, R32, -INF , !P1 ;  /* 0xff800000200f7808 */ /* 0x000fe20004800000 */
[----:B------:R-:W-:Y:S01]  /*3880*/  FMUL.FTZ R95, R95, UR5 ;  /* 0x000000055f5f7c20 */ /* 0x000fe20008410000 */
[----:B------:R-:W-:Y:S01]  /*3890*/  ISETP.GT.AND P1, PT, R133, 0x1, PT ;  /* 0x000000018500780c */ /* 0x000fe20003f24270 */
[----:B------:R-:W-:Y:S01]  /*38a0*/  MUFU.TANH R159, R69 ;  /* 0x00000045009f7308 */ /* 0x000fe20000002400 */
[----:B------:R-:W-:Y:S01]  /*38b0*/  FSEL R23, R3, -INF , !P5 ;  /* 0xff80000003177808 */ /* 0x000fe20006800000 */
[----:B------:R-:W-:Y:S01]  /*38c0*/  VIADD R18, R22, 0xfffffff0 ;  /* 0xfffffff016127836 */ /* 0x000fe20000000000 */
[-C--:B------:R-:W-:Y:S01]  /*38d0*/  ISETP.GE.AND P5, PT, R0, R125.reuse, PT ;  /* 0x0000007d0000720c */ /* 0x080fe20003fa6270 */
[----:B------:R-:W-:Y:S01]  /*38e0*/  VIADD R0, R22, 0xffffffe0 ;  /* 0xffffffe016007836 */ /* 0x000fe20000000000 */
[----:B--2---:R-:W-:Y:S01]  /*38f0*/  FSEL R60, R60, -INF , !P0 ;  /* 0xff8000003c3c7808 */ /* 0x004fe20004000000 */
[----:B------:R-:W-:Y:S01]  /*3900*/  FMUL.FTZ R88, R88, UR5 ;  /* 0x0000000558587c20 */ /* 0x000fe20008410000 */
[-C--:B------:R-:W-:Y:S01]  /*3910*/  ISETP.GE.AND P0, PT, R8, R125.reuse, PT ;  /* 0x0000007d0800720c */ /* 0x080fe20003f06270 */
[----:B------:R-:W-:Y:S01]  /*3920*/  VIADD R8, R22, 0xffffffe1 ;  /* 0xffffffe116087836 */ /* 0x000fe20000000000 */
[----:B------:R-:W-:Y:S01]  /*3930*/  FSEL R62, R62, -INF , !P4 ;  /* 0xff8000003e3e7808 */ /* 0x000fe20006000000 */
[----:B------:R-:W2:Y:S01]  /*3940*/  MUFU.TANH R176, R71 ;  /* 0x0000004700b07308 */ /* 0x000ea20000002400 */
[----:B------:R-:W-:Y:S01]  /*3950*/  FSEL R25, R44, -INF , !P4 ;  /* 0xff8000002c197808 */ /* 0x000fe20006000000 */
[----:B------:R-:W4:Y:S01]  /*3960*/  @!P1 LDC.64 R216, c[0x0][0x218] ;  /* 0x00008600ffd89b82 */ /* 0x000f220000000a00 */
[-C--:B------:R-:W-:Y:S01]  /*3970*/  ISETP.GE.AND P4, PT, R0, R125.reuse, PT ;  /* 0x0000007d0000720c */ /* 0x080fe20003f86270 */
[----:B------:R-:W-:Y:S01]  /*3980*/  FMUL.FTZ R90, R90, UR5 ;  /* 0x000000055a5a7c20 */ /* 0x000fe20008410000 */
[----:B------:R-:W-:Y:S01]  /*3990*/  FSEL R0, R63, -INF , !P3 ;  /* 0xff8000003f007808 */ /* 0x000fe20005800000 */
[----:B------:R-:W-:Y:S01]  /*39a0*/  FMUL.FTZ R89, R89, UR5 ;  /* 0x0000000559597c20 */ /* 0x000fe20008410000 */
[----:B------:R-:W-:Y:S01]  /*39b0*/  FSEL R45, R45, -INF , !P3 ;  /* 0xff8000002d2d7808 */ /* 0x000fe20005800000 */
[----:B------:R-:W-:Y:S01]  /*39c0*/  MUFU.TANH R163, R92 ;  /* 0x0000005c00a37308 */ /* 0x000fe20000002400 */
[-C--:B------:R-:W-:Y:S01]  /*39d0*/  ISETP.GE.AND P3, PT, R8, R125.reuse, PT ;  /* 0x0000007d0800720c */ /* 0x080fe20003f66270 */
[----:B------:R-:W-:Y:S01]  /*39e0*/  VIADD R8, R22, 0xffffffe8 ;  /* 0xffffffe816087836 */ /* 0x000fe20000000000 */
[-C--:B------:R-:W-:Y:S01]  /*39f0*/  ISETP.GE.AND P2, PT, R10, R125.reuse, PT ;  /* 0x0000007d0a00720c */ /* 0x080fe20003f46270 */
[----:B------:R-:W-:Y:S01]  /*3a00*/  FMUL.FTZ R91, R91, UR5 ;  /* 0x000000055b5b7c20 */ /* 0x000fe20008410000 */
[----:B------:R-:W-:Y:S01]  /*3a10*/  FMUL.FTZ R84, R84, UR5 ;  /* 0x0000000554547c20 */ /* 0x000fe20008410000 */
[----:B------:R-:W-:Y:S01]  /*3a20*/  FMUL.FTZ R86, R86, UR5 ;  /* 0x0000000556567c20 */ /* 0x000fe20008410000 */
[----:B------:R-:W-:Y:S01]  /*3a30*/  FSEL R12, R41, -INF , !P2 ;  /* 0xff800000290c7808 */ /* 0x000fe20005000000 */
[----:B------:R-:W-:Y:S01]  /*3a40*/  MUFU.TANH R161, R93 ;  /* 0x0000005d00a17308 */ /* 0x000fe20000002400 */
[----:B------:R-:W-:Y:S01]  /*3a50*/  FSEL R13, R33, -INF , !P2 ;  /* 0xff800000210d7808 */ /* 0x000fe20005000000 */
[----:B------:R-:W-:Y:S01]  /*3a60*/  FMUL.FTZ R87, R87, UR5 ;  /* 0x0000000557577c20 */ /* 0x000fe20008410000 */
[----:B------:R-:W-:Y:S01]  /*3a70*/  ISETP.GE.AND P2, PT, R8, R125, PT ;  /* 0x0000007d0800720c */ /* 0x000fe20003f46270 */
[----:B------:R-:W-:-:S02]  /*3a80*/  VIADD R8, R22, 0xffffffe9 ;  /* 0xffffffe916087836 */ /* 0x000fc40000000000 */
[----:B------:R-:W-:Y:S01]  /*3a90*/  FMUL.FTZ R85, R85, UR5 ;  /* 0x0000000555557c20 */ /* 0x000fe20008410000 */
[----:B---3--:R-:W-:Y:S01]  /*3aa0*/  FSEL R10, R21, -INF , !P0 ;  /* 0xff800000150a7808 */ /* 0x008fe20004000000 */
[----:B------:R-:W3:Y:S01]  /*3ab0*/  MUFU.TANH R166, R94 ;  /* 0x0000005e00a67308 */ /* 0x000ee20000002400 */
[----:B------:R-:W-:Y:S02]  /*3ac0*/  FSEL R11, R34, -INF , !P0 ;  /* 0xff800000220b7808 */ /* 0x000fe40004000000 */
[-C--:B------:R-:W-:Y:S02]  /*3ad0*/  ISETP.GE.AND P0, PT, R8, R125.reuse, PT ;  /* 0x0000007d0800720c */ /* 0x080fe40003f06270 */
[----:B------:R-:W-:Y:S02]  /*3ae0*/  FSEL R8, R28, -INF , !P5 ;  /* 0xff8000001c087808 */ /* 0x000fe40006800000 */
[----:B------:R-:W-:Y:S01]  /*3af0*/  FSEL R9, R20, -INF , !P5 ;  /* 0xff80000014097808 */ /* 0x000fe20006800000 */
[----:B------:R-:W4:Y:S01]  /*3b00*/  MUFU.TANH R174, R95 ;  /* 0x0000005f00ae7308 */ /* 0x000f220000002400 */
[----:B------:R-:W-:Y:S01]  /*3b10*/  ISETP.GE.AND P5, PT, R18, R125, PT ;  /* 0x0000007d1200720c */ /* 0x000fe20003fa6270 */
[----:B------:R-:W-:Y:S01]  /*3b20*/  VIADD R18, R22, 0xfffffff1 ;  /* 0xfffffff116127836 */ /* 0x000fe20000000000 */
[----:B-1----:R-:W-:-:S02]  /*3b30*/  FSEL R160, R160, -INF , !P4 ;  /* 0xff800000a0a07808 */ /* 0x002fc40006000000 */
[----:B------:R-:W-:Y:S02]  /*3b40*/  FSEL R167, R167, -INF , !P4 ;  /* 0xff800000a7a77808 */ /* 0x000fe40006000000 */
[----:B------:R-:W-:Y:S01]  /*3b50*/  ISETP.GE.AND P4, PT, R18, R125, PT ;  /* 0x0000007d1200720c */ /* 0x000fe20003f86270 */
[----:B------:R-:W1:Y:S01]  /*3b60*/  MUFU.TANH R175, R88 ;  /* 0x0000005800af7308 */ /* 0x000e620000002400 */
[----:B------:R-:W-:Y:S01]  /*3b70*/  VIADD R18, R22, 0xfffffff8 ;  /* 0xfffffff816127836 */ /* 0x000fe20000000000 */
[----:B--2---:R-:W-:Y:S01]  /*3b80*/  FSEL R176, R176, -INF , !P3 ;  /* 0xff800000b0b07808 */ /* 0x004fe20005800000 */
[----:B------:R-:W-:Y:S01]  /*3b90*/  VIADD R22, R22, 0xfffffff9 ;  /* 0xfffffff916167836 */ /* 0x000fe20000000000 */
[----:B------:R-:W-:Y:S02]  /*3ba0*/  FSEL R159, R159, -INF , !P3 ;  /* 0xff8000009f9f7808 */ /* 0x000fe40005800000 */
[----:B---3--:R-:W-:Y:S02]  /*3bb0*/  FSEL R166, R166, -INF , !P2 ;  /* 0xff800000a6a67808 */ /* 0x008fe40005000000 */
[----:B------:R-:W2:Y:S01]  /*3bc0*/  MUFU.TANH R170, R90 ;  /* 0x0000005a00aa7308 */ /* 0x000ea20000002400 */
[----:B------:R-:W-:-:S02]  /*3bd0*/  FSEL R163, R163, -INF , !P2 ;  /* 0xff800000a3a37808 */ /* 0x000fc40005000000 */
[----:B----4-:R-:W-:Y:S02]  /*3be0*/  FSEL R174, R174, -INF , !P0 ;  /* 0xff800000aeae7808 */ /* 0x010fe40004000000 */
[----:B------:R-:W-:Y:S02]  /*3bf0*/  FSEL R161, R161, -INF , !P0 ;  /* 0xff800000a1a17808 */ /* 0x000fe40004000000 */
[-C--:B------:R-:W-:Y:S01]  /*3c00*/  ISETP.GE.AND P3, PT, R18, R125.reuse, PT ;  /* 0x0000007d1200720c */ /* 0x080fe20003f66270 */
[----:B------:R-:W3:Y:S01]  /*3c10*/  MUFU.TANH R173, R89 ;  /* 0x0000005900ad7308 */ /* 0x000ee20000002400 */
[----:B------:R-:W-:Y:S02]  /*3c20*/  ISETP.GE.AND P2, PT, R22, R125, PT ;  /* 0x0000007d1600720c */ /* 0x000fe40003f46270 */
[----:B------:R-:W-:Y:S02]  /*3c30*/  @!P1 LEA R216, P0, R118, R216, 0x1 ;  /* 0x000000d876d89211 */ /* 0x000fe400078008ff */
[----:B-1----:R-:W-:-:S02]  /*3c40*/  FSEL R175, R175, -INF , !P5 ;  /* 0xff800000afaf7808 */ /* 0x002fc40006800000 */
[----:B------:R-:W-:Y:S01]  /*3c50*/  @!P1 LEA.HI.X R217, R118, R217, R121, 0x1, P0 ;  /* 0x000000d976d99211 */ /* 0x000fe200000f0c79 */
        /* <DEDUP_REMOVED lines=60> */
[----:B------:R-:W-:-:S05]  /*4020*/  IMAD R19, R6, R19, -0x40 ;  /* 0xffffffc006137424 */ /* 0x000fca00078e0213 */
[----:B------:R-:W-:-:S05]  /*4030*/  SHF.R.S32.HI R3, RZ, 0x1f, R19 ;  /* 0x0000001fff037819 */ /* 0x000fca0000011413 */
[----:B------:R-:W-:-:S04]  /*4040*/  IMAD R6, R3, R116, RZ ;  /* 0x0000007403067224 */ /* 0x000fc800078e02ff */
[----:B------:R-:W-:Y:S01]  /*4050*/  IMAD R6, R19, R117, R6 ;  /* 0x0000007513067224 */ /* 0x000fe200078e0206 */
[----:B--2---:R-:W-:Y:S01]  /*4060*/  IADD3 R4, -R21, R4, RZ ;  /* 0x0000000415047210 */ /* 0x004fe20007ffe1ff */
[----:B------:R-:W-:-:S03]  /*4070*/  IMAD.WIDE.U32 R20, R19, R116, RZ ;  /* 0x0000007413147225 */ /* 0x000fc600078e00ff */
[----:B------:R-:W-:Y:S01]  /*4080*/  SHF.R.S32.HI R3, RZ, 0x1f, R4 ;  /* 0x0000001fff037819 */ /* 0x000fe20000011404 */
[----:B------:R-:W-:-:S04]  /*4090*/  IMAD.IADD R21, R21, 0x1, R6 ;  /* 0x0000000115157824 */ /* 0x000fc800078e0206 */
[----:B------:R-:W-:Y:S02]  /*40a0*/  IMAD R3, R3, UR6, RZ ;  /* 0x0000000603037c24 */ /* 0x000fe4000f8e02ff */
[----:B------:R-:W-:-:S04]  /*40b0*/  IMAD.WIDE.U32 R20, R4, UR6, R20 ;  /* 0x0000000604147c25 */ /* 0x000fc8000f8e0014 */
[----:B------:R-:W-:Y:S02]  /*40c0*/  IMAD R3, R4, UR7, R3 ;  /* 0x0000000704037c24 */ /* 0x000fe4000f8e0203 */
[----:B------:R-:W-:-:S03]  /*40d0*/  IMAD.MOV.U32 R4, RZ, RZ, R20 ;  /* 0x000000ffff047224 */ /* 0x000fc600078e0014 */
[----:B------:R-:W-:Y:S01]  /*40e0*/  IADD3 R3, R21, R3, RZ ;  /* 0x0000000315037210 */ /* 0x000fe20007ffe0ff */
[----:B------:R-:W-:Y:S06]  /*40f0*/  BRA `(.L_x_3614) ;  /* 0x0000000000087947 */ /* 0x000fec0003800000 */
.L_x_3613:
[----:B------:R-:W-:-:S04]  /*4100*/  LEA R4, -R116, RZ, 0x6 ;  /* 0x000000ff74047211 */ /* 0x000fc800078e31ff */
[----:B------:R-:W-:-:S07]  /*4110*/  SHF.R.S32.HI R3, RZ, 0x1f, R4 ;  /* 0x0000001fff037819 */ /* 0x000fce0000011404 */
.L_x_3614:
        /* <DEDUP_REMOVED lines=29> */
.L_x_3612:
[----:B------:R-:W-:Y:S01]  /*42f0*/  FMNMX.FTZ R6, R17, R23, !PT ;  /* 0x0000001711067209 */ /* 0x000fe20007810000 */
[----:B------:R-:W-:Y:S01]  /*4300*/  ULDC UR5, c[0x0][0x2ec] ;  /* 0x0000bb0000057ab9 */ /* 0x000fe20000000800 */
        /* <DEDUP_REMOVED lines=76> */
[----:B------:R-:W1:Y:S01]  /*47d0*/  MUFU.EX2 R152, R152 ;  /* 0x0000009800987308 */ /* 0x000e620000000800 */
[----:B------:R-:W2:Y:S01]  /*47e0*/  LDSM.16.MT88.4 R12, [R198+0xc800] ;  /* 0x00c80000c60c783b */ /* 0x000ea20000004200 */
[--C-:B------:R-:W-:Y:S01]  /*47f0*/  FFMA.FTZ R156, R167, UR5, -R172.reuse ;  /* 0x00000005a79c7c23 */ /* 0x100fe200080108ac */
[--C-:B------:R-:W-:Y:S01]  /*4800*/  FFMA.FTZ R158, R163, UR5, -R172.reuse ;  /* 0x00000005a39e7c23 */ /* 0x100fe200080108ac */
[--C-:B------:R-:W-:Y:S01]  /*4810*/  FFMA.FTZ R159, R159, UR5, -R172.reuse ;  /* 0x000000059f9f7c23 */ /* 0x100fe200080108ac */
[----:B------:R-:W4:Y:S01]  /*4820*/  LDSM.16.MT88.4 R8, [R200+0xe800] ;  /* 0x00e80000c808783b */ /* 0x000f220000004200 */
[--C-:B------:R-:W-:Y:S01]  /*4830*/  FFMA.FTZ R161, R161, UR5, -R172.reuse ;  /* 0x00000005a1a17c23 */ /* 0x100fe200080108ac */
[--C-:B------:R-:W-:Y:S01]  /*4840*/  FFMA.FTZ R160, R160, UR5, -R165.reuse ;  /* 0x00000005a0a07c23 */ /* 0x100fe200080108a5 */
[----:B------:R-:W-:Y:S01]  /*4850*/  MUFU.EX2 R151, R151 ;  /* 0x0000009700977308 */ /* 0x000fe20000000800 */
[----:B------:R-:W5:Y:S01]  /*4860*/  LDSM.16.MT88.4 R20, [R197+0xe800] ;  /* 0x00e80000c514783b */ /* 0x000f620000004200 */
[--C-:B------:R-:W-:Y:S01]  /*4870*/  FFMA.FTZ R163, R176, UR5, -R165.reuse ;  /* 0x00000005b0a37c23 */ /* 0x100fe200080108a5 */
[--C-:B------:R-:W-:Y:S01]  /*4880*/  FFMA.FTZ R166, R166, UR5, -R165.reuse ;  /* 0x00000005a6a67c23 */ /* 0x100fe200080108a5 */
[--C-:B------:R-:W-:Y:S01]  /*4890*/  FFMA.FTZ R167, R174, UR5, -R165.reuse ;  /* 0x00000005aea77c23 */ /* 0x100fe200080108a5 */
[----:B------:R-:W5:Y:S01]  /*48a0*/  LDSM.16.MT88.4 R16, [R196+0xe800] ;  /* 0x00e80000c410783b */ /* 0x000f620000004200 */
[--C-:B------:R-:W-:Y:S01]  /*48b0*/  FFMA.FTZ R174, R175, UR5, -R172.reuse ;  /* 0x00000005afae7c23 */ /* 0x100fe200080108ac */
[--C-:B------:R-:W-:Y:S01]  /*48c0*/  FFMA.FTZ R173, R173, UR5, -R172.reuse ;  /* 0x00000005adad7c23 */ /* 0x100fe200080108ac */
[----:B------:R-:W3:Y:S01]  /*48d0*/  MUFU.EX2 R148, R148 ;  /* 0x0000009400947308 */ /* 0x000ee20000000800 */
[----:B-1----:R-:W-:Y:S01]  /*48e0*/  F2FP.BF16.F32.PACK_AB R96, R152, R155 ;  /* 0x0000009b9860723e */ /* 0x002fe200000010ff */
[----:B------:R-:W-:Y:S01]  /*48f0*/  LDSM.16.MT88.4 R32, [R197+0xc800] ;  /* 0x00c80000c520783b */ /* 0x000fe20000004200 */
[--C-:B------:R-:W-:Y:S01]  /*4900*/  FFMA.FTZ R171, R171, UR5, -R172.reuse ;  /* 0x00000005abab7c23 */ /* 0x100fe200080108ac */
[----:B------:R-:W-:Y:S01]  /*4910*/  FFMA.FTZ R172, R169, UR5, -R172 ;  /* 0x00000005a9ac7c23 */ /* 0x000fe200080108ac */
[--C-:B------:R-:W-:Y:S01]  /*4920*/  FFMA.FTZ R169, R170, UR5, -R165.reuse ;  /* 0x00000005aaa97c23 */ /* 0x100fe200080108a5 */
[----:B------:R-:W-:Y:S01]  /*4930*/  LDSM.16.MT88.4 R136, [R200+0xc800] ;  /* 0x00c80000c888783b */ /* 0x000fe20000004200 */
[--C-:B------:R-:W-:Y:S01]  /*4940*/  FFMA.FTZ R168, R168, UR5, -R165.reuse ;  /* 0x00000005a8a87c23 */ /* 0x100fe200080108a5 */
[----:B------:R-:W-:Y:S01]  /*4950*/  MUFU.EX2 R154, R154 ;  /* 0x0000009a009a7308 */ /* 0x000fe20000000800 */
[--C-:B------:R-:W-:Y:S01]  /*4960*/  FFMA.FTZ R164, R164, UR5, -R165.reuse ;  /* 0x00000005a4a47c23 */ /* 0x100fe200080108a5 */
[----:B------:R-:W-:Y:S01]  /*4970*/  LDSM.16.MT88.4 R28, [R196+0xc800] ;  /* 0x00c80000c41c783b */ /* 0x000fe20000004200 */
[----:B------:R-:W-:Y:S01]  /*4980*/  FFMA.FTZ R221, R162, UR5, -R165 ;  /* 0x00000005a2dd7c23 */ /* 0x000fe200080108a5 */
[----:B------:R-:W-:Y:S01]  /*4990*/  FADD.FTZ R152, R155, R152 ;  /* 0x000000989b987221 */ /* 0x000fe20000010000 */
[----:B------:R-:W-:Y:S01]  /*49a0*/  ISETP.GE.AND P0, PT, R133, 0x2, PT ;  /* 0x000000028500780c */ /* 0x000fe20003f06270 */
[----:B------:R-:W-:Y:S02]  /*49b0*/  LDSM.16.MT88.4 R24, [R198+0xe800] ;  /* 0x00e80000c618783b */ /* 0x000fe40000004200 */
[----:B------:R-:W1:Y:S01]  /*49c0*/  MUFU.EX2 R157, R157 ;  /* 0x0000009d009d7308 */ /* 0x000e620000000800 */
[----:B---3--:R-:W-:Y:S01]  /*49d0*/  F2FP.BF16.F32.PACK_AB R98, R148, R151 ;  /* 0x000000979462723e */ /* 0x008fe200000010ff */
[----:B------:R-:W-:-:S04]  /*49e0*/  FADD.FTZ R151, R151, R152 ;  /* 0x0000009897977221 */ /* 0x000fc80000010000 */
[----:B------:R-:W-:Y:S02]  /*49f0*/  FADD.FTZ R148, R148, R151 ;  /* 0x0000009794947221 */ /* 0x000fe40000010000 */
        /* <DEDUP_REMOVED lines=19> */
[----:B------:R-:W-:Y:S01]  /*4b30*/  HMMA.16816.F32.BF16 R52, R96, R56, RZ ;  /* 0x000000386034723c */ /* 0x000fe200000418ff */
[----:B------:R-:W1:Y:S01]  /*4b40*/  MUFU.EX2 R144, R144 ;  /* 0x0000009000907308 */ /* 0x000e620000000800 */
[----:B---3--:R-:W-:Y:S01]  /*4b50*/  F2FP.BF16.F32.PACK_AB R6, R0, R145 ;  /* 0x000000910006723e */ /* 0x008fe200000010ff */
[----:B------:R-:W-:-:S03]  /*4b60*/  FADD.FTZ R145, R145, R146 ;  /* 0x0000009291917221 */ /* 0x000fc60000010000 */
[C---:B------:R-:W-:Y:S01]  /*4b70*/  HMMA.16816.F32.BF16 R60, R96.reuse, R64, RZ ;  /* 0x00000040603c723c */ /* 0x040fe200000418ff */
[----:B------:R-:W-:Y:S02]  /*4b80*/  FADD.FTZ R145, R0, R145 ;  /* 0x0000009100917221 */ /* 0x000fe40000010000 */
[----:B------:R-:W-:Y:S03]  /*4b90*/  MUFU.EX2 R135, R135 ;  /* 0x0000008700877308 */ /* 0x000fe60000000800 */
[C---:B------:R-:W-:Y:S05]  /*4ba0*/  HMMA.16816.F32.BF16 R56, R96.reuse, R58, RZ ;  /* 0x0000003a6038723c */ /* 0x040fea00000418ff */
[----:B------:R-:W3:Y:S01]  /*4bb0*/  MUFU.EX2 R134, R134 ;  /* 0x0000008600867308 */ /* 0x000ee20000000800 */
[----:B-1----:R-:W-:Y:S01]  /*4bc0*/  F2FP.BF16.F32.PACK_AB R5, R144, R147 ;  /* 0x000000939005723e */ /* 0x002fe200000010ff */
[----:B------:R-:W-:Y:S01]  /*4bd0*/  HMMA.16816.F32.BF16 R64, R96, R66, RZ ;  /* 0x000000426040723c */ /* 0x000fe200000418ff */
[----:B------:R-:W-:-:S04]  /*4be0*/  FADD.FTZ R147, R147, R150 ;  /* 0x0000009693937221 */ /* 0x000fc80000010000 */
[----:B------:R-:W-:Y:S01]  /*4bf0*/  FADD.FTZ R144, R144, R147 ;  /* 0x0000009390907221 */ /* 0x000fe20000010000 */
[C---:B------:R-:W-:Y:S01]  /*4c00*/  HMMA.16816.F32.BF16 R68, R96.reuse, R72, RZ ;  /* 0x000000486044723c */ /* 0x040fe200000418ff */
[----:B------:R-:W-:Y:S05]  /*4c10*/  MUFU.EX2 R156, R156 ;  /* 0x0000009c009c7308 */ /* 0x000fea0000000800 */
[----:B------:R-:W-:Y:S01]  /*4c20*/  HMMA.16816.F32.BF16 R76, R96, R80, RZ ;  /* 0x00000050604c723c */ /* 0x000fe200000418ff */
[----:B---3--:R-:W-:Y:S02]  /*4c30*/  F2FP.BF16.F32.PACK_AB R7, R134, R135 ;  /* 0x000000878607723e */ /* 0x008fe400000010ff */
        /* <DEDUP_REMOVED lines=169> */
[----:B------:R-:W-:Y:S01]  /*56d0*/  ULDC UR10, c[0x0][0x39c] ;  /* 0x0000e700000a7ab9 */ /* 0x000fe20000000800 */
[----:B------:R-:W-:-:S10]  /*56e0*/  ULDC UR4, c[0x0][0x2ec] ;  /* 0x0000bb0000047ab9 */ /* 0x000fd40000000800 */
.L_x_3619:
        /* <DEDUP_REMOVED lines=66> */
.L_x_3616:
[C---:B------:R-:W-:Y:S04]  /*5b10*/  LEA R208, P0, R10.reuse, R208, 0x1 ;  /* 0x000000d00ad07211 */ /* 0x040fe800078008ff */
[----:B------:R-:W-:Y:S02]  /*5b20*/  LEA.HI.X R209, R10, R209, R2, 0x1, P0 ;  /* 0x000000d10ad17211 */ /* 0x000fe400000f0c02 */
[----:B------:R-:W-:Y:S03]  /*5b30*/  IADD3 R224, P0, R208, UR12, RZ ;  /* 0x0000000cd0e07c10 */ /* 0x000fe6000ff1e0ff */
[----:B------:R-:W-:Y:S01]  /*5b40*/  @!PT LDS RZ, [RZ] ;  /* 0x00000000fffff984 */ /* 0x000fe20000000800 */
[----:B------:R-:W-:Y:S01]  /*5b50*/  @!PT LDS RZ, [RZ] ;  /* 0x00000000fffff984 */ /* 0x000fe20000000800 */
[----:B------:R-:W-:Y:S01]  /*5b60*/  @!PT LDS RZ, [RZ] ;  /* 0x00000000fffff984 */ /* 0x000fe20000000800 */
[----:B------:R-:W-:Y:S01]  /*5b70*/  LDGSTS.E.BYPASS.LTC128B.128 [R211+0xc000], desc[UR14][R208.64] ;  /* 0x0c000000d0d37fae */ /* 0x000fe2000b901d4e */
[----:B------:R-:W-:Y:S02]  /*5b80*/  IADD3.X R225, R209, UR11, RZ, P0, !PT ;  /* 0x0000000bd1e17c10 */ /* 0x000fe400087fe4ff */
[----:B------:R-:W-:Y:S02]  /*5b90*/  IADD3 R132, P0, R224, UR12, RZ ;  /* 0x0000000ce0847c10 */ /* 0x000fe4000ff1e0ff */
[----:B------:R-:W-:Y:S02]  /*5ba0*/  LDGSTS.E.BYPASS.LTC128B.128 [R211+0xe000], desc[UR14][R208.64+0x80] ;  /* 0x0e000080d0d37fae */ /* 0x000fe4000b901d4e */
[----:B------:R-:W-:Y:S03]  /*5bb0*/  IADD3.X R133, R225, UR11, RZ, P0, !PT ;  /* 0x0000000be1857c10 */ /* 0x000fe600087fe4ff */
[----:B------:R-:W-:Y:S01]  /*5bc0*/  LDGSTS.E.BYPASS.LTC128B.128 [R211+0x10000], desc[UR14][R208.64+0x100] ;  /* 0x10000100d0d37fae */ /* 0x000fe2000b901d4e */
[----:B------:R-:W-:Y:S04]  /*5bd0*/  IADD3 R2, P0, R132, UR12, RZ ;  /* 0x0000000c84027c10 */ /* 0x000fe8000ff1e0ff */
[----:B------:R-:W-:Y:S01]  /*5be0*/  LDGSTS.E.BYPASS.LTC128B.128 [R211+0xc800], desc[UR14][R224.64] ;  /* 0x0c800000e0d37fae */ /* 0x000fe2000b901d4e */
[----:B------:R-:W-:Y:S02]  /*5bf0*/  IADD3.X R3, R133, UR11, RZ, P0, !PT ;  /* 0x0000000b85037c10 */ /* 0x000fe400087fe4ff */
[----:B------:R-:W-:Y:S02]  /*5c00*/  ISETP.GE.AND P0, PT, R220, 0x1, PT ;  /* 0x00000001dc00780c */ /* 0x000fe40003f06270 */
[----:B------:R-:W-:Y:S05]  /*5c10*/  LDGSTS.E.BYPASS.LTC128B.128 [R211+0xe800], desc[UR14][R224.64+0x80] ;  /* 0x0e800080e0d37fae */ /* 0x000fea000b901d4e */
[----:B------:R1:W-:Y:S05]  /*5c20*/  LDGSTS.E.BYPASS.LTC128B.128 [R211+0x10800], desc[UR14][R224.64+0x100] ;  /* 0x10800100e0d37fae */ /* 0x0003ea000b901d4e */
[----:B------:R-:W-:Y:S05]  /*5c30*/  LDGSTS.E.BYPASS.LTC128B.128 [R211+0xd000], desc[UR14][R132.64] ;  /* 0x0d00000084d37fae */ /* 0x000fea000b901d4e */
[----:B------:R-:W-:Y:S05]  /*5c40*/  LDGSTS.E.BYPASS.LTC128B.128 [R211+0xf000], desc[UR14][R132.64+0x80] ;  /* 0x0f00008084d37fae */ /* 0x000fea000b901d4e */
[----:B------:R2:W-:Y:S05]  /*5c50*/  LDGSTS.E.BYPASS.LTC128B.128 [R211+0x11000], desc[UR14][R132.64+0x100] ;  /* 0x1100010084d37fae */ /* 0x0005ea000b901d4e */
[----:B------:R3:W-:Y:S05]  /*5c60*/  LDGSTS.E.BYPASS.LTC128B.128 [R211+0xd800], desc[UR14][R2.64] ;  /* 0x0d80000002d37fae */ /* 0x0007ea000b901d4e */
[----:B------:R3:W-:Y:S05]  /*5c70*/  LDGSTS.E.BYPASS.LTC128B.128 [R211+0xf800], desc[UR14][R2.64+0x80] ;  /* 0x0f80008002d37fae */ /* 0x0007ea000b901d4e */
[----:B------:R3:W-:Y:S05]  /*5c80*/  LDGSTS.E.BYPASS.LTC128B.128 [R211+0x11800], desc[UR14][R2.64+0x100] ;  /* 0x1180010002d37fae */ /* 0x0007ea000b901d4e */
[----:B------:R-:W-:Y:S05]  /*5c90*/  LDSM.16.M88.4 R136, [R206] ;  /* 0x00000000ce88783b */ /* 0x000fea0000000200 */
[----:B------:R-:W4:Y:S05]  /*5ca0*/  LDSM.16.M88.4 R140, [R205+0x6000] ;  /* 0x00600000cd8c783b */ /* 0x000f2a0000000200 */
[----:B------:R-:W5:Y:S05]  /*5cb0*/  LDSM.16.M88.4 R144, [R205+0x6800] ;  /* 0x00680000cd90783b */ /* 0x000f6a0000000200 */
[----:B------:R-:W1:Y:S05]  /*5cc0*/  LDSM.16.M88.4 R148, [R205+0x7000] ;  /* 0x00700000cd94783b */ /* 0x000e6a0000000200 */
[----:B------:R-:W2:Y:S05]  /*5cd0*/  LDSM.16.M88.4 R152, [R205+0x7800] ;  /* 0x00780000cd98783b */ /* 0x000eaa0000000200 */
[----:B------:R-:W0:Y:S05]  /*5ce0*/  LDGDEPBAR ;  /* 0x00000000000079af */ /* 0x000e2a0000000000 */
[----:B------:R-:W-:Y:S05]  /*5cf0*/  LDSM.16.M88.4 R156, [R204] ;  /* 0x00000000cc9c783b */ /* 0x000fea0000000200 */
[----:B------:R-:W3:Y:S05]  /*5d00*/  LDSM.16.M88.4 R160, [R203] ;  /* 0x00000000cba0783b */ /* 0x000eea0000000200 */
[----:B------:R-:W3:Y:S05]  /*5d10*/  LDSM.16.M88.4 R164, [R195] ;  /* 0x00000000c3a4783b */ /* 0x000eea0000000200 */
[----:B------:R-:W3:Y:S01]  /*5d20*/  LDSM.16.M88.4 R168, [R194] ;  /* 0x00000000c2a8783b */ /* 0x000ee20000000200 */
[C---:B----4-:R-:W-:Y:S04]  /*5d30*/  HMMA.16816.F32.BF16 R4, R136.reuse, R140, RZ ;  /* 0x0000008c8804723c */ /* 0x050fe800000418ff */
[----:B------:R-:W4:Y:S02]  /*5d40*/  LDSM.16.M88.4 R172, [R193] ;  /* 0x00000000c1ac783b */ /* 0x000f240000000200 */
[C---:B------:R-:W-:Y:S03]  /*5d50*/  HMMA.16816.F32.BF16 R8, R136.reuse, R142, RZ ;  /* 0x0000008e8808723c */ /* 0x040fe600000418ff */
[----:B------:R-:W-:Y:S03]  /*5d60*/  LDSM.16.M88.4 R176, [R202] ;  /* 0x00000000cab0783b */ /* 0x000fe60000000200 */
[C---:B-----5:R-:W-:Y:S02]  /*5d70*/  HMMA.16816.F32.BF16 R12, R136.reuse, R144, RZ ;  /* 0x00000090880c723c */ /* 0x060fe400000418ff */
[----:B------:R-:W5:Y:S04]  /*5d80*/  LDSM.16.M88.4 R180, [R199+0x6000] ;  /* 0x00600000c7b4783b */ /* 0x000f680000000200 */
[C---:B------:R-:W-:Y:S01]  /*5d90*/  HMMA.16816.F32.BF16 R16, R136.reuse, R146, RZ ;  /* 0x000000928810723c */ /* 0x040fe200000418ff */
[----:B------:R-:W-:Y:S05]  /*5da0*/  LDSM.16.M88.4 R140, [R199+0x7000] ;  /* 0x00700000c78c783b */ /* 0x000fea0000000200 */
[C---:B-1----:R-:W-:Y:S01]  /*5db0*/  HMMA.16816.F32.BF16 R20, R136.reuse, R148, RZ ;  /* 0x000000948814723c */ /* 0x042fe200000418ff */
[----:B------:R-:W-:Y:S05]  /*5dc0*/  LDSM.16.M88.4 R144, [R199+0x7800] ;  /* 0x00780000c790783b */ /* 0x000fea0000000200 */
[C---:B------:R-:W-:Y:S01]  /*5dd0*/  HMMA.16816.F32.BF16 R24, R136.reuse, R150, RZ ;  /* 0x000000968818723c */ /* 0x040fe200000418ff */
[----:B------:R-:W-:Y:S05]  /*5de0*/  LDSM.16.M88.4 R148, [R201] ;  /* 0x00000000c994783b */ /* 0x000fea0000000200 */
[C---:B--2---:R-:W-:Y:S06]  /*5df0*/  HMMA.16816.F32.BF16 R28, R136.reuse, R152, RZ ;  /* 0x00000098881c723c */ /* 0x044fec00000418ff */
[----:B------:R-:W-:Y:S01]  /*5e00*/  HMMA.16816.F32.BF16 R32, R136, R154, RZ ;  /* 0x0000009a8820723c */ /* 0x000fe200000418ff */
[----:B------:R-:W1:Y:S05]  /*5e10*/  LDSM.16.M88.4 R136, [R199+0x6800] ;  /* 0x00680000c788783b */ /* 0x000e6a0000000200 */
[C---:B---3--:R-:W-:Y:S01]  /*5e20*/  HMMA.16816.F32.BF16 R4, R156.reuse, R160, R4 ;  /* 0x000000a09c04723c */ /* 0x048fe20000041804 */
[----:B------:R-:W2:Y:S05]  /*5e30*/  LDSM.16.M88.4 R152, [R192] ;  /* 0x00000000c098783b */ /* 0x000eaa0000000200 */
        /* <DEDUP_REMOVED lines=10> */
[----:B------:R-:W3:Y:S05]  /*5ee0*/  LDSM.16.M88.4 R156, [R192+0x800] ;  /* 0x00080000c09c783b */ /* 0x000eea0000000200 */
[C---:B-----5:R-:W-:Y:S01]  /*5ef0*/  HMMA.16816.F32.BF16 R4, R176.reuse, R180, R4 ;  /* 0x000000b4b004723c */ /* 0x060fe20000041804 */
[----:B------:R-:W4:Y:S05]  /*5f00*/  LDSM.16.M88.4 R172, [R205+0x8000] ;  /* 0x00800000cdac783b */ /* 0x000f2a0000000200 */
        /* <DEDUP_REMOVED lines=11> */
[C---:B--2---:R-:W-:Y:S01]  /*5fc0*/  HMMA.16816.F32.BF16 R4, R148.reuse, R152, R4 ;  /* 0x000000989404723c */ /* 0x044fe20000041804 */
[----:B------:R-:W2:Y:S05]  /*5fd0*/  LDSM.16.M88.4 R176, [R204+0x2000] ;  /* 0x00200000ccb0783b */ /* 0x000eaa0000000200 */
        /* <DEDUP_REMOVED lines=10> */
[----:B------:R-:W3:Y:S05]  /*6080*/  LDSM.16.M88.4 R148, [R190] ;  /* 0x00000000be94783b */ /* 0x000eea0000000200 */
[C---:B----4-:R-:W-:Y:S01]  /*6090*/  HMMA.16816.F32.BF16 R4, R168.reuse, R172, R4 ;  /* 0x000000aca804723c */ /* 0x050fe20000041804 */
[----:B------:R-:W4:Y:S05]  /*60a0*/  LDSM.16.M88.4 R164, [R199+0x8000] ;  /* 0x00800000c7a4783b */ /* 0x000f2a0000000200 */
        /* <DEDUP_REMOVED lines=43> */
[----:B------:R-:W3:Y:S05]  /*6360*/  LDSM.16.M88.4 R148, [R186] ;  /* 0x00000000ba94783b */ /* 0x000eea0000000200 */
[C---:B------:R-:W-:Y:S06]  /*6370*/  HMMA.16816.F32.BF16 R20, R168.reuse, R152, R20 ;  /* 0x00000098a814723c */ /* 0x040fec0000041814 */
[C---:B------:R-:W-:Y:S01]  /*6380*/  HMMA.16816.F32.BF16 R24, R168.reuse, R154, R24 ;  /* 0x0000009aa818723c */ /* 0x040fe20000041818 */
[----:B------:R-:W3:Y:S05]  /*6390*/  LDSM.16.M88.4 R152, [R185] ;  /* 0x00000000b998783b */ /* 0x000eea0000000200 */
        /* <DEDUP_REMOVED lines=16> */
[----:B------:R-:W5:Y:S01]  /*64a0*/  LDSM.16.M88.4 R176, [R201+0x4000] ;  /* 0x00400000c9b0783b */ /* 0x000f620000000200 */
[C---:B--2---:R-:W-:Y:S06]  /*64b0*/  HMMA.16816.F32.BF16 R4, R160.reuse, R164, R4 ;  /* 0x000000a4a004723c */ /* 0x044fec0000041804 */
[C---:B------:R-:W-:Y:S06]  /*64c0*/  HMMA.16816.F32.BF16 R8, R160.reuse, R166, R8 ;  /* 0x000000a6a008723c */ /* 0x040fec0000041808 */
[C---:B---3--:R-:W-:Y:S06]  /*64d0*/  HMMA.16816.F32.BF16 R12, R160.reuse, R148, R12 ;  /* 0x00000094a00c723c */ /* 0x048fec000004180c */
[C---:B------:R-:W-:Y:S06]  /*64e0*/  HMMA.16816.F32.BF16 R16, R160.reuse, R150, R16 ;  /* 0x00000096a010723c */ /* 0x040fec0000041810 */
[C---:B------:R-:W-:Y:S06]  /*64f0*/  HMMA.16816.F32.BF16 R20, R160.reuse, R152, R20 ;  /* 0x00000098a014723c */ /* 0x040fec0000041814 */
[C---:B------:R-:W-:Y:S06]  /*6500*/  HMMA.16816.F32.BF16 R24, R160.reuse, R154, R24 ;  /* 0x0000009aa018723c */ /* 0x040fec0000041818 */
[C---:B------:R-:W-:Y:S06]  /*6510*/  HMMA.16816.F32.BF16 R28, R160.reuse, R156, R28 ;  /* 0x0000009ca01c723c */ /* 0x040fec000004181c */
[----:B------:R-:W-:Y:S06]  /*6520*/  HMMA.16816.F32.BF16 R32, R160, R158, R32 ;  /* 0x0000009ea020723c */ /* 0x000fec0000041820 */
[C---:B----4-:R-:W-:Y:S06]  /*6530*/  HMMA.16816.F32.BF16 R4, R168.reuse, R172, R4 ;  /* 0x000000aca804723c */ /* 0x050fec0000041804 */
[C---:B------:R-:W-:Y:S06]  /*6540*/  HMMA.16816.F32.BF16 R8, R168.reuse, R174, R8 ;  /* 0x000000aea808723c */ /* 0x040fec0000041808 */
[C---:B-1----:R-:W-:Y:S06]  /*6550*/  HMMA.16816.F32.BF16 R12, R168.reuse, R136, R12 ;  /* 0x00000088a80c723c */ /* 0x042fec000004180c */
[C---:B------:R-:W-:Y:S01]  /*6560*/  HMMA.16816.F32.BF16 R16, R168.reuse, R138, R16 ;  /* 0x0000008aa810723c */ /* 0x040fe20000041810 */
[----:B------:R-:W1:Y:S05]  /*6570*/  LDSM.16.M88.4 R136, [R192+0x4800] ;  /* 0x00480000c088783b */ /* 0x000e6a0000000200 */
[C---:B-----5:R-:W-:Y:S06]  /*6580*/  HMMA.16816.F32.BF16 R20, R168.reuse, R140, R20 ;  /* 0x0000008ca814723c */ /* 0x060fec0000041814 */
[C---:B------:R-:W-:Y:S01]  /*6590*/  HMMA.16816.F32.BF16 R24, R168.reuse, R142, R24 ;  /* 0x0000008ea818723c */ /* 0x040fe20000041818 */
[----:B------:R-:W2:Y:S05]  /*65a0*/  LDSM.16.M88.4 R140, [R192+0x5000] ;  /* 0x00500000c08c783b */ /* 0x000eaa0000000200 */
[C---:B------:R-:W-:Y:S06]  /*65b0*/  HMMA.16816.F32.BF16 R28, R168.reuse, R144, R28 ;  /* 0x00000090a81c723c */ /* 0x040fec000004181c */
        /* <DEDUP_REMOVED lines=82> */
[----:B------:R-:W2:Y:S02]  /*6ae0*/  LDC R4, c[0x0][0x380] ;  /* 0x0000e000ff047b82 */ /* 0x000ea40000000800 */
[-C--:B--2---:R-:W-:Y:S04]  /*6af0*/  IABS R2, R4.reuse ;  /* 0x0000000400027213 */ /* 0x084fe80000000000 */
[----:B------:R-:W2:Y:S10]  /*6b00*/  I2F.RP R7, R2 ;  /* 0x0000000200077306 */ /* 0x000eb40000209400 */
[----:B--2---:R-:W2:Y:S02]  /*6b10*/  MUFU.RCP R3, R7 ;  /* 0x0000000700037308 */ /* 0x004ea40000001000 */
[----:B--2---:R-:W-:Y:S01]  /*6b20*/  VIADD R12, R3, 0xffffffe ;  /* 0x0ffffffe030c7836 */ /* 0x004fe20000000000 */
[----:B------:R-:W-:Y:S07]  /*6b30*/  SHF.L.U32 R3, R220, 0x6, RZ ;  /* 0x00000006dc037819 */ /* 0x000fee00000006ff */
[----:B------:R-:W2:Y:S01]  /*6b40*/  F2I.FTZ.U32.TRUNC.NTZ R13, R12 ;  /* 0x0000000c000d7305 */ /* 0x000ea2000021f000 */
[----:B------:R-:W-:Y:S01]  /*6b50*/  IABS R8, R3 ;  /* 0x0000000300087213 */ /* 0x000fe20000000000 */
[C---:B------:R-:W-:Y:S01]  /*6b60*/  VIADD R11, R3.reuse, 0xffffffc0 ;  /* 0xffffffc0030b7836 */ /* 0x040fe20000000000 */
[-C--:B------:R-:W-:Y:S04]  /*6b70*/  LOP3.LUT R3, R3, R4.reuse, RZ, 0x3c, !PT ;  /* 0x0000000403037212 */ /* 0x080fe800078e3cff */
[----:B------:R-:W-:Y:S02]  /*6b80*/  IABS R6, R11 ;  /* 0x0000000b00067213 */ /* 0x000fe40000000000 */
[----:B------:R-:W-:Y:S02]  /*6b90*/  ISETP.GE.AND P2, PT, R3, RZ, PT ;  /* 0x000000ff0300720c */ /* 0x000fe40003f46270 */
[----:B------:R-:W-:Y:S01]  /*6ba0*/  LOP3.LUT R11, R11, R4, RZ, 0x3c, !PT ;  /* 0x000000040b0b7212 */ /* 0x000fe200078e3cff */
[--C-:B--2---:R-:W-:Y:S03]  /*6bb0*/  IMAD.MOV R5, RZ, RZ, -R13.reuse ;  /* 0x000000ffff057224 */ /* 0x104fe600078e0a0d */
        /* <DEDUP_REMOVED lines=9> */
[C---:B------:R-:W-:Y:S01]  /*6c50*/  IMAD R8, R2.reuse, R7, R8 ;  /* 0x0000000702087224 */ /* 0x040fe200078e0208 */
[----:B------:R-:W2:Y:S02]  /*6c60*/  LDC R5, c[0x0][0x24c] ;  /* 0x00009300ff057b82 */ /* 0x000ea40000000800 */
        /* <DEDUP_REMOVED lines=8> */
[----:B------:R-:W-:Y:S02]  /*6cf0*/  ISETP.GE.U32.AND P5, PT, R8, R2, PT ;  /* 0x000000020800720c */ /* 0x000fe40003fa6070 */
        /* <DEDUP_REMOVED lines=12> */
[----:B------:R-:W3:Y:S01]  /*6dc0*/  LDG.E R6, desc[UR14][R14.64] ;  /* 0x0000000e0e067981 */ /* 0x000ee2000c1e1900 */
[----:B------:R-:W4:Y:S01]  /*6dd0*/  LDC.64 R2, c[0x0][0x230] ;  /* 0x00008c00ff027b82 */ /* 0x000f220000000a00 */
[----:B------:R-:W-:Y:S02]  /*6de0*/  IMAD R8, R9, R4, -0x40 ;  /* 0xffffffc009087424 */ /* 0x000fe400078e0204 */
[----:B------:R-:W3:Y:S03]  /*6df0*/  LDG.E R7, desc[UR14][R12.64] ;  /* 0x0000000e0c077981 */ /* 0x000ee6000c1e1900 */
[----:B------:R-:W-:Y:S05]  /*6e00*/  SHF.R.S32.HI R4, RZ, 0x1f, R8 ;  /* 0x0000001fff047819 */ /* 0x000fea0000011408 */
[----:B------:R-:W-:Y:S04]  /*6e10*/  IMAD R4, R4, UR9, RZ ;  /* 0x0000000904047c24 */ /* 0x000fe8000f8e02ff */
[C---:B--2---:R-:W-:Y:S02]  /*6e20*/  IMAD R4, R8.reuse, R5, R4 ;  /* 0x0000000508047224 */ /* 0x044fe400078e0204 */
[----:B------:R-:W-:Y:S04]  /*6e30*/  IMAD.WIDE.U32 R8, R8, UR9, RZ ;  /* 0x0000000908087c25 */ /* 0x000fe8000f8e00ff */
[----:B------:R-:W-:Y:S01]  /*6e40*/  IMAD.IADD R9, R9, 0x1, R4 ;  /* 0x0000000109097824 */ /* 0x000fe200078e0204 */
[----:B---3--:R-:W-:Y:S04]  /*6e50*/  IADD3 R6, -R7, R6, RZ ;  /* 0x0000000607067210 */ /* 0x008fe80007ffe1ff */
[----:B------:R-:W-:Y:S01]  /*6e60*/  SHF.R.S32.HI R5, RZ, 0x1f, R6 ;  /* 0x0000001fff057819 */ /* 0x000fe20000011406 */
[CC--:B----4-:R-:W-:Y:S04]  /*6e70*/  IMAD.WIDE.U32 R8, R6.reuse, R2.reuse, R8 ;  /* 0x0000000206087225 */ /* 0x0d0fe800078e0008 */
[----:B------:R-:W-:Y:S04]  /*6e80*/  IMAD R5, R5, R2, RZ ;  /* 0x0000000205057224 */ /* 0x000fe800078e02ff */
[----:B------:R-:W-:Y:S05]  /*6e90*/  IMAD R5, R6, R3, R5 ;  /* 0x0000000306057224 */ /* 0x000fea00078e0205 */
[----:B------:R-:W-:Y:S07]  /*6ea0*/  IADD3 R5, R9, R5, RZ ;  /* 0x0000000509057210 */ /* 0x000fee0007ffe0ff */
.L_x_3618:
        /* <DEDUP_REMOVED lines=24> */
.L_x_3617:
[----:B--2---:R-:W-:Y:S01]  /*7030*/  FMNMX.FTZ R5, R248, R135, !PT ;  /* 0x00000087f8057209 */ /* 0x004fe20007810000 */
[----:B------:R-:W-:Y:S01]  /*7040*/  LDSM.16.MT88.4 R16, [R200+0xc000] ;  /* 0x00c00000c810783b */ /* 0x000fe20000004200 */
[----:B------:R-:W-:Y:S02]  /*7050*/  FMNMX.FTZ R2, R245, R0, !PT ;  /* 0x00000000f5027209 */ /* 0x000fe40007810000 */
[----:B------:R-:W-:Y:S02]  /*7060*/  FMNMX.FTZ R5, R246, R5, !PT ;  /* 0x00000005f6057209 */ /* 0x000fe40007810000 */
[----:B-1----:R-:W-:Y:S02]  /*7070*/  FMNMX.FTZ R2, R249, R2, !PT ;  /* 0x00000002f9027209 */ /* 0x002fe40007810000 */
        /* <DEDUP_REMOVED lines=57> */
[--C-:B------:R-:W-:Y:S01]  /*7410*/  FFMA.FTZ R167, R250, UR4, -R145.reuse ;  /* 0x00000004faa77c23 */ /* 0x100fe20008010891 */
[----:B------:R-:W-:Y:S01]  /*7420*/  FMUL.FTZ R6, R0, UR4 ;  /* 0x0000000400067c20 */ /* 0x000fe20008410000 */
[--C-:B------:R-:W-:Y:S01]  /*7430*/  FFMA.FTZ R171, R245, UR4, -R144.reuse ;  /* 0x00000004f5ab7c23 */ /* 0x100fe20008010890 */
[--C-:B------:R-:W-:Y:S01]  /*7440*/  FFMA.FTZ R166, R249, UR4, -R144.reuse ;  /* 0x00000004f9a67c23 */ /* 0x100fe20008010890 */
[--C-:B------:R-:W-:Y:S01]  /*7450*/  FFMA.FTZ R165, R247, UR4, -R144.reuse ;  /* 0x00000004f7a57c23 */ /* 0x100fe20008010890 */
        /* <DEDUP_REMOVED lines=44> */
[C---:B------:R-:W-:Y:S01]  /*7720*/  FMUL.FTZ R36, R2.reuse, R36 ;  /* 0x0000002402247220 */ /* 0x040fe20000410000 */
[----:B------:R-:W-:Y:S01]  /*7730*/  FMUL.FTZ R37, R2, R37 ;  /* 0x0000002502257220 */ /* 0x000fe20000410000 */
[C---:B------:R-:W-:Y:S01]  /*7740*/  FMUL.FTZ R38, R0.reuse, R38 ;  /* 0x0000002600267220 */ /* 0x040fe20000410000 */
[----:B------:R-:W-:Y:S01]  /*7750*/  FMUL.FTZ R39, R0, R39 ;  /* 0x0000002700277220 */ /* 0x000fe20000410000 */
        /* <DEDUP_REMOVED lines=8> */
[----:B------:R-:W-:Y:S03]  /*77e0*/  FMUL.FTZ R46, R0, R46 ;  /* 0x0000002e002e7220 */ /* 0x000fe60000410000 */
        /* <DEDUP_REMOVED lines=16> */
[----:B------:R-:W3:Y:S01]  /*78f0*/  MUFU.EX2 R164, R164 ;  /* 0x000000a400a47308 */ /* 0x000ee20000000800 */
[----:B----4-:R-:W-:Y:S01]  /*7900*/  F2FP.BF16.F32.PACK_AB R130, R167, R168 ;  /* 0x000000a8a782723e */ /* 0x010fe200000010ff */
        /* <DEDUP_REMOVED lines=15> */
[----:B---3--:R-:W-:Y:S01]  /*7a00*/  F2FP.BF16.F32.PACK_AB R131, R164, R165 ;  /* 0x000000a5a483723e */ /* 0x008fe200000010ff */
[C---:B------:R-:W-:Y:S01]  /*7a10*/  FMUL.FTZ R74, R0.reuse, R74 ;  /* 0x0000004a004a7220 */ /* 0x040fe20000410000 */
[----:B------:R-:W-:Y:S01]  /*7a20*/  FMUL.FTZ R75, R0, R75 ;  /* 0x0000004b004b7220 */ /* 0x000fe20000410000 */
[C---:B------:R-:W-:Y:S01]  /*7a30*/  FMUL.FTZ R76, R2.reuse, R76 ;  /* 0x0000004c024c7220 */ /* 0x040fe20000410000 */
[----:B------:R-:W-:Y:S01]  /*7a40*/  FMUL.FTZ R77, R2, R77 ;  /* 0x0000004d024d7220 */ /* 0x000fe20000410000 */
[C---:B------:R-:W-:Y:S01]  /*7a50*/  FMUL.FTZ R78, R0.reuse, R78 ;  /* 0x0000004e004e7220 */ /* 0x040fe20000410000 */
[----:B------:R-:W-:Y:S01]  /*7a60*/  FMUL.FTZ R79, R0, R79 ;  /* 0x0000004f004f7220 */ /* 0x000fe20000410000 */
[C---:B------:R-:W-:Y:S01]  /*7a70*/  HMMA.16816.F32.BF16 R4, R128.reuse, R16, R4 ;  /* 0x000000108004723c */ /* 0x040fe20000041804 */
[----:B------:R-:W-:Y:S04]  /*7a80*/  MUFU.EX2 R170, R170 ;  /* 0x000000aa00aa7308 */ /* 0x000fe80000000800 */
[----:B------:R-:W-:Y:S01]  /*7a90*/  FMUL.FTZ R80, R2, R80 ;  /* 0x0000005002507220 */ /* 0x000fe20000410000 */
[C---:B------:R-:W-:Y:S05]  /*7aa0*/  HMMA.16816.F32.BF16 R8, R128.reuse, R18, R8 ;  /* 0x000000128008723c */ /* 0x040fea0000041808 */
[----:B------:R-:W3:Y:S01]  /*7ab0*/  MUFU.EX2 R175, R175 ;  /* 0x000000af00af7308 */ /* 0x000ee20000000800 */
        /* <DEDUP_REMOVED lines=10> */
[----:B------:R-:W-:Y:S01]  /*7b60*/  FMUL.FTZ R81, R2, R81 ;  /* 0x0000005102517220 */ /* 0x000fe20000410000 */
[C---:B------:R-:W-:Y:S01]  /*7b70*/  FMUL.FTZ R82, R0.reuse, R82 ;  /* 0x0000005200527220 */ /* 0x040fe20000410000 */
[C---:B------:R-:W-:Y:S03]  /*7b80*/  HMMA.16816.F32.BF16 R16, R128.reuse, R26, R16 ;  /* 0x0000001a8010723c */ /* 0x040fe60000041810 */
[----:B------:R-:W-:Y:S01]  /*7b90*/  FMUL.FTZ R83, R0, R83 ;  /* 0x0000005300537220 */ /* 0x000fe20000410000 */
[C---:B------:R-:W-:Y:S01]  /*7ba0*/  FMUL.FTZ R84, R2.reuse, R84 ;  /* 0x0000005402547220 */ /* 0x040fe20000410000 */
[----:B------:R-:W-:Y:S01]  /*7bb0*/  FMUL.FTZ R85, R2, R85 ;  /* 0x0000005502557220 */ /* 0x000fe20000410000 */
[C---:B------:R-:W-:Y:S01]  /*7bc0*/  HMMA.16816.F32.BF16 R20, R128.reuse, R32, R20 ;  /* 0x000000208014723c */ /* 0x040fe20000041814 */
[----:B------:R-:W4:Y:S04]  /*7bd0*/  MUFU.EX2 R177, R177 ;  /* 0x000000b100b17308 */ /* 0x000f280000000800 */
[C---:B------:R-:W-:Y:S01]  /*7be0*/  FMUL.FTZ R26, R0.reuse, R110 ;  /* 0x0000006e001a7220 */ /* 0x040fe20000410000 */
[----:B------:R-:W-:Y:S01]  /*7bf0*/  FMUL.FTZ R27, R0, R111 ;  /* 0x0000006f001b7220 */ /* 0x000fe20000410000 */
[C---:B------:R-:W-:Y:S01]  /*7c00*/  FMUL.FTZ R32, R2.reuse, R100 ;  /* 0x0000006402207220 */ /* 0x040fe20000410000 */
[----:B------:R-:W5:Y:S03]  /*7c10*/  LDSM.16.MT88.4 R108, [R197+0xe000] ;  /* 0x00e00000c56c783b */ /* 0x000f660000004200 */
[----:B------:R-:W-:Y:S01]  /*7c20*/  MUFU.EX2 R174, R174 ;  /* 0x000000ae00ae7308 */ /* 0x000fe20000000800 */
        /* <DEDUP_REMOVED lines=9> */
[C---:B------:R-:W-:Y:S01]  /*7cc0*/  FMUL.FTZ R35, R0.reuse, R103 ;  /* 0x0000006700237220 */ /* 0x040fe20000410000 */
[C---:B------:R-:W-:Y:S01]  /*7cd0*/  FMUL.FTZ R90, R0.reuse, R90 ;  /* 0x0000005a005a7220 */ /* 0x040fe20000410000 */
[----:B------:R-:W3:Y:S03]  /*7ce0*/  LDSM.16.MT88.4 R100, [R196+0xe000] ;  /* 0x00e00000c464783b */ /* 0x000ee60000004200 */
[----:B------:R-:W-:Y:S01]  /*7cf0*/  MUFU.EX2 R176, R176 ;  /* 0x000000b000b07308 */ /* 0x000fe20000000800 */
[----:B------:R-:W-:Y:S01]  /*7d00*/  FMUL.FTZ R91, R0, R91 ;  /* 0x0000005b005b7220 */ /* 0x000fe20000410000 */
[C---:B------:R-:W-:Y:S01]  /*7d10*/  FMUL.FTZ R92, R2.reuse, R92 ;  /* 0x0000005c025c7220 */ /* 0x040fe20000410000 */
[C---:B------:R-:W-:Y:S02]  /*7d20*/  HMMA.16816.F32.BF16 R32, R128.reuse, R138, R32 ;  /* 0x0000008a8020723c */ /* 0x040fe40000041820 */
[----:B------:R-:W-:Y:S05]  /*7d30*/  LDSM.16.MT88.4 R136, [R198+0xe800] ;  /* 0x00e80000c688783b */ /* 0x000fea0000004200 */
[----:B------:R-:W4:Y:S01]  /*7d40*/  MUFU.EX2 R181, R181 ;  /* 0x000000b500b57308 */ /* 0x000f220000000800 */
[----:B------:R-:W-:Y:S01]  /*7d50*/  FMUL.FTZ R93, R2, R93 ;  /* 0x0000005d025d7220 */ /* 0x000fe20000410000 */
[C---:B--2---:R-:W-:Y:S03]  /*7d60*/  HMMA.16816.F32.BF16 R36, R128.reuse, R120, R36 ;  /* 0x000000788024723c */ /* 0x044fe60000041824 */
[C---:B------:R-:W-:Y:S03]  /*7d70*/  FMUL.FTZ R94, R0.reuse, R94 ;  /* 0x0000005e005e7220 */ /* 0x040fe60000410000 */
[C---:B------:R-:W-:Y:S01]  /*7d80*/  HMMA.16816.F32.BF16 R40, R128.reuse, R122, R40 ;  /* 0x0000007a8028723c */ /* 0x040fe20000041828 */
[----:B------:R-:W-:Y:S01]  /*7d90*/  LDSM.16.MT88.4 R120, [R196+0xc800] ;  /* 0x00c80000c478783b */ /* 0x000fe20000004200 */
[----:B------:R-:W-:Y:S03]  /*7da0*/  MUFU.EX2 R180, R180 ;  /* 0x000000b400b47308 */ /* 0x000fe60000000800 */
[----:B------:R-:W-:Y:S01]  /*7db0*/  FMUL.FTZ R95, R0, R95 ;  /* 0x0000005f005f7220 */ /* 0x000fe20000410000 */
[C---:B-1----:R-:W-:Y:S06]  /*7dc0*/  HMMA.16816.F32.BF16 R44, R128.reuse, R104, R44 ;  /* 0x00000068802c723c */ /* 0x042fec000004182c */
[----:B------:R-:W-:Y:S01]  /*7dd0*/  MUFU.EX2 R233, R233 ;  /* 0x000000e900e97308 */ /* 0x000fe20000000800 */
[C---:B------:R-:W-:Y:S01]  /*7de0*/  FMUL.FTZ R96, R2.reuse, R96 ;  /* 0x0000006002607220 */ /* 0x040fe20000410000 */
[C---:B------:R-:W-:Y:S01]  /*7df0*/  HMMA.16816.F32.BF16 R48, R128.reuse, R106, R48 ;  /* 0x0000006a8030723c */ /* 0x040fe20000041830 */
[----:B------:R-:W1:Y:S02]  /*7e00*/  LDSM.16.MT88.4 R104, [R198+0x10000] ;  /* 0x01000000c668783b */ /* 0x000e640000004200 */
[----:B------:R-:W-:Y:S03]  /*7e10*/  FMUL.FTZ R97, R2, R97 ;  /* 0x0000006102617220 */ /* 0x000fe60000410000 */
[C---:B-----5:R-:W-:Y:S02]  /*7e20*/  HMMA.16816.F32.BF16 R52, R128.reuse, R108, R52 ;  /* 0x0000006c8034723c */ /* 0x060fe40000041834 */
[----:B------:R-:W-:Y:S03]  /*7e30*/  MUFU.EX2 R229, R229 ;  /* 0x000000e500e57308 */ /* 0x000fe60000000800 */
[C---:B------:R-:W-:Y:S01]  /*7e40*/  FMUL.FTZ R98, R0.reuse, R98 ;  /* 0x0000006200627220 */ /* 0x040fe20000410000 */
[C---:B------:R-:W-:Y:S01]  /*7e50*/  HMMA.16816.F32.BF16 R56, R128.reuse, R110, R56 ;  /* 0x0000006e8038723c */ /* 0x040fe20000041838 */
[----:B------:R-:W-:Y:S05]  /*7e60*/  LDSM.16.MT88.4 R108, [R200+0xc800] ;  /* 0x00c80000c86c783b */ /* 0x000fea0000004200 */
[----:B------:R-:W-:Y:S01]  /*7e70*/  MUFU.EX2 R225, R225 ;  /* 0x000000e100e17308 */ /* 0x000fe20000000800 */
[----:B------:R-:W-:Y:S01]  /*7e80*/  FMUL.FTZ R99, R0, R99 ;  /* 0x0000006300637220 */ /* 0x000fe20000410000 */
[C---:B---3--:R-:W-:Y:S03]  /*7e90*/  HMMA.16816.F32.BF16 R60, R128.reuse, R100, R60 ;  /* 0x00000064803c723c */ /* 0x048fe6000004183c */
[--C-:B------:R-:W-:Y:S03]  /*7ea0*/  FFMA.FTZ R235, R230, UR4, -R145.reuse ;  /* 0x00000004e6eb7c23 */ /* 0x100fe60008010891 */
[C---:B------:R-:W-:Y:S01]  /*7eb0*/  HMMA.16816.F32.BF16 R64, R128.reuse, R102, R64 ;  /* 0x000000668040723c */ /* 0x040fe20000041840 */
[----:B------:R-:W2:Y:S01]  /*7ec0*/  LDSM.16.MT88.4 R100, [R197+0x10000] ;  /* 0x01000000c564783b */ /* 0x000ea20000004200 */
[----:B------:R-:W-:Y:S03]  /*7ed0*/  MUFU.EX2 R134, R134 ;  /* 0x0000008600867308 */ /* 0x000fe60000000800 */
[--C-:B------:R-:W-:Y:S01]  /*7ee0*/  FFMA.FTZ R230, R231, UR4, -R144.reuse ;  /* 0x00000004e7e67c23 */ /* 0x100fe20008010890 */
[C---:B------:R-:W-:Y:S06]  /*7ef0*/  HMMA.16816.F32.BF16 R68, R128.reuse, R112, R68 ;  /* 0x000000708044723c */ /* 0x040fec0000041844 */
[----:B------:R-:W-:Y:S01]  /*7f00*/  MUFU.EX2 R235, R235 ;  /* 0x000000eb00eb7308 */ /* 0x000fe20000000800 */
[--C-:B------:R-:W-:Y:S01]  /*7f10*/  FFMA.FTZ R178, R236, UR4, -R145.reuse ;  /* 0x00000004ecb27c23 */ /* 0x100fe20008010891 */
[C---:B------:R-:W-:Y:S01]  /*7f20*/  HMMA.16816.F32.BF16 R72, R128.reuse, R114, R72 ;  /* 0x000000728048723c */ /* 0x040fe20000041848 */
[----:B------:R-:W-:Y:S02]  /*7f30*/  LDSM.16.MT88.4 R112, [R198+0xc800] ;  /* 0x00c80000c670783b */ /* 0x000fe40000004200 */
[--C-:B------:R-:W-:Y:S03]  /*7f40*/  FFMA.FTZ R183, R234, UR4, -R145.reuse ;  /* 0x00000004eab77c23 */ /* 0x100fe60008010891 */
[C---:B-1----:R-:W-:Y:S02]  /*7f50*/  HMMA.16816.F32.BF16 R76, R128.reuse, R104, R76 ;  /* 0x00000068804c723c */ /* 0x042fe4000004184c */
[----:B------:R-:W-:Y:S03]  /*7f60*/  MUFU.EX2 R178, R178 ;  /* 0x000000b200b27308 */ /* 0x000fe60000000800 */
[--C-:B------:R-:W-:Y:S01]  /*7f70*/  FFMA.FTZ R182, R232, UR4, -R145.reuse ;  /* 0x00000004e8b67c23 */ /* 0x100fe20008010891 */
[C---:B------:R-:W-:Y:S01]  /*7f80*/  HMMA.16816.F32.BF16 R80, R128.reuse, R106, R80 ;  /* 0x0000006a8050723c */ /* 0x040fe20000041850 */
[----:B------:R-:W1:Y:S05]  /*7f90*/  LDSM.16.MT88.4 R104, [R196+0x10000] ;  /* 0x01000000c468783b */ /* 0x000e6a0000004200 */
[----:B------:R-:W3:Y:S01]  /*7fa0*/  MUFU.EX2 R183, R183 ;  /* 0x000000b700b77308 */ /* 0x000ee20000000800 */
[--C-:B------:R-:W-:Y:S01]  /*7fb0*/  FFMA.FTZ R231, R226, UR4, -R145.reuse ;  /* 0x00000004e2e77c23 */ /* 0x100fe20008010891 */
[----:B------:R-:W-:Y:S03]  /*7fc0*/  FFMA.FTZ R226, R227, UR4, -R144 ;  /* 0x00000004e3e27c23 */ /* 0x000fe60008010890 */
[--C-:B------:R-:W-:Y:S01]  /*7fd0*/  FFMA.FTZ R228, R228, UR4, -R145.reuse ;  /* 0x00000004e4e47c23 */ /* 0x100fe20008010891 */
[--C-:B------:R-:W-:Y:S01]  /*7fe0*/  FFMA.FTZ R224, R224, UR4, -R145.reuse ;  /* 0x00000004e0e07c23 */ /* 0x100fe20008010891 */
[----:B------:R-:W-:Y:S03]  /*7ff0*/  FFMA.FTZ R145, R222, UR4, -R145 ;  /* 0x00000004de917c23 */ /* 0x000fe60008010891 */
[----:B------:R-:W5:Y:S01]  /*8000*/  MUFU.EX2 R182, R182 ;  /* 0x000000b600b67308 */ /* 0x000f620000000800 */
[----:B------:R-:W-:Y:S01]  /*8010*/  FFMA.FTZ R173, R2, R223, R173 ;  /* 0x000000df02ad7223 */ /* 0x000fe200000100ad */
[----:B------:R-:W-:Y:S01]  /*8020*/  FFMA.FTZ R171, R0, R221, R171 ;  /* 0x000000dd00ab7223 */ /* 0x000fe200000100ab */
[----:B------:R-:W-:Y:S01]  /*8030*/  IADD3 R0, R220, -0x1, RZ ;  /* 0xffffffffdc007810 */ /* 0x000fe20007ffe0ff */
[C---:B--2---:R-:W-:Y:S06]  /*8040*/  HMMA.16816.F32.BF16 R84, R128.reuse, R100, R84 ;  /* 0x000000648054723c */ /* 0x044fec0000041854 */
[----:B------:R2:W-:Y:S01]  /*8050*/  MUFU.EX2 R227, R145 ;  /* 0x0000009100e37308 */ /* 0x0005e20000000800 */
[----:B------:R-:W-:Y:S01]  /*8060*/  FADD.FTZ R173, R169, R173 ;  /* 0x000000ada9ad7221 */ /* 0x000fe20000010000 */
[----:B------:R-:W-:Y:S01]  /*8070*/  FADD.FTZ R166, R166, R171 ;  /* 0x000000aba6a67221 */ /* 0x000fe20000010000 */
[C---:B------:R-:W-:Y:S03]  /*8080*/  HMMA.16816.F32.BF16 R88, R128.reuse, R102, R88 ;  /* 0x000000668058723c */ /* 0x040fe60000041858 */
[----:B------:R-:W-:Y:S04]  /*8090*/  F2FP.BF16.F32.PACK_AB R100, R175, R170 ;  /* 0x000000aaaf64723e */ /* 0x000fe800000010ff */
[----:B------:R-:W5:Y:S01]  /*80a0*/  MUFU.EX2 R230, R230 ;  /* 0x000000e600e67308 */ /* 0x000f620000000800 */
[----:B----4-:R-:W-:Y:S03]  /*80b0*/  F2FP.BF16.F32.PACK_AB R101, R177, R172 ;  /* 0x000000acb165723e */ /* 0x010fe600000010ff */
[----:B------:R-:W-:Y:S01]  /*80c0*/  FADD.FTZ R168, R168, R173 ;  /* 0x000000ada8a87221 */ /* 0x000fe20000010000 */
[----:B------:R-:W-:Y:S01]  /*80d0*/  F2FP.BF16.F32.PACK_AB R102, R179, R174 ;  /* 0x000000aeb366723e */ /* 0x000fe200000010ff */
[----:B------:R-:W-:Y:S01]  /*80e0*/  FADD.FTZ R165, R165, R166 ;  /* 0x000000a6a5a57221 */ /* 0x000fe20000010000 */
[----:B------:R-:W-:Y:S01]  /*80f0*/  F2FP.BF16.F32.PACK_AB R103, R181, R176 ;  /* 0x000000b0b567723e */ /* 0x000fe200000010ff */
[----:B--2---:R-:W-:Y:S02]  /*8100*/  LDSM.16.MT88.4 R144, [R200+0xf800] ;  /* 0x00f80000c890783b */ /* 0x004fe40000004200 */
[----:B------:R-:W-:Y:S01]  /*8110*/  MUFU.EX2 R228, R228 ;  /* 0x000000e400e47308 */ /* 0x000fe20000000800 */
[----:B------:R-:W-:Y:S01]  /*8120*/  MOV R220, R0 ;  /* 0x0000000000dc7202 */ /* 0x000fe20000000f00 */
[----:B------:R-:W-:Y:S01]  /*8130*/  FADD.FTZ R167, R167, R168 ;  /* 0x000000a8a7a77221 */ /* 0x000fe20000010000 */
[C---:B-1----:R-:W-:Y:S03]  /*8140*/  HMMA.16816.F32.BF16 R92, R128.reuse, R104, R92 ;  /* 0x00000068805c723c */ /* 0x042fe6000004185c */
[----:B------:R-:W-:Y:S01]  /*8150*/  FADD.FTZ R165, R164, R165 ;  /* 0x000000a5a4a57221 */ /* 0x000fe20000010000 */
[----:B------:R-:W-:Y:S03]  /*8160*/  FADD.FTZ R170, R170, R167 ;  /* 0x000000a7aaaa7221 */ /* 0x000fe60000010000 */
[----:B------:R-:W1:Y:S01]  /*8170*/  MUFU.EX2 R231, R231 ;  /* 0x000000e700e77308 */ /* 0x000e620000000800 */
[----:B------:R-:W-:Y:S01]  /*8180*/  HMMA.16816.F32.BF16 R96, R128, R106, R96 ;  /* 0x0000006a8060723c */ /* 0x000fe20000041860 */
[----:B------:R-:W2:Y:S02]  /*8190*/  LDSM.16.MT88.4 R104, [R196+0xe800] ;  /* 0x00e80000c468783b */ /* 0x000ea40000004200 */
[----:B------:R-:W-:Y:S03]  /*81a0*/  FADD.FTZ R172, R172, R165 ;  /* 0x000000a5acac7221 */ /* 0x000fe60000010000 */
[C---:B------:R-:W-:Y:S03]  /*81b0*/  HMMA.16816.F32.BF16 R4, R100.reuse, R108, R4 ;  /* 0x0000006c6404723c */ /* 0x040fe60000041804 */
[----:B------:R-:W4:Y:S01]  /*81c0*/  MUFU.EX2 R226, R226 ;  /* 0x000000e200e27308 */ /* 0x000f220000000800 */
[----:B------:R-:W-:Y:S01]  /*81d0*/  LDSM.16.MT88.4 R128, [R196+0xd000] ;  /* 0x00d00000c480783b */ /* 0x000fe20000004200 */
[----:B------:R-:W-:Y:S01]  /*81e0*/  FADD.FTZ R175, R175, R170 ;  /* 0x000000aaafaf7221 */ /* 0x000fe20000010000 */
[C---:B------:R-:W-:Y:S07]  /*81f0*/  HMMA.16816.F32.BF16 R8, R100.reuse, R110, R8 ;  /* 0x0000006e6408723c */ /* 0x040fee0000041808 */
[----:B------:R-:W4:Y:S01]  /*8200*/  MUFU.EX2 R224, R224 ;  /* 0x000000e000e07308 */ /* 0x000f220000000800 */
[----:B------:R-:W3:Y:S01]  /*8210*/  LDSM.16.MT88.4 R108, [R200+0x10800] ;  /* 0x01080000c86c783b */ /* 0x000ee20000004200 */
[C---:B------:R-:W-:Y:S08]  /*8220*/  HMMA.16816.F32.BF16 R12, R100.reuse, R112, R12 ;  /* 0x00000070640c723c */ /* 0x040ff0000004180c */
[----:B------:R-:W4:Y:S01]  /*8230*/  MUFU.EX2 R133, R133 ;  /* 0x0000008500857308 */ /* 0x000f220000000800 */
[C---:B------:R-:W-:Y:S01]  /*8240*/  HMMA.16816.F32.BF16 R16, R100.reuse, R114, R16 ;  /* 0x000000726410723c */ /* 0x040fe20000041810 */
[----:B------:R-:W5:Y:S02]  /*8250*/  LDSM.16.MT88.4 R112, [R198+0x10800] ;  /* 0x01080000c670783b */ /* 0x000f640000004200 */
[----:B------:R-:W-:Y:S03]  /*8260*/  FADD.FTZ R177, R177, R172 ;  /* 0x000000acb1b17221 */ /* 0x000fe60000010000 */
        /* <DEDUP_REMOVED lines=10> */
[C---:B------:R-:W-:Y:S05]  /*8310*/  HMMA.16816.F32.BF16 R36, R100.reuse, R124, R36 ;  /* 0x0000007c6424723c */ /* 0x040fea0000041824 */
[----:B------:R-:W-:Y:S01]  /*8320*/  MOV R0, R3 ;  /* 0x0000000300007202 */ /* 0x000fe20000000f00 */
        /* <DEDUP_REMOVED lines=11> */
[C---:B---3--:R-:W-:Y:S06]  /*83e0*/  HMMA.16816.F32.BF16 R68, R100.reuse, R108, R68 ;  /* 0x0000006c6444723c */ /* 0x048fec0000041844 */
[C---:B------:R-:W-:Y:S05]  /*83f0*/  HMMA.16816.F32.BF16 R72, R100.reuse, R110, R72 ;  /* 0x0000006e6448723c */ /* 0x040fea0000041848 */
[----:B------:R-:W-:Y:S01]  /*8400*/  F2FP.BF16.F32.PACK_AB R108, R183, R178 ;  /* 0x000000b2b76c723e */ /* 0x000fe200000010ff */
[C---:B-----5:R-:W-:Y:S05]  /*8410*/  HMMA.16816.F32.BF16 R76, R100.reuse, R112, R76 ;  /* 0x00000070644c723c */ /* 0x060fea000004184c */
        /* <DEDUP_REMOVED lines=9> */
[C---:B--2---:R-:W-:Y:S05]  /*84b0*/  HMMA.16816.F32.BF16 R92, R100.reuse, R104, R92 ;  /* 0x00000068645c723c */ /* 0x044fea000004185c */
[----:B------:R-:W-:Y:S01]  /*84c0*/  FADD.FTZ R180, R180, R181 ;  /* 0x000000b5b4b47221 */ /* 0x000fe20000010000 */
[----:B------:R-:W-:Y:S01]  /*84d0*/  HMMA.16816.F32.BF16 R96, R100, R106, R96 ;  /* 0x0000006a6460723c */ /* 0x000fe20000041860 */
[----:B------:R-:W2:Y:S04]  /*84e0*/  LDSM.16.MT88.4 R100, [R196+0xf000] ;  /* 0x00f00000c464783b */ /* 0x000ea80000004200 */
[----:B------:R-:W-:Y:S01]  /*84f0*/  FADD.FTZ R183, R183, R178 ;  /* 0x000000b2b7b77221 */ /* 0x000fe20000010000 */
[C---:B------:R-:W-:Y:S03]  /*8500*/  HMMA.16816.F32.BF16 R4, R108.reuse, R120, R4 ;  /* 0x000000786c04723c */ /* 0x040fe60000041804 */
[----:B------:R-:W5:Y:S02]  /*8510*/  LDSM.16.MT88.4 R104, [R200+0x11000] ;  /* 0x01100000c868783b */ /* 0x000f640000004200 */
        /* <DEDUP_REMOVED lines=16> */
[C---:B------:R-:W-:Y:S05]  /*8620*/  HMMA.16816.F32.BF16 R40, R108.reuse, R138, R40 ;  /* 0x0000008a6c28723c */ /* 0x040fea0000041828 */
[----:B------:R-:W-:Y:S01]  /*8630*/  F2FP.BF16.F32.PACK_AB R136, R231, R228 ;  /* 0x000000e4e788723e */ /* 0x000fe200000010ff */
[C---:B-1----:R-:W-:Y:S05]  /*8640*/  HMMA.16816.F32.BF16 R44, R108.reuse, R116, R44 ;  /* 0x000000746c2c723c */ /* 0x042fea000004182c */
[----:B----4-:R-:W-:Y:S01]  /*8650*/  F2FP.BF16.F32.PACK_AB R137, R225, R226 ;  /* 0x000000e2e189723e */ /* 0x010fe200000010ff */
[C---:B------:R-:W-:Y:S01]  /*8660*/  HMMA.16816.F32.BF16 R48, R108.reuse, R118, R48 ;  /* 0x000000766c30723c */ /* 0x040fe20000041830 */
[----:B------:R-:W1:Y:S04]  /*8670*/  LDSM.16.MT88.4 R116, [R197+0x11000] ;  /* 0x01100000c574783b */ /* 0x000e680000004200 */
        /* <DEDUP_REMOVED lines=11> */
[C---:B-----5:R-:W-:Y:S05]  /*8730*/  HMMA.16816.F32.BF16 R68, R108.reuse, R104, R68 ;  /* 0x000000686c44723c */ /* 0x060fea0000041844 */
[----:B------:R-:W-:Y:S01]  /*8740*/  FADD.FTZ R225, R225, R226 ;  /* 0x000000e2e1e17221 */ /* 0x000fe20000010000 */
[C---:B------:R-:W-:Y:S01]  /*8750*/  HMMA.16816.F32.BF16 R72, R108.reuse, R106, R72 ;  /* 0x0000006a6c48723c */ /* 0x040fe20000041848 */
[----:B------:R-:W4:Y:S04]  /*8760*/  LDSM.16.MT88.4 R104, [R197+0xd800] ;  /* 0x00d80000c568783b */ /* 0x000f280000004200 */
[----:B------:R-:W-:Y:S01]  /*8770*/  FADD.FTZ R224, R224, R231 ;  /* 0x000000e7e0e07221 */ /* 0x000fe20000010000 */
[C---:B---3--:R-:W-:Y:S05]  /*8780*/  HMMA.16816.F32.BF16 R76, R108.reuse, R112, R76 ;  /* 0x000000706c4c723c */ /* 0x048fea000004184c */
[----:B------:R-:W-:Y:S01]  /*8790*/  FADD.FTZ R134, R134, R225 ;  /* 0x000000e186867221 */ /* 0x000fe20000010000 */
[C---:B------:R-:W-:Y:S05]  /*87a0*/  HMMA.16816.F32.BF16 R80, R108.reuse, R114, R80 ;  /* 0x000000726c50723c */ /* 0x040fea0000041850 */
[----:B------:R-:W-:Y:S01]  /*87b0*/  FADD.FTZ R223, R227, R224 ;  /* 0x000000e0e3df7221 */ /* 0x000fe20000010000 */
[C---:B-1----:R-:W-:Y:S05]  /*87c0*/  HMMA.16816.F32.BF16 R84, R108.reuse, R116, R84 ;  /* 0x000000746c54723c */ /* 0x042fea0000041854 */
        /* <DEDUP_REMOVED lines=34> */
.L_x_3615:
        /* <DEDUP_REMOVED lines=266> */
.L_x_3620:
        /* <DEDUP_REMOVED lines=10> */
.L_x_3621:
[----:B------:R-:W1:Y:S01]  /*9b30*/  S2R R4, SR_CTAID.Y ;  /* 0x0000000000047919 */ /* 0x000e620000002600 */
[----:B------:R-:W1:Y:S08]  /*9b40*/  S2UR UR6, SR_CTAID.Z ;  /* 0x00000000000679c3 */ /* 0x000e700000002700 */
[----:B------:R-:W1:Y:S08]  /*9b50*/  LDC R3, c[0x0][0x270] ;  /* 0x00009c00ff037b82 */ /* 0x000e700000000800 */
[----:B------:R-:W2:Y:S01]  /*9b60*/  LDC R2, c[0x0][0x2c4] ;  /* 0x0000b100ff027b82 */ /* 0x000ea20000000800 */
[----:B-1----:R-:W-:-:S04]  /*9b70*/  IMAD R3, R4, R3, UR6 ;  /* 0x0000000604037e24 */ /* 0x002fc8000f8e0203 */
[----:B--2---:R-:W-:-:S07]  /*9b80*/  IMAD R2, R3, R2, RZ ;  /* 0x0000000203027224 */ /* 0x004fce00078e02ff */
.L_x_3622:
        /* <DEDUP_REMOVED lines=28> */
.L_x_3624:
[----:B------:R-:W-:Y:S05]  /*9d50*/  BSYNC B0 ;  /* 0x0000000000007941 */ /* 0x000fea0003800000 */
.L_x_3623:
        /* <DEDUP_REMOVED lines=46> */
.L_x_3626:
[----:B------:R-:W-:Y:S05]  /*a040*/  BSYNC B0 ;  /* 0x0000000000007941 */ /* 0x000fea0003800000 */
.L_x_3625:
        /* <DEDUP_REMOVED lines=19> */
.L_x_3628:
[----:B------:R-:W-:Y:S05]  /*a180*/  BSYNC B0 ;  /* 0x0000000000007941 */ /* 0x000fea0003800000 */
.L_x_3627:
        /* <DEDUP_REMOVED lines=19> */
.L_x_3630:
[----:B------:R-:W-:Y:S05]  /*a2c0*/  BSYNC B0 ;  /* 0x0000000000007941 */ /* 0x000fea0003800000 */
.L_x_3629:
        /* <DEDUP_REMOVED lines=16> */
.L_x_3631:
        /* <DEDUP_REMOVED lines=11> */
.L_x_7949:


//--------------------- .text._ZN5flash24flash_fwd_splitkv_kernelI23Flash_fwd_kernel_traitsILi192ELi64ELi64ELi4ELb0ELb0EN7cutlass10bfloat16_tE19Flash_kernel_traitsILi192ELi64ELi64ELi4ES3_EELb0ELb0ELb1ELb0ELb0ELb0ELb0ELb0EEEvNS_16Flash_fwd_paramsE --------------------------
	.section	.text._ZN5flash24flash_fwd_splitkv_kernelI23Flash_fwd_kernel_traitsILi192ELi64ELi64ELi4ELb0ELb0EN7cutlass10bfloat16_tE19Flash_kernel_traitsILi192ELi64ELi64ELi4ES3_EELb0ELb0ELb1ELb0ELb0ELb0ELb0ELb0EEEvNS_16Flash_fwd_paramsE,"ax",@progbits
	.align	128
        .global         _ZN5flash24flash_fwd_splitkv_kernelI23Flash_fwd_kernel_traitsILi192ELi64ELi64ELi4ELb0ELb0EN7cutlass10bfloat16_tE19Flash_kernel_traitsILi192ELi64ELi64ELi4ES3_EELb0ELb0ELb1ELb0ELb0ELb0ELb0ELb0EEEvNS_16Flash_fwd_paramsE
        .type           _ZN5flash24flash_fwd_splitkv_kernelI23Flash_fwd_kernel_traitsILi192ELi64ELi64ELi4ELb0ELb0EN7cutlass10bfloat16_tE19Flash_kernel_traitsILi192ELi64ELi64ELi4ES3_EELb0ELb0ELb1ELb0ELb0ELb0ELb0ELb0EEEvNS_16Flash_fwd_paramsE,@function
        .size           _ZN5flash24flash_fwd_splitkv_kernelI23Flash_fwd_kernel_traitsILi192ELi64ELi64ELi4ELb0ELb0EN7cutlass10bfloat16_tE19Flash_kernel_traitsILi192ELi64ELi64ELi4ES3_EELb0ELb0ELb1ELb0ELb0ELb0ELb0ELb0EEEvNS_16Flash_fwd_paramsE,(.L_x_7950 - _ZN5flash24flash_fwd_splitkv_kernelI23Flash_fwd_kernel_traitsILi192ELi64ELi64ELi4ELb0ELb0EN7cutlass10bfloat16_tE19Flash_kernel_traitsILi192ELi64ELi64ELi4ES3_EELb0ELb0ELb1ELb0ELb0ELb0ELb0ELb0EEEvNS_16Flash_fwd_paramsE)
        .other          _ZN5flash24flash_fwd_splitkv_kernelI23Flash_fwd_kernel_traitsILi192ELi64ELi64ELi4ELb0ELb0EN7cutlass10bfloat16_tE19Flash_kernel_traitsILi192ELi64ELi64ELi4ES3_EELb0ELb0ELb1ELb0ELb0ELb0ELb0ELb0EEEvNS_16Flash_fwd_paramsE,@"STO_CUDA_ENTRY STV_DEFAULT"
_ZN5flash24flash_fwd_splitkv_kernelI23Flash_fwd_kernel_traitsILi192ELi64ELi64ELi4ELb0ELb0EN7cutlass10bfloat16_tE19Flash_kernel_traitsILi192ELi64ELi64ELi4ES3_EELb0ELb0ELb1ELb0ELb0ELb0ELb0ELb0EEEvNS_16Flash_fwd_paramsE:
.text._ZN5flash24flash_fwd_splitkv_kernelI23Flash_fwd_kernel_traitsILi192ELi64ELi64ELi4ELb0ELb0EN7cutlass10bfloat16_tE19Flash_kernel_traitsILi192ELi64ELi64ELi4ES3_EELb0ELb0ELb1ELb0ELb0ELb0ELb0ELb0EEEvNS_16Flash_fwd_paramsE:
        /* <DEDUP_REMOVED lines=39> */
.L_x_3632:
[----:B------:R-:W1:Y:S02]  /*0270*/  LDC R4, c[0x0][0x2c8] ;  /* 0x0000b200ff047b82 */ /* 0x000e640000000800 */
.L_x_3633:
        /* <DEDUP_REMOVED lines=35> */
[----:B------:R-:W-:Y:S02]  /*04b0*/  LOP3.LUT R10, R0, 0xfffffff8, RZ, 0xc0, !PT ;  /* 0xfffffff8000a7812 */ /* 0x000fe400078ec0ff */
[----:B------:R-:W-:Y:S01]  /*04c0*/  SHF.R.S32.HI R0, RZ, 0x3, R0 ;  /* 0x00000003ff007819 */ /* 0x000fe20000011400 */
[----:B------:R-:W2:Y:S01]  /*04d0*/  @!P0 LDC.64 R2, c[0x0][0x290] ;  /* 0x0000a400ff028b82 */ /* 0x000ea20000000a00 */
[----:B------:R-:W-:Y:S01]  /*04e0*/  @!P0 SHF.R.S32.HI R7, RZ, 0x1f, R19 ;  /* 0x0000001fff078819 */ /* 0x000fe20000011413 */
[----:B------:R-:W-:-:S05]  /*04f0*/  IMAD.IADD R135, R135, 0x1, -R10 ;  /* 0x0000000187877824 */ /* 0x000fca00078e0a0a */
[----:B------:R-:W-:Y:S01]  /*0500*/  ISETP.NE.AND P6, PT, R135, RZ, PT ;  /* 0x000000ff8700720c */ /* 0x000fe20003fc5270 */
[----:B-1----:R-:W-:-:S04]  /*0510*/  @P0 IMAD.WIDE.U32 R8, R206, R4, RZ ;  /* 0x00000004ce080225 */ /* 0x002fc800078e00ff */
[----:B------:R-:W-:Y:S02]  /*0520*/  @P0 IMAD R206, R206, R5, R9 ;  /* 0x00000005cece0224 */ /* 0x000fe400078e0209 */
[-C--:B--2---:R-:W-:Y:S01]  /*0530*/  @!P0 IMAD R6, R7, R2.reuse, RZ ;  /* 0x0000000207068224 */ /* 0x084fe200078e02ff */
[----:B------:R-:W-:Y:S01]  /*0540*/  SHF.R.S32.HI R7, RZ, 0x1f, R88 ;  /* 0x0000001fff077819 */ /* 0x000fe20000011458 */
[----:B------:R-:W-:Y:S01]  /*0550*/  @!P0 IMAD.WIDE.U32 R10, R19, R2, RZ ;  /* 0x00000002130a8225 */ /* 0x000fe200078e00ff */
[----:B------:R-:W-:-:S03]  /*0560*/  SHF.R.S32.HI R2, RZ, 0x1f, R26 ;  /* 0x0000001fff027819 */ /* 0x000fc6000001141a */
[----:B------:R-:W-:Y:S02]  /*0570*/  @!P0 IMAD R3, R19, R3, R6 ;  /* 0x0000000313038224 */ /* 0x000fe400078e0206 */
[----:B------:R-:W-:Y:S01]  /*0580*/  @P0 IMAD.MOV.U32 R6, RZ, RZ, R8 ;  /* 0x000000ffff060224 */ /* 0x000fe200078e0008 */
[----:B------:R-:W-:Y:S01]  /*0590*/  SHF.L.U32 R8, R135, 0x3, RZ ;  /* 0x0000000387087819 */ /* 0x000fe200000006ff */
[----:B------:R-:W-:Y:S01]  /*05a0*/  IMAD R19, R19, UR4, R26 ;  /* 0x0000000413137c24 */ /* 0x000fe2000f8e021a */
[----:B------:R-:W-:Y:S01]  /*05b0*/  ULDC UR4, c[0x0][0x2c4] ;  /* 0x0000b10000047ab9 */ /* 0x000fe20000000800 */
[----:B------:R-:W-:Y:S01]  /*05c0*/  IMAD R7, R7, R4, RZ ;  /* 0x0000000407077224 */ /* 0x000fe200078e02ff */
[----:B------:R-:W-:Y:S01]  /*05d0*/  SHF.R.S32.HI R9, RZ, 0x1f, R8 ;  /* 0x0000001fff097819 */ /* 0x000fe20000011408 */
[----:B------:R-:W-:Y:S01]  /*05e0*/  IMAD R19, R19, UR4, R88 ;  /* 0x0000000413137c24 */ /* 0x000fe2000f8e0258 */
[----:B------:R-:W-:Y:S01]  /*05f0*/  @!P0 MOV R6, R10 ;  /* 0x0000000a00068202 */ /* 0x000fe20000000f00 */
[C---:B------:R-:W-:Y:S01]  /*0600*/  IMAD R7, R88.reuse, R5, R7 ;  /* 0x0000000558077224 */ /* 0x040fe200078e0207 */
[----:B------:R-:W-:Y:S01]  /*0610*/  ULDC.64 UR4, c[0x0][0x2a0] ;  /* 0x0000a80000047ab9 */ /* 0x000fe20000000a00 */
[----:B------:R-:W-:-:S04]  /*0620*/  IMAD.WIDE.U32 R88, R88, R4, R8 ;  /* 0x0000000458587225 */ /* 0x000fc800078e0008 */
[----:B------:R-:W-:Y:S01]  /*0630*/  @!P0 IMAD.IADD R206, R11, 0x1, R3 ;  /* 0x000000010bce8824 */ /* 0x000fe200078e0203 */
[----:B------:R-:W-:Y:S01]  /*0640*/  IADD3 R10, P0, R6, R88, RZ ;  /* 0x00000058060a7210 */ /* 0x000fe20007f1e0ff */
[----:B------:R-:W-:Y:S01]  /*0650*/  IMAD R15, R2, UR4, RZ ;  /* 0x00000004020f7c24 */ /* 0x000fe2000f8e02ff */
[----:B------:R-:W-:Y:S02]  /*0660*/  IADD3 R6, R0, 0x10, RZ ;  /* 0x0000001000067810 */ /* 0x000fe40007ffe0ff */
[----:B------:R-:W-:Y:S01]  /*0670*/  IADD3.X R11, R206, R89, R7, P0, !PT ;  /* 0x00000059ce0b7210 */ /* 0x000fe200007fe407 */
[----:B------:R-:W-:Y:S01]  /*0680*/  IMAD R15, R26, UR5, R15 ;  /* 0x000000051a0f7c24 */ /* 0x000fe2000f8e020f */
[-C--:B------:R-:W-:Y:S01]  /*0690*/  ISETP.GE.AND P0, PT, R0, R205.reuse, PT ;  /* 0x000000cd0000720c */ /* 0x080fe20003f06270 */
[----:B------:R-:W-:Y:S01]  /*06a0*/  VIADD R7, R8, 0x80 ;  /* 0x0000008008077836 */ /* 0x000fe20000000000 */
[-C--:B------:R-:W-:Y:S01]  /*06b0*/  ISETP.GE.AND P1, PT, R6, R205.reuse, PT ;  /* 0x000000cd0600720c */ /* 0x080fe20003f26270 */
[----:B------:R-:W-:Y:S01]  /*06c0*/  IMAD.WIDE.U32 R26, R26, UR4, R10 ;  /* 0x000000041a1a7c25 */ /* 0x000fe2000f8e000a */
[----:B------:R-:W-:-:S02]  /*06d0*/  ISETP.GE.OR P4, PT, R6, R205, P6 ;  /* 0x000000cd0600720c */ /* 0x000fc40003786670 */
[----:B------:R-:W-:Y:S01]  /*06e0*/  SHF.R.S32.HI R6, RZ, 0x1f, R0 ;  /* 0x0000001fff067819 */ /* 0x000fe20000011400 */
[----:B------:R-:W-:Y:S01]  /*06f0*/  VIADD R10, R0, 0x20 ;  /* 0x00000020000a7836 */ /* 0x000fe20000000000 */
[----:B------:R-:W-:Y:S02]  /*0700*/  IADD3 R11, R8, 0x40, RZ ;  /* 0x00000040080b7810 */ /* 0x000fe40007ffe0ff */
[----:B------:R-:W-:-:S03]  /*0710*/  IADD3 R15, R27, R15, RZ ;  /* 0x0000000f1b0f7210 */ /* 0x000fc60007ffe0ff */
        /* <DEDUP_REMOVED lines=16> */
.L_x_3636:
[----:B------:R-:W-:Y:S05]  /*0820*/  BSYNC B0 ;  /* 0x0000000000007941 */ /* 0x000fea0003800000 */
.L_x_3635:
        /* <DEDUP_REMOVED lines=21> */
.L_x_3638:
[----:B------:R-:W-:Y:S05]  /*0980*/  BSYNC B0 ;  /* 0x0000000000007941 */ /* 0x000fea0003800000 */
.L_x_3637:
        /* <DEDUP_REMOVED lines=22> */
.L_x_3640:
[----:B------:R-:W-:Y:S05]  /*0af0*/  BSYNC B0 ;  /* 0x0000000000007941 */ /* 0x000fea0003800000 */
.L_x_3639:
        /* <DEDUP_REMOVED lines=22> */
.L_x_3642:
[----:B------:R-:W-:Y:S05]  /*0c60*/  BSYNC B0 ;  /* 0x0000000000007941 */ /* 0x000fea0003800000 */
.L_x_3641:
[----:B------:R-:W-:Y:S01]  /*0c70*/  ISETP.GE.OR P6, PT, R10, R205, P6 ;  /* 0x000000cd0a00720c */ /* 0x000fe200037c6670 */
[----:B------:R-:W-:Y:S01]  /*0c80*/  ULDC.64 UR4, c[0x0][0x2b0] ;  /* 0x0000ac0000047ab9 */ /* 0x000fe20000000a00 */
[----:B------:R-:W-:Y:S01]  /*0c90*/  LEA.HI.X.SX32 R19, R19, R6, 0x1, P2 ;  /* 0x0000000613137211 */ /* 0x000fe200010f0eff */
[----:B------:R-:W-:Y:S01]  /*0ca0*/  @!P5 IMAD.MOV.U32 R9, RZ, RZ, 0x7f800000 ;  /* 0x7f800000ff09d424 */ /* 0x000fe200078e00ff */
[C---:B----4-:R-:W-:Y:S01]  /*0cb0*/  LEA R4, P0, R2.reuse, UR4, 0x2 ;  /* 0x0000000402047c11 */ /* 0x050fe2000f8010ff */
[----:B------:R-:W-:Y:S02]  /*0cc0*/  @!P4 IMAD.MOV.U32 R7, RZ, RZ, 0x7f800000 ;  /* 0x7f800000ff07c424 */ /* 0x000fe400078e00ff */
[----:B------:R-:W-:Y:S01]  /*0cd0*/  @!P3 IMAD.MOV.U32 R3, RZ, RZ, 0x7f800000 ;  /* 0x7f800000ff03b424 */ /* 0x000fe200078e00ff */
[----:B------:R-:W-:-:S05]  /*0ce0*/  LEA.HI.X R5, R2, UR5, R19, 0x2, P0 ;  /* 0x0000000502057c11 */ /* 0x000fca00080f1413 */
[----:B------:R4:W-:Y:S04]  /*0cf0*/  @!P5 STG.E desc[UR12][R4.64], R9 ;  /* 0x000000090400d986 */ /* 0x0009e8000c10190c */
[----:B------:R4:W-:Y:S04]  /*0d00*/  @!P4 STG.E desc[UR12][R4.64+0x40], R7 ;  /* 0x000040070400c986 */ /* 0x0009e8000c10190c */
[----:B------:R4:W-:Y:S01]  /*0d10*/  @!P3 STG.E desc[UR12][R4.64+0x80], R3 ;  /* 0x000080030400b986 */ /* 0x0009e2000c10190c */
[----:B------:R-:W-:Y:S05]  /*0d20*/  @P6 EXIT ;  /* 0x000000000000694d */ /* 0x000fea0003800000 */
[----:B----4-:R-:W-:-:S05]  /*0d30*/  MOV R3, 0x7f800000 ;  /* 0x7f80000000037802 */ /* 0x010fca0000000f00 */
[----:B------:R-:W-:Y:S01]  /*0d40*/  STG.E desc[UR12][R4.64+0xc0], R3 ;  /* 0x0000c00304007986 */ /* 0x000fe2000c10190c */
[----:B------:R-:W-:Y:S05]  /*0d50*/  EXIT ;  /* 0x000000000000794d */ /* 0x000fea0003800000 */
.L_x_3634:
[----:B------:R-:W1:Y:S01]  /*0d60*/  LDC.64 R2, c[0x0][0x368] ;  /* 0x0000da00ff027b82 */ /* 0x000e620000000a00 */
[----:B------:R-:W-:Y:S01]  /*0d70*/  IMAD.MOV.U32 R8, RZ, RZ, R19 ;  /* 0x000000ffff087224 */ /* 0x000fe200078e0013 */
[----:B------:R-:W-:Y:S01]  /*0d80*/  ULDC.64 UR6, c[0x0][0x370] ;  /* 0x0000dc0000067ab9 */ /* 0x000fe20000000a00 */
[----:B-1----:R-:W-:-:S04]  /*0d90*/  ISETP.NE.U32.AND P0, PT, R2, RZ, PT ;  /* 0x000000ff0200720c */ /* 0x002fc80003f05070 */
[----:B------:R-:W-:-:S13]  /*0da0*/  ISETP.NE.AND.EX P0, PT, R3, RZ, PT, P0 ;  /* 0x000000ff0300720c */ /* 0x000fda0003f05300 */
[----:B------:R-:W1:Y:S01]  /*0db0*/  @P0 LDC.64 R2, c[0x0][0x368] ;  /* 0x0000da00ff020b82 */ /* 0x000e620000000a00 */
[----:B------:R-:W-:Y:S01]  /*0dc0*/  UPLOP3.LUT UP1, UPT, UPT, UPT, UPT, 0x40, 0x0 ;  /* 0x000000000000789c */ /* 0x000fe20003f2e870 */
[----:B-1----:R-:W-:-:S05]  /*0dd0*/  @P0 IMAD.WIDE R2, R19, 0x4, R2 ;  /* 0x0000000413020825 */ /* 0x002fca00078e0202 */
[----:B------:R1:W5:Y:S01]  /*0de0*/  @P0 LDG.E R8, desc[UR12][R2.64] ;  /* 0x0000000c02080981 */ /* 0x000362000c1e1900 */
[----:B------:R-:W-:Y:S02]  /*0df0*/  ISETP.NE.U32.AND P0, PT, RZ, UR6, PT ;  /* 0x00000006ff007c0c */ /* 0x000fe4000bf05070 */
[----:B------:R-:W-:Y:S02]  /*0e00*/  CS2R R210, SRZ ;  /* 0x0000000000d27805 */ /* 0x000fe4000001ff00 */
[----:B------:R-:W-:-:S13]  /*0e10*/  ISETP.NE.AND.EX P0, PT, RZ, UR7, PT, P0 ;  /* 0x00000007ff007c0c */ /* 0x000fda000bf05300 */
[----:B------:R-:W-:Y:S05]  /*0e20*/  @!P0 BRA `(.L_x_3643) ;  /* 0x0000000000408947 */ /* 0x000fea0003800000 */
[----:B------:R-:W2:Y:S01]  /*0e30*/  S2UR UR10, SR_CTAID.Y ;  /* 0x00000000000a79c3 */ /* 0x000ea20000002600 */
[----:B-1----:R-:W-:Y:S01]  /*0e40*/  SHF.R.S32.HI R2, RZ, 0x1f, R19 ;  /* 0x0000001fff027819 */ /* 0x002fe20000011413 */
[----:B------:R-:W-:-:S03]  /*0e50*/  ULDC.64 UR4, c[0x0][0x378] ;  /* 0x0000de0000047ab9 */ /* 0x000fc60000000a00 */
[----:B------:R-:W-:-:S03]  /*0e60*/  R2UR UR9, R2 ;  /* 0x00000000020972ca */ /* 0x000fc600000e0000 */
[----:B------:R-:W1:Y:S10]  /*0e70*/  S2UR UR8, SR_CTAID.Y ;  /* 0x00000000000879c3 */ /* 0x000e740000002600 */
[----:B------:R-:W-:-:S02]  /*0e80*/  UIMAD UR9, UR9, UR4, URZ ;  /* 0x00000004090972a4 */ /* 0x000fc4000f8e023f */
[----:B--2---:R-:W-:-:S04]  /*0e90*/  UIMAD.WIDE.U32 UR10, UR10, UR4, URZ ;  /* 0x000000040a0a72a5 */ /* 0x004fc8000f8e003f */
[----:B------:R-:W-:Y:S02]  /*0ea0*/  ULEA UR6, UP1, UR10, UR6, 0x2 ;  /* 0x000000060a067291 */ /* 0x000fe4000f82103f */
[----:B-1----:R-:W-:Y:S02]  /*0eb0*/  UIMAD UR5, UR8, UR5, UR9 ;  /* 0x00000005080572a4 */ /* 0x002fe4000f8e0209 */
[----:B------:R-:W-:Y:S02]  /*0ec0*/  UISETP.NE.U32.AND UP0, UPT, UR6, URZ, UPT ;  /* 0x0000003f0600728c */ /* 0x000fe4000bf05070 */
[----:B------:R-:W-:Y:S01]  /*0ed0*/  IMAD.U32 R210, RZ, RZ, UR6 ;  /* 0x00000006ffd27e24 */ /* 0x000fe2000f8e00ff */
[----:B------:R-:W-:-:S04]  /*0ee0*/  UIADD3 UR5, UR11, UR5, URZ ;  /* 0x000000050b057290 */ /* 0x000fc8000fffe03f */
[----:B------:R-:W-:-:S04]  /*0ef0*/  USHF.L.U64.HI UR5, UR10, 0x2, UR5 ;  /* 0x000000020a057899 */ /* 0x000fc80008010205 */
[----:B------:R-:W-:-:S04]  /*0f00*/  UIADD3.X UR5, UR5, UR7, URZ, UP1, !UPT ;  /* 0x0000000705057290 */ /* 0x000fc80008ffe43f */
[----:B------:R-:W-:Y:S02]  /*0f10*/  UISETP.NE.AND.EX UP1, UPT, UR5, URZ, UPT, UP0 ;  /* 0x0000003f0500728c */ /* 0x000fe4000bf25300 */
[----:B------:R-:W-:-:S09]  /*0f20*/  IMAD.U32 R211, RZ, RZ, UR5 ;  /* 0x00000005ffd37e24 */ /* 0x000fd2000f8e00ff */
.L_x_3643:
[----:B------:R-:W-:-:S13]  /*0f30*/  PLOP3.LUT P0, PT, PT, PT, UP1, 0x40, 0x0 ;  /* 0x000000000000781c */ /* 0x000fda0003f0e818 */
[----:B------:R-:W-:Y:S05]  /*0f40*/  @P0 BRA `(.L_x_3644) ;  /* 0x0000000400400947 */ /* 0x000fea0003800000 */
[----:B------:R-:W1:Y:S01]  /*0f50*/  LDC R6, c[0x0][0x380] ;  /* 0x0000e000ff067b82 */ /* 0x000e620000000800 */
[----:B------:R-:W-:Y:S01]  /*0f60*/  LEA R13, R133, 0xffffffc0, 0x6 ;  /* 0xffffffc0850d7811 */ /* 0x000fe200078e30ff */
[----:B------:R-:W-:-:S06]  /*0f70*/  ULDC.64 UR4, c[0x0][0x230] ;  /* 0x00008c0000047ab9 */ /* 0x000fcc0000000a00 */
        /* <DEDUP_REMOVED lines=9> */
[----:B------:R-:W-:Y:S01]  /*1010*/  IMAD R0, R3, R2, RZ ;  /* 0x0000000203007224 */ /* 0x000fe200078e02ff */
[----:B------:R-:W-:-:S03]  /*1020*/  IABS R3, R13 ;  /* 0x0000000d00037213 */ /* 0x000fc60000000000 */
[----:B------:R-:W-:-:S06]  /*1030*/  IMAD.HI.U32 R0, R5, R0, R4 ;  /* 0x0000000005007227 */ /* 0x000fcc00078e0004 */
        /* <DEDUP_REMOVED lines=15> */
[----:B-1----:R-:W-:-:S04]  /*1130*/  IABS R2, R7 ;  /* 0x0000000700027213 */ /* 0x002fc80000000000 */
[----:B------:R-:W1:Y:S08]  /*1140*/  I2F.RP R5, R2 ;  /* 0x0000000200057306 */ /* 0x000e700000209400 */
[----:B-1----:R-:W1:Y:S02]  /*1150*/  MUFU.RCP R10, R5 ;  /* 0x00000005000a7308 */ /* 0x002e640000001000 */
[----:B-1----:R-:W-:-:S06]  /*1160*/  IADD3 R10, R10, 0xffffffe, RZ ;  /* 0x0ffffffe0a0a7810 */ /* 0x002fcc0007ffe0ff */
[----:B------:R-:W1:Y:S02]  /*1170*/  F2I.FTZ.U32.TRUNC.NTZ R11, R10 ;  /* 0x0000000a000b7305 */ /* 0x000e64000021f000 */
[----:B-1----:R-:W-:Y:S01]  /*1180*/  IMAD.MOV R3, RZ, RZ, -R11 ;  /* 0x000000ffff037224 */ /* 0x002fe200078e0a0b */
[----:B------:R-:W-:-:S03]  /*1190*/  MOV R10, RZ ;  /* 0x000000ff000a7202 */ /* 0x000fc60000000f00 */
[----:B------:R-:W-:Y:S01]  /*11a0*/  IMAD R4, R3, R2, RZ ;  /* 0x0000000203047224 */ /* 0x000fe200078e02ff */
[----:B------:R-:W-:-:S03]  /*11b0*/  IABS R3, R26 ;  /* 0x0000001a00037213 */ /* 0x000fc60000000000 */
[----:B------:R-:W-:-:S04]  /*11c0*/  IMAD.HI.U32 R11, R11, R4, R10 ;  /* 0x000000040b0b7227 */ /* 0x000fc800078e000a */
[----:B------:R-:W-:-:S04]  /*11d0*/  IMAD.MOV.U32 R4, RZ, RZ, R3 ;  /* 0x000000ffff047224 */ /* 0x000fc800078e0003 */
[----:B------:R-:W-:-:S05]  /*11e0*/  IMAD.HI.U32 R22, R11, R4, RZ ;  /* 0x000000040b167227 */ /* 0x000fca00078e00ff */
[----:B------:R-:W-:-:S05]  /*11f0*/  IADD3 R3, -R22, RZ, RZ ;  /* 0x000000ff16037210 */ /* 0x000fca0007ffe1ff */
[----:B------:R-:W-:Y:S02]  /*1200*/  IMAD R3, R2, R3, R4 ;  /* 0x0000000302037224 */ /* 0x000fe400078e0204 */
[----:B------:R-:W-:-:S03]  /*1210*/  IMAD.MOV R4, RZ, RZ, -R9 ;  /* 0x000000ffff047224 */ /* 0x000fc600078e0a09 */
[----:B------:R-:W-:Y:S01]  /*1220*/  ISETP.GT.U32.AND P1, PT, R2, R3, PT ;  /* 0x000000030200720c */ /* 0x000fe20003f24070 */
[----:B------:R-:W-:-:S12]  /*1230*/  IMAD R13, R6, R4, R13 ;  /* 0x00000004060d7224 */ /* 0x000fd800078e020d */
[----:B------:R-:W-:Y:S01]  /*1240*/  @!P1 IMAD.IADD R3, R3, 0x1, -R2 ;  /* 0x0000000103039824 */ /* 0x000fe200078e0a02 */
[----:B------:R-:W-:Y:S02]  /*1250*/  @!P1 IADD3 R22, R22, 0x1, RZ ;  /* 0x0000000116169810 */ /* 0x000fe40007ffe0ff */
[----:B------:R-:W-:Y:S02]  /*1260*/  ISETP.NE.AND P1, PT, R7, RZ, PT ;  /* 0x000000ff0700720c */ /* 0x000fe40003f25270 */
[----:B------:R-:W-:Y:S02]  /*1270*/  ISETP.GE.U32.AND P2, PT, R3, R2, PT ;  /* 0x000000020300720c */ /* 0x000fe40003f46070 */
[----:B------:R-:W-:-:S04]  /*1280*/  LOP3.LUT R2, R26, R7, RZ, 0x3c, !PT ;  /* 0x000000071a027212 */ /* 0x000fc800078e3cff */
[----:B------:R-:W-:Y:S02]  /*1290*/  ISETP.GE.AND P0, PT, R2, RZ, PT ;  /* 0x000000ff0200720c */ /* 0x000fe40003f06270 */
[----:B------:R-:W1:Y:S05]  /*12a0*/  LDC.64 R2, c[0x0][0x238] ;  /* 0x00008e00ff027b82 */ /* 0x000e6a0000000a00 */
[----:B------:R-:W-:-:S06]  /*12b0*/  @P2 IADD3 R22, R22, 0x1, RZ ;  /* 0x0000000116162810 */ /* 0x000fcc0007ffe0ff */
[----:B------:R-:W-:Y:S01]  /*12c0*/  @!P0 IMAD.MOV R22, RZ, RZ, -R22 ;  /* 0x000000ffff168224 */ /* 0x000fe200078e0a16 */
[----:B------:R-:W-:-:S04]  /*12d0*/  @!P1 LOP3.LUT R22, RZ, R7, RZ, 0x33, !PT ;  /* 0x00000007ff169212 */ /* 0x000fc800078e33ff */
[----:B------:R-:W-:Y:S02]  /*12e0*/  SHF.R.S32.HI R23, RZ, 0x1f, R22 ;  /* 0x0000001fff177819 */ /* 0x000fe40000011416 */
[----:B---3--:R-:W-:Y:S01]  /*12f0*/  SHF.R.S32.HI R5, RZ, 0x1f, R0 ;  /* 0x0000001fff057819 */ /* 0x008fe20000011400 */
[----:B-----5:R-:W-:-:S04]  /*1300*/  IMAD.WIDE.U32 R8, R0, UR4, RZ ;  /* 0x0000000400087c25 */ /* 0x020fc8000f8e00ff */
[C---:B------:R-:W-:Y:S02]  /*1310*/  IMAD R11, R5.reuse, UR4, RZ ;  /* 0x00000004050b7c24 */ /* 0x040fe4000f8e02ff */
[----:B-1----:R-:W-:Y:S02]  /*1320*/  IMAD R5, R5, R2, RZ ;  /* 0x0000000205057224 */ /* 0x002fe400078e02ff */
[C---:B------:R-:W-:Y:S01]  /*1330*/  IMAD R4, R0.reuse, UR5, R11 ;  /* 0x0000000500047c24 */ /* 0x040fe2000f8e020b */
[----:B------:R-:W-:Y:S01]  /*1340*/  SHF.R.S32.HI R11, RZ, 0x1f, R13 ;  /* 0x0000001fff0b7819 */ /* 0x000fe2000001140d */
[----:B------:R-:W-:Y:S01]  /*1350*/  ULDC.64 UR4, c[0x0][0x260] ;  /* 0x0000980000047ab9 */ /* 0x000fe20000000a00 */
[----:B------:R-:W-:Y:S02]  /*1360*/  IMAD R3, R0, R3, R5 ;  /* 0x0000000300037224 */ /* 0x000fe400078e0205 */
[----:B------:R-:W-:Y:S01]  /*1370*/  IADD3 R9, R9, R4, RZ ;  /* 0x0000000409097210 */ /* 0x000fe20007ffe0ff */
[----:B--2---:R-:W-:-:S02]  /*1380*/  IMAD R4, R11, R84, RZ ;  /* 0x000000540b047224 */ /* 0x004fc400078e02ff */
[----:B------:R-:W-:-:S04]  /*1390*/  IMAD.WIDE.U32 R6, R13, R84, R8 ;  /* 0x000000540d067225 */ /* 0x000fc800078e0008 */
[----:B------:R-:W-:Y:S01]  /*13a0*/  IMAD R4, R13, R85, R4 ;  /* 0x000000550d047224 */ /* 0x000fe200078e0204 */
[----:B------:R-:W-:-:S03]  /*13b0*/  MOV R8, R6 ;  /* 0x0000000600087202 */ /* 0x000fc60000000f00 */
[----:B------:R-:W-:Y:S02]  /*13c0*/  IMAD.IADD R9, R7, 0x1, R4 ;  /* 0x0000000107097824 */ /* 0x000fe400078e0204 */
        /* <DEDUP_REMOVED lines=8> */
.L_x_3644:
        /* <DEDUP_REMOVED lines=49> */
.L_x_3646:
[----:B------:R-:W-:Y:S01]  /*1760*/  @!P0 LOP3.LUT R22, RZ, R15, RZ, 0x33, !PT ;  /* 0x0000000fff168212 */ /* 0x000fe200078e33ff */
[----:B------:R-:W-:Y:S01]  /*1770*/  IMAD R6, R11, R84, RZ ;  /* 0x000000540b067224 */ /* 0x000fe200078e02ff */
[----:B------:R-:W-:Y:S02]  /*1780*/  MOV R14, R10 ;  /* 0x0000000a000e7202 */ /* 0x000fe40000000f00 */
[----:B------:R-:W-:Y:S01]  /*1790*/  MOV R15, R7 ;  /* 0x00000007000f7202 */ /* 0x000fe20000000f00 */
[-C--:B------:R-:W-:Y:S01]  /*17a0*/  IMAD R6, R85, R13.reuse, R6 ;  /* 0x0000000d55067224 */ /* 0x080fe200078e0206 */
[----:B------:R-:W-:Y:S02]  /*17b0*/  SHF.R.S32.HI R23, RZ, 0x1f, R22 ;  /* 0x0000001fff177819 */ /* 0x000fe40000011416 */
[----:B------:R-:W-:Y:S01]  /*17c0*/  @P3 IADD3 R0, R9, R0, RZ ;  /* 0x0000000009003210 */ /* 0x000fe20007ffe0ff */
[----:B------:R-:W-:-:S04]  /*17d0*/  IMAD.WIDE.U32 R14, R84, R13, R14 ;  /* 0x0000000d540e7225 */ /* 0x000fc800078e000e */
        /* <DEDUP_REMOVED lines=22> */
.L_x_3645:
[----:B------:R-:W-:Y:S01]  /*1940*/  ISETP.NE.AND P1, PT, R206, -0x1, PT ;  /* 0xffffffffce00780c */ /* 0x000fe20003f25270 */
[----:B------:R-:W1:Y:S01]  /*1950*/  S2UR UR8, SR_CgaCtaId ;  /* 0x00000000000879c3 */ /* 0x000e620000008800 */
[----:B------:R-:W-:Y:S01]  /*1960*/  SHF.R.S32.HI R86, RZ, 0x1f, R135 ;  /* 0x0000001fff567819 */ /* 0x000fe20000011487 */
[----:B------:R-:W-:Y:S01]  /*1970*/  IMAD.SHL.U32 R4, R133, 0x40, RZ ;  /* 0x0000004085047824 */ /* 0x000fe200078e00ff */
[----:B------:R-:W-:Y:S01]  /*1980*/  SHF.R.S32.HI R27, RZ, 0x1f, R26 ;  /* 0x0000001fff1b7819 */ /* 0x000fe2000001141a */
[----:B------:R-:W-:Y:S01]  /*1990*/  IMAD.IADD R199, R205, 0x1, -R88 ;  /* 0x00000001cdc77824 */ /* 0x000fe200078e0a58 */
[-C--:B------:R-:W-:Y:S01]  /*19a0*/  LEA.HI R2, R86, R135.reuse, RZ, 0x3 ;  /* 0x0000008756027211 */ /* 0x080fe200078f18ff */
[----:B------:R-:W-:Y:S01]  /*19b0*/  VIADD R3, R4, 0xffffffc0 ;  /* 0xffffffc004037836 */ /* 0x000fe20000000000 */
[----:B------:R-:W-:Y:S01]  /*19c0*/  LEA.HI R15, R86, R135, RZ, 0x4 ;  /* 0x00000087560f7211 */ /* 0x000fe200078f20ff */
[----:B------:R-:W-:Y:S01]  /*19d0*/  ULDC.64 UR4, c[0x0][0x258] ;  /* 0x0000960000047ab9 */ /* 0x000fe20000000a00 */
[----:B------:R-:W-:Y:S01]  /*19e0*/  SHF.R.S32.HI R28, RZ, 0x3, R2 ;  /* 0x00000003ff1c7819 */ /* 0x000fe20000011402 */
[----:B------:R-:W-:Y:S01]  /*19f0*/  IMAD.IADD R17, R134, 0x1, -R3 ;  /* 0x0000000186117824 */ /* 0x000fe200078e0a03 */
[----:B------:R-:W-:Y:S01]  /*1a00*/  LOP3.LUT R20, R15, 0xfffffff0, RZ, 0xc0, !PT ;  /* 0xfffffff00f147812 */ /* 0x000fe200078ec0ff */
[----:B-----5:R-:W2:Y:S01]  /*1a10*/  @!P1 LDC.64 R8, c[0x0][0x228] ;  /* 0x00008a00ff089b82 */ /* 0x020ea20000000a00 */
[----:B------:R-:W-:Y:S01]  /*1a20*/  @!P1 SHF.R.S32.HI R5, RZ, 0x1f, R19 ;  /* 0x0000001fff059819 */ /* 0x000fe20000011413 */
[----:B------:R-:W-:Y:S01]  /*1a30*/  VIADD R12, R28, 0x10 ;  /* 0x000000101c0c7836 */ /* 0x000fe20000000000 */
[----:B------:R-:W-:Y:S01]  /*1a40*/  LOP3.LUT R2, R2, 0xfffffff8, RZ, 0xc0, !PT ;  /* 0xfffffff802027812 */ /* 0x000fe200078ec0ff */
[----:B------:R-:W-:Y:S01]  /*1a50*/  IMAD.IADD R20, R135, 0x1, -R20 ;  /* 0x0000000187147824 */ /* 0x000fe200078e0a14 */
[----:B------:R-:W-:Y:S01]  /*1a60*/  ISETP.GE.AND P6, PT, R28, R199, PT ;  /* 0x000000c71c00720c */ /* 0x000fe20003fc6270 */
[----:B------:R-:W-:Y:S01]  /*1a70*/  ULDC.64 UR6, c[0x0][0x268] ;  /* 0x00009a0000067ab9 */ /* 0x000fe20000000a00 */
[----:B------:R-:W-:Y:S01]  /*1a80*/  IADD3 R2, -R2, R135, RZ ;  /* 0x0000008702027210 */ /* 0x000fe20007ffe1ff */
[----:B------:R-:W3:Y:S01]  /*1a90*/  @P1 LDC.64 R6, c[0x0][0x240] ;  /* 0x00009000ff061b82 */ /* 0x000ee20000000a00 */
[----:B------:R-:W-:Y:S01]  /*1aa0*/  SHF.R.S32.HI R21, RZ, 0x1f, R20 ;  /* 0x0000001fff157819 */ /* 0x000fe20000011414 */
[----:B------:R-:W-:Y:S01]  /*1ab0*/  IMAD R33, R27, UR4, RZ ;  /* 0x000000041b217c24 */ /* 0x000fe2000f8e02ff */
[----:B------:R-:W-:Y:S01]  /*1ac0*/  ISETP.GE.AND P4, PT, R12, R199, PT ;  /* 0x000000c70c00720c */ /* 0x000fe20003f86270 */
[----:B------:R-:W-:Y:S01]  /*1ad0*/  IMAD.SHL.U32 R208, R2, 0x8, RZ ;  /* 0x0000000802d07824 */ /* 0x000fe200078e00ff */
[CC--:B------:R-:W-:Y:S01]  /*1ae0*/  ISETP.GE.AND P3, PT, R12.reuse, R17.reuse, PT ;  /* 0x000000110c00720c */ /* 0x0c0fe20003f66270 */
[----:B------:R-:W-:Y:S01]  /*1af0*/  IMAD R23, R23, UR6, RZ ;  /* 0x0000000617177c24 */ /* 0x000fe2000f8e02ff */
[----:B------:R-:W-:Y:S01]  /*1b00*/  ISETP.GE.AND P0, PT, R12, R17, PT ;  /* 0x000000110c00720c */ /* 0x000fe20003f06270 */
[----:B------:R-:W-:Y:S01]  /*1b10*/  IMAD R33, R26, UR5, R33 ;  /* 0x000000051a217c24 */ /* 0x000fe2000f8e0221 */
[----:B------:R-:W-:Y:S01]  /*1b20*/  SHF.R.S32.HI R29, RZ, 0x1f, R28 ;  /* 0x0000001fff1d7819 */ /* 0x000fe2000001141c */
[----:B------:R-:W-:Y:S01]  /*1b30*/  IMAD R18, R22, UR7, R23 ;  /* 0x0000000716127c24 */ /* 0x000fe2000f8e0217 */
[----:B------:R-:W-:Y:S01]  /*1b40*/  BSSY B0, `(.L_x_3647) ;  /* 0x000004f000007945 */ /* 0x000fe20003800000 */
[----:B------:R-:W-:-:S02]  /*1b50*/  VIADD R201, R208, 0x40 ;  /* 0x00000040d0c97836 */ /* 0x000fc40000000000 */
[----:B------:R-:W-:-:S04]  /*1b60*/  IMAD.WIDE R38, R39, 0x40, R28 ;  /* 0x0000004027267825 */ /* 0x000fc800078e021c */
[-C--:B--2---:R-:W-:Y:S02]  /*1b70*/  @!P1 IMAD R14, R5, R8.reuse, RZ ;  /* 0x00000008050e9224 */ /* 0x084fe400078e02ff */
[----:B------:R-:W-:Y:S02]  /*1b80*/  IMAD.SHL.U32 R5, R28, 0x40, RZ ;  /* 0x000000401c057824 */ /* 0x000fe400078e00ff */
[----:B------:R-:W-:-:S03]  /*1b90*/  @!P1 IMAD.WIDE.U32 R24, R19, R8, RZ ;  /* 0x0000000813189225 */ /* 0x000fc600078e00ff */
[----:B------:R-:W-:Y:S01]  /*1ba0*/  LOP3.LUT R5, R5, 0x1c0, RZ, 0xc0, !PT ;  /* 0x000001c005057812 */ /* 0x000fe200078ec0ff */
[C---:B---3--:R-:W-:Y:S01]  /*1bb0*/  @P1 IMAD.WIDE.U32 R30, R206.reuse, R6, RZ ;  /* 0x00000006ce1e1225 */ /* 0x048fe200078e00ff */
[----:B------:R-:W-:Y:S02]  /*1bc0*/  LEA.HI R6, R21, R20, RZ, 0x3 ;  /* 0x0000001415067211 */ /* 0x000fe400078f18ff */
[----:B------:R-:W-:Y:S01]  /*1bd0*/  LOP3.LUT R21, R5, 0x38, R208, 0xf8, !PT ;  /* 0x0000003805157812 */ /* 0x000fe200078ef8d0 */
[----:B------:R-:W-:Y:S01]  /*1be0*/  @!P1 IMAD R9, R19, R9, R14 ;  /* 0x0000000913099224 */ /* 0x000fe200078e020e */
[----:B------:R-:W-:Y:S01]  /*1bf0*/  SHF.R.U32.HI R204, RZ, 0x3, R5 ;  /* 0x00000003ffcc7819 */ /* 0x000fe20000011605 */
[----:B------:R-:W-:Y:S02]  /*1c00*/  @P1 IMAD.MOV.U32 R5, RZ, RZ, R30 ;  /* 0x000000ffff051224 */ /* 0x000fe400078e001e */
[----:B------:R-:W-:Y:S01]  /*1c10*/  @!P1 IMAD.MOV.U32 R5, RZ, RZ, R24 ;  /* 0x000000ffff059224 */ /* 0x000fe200078e0018 */
[----:B------:R-:W-:Y:S01]  /*1c20*/  LOP3.LUT R204, R21, R204, RZ, 0x3c, !PT ;  /* 0x000000cc15cc7212 */ /* 0x000fe200078e3cff */
[----:B------:R-:W-:Y:S01]  /*1c30*/  @P1 IMAD R8, R206, R7, R31 ;  /* 0x00000007ce081224 */ /* 0x000fe200078e021f */
[----:B------:R-:W-:Y:S01]  /*1c40*/  SHF.R.S32.HI R21, RZ, 0x1f, R208 ;  /* 0x0000001fff157819 */ /* 0x000fe200000114d0 */
[----:B------:R-:W-:Y:S01]  /*1c50*/  @!P1 IMAD.IADD R8, R25, 0x1, R9 ;  /* 0x0000000119089824 */ /* 0x000fe200078e0209 */
[----:B------:R-:W-:Y:S01]  /*1c60*/  IADD3 R30, P1, R208, R5, RZ ;  /* 0x00000005d01e7210 */ /* 0x000fe20007f3e0ff */
[----:B------:R-:W-:Y:S01]  /*1c70*/  IMAD.MOV.U32 R5, RZ, RZ, 0x20 ;  /* 0x00000020ff057424 */ /* 0x000fe200078e00ff */
[----:B------:R-:W-:Y:S01]  /*1c80*/  LOP3.LUT R7, R6, 0xfffffff8, RZ, 0xc0, !PT ;  /* 0xfffffff806077812 */ /* 0x000fe200078ec0ff */
[----:B------:R-:W-:Y:S01]  /*1c90*/  VIADD R14, R28, 0x20 ;  /* 0x000000201c0e7836 */ /* 0x000fe20000000000 */
[----:B------:R-:W-:Y:S01]  /*1ca0*/  IADD3 R24, P2, R208, R10, RZ ;  /* 0x0000000ad0187210 */ /* 0x000fe20007f5e0ff */
[----:B------:R-:W-:-:S02]  /*1cb0*/  IMAD.X R31, R21, 0x1, R8, P1 ;  /* 0x00000001151f7824 */ /* 0x000fc400008e0608 */
[----:B------:R-:W2:Y:S01]  /*1cc0*/  LDC.64 R8, c[0x0][0x3c8] ;  /* 0x0000f200ff087b82 */ /* 0x000ea20000000a00 */
[----:B------:R-:W-:Y:S01]  /*1cd0*/  IMAD.IADD R20, R20, 0x1, -R7 ;  /* 0x0000000114147824 */ /* 0x000fe200078e0a07 */
[----:B------:R-:W-:Y:S01]  /*1ce0*/  LEA.HI R7, R86, R135, RZ, 0x6 ;  /* 0x0000008756077211 */ /* 0x000fe200078f30ff */
[----:B------:R-:W-:Y:S01]  /*1cf0*/  IMAD.X R25, R21, 0x1, R0, P2 ;  /* 0x0000000115197824 */ /* 0x000fe200010e0600 */
[----:B------:R-:W-:Y:S01]  /*1d00*/  IADD3 R0, P5, R28, R13, RZ ;  /* 0x0000000d1c007210 */ /* 0x000fe20007fbe0ff */
[----:B------:R-:W-:Y:S01]  /*1d10*/  IMAD.WIDE.U32 R30, R26, UR4, R30 ;  /* 0x000000041a1e7c25 */ /* 0x000fe2000f8e001e */
[----:B------:R-:W-:Y:S01]  /*1d20*/  SHF.L.U32 R7, R7, 0x3, RZ ;  /* 0x0000000307077819 */ /* 0x000fe200000006ff */
[----:B------:R-:W-:Y:S01]  /*1d30*/  UMOV UR4, 0x400 ;  /* 0x0000040000047882 */ /* 0x000fe20000000000 */
[----:B------:R-:W-:Y:S01]  /*1d40*/  R2P PR, R20, 0x6 ;  /* 0x0000000614007804 */ /* 0x000fe20000000000 */
[----:B-1----:R-:W-:Y:S01]  /*1d50*/  ULEA UR4, UR8, UR4, 0x18 ;  /* 0x0000000408047291 */ /* 0x002fe2000f8ec03f */
[----:B------:R-:W-:Y:S01]  /*1d60*/  LOP3.LUT R204, R204, 0xfffffe00, R7, 0xf8, !PT ;  /* 0xfffffe00cccc7812 */ /* 0x000fe200078ef807 */
[----:B------:R-:W-:-:S02]  /*1d70*/  IMAD.MOV.U32 R7, RZ, RZ, 0x10 ;  /* 0x00000010ff077424 */ /* 0x000fc400078e00ff */
[----:B------:R-:W-:Y:S01]  /*1d80*/  IMAD.WIDE.U32 R22, R22, UR6, R24 ;  /* 0x0000000616167c25 */ /* 0x000fe2000f8e0018 */
[----:B------:R-:W-:Y:S02]  /*1d90*/  IADD3.X R24, R29, R11, RZ, P5, !PT ;  /* 0x0000000b1d187210 */ /* 0x000fe40002ffe4ff */
[----:B------:R-:W-:Y:S01]  /*1da0*/  LEA R204, R204, UR4, 0x1 ;  /* 0x00000004cccc7c11 */ /* 0x000fe2000f8e08ff */
[----:B------:R-:W-:Y:S01]  /*1db0*/  VIADD R200, R208, 0x80 ;  /* 0x00000080d0c87836 */ /* 0x000fe20000000000 */
[----:B------:R-:W-:Y:S01]  /*1dc0*/  SEL R7, R7, 0xfffffff0, !P1 ;  /* 0xfffffff007077807 */ /* 0x000fe20004800000 */
[----:B------:R-:W-:Y:S01]  /*1dd0*/  IMAD.IADD R33, R31, 0x1, R33 ;  /* 0x000000011f217824 */ /* 0x000fe200078e0221 */
[----:B------:R-:W-:Y:S01]  /*1de0*/  SEL R5, R5, 0xffffffe0, !P2 ;  /* 0xffffffe005057807 */ /* 0x000fe20005000000 */
[----:B------:R-:W-:Y:S06]  /*1df0*/  @P6 BRA `(.L_x_3648) ;  /* 0x00000000008c6947 */ /* 0x000fec0003800000 */
        /* <DEDUP_REMOVED lines=12> */
[----:B------:R-:W4:Y:S01]  /*1ec0*/  @!P5 LDC.64 R10, c[0x0][0x210] ;  /* 0x00008400ff0adb82 */ /* 0x000f220000000a00 */
[----:B-1----:R-:W-:-:S04]  /*1ed0*/  @!P6 LEA R12, P1, R40, R12, 0x1 ;  /* 0x0000000c280ce211 */ /* 0x002fc800078208ff */
[C---:B------:R-:W-:Y:S02]  /*1ee0*/  @!P6 LEA.HI.X R13, R40.reuse, R13, R16, 0x1, P1 ;  /* 0x0000000d280de211 */ /* 0x040fe400008f0c10 */
[----:B----4-:R-:W-:-:S03]  /*1ef0*/  @!P5 LEA R10, P1, R40, R10, 0x1 ;  /* 0x0000000a280ad211 */ /* 0x010fc600078208ff */
        /* <DEDUP_REMOVED lines=19> */
.L_x_3648:
[----:B------:R-:W-:Y:S05]  /*2030*/  BSYNC B0 ;  /* 0x0000000000007941 */ /* 0x000fea0003800000 */
.L_x_3647:
[----:B------:R-:W-:Y:S01]  /*2040*/  ULDC.64 UR8, c[0x0][0x250] ;  /* 0x0000940000087ab9 */ /* 0x000fe20000000a00 */
[----:B------:R-:W-:Y:S01]  /*2050*/  BSSY B0, `(.L_x_3649) ;  /* 0x000002d000007945 */ /* 0x000fe20003800000 */
[----:B-1-3--:R-:W-:Y:S01]  /*2060*/  IMAD R11, R24, UR8, RZ ;  /* 0x00000008180b7c24 */ /* 0x00afe2000f8e02ff */
[----:B------:R-:W-:Y:S01]  /*2070*/  USHF.L.U64.HI UR10, UR8, 0x4, UR9 ;  /* 0x00000004080a7899 */ /* 0x000fe20008010209 */
[----:B------:R-:W-:Y:S02]  /*2080*/  ISETP.GE.AND P1, PT, R14, R199, PT ;  /* 0x000000c70e00720c */ /* 0x000fe40003f26270 */
[----:B------:R-:W-:Y:S01]  /*2090*/  IADD3 R24, R28, 0x30, RZ ;  /* 0x000000301c187810 */ /* 0x000fe20007ffe0ff */
[----:B------:R-:W-:Y:S01]  /*20a0*/  IMAD R16, R0, UR9, R11 ;  /* 0x0000000900107c24 */ /* 0x000fe2000f8e020b */
        /* <DEDUP_REMOVED lines=12> */
[----:B------:R-:W1:Y:S01]  /*2170*/  @!P6 LDC.64 R12, c[0x0][0x210] ;  /* 0x00008400ff0ceb82 */ /* 0x000e620000000a00 */
[----:B------:R-:W-:Y:S01]  /*2180*/  IMAD R25, R40, UR7, R25 ;  /* 0x0000000728197c24 */ /* 0x000fe2000f8e0219 */
[----:B------:R3:W-:Y:S06]  /*2190*/  @P6 STS.128 [R204+0x800], RZ ;  /* 0x000800ffcc006388 */ /* 0x0007ec0000000c00 */
[----:B------:R-:W4:Y:S01]  /*21a0*/  @!P5 LDC.64 R10, c[0x0][0x210] ;  /* 0x00008400ff0adb82 */ /* 0x000f220000000a00 */
[----:B-1----:R-:W-:Y:S01]  /*21b0*/  @!P6 LEA R40, P4, R42, R12, 0x1 ;  /* 0x0000000c2a28e211 */ /* 0x002fe200078808ff */
[----:B------:R-:W-:-:S05]  /*21c0*/  IMAD.IADD R12, R43, 0x1, R25 ;  /* 0x000000012b0c7824 */ /* 0x000fca00078e0219 */
[C---:B------:R-:W-:Y:S02]  /*21d0*/  @!P6 LEA.HI.X R41, R42.reuse, R13, R12, 0x1, P4 ;  /* 0x0000000d2a29e211 */ /* 0x040fe400020f0c0c */
[----:B----4-:R-:W-:-:S03]  /*21e0*/  @!P5 LEA R10, P4, R42, R10, 0x1 ;  /* 0x0000000a2a0ad211 */ /* 0x010fc600078808ff */
        /* <DEDUP_REMOVED lines=19> */
.L_x_3650:
[----:B------:R-:W-:Y:S05]  /*2320*/  BSYNC B0 ;  /* 0x0000000000007941 */ /* 0x000fea0003800000 */
.L_x_3649:
[----:B------:R-:W-:Y:S01]  /*2330*/  IADD3 R36, P2, R208, R36, RZ ;  /* 0x00000024d0247210 */ /* 0x000fe20007f5e0ff */
[----:B------:R-:W-:Y:S01]  /*2340*/  BSSY B0, `(.L_x_3651) ;  /* 0x000002b000007945 */ /* 0x000fe20003800000 */
[----:B------:R-:W-:Y:S02]  /*2350*/  ISETP.GE.AND P6, PT, R24, R199, PT ;  /* 0x000000c71800720c */ /* 0x000fe40003fc6270 */
[----:B------:R-:W-:Y:S01]  /*2360*/  IADD3.X R37, R21, R34, RZ, P2, !PT ;  /* 0x0000002215257210 */ /* 0x000fe200017fe4ff */
[----:B------:R-:W-:Y:S01]  /*2370*/  IMAD R21, R29, R84, RZ ;  /* 0x000000541d157224 */ /* 0x000fe200078e02ff */
[----:B------:R-:W-:Y:S09]  /*2380*/  @P1 BRA `(.L_x_3652) ;  /* 0x0000000000981947 */ /* 0x000ff20003800000 */
[----:B------:R-:W-:Y:S01]  /*2390*/  ULDC UR5, c[0x0][0x2d0] ;  /* 0x0000b40000057ab9 */ /* 0x000fe20000000800 */
[----:B------:R-:W-:Y:S01]  /*23a0*/  IADD3 R34, P1, R38, 0x20, RZ ;  /* 0x0000002026227810 */ /* 0x000fe20007f3e0ff */
[----:B------:R-:W-:Y:S01]  /*23b0*/  ULDC.64 UR6, c[0x0][0x240] ;  /* 0x0000900000067ab9 */ /* 0x000fe20000000a00 */
[----:B------:R-:W-:Y:S01]  /*23c0*/  ISETP.GE.AND P5, PT, R208, UR5, PT ;  /* 0x00000005d0007c0c */ /* 0x000fe2000bfa6270 */
[----:B---3--:R-:W-:Y:S01]  /*23d0*/  IMAD.MOV.U32 R40, RZ, RZ, R30 ;  /* 0x000000ffff287224 */ /* 0x008fe200078e001e */
[----:B------:R-:W-:Y:S01]  /*23e0*/  ISETP.GE.AND P4, PT, R201, UR5, PT ;  /* 0x00000005c9007c0c */ /* 0x000fe2000bf86270 */
[----:B------:R-:W-:Y:S01]  /*23f0*/  IMAD.X R25, RZ, RZ, R39, P1 ;  /* 0x000000ffff197224 */ /* 0x000fe200008e0627 */
[----:B------:R-:W-:Y:S01]  /*2400*/  ISETP.GE.AND P1, PT, R200, UR5, PT ;  /* 0x00000005c8007c0c */ /* 0x000fe2000bf26270 */
[----:B------:R-:W-:Y:S02]  /*2410*/  IMAD.MOV.U32 R41, RZ, RZ, R33 ;  /* 0x000000ffff297224 */ /* 0x000fe400078e0021 */
[----:B------:R-:W-:-:S02]  /*2420*/  IMAD R25, R25, UR6, RZ ;  /* 0x0000000619197c24 */ /* 0x000fc4000f8e02ff */
[----:B------:R-:W-:-:S04]  /*2430*/  IMAD.WIDE.U32 R40, R34, UR6, R40 ;  /* 0x0000000622287c25 */ /* 0x000fc8000f8e0028 */
[----:B------:R-:W3:Y:S01]  /*2440*/  @!P5 LDC.64 R12, c[0x0][0x210] ;  /* 0x00008400ff0cdb82 */ /* 0x000ee20000000a00 */
[----:B------:R-:W-:Y:S01]  /*2450*/  IMAD R25, R34, UR7, R25 ;  /* 0x0000000722197c24 */ /* 0x000fe2000f8e0219 */
[----:B------:R4:W-:Y:S06]  /*2460*/  @P5 STS.128 [R204+0x1000], RZ ;  /* 0x001000ffcc005388 */ /* 0x0009ec0000000c00 */
[----:B-1----:R-:W1:Y:S01]  /*2470*/  @!P4 LDC.64 R10, c[0x0][0x210] ;  /* 0x00008400ff0acb82 */ /* 0x002e620000000a00 */
[----:B---3--:R-:W-:Y:S01]  /*2480*/  @!P5 LEA R34, P2, R40, R12, 0x1 ;  /* 0x0000000c2822d211 */ /* 0x008fe200078408ff */
        /* <DEDUP_REMOVED lines=16> */
[----:B----4-:R-:W-:-:S04]  /*2590*/  LEA R10, P1, R40, UR6, 0x1 ;  /* 0x00000006280a7c11 */ /* 0x010fc8000f8208ff */
[----:B------:R-:W-:-:S05]  /*25a0*/  LEA.HI.X R11, R40, UR7, R12, 0x1, P1 ;  /* 0x00000007280b7c11 */ /* 0x000fca00088f0c0c */
[----:B------:R-:W-:Y:S01]  /*25b0*/  @!PT LDS RZ, [RZ] ;  /* 0x00000000fffff984 */ /* 0x000fe20000000800 */
[----:B------:R-:W-:Y:S01]  /*25c0*/  @!PT LDS RZ, [RZ] ;  /* 0x00000000fffff984 */ /* 0x000fe20000000800 */
[----:B------:R-:W-:Y:S01]  /*25d0*/  @!PT LDS RZ, [RZ] ;  /* 0x00000000fffff984 */ /* 0x000fe20000000800 */
[----:B------:R1:W-:Y:S04]  /*25e0*/  LDGSTS.E.BYPASS.LTC128B.128 [R204+0x5000], desc[UR12][R10.64+0x100] ;  /* 0x050001000acc7fae */ /* 0x0003e8000b901d4c */
.L_x_3652:
[----:B------:R-:W-:Y:S05]  /*25f0*/  BSYNC B0 ;  /* 0x0000000000007941 */ /* 0x000fea0003800000 */
.L_x_3651:
        /* <DEDUP_REMOVED lines=12> */
[----:B------:R-:W5:Y:S01]  /*26c0*/  @!P5 LDC.64 R12, c[0x0][0x210] ;  /* 0x00008400ff0cdb82 */ /* 0x000f620000000a00 */
[----:B------:R-:W-:Y:S01]  /*26d0*/  IMAD R32, R25, UR7, R32 ;  /* 0x0000000719207c24 */ /* 0x000fe2000f8e0220 */
[----:B------:R2:W-:Y:S03]  /*26e0*/  @P5 STS.128 [R204+0x1800], RZ ;  /* 0x001800ffcc005388 */ /* 0x0005e60000000c00 */
[----:B------:R-:W-:-:S03]  /*26f0*/  IMAD.IADD R32, R31, 0x1, R32 ;  /* 0x000000011f207824 */ /* 0x000fc600078e0220 */
[----:B-1-34-:R-:W1:Y:S01]  /*2700*/  @!P4 LDC.64 R10, c[0x0][0x210] ;  /* 0x00008400ff0acb82 */ /* 0x01ae620000000a00 */
[----:B-----5:R-:W-:-:S04]  /*2710*/  @!P5 LEA R12, P6, R30, R12, 0x1 ;  /* 0x0000000c1e0cd211 */ /* 0x020fc800078c08ff */
        /* <DEDUP_REMOVED lines=13> */
[----:B--2---:R-:W-:Y:S05]  /*27f0*/  @P1 BRA `(.L_x_3654) ;  /* 0x00000000001c1947 */ /* 0x004fea0003800000 */
[----:B------:R-:W-:Y:S02]  /*2800*/  ULDC.64 UR6, c[0x0][0x210] ;  /* 0x0000840000067ab9 */ /* 0x000fe40000000a00 */
[----:B-1----:R-:W-:-:S04]  /*2810*/  LEA R10, P1, R30, UR6, 0x1 ;  /* 0x000000061e0a7c11 */ /* 0x002fc8000f8208ff */
[----:B------:R-:W-:-:S05]  /*2820*/  LEA.HI.X R11, R30, UR7, R32, 0x1, P1 ;  /* 0x000000071e0b7c11 */ /* 0x000fca00088f0c20 */
[----:B------:R-:W-:Y:S01]  /*2830*/  @!PT LDS RZ, [RZ] ;  /* 0x00000000fffff984 */ /* 0x000fe20000000800 */
[----:B------:R-:W-:Y:S01]  /*2840*/  @!PT LDS RZ, [RZ] ;  /* 0x00000000fffff984 */ /* 0x000fe20000000800 */
[----:B------:R-:W-:Y:S01]  /*2850*/  @!PT LDS RZ, [RZ] ;  /* 0x00000000fffff984 */ /* 0x000fe20000000800 */
[----:B------:R1:W-:Y:S04]  /*2860*/  LDGSTS.E.BYPASS.LTC128B.128 [R204+0x5800], desc[UR12][R10.64+0x100] ;  /* 0x058001000acc7fae */ /* 0x0003e8000b901d4c */
.L_x_3654:
[----:B------:R-:W-:Y:S05]  /*2870*/  BSYNC B0 ;  /* 0x0000000000007941 */ /* 0x000fea0003800000 */
.L_x_3653:
[C---:B------:R-:W-:Y:S01]  /*2880*/  ISETP.GE.AND P2, PT, R28.reuse, R17, PT ;  /* 0x000000111c00720c */ /* 0x040fe20003f46270 */
[C---:B------:R-:W-:Y:S01]  /*2890*/  IMAD R21, R28.reuse, R85, R21 ;  /* 0x000000551c157224 */ /* 0x040fe200078e0215 */
[----:B------:R-:W-:Y:S01]  /*28a0*/  BSSY B0, `(.L_x_3655) ;  /* 0x0000025000007945 */ /* 0x000fe20003800000 */
[----:B------:R-:W-:Y:S01]  /*28b0*/  IMAD.WIDE.U32 R36, R28, R84, R36 ;  /* 0x000000541c247225 */ /* 0x000fe200078e0024 */
[----:B------:R-:W-:Y:S02]  /*28c0*/  ISETP.GE.AND P1, PT, R14, R17, PT ;  /* 0x000000110e00720c */ /* 0x000fe40003f26270 */
[C---:B------:R-:W-:Y:S01]  /*28d0*/  SHF.L.U64.HI R202, R84.reuse, 0x4, R85 ;  /* 0x0000000454ca7819 */ /* 0x040fe20000010255 */
[----:B------:R-:W-:Y:S01]  /*28e0*/  IMAD.SHL.U32 R203, R84, 0x10, RZ ;  /* 0x0000001054cb7824 */ /* 0x000fe200078e00ff */
[----:B------:R-:W-:Y:S01]  /*28f0*/  IADD3 R144, R37, R21, RZ ;  /* 0x0000001525907210 */ /* 0x000fe20007ffe0ff */
[----:B------:R-:W-:-:S04]  /*2900*/  IMAD.MOV.U32 R145, RZ, RZ, R36 ;  /* 0x000000ffff917224 */ /* 0x000fc800078e0024 */
[----:B------:R-:W-:Y:S05]  /*2910*/  @P2 BRA `(.L_x_3656) ;  /* 0x0000000000742947 */ /* 0x000fea0003800000 */
[----:B------:R-:W-:Y:S02]  /*2920*/  ULDC UR5, c[0x0][0x2d0] ;  /* 0x0000b40000057ab9 */ /* 0x000fe40000000800 */
[----:B------:R-:W-:Y:S02]  /*2930*/  ISETP.GE.AND P6, PT, R208, UR5, PT ;  /* 0x00000005d0007c0c */ /* 0x000fe4000bfc6270 */
[----:B------:R-:W-:Y:S02]  /*2940*/  ISETP.GE.AND P5, PT, R201, UR5, PT ;  /* 0x00000005c9007c0c */ /* 0x000fe4000bfa6270 */
[----:B------:R-:W-:-:S09]  /*2950*/  ISETP.GE.AND P2, PT, R200, UR5, PT ;  /* 0x00000005c8007c0c */ /* 0x000fd2000bf46270 */
[----:B-1----:R-:W1:Y:S01]  /*2960*/  @!P6 LDC.64 R12, c[0x0][0x218] ;  /* 0x00008600ff0ceb82 */ /* 0x002e620000000a00 */
        /* <DEDUP_REMOVED lines=24> */
.L_x_3656:
[----:B------:R-:W-:Y:S05]  /*2af0*/  BSYNC B0 ;  /* 0x0000000000007941 */ /* 0x000fea0003800000 */
.L_x_3655:
        /* <DEDUP_REMOVED lines=33> */
.L_x_3658:
[----:B------:R-:W-:Y:S05]  /*2d10*/  BSYNC B0 ;  /* 0x0000000000007941 */ /* 0x000fea0003800000 */
.L_x_3657:
[----:B------:R-:W-:Y:S01]  /*2d20*/  SHF.R.S32.HI R30, RZ, 0x4, R15 ;  /* 0x00000004ff1e7819 */ /* 0x000fe2000001140f */
[----:B------:R-:W-:Y:S01]  /*2d30*/  BSSY B0, `(.L_x_3659) ;  /* 0x0000024000007945 */ /* 0x000fe20003800000 */
[----:B------:R-:W-:Y:S01]  /*2d40*/  ISETP.GE.AND P5, PT, R14, R17, PT ;  /* 0x000000110e00720c */ /* 0x000fe20003fa6270 */
[----:B------:R-:W-:Y:S01]  /*2d50*/  IMAD.SHL.U32 R21, R2, 0x40, RZ ;  /* 0x0000004002157824 */ /* 0x000fe200078e00ff */
[----:B------:R-:W-:Y:S01]  /*2d60*/  LEA.HI R25, R15, R30, RZ, 0x1 ;  /* 0x0000001e0f197211 */ /* 0x000fe200078f08ff */
[----:B------:R-:W-:Y:S10]  /*2d70*/  @P1 BRA `(.L_x_3660) ;  /* 0x00000000007c1947 */ /* 0x000ff40003800000 */
[----:B------:R-:W-:Y:S01]  /*2d80*/  ULDC UR5, c[0x0][0x2d0] ;  /* 0x0000b40000057ab9 */ /* 0x000fe20000000800 */
[----:B------:R-:W-:Y:S02]  /*2d90*/  LEA R15, P2, R84, R145, 0x5 ;  /* 0x00000091540f7211 */ /* 0x000fe400078428ff */
[----:B------:R-:W-:Y:S02]  /*2da0*/  ISETP.GE.AND P4, PT, R208, UR5, PT ;  /* 0x00000005d0007c0c */ /* 0x000fe4000bf86270 */
[----:B------:R-:W-:Y:S02]  /*2db0*/  ISETP.GE.AND P3, PT, R201, UR5, PT ;  /* 0x00000005c9007c0c */ /* 0x000fe4000bf66270 */
[----:B------:R-:W-:Y:S02]  /*2dc0*/  ISETP.GE.AND P1, PT, R200, UR5, PT ;  /* 0x00000005c8007c0c */ /* 0x000fe4000bf26270 */
[----:B------:R-:W-:-:S07]  /*2dd0*/  LEA.HI.X R14, R84, R144, R85, 0x5, P2 ;  /* 0x00000090540e7211 */ /* 0x000fce00010f2c55 */
        /* <DEDUP_REMOVED lines=25> */
.L_x_3660:
[----:B------:R-:W-:Y:S05]  /*2f70*/  BSYNC B0 ;  /* 0x0000000000007941 */ /* 0x000fea0003800000 */
.L_x_3659:
[-C--:B------:R-:W-:Y:S01]  /*2f80*/  ISETP.GE.AND P1, PT, R24, R17.reuse, PT ;  /* 0x000000111800720c */ /* 0x080fe20003f26270 */
[C---:B------:R-:W-:Y:S01]  /*2f90*/  IMAD.SHL.U32 R32, R28.reuse, 0x8, RZ ;  /* 0x000000081c207824 */ /* 0x040fe200078e00ff */
[----:B------:R-:W-:Y:S01]  /*2fa0*/  LOP3.LUT R21, R21, 0x1c0, RZ, 0xc0, !PT ;  /* 0x000001c015157812 */ /* 0x000fe200078ec0ff */
[----:B------:R-:W-:Y:S01]  /*2fb0*/  BSSY B0, `(.L_x_3661) ;  /* 0x0000027000007945 */ /* 0x000fe20003800000 */
[----:B------:R-:W-:Y:S02]  /*2fc0*/  ISETP.GE.AND P6, PT, R28, R17, PT ;  /* 0x000000111c00720c */ /* 0x000fe40003fc6270 */
[----:B------:R-:W-:Y:S02]  /*2fd0*/  LOP3.LUT R32, R21, 0x8, R32, 0xf8, !PT ;  /* 0x0000000815207812 */ /* 0x000fe400078ef820 */
[----:B------:R-:W-:Y:S02]  /*2fe0*/  LOP3.LUT R25, R25, 0xfffffffe, RZ, 0xc0, !PT ;  /* 0xfffffffe19197812 */ /* 0x000fe400078ec0ff */
[----:B------:R-:W-:-:S03]  /*2ff0*/  SHF.R.U32.HI R21, RZ, 0x3, R21 ;  /* 0x00000003ff157819 */ /* 0x000fc60000011615 */
[----:B------:R-:W-:Y:S05]  /*3000*/  @P1 BRA `(.L_x_3662) ;  /* 0x0000000000841947 */ /* 0x000fea0003800000 */
[----:B------:R-:W-:Y:S01]  /*3010*/  ULDC UR5, c[0x0][0x2d0] ;  /* 0x0000b40000057ab9 */ /* 0x000fe20000000800 */
[----:B----4-:R-:W-:Y:S01]  /*3020*/  IMAD.MOV.U32 R34, RZ, RZ, R145 ;  /* 0x000000ffff227224 */ /* 0x010fe200078e0091 */
[----:B------:R-:W-:Y:S01]  /*3030*/  ISETP.GE.AND P4, PT, R208, UR5, PT ;  /* 0x00000005d0007c0c */ /* 0x000fe2000bf86270 */
[----:B------:R-:W-:Y:S01]  /*3040*/  IMAD.MOV.U32 R35, RZ, RZ, R144 ;  /* 0x000000ffff237224 */ /* 0x000fe200078e0090 */
[----:B------:R-:W-:Y:S01]  /*3050*/  ISETP.GE.AND P3, PT, R201, UR5, PT ;  /* 0x00000005c9007c0c */ /* 0x000fe2000bf66270 */
[----:B------:R-:W-:Y:S01]  /*3060*/  IMAD R28, R85, 0x30, RZ ;  /* 0x00000030551c7824 */ /* 0x000fe200078e02ff */
[----:B------:R-:W-:Y:S01]  /*3070*/  ISETP.GE.AND P2, PT, R200, UR5, PT ;  /* 0x00000005c8007c0c */ /* 0x000fe2000bf46270 */
[----:B------:R-:W-:-:S04]  /*3080*/  IMAD.WIDE.U32 R34, R84, 0x30, R34 ;  /* 0x0000003054227825 */ /* 0x000fc800078e0022 */
[----:B------:R-:W-:-:S04]  /*3090*/  IMAD.IADD R28, R35, 0x1, R28 ;  /* 0x00000001231c7824 */ /* 0x000fc800078e021c */
[----:B------:R-:W4:Y:S01]  /*30a0*/  @!P4 LDC.64 R14, c[0x0][0x218] ;  /* 0x00008600ff0ecb82 */ /* 0x000f220000000a00 */
[----:B------:R2:W-:Y:S07]  /*30b0*/  @P4 STS.128 [R204+0x7800], RZ ;  /* 0x007800ffcc004388 */ /* 0x0005ee0000000c00 */
[----:B-1----:R-:W1:Y:S08]  /*30c0*/  @!P3 LDC.64 R12, c[0x0][0x218] ;  /* 0x00008600ff0cbb82 */ /* 0x002e700000000a00 */
[----:B---3--:R-:W3:Y:S01]  /*30d0*/  @!P2 LDC.64 R10, c[0x0][0x218] ;  /* 0x00008600ff0aab82 */ /* 0x008ee20000000a00 */
[----:B----4-:R-:W-:-:S04]  /*30e0*/  @!P4 LEA R14, P1, R34, R14, 0x1 ;  /* 0x0000000e220ec211 */ /* 0x010fc800078208ff */
[C---:B------:R-:W-:Y:S02]  /*30f0*/  @!P4 LEA.HI.X R15, R34.reuse, R15, R28, 0x1, P1 ;  /* 0x0000000f220fc211 */ /* 0x040fe400008f0c1c */
[----:B-1----:R-:W-:-:S03]  /*3100*/  @!P3 LEA R12, P1, R34, R12, 0x1 ;  /* 0x0000000c220cb211 */ /* 0x002fc600078208ff */
[----:B------:R-:W-:Y:S01]  /*3110*/  @!PT LDS RZ, [RZ] ;  /* 0x00000000fffff984 */ /* 0x000fe20000000800 */
[----:B------:R-:W-:Y:S01]  /*3120*/  @!PT LDS RZ, [RZ] ;  /* 0x00000000fffff984 */ /* 0x000fe20000000800 */
[----:B------:R-:W-:Y:S01]  /*3130*/  @!PT LDS RZ, [RZ] ;  /* 0x00000000fffff984 */ /* 0x000fe20000000800 */
[----:B------:R1:W-:Y:S01]  /*3140*/  @!P4 LDGSTS.E.BYPASS.LTC128B.128 [R204+0x7800], desc[UR12][R14.64] ;  /* 0x078000000ecccfae */ /* 0x0003e2000b901d4c */
[----:B------:R-:W-:-:S03]  /*3150*/  @!P3 LEA.HI.X R13, R34, R13, R28, 0x1, P1 ;  /* 0x0000000d220db211 */ /* 0x000fc600008f0c1c */
[----:B------:R1:W-:Y:S01]  /*3160*/  @P3 STS.128 [R204+0x9800], RZ ;  /* 0x009800ffcc003388 */ /* 0x0003e20000000c00 */
        /* <DEDUP_REMOVED lines=10> */
[----:B--2---:R1:W-:Y:S02]  /*3210*/  @!P2 LDGSTS.E.BYPASS.LTC128B.128 [R204+0xb800], desc[UR12][R10.64+0x100] ;  /* 0x0b8001000accafae */ /* 0x0043e4000b901d4c */
.L_x_3662:
[----:B------:R-:W-:Y:S05]  /*3220*/  BSYNC B0 ;  /* 0x0000000000007941 */ /* 0x000fea0003800000 */
.L_x_3661:
[----:B------:R-:W0:Y:S01]  /*3230*/  LDGDEPBAR ;  /* 0x00000000000079af */ /* 0x000e220000000000 */
[----:B-1-34-:R-:W-:Y:S01]  /*3240*/  SHF.R.S32.HI R10, RZ, 0x1f, R19 ;  /* 0x0000001fff0a7819 */ /* 0x01afe20000011413 */
[----:B------:R-:W-:Y:S01]  /*3250*/  ULDC.64 UR6, c[0x0][0x3d0] ;  /* 0x0000f40000067ab9 */ /* 0x000fe20000000a00 */
[----:B------:R-:W-:Y:S01]  /*3260*/  IMAD.IADD R25, R30, 0x1, -R25 ;  /* 0x000000011e197824 */ /* 0x000fe200078e0a19 */
[----:B------:R-:W-:Y:S01]  /*3270*/  LEA.HI R86, R86, R135, RZ, 0x5 ;  /* 0x0000008756567211 */ /* 0x000fe200078f28ff */
[----:B------:R-:W-:Y:S01]  /*3280*/  IMAD.SHL.U32 R20, R20, 0x40, RZ ;  /* 0x0000004014147824 */ /* 0x000fe200078e00ff */
[----:B------:R-:W-:Y:S01]  /*3290*/  LOP3.LUT R32, R32, R21, RZ, 0x3c, !PT ;  /* 0x0000001520207212 */ /* 0x000fe200078e3cff */
[----:B------:R-:W-:Y:S01]  /*32a0*/  IMAD R10, R10, UR6, RZ ;  /* 0x000000060a0a7c24 */ /* 0x000fe2000f8e02ff */
[----:B------:R-:W-:Y:S01]  /*32b0*/  ISETP.GE.AND P1, PT, R24, R17, PT ;  /* 0x000000111800720c */ /* 0x000fe20003f26270 */
[----:B------:R-:W-:Y:S01]  /*32c0*/  IMAD.SHL.U32 R11, R25, 0x8, RZ ;  /* 0x00000008190b7824 */ /* 0x000fe200078e00ff */
[----:B------:R-:W-:Y:S01]  /*32d0*/  LOP3.LUT R20, R20, 0x1c0, RZ, 0xc0, !PT ;  /* 0x000001c014147812 */ /* 0x000fe200078ec0ff */
[----:B------:R-:W-:Y:S01]  /*32e0*/  IMAD.WIDE.U32 R26, R19, UR6, R26 ;  /* 0x00000006131a7c25 */ /* 0x000fe2000f8e001a */
[----:B------:R-:W-:-:S02]  /*32f0*/  ULDC UR5, c[0x0][0x2e8] ;  /* 0x0000ba0000057ab9 */ /* 0x000fc40000000800 */
[----:B------:R-:W-:Y:S01]  /*3300*/  LOP3.LUT R11, R20, 0x8, R11, 0xf8, !PT ;  /* 0x00000008140b7812 */ /* 0x000fe200078ef80b */
[----:B------:R-:W-:Y:S01]  /*3310*/  IMAD R10, R19, UR7, R10 ;  /* 0x00000007130a7c24 */ /* 0x000fe2000f8e020a */
[----:B------:R-:W-:Y:S01]  /*3320*/  SHF.R.U32.HI R20, RZ, 0x3, R20 ;  /* 0x00000003ff147819 */ /* 0x000fe20000011614 */
[----:B------:R-:W-:Y:S01]  /*3330*/  IMAD.IADD R23, R23, 0x1, R18 ;  /* 0x0000000117177824 */ /* 0x000fe200078e0212 */
[----:B--2---:R-:W-:Y:S01]  /*3340*/  LEA R8, P2, R26, R8, 0x2 ;  /* 0x000000081a087211 */ /* 0x004fe200078410ff */
[----:B------:R-:W-:Y:S01]  /*3350*/  IMAD.IADD R10, R27, 0x1, R10 ;  /* 0x000000011b0a7824 */ /* 0x000fe200078e020a */
[----:B------:R-:W-:Y:S01]  /*3360*/  LOP3.LUT R11, R11, R20, RZ, 0x3c, !PT ;  /* 0x000000140b0b7212 */ /* 0x000fe200078e3cff */
[----:B------:R-:W-:Y:S01]  /*3370*/  IMAD.SHL.U32 R6, R6, 0x40, RZ ;  /* 0x0000004006067824 */ /* 0x000fe200078e00ff */
[----:B------:R-:W-:-:S04]  /*3380*/  DEPBAR.LE SB0, 0x0 ;  /* 0x000080000000791a */ /* 0x000fc80000000000 */
[----:B------:R-:W-:Y:S01]  /*3390*/  LEA.HI.X R9, R26, R9, R10, 0x2, P2 ;  /* 0x000000091a097211 */ /* 0x000fe200010f140a */
[----:B------:R-:W-:Y:S01]  /*33a0*/  IMAD.WIDE.U32 R22, R0, UR8, R22 ;  /* 0x0000000800167c25 */ /* 0x000fe2000f8e0016 */
[----:B------:R-:W-:Y:S01]  /*33b0*/  LOP3.LUT R0, R11, 0xfffffe00, R6, 0xf8, !PT ;  /* 0xfffffe000b007812 */ /* 0x000fe200078ef806 */
[----:B------:R-:W-:Y:S02]  /*33c0*/  ULDC.64 UR6, c[0x0][0x220] ;  /* 0x0000880000067ab9 */ /* 0x000fe40000000a00 */
[----:B------:R1:W5:Y:S01]  /*33d0*/  LDG.E R6, desc[UR12][R8.64] ;  /* 0x0000000c08067981 */ /* 0x000362000c1e1900 */
[----:B------:R-:W-:Y:S01]  /*33e0*/  SHF.R.S32.HI R87, RZ, 0x5, R86 ;  /* 0x00000005ff577819 */ /* 0x000fe20000011456 */
[----:B------:R-:W-:Y:S01]  /*33f0*/  IMAD R197, R25, 0x200, R32 ;  /* 0x0000020019c57824 */ /* 0x000fe200078e0220 */
[----:B------:R-:W-:Y:S01]  /*3400*/  BAR.SYNC.DEFER_BLOCKING 0x0 ;  /* 0x0000000000007b1d */ /* 0x000fe20000010000 */
[----:B------:R-:W-:Y:S01]  /*3410*/  IMAD.IADD R17, R23, 0x1, R16 ;  /* 0x0000000117117824 */ /* 0x000fe200078e0210 */
[----:B------:R-:W-:Y:S01]  /*3420*/  LEA R218, P2, R22, UR6, 0x1 ;  /* 0x0000000616da7c11 */ /* 0x000fe2000f8408ff */
[----:B------:R-:W-:Y:S01]  /*3430*/  IMAD R198, R87, 0x400, R0 ;  /* 0x0000040057c67824 */ /* 0x000fe200078e0200 */
[----:B------:R-:W-:-:S02]  /*3440*/  USHF.L.U32 UR11, UR8, 0x4, URZ ;  /* 0x00000004080b7899 */ /* 0x000fc4000800063f */
[----:B------:R-:W2:Y:S01]  /*3450*/  MUFU.RCP R89, UR5 ;  /* 0x0000000500597d08 */ /* 0x000ea20008001000 */
[----:B------:R-:W-:Y:S01]  /*3460*/  BSSY B0, `(.L_x_3663) ;  /* 0x000001f000007945 */ /* 0x000fe20003800000 */
[----:B------:R1:W-:Y:S04]  /*3470*/  @P6 STS.128 [R204+0xc000], RZ ;  /* 0x00c000ffcc006388 */ /* 0x0003e80000000c00 */
[----:B------:R1:W-:Y:S04]  /*3480*/  @P6 STS.128 [R204+0xe000], RZ ;  /* 0x00e000ffcc006388 */ /* 0x0003e80000000c00 */
[----:B------:R1:W-:Y:S01]  /*3490*/  @P6 STS.128 [R204+0x10000], RZ ;  /* 0x010000ffcc006388 */ /* 0x0003e20000000c00 */
[----:B------:R-:W-:-:S02]  /*34a0*/  LEA R197, R197, UR4, 0x1 ;  /* 0x00000004c5c57c11 */ /* 0x000fc4000f8e08ff */
[----:B------:R-:W-:Y:S02]  /*34b0*/  LEA.HI.X R221, R22, UR7, R17, 0x1, P2 ;  /* 0x0000000716dd7c11 */ /* 0x000fe400090f0c11 */
[----:B------:R-:W-:Y:S01]  /*34c0*/  LEA R198, R198, UR4, 0x1 ;  /* 0x00000004c6c67c11 */ /* 0x000fe2000f8e08ff */
[----:B------:R-:W-:Y:S06]  /*34d0*/  @P6 BRA `(.L_x_3664) ;  /* 0x00000000005c6947 */ /* 0x000fec0003800000 */
        /* <DEDUP_REMOVED lines=18> */
[----:B---3--:R-:W-:-:S05]  /*3600*/  MOV R219, R221 ;  /* 0x000000dd00db7202 */ /* 0x008fca0000000f00 */
[----:B------:R-:W-:Y:S01]  /*3610*/  @!PT LDS RZ, [RZ] ;  /* 0x00000000fffff984 */ /* 0x000fe20000000800 */
[----:B------:R-:W-:Y:S01]  /*3620*/  @!PT LDS RZ, [RZ] ;  /* 0x00000000fffff984 */ /* 0x000fe20000000800 */
[----:B------:R-:W-:Y:S01]  /*3630*/  @!PT LDS RZ, [RZ] ;  /* 0x00000000fffff984 */ /* 0x000fe20000000800 */
[----:B------:R4:W-:Y:S02]  /*3640*/  LDGSTS.E.BYPASS.LTC128B.128 [R204+0x10000], desc[UR12][R218.64+0x100] ;  /* 0x10000100dacc7fae */ /* 0x0009e4000b901d4c */
.L_x_3664:
[----:B------:R-:W-:Y:S05]  /*3650*/  BSYNC B0 ;  /* 0x0000000000007941 */ /* 0x000fea0003800000 */
.L_x_3663:
[----:B------:R1:W-:Y:S01]  /*3660*/  @P0 STS.128 [R204+0xc800], RZ ;  /* 0x00c800ffcc000388 */ /* 0x0003e20000000c00 */
[----:B------:R-:W-:Y:S03]  /*3670*/  BSSY B0, `(.L_x_3665) ;  /* 0x0000023000007945 */ /* 0x000fe60003800000 */
[----:B------:R1:W-:Y:S04]  /*3680*/  @P0 STS.128 [R204+0xe800], RZ ;  /* 0x00e800ffcc000388 */ /* 0x0003e80000000c00 */
[----:B------:R1:W-:Y:S01]  /*3690*/  @P0 STS.128 [R204+0x10800], RZ ;  /* 0x010800ffcc000388 */ /* 0x0003e20000000c00 */
[----:B------:R-:W-:Y:S05]  /*36a0*/  @P0 BRA `(.L_x_3666) ;  /* 0x00000000007c0947 */ /* 0x000fea0003800000 */
[----:B------:R-:W-:Y:S01]  /*36b0*/  ULDC UR5, c[0x0][0x2d0] ;  /* 0x0000b40000057ab9 */ /* 0x000fe20000000800 */
[----:B------:R-:W-:Y:S01]  /*36c0*/  IMAD.U32 R11, RZ, RZ, UR11 ;  /* 0x0000000bff0b7e24 */ /* 0x000fe2000f8e00ff */
[----:B------:R-:W-:Y:S01]  /*36d0*/  ISETP.GE.AND P3, PT, R208, UR5, PT ;  /* 0x00000005d0007c0c */ /* 0x000fe2000bf66270 */
[----:B-1----:R-:W-:Y:S01]  /*36e0*/  IMAD.U32 R9, RZ, RZ, UR11 ;  /* 0x0000000bff097e24 */ /* 0x002fe2000f8e00ff */
[----:B------:R-:W-:Y:S01]  /*36f0*/  ISETP.GE.AND P2, PT, R201, UR5, PT ;  /* 0x00000005c9007c0c */ /* 0x000fe2000bf46270 */
[----:B------:R-:W-:Y:S01]  /*3700*/  IMAD.U32 R8, RZ, RZ, UR10 ;  /* 0x0000000aff087e24 */ /* 0x000fe2000f8e00ff */
[----:B------:R-:W-:-:S09]  /*3710*/  IADD3 R10, P4, R22, UR11, RZ ;  /* 0x0000000b160a7c10 */ /* 0x000fd2000ff9e0ff */
[----:B------:R-:W-:Y:S01]  /*3720*/  @!P3 LEA R12, P0, R11, R218, 0x1 ;  /* 0x000000da0b0cb211 */ /* 0x000fe200078008ff */
[----:B------:R1:W-:Y:S03]  /*3730*/  @P3 STS.128 [R204+0xc800], RZ ;  /* 0x00c800ffcc003388 */ /* 0x0003e60000000c00 */
[----:B------:R-:W-:Y:S02]  /*3740*/  @!P3 LEA.HI.X R13, R9, R221, R8, 0x1, P0 ;  /* 0x000000dd090db211 */ /* 0x000fe400000f0c08 */
[----:B------:R-:W-:Y:S02]  /*3750*/  ISETP.GE.AND P0, PT, R200, UR5, PT ;  /* 0x00000005c8007c0c */ /* 0x000fe4000bf06270 */
[----:B------:R-:W-:Y:S01]  /*3760*/  IADD3.X R9, R17, UR10, RZ, P4, !PT ;  /* 0x0000000a11097c10 */ /* 0x000fe2000a7fe4ff */
[----:B------:R-:W-:Y:S01]  /*3770*/  @!PT LDS RZ, [RZ] ;  /* 0x00000000fffff984 */ /* 0x000fe20000000800 */
[----:B------:R-:W-:Y:S01]  /*3780*/  @!PT LDS RZ, [RZ] ;  /* 0x00000000fffff984 */ /* 0x000fe20000000800 */
[----:B------:R-:W-:Y:S01]  /*3790*/  @!PT LDS RZ, [RZ] ;  /* 0x00000000fffff984 */ /* 0x000fe20000000800 */
[----:B------:R1:W-:Y:S01]  /*37a0*/  @!P3 LDGSTS.E.BYPASS.LTC128B.128 [R204+0xc800], desc[UR12][R12.64] ;  /* 0x0c8000000cccbfae */ /* 0x0003e2000b901d4c */
[----:B------:R-:W-:-:S03]  /*37b0*/  @!P2 LEA R14, P4, R10, UR6, 0x1 ;  /* 0x000000060a0eac11 */ /* 0x000fc6000f8808ff */
[----:B------:R1:W-:Y:S01]  /*37c0*/  @P2 STS.128 [R204+0xe800], RZ ;  /* 0x00e800ffcc002388 */ /* 0x0003e20000000c00 */
[----:B------:R-:W-:-:S05]  /*37d0*/  @!P2 LEA.HI.X R15, R10, UR7, R9, 0x1, P4 ;  /* 0x000000070a0fac11 */ /* 0x000fca000a0f0c09 */
[----:B------:R-:W-:Y:S01]  /*37e0*/  @!PT LDS RZ, [RZ] ;  /* 0x00000000fffff984 */ /* 0x000fe20000000800 */
[----:B------:R-:W-:Y:S01]  /*37f0*/  @!PT LDS RZ, [RZ] ;  /* 0x00000000fffff984 */ /* 0x000fe20000000800 */
[----:B------:R-:W-:Y:S01]  /*3800*/  @!PT LDS RZ, [RZ] ;  /* 0x00000000fffff984 */ /* 0x000fe20000000800 */
[----:B------:R1:W-:Y:S04]  /*3810*/  @!P2 LDGSTS.E.BYPASS.LTC128B.128 [R204+0xe800], desc[UR12][R14.64+0x80] ;  /* 0x0e8000800eccafae */ /* 0x0003e8000b901d4c */
[----:B------:R1:W-:Y:S01]  /*3820*/  @P0 STS.128 [R204+0x10800], RZ ;  /* 0x010800ffcc000388 */ /* 0x0003e20000000c00 */
[----:B------:R-:W-:Y:S05]  /*3830*/  @P0 BRA `(.L_x_3666) ;  /* 0x0000000000180947 */ /* 0x000fea0003800000 */
[----:B------:R-:W-:-:S04]  /*3840*/  LEA R8, P0, R10, UR6, 0x1 ;  /* 0x000000060a087c11 */ /* 0x000fc8000f8008ff */
[----:B------:R-:W-:-:S05]  /*3850*/  LEA.HI.X R9, R10, UR7, R9, 0x1, P0 ;  /* 0x000000070a097c11 */ /* 0x000fca00080f0c09 */
[----:B------:R-:W-:Y:S01]  /*3860*/  @!PT LDS RZ, [RZ] ;  /* 0x00000000fffff984 */ /* 0x000fe20000000800 */
[----:B------:R-:W-:Y:S01]  /*3870*/  @!PT LDS RZ, [RZ] ;  /* 0x00000000fffff984 */ /* 0x000fe20000000800 */
[----:B------:R-:W-:Y:S01]  /*3880*/  @!PT LDS RZ, [RZ] ;  /* 0x00000000fffff984 */ /* 0x000fe20000000800 */
[----:B------:R1:W-:Y:S04]  /*3890*/  LDGSTS.E.BYPASS.LTC128B.128 [R204+0x10800], desc[UR12][R8.64+0x100] ;  /* 0x1080010008cc7fae */ /* 0x0003e8000b901d4c */
.L_x_3666:
[----:B------:R-:W-:Y:S05]  /*38a0*/  BSYNC B0 ;  /* 0x0000000000007941 */ /* 0x000fea0003800000 */
.L_x_3665:
[----:B------:R1:W-:Y:S01]  /*38b0*/  @P5 STS.128 [R204+0xd000], RZ ;  /* 0x00d000ffcc005388 */ /* 0x0003e20000000c00 */
[----:B------:R-:W-:Y:S03]  /*38c0*/  BSSY B0, `(.L_x_3667) ;  /* 0x0000024000007945 */ /* 0x000fe60003800000 */
[----:B------:R1:W-:Y:S04]  /*38d0*/  @P5 STS.128 [R204+0xf000], RZ ;  /* 0x00f000ffcc005388 */ /* 0x0003e80000000c00 */
[----:B------:R1:W-:Y:S01]  /*38e0*/  @P5 STS.128 [R204+0x11000], RZ ;  /* 0x011000ffcc005388 */ /* 0x0003e20000000c00 */
[----:B------:R-:W-:Y:S05]  /*38f0*/  @P5 BRA `(.L_x_3668) ;  /* 0x0000000000805947 */ /* 0x000fea0003800000 */
[----:B------:R-:W-:Y:S01]  /*3900*/  ULDC UR5, c[0x0][0x2d0] ;  /* 0x0000b40000057ab9 */ /* 0x000fe20000000800 */
[----:B------:R-:W-:Y:S01]  /*3910*/  USHF.L.U32 UR15, UR8, 0x5, URZ ;  /* 0x00000005080f7899 */ /* 0x000fe2000800063f */
[----:B------:R-:W-:Y:S01]  /*3920*/  ISETP.GE.AND P3, PT, R208, UR5, PT ;  /* 0x00000005d0007c0c */ /* 0x000fe2000bf66270 */
[----:B------:R-:W-:Y:S01]  /*3930*/  USHF.L.U64.HI UR14, UR8, 0x5, UR9 ;  /* 0x00000005080e7899 */ /* 0x000fe20008010209 */
[----:B------:R-:W-:Y:S02]  /*3940*/  ISETP.GE.AND P2, PT, R201, UR5, PT ;  /* 0x00000005c9007c0c */ /* 0x000fe4000bf46270 */
[----:B------:R-:W-:Y:S01]  /*3950*/  ISETP.GE.AND P0, PT, R200, UR5, PT ;  /* 0x00000005c8007c0c */ /* 0x000fe2000bf06270 */
[----:B-1----:R-:W-:Y:S01]  /*3960*/  IMAD.U32 R9, RZ, RZ, UR15 ;  /* 0x0000000fff097e24 */ /* 0x002fe2000f8e00ff */
[----:B------:R-:W-:Y:S01]  /*3970*/  IADD3 R11, P4, R22, UR15, RZ ;  /* 0x0000000f160b7c10 */ /* 0x000fe2000ff9e0ff */
[----:B------:R-:W-:-:S03]  /*3980*/  IMAD.U32 R8, RZ, RZ, UR14 ;  /* 0x0000000eff087e24 */ /* 0x000fc6000f8e00ff */
[----:B------:R-:W-:-:S03]  /*3990*/  IADD3.X R10, R17, UR14, RZ, P4, !PT ;  /* 0x0000000e110a7c10 */ /* 0x000fc6000a7fe4ff */
[----:B------:R-:W-:Y:S01]  /*39a0*/  @!P3 LEA R14, P5, R9, R218, 0x1 ;  /* 0x000000da090eb211 */ /* 0x000fe200078a08ff */
[----:B------:R1:W-:Y:S01]  /*39b0*/  @P3 STS.128 [R204+0xd000], RZ ;  /* 0x00d000ffcc003388 */ /* 0x0003e20000000c00 */
[----:B------:R-:W-:Y:S02]  /*39c0*/  @!P2 LEA R12, P4, R11, UR6, 0x1 ;  /* 0x000000060b0cac11 */ /* 0x000fe4000f8808ff */
[----:B------:R-:W-:Y:S02]  /*39d0*/  @!P3 LEA.HI.X R15, R9, R221, R8, 0x1, P5 ;  /* 0x000000dd090fb211 */ /* 0x000fe400028f0c08 */
[----:B------:R-:W-:-:S03]  /*39e0*/  @!P2 LEA.HI.X R13, R11, UR7, R10, 0x1, P4 ;  /* 0x000000070b0dac11 */ /* 0x000fc6000a0f0c0a */
        /* <DEDUP_REMOVED lines=17> */
.L_x_3668:
[----:B------:R-:W-:Y:S05]  /*3b00*/  BSYNC B0 ;  /* 0x0000000000007941 */ /* 0x000fea0003800000 */
.L_x_3667:
[----:B------:R1:W-:Y:S01]  /*3b10*/  @P1 STS.128 [R204+0xd800], RZ ;  /* 0x00d800ffcc001388 */ /* 0x0003e20000000c00 */
[----:B------:R-:W-:Y:S03]  /*3b20*/  BSSY B0, `(.L_x_3669) ;  /* 0x0000027000007945 */ /* 0x000fe60003800000 */
[----:B------:R1:W-:Y:S04]  /*3b30*/  @P1 STS.128 [R204+0xf800], RZ ;  /* 0x00f800ffcc001388 */ /* 0x0003e80000000c00 */
[----:B------:R1:W-:Y:S01]  /*3b40*/  @P1 STS.128 [R204+0x11800], RZ ;  /* 0x011800ffcc001388 */ /* 0x0003e20000000c00 */
[----:B------:R-:W-:Y:S05]  /*3b50*/  @P1 BRA `(.L_x_3670) ;  /* 0x00000000008c1947 */ /* 0x000fea0003800000 */
[----:B------:R-:W-:Y:S01]  /*3b60*/  ULDC UR5, c[0x0][0x2d0] ;  /* 0x0000b40000057ab9 */ /* 0x000fe20000000800 */
[----:B-1----:R-:W-:Y:S01]  /*3b70*/  IMAD.U32 R9, RZ, RZ, UR8 ;  /* 0x00000008ff097e24 */ /* 0x002fe2000f8e00ff */
[----:B------:R-:W-:Y:S01]  /*3b80*/  ISETP.GE.AND P2, PT, R208, UR5, PT ;  /* 0x00000005d0007c0c */ /* 0x000fe2000bf46270 */
[----:B------:R-:W-:Y:S01]  /*3b90*/  IMAD.MOV.U32 R16, RZ, RZ, R22 ;  /* 0x000000ffff107224 */ /* 0x000fe200078e0016 */
[----:B------:R-:W-:Y:S01]  /*3ba0*/  ISETP.GE.AND P1, PT, R201, UR5, PT ;  /* 0x00000005c9007c0c */ /* 0x000fe2000bf26270 */
[----:B------:R-:W-:Y:S01]  /*3bb0*/  UIMAD UR14, UR9, 0x30, URZ ;  /* 0x00000030090e78a4 */ /* 0x000fe2000f8e023f */
[----:B------:R-:W-:Y:S01]  /*3bc0*/  MOV R8, UR8 ;  /* 0x0000000800087c02 */ /* 0x000fe20008000f00 */
[----:B------:R-:W-:Y:S01]  /*3bd0*/  IMAD.WIDE.U32 R16, R9, 0x30, R16 ;  /* 0x0000003009107825 */ /* 0x000fe200078e0010 */
[----:B------:R-:W-:-:S07]  /*3be0*/  ISETP.GE.AND P0, PT, R200, UR5, PT ;  /* 0x00000005c8007c0c */ /* 0x000fce000bf06270 */
[----:B------:R-:W-:Y:S01]  /*3bf0*/  VOTEU.ALL UP0, P2 ;  /* 0x00000000003f7886 */ /* 0x000fe20001000000 */
[----:B---34-:R-:W-:Y:S01]  /*3c00*/  @!P2 IMAD.MOV.U32 R219, RZ, RZ, R221 ;  /* 0x000000ffffdba224 */ /* 0x018fe200078e00dd */
[----:B------:R-:W-:Y:S01]  /*3c10*/  @!P1 LEA R10, P3, R16, UR6, 0x1 ;  /* 0x00000006100a9c11 */ /* 0x000fe2000f8608ff */
[----:B------:R1:W-:Y:S02]  /*3c20*/  @P2 STS.128 [R204+0xd800], RZ ;  /* 0x00d800ffcc002388 */ /* 0x0003e40000000c00 */
[----:B------:R-:W-:Y:S01]  /*3c30*/  @!UP0 UIMAD UR15, UR9, 0x60, URZ ;  /* 0x00000060090f88a4 */ /* 0x000fe2000f8e023f */
[----:B------:R-:W-:Y:S01]  /*3c40*/  @!P2 IMAD.WIDE.U32 R12, R8, 0x60, R218 ;  /* 0x00000060080ca825 */ /* 0x000fe200078e00da */
[----:B------:R-:W-:-:S04]  /*3c50*/  IADD3 R8, R17, UR14, RZ ;  /* 0x0000000e11087c10 */ /* 0x000fc8000fffe0ff */
[----:B------:R-:W-:Y:S01]  /*3c60*/  @!P2 VIADD R13, R13, UR15 ;  /* 0x0000000f0d0dac36 */ /* 0x000fe20008000000 */
[----:B------:R-:W-:-:S04]  /*3c70*/  @!P1 LEA.HI.X R11, R16, UR7, R8, 0x1, P3 ;  /* 0x00000007100b9c11 */ /* 0x000fc800098f0c08 */
        /* <DEDUP_REMOVED lines=17> */
.L_x_3670:
[----:B------:R-:W-:Y:S05]  /*3d90*/  BSYNC B0 ;  /* 0x0000000000007941 */ /* 0x000fea0003800000 */
.L_x_3669:
[----:B------:R-:W-:Y:S01]  /*3da0*/  LDSM.16.M88.4 R28, [R198] ;  /* 0x00000000c61c783b */ /* 0x000fe20000000200 */
[----:B------:R-:W-:Y:S01]  /*3db0*/  R2P PR, R2, 0x6 ;  /* 0x0000000602007804 */ /* 0x000fe20000000000 */
[C---:B------:R-:W-:Y:S01]  /*3dc0*/  VIADD R2, R197.reuse, 0x6000 ;  /* 0x00006000c5027836 */ /* 0x040fe20000000000 */
[----:B------:R-:W-:Y:S01]  /*3dd0*/  LOP3.LUT R86, R86, 0xffffffe0, RZ, 0xc0, !PT ;  /* 0xffffffe056567812 */ /* 0x000fe200078ec0ff */
[----:B------:R-:W3:Y:S01]  /*3de0*/  LDSM.16.M88.4 R20, [R197+0x6000] ;  /* 0x00600000c514783b */ /* 0x000ee20000000200 */
[----:B------:R-:W-:Y:S02]  /*3df0*/  VIADD R195, R197, 0x6020 ;  /* 0x00006020c5c37836 */ /* 0x000fe40000000000 */
[----:B--2--5:R-:W-:Y:S01]  /*3e00*/  FMUL.FTZ R6, R6, R89 ;  /* 0x0000005906067220 */ /* 0x024fe20000410000 */
[--C-:B------:R-:W-:Y:S01]  /*3e10*/  IMAD R196, R7, 0x2, R198.reuse ;  /* 0x0000000207c47824 */ /* 0x100fe200078e02c6 */
[----:B------:R-:W2:Y:S01]  /*3e20*/  LDSM.16.M88.4 R64, [R197+0x6800] ;  /* 0x00680000c540783b */ /* 0x000ea20000000200 */
[----:B------:R-:W-:-:S02]  /*3e30*/  IMAD R194, R5, 0x2, R198 ;  /* 0x0000000205c27824 */ /* 0x000fc400078e02c6 */
[----:B------:R-:W-:Y:S01]  /*3e40*/  IMAD R193, R5, 0x2, R196 ;  /* 0x0000000205c17824 */ /* 0x000fe200078e02c4 */
[----:B------:R-:W4:Y:S01]  /*3e50*/  LDSM.16.M88.4 R56, [R197+0x7000] ;  /* 0x00700000c538783b */ /* 0x000f220000000200 */
[----:B------:R-:W-:Y:S01]  /*3e60*/  IMAD.IADD R86, R135, 0x1, -R86 ;  /* 0x0000000187567824 */ /* 0x000fe200078e0a56 */
[----:B------:R-:W-:Y:S01]  /*3e70*/  R2UR UR5, R6 ;  /* 0x00000000060572ca */ /* 0x000fe200000e0000 */
[----:B------:R-:W-:Y:S01]  /*3e80*/  @P1 VIADD R195, R2, 0xffffffe0 ;  /* 0xffffffe002c31836 */ /* 0x000fe20000000000 */
[----:B-1----:R-:W1:Y:S01]  /*3e90*/  LDSM.16.M88.4 R8, [R197+0x7800] ;  /* 0x00780000c508783b */ /* 0x002e620000000200 */
[----:B------:R-:W-:Y:S02]  /*3ea0*/  IMAD.MOV.U32 R2, RZ, RZ, 0x40 ;  /* 0x00000040ff027424 */ /* 0x000fe400078e00ff */
[C---:B------:R-:W-:Y:S01]  /*3eb0*/  VIADD R187, R195.reuse, 0x800 ;  /* 0x00000800c3bb7836 */ /* 0x040fe20000000000 */
[----:B------:R-:W-:Y:S01]  /*3ec0*/  LDSM.16.M88.4 R12, [R196] ;  /* 0x00000000c40c783b */ /* 0x000fe20000000200 */
[C---:B------:R-:W-:Y:S01]  /*3ed0*/  VIADD R186, R195.reuse, 0x1000 ;  /* 0x00001000c3ba7836 */ /* 0x040fe20000000000 */
[----:B------:R-:W-:Y:S01]  /*3ee0*/  SEL R2, R2, 0xffffffc0, !P2 ;  /* 0xffffffc002027807 */ /* 0x000fe20005000000 */
[C---:B------:R-:W-:Y:S01]  /*3ef0*/  VIADD R185, R195.reuse, 0x1800 ;  /* 0x00001800c3b97836 */ /* 0x040fe20000000000 */
[----:B------:R-:W1:Y:S01]  /*3f00*/  LDSM.16.M88.4 R68, [R195] ;  /* 0x00000000c344783b */ /* 0x000e620000000200 */
[----:B------:R-:W-:-:S02]  /*3f10*/  VIADD R183, R195, 0x2000 ;  /* 0x00002000c3b77836 */ /* 0x000fc40000000000 */
[----:B------:R-:W-:Y:S01]  /*3f20*/  IMAD.IADD R191, R197, 0x1, R2 ;  /* 0x00000001c5bf7824 */ /* 0x000fe200078e0202 */
[----:B------:R-:W1:Y:S01]  /*3f30*/  LDSM.16.M88.4 R44, [R195+0x800] ;  /* 0x00080000c32c783b */ /* 0x000e620000000200 */
[----:B------:R-:W-:Y:S02]  /*3f40*/  IMAD.IADD R184, R2, 0x1, R195 ;  /* 0x0000000102b87824 */ /* 0x000fe400078e02c3 */
[----:B------:R-:W-:Y:S01]  /*3f50*/  IMAD.SHL.U32 R2, R135, 0x2, RZ ;  /* 0x0000000287027824 */ /* 0x000fe200078e00ff */
[----:B------:R-:W1:Y:S01]  /*3f60*/  LDSM.16.M88.4 R32, [R195+0x1000] ;  /* 0x00100000c320783b */ /* 0x000e620000000200 */
[C---:B------:R-:W-:Y:S02]  /*3f70*/  VIADD R182, R195.reuse, 0x2800 ;  /* 0x00002800c3b67836 */ /* 0x040fe40000000000 */
[C---:B------:R-:W-:Y:S01]  /*3f80*/  VIADD R181, R195.reuse, 0x3000 ;  /* 0x00003000c3b57836 */ /* 0x040fe20000000000 */
[----:B------:R-:W1:Y:S01]  /*3f90*/  LDSM.16.M88.4 R40, [R195+0x1800] ;  /* 0x00180000c328783b */ /* 0x000e620000000200 */
[----:B------:R-:W-:Y:S01]  /*3fa0*/  LOP3.LUT R2, R2, 0x6, RZ, 0xc0, !PT ;  /* 0x0000000602027812 */ /* 0x000fe200078ec0ff */
[----:B------:R-:W-:-:S02]  /*3fb0*/  VIADD R180, R195, 0x3800 ;  /* 0x00003800c3b47836 */ /* 0x000fc40000000000 */
[----:B------:R-:W-:Y:S01]  /*3fc0*/  LDSM.16.M88.4 R48, [R194] ;  /* 0x00000000c230783b */ /* 0x000fe20000000200 */
[C---:B------:R-:W-:Y:S02]  /*3fd0*/  VIADD R179, R195.reuse, 0x4000 ;  /* 0x00004000c3b37836 */ /* 0x040fe40000000000 */
[C---:B------:R-:W-:Y:S01]  /*3fe0*/  VIADD R178, R195.reuse, 0x4800 ;  /* 0x00004800c3b27836 */ /* 0x040fe20000000000 */
[C---:B---3--:R-:W-:Y:S01]  /*3ff0*/  HMMA.16816.F32.BF16 R24, R28.reuse, R20, RZ ;  /* 0x000000141c18723c */ /* 0x048fe200000418ff */
[----:B------:R-:W3:Y:S01]  /*4000*/  LDSM.16.M88.4 R36, [R191+0x6000] ;  /* 0x00600000bf24783b */ /* 0x000ee20000000200 */
[C---:B------:R-:W-:Y:S02]  /*4010*/  VIADD R177, R195.reuse, 0x5000 ;  /* 0x00005000c3b17836 */ /* 0x040fe40000000000 */
[----:B------:R-:W-:Y:S01]  /*4020*/  VIADD R176, R195, 0x5800 ;  /* 0x00005800c3b07836 */ /* 0x000fe20000000000 */
[----:B------:R-:W-:Y:S01]  /*4030*/  LDSM.16.M88.4 R72, [R191+0x7000] ;  /* 0x00700000bf48783b */ /* 0x000fe20000000200 */
[C---:B--2---:R-:W-:Y:S03]  /*4040*/  HMMA.16816.F32.BF16 R16, R28.reuse, R64, RZ ;  /* 0x000000401c10723c */ /* 0x044fe600000418ff */
[----:B------:R-:W-:Y:S03]  /*4050*/  LDSM.16.M88.4 R76, [R198+0x2000] ;  /* 0x00200000c64c783b */ /* 0x000fe60000000200 */
[C---:B------:R-:W-:Y:S01]  /*4060*/  HMMA.16816.F32.BF16 R20, R28.reuse, R22, RZ ;  /* 0x000000161c14723c */ /* 0x040fe200000418ff */
[----:B------:R-:W-:Y:S04]  /*4070*/  LDSM.16.M88.4 R80, [R197+0x9800] ;  /* 0x00980000c550783b */ /* 0x000fe80000000200 */
[----:B------:R-:W0:Y:S01]  /*4080*/  LDGDEPBAR ;  /* 0x00000000000079af */ /* 0x000e220000000000 */
[C---:B------:R-:W-:Y:S06]  /*4090*/  HMMA.16816.F32.BF16 R64, R28.reuse, R66, RZ ;  /* 0x000000421c40723c */ /* 0x040fec00000418ff */
[C---:B----4-:R-:W-:Y:S06]  /*40a0*/  HMMA.16816.F32.BF16 R60, R28.reuse, R56, RZ ;  /* 0x000000381c3c723c */ /* 0x050fec00000418ff */
[C---:B------:R-:W-:Y:S06]  /*40b0*/  HMMA.16816.F32.BF16 R56, R28.reuse, R58, RZ ;  /* 0x0000003a1c38723c */ /* 0x040fec00000418ff */
[C---:B-1----:R-:W-:Y:S06]  /*40c0*/  HMMA.16816.F32.BF16 R52, R28.reuse, R8, RZ ;  /* 0x000000081c34723c */ /* 0x042fec00000418ff */
[----:B------:R-:W-:Y:S01]  /*40d0*/  HMMA.16816.F32.BF16 R28, R28, R10, RZ ;  /* 0x0000000a1c1c723c */ /* 0x000fe200000418ff */
[----:B------:R-:W1:Y:S05]  /*40e0*/  LDSM.16.M88.4 R8, [R191+0x6800] ;  /* 0x00680000bf08783b */ /* 0x000e6a0000000200 */
[C---:B------:R-:W-:Y:S06]  /*40f0*/  HMMA.16816.F32.BF16 R24, R12.reuse, R68, R24 ;  /* 0x000000440c18723c */ /* 0x040fec0000041818 */
[C---:B------:R-:W-:Y:S01]  /*4100*/  HMMA.16816.F32.BF16 R20, R12.reuse, R70, R20 ;  /* 0x000000460c14723c */ /* 0x040fe20000041814 */
[----:B------:R-:W2:Y:S05]  /*4110*/  LDSM.16.M88.4 R68, [R191+0x7800] ;  /* 0x00780000bf44783b */ /* 0x000eaa0000000200 */
[C---:B------:R-:W-:Y:S06]  /*4120*/  HMMA.16816.F32.BF16 R16, R12.reuse, R44, R16 ;  /* 0x0000002c0c10723c */ /* 0x040fec0000041810 */
[C---:B------:R-:W-:Y:S01]  /*4130*/  HMMA.16816.F32.BF16 R64, R12.reuse, R46, R64 ;  /* 0x0000002e0c40723c */ /* 0x040fe20000041840 */
[----:B------:R-:W-:Y:S05]  /*4140*/  LDSM.16.M88.4 R44, [R184] ;  /* 0x00000000b82c783b */ /* 0x000fea0000000200 */
[C---:B------:R-:W-:Y:S06]  /*4150*/  HMMA.16816.F32.BF16 R60, R12.reuse, R32, R60 ;  /* 0x000000200c3c723c */ /* 0x040fec000004183c */
[C---:B------:R-:W-:Y:S01]  /*4160*/  HMMA.16816.F32.BF16 R56, R12.reuse, R34, R56 ;  /* 0x000000220c38723c */ /* 0x040fe20000041838 */
[----:B------:R-:W4:Y:S05]  /*4170*/  LDSM.16.M88.4 R32, [R193] ;  /* 0x00000000c120783b */ /* 0x000f2a0000000200 */
[C---:B------:R-:W-:Y:S06]  /*4180*/  HMMA.16816.F32.BF16 R52, R12.reuse, R40, R52 ;  /* 0x000000280c34723c */ /* 0x040fec0000041834 */
[----:B------:R-:W-:Y:S01]  /*4190*/  HMMA.16816.F32.BF16 R28, R12, R42, R28 ;  /* 0x0000002a0c1c723c */ /* 0x000fe2000004181c */
[----:B------:R-:W4:Y:S04]  /*41a0*/  LDSM.16.M88.4 R12, [R184+0x800] ;  /* 0x00080000b80c783b */ /* 0x000f280000000200 */
[----:B------:R-:W4:Y:S01]  /*41b0*/  LDSM.16.M88.4 R40, [R184+0x1000] ;  /* 0x00100000b828783b */ /* 0x000f220000000200 */
[C---:B---3--:R-:W-:Y:S06]  /*41c0*/  HMMA.16816.F32.BF16 R24, R48.reuse, R36, R24 ;  /* 0x000000243018723c */ /* 0x048fec0000041818 */
[C---:B------:R-:W-:Y:S01]  /*41d0*/  HMMA.16816.F32.BF16 R20, R48.reuse, R38, R20 ;  /* 0x000000263014723c */ /* 0x040fe20000041814 */
[----:B------:R-:W3:Y:S05]  /*41e0*/  LDSM.16.M88.4 R36, [R184+0x1800] ;  /* 0x00180000b824783b */ /* 0x000eea0000000200 */
[C---:B-1----:R-:W-:Y:S06]  /*41f0*/  HMMA.16816.F32.BF16 R16, R48.reuse, R8, R16 ;  /* 0x000000083010723c */ /* 0x042fec0000041810 */
[C---:B------:R-:W-:Y:S01]  /*4200*/  HMMA.16816.F32.BF16 R64, R48.reuse, R10, R64 ;  /* 0x0000000a3040723c */ /* 0x040fe20000041840 */
[----:B------:R-:W1:Y:S05]  /*4210*/  LDSM.16.M88.4 R8, [R197+0x8000] ;  /* 0x00800000c508783b */ /* 0x000e6a0000000200 */
[C---:B------:R-:W-:Y:S06]  /*4220*/  HMMA.16816.F32.BF16 R60, R48.reuse, R72, R60 ;  /* 0x00000048303c723c */ /* 0x040fec000004183c */
[C---:B------:R-:W-:Y:S01]  /*4230*/  HMMA.16816.F32.BF16 R56, R48.reuse, R74, R56 ;  /* 0x0000004a3038723c */ /* 0x040fe20000041838 */
[----:B------:R-:W-:Y:S05]  /*4240*/  LDSM.16.M88.4 R72, [R195+0x3800] ;  /* 0x00380000c348783b */ /* 0x000fea0000000200 */
[C---:B--2---:R-:W-:Y:S06]  /*4250*/  HMMA.16816.F32.BF16 R52, R48.reuse, R68, R52 ;  /* 0x000000443034723c */ /* 0x044fec0000041834 */
[----:B------:R-:W-:Y:S01]  /*4260*/  HMMA.16816.F32.BF16 R48, R48, R70, R28 ;  /* 0x000000463030723c */ /* 0x000fe2000004181c */
[----:B------:R-:W2:Y:S04]  /*4270*/  LDSM.16.M88.4 R28, [R197+0x8800] ;  /* 0x00880000c51c783b */ /* 0x000ea80000000200 */
[----:B------:R-:W-:Y:S01]  /*4280*/  LDSM.16.M88.4 R68, [R196+0x2000] ;  /* 0x00200000c444783b */ /* 0x000fe20000000200 */
        /* <DEDUP_REMOVED lines=8> */
[----:B------:R-:W-:Y:S05]  /*4310*/  LDSM.16.M88.4 R40, [R191+0x8000] ;  /* 0x00800000bf28783b */ /* 0x000fea0000000200 */
[C---:B---3--:R-:W-:Y:S06]  /*4320*/  HMMA.16816.F32.BF16 R52, R32.reuse, R36, R52 ;  /* 0x000000242034723c */ /* 0x048fec0000041834 */
[----:B------:R-:W-:Y:S01]  /*4330*/  HMMA.16816.F32.BF16 R48, R32, R38, R48 ;  /* 0x000000262030723c */ /* 0x000fe20000041830 */
[----:B------:R-:W3:Y:S04]  /*4340*/  LDSM.16.M88.4 R32, [R195+0x2800] ;  /* 0x00280000c320783b */ /* 0x000ee80000000200 */
[----:B------:R-:W-:Y:S01]  /*4350*/  LDSM.16.M88.4 R36, [R191+0x8800] ;  /* 0x00880000bf24783b */ /* 0x000fe20000000200 */
[C---:B-1----:R-:W-:Y:S06]  /*4360*/  HMMA.16816.F32.BF16 R24, R76.reuse, R8, R24 ;  /* 0x000000084c18723c */ /* 0x042fec0000041818 */
[C---:B------:R-:W-:Y:S01]  /*4370*/  HMMA.16816.F32.BF16 R20, R76.reuse, R10, R20 ;  /* 0x0000000a4c14723c */ /* 0x040fe20000041814 */
[----:B------:R-:W1:Y:S05]  /*4380*/  LDSM.16.M88.4 R8, [R195+0x3000] ;  /* 0x00300000c308783b */ /* 0x000e6a0000000200 */
[C---:B--2---:R-:W-:Y:S06]  /*4390*/  HMMA.16816.F32.BF16 R16, R76.reuse, R28, R16 ;  /* 0x0000001c4c10723c */ /* 0x044fec0000041810 */
[C---:B------:R-:W-:Y:S01]  /*43a0*/  HMMA.16816.F32.BF16 R64, R76.reuse, R30, R64 ;  /* 0x0000001e4c40723c */ /* 0x040fe20000041840 */
[----:B------:R-:W2:Y:S05]  /*43b0*/  LDSM.16.M88.4 R28, [R194+0x2000] ;  /* 0x00200000c21c783b */ /* 0x000eaa0000000200 */
[C---:B----4-:R-:W-:Y:S06]  /*43c0*/  HMMA.16816.F32.BF16 R60, R76.reuse, R12, R60 ;  /* 0x0000000c4c3c723c */ /* 0x050fec000004183c */
[C---:B------:R-:W-:Y:S01]  /*43d0*/  HMMA.16816.F32.BF16 R56, R76.reuse, R14, R56 ;  /* 0x0000000e4c38723c */ /* 0x040fe20000041838 */
[----:B------:R-:W4:Y:S05]  /*43e0*/  LDSM.16.M88.4 R12, [R191+0x9000] ;  /* 0x00900000bf0c783b */ /* 0x000f2a0000000200 */
        /* <DEDUP_REMOVED lines=8> */
[C---:B------:R-:W-:Y:S01]  /*4470*/  HMMA.16816.F32.BF16 R64, R68.reuse, R34, R64 ;  /* 0x000000224440723c */ /* 0x040fe20000041840 */
[----:B------:R-:W3:Y:S05]  /*4480*/  LDSM.16.M88.4 R32, [R191+0x9800] ;  /* 0x00980000bf20783b */ /* 0x000eea0000000200 */
[C---:B-1----:R-:W-:Y:S06]  /*4490*/  HMMA.16816.F32.BF16 R60, R68.reuse, R8, R60 ;  /* 0x00000008443c723c */ /* 0x042fec000004183c */
        /* <DEDUP_REMOVED lines=9> */
[C---:B----4-:R-:W-:Y:S06]  /*4530*/  HMMA.16816.F32.BF16 R60, R28.reuse, R12, R60 ;  /* 0x0000000c1c3c723c */ /* 0x050fec000004183c */
[C---:B------:R-:W-:Y:S01]  /*4540*/  HMMA.16816.F32.BF16 R56, R28.reuse, R14, R56 ;  /* 0x0000000e1c38723c */ /* 0x040fe20000041838 */
[----:B------:R-:W2:Y:S05]  /*4550*/  LDSM.16.M88.4 R12, [R198+0x4000] ;  /* 0x00400000c60c783b */ /* 0x000eaa0000000200 */
[C---:B---3--:R-:W-:Y:S06]  /*4560*/  HMMA.16816.F32.BF16 R52, R28.reuse, R32, R52 ;  /* 0x000000201c34723c */ /* 0x048fec0000041834 */
[----:B------:R-:W-:Y:S01]  /*4570*/  HMMA.16816.F32.BF16 R48, R28, R34, R48 ;  /* 0x000000221c30723c */ /* 0x000fe20000041830 */
[----:B------:R-:W3:Y:S05]  /*4580*/  LDSM.16.M88.4 R32, [R197+0xb000] ;  /* 0x00b00000c520783b */ /* 0x000eea0000000200 */
[----:B-1----:R-:W-:Y:S06]  /*4590*/  HMMA.16816.F32.BF16 R24, R44, R8, R24 ;  /* 0x000000082c18723c */ /* 0x002fec0000041818 */
[C---:B------:R-:W-:Y:S06]  /*45a0*/  HMMA.16816.F32.BF16 R16, R28.reuse, R36, R16 ;  /* 0x000000241c10723c */ /* 0x040fec0000041810 */
[----:B------:R-:W-:Y:S01]  /*45b0*/  HMMA.16816.F32.BF16 R64, R28, R38, R64 ;  /* 0x000000261c40723c */ /* 0x000fe20000041840 */
[----:B------:R-:W1:Y:S04]  /*45c0*/  LDSM.16.M88.4 R28, [R197+0xb800] ;  /* 0x00b80000c51c783b */ /* 0x000e680000000200 */
[----:B------:R-:W-:Y:S01]  /*45d0*/  LDSM.16.M88.4 R36, [R197+0xa800] ;  /* 0x00a80000c524783b */ /* 0x000fe20000000200 */
[C---:B------:R-:W-:Y:S03]  /*45e0*/  HMMA.16816.F32.BF16 R20, R44.reuse, R10, R20 ;  /* 0x0000000a2c14723c */ /* 0x040fe60000041814 */
[----:B------:R-:W4:Y:S03]  /*45f0*/  LDSM.16.M88.4 R8, [R195+0x4000] ;  /* 0x00400000c308783b */ /* 0x000f260000000200 */
[C---:B------:R-:W-:Y:S06]  /*4600*/  HMMA.16816.F32.BF16 R60, R44.reuse, R72, R60 ;  /* 0x000000482c3c723c */ /* 0x040fec000004183c */
[C---:B------:R-:W-:Y:S06]  /*4610*/  HMMA.16816.F32.BF16 R52, R44.reuse, R68, R52 ;  /* 0x000000442c34723c */ /* 0x040fec0000041834 */
[----:B------:R-:W-:Y:S01]  /*4620*/  HMMA.16816.F32.BF16 R48, R44, R70, R48 ;  /* 0x000000462c30723c */ /* 0x000fe20000041830 */
[----:B------:R-:W-:Y:S05]  /*4630*/  LDSM.16.M88.4 R68, [R195+0x5800] ;  /* 0x00580000c344783b */ /* 0x000fea0000000200 */
[----:B--2---:R-:W-:Y:S06]  /*4640*/  HMMA.16816.F32.BF16 R24, R12, R40, R24 ;  /* 0x000000280c18723c */ /* 0x004fec0000041818 */
[----:B------:R-:W-:Y:S01]  /*4650*/  HMMA.16816.F32.BF16 R56, R44, R74, R56 ;  /* 0x0000004a2c38723c */ /* 0x000fe20000041838 */
[----:B------:R-:W2:Y:S05]  /*4660*/  LDSM.16.M88.4 R72, [R195+0x5000] ;  /* 0x00500000c348783b */ /* 0x000eaa0000000200 */
[----:B------:R-:W-:Y:S01]  /*4670*/  HMMA.16816.F32.BF16 R20, R12, R42, R20 ;  /* 0x0000002a0c14723c */ /* 0x000fe20000041814 */
[----:B------:R-:W-:Y:S05]  /*4680*/  LDSM.16.M88.4 R40, [R191+0xa000] ;  /* 0x00a00000bf28783b */ /* 0x000fea0000000200 */
[C---:B------:R-:W-:Y:S06]  /*4690*/  HMMA.16816.F32.BF16 R16, R44.reuse, R80, R16 ;  /* 0x000000502c10723c */ /* 0x040fec0000041810 */
[----:B------:R-:W-:Y:S01]  /*46a0*/  HMMA.16816.F32.BF16 R64, R44, R82, R64 ;  /* 0x000000522c40723c */ /* 0x000fe20000041840 */
[----:B------:R-:W2:Y:S04]  /*46b0*/  LDSM.16.M88.4 R44, [R194+0x4000] ;  /* 0x00400000c22c783b */ /* 0x000ea80000000200 */
[----:B------:R-:W2:Y:S01]  /*46c0*/  LDSM.16.M88.4 R80, [R195+0x4800] ;  /* 0x00480000c350783b */ /* 0x000ea20000000200 */
[C---:B---3--:R-:W-:Y:S06]  /*46d0*/  HMMA.16816.F32.BF16 R60, R12.reuse, R32, R60 ;  /* 0x000000200c3c723c */ /* 0x048fec000004183c */
[C---:B-1----:R-:W-:Y:S06]  /*46e0*/  HMMA.16816.F32.BF16 R52, R12.reuse, R28, R52 ;  /* 0x0000001c0c34723c */ /* 0x042fec0000041834 */
[----:B------:R-:W-:Y:S01]  /*46f0*/  HMMA.16816.F32.BF16 R48, R12, R30, R48 ;  /* 0x0000001e0c30723c */ /* 0x000fe20000041830 */
[----:B------:R-:W-:Y:S05]  /*4700*/  LDSM.16.M88.4 R28, [R191+0xb800] ;  /* 0x00b80000bf1c783b */ /* 0x000fea0000000200 */
[----:B----4-:R-:W-:Y:S06]  /*4710*/  HMMA.16816.F32.BF16 R24, R76, R8, R24 ;  /* 0x000000084c18723c */ /* 0x010fec0000041818 */
[----:B------:R-:W-:Y:S01]  /*4720*/  HMMA.16816.F32.BF16 R56, R12, R34, R56 ;  /* 0x000000220c38723c */ /* 0x000fe20000041838 */
[----:B------:R-:W1:Y:S05]  /*4730*/  LDSM.16.M88.4 R32, [R191+0xb000] ;  /* 0x00b00000bf20783b */ /* 0x000e6a0000000200 */
[----:B------:R-:W-:Y:S01]  /*4740*/  HMMA.16816.F32.BF16 R20, R76, R10, R20 ;  /* 0x0000000a4c14723c */ /* 0x000fe20000041814 */
[----:B------:R-:W-:Y:S05]  /*4750*/  LDSM.16.M88.4 R8, [R193+0x4000] ;  /* 0x00400000c108783b */ /* 0x000fea0000000200 */
[C---:B------:R-:W-:Y:S06]  /*4760*/  HMMA.16816.F32.BF16 R16, R12.reuse, R36, R16 ;  /* 0x000000240c10723c */ /* 0x040fec0000041810 */
[----:B------:R-:W-:Y:S01]  /*4770*/  HMMA.16816.F32.BF16 R64, R12, R38, R64 ;  /* 0x000000260c40723c */ /* 0x000fe20000041840 */
[----:B------:R-:W3:Y:S04]  /*4780*/  LDSM.16.M88.4 R12, [R184+0x4000] ;  /* 0x00400000b80c783b */ /* 0x000ee80000000200 */
[----:B------:R-:W4:Y:S01]  /*4790*/  LDSM.16.M88.4 R36, [R191+0xa800] ;  /* 0x00a80000bf24783b */ /* 0x000f220000000200 */
[C---:B--2---:R-:W-:Y:S06]  /*47a0*/  HMMA.16816.F32.BF16 R60, R76.reuse, R72, R60 ;  /* 0x000000484c3c723c */ /* 0x044fec000004183c */
[C---:B------:R-:W-:Y:S06]  /*47b0*/  HMMA.16816.F32.BF16 R52, R76.reuse, R68, R52 ;  /* 0x000000444c34723c */ /* 0x040fec0000041834 */
[----:B------:R-:W-:Y:S01]  /*47c0*/  HMMA.16816.F32.BF16 R68, R76, R70, R48 ;  /* 0x000000464c44723c */ /* 0x000fe20000041830 */
[----:B------:R-:W-:Y:S05]  /*47d0*/  LDSM.16.M88.4 R48, [R184+0x4800] ;  /* 0x00480000b830783b */ /* 0x000fea0000000200 */
[----:B------:R-:W-:Y:S06]  /*47e0*/  HMMA.16816.F32.BF16 R24, R44, R40, R24 ;  /* 0x000000282c18723c */ /* 0x000fec0000041818 */
[----:B------:R-:W-:Y:S06]  /*47f0*/  HMMA.16816.F32.BF16 R56, R76, R74, R56 ;  /* 0x0000004a4c38723c */ /* 0x000fec0000041838 */
[----:B------:R-:W-:Y:S01]  /*4800*/  HMMA.16816.F32.BF16 R40, R44, R42, R20 ;  /* 0x0000002a2c28723c */ /* 0x000fe20000041814 */
[----:B------:R-:W2:Y:S05]  /*4810*/  LDSM.16.M88.4 R20, [R184+0x5000] ;  /* 0x00500000b814783b */ /* 0x000eaa0000000200 */
[C---:B------:R-:W-:Y:S06]  /*4820*/  HMMA.16816.F32.BF16 R16, R76.reuse, R80, R16 ;  /* 0x000000504c10723c */ /* 0x040fec0000041810 */
[----:B------:R-:W-:Y:S06]  /*4830*/  HMMA.16816.F32.BF16 R64, R76, R82, R64 ;  /* 0x000000524c40723c */ /* 0x000fec0000041840 */
[C---:B-1----:R-:W-:Y:S06]  /*4840*/  HMMA.16816.F32.BF16 R60, R44.reuse, R32, R60 ;  /* 0x000000202c3c723c */ /* 0x042fec000004183c */
[C---:B------:R-:W-:Y:S06]  /*4850*/  HMMA.16816.F32.BF16 R52, R44.reuse, R28, R52 ;  /* 0x0000001c2c34723c */ /* 0x040fec0000041834 */
[----:B------:R-:W-:Y:S01]  /*4860*/  HMMA.16816.F32.BF16 R68, R44, R30, R68 ;  /* 0x0000001e2c44723c */ /* 0x000fe20000041844 */
[----:B------:R-:W1:Y:S01]  /*4870*/  LDSM.16.M88.4 R28, [R184+0x5800] ;  /* 0x00580000b81c783b */ /* 0x000e620000000200 */
[----:B------:R-:W-:-:S04]  /*4880*/  DEPBAR.LE SB0, 0x0 ;  /* 0x000080000000791a */ /* 0x000fc80000000000 */
[----:B---3--:R-:W-:Y:S06]  /*4890*/  HMMA.16816.F32.BF16 R24, R8, R12, R24 ;  /* 0x0000000c0818723c */ /* 0x008fec0000041818 */
[----:B------:R-:W-:Y:S01]  /*48a0*/  HMMA.16816.F32.BF16 R56, R44, R34, R56 ;  /* 0x000000222c38723c */ /* 0x000fe20000041838 */
[----:B------:R-:W-:Y:S01]  /*48b0*/  SHF.R.S32.HI R13, RZ, 0x1f, R86 ;  /* 0x0000001fff0d7819 */ /* 0x000fe20000011456 */
[----:B------:R-:W-:-:S03]  /*48c0*/  IMAD R12, R133, 0x40, R2 ;  /* 0x00000040850c7824 */ /* 0x000fc600078e0202 */
[----:B------:R-:W-:Y:S01]  /*48d0*/  LEA.HI R86, R13, R86, RZ, 0x2 ;  /* 0x000000560d567211 */ /* 0x000fe200078f10ff */
[C---:B----4-:R-:W-:Y:S01]  /*48e0*/  HMMA.16816.F32.BF16 R16, R44.reuse, R36, R16 ;  /* 0x000000242c10723c */ /* 0x050fe20000041810 */
[C---:B------:R-:W-:Y:S02]  /*48f0*/  VIADD R13, R12.reuse, 0xffffffc8 ;  /* 0xffffffc80c0d7836 */ /* 0x040fe40000000000 */
[----:B------:R-:W-:Y:S01]  /*4900*/  SHF.R.S32.HI R86, RZ, 0x2, R86 ;  /* 0x00000002ff567819 */ /* 0x000fe20000011456 */
[C---:B------:R-:W-:Y:S02]  /*4910*/  VIADD R35, R12.reuse, 0xffffffd1 ;  /* 0xffffffd10c237836 */ /* 0x040fe40000000000 */
[----:B------:R-:W-:Y:S01]  /*4920*/  HMMA.16816.F32.BF16 R64, R44, R38, R64 ;  /* 0x000000262c40723c */ /* 0x000fe20000041840 */
[----:B------:R-:W-:Y:S01]  /*4930*/  VIADD R37, R12, 0xffffffd0 ;  /* 0xffffffd00c257836 */ /* 0x000fe20000000000 */
[-C--:B------:R-:W-:Y:S01]  /*4940*/  ISETP.GE.AND P0, PT, R13, R134.reuse, PT ;  /* 0x000000860d00720c */ /* 0x080fe20003f06270 */
[----:B------:R-:W-:Y:S01]  /*4950*/  IMAD R87, R87, 0x10, R86 ;  /* 0x0000001057577824 */ /* 0x000fe200078e0256 */
[----:B------:R-:W-:-:S02]  /*4960*/  ISETP.GE.AND P4, PT, R35, R134, PT ;  /* 0x000000862300720c */ /* 0x000fc40003f86270 */
[----:B--2---:R-:W-:Y:S01]  /*4970*/  HMMA.16816.F32.BF16 R60, R8, R20, R60 ;  /* 0x00000014083c723c */ /* 0x004fe2000004183c */
[----:B------:R-:W-:Y:S01]  /*4980*/  IMAD.IADD R2, R88, 0x1, R87 ;  /* 0x0000000158027824 */ /* 0x000fe200078e0257 */
[----:B------:R-:W-:Y:S01]  /*4990*/  ISETP.GE.AND P5, PT, R37, R134, PT ;  /* 0x000000862500720c */ /* 0x000fe20003fa6270 */
[----:B------:R-:W-:-:S03]  /*49a0*/  VIADD R39, R12, 0xffffffe0 ;  /* 0xffffffe00c277836 */ /* 0x000fc60000000000 */
[----:B------:R-:W-:Y:S01]  /*49b0*/  HMMA.16816.F32.BF16 R40, R8, R14, R40 ;  /* 0x0000000e0828723c */ /* 0x000fe20000041828 */
[----:B------:R-:W-:Y:S01]  /*49c0*/  IADD3 R20, R134, R2, -R205 ;  /* 0x0000000286147210 */ /* 0x000fe20007ffe8cd */
[----:B------:R-:W-:-:S04]  /*49d0*/  VIADD R21, R12, 0xffffffc0 ;  /* 0xffffffc00c157836 */ /* 0x000fc80000000000 */
[----:B------:R-:W-:Y:S01]  /*49e0*/  HMMA.16816.F32.BF16 R56, R8, R22, R56 ;  /* 0x000000160838723c */ /* 0x000fe20000041838 */
[----:B------:R-:W-:Y:S01]  /*49f0*/  VIADD R15, R12, 0xffffffc1 ;  /* 0xffffffc10c0f7836 */ /* 0x000fe20000000000 */
[----:B------:R-:W-:-:S03]  /*4a00*/  ISETP.GE.AND P2, PT, R21, R134, PT ;  /* 0x000000861500720c */ /* 0x000fc60003f46270 */
[C---:B------:R-:W-:Y:S01]  /*4a10*/  IMAD.IADD R14, R20.reuse, 0x1, -R15 ;  /* 0x00000001140e7824 */ /* 0x040fe200078e0a0f */
[C---:B------:R-:W-:Y:S01]  /*4a20*/  HMMA.16816.F32.BF16 R16, R8.reuse, R48, R16 ;  /* 0x000000300810723c */ /* 0x040fe20000041810 */
[C---:B------:R-:W-:Y:S01]  /*4a30*/  IMAD.IADD R23, R20.reuse, 0x1, -R13 ;  /* 0x0000000114177824 */ /* 0x040fe200078e0a0d */
[----:B------:R-:W-:Y:S01]  /*4a40*/  BAR.SYNC.DEFER_BLOCKING 0x0 ;  /* 0x0000000000007b1d */ /* 0x000fe20000010000 */
[C---:B------:R-:W-:Y:S01]  /*4a50*/  IMAD.IADD R22, R20.reuse, 0x1, -R21 ;  /* 0x0000000114167824 */ /* 0x040fe200078e0a15 */
[----:B------:R-:W-:Y:S02]  /*4a60*/  IABS R14, R14 ;  /* 0x0000000e000e7213 */ /* 0x000fe40000000000 */
[----:B------:R-:W-:Y:S01]  /*4a70*/  IABS R6, R23 ;  /* 0x0000001700067213 */ /* 0x000fe20000000000 */
[C---:B------:R-:W-:Y:S01]  /*4a80*/  HMMA.16816.F32.BF16 R64, R8.reuse, R50, R64 ;  /* 0x000000320840723c */ /* 0x040fe20000041840 */
[----:B------:R-:W-:Y:S02]  /*4a90*/  IABS R22, R22 ;  /* 0x0000001600167213 */ /* 0x000fe40000000000 */
[----:B------:R-:W-:Y:S01]  /*4aa0*/  ISETP.GE.AND P1, PT, R15, R134, PT ;  /* 0x000000860f00720c */ /* 0x000fe20003f26270 */
[----:B------:R-:W-:Y:S01]  /*4ab0*/  IMAD.MOV.U32 R33, RZ, RZ, R6 ;  /* 0x000000ffff217224 */ /* 0x000fe200078e0006 */
[----:B------:R-:W-:Y:S01]  /*4ac0*/  I2FP.F32.S32 R6, R14 ;  /* 0x0000000e00067245 */ /* 0x000fe20000201400 */
[----:B-1----:R-:W-:Y:S01]  /*4ad0*/  HMMA.16816.F32.BF16 R68, R8, R30, R68 ;  /* 0x0000001e0844723c */ /* 0x002fe20000041844 */
[----:B------:R-:W-:Y:S01]  /*4ae0*/  I2FP.F32.S32 R23, R22 ;  /* 0x0000001600177245 */ /* 0x000fe20000201400 */
[----:B------:R-:W-:Y:S01]  /*4af0*/  IMAD.IADD R14, R20, 0x1, -R35 ;  /* 0x00000001140e7824 */ /* 0x000fe200078e0a23 */
[----:B------:R-:W-:-:S03]  /*4b00*/  I2FP.F32.S32 R33, R33 ;  /* 0x0000002100217245 */ /* 0x000fc60000201400 */
[----:B------:R-:W-:Y:S01]  /*4b10*/  HMMA.16816.F32.BF16 R52, R8, R28, R52 ;  /* 0x0000001c0834723c */ /* 0x000fe20000041834 */
[C---:B------:R-:W-:Y:S02]  /*4b20*/  VIADD R31, R12.reuse, 0xffffffc9 ;  /* 0xffffffc90c1f7836 */ /* 0x040fe40000000000 */
[----:B------:R-:W-:Y:S01]  /*4b30*/  FFMA.FTZ R24, R23, -UR5, R24 ;  /* 0x8000000517187c23 */ /* 0x000fe20008010018 */
[----:B------:R-:W-:Y:S01]  /*4b40*/  VIADD R23, R12, 0xffffffd9 ;  /* 0xffffffd90c177836 */ /* 0x000fe20000000000 */
[----:B------:R-:W-:Y:S01]  /*4b50*/  IABS R14, R14 ;  /* 0x0000000e000e7213 */ /* 0x000fe20000000000 */
[----:B------:R-:W-:Y:S01]  /*4b60*/  FFMA.FTZ R33, R33, -UR5, R40 ;  /* 0x8000000521217c23 */ /* 0x000fe20008010028 */
[----:B------:R-:W-:Y:S01]  /*4b70*/  ISETP.GE.AND P6, PT, R31, R134, PT ;  /* 0x000000861f00720c */ /* 0x000fe20003fc6270 */
[----:B------:R-:W-:Y:S01]  /*4b80*/  FFMA.FTZ R8, R6, -UR5, R25 ;  /* 0x8000000506087c23 */ /* 0x000fe20008010019 */
[C---:B------:R-:W-:Y:S01]  /*4b90*/  IMAD.IADD R6, R20.reuse, 0x1, -R31 ;  /* 0x0000000114067824 */ /* 0x040fe200078e0a1f */
[----:B------:R-:W-:Y:S01]  /*4ba0*/  I2FP.F32.S32 R14, R14 ;  /* 0x0000000e000e7245 */ /* 0x000fe20000201400 */
[C---:B------:R-:W-:Y:S01]  /*4bb0*/  IMAD.IADD R9, R20.reuse, 0x1, -R37 ;  /* 0x0000000114097824 */ /* 0x040fe200078e0a25 */
[----:B------:R-:W-:Y:S01]  /*4bc0*/  FSEL R33, R33, -INF , !P0 ;  /* 0xff80000021217808 */ /* 0x000fe20004000000 */
[----:B------:R-:W-:Y:S01]  /*4bd0*/  IMAD.IADD R10, R20, 0x1, -R23 ;  /* 0x00000001140a7824 */ /* 0x000fe200078e0a17 */
[----:B------:R-:W-:Y:S01]  /*4be0*/  IABS R6, R6 ;  /* 0x0000000600067213 */ /* 0x000fe20000000000 */
[----:B------:R-:W-:Y:S01]  /*4bf0*/  VIADD R25, R12, 0xffffffd8 ;  /* 0xffffffd80c197836 */ /* 0x000fe20000000000 */
[----:B------:R-:W-:Y:S01]  /*4c00*/  IABS R9, R9 ;  /* 0x0000000900097213 */ /* 0x000fe20000000000 */
[----:B------:R-:W-:Y:S01]  /*4c10*/  FFMA.FTZ R17, R14, -UR5, R17 ;  /* 0x800000050e117c23 */ /* 0x000fe20008010011 */
[----:B------:R-:W-:Y:S01]  /*4c20*/  I2FP.F32.S32 R6, R6 ;  /* 0x0000000600067245 */ /* 0x000fe20000201400 */
[----:B------:R-:W-:Y:S01]  /*4c30*/  IMAD.IADD R11, R20, 0x1, -R25 ;  /* 0x00000001140b7824 */ /* 0x000fe200078e0a19 */
[----:B------:R-:W-:-:S02]  /*4c40*/  IABS R10, R10 ;  /* 0x0000000a000a7213 */ /* 0x000fc40000000000 */
[----:B------:R-:W-:Y:S01]  /*4c50*/  I2FP.F32.S32 R9, R9 ;  /* 0x0000000900097245 */ /* 0x000fe20000201400 */
[----:B------:R-:W-:Y:S01]  /*4c60*/  FFMA.FTZ R29, R6, -UR5, R41 ;  /* 0x80000005061d7c23 */ /* 0x000fe20008010029 */
[----:B------:R-:W-:Y:S02]  /*4c70*/  I2FP.F32.S32 R10, R10 ;  /* 0x0000000a000a7245 */ /* 0x000fe40000201400 */
[----:B------:R-:W-:Y:S01]  /*4c80*/  IABS R11, R11 ;  /* 0x0000000b000b7213 */ /* 0x000fe20000000000 */
[----:B------:R-:W-:Y:S01]  /*4c90*/  FFMA.FTZ R6, R9, -UR5, R16 ;  /* 0x8000000509067c23 */ /* 0x000fe20008010010 */
[----:B------:R-:W-:Y:S02]  /*4ca0*/  VIADD R16, R20, 0x8 ;  /* 0x0000000814107836 */ /* 0x000fe40000000000 */
[----:B------:R-:W-:Y:S01]  /*4cb0*/  FFMA.FTZ R9, R10, -UR5, R65 ;  /* 0x800000050a097c23 */ /* 0x000fe20008010041 */
[----:B------:R-:W-:Y:S01]  /*4cc0*/  IMAD.IADD R10, R20, 0x1, -R39 ;  /* 0x00000001140a7824 */ /* 0x000fe200078e0a27 */
[----:B------:R-:W-:Y:S01]  /*4cd0*/  I2FP.F32.S32 R11, R11 ;  /* 0x0000000b000b7245 */ /* 0x000fe20000201400 */
[C---:B------:R-:W-:Y:S01]  /*4ce0*/  IMAD.IADD R21, R16.reuse, 0x1, -R21 ;  /* 0x0000000110157824 */ /* 0x040fe200078e0a15 */
[----:B------:R-:W-:Y:S01]  /*4cf0*/  ISETP.GE.AND P3, PT, R25, R134, PT ;  /* 0x000000861900720c */ /* 0x000fe20003f66270 */
[C---:B------:R-:W-:Y:S01]  /*4d00*/  IMAD.IADD R15, R16.reuse, 0x1, -R15 ;  /* 0x00000001100f7824 */ /* 0x040fe200078e0a0f */
[----:B------:R-:W-:Y:S01]  /*4d10*/  IABS R10, R10 ;  /* 0x0000000a000a7213 */ /* 0x000fe20000000000 */
[C---:B------:R-:W-:Y:S01]  /*4d20*/  IMAD.IADD R13, R16.reuse, 0x1, -R13 ;  /* 0x00000001100d7824 */ /* 0x040fe200078e0a0d */
[----:B------:R-:W-:Y:S01]  /*4d30*/  IABS R21, R21 ;  /* 0x0000001500157213 */ /* 0x000fe20000000000 */
[C---:B------:R-:W-:Y:S01]  /*4d40*/  IMAD.IADD R31, R16.reuse, 0x1, -R31 ;  /* 0x00000001101f7824 */ /* 0x040fe200078e0a1f */
[----:B------:R-:W-:Y:S01]  /*4d50*/  IABS R15, R15 ;  /* 0x0000000f000f7213 */ /* 0x000fe20000000000 */
[----:B------:R-:W-:Y:S01]  /*4d60*/  IMAD.IADD R22, R16, 0x1, -R23 ;  /* 0x0000000110167824 */ /* 0x000fe200078e0a17 */
[----:B------:R-:W-:Y:S01]  /*4d70*/  I2FP.F32.S32 R41, R10 ;  /* 0x0000000a00297245 */ /* 0x000fe20000201400 */
[----:B------:R-:W-:Y:S01]  /*4d80*/  FFMA.FTZ R11, R11, -UR5, R64 ;  /* 0x800000050b0b7c23 */ /* 0x000fe20008010040 */
[----:B------:R-:W-:-:S02]  /*4d90*/  I2FP.F32.S32 R21, R21 ;  /* 0x0000001500157245 */ /* 0x000fc40000201400 */
[----:B------:R-:W-:Y:S01]  /*4da0*/  I2FP.F32.S32 R10, R15 ;  /* 0x0000000f000a7245 */ /* 0x000fe20000201400 */
[----:B------:R-:W-:Y:S01]  /*4db0*/  IMAD.IADD R15, R16, 0x1, -R25 ;  /* 0x00000001100f7824 */ /* 0x000fe200078e0a19 */
[----:B------:R-:W-:Y:S01]  /*4dc0*/  IABS R13, R13 ;  /* 0x0000000d000d7213 */ /* 0x000fe20000000000 */
[----:B------:R-:W-:Y:S01]  /*4dd0*/  FFMA.FTZ R21, R21, -UR5, R26 ;  /* 0x8000000515157c23 */ /* 0x000fe2000801001a */
[----:B------:R-:W-:Y:S01]  /*4de0*/  IABS R31, R31 ;  /* 0x0000001f001f7213 */ /* 0x000fe20000000000 */
[----:B------:R-:W-:Y:S01]  /*4df0*/  FFMA.FTZ R10, R10, -UR5, R27 ;  /* 0x800000050a0a7c23 */ /* 0x000fe2000801001b */
[----:B------:R-:W-:Y:S01]  /*4e00*/  I2FP.F32.S32 R13, R13 ;  /* 0x0000000d000d7245 */ /* 0x000fe20000201400 */
[----:B------:R-:W-:Y:S01]  /*4e10*/  VIADD R25, R12, 0xffffffe9 ;  /* 0xffffffe90c197836 */ /* 0x000fe20000000000 */
[----:B------:R-:W-:Y:S01]  /*4e20*/  FSEL R30, R21, -INF , !P2 ;  /* 0xff800000151e7808 */ /* 0x000fe20005000000 */
[----:B------:R-:W-:Y:S01]  /*4e30*/  IMAD.IADD R21, R16, 0x1, -R37 ;  /* 0x0000000110157824 */ /* 0x000fe200078e0a25 */
[----:B------:R-:W-:Y:S01]  /*4e40*/  FSEL R28, R10, -INF , !P1 ;  /* 0xff8000000a1c7808 */ /* 0x000fe20004800000 */
[----:B------:R-:W-:-:S02]  /*4e50*/  IMAD.IADD R10, R16, 0x1, -R35 ;  /* 0x00000001100a7824 */ /* 0x000fc400078e0a23 */
[----:B------:R-:W-:Y:S01]  /*4e60*/  FFMA.FTZ R26, R13, -UR5, R42 ;  /* 0x800000050d1a7c23 */ /* 0x000fe2000801002a */
[----:B------:R-:W-:Y:S01]  /*4e70*/  IMAD.IADD R13, R16, 0x1, -R39 ;  /* 0x00000001100d7824 */ /* 0x000fe200078e0a27 */
[----:B------:R-:W-:Y:S01]  /*4e80*/  IABS R21, R21 ;  /* 0x0000001500157213 */ /* 0x000fe20000000000 */
[C---:B------:R-:W-:Y:S01]  /*4e90*/  VIADD R37, R12.reuse, 0xffffffe1 ;  /* 0xffffffe10c257836 */ /* 0x040fe20000000000 */
[----:B------:R-:W-:Y:S01]  /*4ea0*/  IABS R10, R10 ;  /* 0x0000000a000a7213 */ /* 0x000fe20000000000 */
[----:B------:R-:W-:Y:S01]  /*4eb0*/  VIADD R35, R12, 0xffffffe8 ;  /* 0xffffffe80c237836 */ /* 0x000fe20000000000 */
[----:B------:R-:W-:Y:S01]  /*4ec0*/  IABS R13, R13 ;  /* 0x0000000d000d7213 */ /* 0x000fe20000000000 */
[C---:B------:R-:W-:Y:S01]  /*4ed0*/  IMAD.IADD R34, R20.reuse, 0x1, -R37 ;  /* 0x0000000114227824 */ /* 0x040fe200078e0a25 */
[----:B------:R-:W-:Y:S01]  /*4ee0*/  I2FP.F32.S32 R21, R21 ;  /* 0x0000001500157245 */ /* 0x000fe20000201400 */
[----:B------:R-:W-:Y:S01]  /*4ef0*/  IMAD.IADD R32, R20, 0x1, -R35 ;  /* 0x0000000114207824 */ /* 0x000fe200078e0a23 */
[----:B------:R-:W-:Y:S01]  /*4f00*/  IABS R22, R22 ;  /* 0x0000001600167213 */ /* 0x000fe20000000000 */
[----:B------:R-:W-:Y:S01]  /*4f10*/  FFMA.FTZ R60, R41, -UR5, R60 ;  /* 0x80000005293c7c23 */ /* 0x000fe2000801003c */
[----:B------:R-:W-:Y:S01]  /*4f20*/  I2FP.F32.S32 R10, R10 ;  /* 0x0000000a000a7245 */ /* 0x000fe20000201400 */
[----:B------:R-:W-:Y:S01]  /*4f30*/  FFMA.FTZ R18, R21, -UR5, R18 ;  /* 0x8000000515127c23 */ /* 0x000fe20008010012 */
[----:B------:R-:W-:Y:S01]  /*4f40*/  IABS R15, R15 ;  /* 0x0000000f000f7213 */ /* 0x000fe20000000000 */
[----:B------:R-:W-:Y:S01]  /*4f50*/  VIADD R21, R12, 0xfffffff1 ;  /* 0xfffffff10c157836 */ /* 0x000fe20000000000 */
[----:B------:R-:W-:Y:S01]  /*4f60*/  I2FP.F32.S32 R14, R31 ;  /* 0x0000001f000e7245 */ /* 0x000fe20000201400 */
[----:B------:R-:W-:Y:S01]  /*4f70*/  FFMA.FTZ R10, R10, -UR5, R19 ;  /* 0x800000050a0a7c23 */ /* 0x000fe20008010013 */
[----:B------:R-:W-:Y:S01]  /*4f80*/  I2FP.F32.S32 R13, R13 ;  /* 0x0000000d000d7245 */ /* 0x000fe20000201400 */
[----:B------:R-:W-:Y:S01]  /*4f90*/  VIADD R19, R12, 0xfffffff8 ;  /* 0xfffffff80c137836 */ /* 0x000fe20000000000 */
[----:B------:R-:W-:Y:S01]  /*4fa0*/  FSEL R31, R24, -INF , !P2 ;  /* 0xff800000181f7808 */ /* 0x000fe20005000000 */
[----:B------:R-:W-:Y:S01]  /*4fb0*/  FFMA.FTZ R14, R14, -UR5, R43 ;  /* 0x800000050e0e7c23 */ /* 0x000fe2000801002b */
[----:B------:R-:W-:Y:S01]  /*4fc0*/  I2FP.F32.S32 R22, R22 ;  /* 0x0000001600167245 */ /* 0x000fe20000201400 */
[----:B------:R-:W-:Y:S01]  /*4fd0*/  FFMA.FTZ R62, R13, -UR5, R62 ;  /* 0x800000050d3e7c23 */ /* 0x000fe2000801003e */
[-C--:B------:R-:W-:Y:S01]  /*4fe0*/  ISETP.GE.AND P2, PT, R23, R134.reuse, PT ;  /* 0x000000861700720c */ /* 0x080fe20003f46270 */
[----:B------:R-:W-:Y:S01]  /*4ff0*/  VIADD R23, R12, 0xfffffff0 ;  /* 0xfffffff00c177836 */ /* 0x000fe20000000000 */
[----:B------:R-:W-:Y:S01]  /*5000*/  FSEL R27, R8, -INF , !P1 ;  /* 0xff800000081b7808 */ /* 0x000fe20004800000 */
[----:B------:R-:W-:Y:S01]  /*5010*/  FFMA.FTZ R67, R22, -UR5, R67 ;  /* 0x8000000516437c23 */ /* 0x000fe20008010043 */
[----:B------:R-:W-:Y:S01]  /*5020*/  I2FP.F32.S32 R15, R15 ;  /* 0x0000000f000f7245 */ /* 0x000fe20000201400 */
[----:B------:R-:W-:Y:S01]  /*5030*/  IMAD.IADD R24, R20, 0x1, -R25 ;  /* 0x0000000114187824 */ /* 0x000fe200078e0a19 */
[-C--:B------:R-:W-:Y:S01]  /*5040*/  ISETP.GE.AND P1, PT, R39, R134.reuse, PT ;  /* 0x000000862700720c */ /* 0x080fe20003f26270 */
[----:B------:R-:W-:Y:S01]  /*5050*/  VIADD R39, R12, 0xfffffff9 ;  /* 0xfffffff90c277836 */ /* 0x000fe20000000000 */
[----:B------:R-:W-:Y:S01]  /*5060*/  FSEL R12, R18, -INF , !P5 ;  /* 0xff800000120c7808 */ /* 0x000fe20006800000 */
[----:B------:R-:W-:Y:S01]  /*5070*/  FFMA.FTZ R8, R15, -UR5, R66 ;  /* 0x800000050f087c23 */ /* 0x000fe20008010042 */
[----:B------:R-:W-:Y:S01]  /*5080*/  FSEL R13, R17, -INF , !P4 ;  /* 0xff800000110d7808 */ /* 0x000fe20006000000 */
[----:B------:R-:W-:Y:S01]  /*5090*/  IMAD.IADD R22, R20, 0x1, -R23 ;  /* 0x0000000114167824 */ /* 0x000fe200078e0a17 */
[----:B------:R-:W-:Y:S01]  /*50a0*/  FSEL R26, R26, -INF , !P0 ;  /* 0xff8000001a1a7808 */ /* 0x000fe20004000000 */
[C---:B------:R-:W-:Y:S01]  /*50b0*/  IMAD.IADD R18, R20.reuse, 0x1, -R21 ;  /* 0x0000000114127824 */ /* 0x040fe200078e0a15 */
[----:B------:R-:W-:Y:S01]  /*50c0*/  ISETP.GE.AND P0, PT, R37, R134, PT ;  /* 0x000000862500720c */ /* 0x000fe20003f06270 */
[----:B------:R-:W-:Y:S01]  /*50d0*/  IMAD.IADD R17, R20, 0x1, -R19 ;  /* 0x0000000114117824 */ /* 0x000fe200078e0a13 */
[----:B------:R-:W-:Y:S01]  /*50e0*/  FSEL R15, R6, -INF , !P5 ;  /* 0xff800000060f7808 */ /* 0x000fe20006800000 */
[----:B------:R-:W-:Y:S01]  /*50f0*/  IMAD.IADD R20, R20, 0x1, -R39 ;  /* 0x0000000114147824 */ /* 0x000fe200078e0a27 */
[----:B------:R-:W-:Y:S01]  /*5100*/  FSEL R29, R29, -INF , !P6 ;  /* 0xff8000001d1d7808 */ /* 0x000fe20007000000 */
[----:B------:R-:W-:Y:S01]  /*5110*/  IMAD.IADD R37, R16, 0x1, -R37 ;  /* 0x0000000110257824 */ /* 0x000fe200078e0a25 */
[----:B------:R-:W-:-:S02]  /*5120*/  FSEL R14, R14, -INF , !P6 ;  /* 0xff8000000e0e7808 */ /* 0x000fc40007000000 */
[----:B------:R-:W-:Y:S02]  /*5130*/  FSEL R10, R10, -INF , !P4 ;  /* 0xff8000000a0a7808 */ /* 0x000fe40006000000 */
[----:B------:R-:W-:Y:S02]  /*5140*/  FSEL R11, R11, -INF , !P3 ;  /* 0xff8000000b0b7808 */ /* 0x000fe40005800000 */
[----:B------:R-:W-:Y:S02]  /*5150*/  FSEL R8, R8, -INF , !P3 ;  /* 0xff80000008087808 */ /* 0x000fe40005800000 */
[----:B------:R-:W-:Y:S02]  /*5160*/  FSEL R9, R9, -INF , !P2 ;  /* 0xff80000009097808 */ /* 0x000fe40005000000 */
[----:B------:R-:W-:Y:S02]  /*5170*/  FSEL R6, R67, -INF , !P2 ;  /* 0xff80000043067808 */ /* 0x000fe40005000000 */
[----:B------:R-:W-:-:S02]  /*5180*/  IABS R22, R22 ;  /* 0x0000001600167213 */ /* 0x000fc40000000000 */
[-C--:B------:R-:W-:Y:S01]  /*5190*/  ISETP.GE.AND P6, PT, R35, R134.reuse, PT ;  /* 0x000000862300720c */ /* 0x080fe20003fc6270 */
[C---:B------:R-:W-:Y:S01]  /*51a0*/  IMAD.IADD R35, R16.reuse, 0x1, -R35 ;  /* 0x0000000110237824 */ /* 0x040fe200078e0a23 */
[-C--:B------:R-:W-:Y:S01]  /*51b0*/  ISETP.GE.AND P5, PT, R25, R134.reuse, PT ;  /* 0x000000861900720c */ /* 0x080fe20003fa6270 */
[C---:B------:R-:W-:Y:S01]  /*51c0*/  IMAD.IADD R25, R16.reuse, 0x1, -R25 ;  /* 0x0000000110197824 */ /* 0x040fe200078e0a19 */
[-C--:B------:R-:W-:Y:S01]  /*51d0*/  ISETP.GE.AND P4, PT, R23, R134.reuse, PT ;  /* 0x000000861700720c */ /* 0x080fe20003f86270 */
[C---:B------:R-:W-:Y:S01]  /*51e0*/  IMAD.IADD R23, R16.reuse, 0x1, -R23 ;  /* 0x0000000110177824 */ /* 0x040fe200078e0a17 */
[-C--:B------:R-:W-:Y:S01]  /*51f0*/  ISETP.GE.AND P3, PT, R21, R134.reuse, PT ;  /* 0x000000861500720c */ /* 0x080fe20003f66270 */
[C---:B------:R-:W-:Y:S01]  /*5200*/  IMAD.IADD R21, R16.reuse, 0x1, -R21 ;  /* 0x0000000110157824 */ /* 0x040fe200078e0a15 */
[----:B------:R-:W-:Y:S01]  /*5210*/  ISETP.GE.AND P2, PT, R19, R134, PT ;  /* 0x000000861300720c */ /* 0x000fe20003f46270 */
[C---:B------:R-:W-:Y:S01]  /*5220*/  IMAD.IADD R19, R16.reuse, 0x1, -R19 ;  /* 0x0000000110137824 */ /* 0x040fe200078e0a13 */
[----:B------:R-:W-:Y:S01]  /*5230*/  IABS R20, R20 ;  /* 0x0000001400147213 */ /* 0x000fe20000000000 */
[----:B------:R-:W-:Y:S01]  /*5240*/  IMAD.IADD R16, R16, 0x1, -R39 ;  /* 0x0000000110107824 */ /* 0x000fe200078e0a27 */
[----:B------:R-:W-:-:S02]  /*5250*/  FSEL R171, R60, -INF , !P1 ;  /* 0xff8000003cab7808 */ /* 0x000fc40004800000 */
[----:B------:R-:W-:Y:S02]  /*5260*/  FSEL R164, R62, -INF , !P1 ;  /* 0xff8000003ea47808 */ /* 0x000fe40004800000 */
[----:B------:R-:W-:Y:S02]  /*5270*/  IABS R34, R34 ;  /* 0x0000002200227213 */ /* 0x000fe40000000000 */
[----:B------:R-:W-:Y:S02]  /*5280*/  IABS R37, R37 ;  /* 0x0000002500257213 */ /* 0x000fe40000000000 */
[----:B------:R-:W-:Y:S02]  /*5290*/  ISETP.GE.AND P1, PT, R39, R134, PT ;  /* 0x000000862700720c */ /* 0x000fe40003f26270 */
[----:B------:R-:W-:Y:S02]  /*52a0*/  I2FP.F32.S32 R39, R22 ;  /* 0x0000001600277245 */ /* 0x000fe40000201400 */
[----:B------:R-:W-:-:S02]  /*52b0*/  I2FP.F32.S32 R22, R20 ;  /* 0x0000001400167245 */ /* 0x000fc40000201400 */
[----:B------:R-:W-:Y:S01]  /*52c0*/  I2FP.F32.S32 R34, R34 ;  /* 0x0000002200227245 */ /* 0x000fe20000201400 */
[----:B------:R-:W-:Y:S01]  /*52d0*/  FFMA.FTZ R52, R39, -UR5, R52 ;  /* 0x8000000527347c23 */ /* 0x000fe20008010034 */
[----:B------:R-:W-:Y:S01]  /*52e0*/  I2FP.F32.S32 R20, R37 ;  /* 0x0000002500147245 */ /* 0x000fe20000201400 */
[----:B------:R-:W-:Y:S01]  /*52f0*/  FFMA.FTZ R69, R22, -UR5, R69 ;  /* 0x8000000516457c23 */ /* 0x000fe20008010045 */
[----:B------:R-:W-:Y:S01]  /*5300*/  IABS R18, R18 ;  /* 0x0000001200127213 */ /* 0x000fe20000000000 */
[----:B------:R-:W-:Y:S01]  /*5310*/  FFMA.FTZ R61, R34, -UR5, R61 ;  /* 0x80000005223d7c23 */ /* 0x000fe2000801003d */
[----:B------:R-:W-:Y:S01]  /*5320*/  IABS R32, R32 ;  /* 0x0000002000207213 */ /* 0x000fe20000000000 */
[----:B------:R-:W-:Y:S01]  /*5330*/  FFMA.FTZ R20, R20, -UR5, R63 ;  /* 0x8000000514147c23 */ /* 0x000fe2000801003f */
[----:B------:R-:W-:Y:S02]  /*5340*/  I2FP.F32.S32 R18, R18 ;  /* 0x0000001200127245 */ /* 0x000fe40000201400 */
[----:B------:R-:W-:-:S02]  /*5350*/  FSEL R163, R61, -INF , !P0 ;  /* 0xff8000003da37808 */ /* 0x000fc40004000000 */
[----:B------:R-:W-:Y:S01]  /*5360*/  FSEL R216, R20, -INF , !P0 ;  /* 0xff80000014d87808 */ /* 0x000fe20004000000 */
[----:B------:R-:W-:Y:S01]  /*5370*/  FFMA.FTZ R53, R18, -UR5, R53 ;  /* 0x8000000512357c23 */ /* 0x000fe20008010035 */
[----:B------:R-:W-:Y:S02]  /*5380*/  ISETP.GE.AND P0, PT, R133, 0x2, PT ;  /* 0x000000028500780c */ /* 0x000fe40003f06270 */
[----:B------:R-:W-:Y:S02]  /*5390*/  IABS R24, R24 ;  /* 0x0000001800187213 */ /* 0x000fe40000000000 */
[----:B------:R-:W-:Y:S02]  /*53a0*/  IABS R17, R17 ;  /* 0x0000001100117213 */ /* 0x000fe40000000000 */
[----:B------:R-:W-:Y:S02]  /*53b0*/  IABS R35, R35 ;  /* 0x0000002300237213 */ /* 0x000fe40000000000 */
[----:B------:R-:W-:-:S02]  /*53c0*/  IABS R25, R25 ;  /* 0x0000001900197213 */ /* 0x000fc40000000000 */
[----:B------:R-:W-:Y:S02]  /*53d0*/  IABS R23, R23 ;  /* 0x0000001700177213 */ /* 0x000fe40000000000 */
[----:B------:R-:W-:Y:S02]  /*53e0*/  IABS R21, R21 ;  /* 0x0000001500157213 */ /* 0x000fe40000000000 */
[----:B------:R-:W-:Y:S02]  /*53f0*/  IABS R19, R19 ;  /* 0x0000001300137213 */ /* 0x000fe40000000000 */
[----:B------:R-:W-:Y:S02]  /*5400*/  IABS R16, R16 ;  /* 0x0000001000107213 */ /* 0x000fe40000000000 */
[----:B------:R-:W-:Y:S02]  /*5410*/  I2FP.F32.S32 R41, R32 ;  /* 0x0000002000297245 */ /* 0x000fe40000201400 */
[----:B------:R-:W-:-:S02]  /*5420*/  I2FP.F32.S32 R24, R24 ;  /* 0x0000001800187245 */ /* 0x000fc40000201400 */
[----:B------:R-:W-:Y:S01]  /*5430*/  I2FP.F32.S32 R17, R17 ;  /* 0x0000001100117245 */ /* 0x000fe20000201400 */
[----:B------:R-:W-:Y:S01]  /*5440*/  FFMA.FTZ R56, R41, -UR5, R56 ;  /* 0x8000000529387c23 */ /* 0x000fe20008010038 */
        /* <DEDUP_REMOVED lines=12> */
[----:B------:R-:W-:Y:S01]  /*5510*/  FSEL R167, R56, -INF , !P6 ;  /* 0xff80000038a77808 */ /* 0x000fe20007000000 */
[----:B------:R-:W-:Y:S01]  /*5520*/  FFMA.FTZ R70, R19, -UR5, R70 ;  /* 0x8000000513467c23 */ /* 0x000fe20008010046 */
[----:B------:R-:W-:Y:S01]  /*5530*/  FSEL R168, R58, -INF , !P6 ;  /* 0xff8000003aa87808 */ /* 0x000fe20007000000 */
[----:B------:R-:W-:Y:S01]  /*5540*/  FFMA.FTZ R71, R16, -UR5, R71 ;  /* 0x8000000510477c23 */ /* 0x000fe20008010047 */
        /* <DEDUP_REMOVED lines=10> */
[----:B------:R-:W-:Y:S06]  /*55f0*/  @!P0 BRA `(.L_x_3671) ;  /* 0x0000000c00188947 */ /* 0x000fec0003800000 */
[----:B------:R-:W-:-:S13]  /*5600*/  PLOP3.LUT P1, PT, PT, PT, UP1, 0x40, 0x0 ;  /* 0x000000000000781c */ /* 0x000fda0003f2e818 */
[----:B------:R-:W-:Y:S05]  /*5610*/  @P1 BRA `(.L_x_3672) ;  /* 0x0000000000e81947 */ /* 0x000fea0003800000 */
        /* <DEDUP_REMOVED lines=9> */
[----:B------:R-:W-:Y:S02]  /*56b0*/  ISETP.GE.AND P3, PT, R3, RZ, PT ;  /* 0x000000ff0300720c */ /* 0x000fe40003f66270 */
[----:B------:R-:W-:-:S03]  /*56c0*/  ISETP.GE.AND P1, PT, R23, RZ, PT ;  /* 0x000000ff1700720c */ /* 0x000fc60003f26270 */
        /* <DEDUP_REMOVED lines=21> */
[----:B------:R-:W-:Y:S02]  /*5820*/  ISETP.NE.AND P2, PT, R18, RZ, PT ;  /* 0x000000ff1200720c */ /* 0x000fe40003f45270 */
[----:B------:R-:W-:-:S07]  /*5830*/  LOP3.LUT R16, RZ, R18, RZ, 0x33, !PT ;  /* 0x00000012ff107212 */ /* 0x000fce00078e33ff */
        /* <DEDUP_REMOVED lines=24> */
.L_x_3672:
[----:B------:R-:W-:-:S04]  /*59c0*/  LEA R84, -R84, RZ, 0x6 ;  /* 0x000000ff54547211 */ /* 0x000fc800078e31ff */
[----:B------:R-:W-:-:S07]  /*59d0*/  SHF.R.S32.HI R3, RZ, 0x1f, R84 ;  /* 0x0000001fff037819 */ /* 0x000fce0000011454 */
.L_x_3673:
        /* <DEDUP_REMOVED lines=8> */
[--C-:B------:R-:W-:Y:S01]  /*5a60*/  @!P4 IMAD.X R32, R3, 0x1, R144.reuse, P1 ;  /* 0x000000010320c824 */ /* 0x100fe200008e0690 */
[----:B------:R-:W-:Y:S01]  /*5a70*/  @!P3 IADD3 R4, P1, R84, R145, RZ ;  /* 0x000000915404b210 */ /* 0x000fe20007f3e0ff */
[----:B------:R-:W3:Y:S08]  /*5a80*/  @!P3 LDC.64 R16, c[0x0][0x218] ;  /* 0x00008600ff10bb82 */ /* 0x000ef00000000a00 */
[----:B------:R-:W4:Y:S08]  /*5a90*/  @!P2 LDC.64 R24, c[0x0][0x218] ;  /* 0x00008600ff18ab82 */ /* 0x000f300000000a00 */
[----:B------:R-:W5:Y:S01]  /*5aa0*/  @!P4 LDC.64 R22, c[0x0][0x218] ;  /* 0x00008600ff16cb82 */ /* 0x000f620000000a00 */
[----:B-1----:R-:W-:Y:S01]  /*5ab0*/  @!P4 LEA R38, P5, R35, R18, 0x1 ;  /* 0x000000122326c211 */ /* 0x002fe200078a08ff */
[----:B------:R-:W-:-:S03]  /*5ac0*/  @!P3 IMAD.X R18, R3, 0x1, R144, P1 ;  /* 0x000000010312b824 */ /* 0x000fc600008e0690 */
[----:B------:R-:W-:Y:S02]  /*5ad0*/  @!P4 LEA.HI.X R39, R35, R19, R32, 0x1, P5 ;  /* 0x000000132327c211 */ /* 0x000fe400028f0c20 */
[----:B------:R-:W-:Y:S01]  /*5ae0*/  IADD3 R32, P5, R203, R84, RZ ;  /* 0x00000054cb207210 */ /* 0x000fe20007fbe0ff */
[----:B------:R-:W1:Y:S01]  /*5af0*/  @!P3 LDC.64 R20, c[0x0][0x218] ;  /* 0x00008600ff14bb82 */ /* 0x000e620000000a00 */
[----:B---3--:R-:W-:Y:S01]  /*5b00*/  @!P3 LEA R36, P1, R4, R16, 0x1 ;  /* 0x000000100424b211 */ /* 0x008fe200078208ff */
[----:B------:R-:W-:Y:S01]  /*5b10*/  @!PT LDS RZ, [RZ] ;  /* 0x00000000fffff984 */ /* 0x000fe20000000800 */
[----:B------:R-:W-:Y:S01]  /*5b20*/  @!PT LDS RZ, [RZ] ;  /* 0x00000000fffff984 */ /* 0x000fe20000000800 */
[----:B------:R-:W-:Y:S01]  /*5b30*/  @!PT LDS RZ, [RZ] ;  /* 0x00000000fffff984 */ /* 0x000fe20000000800 */
[----:B------:R3:W-:Y:S02]  /*5b40*/  @!P4 LDGSTS.E.BYPASS.LTC128B.128 [R204+0x6000], desc[UR12][R38.64] ;  /* 0x0600000026cccfae */ /* 0x0007e4000b901d4c */
[----:B------:R-:W-:Y:S01]  /*5b50*/  IMAD.X R35, R202, 0x1, R3, P5 ;  /* 0x00000001ca237824 */ /* 0x000fe200028e0603 */
[----:B------:R-:W-:Y:S01]  /*5b60*/  @!P3 LEA.HI.X R37, R4, R17, R18, 0x1, P1 ;  /* 0x000000110425b211 */ /* 0x000fe200008f0c12 */
[----:B------:R2:W-:Y:S01]  /*5b70*/  @P3 STS.128 [R204+0x8000], RZ ;  /* 0x008000ffcc003388 */ /* 0x0005e20000000c00 */
[-C--:B------:R-:W-:Y:S01]  /*5b80*/  @!P2 IADD3 R41, P1, R84, R145.reuse, RZ ;  /* 0x000000915429a210 */ /* 0x080fe20007f3e0ff */
[----:B------:R-:W2:Y:S01]  /*5b90*/  @!P2 LDC.64 R18, c[0x0][0x218] ;  /* 0x00008600ff12ab82 */ /* 0x000ea20000000a00 */
[----:B------:R-:W-:Y:S01]  /*5ba0*/  @!P4 IADD3 R34, P5, R32, R145, RZ ;  /* 0x000000912022c210 */ /* 0x000fe20007fbe0ff */
[----:B------:R-:W-:Y:S01]  /*5bb0*/  @!PT LDS RZ, [RZ] ;  /* 0x00000000fffff984 */ /* 0x000fe20000000800 */
[----:B------:R-:W-:Y:S01]  /*5bc0*/  @!PT LDS RZ, [RZ] ;  /* 0x00000000fffff984 */ /* 0x000fe20000000800 */
[----:B------:R-:W-:Y:S01]  /*5bd0*/  @!PT LDS RZ, [RZ] ;  /* 0x00000000fffff984 */ /* 0x000fe20000000800 */
[----:B------:R3:W-:Y:S02]  /*5be0*/  @!P3 LDGSTS.E.BYPASS.LTC128B.128 [R204+0x8000], desc[UR12][R36.64+0x80] ;  /* 0x0800008024ccbfae */ /* 0x0007e4000b901d4c */
[--C-:B------:R-:W-:Y:S01]  /*5bf0*/  @!P2 IMAD.X R4, R3, 0x1, R144.reuse, P1 ;  /* 0x000000010304a824 */ /* 0x100fe200008e0690 */
[----:B----4-:R-:W-:Y:S01]  /*5c00*/  @!P2 LEA R42, P1, R41, R24, 0x1 ;  /* 0x00000018292aa211 */ /* 0x010fe200078208ff */
[----:B------:R-:W-:Y:S01]  /*5c10*/  @!P4 IMAD.X R40, R35, 0x1, R144, P5 ;  /* 0x000000012328c824 */ /* 0x000fe200028e0690 */
[----:B------:R4:W-:Y:S01]  /*5c20*/  @P2 STS.128 [R204+0xa000], RZ ;  /* 0x00a000ffcc002388 */ /* 0x0009e20000000c00 */
[----:B------:R-:W3:Y:S01]  /*5c30*/  @!P4 LDC.64 R16, c[0x0][0x218] ;  /* 0x00008600ff10cb82 */ /* 0x000ee20000000a00 */
[----:B------:R-:W-:-:S02]  /*5c40*/  @!P2 LEA.HI.X R43, R41, R25, R4, 0x1, P1 ;  /* 0x00000019292ba211 */ /* 0x000fc400008f0c04 */
[----:B-----5:R-:W-:Y:S02]  /*5c50*/  @!P4 LEA R24, P5, R34, R22, 0x1 ;  /* 0x000000162218c211 */ /* 0x020fe400078a08ff */
[----:B------:R-:W-:Y:S01]  /*5c60*/  @!P3 IADD3 R41, P1, R32, R145, RZ ;  /* 0x000000912029b210 */ /* 0x000fe20007f3e0ff */
[----:B------:R-:W-:Y:S01]  /*5c70*/  @!PT LDS RZ, [RZ] ;  /* 0x00000000fffff984 */ /* 0x000fe20000000800 */
[----:B------:R-:W-:Y:S01]  /*5c80*/  @!PT LDS RZ, [RZ] ;  /* 0x00000000fffff984 */ /* 0x000fe20000000800 */
[----:B------:R-:W-:Y:S01]  /*5c90*/  @!PT LDS RZ, [RZ] ;  /* 0x00000000fffff984 */ /* 0x000fe20000000800 */
[----:B------:R4:W-:Y:S01]  /*5ca0*/  @!P2 LDGSTS.E.BYPASS.LTC128B.128 [R204+0xa000], desc[UR12][R42.64+0x100] ;  /* 0x0a0001002accafae */ /* 0x0009e2000b901d4c */
[----:B------:R-:W-:Y:S02]  /*5cb0*/  @!P4 LEA.HI.X R25, R34, R23, R40, 0x1, P5 ;  /* 0x000000172219c211 */ /* 0x000fe400028f0c28 */
[----:B------:R-:W5:Y:S01]  /*5cc0*/  @!P3 LDC.64 R22, c[0x0][0x218] ;  /* 0x00008600ff16bb82 */ /* 0x000f620000000a00 */
[----:B------:R-:W-:Y:S01]  /*5cd0*/  @!P3 IMAD.X R34, R35, 0x1, R144, P1 ;  /* 0x000000012322b824 */ /* 0x000fe200008e0690 */
[----:B------:R-:W-:Y:S01]  /*5ce0*/  IADD3 R4, P5, R203, R32, RZ ;  /* 0x00000020cb047210 */ /* 0x000fe20007fbe0ff */
[----:B------:R4:W-:Y:S01]  /*5cf0*/  @P4 STS.128 [R204+0x6800], RZ ;  /* 0x006800ffcc004388 */ /* 0x0009e20000000c00 */
[----:B-1----:R-:W-:-:S03]  /*5d00*/  @!P3 LEA R44, P1, R41, R20, 0x1 ;  /* 0x00000014292cb211 */ /* 0x002fc600078208ff */
[----:B------:R-:W-:Y:S01]  /*5d10*/  @!PT LDS RZ, [RZ] ;  /* 0x00000000fffff984 */ /* 0x000fe20000000800 */
[----:B------:R-:W-:Y:S01]  /*5d20*/  @!PT LDS RZ, [RZ] ;  /* 0x00000000fffff984 */ /* 0x000fe20000000800 */
[----:B------:R-:W-:Y:S01]  /*5d30*/  @!PT LDS RZ, [RZ] ;  /* 0x00000000fffff984 */ /* 0x000fe20000000800 */
[----:B------:R4:W-:Y:S01]  /*5d40*/  @!P4 LDGSTS.E.BYPASS.LTC128B.128 [R204+0x6800], desc[UR12][R24.64] ;  /* 0x0680000018cccfae */ /* 0x0009e2000b901d4c */
[----:B------:R-:W-:Y:S01]  /*5d50*/  @!P3 LEA.HI.X R45, R41, R21, R34, 0x1, P1 ;  /* 0x00000015292db211 */ /* 0x000fe200008f0c22 */
[----:B------:R-:W-:Y:S01]  /*5d60*/  IMAD.X R41, R202, 0x1, R35, P5 ;  /* 0x00000001ca297824 */ /* 0x000fe200028e0623 */
[-C--:B------:R-:W-:Y:S01]  /*5d70*/  @!P2 IADD3 R32, P1, R32, R145.reuse, RZ ;  /* 0x000000912020a210 */ /* 0x080fe20007f3e0ff */
[----:B------:R-:W1:Y:S01]  /*5d80*/  @!P2 LDC.64 R20, c[0x0][0x218] ;  /* 0x00008600ff14ab82 */ /* 0x000e620000000a00 */
[----:B------:R-:W-:Y:S01]  /*5d90*/  @!P4 IADD3 R34, P5, R4, R145, RZ ;  /* 0x000000910422c210 */ /* 0x000fe20007fbe0ff */
[----:B------:R4:W-:Y:S02]  /*5da0*/  @P3 STS.128 [R204+0x8800], RZ ;  /* 0x008800ffcc003388 */ /* 0x0009e40000000c00 */
[--C-:B------:R-:W-:Y:S01]  /*5db0*/  @!P2 IMAD.X R35, R35, 0x1, R144.reuse, P1 ;  /* 0x000000012323a824 */ /* 0x100fe200008e0690 */
[----:B--2---:R-:W-:Y:S01]  /*5dc0*/  @!P2 LEA R46, P1, R32, R18, 0x1 ;  /* 0x00000012202ea211 */ /* 0x004fe200078208ff */
[----:B------:R-:W-:Y:S01]  /*5dd0*/  @!P4 IMAD.X R40, R41, 0x1, R144, P5 ;  /* 0x000000012928c824 */ /* 0x000fe200028e0690 */
[----:B---3--:R-:W-:Y:S01]  /*5de0*/  @!P4 LEA R38, P5, R34, R16, 0x1 ;  /* 0x000000102226c211 */ /* 0x008fe200078a08ff */
[----:B------:R-:W-:Y:S01]  /*5df0*/  @!PT LDS RZ, [RZ] ;  /* 0x00000000fffff984 */ /* 0x000fe20000000800 */
[----:B------:R-:W-:Y:S01]  /*5e00*/  @!PT LDS RZ, [RZ] ;  /* 0x00000000fffff984 */ /* 0x000fe20000000800 */
[----:B------:R-:W-:Y:S01]  /*5e10*/  @!PT LDS RZ, [RZ] ;  /* 0x00000000fffff984 */ /* 0x000fe20000000800 */
[----:B------:R4:W-:Y:S01]  /*5e20*/  @!P3 LDGSTS.E.BYPASS.LTC128B.128 [R204+0x8800], desc[UR12][R44.64+0x80] ;  /* 0x088000802cccbfae */ /* 0x0009e2000b901d4c */
[----:B------:R-:W-:-:S02]  /*5e30*/  @!P2 LEA.HI.X R47, R32, R19, R35, 0x1, P1 ;  /* 0x00000013202fa211 */ /* 0x000fc400008f0c23 */
[----:B------:R-:W-:Y:S01]  /*5e40*/  @!P4 LEA.HI.X R39, R34, R17, R40, 0x1, P5 ;  /* 0x000000112227c211 */ /* 0x000fe200028f0c28 */
[----:B------:R-:W2:Y:S01]  /*5e50*/  @!P4 LDC.64 R18, c[0x0][0x218] ;  /* 0x00008600ff12cb82 */ /* 0x000ea20000000a00 */
[CC--:B------:R-:W-:Y:S01]  /*5e60*/  @!P3 IADD3 R35, P5, R4.reuse, R145.reuse, RZ ;  /* 0x000000910423b210 */ /* 0x0c0fe20007fbe0ff */
[----:B------:R4:W-:Y:S01]  /*5e70*/  @P2 STS.128 [R204+0xa800], RZ ;  /* 0x00a800ffcc002388 */ /* 0x0009e20000000c00 */
[----:B------:R-:W-:-:S03]  /*5e80*/  @!P2 IADD3 R32, P1, R4, R145, RZ ;  /* 0x000000910420a210 */ /* 0x000fc60007f3e0ff */
[----:B------:R-:W-:Y:S01]  /*5e90*/  @!P3 IMAD.X R34, R41, 0x1, R144, P5 ;  /* 0x000000012922b824 */ /* 0x000fe200028e0690 */
[C---:B-----5:R-:W-:Y:S01]  /*5ea0*/  @!P3 LEA R36, P5, R35.reuse, R22, 0x1 ;  /* 0x000000162324b211 */ /* 0x060fe200078a08ff */
[----:B------:R-:W3:Y:S01]  /*5eb0*/  @!P3 LDC.64 R16, c[0x0][0x218] ;  /* 0x00008600ff10bb82 */ /* 0x000ee20000000a00 */
[----:B------:R-:W-:Y:S01]  /*5ec0*/  @!PT LDS RZ, [RZ] ;  /* 0x00000000fffff984 */ /* 0x000fe20000000800 */
[----:B------:R-:W-:Y:S01]  /*5ed0*/  @!PT LDS RZ, [RZ] ;  /* 0x00000000fffff984 */ /* 0x000fe20000000800 */
[----:B------:R-:W-:Y:S01]  /*5ee0*/  @!PT LDS RZ, [RZ] ;  /* 0x00000000fffff984 */ /* 0x000fe20000000800 */
[----:B------:R4:W-:Y:S02]  /*5ef0*/  @!P2 LDGSTS.E.BYPASS.LTC128B.128 [R204+0xa800], desc[UR12][R46.64+0x100] ;  /* 0x0a8001002eccafae */ /* 0x0009e4000b901d4c */
[----:B------:R-:W-:Y:S02]  /*5f00*/  @!P3 LEA.HI.X R37, R35, R23, R34, 0x1, P5 ;  /* 0x000000172325b211 */ /* 0x000fe400028f0c22 */
[----:B------:R-:W-:Y:S01]  /*5f10*/  IADD3 R22, P5, R203, R4, RZ ;  /* 0x00000004cb167210 */ /* 0x000fe20007fbe0ff */
[----:B------:R-:W-:Y:S01]  /*5f20*/  @!P2 IMAD.X R4, R41, 0x1, R144, P1 ;  /* 0x000000012904a824 */ /* 0x000fe200008e0690 */
[----:B-1----:R-:W-:Y:S01]  /*5f30*/  @!P2 LEA R34, P1, R32, R20, 0x1 ;  /* 0x000000142022a211 */ /* 0x002fe200078208ff */
        /* <DEDUP_REMOVED lines=9> */
[C-C-:B------:R-:W-:Y:S01]  /*5fd0*/  @!P4 IMAD.X R23, R41.reuse, 0x1, R144.reuse, P5 ;  /* 0x000000012917c824 */ /* 0x140fe200028e0690 */
[C---:B--2---:R-:W-:Y:S01]  /*5fe0*/  @!P4 LEA R18, P5, R20.reuse, R18, 0x1 ;  /* 0x000000121412c211 */ /* 0x044fe200078a08ff */
[----:B------:R4:W-:Y:S02]  /*5ff0*/  @P3 STS.128 [R204+0x9000], RZ ;  /* 0x009000ffcc003388 */ /* 0x0009e40000000c00 */
[----:B------:R-:W-:Y:S01]  /*6000*/  @!P3 IMAD.X R21, R41, 0x1, R144, P1 ;  /* 0x000000012915b824 */ /* 0x000fe200008e0690 */
[----:B------:R-:W-:Y:S01]  /*6010*/  @!P4 LEA.HI.X R19, R20, R19, R23, 0x1, P5 ;  /* 0x000000131413c211 */ /* 0x000fe200028f0c17 */
[----:B------:R-:W-:Y:S01]  /*6020*/  @!PT LDS RZ, [RZ] ;  /* 0x00000000fffff984 */ /* 0x000fe20000000800 */
[----:B------:R-:W-:Y:S01]  /*6030*/  @!PT LDS RZ, [RZ] ;  /* 0x00000000fffff984 */ /* 0x000fe20000000800 */
[----:B------:R-:W-:Y:S01]  /*6040*/  @!PT LDS RZ, [RZ] ;  /* 0x00000000fffff984 */ /* 0x000fe20000000800 */
[----:B------:R4:W-:Y:S01]  /*6050*/  @!P3 LDGSTS.E.BYPASS.LTC128B.128 [R204+0x9000], desc[UR12][R36.64+0x80] ;  /* 0x0900008024ccbfae */ /* 0x0009e2000b901d4c */
[----:B---3--:R-:W-:-:S03]  /*6060*/  @!P3 LEA R16, P1, R4, R16, 0x1 ;  /* 0x000000100410b211 */ /* 0x008fc600078208ff */
        /* <DEDUP_REMOVED lines=21> */
[----:B----4-:R-:W-:-:S04]  /*61c0*/  LEA R16, P1, R22, UR6, 0x1 ;  /* 0x0000000616107c11 */ /* 0x010fc8000f8208ff */
[----:B------:R-:W-:-:S05]  /*61d0*/  LEA.HI.X R17, R22, UR7, R41, 0x1, P1 ;  /* 0x0000000716117c11 */ /* 0x000fca00088f0c29 */
[----:B------:R-:W-:Y:S01]  /*61e0*/  @!PT LDS RZ, [RZ] ;  /* 0x00000000fffff984 */ /* 0x000fe20000000800 */
[----:B------:R-:W-:Y:S01]  /*61f0*/  @!PT LDS RZ, [RZ] ;  /* 0x00000000fffff984 */ /* 0x000fe20000000800 */
[----:B------:R-:W-:Y:S01]  /*6200*/  @!PT LDS RZ, [RZ] ;  /* 0x00000000fffff984 */ /* 0x000fe20000000800 */
[----:B------:R1:W-:Y:S04]  /*6210*/  LDGSTS.E.BYPASS.LTC128B.128 [R204+0xb800], desc[UR12][R16.64+0x100] ;  /* 0x0b80010010cc7fae */ /* 0x0003e8000b901d4c */
.L_x_3675:
[----:B------:R-:W-:Y:S05]  /*6220*/  BSYNC B0 ;  /* 0x0000000000007941 */ /* 0x000fea0003800000 */
.L_x_3674:
[----:B------:R-:W0:Y:S01]  /*6230*/  LDGDEPBAR ;  /* 0x00000000000079af */ /* 0x000e220000000000 */
[----:B------:R-:W-:-:S04]  /*6240*/  IADD3 R145, P1, R84, R145, RZ ;  /* 0x0000009154917210 */ /* 0x000fc80007f3e0ff */
[----:B------:R-:W-:-:S09]  /*6250*/  IADD3.X R144, R3, R144, RZ, P1, !PT ;  /* 0x0000009003907210 */ /* 0x000fd20000ffe4ff */
.L_x_3671:
[----:B-1--4-:R-:W-:Y:S01]  /*6260*/  FMNMX.FTZ R16, R31, R27, !PT ;  /* 0x0000001b1f107209 */ /* 0x012fe20007810000 */
        /* <DEDUP_REMOVED lines=76> */
[----:B------:R-:W1:Y:S01]  /*6730*/  LDSM.16.MT88.4 R12, [R190+0xc800] ;  /* 0x00c80000be0c783b */ /* 0x000e620000004200 */
[----:B------:R-:W2:Y:S01]  /*6740*/  MUFU.EX2 R156, R156 ;  /* 0x0000009c009c7308 */ /* 0x000ea20000000800 */
[--C-:B------:R-:W-:Y:S01]  /*6750*/  FFMA.FTZ R146, R6, UR6, -R169.reuse ;  /* 0x0000000606927c23 */ /* 0x100fe200080108a9 */
[--C-:B------:R-:W-:Y:S01]  /*6760*/  FFMA.FTZ R160, R171, UR6, -R212.reuse ;  /* 0x00000006aba07c23 */ /* 0x100fe200080108d4 */
[----:B------:R-:W4:Y:S01]  /*6770*/  LDSM.16.MT88.4 R8, [R192+0xe800] ;  /* 0x00e80000c008783b */ /* 0x000f220000004200 */
        /* <DEDUP_REMOVED lines=12> */
[----:B------:R-:W5:Y:S01]  /*6840*/  MUFU.EX2 R152, R152 ;  /* 0x0000009800987308 */ /* 0x000f620000000800 */
[----:B--2---:R-:W-:Y:S01]  /*6850*/  F2FP.BF16.F32.PACK_AB R112, R156, R159 ;  /* 0x0000009f9c70723e */ /* 0x004fe200000010ff */
        /* <DEDUP_REMOVED lines=13> */
[----:B------:R-:W2:Y:S01]  /*6930*/  MUFU.EX2 R161, R161 ;  /* 0x000000a100a17308 */ /* 0x000ea20000000800 */
[----:B-----5:R-:W-:Y:S01]  /*6940*/  F2FP.BF16.F32.PACK_AB R114, R152, R155 ;  /* 0x0000009b9872723e */ /* 0x020fe200000010ff */
[----:B------:R-:W-:-:S04]  /*6950*/  FADD.FTZ R155, R155, R156 ;  /* 0x0000009c9b9b7221 */ /* 0x000fc80000010000 */
[----:B------:R-:W-:Y:S02]  /*6960*/  FADD.FTZ R152, R152, R155 ;  /* 0x0000009b98987221 */ /* 0x000fe40000010000 */
[----:B------:R-:W-:Y:S08]  /*6970*/  MUFU.EX2 R157, R157 ;  /* 0x0000009d009d7308 */ /* 0x000ff00000000800 */
[----:B------:R-:W5:Y:S01]  /*6980*/  MUFU.EX2 R154, R154 ;  /* 0x0000009a009a7308 */ /* 0x000f620000000800 */
[----:B--2---:R-:W-:Y:S01]  /*6990*/  F2FP.BF16.F32.PACK_AB R113, R161, R158 ;  /* 0x0000009ea171723e */ /* 0x004fe200000010ff */
[----:B------:R-:W-:-:S06]  /*69a0*/  FADD.FTZ R158, R158, R161 ;  /* 0x000000a19e9e7221 */ /* 0x000fcc0000010000 */
[----:B------:R-:W-:Y:S08]  /*69b0*/  MUFU.EX2 R153, R153 ;  /* 0x0000009900997308 */ /* 0x000ff00000000800 */
[----:B------:R-:W2:Y:S01]  /*69c0*/  MUFU.EX2 R150, R150 ;  /* 0x0000009600967308 */ /* 0x000ea20000000800 */
[----:B-----5:R-:W-:Y:S01]  /*69d0*/  F2FP.BF16.F32.PACK_AB R115, R154, R157 ;  /* 0x0000009d9a73723e */ /* 0x020fe200000010ff */
[----:B------:R-:W-:-:S04]  /*69e0*/  FADD.FTZ R157, R157, R158 ;  /* 0x0000009e9d9d7221 */ /* 0x000fc80000010000 */
[----:B------:R-:W-:Y:S02]  /*69f0*/  FADD.FTZ R154, R154, R157 ;  /* 0x0000009d9a9a7221 */ /* 0x000fe40000010000 */
[C---:B------:R-:W-:Y:S01]  /*6a00*/  HMMA.16816.F32.BF16 R36, R112.reuse, R40, RZ ;  /* 0x000000287024723c */ /* 0x040fe200000418ff */
[----:B------:R-:W-:Y:S05]  /*6a10*/  MUFU.EX2 R149, R149 ;  /* 0x0000009500957308 */ /* 0x000fea0000000800 */
[C---:B------:R-:W-:Y:S03]  /*6a20*/  HMMA.16816.F32.BF16 R60, R112.reuse, R64, RZ ;  /* 0x00000040703c723c */ /* 0x040fe600000418ff */
[----:B------:R-:W5:Y:S01]  /*6a30*/  MUFU.EX2 R0, R0 ;  /* 0x0000000000007308 */ /* 0x000f620000000800 */
        /* <DEDUP_REMOVED lines=8> */
[----:B-----5:R-:W-:Y:S01]  /*6ac0*/  F2FP.BF16.F32.PACK_AB R6, R0, R149 ;  /* 0x000000950006723e */ /* 0x020fe200000010ff */
[----:B------:R-:W-:-:S03]  /*6ad0*/  FADD.FTZ R149, R149, R150 ;  /* 0x0000009695957221 */ /* 0x000fc60000010000 */
[C---:B------:R-:W-:Y:S01]  /*6ae0*/  HMMA.16816.F32.BF16 R84, R112.reuse, R88, RZ ;  /* 0x000000587054723c */ /* 0x040fe200000418ff */
[----:B------:R-:W-:Y:S02]  /*6af0*/  FADD.FTZ R149, R0, R149 ;  /* 0x0000009500957221 */ /* 0x000fe40000010000 */
[----:B------:R-:W-:Y:S03]  /*6b00*/  MUFU.EX2 R147, R147 ;  /* 0x0000009300937308 */ /* 0x000fe60000000800 */
[C---:B------:R-:W-:Y:S05]  /*6b10*/  HMMA.16816.F32.BF16 R80, R112.reuse, R82, RZ ;  /* 0x000000527050723c */ /* 0x040fea00000418ff */
[----:B------:R-:W5:Y:S01]  /*6b20*/  MUFU.EX2 R146, R146 ;  /* 0x0000009200927308 */ /* 0x000f620000000800 */
[----:B--2---:R-:W-:Y:S01]  /*6b30*/  F2FP.BF16.F32.PACK_AB R5, R148, R151 ;  /* 0x000000979405723e */ /* 0x004fe200000010ff */
[----:B------:R-:W-:Y:S01]  /*6b40*/  HMMA.16816.F32.BF16 R88, R112, R90, RZ ;  /* 0x0000005a7058723c */ /* 0x000fe200000418ff */
[----:B------:R-:W-:-:S04]  /*6b50*/  FADD.FTZ R151, R151, R154 ;  /* 0x0000009a97977221 */ /* 0x000fc80000010000 */
[----:B------:R-:W-:Y:S01]  /*6b60*/  FADD.FTZ R148, R148, R151 ;  /* 0x0000009794947221 */ /* 0x000fe20000010000 */
[C---:B------:R-:W-:Y:S01]  /*6b70*/  HMMA.16816.F32.BF16 R92, R112.reuse, R96, RZ ;  /* 0x00000060705c723c */ /* 0x040fe200000418ff */
[----:B------:R-:W-:Y:S05]  /*6b80*/  MUFU.EX2 R160, R160 ;  /* 0x000000a000a07308 */ /* 0x000fea0000000800 */
[----:B---3--:R-:W-:Y:S01]  /*6b90*/  HMMA.16816.F32.BF16 R100, R112, R104, RZ ;  /* 0x000000687064723c */ /* 0x008fe200000418ff */
[----:B-----5:R-:W-:Y:S02]  /*6ba0*/  F2FP.BF16.F32.PACK_AB R7, R146, R147 ;  /* 0x000000939207723e */ /* 0x020fe400000010ff */
        /* <DEDUP_REMOVED lines=123> */
[----:B------:R-:W-:Y:S01]  /*7360*/  FADD.FTZ R173, R172, R173 ;  /* 0x000000adacad7221 */ /* 0x000fe20000010000 */
[----:B------:R-:W-:Y:S01]  /*7370*/  LEA R214, P1, R145, UR6, 0x1 ;  /* 0x0000000691d67c11 */ /* 0x000fe2000f8208ff */
[----:B------:R-:W-:-:S02]  /*7380*/  FADD.FTZ R175, R175, R0 ;  /* 0x00000000afaf7221 */ /* 0x000fc40000010000 */
[----:B------:R-:W-:Y:S01]  /*7390*/  FADD.FTZ R170, R170, R173 ;  /* 0x000000adaaaa7221 */ /* 0x000fe20000010000 */
[----:B------:R-:W-:Y:S01]  /*73a0*/  LEA.HI.X R215, R145, UR7, R144, 0x1, P1 ;  /* 0x0000000791d77c11 */ /* 0x000fe200088f0c90 */
        /* <DEDUP_REMOVED lines=31> */
[----:B------:R-:W-:Y:S01]  /*75a0*/  LOP3.LUT R213, R135, 0x3, RZ, 0xc0, !PT ;  /* 0x0000000387d57812 */ /* 0x000fe200078ec0ff */
[----:B------:R-:W-:Y:S01]  /*75b0*/  ULEA UR8, -UR8, URZ, 0x6 ;  /* 0x0000003f08087291 */ /* 0x000fe2000f8e313f */
[----:B------:R-:W-:Y:S01]  /*75c0*/  VIADD R216, R133, 0xfffffffe ;  /* 0xfffffffe85d87836 */ /* 0x000fe20000000000 */
[----:B------:R-:W-:Y:S01]  /*75d0*/  MOV R0, R3 ;  /* 0x0000000300007202 */ /* 0x000fe20000000f00 */
[----:B------:R-:W-:Y:S01]  /*75e0*/  IMAD.MOV.U32 R133, RZ, RZ, R132 ;  /* 0x000000ffff857224 */ /* 0x000fe200078e0084 */
[----:B------:R-:W-:Y:S01]  /*75f0*/  USHF.R.S32.HI UR4, URZ, 0x1f, UR8 ;  /* 0x0000001f3f047899 */ /* 0x000fe20008011408 */
[----:B------:R-:W-:Y:S01]  /*7600*/  IMAD R213, R213, -0x2, R2 ;  /* 0xfffffffed5d57824 */ /* 0x000fe200078e0202 */
[----:B------:R-:W-:Y:S01]  /*7610*/  MOV R212, UR8 ;  /* 0x0000000800d47c02 */ /* 0x000fe20008000f00 */
[----:B------:R-:W-:Y:S01]  /*7620*/  ULDC UR9, c[0x0][0x2d0] ;  /* 0x0000b40000097ab9 */ /* 0x000fe20000000800 */
[----:B------:R-:W-:Y:S02]  /*7630*/  ULDC UR8, c[0x0][0x248] ;  /* 0x0000920000087ab9 */ /* 0x000fe40000000800 */
[----:B------:R-:W-:Y:S01]  /*7640*/  IADD3 R213, R134, R213, -R205 ;  /* 0x000000d586d57210 */ /* 0x000fe20007ffe8cd */
[----:B------:R-:W-:Y:S01]  /*7650*/  IMAD.U32 R207, RZ, RZ, UR4 ;  /* 0x00000004ffcf7e24 */ /* 0x000fe2000f8e00ff */
[----:B------:R-:W-:-:S06]  /*7660*/  ULDC UR4, c[0x0][0x2ec] ;  /* 0x0000bb0000047ab9 */ /* 0x000fcc0000000800 */
.L_x_3680:
[----:B------:R-:W-:Y:S04]  /*7670*/  DEPBAR.LE SB0, 0x0 ;  /* 0x000080000000791a */ /* 0x000fe80000000000 */
[----:B------:R-:W-:Y:S01]  /*7680*/  BAR.SYNC.DEFER_BLOCKING 0x0 ;  /* 0x0000000000007b1d */ /* 0x000fe20000010000 */
[----:B------:R-:W-:Y:S01]  /*7690*/  PLOP3.LUT P0, PT, PT, PT, UP1, 0x40, 0x0 ;  /* 0x000000000000781c */ /* 0x000fe20003f0e818 */
[----:B------:R-:W-:Y:S01]  /*76a0*/  IMAD.MOV.U32 R10, RZ, RZ, R212 ;  /* 0x000000ffff0a7224 */ /* 0x000fe200078e00d4 */
[----:B------:R-:W-:Y:S01]  /*76b0*/  ISETP.GE.AND P5, PT, R208, UR9, PT ;  /* 0x00000009d0007c0c */ /* 0x000fe2000bfa6270 */
[----:B------:R-:W-:Y:S01]  /*76c0*/  IMAD.MOV.U32 R132, RZ, RZ, R207 ;  /* 0x000000ffff847224 */ /* 0x000fe200078e00cf */
[----:B------:R-:W-:Y:S09]  /*76d0*/  ISETP.GE.AND P4, PT, R201, UR9, PT ;  /* 0x00000009c9007c0c */ /* 0x000ff2000bf86270 */
[----:B------:R-:W-:Y:S05]  /*76e0*/  @P0 BRA `(.L_x_3677) ;  /* 0x0000000000f40947 */ /* 0x000fea0003800000 */
        /* <DEDUP_REMOVED lines=13> */
[--C-:B-1----:R-:W-:Y:S02]  /*77c0*/  IMAD.MOV R5, RZ, RZ, -R13.reuse ;  /* 0x000000ffff057224 */ /* 0x102fe400078e0a0d */
        /* <DEDUP_REMOVED lines=14> */
[----:B------:R-:W-:Y:S01]  /*78b0*/  ISETP.GE.AND P1, PT, R11, RZ, PT ;  /* 0x000000ff0b00720c */ /* 0x000fe20003f26270 */
[----:B------:R-:W-:Y:S01]  /*78c0*/  @!P2 VIADD R10, R10, 0x1 ;  /* 0x000000010a0aa836 */ /* 0x000fe20000000000 */
[-C--:B------:R-:W-:Y:S02]  /*78d0*/  ISETP.GE.U32.AND P3, PT, R4, R2.reuse, PT ;  /* 0x000000020400720c */ /* 0x080fe40003f66070 */
[----:B------:R-:W-:Y:S01]  /*78e0*/  ISETP.GE.U32.AND P6, PT, R8, R2, PT ;  /* 0x000000020800720c */ /* 0x000fe20003fc6070 */
[----:B------:R-:W1:Y:S01]  /*78f0*/  LDC.64 R4, c[0x0][0x250] ;  /* 0x00009400ff047b82 */ /* 0x000e620000000a00 */
[----:B------:R-:W-:Y:S02]  /*7900*/  ISETP.NE.AND P2, PT, R6, RZ, PT ;  /* 0x000000ff0600720c */ /* 0x000fe40003f45270 */
[----:B------:R-:W-:Y:S07]  /*7910*/  LOP3.LUT R2, RZ, R6, RZ, 0x33, !PT ;  /* 0x00000006ff027212 */ /* 0x000fee00078e33ff */
        /* <DEDUP_REMOVED lines=26> */
.L_x_3677:
[-C--:B------:R-:W-:Y:S01]  /*7ac0*/  LEA R2, P0, R10, R218.reuse, 0x1 ;  /* 0x000000da0a027211 */ /* 0x080fe200078008ff */
[----:B------:R-:W-:Y:S01]  /*7ad0*/  @P5 STS.128 [R204+0xc000], RZ ;  /* 0x00c000ffcc005388 */ /* 0x000fe20000000c00 */
[----:B------:R-:W-:Y:S02]  /*7ae0*/  ISETP.GE.AND P3, PT, R200, UR9, PT ;  /* 0x00000009c8007c0c */ /* 0x000fe4000bf66270 */
[CC--:B------:R-:W-:Y:S02]  /*7af0*/  LEA.HI.X R3, R10.reuse, R221.reuse, R132, 0x1, P0 ;  /* 0x000000dd0a037211 */ /* 0x0c0fe400000f0c84 */
[----:B------:R-:W-:Y:S03]  /*7b00*/  IADD3 R135, P0, R10, UR11, RZ ;  /* 0x0000000b0a877c10 */ /* 0x000fe6000ff1e0ff */
[----:B------:R-:W-:Y:S01]  /*7b10*/  @!PT LDS RZ, [RZ] ;  /* 0x00000000fffff984 */ /* 0x000fe20000000800 */
[----:B------:R-:W-:Y:S01]  /*7b20*/  @!PT LDS RZ, [RZ] ;  /* 0x00000000fffff984 */ /* 0x000fe20000000800 */
[----:B------:R-:W-:Y:S01]  /*7b30*/  @!PT LDS RZ, [RZ] ;  /* 0x00000000fffff984 */ /* 0x000fe20000000800 */
[----:B------:R-:W-:Y:S01]  /*7b40*/  @!P5 LDGSTS.E.BYPASS.LTC128B.128 [R204+0xc000], desc[UR12][R2.64] ;  /* 0x0c00000002ccdfae */ /* 0x000fe2000b901d4c */
[CC--:B------:R-:W-:Y:S02]  /*7b50*/  @!P5 LEA R236, P6, R135.reuse, R218.reuse, 0x1 ;  /* 0x000000da87ecd211 */ /* 0x0c0fe400078c08ff */
[----:B------:R-:W-:Y:S01]  /*7b60*/  IADD3.X R134, R132, UR10, RZ, P0, !PT ;  /* 0x0000000a84867c10 */ /* 0x000fe200087fe4ff */
[----:B------:R-:W-:Y:S01]  /*7b70*/  @P4 STS.128 [R204+0xe000], RZ ;  /* 0x00e000ffcc004388 */ /* 0x000fe20000000c00 */
[CC--:B------:R-:W-:Y:S02]  /*7b80*/  @!P4 LEA R230, P1, R135.reuse, R218.reuse, 0x1 ;  /* 0x000000da87e6c211 */ /* 0x0c0fe400078208ff */
[CCC-:B------:R-:W-:Y:S01]  /*7b90*/  @!P5 LEA.HI.X R237, R135.reuse, R221.reuse, R134.reuse, 0x1, P6 ;  /* 0x000000dd87edd211 */ /* 0x1c0fe200030f0c86 */
[----:B------:R-:W-:Y:S01]  /*7ba0*/  @!PT LDS RZ, [RZ] ;  /* 0x00000000fffff984 */ /* 0x000fe20000000800 */
[----:B------:R-:W-:Y:S01]  /*7bb0*/  @!PT LDS RZ, [RZ] ;  /* 0x00000000fffff984 */ /* 0x000fe20000000800 */
[----:B------:R-:W-:Y:S01]  /*7bc0*/  @!PT LDS RZ, [RZ] ;  /* 0x00000000fffff984 */ /* 0x000fe20000000800 */
[----:B------:R-:W-:Y:S01]  /*7bd0*/  @!P4 LDGSTS.E.BYPASS.LTC128B.128 [R204+0xe000], desc[UR12][R2.64+0x80] ;  /* 0x0e00008002cccfae */ /* 0x000fe2000b901d4c */
[CCC-:B------:R-:W-:Y:S02]  /*7be0*/  @!P4 LEA.HI.X R231, R135.reuse, R221.reuse, R134.reuse, 0x1, P1 ;  /* 0x000000dd87e7c211 */ /* 0x1c0fe400008f0c86 */
[CC--:B------:R-:W-:Y:S01]  /*7bf0*/  @!P3 LEA R228, P0, R135.reuse, R218.reuse, 0x1 ;  /* 0x000000da87e4b211 */ /* 0x0c0fe200078008ff */
[----:B------:R-:W-:Y:S01]  /*7c00*/  @P3 STS.128 [R204+0x10000], RZ ;  /* 0x010000ffcc003388 */ /* 0x000fe20000000c00 */
[C---:B------:R-:W-:Y:S02]  /*7c10*/  IADD3 R223, P2, R135.reuse, UR11, RZ ;  /* 0x0000000b87df7c10 */ /* 0x040fe4000ff5e0ff */
[-C--:B------:R-:W-:Y:S01]  /*7c20*/  @!P3 LEA.HI.X R229, R135, R221.reuse, R134, 0x1, P0 ;  /* 0x000000dd87e5b211 */ /* 0x080fe200000f0c86 */
        /* <DEDUP_REMOVED lines=22> */
[----:B------:R-:W-:Y:S02]  /*7d90*/  IADD3.X R132, R134, UR10, RZ, P6, !PT ;  /* 0x0000000a86847c10 */ /* 0x000fe4000b7fe4ff */
        /* <DEDUP_REMOVED lines=8> */
[CC--:B------:R-:W-:Y:S02]  /*7e20*/  @!P4 LEA.HI.X R223, R135.reuse, R221.reuse, R132, 0x1, P1 ;  /* 0x000000dd87dfc211 */ /* 0x0c0fe400008f0c84 */
[C---:B------:R-:W-:Y:S01]  /*7e30*/  @!P3 LEA R220, P0, R135.reuse, R218, 0x1 ;  /* 0x000000da87dcb211 */ /* 0x040fe200078008ff */
[----:B------:R-:W-:Y:S01]  /*7e40*/  @P5 STS.128 [R204+0xd000], RZ ;  /* 0x00d000ffcc005388 */ /* 0x000fe20000000c00 */
[----:B------:R-:W-:Y:S02]  /*7e50*/  IMAD.MOV.U32 R218, RZ, RZ, R2 ;  /* 0x000000ffffda7224 */ /* 0x000fe400078e0002 */
[----:B------:R-:W-:Y:S01]  /*7e60*/  @!P3 LEA.HI.X R221, R135, R221, R132, 0x1, P0 ;  /* 0x000000dd87ddb211 */ /* 0x000fe200000f0c84 */
[----:B------:R-:W-:Y:S01]  /*7e70*/  @!PT LDS RZ, [RZ] ;  /* 0x00000000fffff984 */ /* 0x000fe20000000800 */
[----:B------:R-:W-:Y:S01]  /*7e80*/  @!PT LDS RZ, [RZ] ;  /* 0x00000000fffff984 */ /* 0x000fe20000000800 */
[----:B------:R-:W-:Y:S01]  /*7e90*/  @!PT LDS RZ, [RZ] ;  /* 0x00000000fffff984 */ /* 0x000fe20000000800 */
[----:B------:R-:W-:Y:S01]  /*7ea0*/  @!P5 LDGSTS.E.BYPASS.LTC128B.128 [R204+0xd000], desc[UR12][R234.64] ;  /* 0x0d000000eaccdfae */ /* 0x000fe2000b901d4c */
[----:B------:R-:W-:Y:S03]  /*7eb0*/  ISETP.GE.AND P0, PT, R216, 0x1, PT ;  /* 0x00000001d800780c */ /* 0x000fe60003f06270 */
        /* <DEDUP_REMOVED lines=188> */
[----:B------:R-:W-:Y:S01]  /*8a80*/  PLOP3.LUT P0, PT, PT, PT, UP1, 0x40, 0x0 ;  /* 0x000000000000781c */ /* 0x000fe20003f0e818 */
[----:B------:R-:W-:Y:S04]  /*8a90*/  ULEA UR7, -UR8, URZ, 0x6 ;  /* 0x0000003f08077291 */ /* 0x000fe8000f8e313f */
[----:B------:R-:W-:Y:S02]  /*8aa0*/  USHF.R.S32.HI UR6, URZ, 0x1f, UR7 ;  /* 0x0000001f3f067899 */ /* 0x000fe40008011407 */
[----:B------:R-:W-:Y:S04]  /*8ab0*/  IMAD.U32 R140, RZ, RZ, UR7 ;  /* 0x00000007ff8c7e24 */ /* 0x000fe8000f8e00ff */
[----:B------:R-:W-:Y:S02]  /*8ac0*/  MOV R135, UR6 ;  /* 0x0000000600877c02 */ /* 0x000fe40008000f00 */
        /* <DEDUP_REMOVED lines=12> */
[----:B------:R-:W-:Y:S01]  /*8b90*/  LOP3.LUT R139, R139, R132, RZ, 0x3c, !PT ;  /* 0x000000848b8b7212 */ /* 0x000fe200078e3cff */
[--C-:B-1----:R-:W-:Y:S02]  /*8ba0*/  IMAD.MOV R135, RZ, RZ, -R141.reuse ;  /* 0x000000ffff877224 */ /* 0x102fe400078e0a8d */
        /* <DEDUP_REMOVED lines=19> */
[----:B------:R-:W1:Y:S01]  /*8ce0*/  LDC R134, c[0x0][0x24c] ;  /* 0x00009300ff867b82 */ /* 0x000e620000000800 */
[----:B------:R-:W-:Y:S09]  /*8cf0*/  ISETP.GE.AND P1, PT, R3, RZ, PT ;  /* 0x000000ff0300720c */ /* 0x000ff20003f26270 */
[----:B------:R-:W-:Y:S02]  /*8d00*/  @P2 IADD3 R138, R138, 0x1, RZ ;  /* 0x000000018a8a2810 */ /* 0x000fe40007ffe0ff */
[----:B------:R-:W-:Y:S01]  /*8d10*/  @P6 VIADD R140, R140, 0x1 ;  /* 0x000000018c8c6836 */ /* 0x000fe20000000000 */
[----:B------:R-:W-:Y:S02]  /*8d20*/  ISETP.NE.AND P2, PT, R132, RZ, PT ;  /* 0x000000ff8400720c */ /* 0x000fe40003f45270 */
        /* <DEDUP_REMOVED lines=24> */
.L_x_3679:
        /* <DEDUP_REMOVED lines=89> */
.L_x_3678:
[----:B-1----:R-:W-:Y:S01]  /*9440*/  IMAD R148, R216, -0x40, R213 ;  /* 0xffffffc0d8947824 */ /* 0x002fe200078e02d5 */
[----:B------:R-:W-:Y:S04]  /*9450*/  LDSM.16.MT88.4 R152, [R190+0xe800] ;  /* 0x00e80000be98783b */ /* 0x000fe80000004200 */
[C---:B------:R-:W-:Y:S02]  /*9460*/  IADD3 R146, R148.reuse, 0x7, RZ ;  /* 0x0000000794927810 */ /* 0x040fe40007ffe0ff */
[C---:B------:R-:W-:Y:S02]  /*9470*/  IADD3 R147, R148.reuse, 0x8, RZ ;  /* 0x0000000894937810 */ /* 0x040fe40007ffe0ff */
[----:B------:R-:W-:Y:S01]  /*9480*/  IADD3 R144, R148, -0x1, RZ ;  /* 0xffffffff94907810 */ /* 0x000fe20007ffe0ff */
[----:B------:R-:W-:Y:S01]  /*9490*/  LDSM.16.MT88.4 R156, [R189+0xe800] ;  /* 0x00e80000bd9c783b */ /* 0x000fe20000004200 */
[----:B------:R-:W-:Y:S02]  /*94a0*/  ISETP.GE.AND P0, PT, R146, RZ, PT ;  /* 0x000000ff9200720c */ /* 0x000fe40003f06270 */
[----:B------:R-:W-:Y:S02]  /*94b0*/  ISETP.GE.AND P1, PT, R147, RZ, PT ;  /* 0x000000ff9300720c */ /* 0x000fe40003f26270 */
[C---:B------:R-:W-:Y:S02]  /*94c0*/  IADD3 R143, R148.reuse, -0x9, RZ ;  /* 0xfffffff7948f7810 */ /* 0x040fe40007ffe0ff */
[C---:B------:R-:W-:Y:S02]  /*94d0*/  IADD3 R145, R148.reuse, -0x8, RZ ;  /* 0xfffffff894917810 */ /* 0x040fe40007ffe0ff */
[----:B------:R-:W-:Y:S02]  /*94e0*/  IADD3 R142, R148, -0x10, RZ ;  /* 0xfffffff0948e7810 */ /* 0x000fe40007ffe0ff */
[----:B------:R-:W-:Y:S02]  /*94f0*/  ISETP.GE.AND P6, PT, R144, RZ, PT ;  /* 0x000000ff9000720c */ /* 0x000fe40003fc6270 */
[----:B------:R-:W-:Y:S02]  /*9500*/  IADD3 R141, R148, -0x11, RZ ;  /* 0xffffffef948d7810 */ /* 0x000fe40007ffe0ff */
[----:B------:R-:W-:Y:S02]  /*9510*/  ISETP.GE.AND P4, PT, R143, RZ, PT ;  /* 0x000000ff8f00720c */ /* 0x000fe40003f86270 */
[----:B------:R-:W-:Y:S02]  /*9520*/  ISETP.GE.AND P5, PT, R145, RZ, PT ;  /* 0x000000ff9100720c */ /* 0x000fe40003fa6270 */
[----:B------:R-:W-:Y:S02]  /*9530*/  ISETP.GE.AND P3, PT, R142, RZ, PT ;  /* 0x000000ff8e00720c */ /* 0x000fe40003f66270 */
[----:B------:R-:W-:Y:S02]  /*9540*/  ISETP.GE.AND P2, PT, R141, RZ, PT ;  /* 0x000000ff8d00720c */ /* 0x000fe40003f46270 */
[C---:B------:R-:W-:Y:S02]  /*9550*/  IADD3 R140, R148.reuse, -0x18, RZ ;  /* 0xffffffe8948c7810 */ /* 0x040fe40007ffe0ff */
[----:B------:R-:W-:Y:S02]  /*9560*/  IABS R149, R148 ;  /* 0x0000009400957213 */ /* 0x000fe40000000000 */
[C---:B------:R-:W-:Y:S02]  /*9570*/  IADD3 R139, R148.reuse, -0x19, RZ ;  /* 0xffffffe7948b7810 */ /* 0x040fe40007ffe0ff */
[C---:B------:R-:W-:Y:S02]  /*9580*/  @!P0 IADD3 R146, -R148.reuse, -0x7, RZ ;  /* 0xfffffff994928810 */ /* 0x040fe40007ffe1ff */
[----:B------:R-:W-:Y:S02]  /*9590*/  @!P1 IADD3 R147, -R148, -0x8, RZ ;  /* 0xfffffff894939810 */ /* 0x000fe40007ffe1ff */
[----:B------:R-:W-:Y:S02]  /*95a0*/  ISETP.GE.AND P1, PT, R140, RZ, PT ;  /* 0x000000ff8c00720c */ /* 0x000fe40003f26270 */
[C---:B------:R-:W-:Y:S02]  /*95b0*/  @!P6 IADD3 R144, -R148.reuse, 0x1, RZ ;  /* 0x000000019490e810 */ /* 0x040fe40007ffe1ff */
[----:B------:R-:W-:Y:S02]  /*95c0*/  I2FP.F32.S32 R149, R149 ;  /* 0x0000009500957245 */ /* 0x000fe40000201400 */
[----:B------:R-:W-:Y:S02]  /*95d0*/  ISETP.GE.AND P0, PT, R139, RZ, PT ;  /* 0x000000ff8b00720c */ /* 0x000fe40003f06270 */
[----:B------:R-:W-:Y:S01]  /*95e0*/  I2FP.F32.S32 R146, R146 ;  /* 0x0000009200927245 */ /* 0x000fe20000201400 */
[C---:B------:R-:W-:Y:S01]  /*95f0*/  FFMA.FTZ R4, R149.reuse, -UR5, R4 ;  /* 0x8000000595047c23 */ /* 0x040fe20008010004 */
[C---:B------:R-:W-:Y:S01]  /*9600*/  @!P4 IADD3 R143, -R148.reuse, 0x9, RZ ;  /* 0x00000009948fc810 */ /* 0x040fe20007ffe1ff */
[----:B------:R-:W-:Y:S01]  /*9610*/  FFMA.FTZ R10, R149, -UR5, R10 ;  /* 0x80000005950a7c23 */ /* 0x000fe2000801000a */
[----:B------:R-:W-:Y:S01]  /*9620*/  IADD3 R138, R148, -0x20, RZ ;  /* 0xffffffe0948a7810 */ /* 0x000fe20007ffe0ff */
[----:B------:R-:W-:Y:S01]  /*9630*/  FFMA.FTZ R7, R146, -UR5, R7 ;  /* 0x8000000592077c23 */ /* 0x000fe20008010007 */
[C---:B------:R-:W-:Y:S02]  /*9640*/  @!P5 IADD3 R145, -R148.reuse, 0x8, RZ ;  /* 0x000000089491d810 */ /* 0x040fe40007ffe1ff */
[C---:B------:R-:W-:Y:S02]  /*9650*/  @!P3 IADD3 R142, -R148.reuse, 0x10, RZ ;  /* 0x00000010948eb810 */ /* 0x040fe40007ffe1ff */
[----:B------:R-:W-:Y:S02]  /*9660*/  I2FP.F32.S32 R144, R144 ;  /* 0x0000009000907245 */ /* 0x000fe40000201400 */
[----:B------:R-:W-:Y:S02]  /*9670*/  @!P2 IADD3 R141, -R148, 0x11, RZ ;  /* 0x00000011948da810 */ /* 0x000fe40007ffe1ff */
[----:B------:R-:W-:Y:S01]  /*9680*/  I2FP.F32.S32 R147, R147 ;  /* 0x0000009300937245 */ /* 0x000fe20000201400 */
[C---:B------:R-:W-:Y:S01]  /*9690*/  FFMA.FTZ R5, R144.reuse, -UR5, R5 ;  /* 0x8000000590057c23 */ /* 0x040fe20008010005 */
[----:B------:R-:W-:Y:S01]  /*96a0*/  I2FP.F32.S32 R146, R143 ;  /* 0x0000008f00927245 */ /* 0x000fe20000201400 */
[----:B------:R-:W-:Y:S01]  /*96b0*/  FFMA.FTZ R11, R144, -UR5, R11 ;  /* 0x80000005900b7c23 */ /* 0x000fe2000801000b */
[----:B------:R-:W-:Y:S01]  /*96c0*/  IADD3 R137, R148, -0x21, RZ ;  /* 0xffffffdf94897810 */ /* 0x000fe20007ffe0ff */
[----:B------:R-:W-:Y:S01]  /*96d0*/  FFMA.FTZ R6, R147, -UR5, R6 ;  /* 0x8000000593067c23 */ /* 0x000fe20008010006 */
[----:B------:R-:W-:Y:S01]  /*96e0*/  I2FP.F32.S32 R145, R145 ;  /* 0x0000009100917245 */ /* 0x000fe20000201400 */
[----:B------:R-:W-:Y:S01]  /*96f0*/  FFMA.FTZ R9, R146, -UR5, R9 ;  /* 0x8000000592097c23 */ /* 0x000fe20008010009 */
[----:B------:R-:W-:Y:S01]  /*9700*/  ISETP.GE.AND P6, PT, R138, RZ, PT ;  /* 0x000000ff8a00720c */ /* 0x000fe20003fc6270 */
[----:B------:R-:W-:Y:S01]  /*9710*/  FFMA.FTZ R15, R146, -UR5, R15 ;  /* 0x80000005920f7c23 */ /* 0x000fe2000801000f */
[----:B------:R-:W-:Y:S01]  /*9720*/  I2FP.F32.S32 R143, R142 ;  /* 0x0000008e008f7245 */ /* 0x000fe20000201400 */
[C---:B------:R-:W-:Y:S01]  /*9730*/  FFMA.FTZ R8, R145.reuse, -UR5, R8 ;  /* 0x8000000591087c23 */ /* 0x040fe20008010008 */
[----:B------:R-:W-:Y:S01]  /*9740*/  I2FP.F32.S32 R142, R141 ;  /* 0x0000008d008e7245 */ /* 0x000fe20000201400 */
[----:B------:R-:W-:Y:S01]  /*9750*/  FFMA.FTZ R14, R145, -UR5, R14 ;  /* 0x80000005910e7c23 */ /* 0x000fe2000801000e */
[----:B------:R-:W-:Y:S01]  /*9760*/  FMNMX.FTZ R144, R4, R133, !PT ;  /* 0x0000008504907209 */ /* 0x000fe20007810000 */
[C---:B------:R-:W-:Y:S01]  /*9770*/  FFMA.FTZ R12, R143.reuse, -UR5, R12 ;  /* 0x800000058f0c7c23 */ /* 0x040fe2000801000c */
[----:B------:R-:W-:Y:S01]  /*9780*/  @!P1 IADD3 R140, -R148, 0x18, RZ ;  /* 0x00000018948c9810 */ /* 0x000fe20007ffe1ff */
[----:B------:R-:W-:Y:S01]  /*9790*/  FFMA.FTZ R18, R143, -UR5, R18 ;  /* 0x800000058f127c23 */ /* 0x000fe20008010012 */
[----:B------:R-:W-:Y:S01]  /*97a0*/  ISETP.GE.AND P5, PT, R137, RZ, PT ;  /* 0x000000ff8900720c */ /* 0x000fe20003fa6270 */
[----:B------:R-:W-:Y:S01]  /*97b0*/  FFMA.FTZ R13, R142, -UR5, R13 ;  /* 0x800000058e0d7c23 */ /* 0x000fe2000801000d */
[----:B------:R-:W-:Y:S01]  /*97c0*/  @!P0 IADD3 R139, -R148, 0x19, RZ ;  /* 0x00000019948b8810 */ /* 0x000fe20007ffe1ff */
[----:B------:R-:W-:Y:S01]  /*97d0*/  FFMA.FTZ R19, R142, -UR5, R19 ;  /* 0x800000058e137c23 */ /* 0x000fe20008010013 */
[----:B------:R-:W-:Y:S02]  /*97e0*/  FMNMX.FTZ R143, R5, R144, !PT ;  /* 0x00000090058f7209 */ /* 0x000fe40007810000 */
[----:B------:R-:W-:Y:S02]  /*97f0*/  FMNMX.FTZ R142, R6, R0, !PT ;  /* 0x00000000068e7209 */ /* 0x000fe40007810000 */
[----:B------:R-:W-:Y:S02]  /*9800*/  I2FP.F32.S32 R141, R140 ;  /* 0x0000008c008d7245 */ /* 0x000fe40000201400 */
[----:B------:R-:W-:Y:S02]  /*9810*/  FMNMX.FTZ R144, R8, R143, !PT ;  /* 0x0000008f08907209 */ /* 0x000fe40007810000 */
[----:B------:R-:W-:Y:S01]  /*9820*/  I2FP.F32.S32 R140, R139 ;  /* 0x0000008b008c7245 */ /* 0x000fe20000201400 */
[C---:B------:R-:W-:Y:S01]  /*9830*/  FFMA.FTZ R16, R141.reuse, -UR5, R16 ;  /* 0x800000058d107c23 */ /* 0x040fe20008010010 */
[----:B------:R-:W-:Y:S01]  /*9840*/  IADD3 R136, R148, -0x28, RZ ;  /* 0xffffffd894887810 */ /* 0x000fe20007ffe0ff */
[----:B------:R-:W-:Y:S01]  /*9850*/  FFMA.FTZ R22, R141, -UR5, R22 ;  /* 0x800000058d167c23 */ /* 0x000fe20008010016 */
[----:B------:R-:W-:Y:S01]  /*9860*/  FMNMX.FTZ R139, R7, R142, !PT ;  /* 0x0000008e078b7209 */ /* 0x000fe20007810000 */
[----:B------:R-:W-:Y:S01]  /*9870*/  FFMA.FTZ R17, R140, -UR5, R17 ;  /* 0x800000058c117c23 */ /* 0x000fe20008010011 */
[----:B------:R-:W-:Y:S01]  /*9880*/  @!P6 IADD3 R138, -R148, 0x20, RZ ;  /* 0x00000020948ae810 */ /* 0x000fe20007ffe1ff */
[----:B------:R-:W-:Y:S01]  /*9890*/  FFMA.FTZ R23, R140, -UR5, R23 ;  /* 0x800000058c177c23 */ /* 0x000fe20008010017 */
[----:B------:R-:W-:Y:S02]  /*98a0*/  FMNMX.FTZ R141, R9, R144, !PT ;  /* 0x00000090098d7209 */ /* 0x000fe40007810000 */
[----:B------:R-:W-:Y:S01]  /*98b0*/  ISETP.GE.AND P4, PT, R136, RZ, PT ;  /* 0x000000ff8800720c */ /* 0x000fe20003f86270 */
[----:B------:R-:W-:Y:S01]  /*98c0*/  LDSM.16.MT88.4 R144, [R189+0xc000] ;  /* 0x00c00000bd90783b */ /* 0x000fe20000004200 */
[----:B------:R-:W-:Y:S02]  /*98d0*/  FMNMX.FTZ R142, R10, R139, !PT ;  /* 0x0000008b0a8e7209 */ /* 0x000fe40007810000 */
[C---:B------:R-:W-:Y:S02]  /*98e0*/  IADD3 R135, R148.reuse, -0x29, RZ ;  /* 0xffffffd794877810 */ /* 0x040fe40007ffe0ff */
[C---:B------:R-:W-:Y:S02]  /*98f0*/  IADD3 R134, R148.reuse, -0x30, RZ ;  /* 0xffffffd094867810 */ /* 0x040fe40007ffe0ff */
[----:B------:R-:W-:Y:S02]  /*9900*/  @!P5 IADD3 R137, -R148, 0x21, RZ ;  /* 0x000000219489d810 */ /* 0x000fe40007ffe1ff */
[----:B------:R-:W-:Y:S02]  /*9910*/  I2FP.F32.S32 R139, R138 ;  /* 0x0000008a008b7245 */ /* 0x000fe40000201400 */
[----:B------:R-:W-:Y:S02]  /*9920*/  FMNMX.FTZ R138, R12, R141, !PT ;  /* 0x0000008d0c8a7209 */ /* 0x000fe40007810000 */
[----:B------:R-:W-:Y:S01]  /*9930*/  FMNMX.FTZ R141, R11, R142, !PT ;  /* 0x0000008e0b8d7209 */ /* 0x000fe20007810000 */
[----:B------:R-:W-:Y:S01]  /*9940*/  FFMA.FTZ R26, R139, -UR5, R26 ;  /* 0x800000058b1a7c23 */ /* 0x000fe2000801001a */
[----:B------:R-:W-:Y:S01]  /*9950*/  ISETP.GE.AND P3, PT, R135, RZ, PT ;  /* 0x000000ff8700720c */ /* 0x000fe20003f66270 */
[----:B------:R-:W-:Y:S01]  /*9960*/  FFMA.FTZ R20, R139, -UR5, R20 ;  /* 0x800000058b147c23 */ /* 0x000fe20008010014 */
[----:B------:R-:W-:Y:S02]  /*9970*/  ISETP.GE.AND P2, PT, R134, RZ, PT ;  /* 0x000000ff8600720c */ /* 0x000fe40003f46270 */
[----:B------:R-:W-:Y:S02]  /*9980*/  I2FP.F32.S32 R140, R137 ;  /* 0x00000089008c7245 */ /* 0x000fe40000201400 */
[----:B------:R-:W-:Y:S02]  /*9990*/  FMNMX.FTZ R137, R13, R138, !PT ;  /* 0x0000008a0d897209 */ /* 0x000fe40007810000 */
[----:B------:R-:W-:Y:S01]  /*99a0*/  FMNMX.FTZ R138, R14, R141, !PT ;  /* 0x0000008d0e8a7209 */ /* 0x000fe20007810000 */
[----:B------:R-:W-:Y:S01]  /*99b0*/  FFMA.FTZ R27, R140, -UR5, R27 ;  /* 0x800000058c1b7c23 */ /* 0x000fe2000801001b */
[----:B------:R-:W-:Y:S01]  /*99c0*/  IADD3 R132, R148, -0x38, RZ ;  /* 0xffffffc894847810 */ /* 0x000fe20007ffe0ff */
[----:B------:R-:W-:Y:S01]  /*99d0*/  FFMA.FTZ R21, R140, -UR5, R21 ;  /* 0x800000058c157c23 */ /* 0x000fe20008010015 */
[----:B------:R-:W-:Y:S02]  /*99e0*/  FMNMX.FTZ R142, R16, R137, !PT ;  /* 0x00000089108e7209 */ /* 0x000fe40007810000 */
[----:B------:R-:W-:Y:S02]  /*99f0*/  FMNMX.FTZ R139, R15, R138, !PT ;  /* 0x0000008a0f8b7209 */ /* 0x000fe40007810000 */
[C---:B------:R-:W-:Y:S02]  /*9a00*/  IADD3 R2, R148.reuse, -0x31, RZ ;  /* 0xffffffcf94027810 */ /* 0x040fe40007ffe0ff */
[C---:B------:R-:W-:Y:S02]  /*9a10*/  @!P4 IADD3 R136, -R148.reuse, 0x28, RZ ;  /* 0x000000289488c810 */ /* 0x040fe40007ffe1ff */
[----:B------:R-:W-:Y:S02]  /*9a20*/  IADD3 R3, R148, -0x39, RZ ;  /* 0xffffffc794037810 */ /* 0x000fe40007ffe0ff */
[----:B------:R-:W-:Y:S02]  /*9a30*/  ISETP.GE.AND P0, PT, R132, RZ, PT ;  /* 0x000000ff8400720c */ /* 0x000fe40003f06270 */
[----:B------:R-:W-:Y:S02]  /*9a40*/  FMNMX.FTZ R141, R17, R142, !PT ;  /* 0x0000008e118d7209 */ /* 0x000fe40007810000 */
[----:B------:R-:W-:Y:S02]  /*9a50*/  FMNMX.FTZ R138, R18, R139, !PT ;  /* 0x0000008b128a7209 */ /* 0x000fe40007810000 */
[----:B------:R-:W-:Y:S02]  /*9a60*/  ISETP.GE.AND P1, PT, R2, RZ, PT ;  /* 0x000000ff0200720c */ /* 0x000fe40003f26270 */
[----:B------:R-:W-:Y:S02]  /*9a70*/  I2FP.F32.S32 R137, R136 ;  /* 0x0000008800897245 */ /* 0x000fe40000201400 */
[C---:B------:R-:W-:Y:S02]  /*9a80*/  @!P3 IADD3 R135, -R148.reuse, 0x29, RZ ;  /* 0x000000299487b810 */ /* 0x040fe40007ffe1ff */
[----:B------:R-:W-:Y:S01]  /*9a90*/  ISETP.GE.AND P6, PT, R3, RZ, PT ;  /* 0x000000ff0300720c */ /* 0x000fe20003fc6270 */
[C---:B------:R-:W-:Y:S01]  /*9aa0*/  FFMA.FTZ R24, R137.reuse, -UR5, R24 ;  /* 0x8000000589187c23 */ /* 0x040fe20008010018 */
[----:B------:R-:W-:Y:S01]  /*9ab0*/  @!P2 IADD3 R134, -R148, 0x30, RZ ;  /* 0x000000309486a810 */ /* 0x000fe20007ffe1ff */
[----:B------:R-:W-:Y:S01]  /*9ac0*/  FFMA.FTZ R30, R137, -UR5, R30 ;  /* 0x80000005891e7c23 */ /* 0x000fe2000801001e */
[----:B------:R-:W-:Y:S02]  /*9ad0*/  FMNMX.FTZ R140, R20, R141, !PT ;  /* 0x0000008d148c7209 */ /* 0x000fe40007810000 */
[----:B------:R-:W-:Y:S02]  /*9ae0*/  FMNMX.FTZ R139, R19, R138, !PT ;  /* 0x0000008a138b7209 */ /* 0x000fe40007810000 */
[----:B------:R-:W-:Y:S02]  /*9af0*/  I2FP.F32.S32 R136, R135 ;  /* 0x0000008700887245 */ /* 0x000fe40000201400 */
[----:B------:R-:W-:Y:S02]  /*9b00*/  FMNMX.FTZ R137, R21, R140, !PT ;  /* 0x0000008c15897209 */ /* 0x000fe40007810000 */
[----:B------:R-:W-:Y:S01]  /*9b10*/  I2FP.F32.S32 R135, R134 ;  /* 0x0000008600877245 */ /* 0x000fe20000201400 */
[----:B------:R-:W-:Y:S01]  /*9b20*/  FFMA.FTZ R25, R136, -UR5, R25 ;  /* 0x8000000588197c23 */ /* 0x000fe20008010019 */
[----:B------:R-:W-:Y:S01]  /*9b30*/  FMNMX.FTZ R134, R22, R139, !PT ;  /* 0x0000008b16867209 */ /* 0x000fe20007810000 */
[----:B------:R-:W-:Y:S01]  /*9b40*/  FFMA.FTZ R31, R136, -UR5, R31 ;  /* 0x80000005881f7c23 */ /* 0x000fe2000801001f */
[----:B------:R-:W-:Y:S01]  /*9b50*/  @!P0 IADD3 R132, -R148, 0x38, RZ ;  /* 0x0000003894848810 */ /* 0x000fe20007ffe1ff */
[C---:B------:R-:W-:Y:S01]  /*9b60*/  FFMA.FTZ R28, R135.reuse, -UR5, R28 ;  /* 0x80000005871c7c23 */ /* 0x040fe2000801001c */
[----:B------:R-:W-:Y:S01]  /*9b70*/  FMNMX.FTZ R138, R24, R137, !PT ;  /* 0x00000089188a7209 */ /* 0x000fe20007810000 */
[----:B------:R-:W-:Y:S01]  /*9b80*/  FFMA.FTZ R34, R135, -UR5, R34 ;  /* 0x8000000587227c23 */ /* 0x000fe20008010022 */
[----:B------:R-:W-:Y:S02]  /*9b90*/  FMNMX.FTZ R137, R23, R134, !PT ;  /* 0x0000008617897209 */ /* 0x000fe40007810000 */
[C---:B------:R-:W-:Y:S02]  /*9ba0*/  @!P1 IADD3 R2, -R148.reuse, 0x31, RZ ;  /* 0x0000003194029810 */ /* 0x040fe40007ffe1ff */
[----:B------:R-:W-:Y:S02]  /*9bb0*/  @!P6 IADD3 R3, -R148, 0x39, RZ ;  /* 0x000000399403e810 */ /* 0x000fe40007ffe1ff */
[----:B------:R-:W-:Y:S01]  /*9bc0*/  I2FP.F32.S32 R141, R132 ;  /* 0x00000084008d7245 */ /* 0x000fe20000201400 */
[----:B------:R-:W-:Y:S01]  /*9bd0*/  LDSM.16.MT88.4 R148, [R188+0xc000] ;  /* 0x00c00000bc94783b */ /* 0x000fe20000004200 */
[----:B------:R-:W-:Y:S02]  /*9be0*/  FMNMX.FTZ R132, R26, R137, !PT ;  /* 0x000000891a847209 */ /* 0x000fe40007810000 */
[----:B------:R-:W-:Y:S01]  /*9bf0*/  FMNMX.FTZ R139, R25, R138, !PT ;  /* 0x0000008a198b7209 */ /* 0x000fe20007810000 */
[----:B------:R-:W-:Y:S01]  /*9c00*/  FFMA.FTZ R32, R141, -UR5, R32 ;  /* 0x800000058d207c23 */ /* 0x000fe20008010020 */
[----:B------:R-:W-:Y:S02]  /*9c10*/  I2FP.F32.S32 R2, R2 ;  /* 0x0000000200027245 */ /* 0x000fe40000201400 */
[----:B------:R-:W-:Y:S01]  /*9c20*/  I2FP.F32.S32 R138, R3 ;  /* 0x00000003008a7245 */ /* 0x000fe20000201400 */
[----:B------:R-:W-:Y:S01]  /*9c30*/  LDSM.16.MT88.4 R140, [R190+0xc000] ;  /* 0x00c00000be8c783b */ /* 0x000fe20000004200 */
[----:B------:R-:W-:Y:S01]  /*9c40*/  FMNMX.FTZ R3, R27, R132, !PT ;  /* 0x000000841b037209 */ /* 0x000fe20007810000 */
[----:B------:R-:W-:Y:S01]  /*9c50*/  FFMA.FTZ R29, R2, -UR5, R29 ;  /* 0x80000005021d7c23 */ /* 0x000fe2000801001d */
[----:B------:R-:W-:Y:S01]  /*9c60*/  FMNMX.FTZ R134, R28, R139, !PT ;  /* 0x0000008b1c867209 */ /* 0x000fe20007810000 */
[----:B------:R-:W-:Y:S01]  /*9c70*/  FFMA.FTZ R33, R138, -UR5, R33 ;  /* 0x800000058a217c23 */ /* 0x000fe20008010021 */
[----:B------:R-:W-:Y:S01]  /*9c80*/  FMNMX.FTZ R132, R30, R3, !PT ;  /* 0x000000031e847209 */ /* 0x000fe20007810000 */
[----:B------:R-:W-:Y:S01]  /*9c90*/  FFMA.FTZ R35, R2, -UR5, R35 ;  /* 0x8000000502237c23 */ /* 0x000fe20008010023 */
[----:B------:R-:W-:Y:S02]  /*9ca0*/  FMNMX.FTZ R137, R29, R134, !PT ;  /* 0x000000861d897209 */ /* 0x000fe40007810000 */
[----:B------:R-:W-:Y:S02]  /*9cb0*/  FMNMX.FTZ R3, R31, R132, !PT ;  /* 0x000000841f037209 */ /* 0x000fe40007810000 */
[----:B------:R-:W-:Y:S02]  /*9cc0*/  FMNMX.FTZ R134, R32, R137, !PT ;  /* 0x0000008920867209 */ /* 0x000fe40007810000 */
[----:B------:R-:W-:Y:S02]  /*9cd0*/  FMNMX.FTZ R2, R34, R3, !PT ;  /* 0x0000000322027209 */ /* 0x000fe40007810000 */
[----:B------:R-:W-:Y:S02]  /*9ce0*/  FMNMX.FTZ R136, R33, R134, !PT ;  /* 0x0000008621887209 */ /* 0x000fe40007810000 */
[----:B------:R-:W-:Y:S03]  /*9cf0*/  FMNMX.FTZ R135, R35, R2, !PT ;  /* 0x0000000223877209 */ /* 0x000fe60007810000 */
[----:B------:R-:W-:Y:S08]  /*9d00*/  SHFL.BFLY PT, R3, R136, 0x2, 0x1f ;  /* 0x0c401f0088037f89 */ /* 0x000ff000000e0000 */
[----:B------:R-:W1:Y:S02]  /*9d10*/  SHFL.BFLY PT, R2, R135, 0x2, 0x1f ;  /* 0x0c401f0087027f89 */ /* 0x000e6400000e0000 */
[----:B-1----:R-:W-:Y:S02]  /*9d20*/  FMNMX.FTZ R134, R135, R2, !PT ;  /* 0x0000000287867209 */ /* 0x002fe40007810000 */
[----:B------:R-:W-:Y:S04]  /*9d30*/  FMNMX.FTZ R137, R136, R3, !PT ;  /* 0x0000000388897209 */ /* 0x000fe80007810000 */
[----:B------:R-:W1:Y:S08]  /*9d40*/  SHFL.BFLY PT, R3, R134, 0x1, 0x1f ;  /* 0x0c201f0086037f89 */ /* 0x000e7000000e0000 */
[----:B------:R-:W2:Y:S01]  /*9d50*/  SHFL.BFLY PT, R132, R137, 0x1, 0x1f ;  /* 0x0c201f0089847f89 */ /* 0x000ea200000e0000 */
[----:B-1----:R-:W-:Y:S02]  /*9d60*/  FMNMX.FTZ R3, R134, R3, !PT ;  /* 0x0000000386037209 */ /* 0x002fe40007810000 */
[----:B--2---:R-:W-:Y:S03]  /*9d70*/  FMNMX.FTZ R132, R137, R132, !PT ;  /* 0x0000008489847209 */ /* 0x004fe60007810000 */
[C---:B------:R-:W-:Y:S02]  /*9d80*/  FADD.FTZ R0, -R3.reuse, R0 ;  /* 0x0000000003007221 */ /* 0x040fe40000010100 */
[----:B------:R-:W1:Y:S01]  /*9d90*/  LDSM.16.MT88.4 R136, [R192+0xc000] ;  /* 0x00c00000c088783b */ /* 0x000e620000004200 */
[C---:B------:R-:W-:Y:S01]  /*9da0*/  FMUL.FTZ R164, R3.reuse, UR4 ;  /* 0x0000000403a47c20 */ /* 0x040fe20008410000 */
[C---:B------:R-:W-:Y:S01]  /*9db0*/  FSETP.NEU.FTZ.AND P0, PT, R132.reuse, -INF , PT ;  /* 0xff8000008400780b */ /* 0x040fe20003f1d000 */
[----:B------:R-:W-:Y:S01]  /*9dc0*/  FADD.FTZ R2, -R132, R133 ;  /* 0x0000008584027221 */ /* 0x000fe20000010100 */
[----:B------:R-:W-:Y:S01]  /*9dd0*/  FMUL.FTZ R135, R0, UR4 ;  /* 0x0000000400877c20 */ /* 0x000fe20008410000 */
[----:B------:R-:W-:Y:S02]  /*9de0*/  FMUL.FTZ R166, R132, UR4 ;  /* 0x0000000484a67c20 */ /* 0x000fe40008410000 */
[----:B------:R-:W-:Y:S01]  /*9df0*/  FMUL.FTZ R133, R2, UR4 ;  /* 0x0000000402857c20 */ /* 0x000fe20008410000 */
[----:B------:R2:W3:Y:S02]  /*9e00*/  MUFU.EX2 R0, R135 ;  /* 0x0000008700007308 */ /* 0x0004e40000000800 */
[----:B------:R-:W-:Y:S02]  /*9e10*/  FSEL R166, R166, RZ, P0 ;  /* 0x000000ffa6a67208 */ /* 0x000fe40000000000 */
[----:B------:R-:W-:Y:S03]  /*9e20*/  FSETP.NEU.FTZ.AND P0, PT, R3, -INF , PT ;  /* 0xff8000000300780b */ /* 0x000fe60003f1d000 */
[--C-:B------:R-:W-:Y:S03]  /*9e30*/  FFMA.FTZ R165, R4, UR4, -R166.reuse ;  /* 0x0000000404a57c23 */ /* 0x100fe600080108a6 */
[----:B------:R4:W5:Y:S01]  /*9e40*/  MUFU.EX2 R2, R133 ;  /* 0x0000008500027308 */ /* 0x0009620000000800 */
[----:B------:R-:W-:Y:S01]  /*9e50*/  FSEL R164, R164, RZ, P0 ;  /* 0x000000ffa4a47208 */ /* 0x000fe20000000000 */
[--C-:B------:R-:W-:Y:S01]  /*9e60*/  FFMA.FTZ R162, R5, UR4, -R166.reuse ;  /* 0x0000000405a27c23 */ /* 0x100fe200080108a6 */
[--C-:B------:R-:W-:Y:S01]  /*9e70*/  FFMA.FTZ R161, R8, UR4, -R166.reuse ;  /* 0x0000000408a17c23 */ /* 0x100fe200080108a6 */
[--C-:B------:R-:W-:Y:S01]  /*9e80*/  FFMA.FTZ R160, R9, UR4, -R166.reuse ;  /* 0x0000000409a07c23 */ /* 0x100fe200080108a6 */
[----:B------:R-:W-:Y:S01]  /*9e90*/  FFMA.FTZ R175, R28, UR4, -R166 ;  /* 0x000000041caf7c23 */ /* 0x000fe200080108a6 */
[--C-:B------:R-:W-:Y:S01]  /*9ea0*/  FFMA.FTZ R163, R6, UR4, -R164.reuse ;  /* 0x0000000406a37c23 */ /* 0x100fe200080108a4 */
[--C-:B------:R-:W-:Y:S03]  /*9eb0*/  FFMA.FTZ R134, R10, UR4, -R164.reuse ;  /* 0x000000040a867c23 */ /* 0x100fe600080108a4 */
[----:B------:R-:W-:Y:S01]  /*9ec0*/  MUFU.EX2 R165, R165 ;  /* 0x000000a500a57308 */ /* 0x000fe20000000800 */
[--C-:B--2---:R-:W-:Y:S01]  /*9ed0*/  FFMA.FTZ R135, R7, UR4, -R164.reuse ;  /* 0x0000000407877c23 */ /* 0x104fe200080108a4 */
[C---:B---3--:R-:W-:Y:S01]  /*9ee0*/  FMUL.FTZ R6, R0.reuse, R130 ;  /* 0x0000008200067220 */ /* 0x048fe20000410000 */
[C---:B------:R-:W-:Y:S01]  /*9ef0*/  FMUL.FTZ R7, R0.reuse, R131 ;  /* 0x0000008300077220 */ /* 0x040fe20000410000 */
[C---:B------:R-:W-:Y:S01]  /*9f00*/  FMUL.FTZ R10, R0.reuse, R126 ;  /* 0x0000007e000a7220 */ /* 0x040fe20000410000 */
[C---:B------:R-:W-:Y:S01]  /*9f10*/  FMUL.FTZ R38, R0.reuse, R38 ;  /* 0x0000002600267220 */ /* 0x040fe20000410000 */
[C---:B------:R-:W-:Y:S01]  /*9f20*/  FMUL.FTZ R39, R0.reuse, R39 ;  /* 0x0000002700277220 */ /* 0x040fe20000410000 */
[----:B------:R-:W-:Y:S03]  /*9f30*/  FMUL.FTZ R42, R0, R42 ;  /* 0x0000002a002a7220 */ /* 0x000fe60000410000 */
[----:B------:R-:W2:Y:S01]  /*9f40*/  MUFU.EX2 R162, R162 ;  /* 0x000000a200a27308 */ /* 0x000ea20000000800 */
[----:B----4-:R-:W-:Y:S01]  /*9f50*/  FFMA.FTZ R133, R11, UR4, -R164 ;  /* 0x000000040b857c23 */ /* 0x010fe200080108a4 */
[C---:B-----5:R-:W-:Y:S01]  /*9f60*/  FMUL.FTZ R4, R2.reuse, R128 ;  /* 0x0000008002047220 */ /* 0x060fe20000410000 */
[C---:B------:R-:W-:Y:S01]  /*9f70*/  FMUL.FTZ R5, R2.reuse, R129 ;  /* 0x0000008102057220 */ /* 0x040fe20000410000 */
[C---:B------:R-:W-:Y:S01]  /*9f80*/  FMUL.FTZ R8, R2.reuse, R124 ;  /* 0x0000007c02087220 */ /* 0x040fe20000410000 */
[----:B------:R-:W-:Y:S01]  /*9f90*/  FMUL.FTZ R9, R2, R125 ;  /* 0x0000007d02097220 */ /* 0x000fe20000410000 */
[----:B------:R-:W-:Y:S01]  /*9fa0*/  FMUL.FTZ R11, R0, R127 ;  /* 0x0000007f000b7220 */ /* 0x000fe20000410000 */
[C---:B------:R-:W-:Y:S03]  /*9fb0*/  FMUL.FTZ R36, R2.reuse, R36 ;  /* 0x0000002402247220 */ /* 0x040fe60000410000 */
[----:B------:R-:W-:Y:S01]  /*9fc0*/  MUFU.EX2 R161, R161 ;  /* 0x000000a100a17308 */ /* 0x000fe20000000800 */
[C---:B------:R-:W-:Y:S01]  /*9fd0*/  FMUL.FTZ R37, R2.reuse, R37 ;  /* 0x0000002502257220 */ /* 0x040fe20000410000 */
[----:B------:R-:W3:Y:S01]  /*9fe0*/  LDSM.16.MT88.4 R124, [R192+0xe000] ;  /* 0x00e00000c07c783b */ /* 0x000ee20000004200 */
[C---:B------:R-:W-:Y:S01]  /*9ff0*/  FMUL.FTZ R40, R2.reuse, R40 ;  /* 0x0000002802287220 */ /* 0x040fe20000410000 */
[----:B------:R-:W-:Y:S01]  /*a000*/  FMUL.FTZ R41, R2, R41 ;  /* 0x0000002902297220 */ /* 0x000fe20000410000 */
        /* <DEDUP_REMOVED lines=16> */
[--C-:B------:R-:W-:Y:S01]  /*a110*/  FFMA.FTZ R220, R29, UR4, -R166.reuse ;  /* 0x000000041ddc7c23 */ /* 0x100fe200080108a6 */
[----:B------:R-:W-:Y:S01]  /*a120*/  FFMA.FTZ R222, R32, UR4, -R166 ;  /* 0x0000000420de7c23 */ /* 0x000fe200080108a6 */
[--C-:B------:R-:W-:Y:S03]  /*a130*/  FFMA.FTZ R224, R30, UR4, -R164.reuse ;  /* 0x000000041ee07c23 */ /* 0x100fe600080108a4 */
[----:B------:R-:W2:Y:S01]  /*a140*/  MUFU.EX2 R135, R135 ;  /* 0x0000008700877308 */ /* 0x000ea20000000800 */
[----:B----4-:R-:W-:Y:S01]  /*a150*/  F2FP.BF16.F32.PACK_AB R130, R160, R161 ;  /* 0x000000a1a082723e */ /* 0x010fe200000010ff */
[----:B------:R-:W-:Y:S01]  /*a160*/  FFMA.FTZ R225, R31, UR4, -R164 ;  /* 0x000000041fe17c23 */ /* 0x000fe200080108a4 */
[C---:B------:R-:W-:Y:S01]  /*a170*/  FMUL.FTZ R56, R2.reuse, R56 ;  /* 0x0000003802387220 */ /* 0x040fe20000410000 */
[----:B------:R-:W-:Y:S01]  /*a180*/  LDSM.16.MT88.4 R28, [R192+0xd800] ;  /* 0x00d80000c01c783b */ /* 0x000fe20000004200 */
        /* <DEDUP_REMOVED lines=11> */
[----:B------:R-:W4:Y:S01]  /*a240*/  MUFU.EX2 R133, R133 ;  /* 0x0000008500857308 */ /* 0x000f220000000800 */
[----:B--2---:R-:W-:Y:S01]  /*a250*/  F2FP.BF16.F32.PACK_AB R129, R135, R163 ;  /* 0x000000a38781723e */ /* 0x004fe200000010ff */
        /* <DEDUP_REMOVED lines=15> */
[----:B----4-:R-:W-:Y:S01]  /*a350*/  F2FP.BF16.F32.PACK_AB R131, R133, R134 ;  /* 0x000000868583723e */ /* 0x010fe200000010ff */
[C---:B------:R-:W-:Y:S01]  /*a360*/  FMUL.FTZ R82, R0.reuse, R82 ;  /* 0x0000005200527220 */ /* 0x040fe20000410000 */
[----:B------:R-:W-:Y:S01]  /*a370*/  FMUL.FTZ R83, R0, R83 ;  /* 0x0000005300537220 */ /* 0x000fe20000410000 */
[C---:B------:R-:W-:Y:S01]  /*a380*/  FMUL.FTZ R84, R2.reuse, R84 ;  /* 0x0000005402547220 */ /* 0x040fe20000410000 */
[----:B------:R-:W-:Y:S01]  /*a390*/  FMUL.FTZ R85, R2, R85 ;  /* 0x0000005502557220 */ /* 0x000fe20000410000 */
[C---:B------:R-:W-:Y:S01]  /*a3a0*/  FMUL.FTZ R86, R0.reuse, R86 ;  /* 0x0000005600567220 */ /* 0x040fe20000410000 */
[----:B------:R-:W-:Y:S01]  /*a3b0*/  FMUL.FTZ R87, R0, R87 ;  /* 0x0000005700577220 */ /* 0x000fe20000410000 */
[C---:B-1----:R-:W-:Y:S01]  /*a3c0*/  HMMA.16816.F32.BF16 R4, R128.reuse, R136, R4 ;  /* 0x000000888004723c */ /* 0x042fe20000041804 */
[----:B------:R-:W-:Y:S04]  /*a3d0*/  MUFU.EX2 R175, R175 ;  /* 0x000000af00af7308 */ /* 0x000fe80000000800 */
[----:B------:R-:W-:Y:S01]  /*a3e0*/  FMUL.FTZ R88, R2, R88 ;  /* 0x0000005802587220 */ /* 0x000fe20000410000 */
[C---:B------:R-:W-:Y:S01]  /*a3f0*/  HMMA.16816.F32.BF16 R8, R128.reuse, R138, R8 ;  /* 0x0000008a8008723c */ /* 0x040fe20000041808 */
[----:B------:R-:W1:Y:S04]  /*a400*/  LDSM.16.MT88.4 R136, [R190+0xe000] ;  /* 0x00e00000be88783b */ /* 0x000e680000004200 */
[----:B------:R-:W-:Y:S01]  /*a410*/  MUFU.EX2 R220, R220 ;  /* 0x000000dc00dc7308 */ /* 0x000fe20000000800 */
[----:B------:R-:W-:Y:S01]  /*a420*/  ISETP.GT.AND P0, PT, R216, RZ, PT ;  /* 0x000000ffd800720c */ /* 0x000fe20003f04270 */
[----:B------:R-:W-:Y:S01]  /*a430*/  FMUL.FTZ R89, R2, R89 ;  /* 0x0000005902597220 */ /* 0x000fe20000410000 */
[C---:B------:R-:W-:Y:S03]  /*a440*/  HMMA.16816.F32.BF16 R36, R128.reuse, R140, R36 ;  /* 0x0000008c8024723c */ /* 0x040fe60000041824 */
[C---:B------:R-:W-:Y:S03]  /*a450*/  FMUL.FTZ R90, R0.reuse, R90 ;  /* 0x0000005a005a7220 */ /* 0x040fe60000410000 */
[C---:B------:R-:W-:Y:S01]  /*a460*/  HMMA.16816.F32.BF16 R40, R128.reuse, R142, R40 ;  /* 0x0000008e8028723c */ /* 0x040fe20000041828 */
[----:B------:R-:W2:Y:S01]  /*a470*/  LDSM.16.MT88.4 R140, [R189+0xe000] ;  /* 0x00e00000bd8c783b */ /* 0x000ea20000004200 */
[----:B------:R-:W-:Y:S03]  /*a480*/  MUFU.EX2 R222, R222 ;  /* 0x000000de00de7308 */ /* 0x000fe60000000800 */
[----:B------:R-:W-:Y:S01]  /*a490*/  FMUL.FTZ R91, R0, R91 ;  /* 0x0000005b005b7220 */ /* 0x000fe20000410000 */
[C---:B------:R-:W-:Y:S06]  /*a4a0*/  HMMA.16816.F32.BF16 R44, R128.reuse, R144, R44 ;  /* 0x00000090802c723c */ /* 0x040fec000004182c */
[----:B------:R-:W-:Y:S01]  /*a4b0*/  MUFU.EX2 R224, R224 ;  /* 0x000000e000e07308 */ /* 0x000fe20000000800 */
[C---:B------:R-:W-:Y:S01]  /*a4c0*/  FMUL.FTZ R92, R2.reuse, R92 ;  /* 0x0000005c025c7220 */ /* 0x040fe20000410000 */
[C---:B------:R-:W-:Y:S01]  /*a4d0*/  HMMA.16816.F32.BF16 R48, R128.reuse, R146, R48 ;  /* 0x000000928030723c */ /* 0x040fe20000041830 */
[----:B------:R-:W4:Y:S02]  /*a4e0*/  LDSM.16.MT88.4 R144, [R188+0xe000] ;  /* 0x00e00000bc90783b */ /* 0x000f240000004200 */
[----:B------:R-:W-:Y:S03]  /*a4f0*/  FMUL.FTZ R93, R2, R93 ;  /* 0x0000005d025d7220 */ /* 0x000fe60000410000 */
[C---:B------:R-:W-:Y:S02]  /*a500*/  HMMA.16816.F32.BF16 R52, R128.reuse, R148, R52 ;  /* 0x000000948034723c */ /* 0x040fe40000041834 */
[----:B------:R-:W-:Y:S03]  /*a510*/  MUFU.EX2 R225, R225 ;  /* 0x000000e100e17308 */ /* 0x000fe60000000800 */
[C---:B------:R-:W-:Y:S01]  /*a520*/  FMUL.FTZ R94, R0.reuse, R94 ;  /* 0x0000005e005e7220 */ /* 0x040fe20000410000 */
[C---:B------:R-:W-:Y:S01]  /*a530*/  HMMA.16816.F32.BF16 R56, R128.reuse, R150, R56 ;  /* 0x000000968038723c */ /* 0x040fe20000041838 */
[----:B------:R-:W-:Y:S04]  /*a540*/  LDSM.16.MT88.4 R148, [R192+0xe800] ;  /* 0x00e80000c094783b */ /* 0x000fe80000004200 */
[----:B------:R-:W-:Y:S01]  /*a550*/  FMUL.FTZ R95, R0, R95 ;  /* 0x0000005f005f7220 */ /* 0x000fe20000410000 */
[C---:B---3--:R-:W-:Y:S05]  /*a560*/  HMMA.16816.F32.BF16 R60, R128.reuse, R124, R60 ;  /* 0x0000007c803c723c */ /* 0x048fea000004183c */
[C---:B------:R-:W-:Y:S01]  /*a570*/  FMUL.FTZ R96, R2.reuse, R96 ;  /* 0x0000006002607220 */ /* 0x040fe20000410000 */
[C---:B------:R-:W-:Y:S01]  /*a580*/  HMMA.16816.F32.BF16 R64, R128.reuse, R126, R64 ;  /* 0x0000007e8040723c */ /* 0x040fe20000041840 */
[----:B------:R-:W3:Y:S04]  /*a590*/  LDSM.16.MT88.4 R124, [R192+0x10000] ;  /* 0x01000000c07c783b */ /* 0x000ee80000004200 */
[----:B------:R-:W-:Y:S01]  /*a5a0*/  FMUL.FTZ R97, R2, R97 ;  /* 0x0000006102617220 */ /* 0x000fe20000410000 */
[C---:B-1----:R-:W-:Y:S05]  /*a5b0*/  HMMA.16816.F32.BF16 R68, R128.reuse, R136, R68 ;  /* 0x000000888044723c */ /* 0x042fea0000041844 */
[C---:B------:R-:W-:Y:S01]  /*a5c0*/  FMUL.FTZ R98, R0.reuse, R98 ;  /* 0x0000006200627220 */ /* 0x040fe20000410000 */
[C---:B------:R-:W-:Y:S01]  /*a5d0*/  HMMA.16816.F32.BF16 R72, R128.reuse, R138, R72 ;  /* 0x0000008a8048723c */ /* 0x040fe20000041848 */
[----:B------:R-:W1:Y:S04]  /*a5e0*/  LDSM.16.MT88.4 R136, [R190+0x10000] ;  /* 0x01000000be88783b */ /* 0x000e680000004200 */
[----:B------:R-:W-:Y:S01]  /*a5f0*/  FMUL.FTZ R99, R0, R99 ;  /* 0x0000006300637220 */ /* 0x000fe20000410000 */
[C---:B--2---:R-:W-:Y:S05]  /*a600*/  HMMA.16816.F32.BF16 R76, R128.reuse, R140, R76 ;  /* 0x0000008c804c723c */ /* 0x044fea000004184c */
[C---:B------:R-:W-:Y:S01]  /*a610*/  FMUL.FTZ R100, R2.reuse, R100 ;  /* 0x0000006402647220 */ /* 0x040fe20000410000 */
[C---:B------:R-:W-:Y:S01]  /*a620*/  HMMA.16816.F32.BF16 R80, R128.reuse, R142, R80 ;  /* 0x0000008e8050723c */ /* 0x040fe20000041850 */
[----:B------:R-:W2:Y:S04]  /*a630*/  LDSM.16.MT88.4 R140, [R189+0x10000] ;  /* 0x01000000bd8c783b */ /* 0x000ea80000004200 */
[----:B------:R-:W-:Y:S01]  /*a640*/  FMUL.FTZ R101, R2, R101 ;  /* 0x0000006502657220 */ /* 0x000fe20000410000 */
[C---:B----4-:R-:W-:Y:S05]  /*a650*/  HMMA.16816.F32.BF16 R84, R128.reuse, R144, R84 ;  /* 0x000000908054723c */ /* 0x050fea0000041854 */
        /* <DEDUP_REMOVED lines=11> */
[----:B------:R-:W-:Y:S01]  /*a710*/  FMUL.FTZ R107, R0, R107 ;  /* 0x0000006b006b7220 */ /* 0x000fe20000410000 */
[--C-:B------:R-:W-:Y:S01]  /*a720*/  FFMA.FTZ R167, R12, UR4, -R166.reuse ;  /* 0x000000040ca77c23 */ /* 0x100fe200080108a6 */
[C---:B------:R-:W-:Y:S03]  /*a730*/  FMUL.FTZ R12, R2.reuse, R120 ;  /* 0x00000078020c7220 */ /* 0x040fe60000410000 */
[----:B------:R-:W-:Y:S01]  /*a740*/  FFMA.FTZ R168, R13, UR4, -R166 ;  /* 0x000000040da87c23 */ /* 0x000fe200080108a6 */
[----:B------:R-:W-:Y:S01]  /*a750*/  FMUL.FTZ R13, R2, R121 ;  /* 0x00000079020d7220 */ /* 0x000fe20000410000 */
[C---:B------:R-:W-:Y:S01]  /*a760*/  HMMA.16816.F32.BF16 R104, R128.reuse, R138, R104 ;  /* 0x0000008a8068723c */ /* 0x040fe20000041868 */
[----:B------:R-:W1:Y:S01]  /*a770*/  LDSM.16.MT88.4 R136, [R192+0xc800] ;  /* 0x00c80000c088783b */ /* 0x000e620000004200 */
[----:B------:R-:W-:Y:S01]  /*a780*/  MUFU.EX2 R167, R167 ;  /* 0x000000a700a77308 */ /* 0x000fe20000000800 */
[--C-:B------:R-:W-:Y:S01]  /*a790*/  FFMA.FTZ R171, R14, UR4, -R164.reuse ;  /* 0x000000040eab7c23 */ /* 0x100fe200080108a4 */
[C---:B------:R-:W-:Y:S01]  /*a7a0*/  FMUL.FTZ R108, R2.reuse, R108 ;  /* 0x0000006c026c7220 */ /* 0x040fe20000410000 */
[----:B------:R-:W-:Y:S01]  /*a7b0*/  FMUL.FTZ R109, R2, R109 ;  /* 0x0000006d026d7220 */ /* 0x000fe20000410000 */
[C---:B------:R-:W-:Y:S01]  /*a7c0*/  FMUL.FTZ R110, R0.reuse, R110 ;  /* 0x0000006e006e7220 */ /* 0x040fe20000410000 */
[C---:B------:R-:W-:Y:S01]  /*a7d0*/  FMUL.FTZ R111, R0.reuse, R111 ;  /* 0x0000006f006f7220 */ /* 0x040fe20000410000 */
[----:B------:R-:W-:Y:S04]  /*a7e0*/  FFMA.FTZ R172, R15, UR4, -R164 ;  /* 0x000000040fac7c23 */ /* 0x000fe800080108a4 */
[----:B------:R-:W4:Y:S01]  /*a7f0*/  MUFU.EX2 R168, R168 ;  /* 0x000000a800a87308 */ /* 0x000f220000000800 */
[C---:B------:R-:W-:Y:S01]  /*a800*/  FMUL.FTZ R14, R0.reuse, R122 ;  /* 0x0000007a000e7220 */ /* 0x040fe20000410000 */
[----:B------:R-:W-:Y:S01]  /*a810*/  FMUL.FTZ R15, R0, R123 ;  /* 0x0000007b000f7220 */ /* 0x000fe20000410000 */
[--C-:B------:R-:W-:Y:S01]  /*a820*/  FFMA.FTZ R169, R16, UR4, -R166.reuse ;  /* 0x0000000410a97c23 */ /* 0x100fe200080108a6 */
[C---:B--2---:R-:W-:Y:S01]  /*a830*/  HMMA.16816.F32.BF16 R108, R128.reuse, R140, R108 ;  /* 0x0000008c806c723c */ /* 0x044fe2000004186c */
[----:B------:R-:W2:Y:S02]  /*a840*/  LDSM.16.MT88.4 R120, [R190+0xc800] ;  /* 0x00c80000be78783b */ /* 0x000ea40000004200 */
[----:B------:R-:W-:Y:S01]  /*a850*/  FFMA.FTZ R170, R17, UR4, -R166 ;  /* 0x0000000411aa7c23 */ /* 0x000fe200080108a6 */
[--C-:B------:R-:W-:Y:S01]  /*a860*/  FFMA.FTZ R173, R18, UR4, -R164.reuse ;  /* 0x0000000412ad7c23 */ /* 0x100fe200080108a4 */
[----:B------:R-:W-:Y:S01]  /*a870*/  FFMA.FTZ R174, R19, UR4, -R164 ;  /* 0x0000000413ae7c23 */ /* 0x000fe200080108a4 */
[C---:B------:R-:W-:Y:S01]  /*a880*/  HMMA.16816.F32.BF16 R12, R128.reuse, R142, R12 ;  /* 0x0000008e800c723c */ /* 0x040fe2000004180c */
[----:B------:R-:W-:Y:S02]  /*a890*/  MUFU.EX2 R169, R169 ;  /* 0x000000a900a97308 */ /* 0x000fe40000000800 */
[----:B------:R-:W5:Y:S02]  /*a8a0*/  LDSM.16.MT88.4 R140, [R188+0xc800] ;  /* 0x00c80000bc8c783b */ /* 0x000f640000004200 */
[C---:B------:R-:W-:Y:S01]  /*a8b0*/  FMUL.FTZ R16, R2.reuse, R116 ;  /* 0x0000007402107220 */ /* 0x040fe20000410000 */
[----:B------:R-:W-:Y:S01]  /*a8c0*/  FMUL.FTZ R17, R2, R117 ;  /* 0x0000007502117220 */ /* 0x000fe20000410000 */
[C---:B------:R-:W-:Y:S01]  /*a8d0*/  FMUL.FTZ R18, R0.reuse, R118 ;  /* 0x0000007600127220 */ /* 0x040fe20000410000 */
[----:B------:R-:W-:Y:S03]  /*a8e0*/  FMUL.FTZ R19, R0, R119 ;  /* 0x0000007700137220 */ /* 0x000fe60000410000 */
[----:B------:R-:W1:Y:S01]  /*a8f0*/  MUFU.EX2 R170, R170 ;  /* 0x000000aa00aa7308 */ /* 0x000e620000000800 */
[C---:B------:R-:W-:Y:S01]  /*a900*/  FMUL.FTZ R112, R2.reuse, R112 ;  /* 0x0000007002707220 */ /* 0x040fe20000410000 */
[----:B------:R-:W-:Y:S01]  /*a910*/  FMUL.FTZ R113, R2, R113 ;  /* 0x0000007102717220 */ /* 0x000fe20000410000 */
[C---:B------:R-:W-:Y:S01]  /*a920*/  FMUL.FTZ R114, R0.reuse, R114 ;  /* 0x0000007200727220 */ /* 0x040fe20000410000 */
[----:B------:R-:W-:Y:S01]  /*a930*/  FMUL.FTZ R115, R0, R115 ;  /* 0x0000007300737220 */ /* 0x000fe20000410000 */
[C---:B---3--:R-:W-:Y:S05]  /*a940*/  HMMA.16816.F32.BF16 R16, R128.reuse, R124, R16 ;  /* 0x0000007c8010723c */ /* 0x048fea0000041810 */
[----:B------:R-:W-:Y:S01]  /*a950*/  MUFU.EX2 R171, R171 ;  /* 0x000000ab00ab7308 */ /* 0x000fe20000000800 */
[----:B----4-:R-:W-:Y:S01]  /*a960*/  F2FP.BF16.F32.PACK_AB R116, R168, R167 ;  /* 0x000000a7a874723e */ /* 0x010fe200000010ff */
[----:B------:R-:W-:Y:S01]  /*a970*/  FFMA.FTZ R165, R2, R219, R165 ;  /* 0x000000db02a57223 */ /* 0x000fe200000100a5 */
[----:B------:R-:W-:Y:S01]  /*a980*/  FFMA.FTZ R163, R0, R217, R163 ;  /* 0x000000d900a37223 */ /* 0x000fe200000100a3 */
[----:B------:R-:W-:Y:S01]  /*a990*/  HMMA.16816.F32.BF16 R112, R128, R126, R112 ;  /* 0x0000007e8070723c */ /* 0x000fe20000041870 */
[----:B------:R-:W3:Y:S05]  /*a9a0*/  LDSM.16.MT88.4 R124, [R188+0xe800] ;  /* 0x00e80000bc7c783b */ /* 0x000eea0000004200 */
[----:B------:R-:W4:Y:S01]  /*a9b0*/  MUFU.EX2 R172, R172 ;  /* 0x000000ac00ac7308 */ /* 0x000f220000000800 */
[----:B-1----:R-:W-:Y:S01]  /*a9c0*/  F2FP.BF16.F32.PACK_AB R118, R170, R169 ;  /* 0x000000a9aa76723e */ /* 0x002fe200000010ff */
[----:B------:R-:W-:Y:S03]  /*a9d0*/  FADD.FTZ R162, R162, R165 ;  /* 0x000000a5a2a27221 */ /* 0x000fe60000010000 */
[----:B------:R-:W-:Y:S01]  /*a9e0*/  IADD3 R0, R216, -0x1, RZ ;  /* 0xffffffffd8007810 */ /* 0x000fe20007ffe0ff */
[----:B------:R-:W-:Y:S01]  /*a9f0*/  FADD.FTZ R163, R135, R163 ;  /* 0x000000a387a37221 */ /* 0x000fe20000010000 */
[----:B------:R-:W-:Y:S01]  /*aa00*/  LDSM.16.MT88.4 R128, [R190+0x10800] ;  /* 0x01080000be80783b */ /* 0x000fe20000004200 */
[----:B------:R-:W-:Y:S02]  /*aa10*/  FADD.FTZ R161, R161, R162 ;  /* 0x000000a2a1a17221 */ /* 0x000fe40000010000 */
[----:B------:R-:W-:Y:S01]  /*aa20*/  MUFU.EX2 R173, R173 ;  /* 0x000000ad00ad7308 */ /* 0x000fe20000000800 */
[----:B------:R-:W-:Y:S01]  /*aa30*/  FADD.FTZ R134, R134, R163 ;  /* 0x000000a386867221 */ /* 0x000fe20000010000 */
[----:B------:R-:W-:Y:S01]  /*aa40*/  MOV R216, R0 ;  /* 0x0000000000d87202 */ /* 0x000fe20000000f00 */
[----:B------:R-:W-:Y:S01]  /*aa50*/  FADD.FTZ R160, R160, R161 ;  /* 0x000000a1a0a07221 */ /* 0x000fe20000010000 */
[----:B------:R-:W-:Y:S01]  /*aa60*/  MOV R0, R3 ;  /* 0x0000000300007202 */ /* 0x000fe20000000f00 */
[----:B------:R-:W-:Y:S01]  /*aa70*/  FADD.FTZ R134, R133, R134 ;  /* 0x0000008685867221 */ /* 0x000fe20000010000 */
[----:B------:R-:W-:Y:S01]  /*aa80*/  MOV R133, R132 ;  /* 0x0000008400857202 */ /* 0x000fe20000000f00 */
[----:B------:R-:W-:Y:S03]  /*aa90*/  FADD.FTZ R167, R167, R160 ;  /* 0x000000a0a7a77221 */ /* 0x000fe60000010000 */
[----:B------:R-:W1:Y:S01]  /*aaa0*/  MUFU.EX2 R174, R174 ;  /* 0x000000ae00ae7308 */ /* 0x000e620000000800 */
[----:B----4-:R-:W-:Y:S01]  /*aab0*/  F2FP.BF16.F32.PACK_AB R117, R172, R171 ;  /* 0x000000abac75723e */ /* 0x010fe200000010ff */
[----:B------:R-:W-:Y:S01]  /*aac0*/  FADD.FTZ R171, R171, R134 ;  /* 0x00000086abab7221 */ /* 0x000fe20000010000 */
[----:B------:R-:W-:Y:S03]  /*aad0*/  FADD.FTZ R168, R168, R167 ;  /* 0x000000a7a8a87221 */ /* 0x000fe60000010000 */
[----:B------:R-:W-:Y:S01]  /*aae0*/  FADD.FTZ R172, R172, R171 ;  /* 0x000000abacac7221 */ /* 0x000fe20000010000 */
[----:B------:R-:W-:Y:S04]  /*aaf0*/  FADD.FTZ R169, R169, R168 ;  /* 0x000000a8a9a97221 */ /* 0x000fe80000010000 */
[----:B------:R-:W-:Y:S01]  /*ab00*/  FADD.FTZ R169, R170, R169 ;  /* 0x000000a9aaa97221 */ /* 0x000fe20000010000 */
[----:B-1----:R-:W-:Y:S07]  /*ab10*/  F2FP.BF16.F32.PACK_AB R119, R174, R173 ;  /* 0x000000adae77723e */ /* 0x002fee00000010ff */
[C---:B------:R-:W-:Y:S06]  /*ab20*/  HMMA.16816.F32.BF16 R4, R116.reuse, R136, R4 ;  /* 0x000000887404723c */ /* 0x040fec0000041804 */
[C---:B------:R-:W-:Y:S01]  /*ab30*/  HMMA.16816.F32.BF16 R8, R116.reuse, R138, R8 ;  /* 0x0000008a7408723c */ /* 0x040fe20000041808 */
[----:B------:R-:W-:Y:S05]  /*ab40*/  LDSM.16.MT88.4 R136, [R189+0x10800] ;  /* 0x01080000bd88783b */ /* 0x000fea0000004200 */
[C---:B--2---:R-:W-:Y:S06]  /*ab50*/  HMMA.16816.F32.BF16 R36, R116.reuse, R120, R36 ;  /* 0x000000787424723c */ /* 0x044fec0000041824 */
[C---:B------:R-:W-:Y:S01]  /*ab60*/  HMMA.16816.F32.BF16 R40, R116.reuse, R122, R40 ;  /* 0x0000007a7428723c */ /* 0x040fe20000041828 */
[----:B------:R-:W1:Y:S05]  /*ab70*/  LDSM.16.MT88.4 R120, [R192+0x10800] ;  /* 0x01080000c078783b */ /* 0x000e6a0000004200 */
[C---:B------:R-:W-:Y:S06]  /*ab80*/  HMMA.16816.F32.BF16 R44, R116.reuse, R144, R44 ;  /* 0x00000090742c723c */ /* 0x040fec000004182c */
[C---:B------:R-:W-:Y:S01]  /*ab90*/  HMMA.16816.F32.BF16 R48, R116.reuse, R146, R48 ;  /* 0x000000927430723c */ /* 0x040fe20000041830 */
[----:B------:R-:W-:Y:S05]  /*aba0*/  LDSM.16.MT88.4 R144, [R192+0xf000] ;  /* 0x00f00000c090783b */ /* 0x000fea0000004200 */
[C---:B-----5:R-:W-:Y:S06]  /*abb0*/  HMMA.16816.F32.BF16 R52, R116.reuse, R140, R52 ;  /* 0x0000008c7434723c */ /* 0x060fec0000041834 */
[C---:B------:R-:W-:Y:S01]  /*abc0*/  HMMA.16816.F32.BF16 R56, R116.reuse, R142, R56 ;  /* 0x0000008e7438723c */ /* 0x040fe20000041838 */
[----:B------:R-:W-:Y:S05]  /*abd0*/  LDSM.16.MT88.4 R140, [R190+0xd000] ;  /* 0x00d00000be8c783b */ /* 0x000fea0000004200 */
[C---:B------:R-:W-:Y:S06]  /*abe0*/  HMMA.16816.F32.BF16 R60, R116.reuse, R148, R60 ;  /* 0x00000094743c723c */ /* 0x040fec000004183c */
[C---:B------:R-:W-:Y:S01]  /*abf0*/  HMMA.16816.F32.BF16 R64, R116.reuse, R150, R64 ;  /* 0x000000967440723c */ /* 0x040fe20000041840 */
[----:B------:R-:W-:Y:S05]  /*ac00*/  LDSM.16.MT88.4 R148, [R189+0xf000] ;  /* 0x00f00000bd94783b */ /* 0x000fea0000004200 */
[C---:B------:R-:W-:Y:S06]  /*ac10*/  HMMA.16816.F32.BF16 R68, R116.reuse, R152, R68 ;  /* 0x000000987444723c */ /* 0x040fec0000041844 */
[C---:B------:R-:W-:Y:S05]  /*ac20*/  HMMA.16816.F32.BF16 R72, R116.reuse, R154, R72 ;  /* 0x0000009a7448723c */ /* 0x040fea0000041848 */
[--C-:B------:R-:W-:Y:S01]  /*ac30*/  FFMA.FTZ R152, R20, UR4, -R166.reuse ;  /* 0x0000000414987c23 */ /* 0x100fe200080108a6 */
[C---:B------:R-:W-:Y:S05]  /*ac40*/  HMMA.16816.F32.BF16 R76, R116.reuse, R156, R76 ;  /* 0x0000009c744c723c */ /* 0x040fea000004184c */
[--C-:B------:R-:W-:Y:S01]  /*ac50*/  FFMA.FTZ R154, R24, UR4, -R166.reuse ;  /* 0x00000004189a7c23 */ /* 0x100fe200080108a6 */
[C---:B------:R-:W-:Y:S01]  /*ac60*/  HMMA.16816.F32.BF16 R80, R116.reuse, R158, R80 ;  /* 0x0000009e7450723c */ /* 0x040fe20000041850 */
[----:B------:R-:W-:Y:S04]  /*ac70*/  MUFU.EX2 R152, R152 ;  /* 0x0000009800987308 */ /* 0x000fe80000000800 */
[----:B------:R-:W-:Y:S01]  /*ac80*/  FFMA.FTZ R155, R25, UR4, -R166 ;  /* 0x00000004199b7c23 */ /* 0x000fe200080108a6 */
[C---:B---3--:R-:W-:Y:S05]  /*ac90*/  HMMA.16816.F32.BF16 R84, R116.reuse, R124, R84 ;  /* 0x0000007c7454723c */ /* 0x048fea0000041854 */
[----:B------:R-:W-:Y:S01]  /*aca0*/  MUFU.EX2 R154, R154 ;  /* 0x0000009a009a7308 */ /* 0x000fe20000000800 */
[--C-:B------:R-:W-:Y:S01]  /*acb0*/  FFMA.FTZ R158, R26, UR4, -R164.reuse ;  /* 0x000000041a9e7c23 */ /* 0x100fe200080108a4 */
[C---:B------:R-:W-:Y:S01]  /*acc0*/  HMMA.16816.F32.BF16 R88, R116.reuse, R126, R88 ;  /* 0x0000007e7458723c */ /* 0x040fe20000041858 */
[----:B------:R-:W2:Y:S03]  /*acd0*/  LDSM.16.MT88.4 R124, [R188+0x10800] ;  /* 0x01080000bc7c783b */ /* 0x000ea60000004200 */
[----:B------:R-:W-:Y:S02]  /*ace0*/  FFMA.FTZ R159, R27, UR4, -R164 ;  /* 0x000000041b9f7c23 */ /* 0x000fe400080108a4 */
[C---:B-1----:R-:W-:Y:S02]  /*acf0*/  HMMA.16816.F32.BF16 R92, R116.reuse, R120, R92 ;  /* 0x00000078745c723c */ /* 0x042fe4000004185c */
[----:B------:R-:W1:Y:S01]  /*ad00*/  MUFU.EX2 R155, R155 ;  /* 0x0000009b009b7308 */ /* 0x000e620000000800 */
[----:B------:R-:W-:Y:S02]  /*ad10*/  LDSM.16.MT88.4 R24, [R188+0xd000] ;  /* 0x00d00000bc18783b */ /* 0x000fe40000004200 */
[--C-:B------:R-:W-:Y:S01]  /*ad20*/  FFMA.FTZ R153, R21, UR4, -R166.reuse ;  /* 0x0000000415997c23 */ /* 0x100fe200080108a6 */
[C---:B------:R-:W-:Y:S06]  /*ad30*/  HMMA.16816.F32.BF16 R96, R116.reuse, R122, R96 ;  /* 0x0000007a7460723c */ /* 0x040fec0000041860 */
[----:B------:R-:W-:Y:S01]  /*ad40*/  MUFU.EX2 R158, R158 ;  /* 0x0000009e009e7308 */ /* 0x000fe20000000800 */
[----:B------:R-:W3:Y:S01]  /*ad50*/  LDSM.16.MT88.4 R120, [R192+0xd000] ;  /* 0x00d00000c078783b */ /* 0x000ee20000004200 */
[C---:B------:R-:W-:Y:S03]  /*ad60*/  HMMA.16816.F32.BF16 R100, R116.reuse, R128, R100 ;  /* 0x000000807464723c */ /* 0x040fe60000041864 */
[----:B------:R-:W-:Y:S03]  /*ad70*/  FFMA.FTZ R166, R33, UR4, -R166 ;  /* 0x0000000421a67c23 */ /* 0x000fe600080108a6 */
[C---:B------:R-:W-:Y:S01]  /*ad80*/  HMMA.16816.F32.BF16 R104, R116.reuse, R130, R104 ;  /* 0x000000827468723c */ /* 0x040fe20000041868 */
[----:B------:R-:W4:Y:S01]  /*ad90*/  LDSM.16.MT88.4 R128, [R189+0xd000] ;  /* 0x00d00000bd80783b */ /* 0x000f220000004200 */
[----:B------:R-:W5:Y:S03]  /*ada0*/  MUFU.EX2 R153, R153 ;  /* 0x0000009900997308 */ /* 0x000f660000000800 */
[--C-:B------:R-:W-:Y:S01]  /*adb0*/  FFMA.FTZ R156, R22, UR4, -R164.reuse ;  /* 0x00000004169c7c23 */ /* 0x100fe200080108a4 */
[C---:B------:R-:W-:Y:S06]  /*adc0*/  HMMA.16816.F32.BF16 R108, R116.reuse, R136, R108 ;  /* 0x00000088746c723c */ /* 0x040fec000004186c */
[----:B------:R-:W3:Y:S01]  /*add0*/  MUFU.EX2 R159, R159 ;  /* 0x0000009f009f7308 */ /* 0x000ee20000000800 */
[----:B------:R-:W-:Y:S01]  /*ade0*/  FFMA.FTZ R157, R23, UR4, -R164 ;  /* 0x00000004179d7c23 */ /* 0x000fe200080108a4 */
[C---:B------:R-:W-:Y:S01]  /*adf0*/  HMMA.16816.F32.BF16 R12, R116.reuse, R138, R12 ;  /* 0x0000008a740c723c */ /* 0x040fe2000004180c */
[----:B------:R-:W4:Y:S02]  /*ae00*/  LDSM.16.MT88.4 R136, [R190+0xf000] ;  /* 0x00f00000be88783b */ /* 0x000f240000004200 */
[----:B-1----:R-:W-:Y:S03]  /*ae10*/  F2FP.BF16.F32.PACK_AB R22, R155, R154 ;  /* 0x0000009a9b16723e */ /* 0x002fe600000010ff */
[C---:B--2---:R-:W-:Y:S02]  /*ae20*/  HMMA.16816.F32.BF16 R16, R116.reuse, R124, R16 ;  /* 0x0000007c7410723c */ /* 0x044fe40000041810 */
[----:B------:R-:W-:Y:S03]  /*ae30*/  MUFU.EX2 R156, R156 ;  /* 0x0000009c009c7308 */ /* 0x000fe60000000800 */
[----:B-----5:R-:W-:Y:S01]  /*ae40*/  F2FP.BF16.F32.PACK_AB R20, R153, R152 ;  /* 0x000000989914723e */ /* 0x020fe200000010ff */
[----:B------:R-:W-:Y:S01]  /*ae50*/  HMMA.16816.F32.BF16 R112, R116, R126, R112 ;  /* 0x0000007e7470723c */ /* 0x000fe20000041870 */
[----:B------:R-:W1:Y:S05]  /*ae60*/  LDSM.16.MT88.4 R116, [R188+0xf000] ;  /* 0x00f00000bc74783b */ /* 0x000e6a0000004200 */
[----:B------:R-:W2:Y:S01]  /*ae70*/  MUFU.EX2 R157, R157 ;  /* 0x0000009d009d7308 */ /* 0x000ea20000000800 */
[----:B---3--:R-:W-:Y:S01]  /*ae80*/  F2FP.BF16.F32.PACK_AB R23, R159, R158 ;  /* 0x0000009e9f17723e */ /* 0x008fe200000010ff */
[----:B------:R-:W-:Y:S01]  /*ae90*/  FADD.FTZ R152, R152, R169 ;  /* 0x000000a998987221 */ /* 0x000fe20000010000 */
[----:B------:R-:W-:Y:S07]  /*aea0*/  LDSM.16.MT88.4 R124, [R189+0x11000] ;  /* 0x01100000bd7c783b */ /* 0x000fee0000004200 */
[----:B------:R3:W5:Y:S01]  /*aeb0*/  MUFU.EX2 R223, R166 ;  /* 0x000000a600df7308 */ /* 0x0007620000000800 */
[----:B------:R-:W-:Y:S04]  /*aec0*/  FADD.FTZ R153, R153, R152 ;  /* 0x0000009899997221 */ /* 0x000fe80000010000 */
[----:B------:R-:W-:Y:S01]  /*aed0*/  FADD.FTZ R154, R154, R153 ;  /* 0x000000999a9a7221 */ /* 0x000fe20000010000 */
[----:B--2---:R-:W-:Y:S03]  /*aee0*/  F2FP.BF16.F32.PACK_AB R21, R157, R156 ;  /* 0x0000009c9d15723e */ /* 0x004fe600000010ff */
[----:B------:R-:W-:Y:S04]  /*aef0*/  FADD.FTZ R154, R155, R154 ;  /* 0x0000009a9b9a7221 */ /* 0x000fe80000010000 */
[C---:B------:R-:W-:Y:S05]  /*af00*/  HMMA.16816.F32.BF16 R4, R20.reuse, R120, R4 ;  /* 0x000000781404723c */ /* 0x040fea0000041804 */
[--C-:B---3--:R-:W-:Y:S01]  /*af10*/  FFMA.FTZ R166, R34, UR4, -R164.reuse ;  /* 0x0000000422a67c23 */ /* 0x108fe200080108a4 */
[C---:B------:R-:W-:Y:S01]  /*af20*/  HMMA.16816.F32.BF16 R8, R20.reuse, R122, R8 ;  /* 0x0000007a1408723c */ /* 0x040fe20000041808 */
[----:B------:R-:W2:Y:S04]  /*af30*/  LDSM.16.MT88.4 R120, [R192+0x11000] ;  /* 0x01100000c078783b */ /* 0x000ea80000004200 */
[----:B------:R-:W-:Y:S01]  /*af40*/  FFMA.FTZ R164, R35, UR4, -R164 ;  /* 0x0000000423a47c23 */ /* 0x000fe200080108a4 */
[C---:B------:R-:W-:Y:S01]  /*af50*/  HMMA.16816.F32.BF16 R36, R20.reuse, R140, R36 ;  /* 0x0000008c1424723c */ /* 0x040fe20000041824 */
[----:B------:R-:W-:Y:S02]  /*af60*/  MUFU.EX2 R166, R166 ;  /* 0x000000a600a67308 */ /* 0x000fe40000000800 */
[----:B------:R-:W-:Y:S03]  /*af70*/  LDSM.16.MT88.4 R32, [R192+0xf800] ;  /* 0x00f80000c020783b */ /* 0x000fe60000004200 */
[C---:B------:R-:W-:Y:S05]  /*af80*/  HMMA.16816.F32.BF16 R40, R20.reuse, R142, R40 ;  /* 0x0000008e1428723c */ /* 0x040fea0000041828 */
[----:B------:R-:W3:Y:S01]  /*af90*/  MUFU.EX2 R227, R164 ;  /* 0x000000a400e37308 */ /* 0x000ee20000000800 */
[----:B------:R-:W-:Y:S01]  /*afa0*/  LDSM.16.MT88.4 R140, [R189+0xf800] ;  /* 0x00f80000bd8c783b */ /* 0x000fe20000004200 */
[C---:B----4-:R-:W-:Y:S06]  /*afb0*/  HMMA.16816.F32.BF16 R44, R20.reuse, R128, R44 ;  /* 0x00000080142c723c */ /* 0x050fec000004182c */
[C---:B------:R-:W-:Y:S01]  /*afc0*/  HMMA.16816.F32.BF16 R48, R20.reuse, R130, R48 ;  /* 0x000000821430723c */ /* 0x040fe20000041830 */
[----:B------:R-:W-:Y:S05]  /*afd0*/  LDSM.16.MT88.4 R128, [R188+0x11000] ;  /* 0x01100000bc80783b */ /* 0x000fea0000004200 */
[C---:B------:R-:W-:Y:S06]  /*afe0*/  HMMA.16816.F32.BF16 R52, R20.reuse, R24, R52 ;  /* 0x000000181434723c */ /* 0x040fec0000041834 */
[C---:B------:R-:W-:Y:S01]  /*aff0*/  HMMA.16816.F32.BF16 R56, R20.reuse, R26, R56 ;  /* 0x0000001a1438723c */ /* 0x040fe20000041838 */
[----:B------:R-:W4:Y:S05]  /*b000*/  LDSM.16.MT88.4 R24, [R190+0x11000] ;  /* 0x01100000be18783b */ /* 0x000f2a0000004200 */
        /* <DEDUP_REMOVED lines=12> */
[C---:B--2---:R-:W-:Y:S06]  /*b0d0*/  HMMA.16816.F32.BF16 R92, R20.reuse, R120, R92 ;  /* 0x00000078145c723c */ /* 0x044fec000004185c */
[C---:B------:R-:W-:Y:S01]  /*b0e0*/  HMMA.16816.F32.BF16 R96, R20.reuse, R122, R96 ;  /* 0x0000007a1460723c */ /* 0x040fe20000041860 */
[----:B------:R-:W2:Y:S05]  /*b0f0*/  LDSM.16.MT88.4 R120, [R189+0xd800] ;  /* 0x00d80000bd78783b */ /* 0x000eaa0000004200 */
[C---:B----4-:R-:W-:Y:S06]  /*b100*/  HMMA.16816.F32.BF16 R100, R20.reuse, R24, R100 ;  /* 0x000000181464723c */ /* 0x050fec0000041864 */
[C---:B------:R-:W-:Y:S01]  /*b110*/  HMMA.16816.F32.BF16 R104, R20.reuse, R26, R104 ;  /* 0x0000001a1468723c */ /* 0x040fe20000041868 */
[----:B------:R-:W4:Y:S05]  /*b120*/  LDSM.16.MT88.4 R24, [R188+0xd800] ;  /* 0x00d80000bc18783b */ /* 0x000f2a0000004200 */
[C---:B------:R-:W-:Y:S06]  /*b130*/  HMMA.16816.F32.BF16 R108, R20.reuse, R124, R108 ;  /* 0x0000007c146c723c */ /* 0x040fec000004186c */
[C---:B------:R-:W-:Y:S06]  /*b140*/  HMMA.16816.F32.BF16 R12, R20.reuse, R126, R12 ;  /* 0x0000007e140c723c */ /* 0x040fec000004180c */
[C---:B------:R-:W-:Y:S06]  /*b150*/  HMMA.16816.F32.BF16 R16, R20.reuse, R128, R16 ;  /* 0x000000801410723c */ /* 0x040fec0000041810 */
[----:B------:R-:W-:Y:S07]  /*b160*/  HMMA.16816.F32.BF16 R112, R20, R130, R112 ;  /* 0x000000821470723c */ /* 0x000fee0000041870 */
[C---:B------:R-:W-:Y:S01]  /*b170*/  F2FP.BF16.F32.PACK_AB R20, R220.reuse, R175 ;  /* 0x000000afdc14723e */ /* 0x040fe200000010ff */
[----:B------:R-:W-:Y:S03]  /*b180*/  FADD.FTZ R175, R175, R154 ;  /* 0x0000009aafaf7221 */ /* 0x000fe60000010000 */
[----:B-----5:R-:W-:Y:S01]  /*b190*/  F2FP.BF16.F32.PACK_AB R22, R223, R222 ;  /* 0x000000dedf16723e */ /* 0x020fe200000010ff */
[----:B------:R-:W-:Y:S01]  /*b1a0*/  FADD.FTZ R175, R220, R175 ;  /* 0x000000afdcaf7221 */ /* 0x000fe20000010000 */
[----:B------:R-:W-:Y:S02]  /*b1b0*/  F2FP.BF16.F32.PACK_AB R21, R225, R224 ;  /* 0x000000e0e115723e */ /* 0x000fe400000010ff */
[----:B---3--:R-:W-:Y:S01]  /*b1c0*/  F2FP.BF16.F32.PACK_AB R23, R227, R166 ;  /* 0x000000a6e317723e */ /* 0x008fe200000010ff */
[----:B------:R-:W-:Y:S04]  /*b1d0*/  FADD.FTZ R222, R222, R175 ;  /* 0x000000afdede7221 */ /* 0x000fe80000010000 */
[----:B------:R-:W-:Y:S02]  /*b1e0*/  FADD.FTZ R219, R223, R222 ;  /* 0x000000dedfdb7221 */ /* 0x000fe40000010000 */
[C---:B------:R-:W-:Y:S01]  /*b1f0*/  HMMA.16816.F32.BF16 R128, R20.reuse, R28, R4 ;  /* 0x0000001c1480723c */ /* 0x040fe20000041804 */
[----:B------:R-:W3:Y:S05]  /*b200*/  LDSM.16.MT88.4 R4, [R190+0x11800] ;  /* 0x01180000be04783b */ /* 0x000eea0000004200 */
[C---:B------:R-:W-:Y:S03]  /*b210*/  HMMA.16816.F32.BF16 R124, R20.reuse, R30, R8 ;  /* 0x0000001e147c723c */ /* 0x040fe60000041808 */
[----:B------:R-:W-:Y:S03]  /*b220*/  LDSM.16.MT88.4 R8, [R188+0x11800] ;  /* 0x01180000bc08783b */ /* 0x000fe60000004200 */
[C---:B-1----:R-:W-:Y:S06]  /*b230*/  HMMA.16816.F32.BF16 R36, R20.reuse, R116, R36 ;  /* 0x000000741424723c */ /* 0x042fec0000041824 */
[C---:B------:R-:W-:Y:S06]  /*b240*/  HMMA.16816.F32.BF16 R40, R20.reuse, R118, R40 ;  /* 0x000000761428723c */ /* 0x040fec0000041828 */
[C---:B--2---:R-:W-:Y:S06]  /*b250*/  HMMA.16816.F32.BF16 R44, R20.reuse, R120, R44 ;  /* 0x00000078142c723c */ /* 0x044fec000004182c */
[C---:B------:R-:W-:Y:S01]  /*b260*/  HMMA.16816.F32.BF16 R48, R20.reuse, R122, R48 ;  /* 0x0000007a1430723c */ /* 0x040fe20000041830 */
[----:B------:R-:W1:Y:S05]  /*b270*/  LDSM.16.MT88.4 R120, [R189+0x11800] ;  /* 0x01180000bd78783b */ /* 0x000e6a0000004200 */
        /* <DEDUP_REMOVED lines=13> */
[C---:B------:R-:W-:Y:S05]  /*b350*/  HMMA.16816.F32.BF16 R104, R20.reuse, R6, R104 ;  /* 0x000000061468723c */ /* 0x040fea0000041868 */
[----:B------:R-:W-:Y:S01]  /*b360*/  FADD.FTZ R5, R173, R172 ;  /* 0x000000acad057221 */ /* 0x000fe20000010000 */
[C---:B-1----:R-:W-:Y:S05]  /*b370*/  HMMA.16816.F32.BF16 R108, R20.reuse, R120, R108 ;  /* 0x00000078146c723c */ /* 0x042fea000004186c */
[----:B------:R-:W-:Y:S01]  /*b380*/  FADD.FTZ R5, R174, R5 ;  /* 0x00000005ae057221 */ /* 0x000fe20000010000 */
[C---:B------:R-:W-:Y:S05]  /*b390*/  HMMA.16816.F32.BF16 R120, R20.reuse, R122, R12 ;  /* 0x0000007a1478723c */ /* 0x040fea000004180c */
[----:B------:R-:W-:Y:S01]  /*b3a0*/  FADD.FTZ R156, R156, R5 ;  /* 0x000000059c9c7221 */ /* 0x000fe20000010000 */
[C---:B------:R-:W-:Y:S05]  /*b3b0*/  HMMA.16816.F32.BF16 R116, R20.reuse, R8, R16 ;  /* 0x000000081474723c */ /* 0x040fea0000041810 */
[----:B------:R-:W-:Y:S01]  /*b3c0*/  FADD.FTZ R157, R157, R156 ;  /* 0x0000009c9d9d7221 */ /* 0x000fe20000010000 */
[----:B------:R-:W-:Y:S05]  /*b3d0*/  HMMA.16816.F32.BF16 R112, R20, R10, R112 ;  /* 0x0000000a1470723c */ /* 0x000fea0000041870 */
[----:B------:R-:W-:Y:S06]  /*b3e0*/  FADD.FTZ R158, R158, R157 ;  /* 0x0000009d9e9e7221 */ /* 0x000fec0000010000 */
[----:B------:R-:W-:Y:S04]  /*b3f0*/  FADD.FTZ R159, R159, R158 ;  /* 0x0000009e9f9f7221 */ /* 0x000fe80000010000 */
[----:B------:R-:W-:Y:S04]  /*b400*/  FADD.FTZ R224, R224, R159 ;  /* 0x0000009fe0e07221 */ /* 0x000fe80000010000 */
[----:B------:R-:W-:Y:S04]  /*b410*/  FADD.FTZ R225, R225, R224 ;  /* 0x000000e0e1e17221 */ /* 0x000fe80000010000 */
[----:B------:R-:W-:Y:S04]  /*b420*/  FADD.FTZ R166, R166, R225 ;  /* 0x000000e1a6a67221 */ /* 0x000fe80000010000 */
[----:B------:R-:W-:Y:S01]  /*b430*/  FADD.FTZ R217, R227, R166 ;  /* 0x000000a6e3d97221 */ /* 0x000fe20000010000 */
[----:B------:R-:W-:Y:S06]  /*b440*/  @P0 BRA `(.L_x_3680) ;  /* 0xffffffc000880947 */ /* 0x000fec000383ffff */
.L_x_3676:
        /* <DEDUP_REMOVED lines=23> */
[-C--:B------:R-:W-:Y:S02]  /*b5c0*/  IADD3 R11, -R11, R0.reuse, RZ ;  /* 0x000000000b0b7210 */ /* 0x080fe40007ffe1ff */
[----:B------:R-:W-:Y:S01]  /*b5d0*/  LOP3.LUT R9, R9, 0xfffffff8, RZ, 0xc0, !PT ;  /* 0xfffffff809097812 */ /* 0x000fe200078ec0ff */
[----:B------:R-:W2:Y:S03]  /*b5e0*/  @P4 LDC R25, c[0x0][0x2e8] ;  /* 0x0000ba00ff194b82 */ /* 0x000ea60000000800 */
[----:B------:R-:W-:Y:S01]  /*b5f0*/  IADD3 R9, R10, -R9, RZ ;  /* 0x800000090a097210 */ /* 0x000fe20007ffe0ff */
[----:B------:R-:W3:Y:S01]  /*b600*/  @P4 MUFU.RCP R5, R4 ;  /* 0x0000000400054308 */ /* 0x000ee20000001000 */
[----:B------:R-:W-:-:S02]  /*b610*/  LEA.HI R10, R7, R0, RZ, 0x5 ;  /* 0x00000000070a7211 */ /* 0x000fc400078f28ff */
[C---:B------:R-:W-:Y:S02]  /*b620*/  SHF.L.U32 R12, R9.reuse, 0x6, RZ ;  /* 0x00000006090c7819 */ /* 0x040fe400000006ff */
[----:B------:R-:W-:Y:S02]  /*b630*/  SHF.R.S32.HI R8, RZ, 0x5, R10 ;  /* 0x00000005ff087819 */ /* 0x000fe4000001140a */
[----:B------:R-:W-:Y:S01]  /*b640*/  LOP3.LUT R12, R12, 0x1c0, RZ, 0xc0, !PT ;  /* 0x000001c00c0c7812 */ /* 0x000fe200078ec0ff */
[----:B------:R-:W4:Y:S01]  /*b650*/  @P4 MUFU.LG2 R4, R4 ;  /* 0x0000000400044308 */ /* 0x000f220000000c00 */
        /* <DEDUP_REMOVED lines=9> */
[----:B---3--:R-:W-:Y:S01]  /*b6f0*/  FMUL.FTZ R128, R5, R128 ;  /* 0x0000008005807220 */ /* 0x008fe20000410000 */
        /* <DEDUP_REMOVED lines=160> */
[C---:B------:R-:W-:Y:S01]  /*c100*/  FMUL.FTZ R115, R6.reuse, R115 ;  /* 0x0000007306737220 */ /* 0x040fe20000410000 */
[----:B------:R-:W-:Y:S01]  /*c110*/  F2FP.BF16.F32.PACK_AB R96, R97, R96 ;  /* 0x000000606160723e */ /* 0x000fe200000010ff */
[----:B------:R-:W-:Y:S01]  /*c120*/  STS [R17+0x2000], R76 ;  /* 0x0020004c11007388 */ /* 0x000fe20000000800 */
[----:B------:R-:W-:Y:S01]  /*c130*/  F2FP.BF16.F32.PACK_AB R98, R99, R98 ;  /* 0x000000626362723e */ /* 0x000fe200000010ff */
[----:B------:R-:W-:Y:S01]  /*c140*/  FMUL.FTZ R5, R5, R113 ;  /* 0x0000007105057220 */ /* 0x000fe20000410000 */
[----:B------:R-:W-:Y:S01]  /*c150*/  FMUL.FTZ R6, R6, R114 ;  /* 0x0000007206067220 */ /* 0x000fe20000410000 */
[----:B------:R-:W-:Y:S01]  /*c160*/  STS [R17+0x2400], R78 ;  /* 0x0024004e11007388 */ /* 0x000fe20000000800 */
[----:B------:R-:W-:Y:S01]  /*c170*/  F2FP.BF16.F32.PACK_AB R100, R101, R100 ;  /* 0x000000646564723e */ /* 0x000fe200000010ff */
[----:B------:R-:W1:Y:S01]  /*c180*/  @P3 LDC R12, c[0x0][0x2e8] ;  /* 0x0000ba00ff0c3b82 */ /* 0x000e620000000800 */
[----:B------:R-:W-:Y:S01]  /*c190*/  F2FP.BF16.F32.PACK_AB R102, R103, R102 ;  /* 0x000000666766723e */ /* 0x000fe200000010ff */
[----:B------:R-:W-:Y:S01]  /*c1a0*/  STS [R19+0x2000], R80 ;  /* 0x0020005013007388 */ /* 0x000fe20000000800 */
[----:B------:R-:W-:Y:S01]  /*c1b0*/  F2FP.BF16.F32.PACK_AB R104, R105, R104 ;  /* 0x000000686968723e */ /* 0x000fe200000010ff */
[----:B------:R-:W3:Y:S01]  /*c1c0*/  @P3 MUFU.LG2 R2, R2 ;  /* 0x0000000200023308 */ /* 0x000ee20000000c00 */
[----:B------:R-:W-:Y:S01]  /*c1d0*/  F2FP.BF16.F32.PACK_AB R106, R107, R106 ;  /* 0x0000006a6b6a723e */ /* 0x000fe200000010ff */
[----:B------:R-:W-:Y:S01]  /*c1e0*/  STS [R19+0x2400], R82 ;  /* 0x0024005213007388 */ /* 0x000fe20000000800 */
[----:B------:R-:W-:Y:S01]  /*c1f0*/  F2FP.BF16.F32.PACK_AB R108, R109, R108 ;  /* 0x0000006c6d6c723e */ /* 0x000fe200000010ff */
[----:B------:R-:W-:Y:S01]  /*c200*/  ULDC.U8 UR4, c[0x0][0x3d8] ;  /* 0x0000f60000047ab9 */ /* 0x000fe20000000000 */
        /* <DEDUP_REMOVED lines=11> */
[----:B------:R-:W-:-:S03]  /*c2c0*/  ISETP.NE.AND P0, PT, RZ, UR4, PT ;  /* 0x00000004ff007c0c */ /* 0x000fc6000bf05270 */
        /* <DEDUP_REMOVED lines=8> */
[----:B-----5:R-:W-:-:S03]  /*c350*/  MOV R11, 0x7f800000 ;  /* 0x7f800000000b7802 */ /* 0x020fc60000000f00 */
[----:B------:R2:W-:Y:S04]  /*c360*/  STS [R17+0x4000], R108 ;  /* 0x0040006c11007388 */ /* 0x0005e80000000800 */
[----:B------:R2:W-:Y:S01]  /*c370*/  STS [R17+0x4400], R110 ;  /* 0x0044006e11007388 */ /* 0x0005e20000000800 */
[----:B----4-:R-:W-:Y:S01]  /*c380*/  @P4 FMUL.FTZ R13, R4, 0.69314718246459960938 ;  /* 0x3f317218040d4820 */ /* 0x010fe20000410000 */
[----:B---3--:R-:W-:Y:S02]  /*c390*/  @P3 FMUL.FTZ R4, R2, 0.69314718246459960938 ;  /* 0x3f31721802043820 */ /* 0x008fe40000410000 */
[----:B------:R3:W-:Y:S02]  /*c3a0*/  STS [R19+0x4000], R120 ;  /* 0x0040007813007388 */ /* 0x0007e40000000800 */
[----:B-1----:R-:W-:-:S02]  /*c3b0*/  @P3 FFMA.FTZ R11, R3, R12, R4 ;  /* 0x0000000c030b3223 */ /* 0x002fc40000010004 */
[----:B------:R3:W-:Y:S04]  /*c3c0*/  STS [R19+0x4400], R122 ;  /* 0x0044007a13007388 */ /* 0x0007e80000000800 */
[----:B------:R3:W-:Y:S04]  /*c3d0*/  STS [R21+0x4000], R116 ;  /* 0x0040007415007388 */ /* 0x0007e80000000800 */
[----:B------:R3:W-:Y:S01]  /*c3e0*/  STS [R21+0x4400], R118 ;  /* 0x0044007615007388 */ /* 0x0007e20000000800 */
[----:B--2---:R-:W-:Y:S01]  /*c3f0*/  MOV R9, 0x7f800000 ;  /* 0x7f80000000097802 */ /* 0x004fe20000000f00 */
[----:B------:R-:W-:-:S02]  /*c400*/  @P4 FFMA.FTZ R9, R132, R25, R13 ;  /* 0x0000001984094223 */ /* 0x000fc4000001000d */
[----:B------:R3:W-:Y:S04]  /*c410*/  STS [R23+0x4000], R5 ;  /* 0x0040000517007388 */ /* 0x0007e80000000800 */
[----:B------:R3:W-:Y:S01]  /*c420*/  STS [R23+0x4400], R6 ;  /* 0x0044000617007388 */ /* 0x0007e20000000800 */
[----:B------:R-:W-:Y:S05]  /*c430*/  @!P0 BRA `(.L_x_3681) ;  /* 0x0000000000248947 */ /* 0x000fea0003800000 */
[----:B------:R-:W1:Y:S01]  /*c440*/  S2R R18, SR_CTAID.Y ;  /* 0x0000000000127919 */ /* 0x000e620000002600 */
[----:B------:R-:W1:Y:S01]  /*c450*/  LDC R3, c[0x0][0x2c4] ;  /* 0x0000b100ff037b82 */ /* 0x000e620000000800 */
[----:B------:R-:W-:-:S07]  /*c460*/  ISETP.NE.AND P0, PT, R206, -0x1, PT ;  /* 0xffffffffce00780c */ /* 0x000fce0003f05270 */
[----:B------:R-:W2:Y:S08]  /*c470*/  S2UR UR6, SR_CTAID.Z ;  /* 0x00000000000679c3 */ /* 0x000eb00000002700 */
[----:B---3--:R-:W2:Y:S01]  /*c480*/  LDC R5, c[0x0][0x2e4] ;  /* 0x0000b900ff057b82 */ /* 0x008ea20000000800 */
[----:B-1----:R-:W-:-:S05]  /*c490*/  IMAD R3, R18, R3, RZ ;  /* 0x0000000312037224 */ /* 0x002fca00078e02ff */
[----:B------:R-:W-:-:S05]  /*c4a0*/  SEL R2, R3, R206, !P0 ;  /* 0x000000ce03027207 */ /* 0x000fca0004000000 */
[----:B--2---:R-:W-:Y:S01]  /*c4b0*/  IMAD R5, R5, UR6, R2 ;  /* 0x0000000605057c24 */ /* 0x004fe2000f8e0202 */
[----:B------:R-:W-:Y:S06]  /*c4c0*/  BRA `(.L_x_3682) ;  /* 0x0000000000187947 */ /* 0x000fec0003800000 */
.L_x_3681:
[----:B------:R-:W1:Y:S01]  /*c4d0*/  S2R R18, SR_CTAID.Y ;  /* 0x0000000000127919 */ /* 0x000e620000002600 */
[----:B------:R-:W1:Y:S08]  /*c4e0*/  S2UR UR6, SR_CTAID.Z ;  /* 0x00000000000679c3 */ /* 0x000e700000002700 */
[----:B------:R-:W1:Y:S08]  /*c4f0*/  LDC R3, c[0x0][0x270] ;  /* 0x00009c00ff037b82 */ /* 0x000e700000000800 */
[----:B---3--:R-:W2:Y:S01]  /*c500*/  LDC R5, c[0x0][0x2c4] ;  /* 0x0000b100ff057b82 */ /* 0x008ea20000000800 */
[----:B-1----:R-:W-:-:S04]  /*c510*/  IMAD R2, R18, R3, UR6 ;  /* 0x0000000612027e24 */ /* 0x002fc8000f8e0203 */
[----:B--2---:R-:W-:-:S07]  /*c520*/  IMAD R5, R2, R5, RZ ;  /* 0x0000000502057224 */ /* 0x004fce00078e02ff */
.L_x_3682:
[----:B------:R-:W1:Y:S01]  /*c530*/  S2R R17, SR_TID.X ;  /* 0x0000000000117919 */ /* 0x000e620000002100 */
[----:B------:R-:W-:Y:S01]  /*c540*/  LOP3.LUT R15, R10, 0xffffffe0, RZ, 0xc0, !PT ;  /* 0xffffffe00a0f7812 */ /* 0x000fe200078ec0ff */
[----:B------:R-:W2:Y:S01]  /*c550*/  LDC.64 R2, c[0x0][0x290] ;  /* 0x0000a400ff027b82 */ /* 0x000ea20000000a00 */
[----:B------:R-:W-:Y:S01]  /*c560*/  SHF.R.S32.HI R13, RZ, 0x1f, R8 ;  /* 0x0000001fff0d7819 */ /* 0x000fe20000011408 */
[----:B------:R-:W-:Y:S02]  /*c570*/  BSSY B0, `(.L_x_3683) ;  /* 0x000001d000007945 */ /* 0x000fe40003800000 */
[----:B------:R-:W-:Y:S01]  /*c580*/  IMAD.IADD R6, R0, 0x1, -R15 ;  /* 0x0000000100067824 */ /* 0x000fe200078e0a0f */
[----:B------:R-:W-:-:S03]  /*c590*/  LEA.HI R10, R13, R8, RZ, 0x2 ;  /* 0x000000080d0a7211 */ /* 0x000fc600078f10ff */
[----:B------:R-:W-:Y:S01]  /*c5a0*/  BAR.SYNC.DEFER_BLOCKING 0x0 ;  /* 0x0000000000007b1d */ /* 0x000fe20000010000 */
[----:B------:R-:W-:Y:S02]  /*c5b0*/  LOP3.LUT P0, RZ, R6, 0x3, RZ, 0xc0, !PT ;  /* 0x0000000306ff7812 */ /* 0x000fe4000780c0ff */
[----:B------:R-:W-:Y:S02]  /*c5c0*/  LOP3.LUT R15, R10, 0xffffffc, RZ, 0xc0, !PT ;  /* 0x0ffffffc0a0f7812 */ /* 0x000fe400078ec0ff */
[----:B-1----:R-:W-:-:S04]  /*c5d0*/  SHF.R.S32.HI R16, RZ, 0x1f, R17 ;  /* 0x0000001fff107819 */ /* 0x002fc80000011411 */
[----:B------:R-:W-:-:S04]  /*c5e0*/  LEA.HI R4, R16, R17, RZ, 0x5 ;  /* 0x0000001110047211 */ /* 0x000fc800078f28ff */
[----:B------:R-:W-:-:S05]  /*c5f0*/  LOP3.LUT R4, R4, 0xffffffe0, RZ, 0xc0, !PT ;  /* 0xffffffe004047812 */ /* 0x000fca00078ec0ff */
[----:B------:R-:W-:-:S05]  /*c600*/  IMAD.IADD R4, R17, 0x1, -R4 ;  /* 0x0000000111047824 */ /* 0x000fca00078e0a04 */
[----:B------:R-:W-:-:S04]  /*c610*/  SHF.R.S32.HI R13, RZ, 0x1f, R4 ;  /* 0x0000001fff0d7819 */ /* 0x000fc80000011404 */
[----:B------:R-:W-:Y:S01]  /*c620*/  LEA.HI R13, R13, R4, RZ, 0x2 ;  /* 0x000000040d0d7211 */ /* 0x000fe200078f10ff */
[----:B------:R-:W-:-:S03]  /*c630*/  IMAD.IADD R4, R8, 0x1, -R15 ;  /* 0x0000000108047824 */ /* 0x000fc600078e0a0f */
[----:B------:R-:W-:-:S05]  /*c640*/  SHF.R.S32.HI R13, RZ, 0x2, R13 ;  /* 0x00000002ff0d7819 */ /* 0x000fca000001140d */
[----:B------:R-:W-:Y:S01]  /*c650*/  IMAD R4, R4, 0x10, R13 ;  /* 0x0000001004047824 */ /* 0x000fe200078e020d */
[----:B--2---:R-:W-:Y:S06]  /*c660*/  @P0 BRA `(.L_x_3684) ;  /* 0x0000000000340947 */ /* 0x004fec0003800000 */
[----:B------:R-:W1:Y:S01]  /*c670*/  S2R R6, SR_CTAID.X ;  /* 0x0000000000067919 */ /* 0x000e620000002500 */
[----:B------:R-:W-:Y:S01]  /*c680*/  ISETP.GE.AND P2, PT, R4, R199, PT ;  /* 0x000000c70400720c */ /* 0x000fe20003f46270 */
[----:B------:R-:W-:Y:S01]  /*c690*/  ULDC.64 UR4, c[0x0][0x2b0] ;  /* 0x0000ac0000047ab9 */ /* 0x000fe20000000a00 */
[----:B-1----:R-:W-:Y:S02]  /*c6a0*/  IMAD R5, R6, 0x40, R5 ;  /* 0x0000004006057824 */ /* 0x002fe400078e0205 */
[----:B------:R-:W-:-:S03]  /*c6b0*/  VIADD R6, R4, 0x8 ;  /* 0x0000000804067836 */ /* 0x000fc60000000000 */
[----:B------:R-:W-:Y:S02]  /*c6c0*/  SHF.R.S32.HI R13, RZ, 0x1f, R5 ;  /* 0x0000001fff0d7819 */ /* 0x000fe40000011405 */
[----:B------:R-:W-:Y:S02]  /*c6d0*/  IADD3 R5, P0, R4, R5, RZ ;  /* 0x0000000504057210 */ /* 0x000fe40007f1e0ff */
[----:B------:R-:W-:Y:S02]  /*c6e0*/  ISETP.GE.AND P1, PT, R6, R199, PT ;  /* 0x000000c70600720c */ /* 0x000fe40003f26270 */
[----:B------:R-:W-:Y:S02]  /*c6f0*/  LEA.HI.X.SX32 R4, R4, R13, 0x1, P0 ;  /* 0x0000000d04047211 */ /* 0x000fe400000f0eff */
[----:B------:R-:W-:-:S04]  /*c700*/  LEA R12, P0, R5, UR4, 0x2 ;  /* 0x00000004050c7c11 */ /* 0x000fc8000f8010ff */
[----:B------:R-:W-:-:S05]  /*c710*/  LEA.HI.X R13, R5, UR5, R4, 0x2, P0 ;  /* 0x00000005050d7c11 */ /* 0x000fca00080f1404 */
[----:B------:R1:W-:Y:S04]  /*c720*/  @!P2 STG.E desc[UR12][R12.64], R9 ;  /* 0x000000090c00a986 */ /* 0x0003e8000c10190c */
[----:B------:R1:W-:Y:S02]  /*c730*/  @!P1 STG.E desc[UR12][R12.64+0x20], R11 ;  /* 0x0000200b0c009986 */ /* 0x0003e4000c10190c */
.L_x_3684:
[----:B------:R-:W-:Y:S05]  /*c740*/  BSYNC B0 ;  /* 0x0000000000007941 */ /* 0x000fea0003800000 */
.L_x_3683:
[----:B------:R-:W2:Y:S01]  /*c750*/  S2UR UR5, SR_CTAID.X ;  /* 0x00000000000579c3 */ /* 0x000ea20000002500 */
[----:B-1----:R-:W-:Y:S01]  /*c760*/  SHF.R.S32.HI R9, RZ, 0x1f, R18 ;  /* 0x0000001fff097819 */ /* 0x002fe20000011412 */
[----:B------:R1:W3:Y:S01]  /*c770*/  LDS.128 R12, [R204+0x1800] ;  /* 0x00180000cc0c7984 */ /* 0x0002e20000000c00 */
[----:B------:R-:W-:Y:S01]  /*c780*/  LEA.HI R0, R7, R0, RZ, 0x3 ;  /* 0x0000000007007211 */ /* 0x000fe200078f18ff */
[----:B------:R-:W-:Y:S01]  /*c790*/  BSSY B0, `(.L_x_3685) ;  /* 0x0000038000007945 */ /* 0x000fe20003800000 */
[----:B------:R-:W-:Y:S01]  /*c7a0*/  ISETP.NE.AND P0, PT, R206, -0x1, PT ;  /* 0xffffffffce00780c */ /* 0x000fe20003f05270 */
[-C--:B------:R-:W-:Y:S01]  /*c7b0*/  IMAD R6, R9, R2.reuse, RZ ;  /* 0x0000000209067224 */ /* 0x080fe200078e02ff */
[----:B------:R-:W-:Y:S01]  /*c7c0*/  SHF.R.S32.HI R209, RZ, 0x1f, R208 ;  /* 0x0000001fffd17819 */ /* 0x000fe200000114d0 */
[----:B------:R-:W4:Y:S01]  /*c7d0*/  LDC.64 R4, c[0x0][0x298] ;  /* 0x0000a600ff047b82 */ /* 0x000f220000000a00 */
[----:B------:R-:W-:Y:S01]  /*c7e0*/  SHF.R.S32.HI R0, RZ, 0x3, R0 ;  /* 0x00000003ff007819 */ /* 0x000fe20000011400 */
[C---:B------:R-:W-:Y:S01]  /*c7f0*/  IMAD R3, R18.reuse, R3, R6 ;  /* 0x0000000312037224 */ /* 0x040fe200078e0206 */
[----:B------:R1:W1:Y:S01]  /*c800*/  LDS.128 R8, [R204+0x3800] ;  /* 0x00380000cc087984 */ /* 0x0002620000000c00 */
[----:B------:R-:W-:-:S04]  /*c810*/  IMAD.WIDE.U32 R18, R18, R2, RZ ;  /* 0x0000000212127225 */ /* 0x000fc800078e00ff */
[----:B------:R-:W5:Y:S01]  /*c820*/  LDC.64 R6, c[0x0][0x2a0] ;  /* 0x0000a800ff067b82 */ /* 0x000f620000000a00 */
[----:B------:R-:W-:-:S05]  /*c830*/  VIADD R2, R0, 0x10 ;  /* 0x0000001000027836 */ /* 0x000fca0000000000 */
[----:B------:R-:W-:Y:S01]  /*c840*/  ISETP.GE.AND P2, PT, R2, R199, PT ;  /* 0x000000c70200720c */ /* 0x000fe20003f46270 */
[----:B--2---:R-:W-:Y:S01]  /*c850*/  USHF.L.U32 UR5, UR5, 0x6, URZ ;  /* 0x0000000605057899 */ /* 0x004fe2000800063f */
[----:B------:R-:W-:-:S03]  /*c860*/  IADD3 R2, R0, 0x30, RZ ;  /* 0x0000003000027810 */ /* 0x000fc60007ffe0ff */
[----:B------:R-:W-:Y:S02]  /*c870*/  USHF.R.S32.HI UR4, URZ, 0x1f, UR5 ;  /* 0x0000001f3f047899 */ /* 0x000fe40008011405 */
[----:B------:R-:W-:Y:S02]  /*c880*/  VIADD R205, R205, -UR5 ;  /* 0x80000005cdcd7c36 */ /* 0x000fe40008000000 */
[----:B----4-:R-:W-:-:S03]  /*c890*/  IMAD.WIDE.U32 R24, R206, R4, RZ ;  /* 0x00000004ce187225 */ /* 0x010fc600078e00ff */
[----:B------:R-:W-:Y:S01]  /*c8a0*/  ISETP.GE.AND P3, PT, R0, R205, PT ;  /* 0x000000cd0000720c */ /* 0x000fe20003f66270 */
[C---:B------:R-:W-:Y:S01]  /*c8b0*/  IMAD R20, R4.reuse, UR4, RZ ;  /* 0x0000000404147c24 */ /* 0x040fe2000f8e02ff */
[----:B------:R-:W-:Y:S01]  /*c8c0*/  USHF.R.S32.HI UR4, URZ, 0x1f, UR6 ;  /* 0x0000001f3f047899 */ /* 0x000fe20008011406 */
[----:B------:R-:W-:Y:S01]  /*c8d0*/  IMAD.WIDE.U32 R22, R4, UR5, R208 ;  /* 0x0000000504167c25 */ /* 0x000fe2000f8e00d0 */
[----:B------:R-:W-:-:S03]  /*c8e0*/  SEL R18, R18, R24, !P0 ;  /* 0x0000001812127207 */ /* 0x000fc60004000000 */
[----:B------:R-:W-:Y:S02]  /*c8f0*/  IMAD R206, R206, R5, R25 ;  /* 0x00000005cece7224 */ /* 0x000fe400078e0219 */
[----:B------:R-:W-:Y:S01]  /*c900*/  @!P0 IMAD.IADD R206, R19, 0x1, R3 ;  /* 0x0000000113ce8824 */ /* 0x000fe200078e0203 */
[----:B------:R-:W-:Y:S01]  /*c910*/  IADD3 R28, P0, R18, R22, RZ ;  /* 0x00000016121c7210 */ /* 0x000fe20007f1e0ff */
[----:B------:R-:W-:Y:S01]  /*c920*/  IMAD R19, R5, UR5, R20 ;  /* 0x0000000505137c24 */ /* 0x000fe2000f8e0214 */
[----:B------:R-:W-:Y:S01]  /*c930*/  LEA.HI R3, R16, R17, RZ, 0x3 ;  /* 0x0000001110037211 */ /* 0x000fe200078f18ff */
[----:B------:R-:W-:Y:S01]  /*c940*/  VIADD R16, R0, 0x20 ;  /* 0x0000002000107836 */ /* 0x000fe20000000000 */
[----:B------:R2:W4:Y:S01]  /*c950*/  LDS.128 R24, [R204] ;  /* 0x00000000cc187984 */ /* 0x0005220000000c00 */
[----:B-----5:R-:W-:Y:S01]  /*c960*/  IMAD R18, R6, UR4, RZ ;  /* 0x0000000406127c24 */ /* 0x020fe2000f8e02ff */
[----:B------:R-:W-:Y:S02]  /*c970*/  IADD3.X R29, R206, R23, R19, P0, !PT ;  /* 0x00000017ce1d7210 */ /* 0x000fe400007fe413 */
[----:B------:R-:W-:Y:S01]  /*c980*/  ISETP.GE.AND P1, PT, R16, R199, PT ;  /* 0x000000c71000720c */ /* 0x000fe20003f26270 */
[----:B------:R-:W-:Y:S01]  /*c990*/  IMAD R7, R7, UR6, R18 ;  /* 0x0000000607077c24 */ /* 0x000fe2000f8e0212 */
[----:B------:R2:W1:Y:S01]  /*c9a0*/  LDS.128 R20, [R204+0x2000] ;  /* 0x00200000cc147984 */ /* 0x0004620000000c00 */
[----:B------:R-:W-:Y:S01]  /*c9b0*/  IMAD.WIDE.U32 R28, R6, UR6, R28 ;  /* 0x00000006061c7c25 */ /* 0x000fe2000f8e001c */
[----:B------:R-:W-:-:S02]  /*c9c0*/  SHF.R.S32.HI R3, RZ, 0x3, R3 ;  /* 0x00000003ff037819 */ /* 0x000fc40000011403 */
[----:B------:R2:W1:Y:S01]  /*c9d0*/  LDS.128 R16, [R204+0x4000] ;  /* 0x00400000cc107984 */ /* 0x0004620000000c00 */
[----:B------:R-:W-:Y:S02]  /*c9e0*/  ISETP.GE.AND P0, PT, R2, R199, PT ;  /* 0x000000c70200720c */ /* 0x000fe40003f06270 */
[----:B------:R-:W-:Y:S02]  /*c9f0*/  SHF.R.S32.HI R3, RZ, 0x1f, R3 ;  /* 0x0000001fff037819 */ /* 0x000fe40000011403 */
[----:B------:R-:W-:Y:S01]  /*ca00*/  IADD3 R33, R7, R29, RZ ;  /* 0x0000001d07217210 */ /* 0x000fe20007ffe0ff */
[----:B---3--:R-:W-:Y:S08]  /*ca10*/  @P3 BRA `(.L_x_3686) ;  /* 0x00000000003c3947 */ /* 0x008ff00003800000 */
        /* <DEDUP_REMOVED lines=12> */
[----:B----4-:R3:W-:Y:S04]  /*cae0*/  @!P5 STG.E.128 desc[UR12][R30.64], R24 ;  /* 0x000000181e00d986 */ /* 0x0107e8000c101d0c */
[----:B-1----:R3:W-:Y:S04]  /*caf0*/  @!P4 STG.E.128 desc[UR12][R30.64+0x80], R20 ;  /* 0x000080141e00c986 */ /* 0x0027e8000c101d0c */
[----:B------:R3:W-:Y:S02]  /*cb00*/  @!P3 STG.E.128 desc[UR12][R30.64+0x100], R16 ;  /* 0x000100101e00b986 */ /* 0x0007e4000c101d0c */
.L_x_3686:
[----:B------:R-:W-:Y:S05]  /*cb10*/  BSYNC B0 ;  /* 0x0000000000007941 */ /* 0x000fea0003800000 */
.L_x_3685:
[----:B---34-:R3:W4:Y:S01]  /*cb20*/  LDS.128 R24, [R204+0x800] ;  /* 0x00080000cc187984 */ /* 0x0187220000000c00 */
[----:B------:R-:W-:Y:S03]  /*cb30*/  BSSY B0, `(.L_x_3687) ;  /* 0x0000016000007945 */ /* 0x000fe60003800000 */
[----:B-1----:R3:W1:Y:S04]  /*cb40*/  LDS.128 R20, [R204+0x2800] ;  /* 0x00280000cc147984 */ /* 0x0026680000000c00 */
        /* <DEDUP_REMOVED lines=18> */
[----:B-1----:R4:W-:Y:S04]  /*cc70*/  @!P3 STG.E.128 desc[UR12][R6.64+0x80], R20 ;  /* 0x000080140600b986 */ /* 0x0029e8000c101d0c */
[----:B------:R4:W-:Y:S02]  /*cc80*/  @!P2 STG.E.128 desc[UR12][R6.64+0x100], R16 ;  /* 0x000100100600a986 */ /* 0x0009e4000c101d0c */
.L_x_3688:
[----:B------:R-:W-:Y:S05]  /*cc90*/  BSYNC B0 ;  /* 0x0000000000007941 */ /* 0x000fea0003800000 */
.L_x_3687:
[----:B----4-:R4:W2:Y:S01]  /*cca0*/  LDS.128 R24, [R204+0x1000] ;  /* 0x00100000cc187984 */ /* 0x0108a20000000c00 */
        /* <DEDUP_REMOVED lines=20> */
[----:B-1----:R2:W-:Y:S04]  /*cdf0*/  @!P2 STG.E.128 desc[UR12][R6.64+0x80], R20 ;  /* 0x000080140600a986 */ /* 0x0025e8000c101d0c */
[----:B------:R2:W-:Y:S02]  /*ce00*/  @!P1 STG.E.128 desc[UR12][R6.64+0x100], R16 ;  /* 0x0001001006009986 */ /* 0x0005e4000c101d0c */
.L_x_3690:
[----:B------:R-:W-:Y:S05]  /*ce10*/  BSYNC B0 ;  /* 0x0000000000007941 */ /* 0x000fea0003800000 */
.L_x_3689:
[----:B--234-:R-:W2:Y:S01]  /*ce20*/  LDS.128 R204, [R204+0x5800] ;  /* 0x00580000cccc7984 */ /* 0x01cea20000000c00 */
        /* <DEDUP_REMOVED lines=21> */
.L_x_3691:
        /* <DEDUP_REMOVED lines=16> */
.L_x_7950:


//--------------------- .text._ZN5flash24flash_fwd_splitkv_kernelI23Flash_fwd_kernel_traitsILi192ELi64ELi64ELi4ELb0ELb0EN7cutlass10bfloat16_tE19Flash_kernel_traitsILi192ELi64ELi64ELi4ES3_EELb0ELb0ELb1ELb0ELb0ELb1ELb0ELb0EEEvNS_16Flash_fwd_paramsE --------------------------
	.section	.text._ZN5flash24flash_fwd_splitkv_kernelI23Flash_fwd_kernel_traitsILi192ELi64ELi64ELi4ELb0ELb0EN7cutlass10bfloat16_tE19Flash_kernel_traitsILi192ELi64ELi64ELi4ES3_EELb0ELb0ELb1ELb0ELb0ELb1ELb0ELb0EEEvNS_16Flash_fwd_paramsE,"ax",@progbits
	.align	128
        .global         _ZN5flash24flash_fwd_splitkv_kernelI23Flash_fwd_kernel_traitsILi192ELi64ELi64ELi4ELb0ELb0EN7cutlass10bfloat16_tE19Flash_kernel_traitsILi192ELi64ELi64ELi4ES3_EELb0ELb0ELb1ELb0ELb0ELb1ELb0ELb0EEEvNS_16Flash_fwd_paramsE
        .type           _ZN5flash24flash_fwd_splitkv_kernelI23Flash_fwd_kernel_traitsILi192ELi64ELi64ELi4ELb0ELb0EN7cutlass10bfloat16_tE19Flash_kernel_traitsILi192ELi64ELi64ELi4ES3_EELb0ELb0ELb1ELb0ELb0ELb1ELb0ELb0EEEvNS_16Flash_fwd_paramsE,@function
        .size           _ZN5flash24flash_fwd_splitkv_kernelI23Flash_fwd_kernel_traitsILi192ELi64ELi64ELi4ELb0ELb0EN7cutlass10bfloat16_tE19Flash_kernel_traitsILi192ELi64ELi64ELi4ES3_EELb0ELb0ELb1ELb0ELb0ELb1ELb0ELb0EEEvNS_16Flash_fwd_paramsE,(.L_x_7951 - _ZN5flash24flash_fwd_splitkv_kernelI23Flash_fwd_kernel_traitsILi192ELi64ELi64ELi4ELb0ELb0EN7cutlass10bfloat16_tE19Flash_kernel_traitsILi192ELi64ELi64ELi4ES3_EELb0ELb0ELb1ELb0ELb0ELb1ELb0ELb0EEEvNS_16Flash_fwd_paramsE)
        .other          _ZN5flash24flash_fwd_splitkv_kernelI23Flash_fwd_kernel_traitsILi192ELi64ELi64ELi4ELb0ELb0EN7cutlass10bfloat16_tE19Flash_kernel_traitsILi192ELi64ELi64ELi4ES3_EELb0ELb0ELb1ELb0ELb0ELb1ELb0ELb0EEEvNS_16Flash_fwd_paramsE,@"STO_CUDA_ENTRY STV_DEFAULT"
_ZN5flash24flash_fwd_splitkv_kernelI23Flash_fwd_kernel_traitsILi192ELi64ELi64ELi4ELb0ELb0EN7cutlass10bfloat16_tE19Flash_kernel_traitsILi192ELi64ELi64ELi4ES3_EELb0ELb0ELb1ELb0ELb0ELb1ELb0ELb0EEEvNS_16Flash_fwd_paramsE:
.text._ZN5flash24flash_fwd_splitkv_kernelI23Flash_fwd_kernel_traitsILi192ELi64ELi64ELi4ELb0ELb0EN7cutlass10bfloat16_tE19Flash_kernel_traitsILi192ELi64ELi64ELi4ES3_EELb0ELb0ELb1ELb0ELb0ELb1ELb0ELb0EEEvNS_16Flash_fwd_paramsE:
        /* <DEDUP_REMOVED lines=39> */
.L_x_3692:
[----:B------:R-:W1:Y:S02]  /*0270*/  LDC R4, c[0x0][0x2c8] ;  /* 0x0000b200ff047b82 */ /* 0x000e640000000800 */
.L_x_3693:
        /* <DEDUP_REMOVED lines=90> */
.L_x_3696:
[----:B------:R-:W-:Y:S05]  /*0820*/  BSYNC B0 ;  /* 0x0000000000007941 */ /* 0x000fea0003800000 */
.L_x_3695:
        /* <DEDUP_REMOVED lines=21> */
.L_x_3698:
[----:B------:R-:W-:Y:S05]  /*0980*/  BSYNC B0 ;  /* 0x0000000000007941 */ /* 0x000fea0003800000 */
.L_x_3697:
        /* <DEDUP_REMOVED lines=22> */
.L_x_3700:
[----:B------:R-:W-:Y:S05]  /*0af0*/  BSYNC B0 ;  /* 0x0000000000007941 */ /* 0x000fea0003800000 */
.L_x_3699:
        /* <DEDUP_REMOVED lines=22> */
.L_x_3702:
[----:B------:R-:W-:Y:S05]  /*0c60*/  BSYNC B0 ;  /* 0x0000000000007941 */ /* 0x000fea0003800000 */
.L_x_3701:
        /* <DEDUP_REMOVED lines=15> */
.L_x_3694:
        /* <DEDUP_REMOVED lines=29> */
.L_x_3703:
        /* <DEDUP_REMOVED lines=82> */
.L_x_3704:
        /* <DEDUP_REMOVED lines=49> */
.L_x_3706:
        /* <DEDUP_REMOVED lines=30> */
.L_x_3705:
        /* <DEDUP_REMOVED lines=111> */
.L_x_3708:
[----:B------:R-:W-:Y:S05]  /*2030*/  BSYNC B0 ;  /* 0x0000000000007941 */ /* 0x000fea0003800000 */
.L_x_3707:
        /* <DEDUP_REMOVED lines=46> */
.L_x_3710:
[----:B------:R-:W-:Y:S05]  /*2320*/  BSYNC B0 ;  /* 0x0000000000007941 */ /* 0x000fea0003800000 */
.L_x_3709:
        /* <DEDUP_REMOVED lines=44> */
.L_x_3712:
[----:B------:R-:W-:Y:S05]  /*25f0*/  BSYNC B0 ;  /* 0x0000000000007941 */ /* 0x000fea0003800000 */
.L_x_3711:
        /* <DEDUP_REMOVED lines=39> */
.L_x_3714:
[----:B------:R-:W-:Y:S05]  /*2870*/  BSYNC B0 ;  /* 0x0000000000007941 */ /* 0x000fea0003800000 */
.L_x_3713:
        /* <DEDUP_REMOVED lines=39> */
.L_x_3716:
[----:B------:R-:W-:Y:S05]  /*2af0*/  BSYNC B0 ;  /* 0x0000000000007941 */ /* 0x000fea0003800000 */
.L_x_3715:
        /* <DEDUP_REMOVED lines=33> */
.L_x_3718:
[----:B------:R-:W-:Y:S05]  /*2d10*/  BSYNC B0 ;  /* 0x0000000000007941 */ /* 0x000fea0003800000 */
.L_x_3717:
        /* <DEDUP_REMOVED lines=37> */
.L_x_3720:
[----:B------:R-:W-:Y:S05]  /*2f70*/  BSYNC B0 ;  /* 0x0000000000007941 */ /* 0x000fea0003800000 */
.L_x_3719:
        /* <DEDUP_REMOVED lines=42> */
.L_x_3722:
[----:B------:R-:W-:Y:S05]  /*3220*/  BSYNC B0 ;  /* 0x0000000000007941 */ /* 0x000fea0003800000 */
.L_x_3721:
        /* <DEDUP_REMOVED lines=66> */
.L_x_3724:
[----:B------:R-:W-:Y:S05]  /*3650*/  BSYNC B0 ;  /* 0x0000000000007941 */ /* 0x000fea0003800000 */
.L_x_3723:
        /* <DEDUP_REMOVED lines=36> */
.L_x_3726:
[----:B------:R-:W-:Y:S05]  /*38a0*/  BSYNC B0 ;  /* 0x0000000000007941 */ /* 0x000fea0003800000 */
.L_x_3725:
        /* <DEDUP_REMOVED lines=37> */
.L_x_3728:
[----:B------:R-:W-:Y:S05]  /*3b00*/  BSYNC B0 ;  /* 0x0000000000007941 */ /* 0x000fea0003800000 */
.L_x_3727:
        /* <DEDUP_REMOVED lines=40> */
.L_x_3730:
[----:B------:R-:W-:Y:S05]  /*3d90*/  BSYNC B0 ;  /* 0x0000000000007941 */ /* 0x000fea0003800000 */
.L_x_3729:
[----:B------:R-:W-:Y:S01]  /*3da0*/  LDSM.16.M88.4 R64, [R206] ;  /* 0x00000000ce40783b */ /* 0x000fe20000000200 */
[----:B------:R-:W-:Y:S01]  /*3db0*/  R2P PR, R2, 0x6 ;  /* 0x0000000602007804 */ /* 0x000fe20000000000 */
[C---:B------:R-:W-:Y:S02]  /*3dc0*/  VIADD R2, R205.reuse, 0x6000 ;  /* 0x00006000cd027836 */ /* 0x040fe40000000000 */
[----:B--2--5:R-:W-:Y:S01]  /*3dd0*/  FMUL.FTZ R6, R6, R85 ;  /* 0x0000005506067220 */ /* 0x024fe20000410000 */
[----:B------:R-:W2:Y:S01]  /*3de0*/  LDSM.16.M88.4 R16, [R205+0x6000] ;  /* 0x00600000cd10783b */ /* 0x000ea20000000200 */
[----:B------:R-:W-:Y:S01]  /*3df0*/  VIADD R203, R205, 0x6020 ;  /* 0x00006020cdcb7836 */ /* 0x000fe20000000000 */
[----:B------:R-:W-:Y:S01]  /*3e00*/  ULDC UR6, c[0x0][0x39c] ;  /* 0x0000e70000067ab9 */ /* 0x000fe20000000800 */
[--C-:B------:R-:W-:Y:S01]  /*3e10*/  IMAD R204, R7, 0x2, R206.reuse ;  /* 0x0000000207cc7824 */ /* 0x100fe200078e02ce */
[----:B-1----:R-:W1:Y:S01]  /*3e20*/  LDSM.16.M88.4 R8, [R205+0x6800] ;  /* 0x00680000cd08783b */ /* 0x002e620000000200 */
[----:B------:R-:W-:Y:S01]  /*3e30*/  IMAD R202, R5, 0x2, R206 ;  /* 0x0000000205ca7824 */ /* 0x000fe200078e02ce */
[----:B------:R-:W-:-:S02]  /*3e40*/  R2UR UR5, R6 ;  /* 0x00000000060572ca */ /* 0x000fc400000e0000 */
[----:B------:R-:W3:Y:S01]  /*3e50*/  LDSM.16.M88.4 R72, [R205+0x7000] ;  /* 0x00700000cd48783b */ /* 0x000ee20000000200 */
[----:B------:R-:W-:Y:S01]  /*3e60*/  LEA R201, R5, R204, 0x1 ;  /* 0x000000cc05c97211 */ /* 0x000fe200078e08ff */
[----:B------:R-:W-:Y:S02]  /*3e70*/  @P1 VIADD R203, R2, 0xffffffe0 ;  /* 0xffffffe002cb1836 */ /* 0x000fe40000000000 */
[----:B------:R-:W4:Y:S01]  /*3e80*/  LDSM.16.M88.4 R28, [R205+0x7800] ;  /* 0x00780000cd1c783b */ /* 0x000f220000000200 */
[----:B------:R-:W-:Y:S02]  /*3e90*/  IMAD.MOV.U32 R2, RZ, RZ, 0x40 ;  /* 0x00000040ff027424 */ /* 0x000fe400078e00ff */
[C---:B------:R-:W-:Y:S01]  /*3ea0*/  IADD3 R195, R203.reuse, 0x800, RZ ;  /* 0x00000800cbc37810 */ /* 0x040fe20007ffe0ff */
[----:B------:R-:W-:Y:S01]  /*3eb0*/  LDSM.16.M88.4 R44, [R204] ;  /* 0x00000000cc2c783b */ /* 0x000fe20000000200 */
[C---:B------:R-:W-:Y:S01]  /*3ec0*/  VIADD R194, R203.reuse, 0x1000 ;  /* 0x00001000cbc27836 */ /* 0x040fe20000000000 */
[----:B------:R-:W-:Y:S01]  /*3ed0*/  SEL R2, R2, 0xffffffc0, !P2 ;  /* 0xffffffc002027807 */ /* 0x000fe20005000000 */
[C---:B------:R-:W-:Y:S01]  /*3ee0*/  VIADD R193, R203.reuse, 0x1800 ;  /* 0x00001800cbc17836 */ /* 0x040fe20000000000 */
[----:B------:R-:W4:Y:S01]  /*3ef0*/  LDSM.16.M88.4 R24, [R203] ;  /* 0x00000000cb18783b */ /* 0x000f220000000200 */
[C---:B------:R-:W-:Y:S01]  /*3f00*/  VIADD R191, R203.reuse, 0x2000 ;  /* 0x00002000cbbf7836 */ /* 0x040fe20000000000 */
[----:B------:R-:W-:Y:S01]  /*3f10*/  IADD3 R188, R203, 0x3800, RZ ;  /* 0x00003800cbbc7810 */ /* 0x000fe20007ffe0ff */
[----:B------:R-:W-:Y:S01]  /*3f20*/  IMAD.IADD R199, R205, 0x1, R2 ;  /* 0x00000001cdc77824 */ /* 0x000fe200078e0202 */
[----:B------:R-:W4:Y:S01]  /*3f30*/  LDSM.16.M88.4 R56, [R203+0x800] ;  /* 0x00080000cb38783b */ /* 0x000f220000000200 */
[----:B------:R-:W-:Y:S01]  /*3f40*/  IMAD.IADD R192, R2, 0x1, R203 ;  /* 0x0000000102c07824 */ /* 0x000fe200078e02cb */
[----:B------:R-:W-:Y:S01]  /*3f50*/  LOP3.LUT R2, R82, 0xffffffe0, RZ, 0xc0, !PT ;  /* 0xffffffe052027812 */ /* 0x000fe200078ec0ff */
[C---:B------:R-:W-:Y:S01]  /*3f60*/  VIADD R190, R203.reuse, 0x2800 ;  /* 0x00002800cbbe7836 */ /* 0x040fe20000000000 */
[----:B------:R-:W4:Y:S01]  /*3f70*/  LDSM.16.M88.4 R52, [R203+0x1000] ;  /* 0x00100000cb34783b */ /* 0x000f220000000200 */
[----:B------:R-:W-:-:S02]  /*3f80*/  VIADD R189, R203, 0x3000 ;  /* 0x00003000cbbd7836 */ /* 0x000fc40000000000 */
[----:B------:R-:W-:Y:S01]  /*3f90*/  IMAD.IADD R2, R135, 0x1, -R2 ;  /* 0x0000000187027824 */ /* 0x000fe200078e0a02 */
[----:B------:R-:W4:Y:S01]  /*3fa0*/  LDSM.16.M88.4 R48, [R203+0x1800] ;  /* 0x00180000cb30783b */ /* 0x000f220000000200 */
[C---:B------:R-:W-:Y:S02]  /*3fb0*/  VIADD R187, R203.reuse, 0x4000 ;  /* 0x00004000cbbb7836 */ /* 0x040fe40000000000 */
[C---:B------:R-:W-:Y:S01]  /*3fc0*/  VIADD R186, R203.reuse, 0x4800 ;  /* 0x00004800cbba7836 */ /* 0x040fe20000000000 */
[----:B------:R-:W-:Y:S01]  /*3fd0*/  LDSM.16.M88.4 R40, [R202] ;  /* 0x00000000ca28783b */ /* 0x000fe20000000200 */
[C---:B------:R-:W-:Y:S02]  /*3fe0*/  VIADD R185, R203.reuse, 0x5000 ;  /* 0x00005000cbb97836 */ /* 0x040fe40000000000 */
[----:B------:R-:W-:Y:S01]  /*3ff0*/  VIADD R184, R203, 0x5800 ;  /* 0x00005800cbb87836 */ /* 0x000fe20000000000 */
[C---:B--2---:R-:W-:Y:S01]  /*4000*/  HMMA.16816.F32.BF16 R20, R64.reuse, R16, RZ ;  /* 0x000000104014723c */ /* 0x044fe200000418ff */
[----:B------:R-:W2:Y:S04]  /*4010*/  LDSM.16.M88.4 R36, [R199+0x6000] ;  /* 0x00600000c724783b */ /* 0x000ea80000000200 */
[----:B------:R-:W2:Y:S01]  /*4020*/  LDSM.16.M88.4 R32, [R199+0x6800] ;  /* 0x00680000c720783b */ /* 0x000ea20000000200 */
[C---:B------:R-:W-:Y:S03]  /*4030*/  HMMA.16816.F32.BF16 R16, R64.reuse, R18, RZ ;  /* 0x000000124010723c */ /* 0x040fe600000418ff */
[----:B------:R-:W-:Y:S03]  /*4040*/  LDSM.16.M88.4 R60, [R201] ;  /* 0x00000000c93c783b */ /* 0x000fe60000000200 */
        /* <DEDUP_REMOVED lines=8> */
[C---:B------:R-:W-:Y:S06]  /*40d0*/  HMMA.16816.F32.BF16 R20, R44.reuse, R24, R20 ;  /* 0x000000182c14723c */ /* 0x040fec0000041814 */
        /* <DEDUP_REMOVED lines=10> */
[----:B------:R-:W4:Y:S04]  /*4180*/  LDSM.16.M88.4 R48, [R192+0x1000] ;  /* 0x00100000c030783b */ /* 0x000f280000000200 */
[----:B------:R-:W4:Y:S01]  /*4190*/  LDSM.16.M88.4 R44, [R192+0x1800] ;  /* 0x00180000c02c783b */ /* 0x000f220000000200 */
[C---:B--2---:R-:W-:Y:S06]  /*41a0*/  HMMA.16816.F32.BF16 R20, R40.reuse, R36, R20 ;  /* 0x000000242814723c */ /* 0x044fec0000041814 */
        /* <DEDUP_REMOVED lines=30> */
[----:B------:R-:W1:Y:S05]  /*4390*/  LDSM.16.M88.4 R36, [R203+0x3800] ;  /* 0x00380000cb24783b */ /* 0x000e6a0000000200 */
        /* <DEDUP_REMOVED lines=18> */
[----:B------:R-:W4:Y:S04]  /*44c0*/  LDSM.16.M88.4 R36, [R192+0x3000] ;  /* 0x00300000c024783b */ /* 0x000f280000000200 */
[----:B------:R-:W-:Y:S01]  /*44d0*/  LDSM.16.M88.4 R48, [R206+0x4000] ;  /* 0x00400000ce30783b */ /* 0x000fe20000000200 */
[C---:B--2---:R-:W-:Y:S06]  /*44e0*/  HMMA.16816.F32.BF16 R20, R56.reuse, R24, R20 ;  /* 0x000000183814723c */ /* 0x044fec0000041814 */
[C---:B------:R-:W-:Y:S01]  /*44f0*/  HMMA.16816.F32.BF16 R16, R56.reuse, R26, R16 ;  /* 0x0000001a3810723c */ /* 0x040fe20000041810 */
[----:B------:R-:W2:Y:S05]  /*4500*/  LDSM.16.M88.4 R24, [R192+0x3800] ;  /* 0x00380000c018783b */ /* 0x000eaa0000000200 */
[C---:B---3--:R-:W-:Y:S06]  /*4510*/  HMMA.16816.F32.BF16 R12, R56.reuse, R32, R12 ;  /* 0x00000020380c723c */ /* 0x048fec000004180c */
[C---:B------:R-:W-:Y:S01]  /*4520*/  HMMA.16816.F32.BF16 R8, R56.reuse, R34, R8 ;  /* 0x000000223808723c */ /* 0x040fe20000041808 */
[----:B------:R-:W3:Y:S05]  /*4530*/  LDSM.16.M88.4 R32, [R205+0xa000] ;  /* 0x00a00000cd20783b */ /* 0x000eea0000000200 */
[C---:B------:R-:W-:Y:S06]  /*4540*/  HMMA.16816.F32.BF16 R76, R56.reuse, R40, R76 ;  /* 0x00000028384c723c */ /* 0x040fec000004184c */
[C---:B------:R-:W-:Y:S01]  /*4550*/  HMMA.16816.F32.BF16 R72, R56.reuse, R42, R72 ;  /* 0x0000002a3848723c */ /* 0x040fe20000041848 */
[----:B------:R-:W3:Y:S05]  /*4560*/  LDSM.16.M88.4 R40, [R205+0xb000] ;  /* 0x00b00000cd28783b */ /* 0x000eea0000000200 */
[C---:B-1----:R-:W-:Y:S06]  /*4570*/  HMMA.16816.F32.BF16 R68, R56.reuse, R28, R68 ;  /* 0x0000001c3844723c */ /* 0x042fec0000041844 */
[----:B------:R-:W-:Y:S01]  /*4580*/  HMMA.16816.F32.BF16 R64, R56, R30, R64 ;  /* 0x0000001e3840723c */ /* 0x000fe20000041840 */
[----:B------:R-:W1:Y:S04]  /*4590*/  LDSM.16.M88.4 R28, [R205+0xa800] ;  /* 0x00a80000cd1c783b */ /* 0x000e680000000200 */
        /* <DEDUP_REMOVED lines=10> */
[C---:B--2---:R-:W-:Y:S06]  /*4640*/  HMMA.16816.F32.BF16 R68, R52.reuse, R24, R68 ;  /* 0x000000183444723c */ /* 0x044fec0000041844 */
        /* <DEDUP_REMOVED lines=11> */
[----:B------:R-:W1:Y:S05]  /*4700*/  LDSM.16.M88.4 R28, [R203+0x5800] ;  /* 0x00580000cb1c783b */ /* 0x000e6a0000000200 */
[C---:B----4-:R-:W-:Y:S06]  /*4710*/  HMMA.16816.F32.BF16 R20, R56.reuse, R36, R20 ;  /* 0x000000243814723c */ /* 0x050fec0000041814 */
[----:B------:R-:W-:Y:S01]  /*4720*/  HMMA.16816.F32.BF16 R16, R56, R38, R16 ;  /* 0x000000263810723c */ /* 0x000fe20000041810 */
[----:B------:R-:W4:Y:S05]  /*4730*/  LDSM.16.M88.4 R36, [R199+0xa800] ;  /* 0x00a80000c724783b */ /* 0x000f2a0000000200 */
[C---:B------:R-:W-:Y:S06]  /*4740*/  HMMA.16816.F32.BF16 R68, R48.reuse, R44, R68 ;  /* 0x0000002c3044723c */ /* 0x040fec0000041844 */
[----:B------:R-:W-:Y:S01]  /*4750*/  HMMA.16816.F32.BF16 R64, R48, R46, R64 ;  /* 0x0000002e3040723c */ /* 0x000fe20000041840 */
[----:B------:R-:W-:Y:S04]  /*4760*/  LDSM.16.M88.4 R44, [R201+0x4000] ;  /* 0x00400000c92c783b */ /* 0x000fe80000000200 */
[----:B------:R-:W4:Y:S01]  /*4770*/  LDSM.16.M88.4 R48, [R192+0x4000] ;  /* 0x00400000c030783b */ /* 0x000f220000000200 */
[C---:B--2---:R-:W-:Y:S06]  /*4780*/  HMMA.16816.F32.BF16 R12, R56.reuse, R24, R12 ;  /* 0x00000018380c723c */ /* 0x044fec000004180c */
[C---:B---3--:R-:W-:Y:S06]  /*4790*/  HMMA.16816.F32.BF16 R76, R56.reuse, R32, R76 ;  /* 0x00000020384c723c */ /* 0x048fec000004184c */
[C---:B------:R-:W-:Y:S01]  /*47a0*/  HMMA.16816.F32.BF16 R72, R56.reuse, R34, R72 ;  /* 0x000000223848723c */ /* 0x040fe20000041848 */
[----:B------:R-:W2:Y:S05]  /*47b0*/  LDSM.16.M88.4 R32, [R192+0x4800] ;  /* 0x00480000c020783b */ /* 0x000eaa0000000200 */
[----:B------:R-:W-:Y:S01]  /*47c0*/  HMMA.16816.F32.BF16 R8, R56, R26, R8 ;  /* 0x0000001a3808723c */ /* 0x000fe20000041808 */
[----:B------:R-:W3:Y:S05]  /*47d0*/  LDSM.16.M88.4 R24, [R199+0xb000] ;  /* 0x00b00000c718783b */ /* 0x000eea0000000200 */
[----:B------:R-:W-:Y:S06]  /*47e0*/  HMMA.16816.F32.BF16 R16, R52, R42, R16 ;  /* 0x0000002a3410723c */ /* 0x000fec0000041810 */
[----:B-1----:R-:W-:Y:S06]  /*47f0*/  HMMA.16816.F32.BF16 R68, R56, R28, R68 ;  /* 0x0000001c3844723c */ /* 0x002fec0000041844 */
[C---:B------:R-:W-:Y:S06]  /*4800*/  HMMA.16816.F32.BF16 R20, R52.reuse, R40, R20 ;  /* 0x000000283414723c */ /* 0x040fec0000041814 */
[----:B----4-:R-:W-:Y:S01]  /*4810*/  HMMA.16816.F32.BF16 R40, R52, R36, R12 ;  /* 0x000000243428723c */ /* 0x010fe2000004180c */
[----:B------:R-:W1:Y:S05]  /*4820*/  LDSM.16.M88.4 R12, [R192+0x5800] ;  /* 0x00580000c00c783b */ /* 0x000e6a0000000200 */
[----:B------:R-:W-:Y:S01]  /*4830*/  HMMA.16816.F32.BF16 R64, R56, R30, R64 ;  /* 0x0000001e3840723c */ /* 0x000fe20000041840 */
[----:B------:R-:W4:Y:S01]  /*4840*/  LDSM.16.M88.4 R28, [R192+0x5000] ;  /* 0x00500000c01c783b */ /* 0x000f220000000200 */
[----:B------:R-:W-:-:S04]  /*4850*/  DEPBAR.LE SB0, 0x0 ;  /* 0x000080000000791a */ /* 0x000fc80000000000 */
[----:B------:R-:W-:Y:S06]  /*4860*/  HMMA.16816.F32.BF16 R16, R44, R50, R16 ;  /* 0x000000322c10723c */ /* 0x000fec0000041810 */
[----:B------:R-:W-:Y:S06]  /*4870*/  HMMA.16816.F32.BF16 R68, R52, R60, R68 ;  /* 0x0000003c3444723c */ /* 0x000fec0000041844 */
[----:B------:R-:W-:Y:S06]  /*4880*/  HMMA.16816.F32.BF16 R20, R44, R48, R20 ;  /* 0x000000302c14723c */ /* 0x000fec0000041814 */
[----:B------:R-:W-:Y:S06]  /*4890*/  HMMA.16816.F32.BF16 R8, R52, R38, R8 ;  /* 0x000000263408723c */ /* 0x000fec0000041808 */
[----:B--2---:R-:W-:Y:S01]  /*48a0*/  HMMA.16816.F32.BF16 R40, R44, R32, R40 ;  /* 0x000000202c28723c */ /* 0x004fe20000041828 */
[----:B------:R-:W-:Y:S01]  /*48b0*/  FMUL.FTZ R6, R19, UR6 ;  /* 0x0000000613067c20 */ /* 0x000fe20008410000 */
[----:B------:R-:W-:-:S02]  /*48c0*/  IMAD.SHL.U32 R19, R135, 0x2, RZ ;  /* 0x0000000287137824 */ /* 0x000fc400078e00ff */
[----:B------:R-:W-:Y:S01]  /*48d0*/  FMUL.FTZ R16, R16, UR6 ;  /* 0x0000000610107c20 */ /* 0x000fe20008410000 */
[----:B------:R-:W-:Y:S01]  /*48e0*/  FMUL.FTZ R18, R18, UR6 ;  /* 0x0000000612127c20 */ /* 0x000fe20008410000 */
[----:B------:R-:W-:Y:S01]  /*48f0*/  FMUL.FTZ R17, R17, UR6 ;  /* 0x0000000611117c20 */ /* 0x000fe20008410000 */
[C---:B---3--:R-:W-:Y:S01]  /*4900*/  HMMA.16816.F32.BF16 R76, R52.reuse, R24, R76 ;  /* 0x00000018344c723c */ /* 0x048fe2000004184c */
[----:B------:R-:W-:Y:S05]  /*4910*/  MUFU.TANH R6, R6 ;  /* 0x0000000600067308 */ /* 0x000fea0000002400 */
[C---:B------:R-:W-:Y:S01]  /*4920*/  HMMA.16816.F32.BF16 R72, R52.reuse, R26, R72 ;  /* 0x0000001a3448723c */ /* 0x040fe20000041848 */
[----:B------:R-:W-:Y:S01]  /*4930*/  SHF.R.S32.HI R25, RZ, 0x1f, R2 ;  /* 0x0000001fff197819 */ /* 0x000fe20000011402 */
[----:B------:R-:W-:Y:S01]  /*4940*/  FMUL.FTZ R23, R23, UR6 ;  /* 0x0000000617177c20 */ /* 0x000fe20008410000 */
[----:B------:R-:W-:Y:S01]  /*4950*/  FMUL.FTZ R22, R22, UR6 ;  /* 0x0000000616167c20 */ /* 0x000fe20008410000 */
[----:B------:R-:W-:Y:S01]  /*4960*/  MUFU.TANH R18, R18 ;  /* 0x0000001200127308 */ /* 0x000fe20000002400 */
[----:B------:R-:W-:Y:S01]  /*4970*/  LEA.HI R25, R25, R2, RZ, 0x2 ;  /* 0x0000000219197211 */ /* 0x000fe200078f10ff */
[----:B------:R-:W-:Y:S03]  /*4980*/  HMMA.16816.F32.BF16 R64, R52, R62, R64 ;  /* 0x0000003e3440723c */ /* 0x000fe60000041840 */
[----:B------:R-:W-:-:S03]  /*4990*/  SHF.R.S32.HI R2, RZ, 0x2, R25 ;  /* 0x00000002ff027819 */ /* 0x000fc60000011419 */
[C---:B-1----:R-:W-:Y:S01]  /*49a0*/  HMMA.16816.F32.BF16 R68, R44.reuse, R12, R68 ;  /* 0x0000000c2c44723c */ /* 0x042fe20000041844 */
[----:B------:R-:W-:Y:S01]  /*49b0*/  MUFU.TANH R23, R23 ;  /* 0x0000001700177308 */ /* 0x000fe20000002400 */
[----:B------:R-:W-:Y:S02]  /*49c0*/  IMAD R83, R83, 0x10, R2 ;  /* 0x0000001053537824 */ /* 0x000fe400078e0202 */
[----:B------:R-:W-:Y:S01]  /*49d0*/  FMUL.FTZ R42, R42, UR6 ;  /* 0x000000062a2a7c20 */ /* 0x000fe20008410000 */
[----:B------:R-:W-:Y:S01]  /*49e0*/  FMUL.FTZ R43, R43, UR6 ;  /* 0x000000062b2b7c20 */ /* 0x000fe20008410000 */
[C---:B------:R-:W-:Y:S01]  /*49f0*/  HMMA.16816.F32.BF16 R8, R44.reuse, R34, R8 ;  /* 0x000000222c08723c */ /* 0x040fe20000041808 */
[----:B------:R-:W-:Y:S01]  /*4a00*/  FMUL.FTZ R12, R20, UR6 ;  /* 0x00000006140c7c20 */ /* 0x000fe20008410000 */
[----:B------:R-:W-:Y:S01]  /*4a10*/  LOP3.LUT R20, R19, 0x6, RZ, 0xc0, !PT ;  /* 0x0000000613147812 */ /* 0x000fe200078ec0ff */
[----:B------:R-:W-:Y:S01]  /*4a20*/  FMUL.FTZ R13, R41, UR6 ;  /* 0x00000006290d7c20 */ /* 0x000fe20008410000 */
[----:B------:R-:W-:Y:S01]  /*4a30*/  IMAD.IADD R2, R84, 0x1, R83 ;  /* 0x0000000154027824 */ /* 0x000fe200078e0253 */
[----:B------:R-:W-:Y:S01]  /*4a40*/  MUFU.TANH R22, R22 ;  /* 0x0000001600167308 */ /* 0x000fe20000002400 */
[----:B----4-:R-:W-:Y:S01]  /*4a50*/  HMMA.16816.F32.BF16 R76, R44, R28, R76 ;  /* 0x0000001c2c4c723c */ /* 0x010fe2000004184c */
[----:B------:R-:W-:-:S02]  /*4a60*/  IMAD R41, R133, 0x40, R20 ;  /* 0x0000004085297824 */ /* 0x000fc400078e0214 */
[----:B------:R-:W-:Y:S02]  /*4a70*/  IADD3 R32, R134, R2, -R213 ;  /* 0x0000000286207210 */ /* 0x000fe40007ffe8d5 */
[C---:B------:R-:W-:Y:S01]  /*4a80*/  VIADD R33, R41.reuse, 0xffffffc8 ;  /* 0xffffffc829217836 */ /* 0x040fe20000000000 */
[C---:B------:R-:W-:Y:S01]  /*4a90*/  HMMA.16816.F32.BF16 R72, R44.reuse, R30, R72 ;  /* 0x0000001e2c48723c */ /* 0x040fe20000041848 */
[----:B------:R-:W-:Y:S01]  /*4aa0*/  MUFU.TANH R12, R12 ;  /* 0x0000000c000c7308 */ /* 0x000fe20000002400 */
[----:B------:R-:W-:Y:S02]  /*4ab0*/  VIADD R37, R41, 0xffffffd1 ;  /* 0xffffffd129257836 */ /* 0x000fe40000000000 */
[----:B------:R-:W-:Y:S01]  /*4ac0*/  IMAD.IADD R26, R32, 0x1, -R33 ;  /* 0x00000001201a7824 */ /* 0x000fe200078e0a21 */
[-C--:B------:R-:W-:Y:S01]  /*4ad0*/  ISETP.GE.AND P0, PT, R33, R134.reuse, PT ;  /* 0x000000862100720c */ /* 0x080fe20003f06270 */
[----:B------:R-:W-:Y:S01]  /*4ae0*/  HMMA.16816.F32.BF16 R64, R44, R14, R64 ;  /* 0x0000000e2c40723c */ /* 0x000fe20000041840 */
[----:B------:R-:W-:Y:S01]  /*4af0*/  VIADD R31, R41, 0xffffffc9 ;  /* 0xffffffc9291f7836 */ /* 0x000fe20000000000 */
[----:B------:R-:W-:Y:S01]  /*4b00*/  ISETP.GE.AND P4, PT, R37, R134, PT ;  /* 0x000000862500720c */ /* 0x000fe20003f86270 */
[----:B------:R-:W1:Y:S01]  /*4b10*/  MUFU.TANH R29, R16 ;  /* 0x00000010001d7308 */ /* 0x000e620000002400 */
[----:B------:R-:W-:Y:S01]  /*4b20*/  IABS R26, R26 ;  /* 0x0000001a001a7213 */ /* 0x000fe20000000000 */
[----:B------:R-:W-:-:S02]  /*4b30*/  VIADD R39, R41, 0xffffffd0 ;  /* 0xffffffd029277836 */ /* 0x000fc40000000000 */
[----:B------:R-:W-:Y:S01]  /*4b40*/  FMUL.FTZ R9, R9, UR6 ;  /* 0x0000000609097c20 */ /* 0x000fe20008410000 */
[----:B------:R-:W-:Y:S01]  /*4b50*/  FMUL.FTZ R14, R21, UR6 ;  /* 0x00000006150e7c20 */ /* 0x000fe20008410000 */
[C---:B------:R-:W-:Y:S01]  /*4b60*/  IADD3 R47, R41.reuse, -0x40, RZ ;  /* 0xffffffc0292f7810 */ /* 0x040fe20007ffe0ff */
[----:B------:R-:W-:Y:S02]  /*4b70*/  VIADD R45, R41, 0xffffffc1 ;  /* 0xffffffc1292d7836 */ /* 0x000fe40000000000 */
[----:B------:R-:W-:Y:S01]  /*4b80*/  FMUL.FTZ R19, R8, UR6 ;  /* 0x0000000608137c20 */ /* 0x000fe20008410000 */
[----:B------:R-:W-:Y:S01]  /*4b90*/  FMUL.FTZ R8, R11, UR6 ;  /* 0x000000060b087c20 */ /* 0x000fe20008410000 */
[----:B------:R-:W-:Y:S01]  /*4ba0*/  MUFU.TANH R9, R9 ;  /* 0x0000000900097308 */ /* 0x000fe20000002400 */
[----:B------:R-:W-:Y:S02]  /*4bb0*/  IMAD.IADD R25, R32, 0x1, -R47 ;  /* 0x0000000120197824 */ /* 0x000fe400078e0a2f */
[----:B------:R-:W-:Y:S01]  /*4bc0*/  FMUL.FTZ R15, R40, UR6 ;  /* 0x00000006280f7c20 */ /* 0x000fe20008410000 */
[C---:B------:R-:W-:Y:S01]  /*4bd0*/  IMAD.IADD R21, R32.reuse, 0x1, -R45 ;  /* 0x0000000120157824 */ /* 0x040fe200078e0a2d */
[----:B------:R-:W-:Y:S01]  /*4be0*/  I2FP.F32.S32 R26, R26 ;  /* 0x0000001a001a7245 */ /* 0x000fe20000201400 */
[----:B------:R-:W-:Y:S01]  /*4bf0*/  IMAD.IADD R28, R32, 0x1, -R39 ;  /* 0x00000001201c7824 */ /* 0x000fe200078e0a27 */
[----:B------:R-:W-:Y:S01]  /*4c00*/  IABS R25, R25 ;  /* 0x0000001900197213 */ /* 0x000fe20000000000 */
[----:B------:R-:W-:Y:S01]  /*4c10*/  FMUL.FTZ R10, R10, UR6 ;  /* 0x000000060a0a7c20 */ /* 0x000fe20008410000 */
[----:B------:R-:W2:Y:S01]  /*4c20*/  MUFU.TANH R14, R14 ;  /* 0x0000000e000e7308 */ /* 0x000ea20000002400 */
[----:B------:R-:W-:Y:S01]  /*4c30*/  IABS R21, R21 ;  /* 0x0000001500157213 */ /* 0x000fe20000000000 */
[----:B-1----:R-:W-:Y:S01]  /*4c40*/  FFMA.FTZ R29, R26, -UR5, R29 ;  /* 0x800000051a1d7c23 */ /* 0x002fe2000801001d */
[----:B------:R-:W-:Y:S01]  /*4c50*/  I2FP.F32.S32 R25, R25 ;  /* 0x0000001900197245 */ /* 0x000fe20000201400 */
[----:B------:R-:W-:Y:S01]  /*4c60*/  VIADD R35, R41, 0xffffffd8 ;  /* 0xffffffd829237836 */ /* 0x000fe20000000000 */
[----:B------:R-:W-:Y:S01]  /*4c70*/  I2FP.F32.S32 R21, R21 ;  /* 0x0000001500157245 */ /* 0x000fe20000201400 */
[----:B------:R-:W-:Y:S01]  /*4c80*/  FMUL.FTZ R78, R78, UR6 ;  /* 0x000000064e4e7c20 */ /* 0x000fe20008410000 */
[-C--:B------:R-:W-:Y:S01]  /*4c90*/  ISETP.GE.AND P1, PT, R45, R134.reuse, PT ;  /* 0x000000862d00720c */ /* 0x080fe20003f26270 */
[----:B------:R-:W-:Y:S01]  /*4ca0*/  FFMA.FTZ R20, R25, -UR5, R12 ;  /* 0x8000000519147c23 */ /* 0x000fe2000801000c */
[----:B------:R-:W-:Y:S01]  /*4cb0*/  VIADD R25, R41, 0xffffffd9 ;  /* 0xffffffd929197836 */ /* 0x000fe20000000000 */
[----:B------:R1:W-:Y:S01]  /*4cc0*/  MUFU.TANH R11, R19 ;  /* 0x00000013000b7308 */ /* 0x0003e20000002400 */
[C---:B------:R-:W-:Y:S01]  /*4cd0*/  IADD3 R24, R32.reuse, -R31, RZ ;  /* 0x8000001f20187210 */ /* 0x040fe20007ffe0ff */
[----:B------:R-:W-:Y:S01]  /*4ce0*/  FMUL.FTZ R40, R77, UR6 ;  /* 0x000000064d287c20 */ /* 0x000fe20008410000 */
[-C--:B------:R-:W-:Y:S01]  /*4cf0*/  ISETP.GE.AND P6, PT, R31, R134.reuse, PT ;  /* 0x000000861f00720c */ /* 0x080fe20003fc6270 */
[----:B------:R-:W-:Y:S01]  /*4d00*/  FMUL.FTZ R79, R79, UR6 ;  /* 0x000000064f4f7c20 */ /* 0x000fe20008410000 */
[----:B------:R-:W-:Y:S01]  /*4d10*/  IADD3 R26, R32, -R37, RZ ;  /* 0x80000025201a7210 */ /* 0x000fe20007ffe0ff */
[----:B------:R-:W-:Y:S01]  /*4d20*/  FMUL.FTZ R76, R76, UR6 ;  /* 0x000000064c4c7c20 */ /* 0x000fe20008410000 */
[----:B--2---:R-:W-:Y:S01]  /*4d30*/  FFMA.FTZ R12, R21, -UR5, R14 ;  /* 0x80000005150c7c23 */ /* 0x004fe2000801000e */
[----:B------:R-:W-:Y:S01]  /*4d40*/  IMAD.IADD R14, R32, 0x1, -R25 ;  /* 0x00000001200e7824 */ /* 0x000fe200078e0a19 */
[----:B------:R-:W2:Y:S01]  /*4d50*/  MUFU.TANH R13, R13 ;  /* 0x0000000d000d7308 */ /* 0x000ea20000002400 */
[----:B------:R-:W-:Y:S01]  /*4d60*/  ISETP.GE.AND P2, PT, R47, R134, PT ;  /* 0x000000862f00720c */ /* 0x000fe20003f46270 */
[----:B------:R-:W-:Y:S01]  /*4d70*/  VIADD R21, R41, 0xffffffe0 ;  /* 0xffffffe029157836 */ /* 0x000fe20000000000 */
[----:B------:R-:W-:Y:S01]  /*4d80*/  IABS R26, R26 ;  /* 0x0000001a001a7213 */ /* 0x000fe20000000000 */
[----:B------:R-:W-:Y:S01]  /*4d90*/  FMUL.FTZ R68, R68, UR6 ;  /* 0x0000000644447c20 */ /* 0x000fe20008410000 */
[----:B------:R-:W-:Y:S01]  /*4da0*/  IABS R14, R14 ;  /* 0x0000000e000e7213 */ /* 0x000fe20000000000 */
[C---:B------:R-:W-:Y:S01]  /*4db0*/  IMAD.IADD R171, R32.reuse, 0x1, -R21 ;  /* 0x0000000120ab7824 */ /* 0x040fe200078e0a15 */
[----:B------:R-:W-:Y:S01]  /*4dc0*/  IABS R28, R28 ;  /* 0x0000001c001c7213 */ /* 0x000fe20000000000 */
[----:B-1----:R-:W-:Y:S01]  /*4dd0*/  VIADD R19, R32, 0x8 ;  /* 0x0000000820137836 */ /* 0x002fe20000000000 */
[----:B------:R-:W1:Y:S01]  /*4de0*/  MUFU.TANH R15, R15 ;  /* 0x0000000f000f7308 */ /* 0x000e620000002400 */
[----:B------:R-:W-:Y:S01]  /*4df0*/  I2FP.F32.S32 R14, R14 ;  /* 0x0000000e000e7245 */ /* 0x000fe20000201400 */
[----:B------:R-:W-:Y:S01]  /*4e00*/  FMUL.FTZ R16, R75, UR6 ;  /* 0x000000064b107c20 */ /* 0x000fe20008410000 */
[----:B------:R-:W-:Y:S01]  /*4e10*/  IMAD.IADD R45, R19, 0x1, -R45 ;  /* 0x00000001132d7824 */ /* 0x000fe200078e0a2d */
[----:B------:R-:W-:Y:S01]  /*4e20*/  IADD3 R33, -R33, R19, RZ ;  /* 0x0000001321217210 */ /* 0x000fe20007ffe1ff */
[----:B------:R-:W-:-:S02]  /*4e30*/  IMAD.IADD R31, R19, 0x1, -R31 ;  /* 0x00000001131f7824 */ /* 0x000fc400078e0a1f */
[----:B------:R-:W-:Y:S01]  /*4e40*/  FFMA.FTZ R9, R14, -UR5, R9 ;  /* 0x800000050e097c23 */ /* 0x000fe20008010009 */
[C---:B------:R-:W-:Y:S01]  /*4e50*/  IMAD.IADD R47, R19.reuse, 0x1, -R47 ;  /* 0x00000001132f7824 */ /* 0x040fe200078e0a2f */
[----:B------:R-:W-:Y:S01]  /*4e60*/  IABS R45, R45 ;  /* 0x0000002d002d7213 */ /* 0x000fe20000000000 */
[----:B------:R3:W4:Y:S01]  /*4e70*/  MUFU.TANH R27, R17 ;  /* 0x00000011001b7308 */ /* 0x0007220000002400 */
[----:B------:R-:W-:Y:S01]  /*4e80*/  IABS R31, R31 ;  /* 0x0000001f001f7213 */ /* 0x000fe20000000000 */
[----:B------:R-:W-:Y:S01]  /*4e90*/  IMAD.IADD R37, R19, 0x1, -R37 ;  /* 0x0000000113257824 */ /* 0x000fe200078e0a25 */
[----:B------:R-:W-:Y:S01]  /*4ea0*/  IABS R33, R33 ;  /* 0x0000002100217213 */ /* 0x000fe20000000000 */
[----:B------:R-:W-:Y:S01]  /*4eb0*/  FMUL.FTZ R70, R70, UR6 ;  /* 0x0000000646467c20 */ /* 0x000fe20008410000 */
[----:B------:R-:W-:Y:S01]  /*4ec0*/  IABS R47, R47 ;  /* 0x0000002f002f7213 */ /* 0x000fe20000000000 */
[----:B------:R-:W-:Y:S01]  /*4ed0*/  FMUL.FTZ R71, R71, UR6 ;  /* 0x0000000647477c20 */ /* 0x000fe20008410000 */
[----:B------:R-:W-:Y:S01]  /*4ee0*/  I2FP.F32.S32 R14, R45 ;  /* 0x0000002d000e7245 */ /* 0x000fe20000201400 */
[----:B------:R-:W-:Y:S01]  /*4ef0*/  MUFU.TANH R42, R42 ;  /* 0x0000002a002a7308 */ /* 0x000fe20000002400 */
[----:B------:R-:W-:Y:S01]  /*4f00*/  I2FP.F32.S32 R26, R26 ;  /* 0x0000001a001a7245 */ /* 0x000fe20000201400 */
[----:B------:R-:W-:Y:S01]  /*4f10*/  FMUL.FTZ R64, R64, UR6 ;  /* 0x0000000640407c20 */ /* 0x000fe20008410000 */
[----:B------:R-:W-:Y:S01]  /*4f20*/  I2FP.F32.S32 R31, R31 ;  /* 0x0000001f001f7245 */ /* 0x000fe20000201400 */
[----:B------:R-:W-:Y:S01]  /*4f30*/  FFMA.FTZ R23, R14, -UR5, R23 ;  /* 0x800000050e177c23 */ /* 0x000fe20008010017 */
[----:B------:R-:W-:Y:S01]  /*4f40*/  I2FP.F32.S32 R33, R33 ;  /* 0x0000002100217245 */ /* 0x000fe20000201400 */
[----:B--2---:R-:W-:Y:S01]  /*4f50*/  FFMA.FTZ R13, R26, -UR5, R13 ;  /* 0x800000051a0d7c23 */ /* 0x004fe2000801000d */
[----:B------:R-:W-:Y:S01]  /*4f60*/  I2FP.F32.S32 R47, R47 ;  /* 0x0000002f002f7245 */ /* 0x000fe20000201400 */
[----:B------:R-:W-:Y:S01]  /*4f70*/  FFMA.FTZ R14, R31, -UR5, R6 ;  /* 0x800000051f0e7c23 */ /* 0x000fe20008010006 */
[----:B------:R-:W-:Y:S01]  /*4f80*/  I2FP.F32.S32 R28, R28 ;  /* 0x0000001c001c7245 */ /* 0x000fe20000201400 */
[----:B------:R-:W-:Y:S01]  /*4f90*/  FFMA.FTZ R26, R33, -UR5, R18 ;  /* 0x80000005211a7c23 */ /* 0x000fe20008010012 */
[----:B------:R-:W2:Y:S01]  /*4fa0*/  MUFU.TANH R6, R10 ;  /* 0x0000000a00067308 */ /* 0x000ea20000002400 */
[----:B------:R-:W-:Y:S01]  /*4fb0*/  FFMA.FTZ R22, R47, -UR5, R22 ;  /* 0x800000052f167c23 */ /* 0x000fe20008010016 */
[----:B------:R-:W-:Y:S01]  /*4fc0*/  FSEL R31, R12, -INF , !P1 ;  /* 0xff8000000c1f7808 */ /* 0x000fe20004800000 */
[----:B-1----:R-:W-:Y:S01]  /*4fd0*/  FFMA.FTZ R15, R28, -UR5, R15 ;  /* 0x800000051c0f7c23 */ /* 0x002fe2000801000f */
[----:B------:R-:W-:Y:S01]  /*4fe0*/  FSEL R28, R23, -INF , !P1 ;  /* 0xff800000171c7808 */ /* 0x000fe20004800000 */
[C---:B------:R-:W-:Y:S01]  /*4ff0*/  IMAD.IADD R12, R19.reuse, 0x1, -R35 ;  /* 0x00000001130c7824 */ /* 0x040fe200078e0a23 */
[----:B------:R-:W-:Y:S01]  /*5000*/  IABS R24, R24 ;  /* 0x0000001800187213 */ /* 0x000fe20000000000 */
[----:B------:R-:W-:Y:S01]  /*5010*/  IMAD.IADD R23, R19, 0x1, -R25 ;  /* 0x0000000113177824 */ /* 0x000fe200078e0a19 */
[----:B------:R2:W1:Y:S01]  /*5020*/  MUFU.TANH R18, R8 ;  /* 0x0000000800127308 */ /* 0x0004620000002400 */
[----:B------:R-:W-:Y:S01]  /*5030*/  FSEL R33, R20, -INF , !P2 ;  /* 0xff80000014217808 */ /* 0x000fe20005000000 */
[----:B---3--:R-:W-:Y:S01]  /*5040*/  FMUL.FTZ R17, R74, UR6 ;  /* 0x000000064a117c20 */ /* 0x008fe20008410000 */
[----:B------:R-:W-:Y:S01]  /*5050*/  FSEL R30, R22, -INF , !P2 ;  /* 0xff800000161e7808 */ /* 0x000fe20005000000 */
[----:B------:R-:W-:Y:S01]  /*5060*/  VIADD R22, R41, 0xfffffff0 ;  /* 0xfffffff029167836 */ /* 0x000fe20000000000 */
[----:B------:R-:W-:Y:S01]  /*5070*/  ISETP.GE.AND P2, PT, R25, R134, PT ;  /* 0x000000861900720c */ /* 0x000fe20003f46270 */
[----:B------:R-:W-:Y:S01]  /*5080*/  FMUL.FTZ R65, R65, UR6 ;  /* 0x0000000641417c20 */ /* 0x000fe20008410000 */
[----:B------:R-:W-:Y:S01]  /*5090*/  IABS R25, R12 ;  /* 0x0000000c00197213 */ /* 0x000fe20000000000 */
[----:B------:R-:W3:Y:S01]  /*50a0*/  MUFU.TANH R43, R43 ;  /* 0x0000002b002b7308 */ /* 0x000ee20000002400 */
[----:B------:R-:W-:Y:S01]  /*50b0*/  IABS R23, R23 ;  /* 0x0000001700177213 */ /* 0x000fe20000000000 */
[----:B------:R-:W-:Y:S01]  /*50c0*/  FMUL.FTZ R66, R66, UR6 ;  /* 0x0000000642427c20 */ /* 0x000fe20008410000 */
[----:B------:R-:W-:Y:S01]  /*50d0*/  I2FP.F32.S32 R24, R24 ;  /* 0x0000001800187245 */ /* 0x000fe20000201400 */
[----:B------:R-:W-:Y:S01]  /*50e0*/  FMUL.FTZ R67, R67, UR6 ;  /* 0x0000000643437c20 */ /* 0x000fe20008410000 */
[----:B------:R-:W-:Y:S01]  /*50f0*/  I2FP.F32.S32 R25, R25 ;  /* 0x0000001900197245 */ /* 0x000fe20000201400 */
[----:B------:R-:W-:Y:S01]  /*5100*/  FMUL.FTZ R72, R72, UR6 ;  /* 0x0000000648487c20 */ /* 0x000fe20008410000 */
[----:B------:R-:W-:Y:S01]  /*5110*/  I2FP.F32.S32 R23, R23 ;  /* 0x0000001700177245 */ /* 0x000fe20000201400 */
[----:B------:R-:W3:Y:S01]  /*5120*/  MUFU.TANH R78, R78 ;  /* 0x0000004e004e7308 */ /* 0x000ee20000002400 */
[----:B----4-:R-:W-:Y:S01]  /*5130*/  FFMA.FTZ R27, R24, -UR5, R27 ;  /* 0x80000005181b7c23 */ /* 0x010fe2000801001b */
[-C--:B------:R-:W-:Y:S01]  /*5140*/  ISETP.GE.AND P5, PT, R39, R134.reuse, PT ;  /* 0x000000862700720c */ /* 0x080fe20003fa6270 */
[----:B------:R-:W-:Y:S01]  /*5150*/  IMAD.IADD R24, R32, 0x1, -R35 ;  /* 0x0000000120187824 */ /* 0x000fe200078e0a23 */
[----:B------:R-:W-:Y:S01]  /*5160*/  ISETP.GE.AND P1, PT, R21, R134, PT ;  /* 0x000000861500720c */ /* 0x000fe20003f26270 */
[----:B------:R-:W-:-:S02]  /*5170*/  IMAD.IADD R39, R19, 0x1, -R39 ;  /* 0x0000000113277824 */ /* 0x000fc400078e0a27 */
[----:B--2---:R-:W-:Y:S01]  /*5180*/  FFMA.FTZ R8, R25, -UR5, R6 ;  /* 0x8000000519087c23 */ /* 0x004fe20008010006 */
[----:B------:R-:W-:Y:S02]  /*5190*/  IMAD.IADD R21, R19, 0x1, -R21 ;  /* 0x0000000113157824 */ /* 0x000fe400078e0a15 */
[----:B-1----:R-:W-:Y:S01]  /*51a0*/  FFMA.FTZ R6, R23, -UR5, R18 ;  /* 0x8000000517067c23 */ /* 0x002fe20008010012 */
[----:B------:R-:W-:Y:S01]  /*51b0*/  IADD3 R25, R41, -0x1f, RZ ;  /* 0xffffffe129197810 */ /* 0x000fe20007ffe0ff */
[----:B------:R-:W1:Y:S01]  /*51c0*/  MUFU.TANH R40, R40 ;  /* 0x0000002800287308 */ /* 0x000e620000002400 */
[----:B------:R-:W-:Y:S01]  /*51d0*/  ISETP.GE.AND P3, PT, R35, R134, PT ;  /* 0x000000862300720c */ /* 0x000fe20003f66270 */
[----:B------:R-:W-:Y:S01]  /*51e0*/  FMUL.FTZ R73, R73, UR6 ;  /* 0x0000000649497c20 */ /* 0x000fe20008410000 */
[----:B------:R-:W-:Y:S01]  /*51f0*/  IABS R24, R24 ;  /* 0x0000001800187213 */ /* 0x000fe20000000000 */
[C---:B------:R-:W-:Y:S01]  /*5200*/  VIADD R23, R41.reuse, 0xffffffe9 ;  /* 0xffffffe929177836 */ /* 0x040fe20000000000 */
[----:B------:R-:W-:Y:S01]  /*5210*/  IABS R35, R39 ;  /* 0x0000002700237213 */ /* 0x000fe20000000000 */
[----:B------:R-:W-:Y:S01]  /*5220*/  VIADD R20, R41, 0xfffffff8 ;  /* 0xfffffff829147836 */ /* 0x000fe20000000000 */
[----:B------:R-:W-:Y:S01]  /*5230*/  IABS R10, R37 ;  /* 0x00000025000a7213 */ /* 0x000fe20000000000 */
[----:B------:R-:W2:Y:S01]  /*5240*/  MUFU.TANH R18, R79 ;  /* 0x0000004f00127308 */ /* 0x000ea20000002400 */
[----:B------:R-:W-:Y:S01]  /*5250*/  IABS R21, R21 ;  /* 0x0000001500157213 */ /* 0x000fe20000000000 */
[----:B------:R-:W-:Y:S01]  /*5260*/  FMUL.FTZ R69, R69, UR6 ;  /* 0x0000000645457c20 */ /* 0x000fe20008410000 */
[----:B------:R-:W-:Y:S01]  /*5270*/  FSEL R29, R29, -INF , !P0 ;  /* 0xff8000001d1d7808 */ /* 0x000fe20004000000 */
[----:B------:R-:W-:Y:S01]  /*5280*/  IMAD.IADD R36, R32, 0x1, -R22 ;  /* 0x0000000120247824 */ /* 0x000fe200078e0a16 */
[----:B------:R-:W-:Y:S01]  /*5290*/  FSEL R26, R26, -INF , !P0 ;  /* 0xff8000001a1a7808 */ /* 0x000fe20004000000 */
[C---:B------:R-:W-:Y:S01]  /*52a0*/  IMAD.IADD R37, R32.reuse, 0x1, -R23 ;  /* 0x0000000120257824 */ /* 0x040fe200078e0a17 */
[C---:B------:R-:W-:Y:S01]  /*52b0*/  ISETP.GE.AND P0, PT, R25.reuse, R134, PT ;  /* 0x000000861900720c */ /* 0x040fe20003f06270 */
[----:B------:R-:W4:Y:S01]  /*52c0*/  MUFU.TANH R179, R68 ;  /* 0x0000004400b37308 */ /* 0x000f220000002400 */
[C---:B------:R-:W-:Y:S01]  /*52d0*/  IADD3 R39, R32.reuse, -R25, RZ ;  /* 0x8000001920277210 */ /* 0x040fe20007ffe0ff */
[----:B------:R-:W-:Y:S01]  /*52e0*/  IMAD.IADD R34, R32, 0x1, -R20 ;  /* 0x0000000120227824 */ /* 0x000fe200078e0a14 */
[----:B------:R-:W-:-:S02]  /*52f0*/  IADD3 R25, -R25, R19, RZ ;  /* 0x0000001319197210 */ /* 0x000fc40007ffe1ff */
[----:B------:R-:W-:Y:S02]  /*5300*/  I2FP.F32.S32 R24, R24 ;  /* 0x0000001800187245 */ /* 0x000fe40000201400 */
[----:B------:R-:W-:Y:S01]  /*5310*/  I2FP.F32.S32 R35, R35 ;  /* 0x0000002300237245 */ /* 0x000fe20000201400 */
[----:B------:R-:W4:Y:S01]  /*5320*/  MUFU.TANH R76, R76 ;  /* 0x0000004c004c7308 */ /* 0x000f220000002400 */
[----:B------:R-:W-:Y:S01]  /*5330*/  I2FP.F32.S32 R10, R10 ;  /* 0x0000000a000a7245 */ /* 0x000fe20000201400 */
[----:B------:R-:W-:Y:S01]  /*5340*/  FFMA.FTZ R11, R24, -UR5, R11 ;  /* 0x80000005180b7c23 */ /* 0x000fe2000801000b */
[----:B------:R-:W-:Y:S01]  /*5350*/  I2FP.F32.S32 R21, R21 ;  /* 0x0000001500157245 */ /* 0x000fe20000201400 */
[----:B------:R-:W-:Y:S01]  /*5360*/  FFMA.FTZ R12, R35, -UR5, R42 ;  /* 0x80000005230c7c23 */ /* 0x000fe2000801002a */
[----:B------:R-:W-:Y:S01]  /*5370*/  IABS R39, R39 ;  /* 0x0000002700277213 */ /* 0x000fe20000000000 */
[----:B---3--:R-:W-:Y:S01]  /*5380*/  FFMA.FTZ R10, R10, -UR5, R43 ;  /* 0x800000050a0a7c23 */ /* 0x008fe2000801002b */
[----:B------:R-:W-:Y:S01]  /*5390*/  IABS R25, R25 ;  /* 0x0000001900197213 */ /* 0x000fe20000000000 */
[----:B------:R-:W-:Y:S01]  /*53a0*/  FFMA.FTZ R164, R21, -UR5, R78 ;  /* 0x8000000515a47c23 */ /* 0x000fe2000801004e */
[C---:B------:R-:W-:Y:S01]  /*53b0*/  VIADD R21, R41.reuse, 0xfffffff1 ;  /* 0xfffffff129157836 */ /* 0x040fe20000000000 */
[----:B------:R-:W-:Y:S01]  /*53c0*/  I2FP.F32.S32 R39, R39 ;  /* 0x0000002700277245 */ /* 0x000fe20000201400 */
[C---:B------:R-:W-:Y:S01]  /*53d0*/  VIADD R43, R41.reuse, 0xffffffe8 ;  /* 0xffffffe8292b7836 */ /* 0x040fe20000000000 */
[----:B------:R-:W-:Y:S01]  /*53e0*/  I2FP.F32.S32 R25, R25 ;  /* 0x0000001900197245 */ /* 0x000fe20000201400 */
[----:B------:R-:W-:Y:S01]  /*53f0*/  VIADD R41, R41, 0xfffffff9 ;  /* 0xfffffff929297836 */ /* 0x000fe20000000000 */
[----:B------:R-:W3:Y:S01]  /*5400*/  MUFU.TANH R167, R72 ;  /* 0x0000004800a77308 */ /* 0x000ee20000002400 */
[----:B------:R-:W-:Y:S01]  /*5410*/  FSEL R15, R15, -INF , !P5 ;  /* 0xff8000000f0f7808 */ /* 0x000fe20006800000 */
[----:B------:R-:W-:Y:S01]  /*5420*/  IMAD.IADD R35, R32, 0x1, -R21 ;  /* 0x0000000120237824 */ /* 0x000fe200078e0a15 */
[----:B------:R-:W-:Y:S01]  /*5430*/  FSEL R12, R12, -INF , !P5 ;  /* 0xff8000000c0c7808 */ /* 0x000fe20006800000 */
[----:B-1----:R-:W-:Y:S01]  /*5440*/  FFMA.FTZ R40, R39, -UR5, R40 ;  /* 0x8000000527287c23 */ /* 0x002fe20008010028 */
[----:B------:R-:W-:Y:S01]  /*5450*/  FSEL R13, R13, -INF , !P4 ;  /* 0xff8000000d0d7808 */ /* 0x000fe20006000000 */
[----:B--2---:R-:W-:Y:S01]  /*5460*/  FFMA.FTZ R18, R25, -UR5, R18 ;  /* 0x8000000519127c23 */ /* 0x004fe20008010012 */
[----:B------:R-:W-:Y:S01]  /*5470*/  FSEL R10, R10, -INF , !P4 ;  /* 0xff8000000a0a7808 */ /* 0x000fe20006000000 */
[----:B------:R-:W-:Y:S01]  /*5480*/  MUFU.TANH R165, R73 ;  /* 0x0000004900a57308 */ /* 0x000fe20000002400 */
[----:B------:R-:W-:Y:S01]  /*5490*/  FSEL R11, R11, -INF , !P3 ;  /* 0xff8000000b0b7808 */ /* 0x000fe20005800000 */
[--C-:B------:R-:W-:Y:S01]  /*54a0*/  IMAD.IADD R38, R32, 0x1, -R43.reuse ;  /* 0x0000000120267824 */ /* 0x100fe200078e0a2b */
[----:B------:R-:W-:Y:S01]  /*54b0*/  FSEL R8, R8, -INF , !P3 ;  /* 0xff80000008087808 */ /* 0x000fe20005800000 */
[----:B------:R-:W-:Y:S01]  /*54c0*/  IMAD.IADD R24, R19, 0x1, -R43 ;  /* 0x0000000113187824 */ /* 0x000fe200078e0a2b */
[----:B------:R-:W-:Y:S01]  /*54d0*/  FSEL R9, R9, -INF , !P2 ;  /* 0xff80000009097808 */ /* 0x000fe20005000000 */
[----:B------:R-:W-:Y:S01]  /*54e0*/  IMAD.IADD R32, R32, 0x1, -R41 ;  /* 0x0000000120207824 */ /* 0x000fe200078e0a29 */
[----:B------:R-:W-:Y:S01]  /*54f0*/  FSEL R6, R6, -INF , !P2 ;  /* 0xff80000006067808 */ /* 0x000fe20005000000 */
[----:B------:R-:W-:Y:S01]  /*5500*/  MUFU.TANH R17, R17 ;  /* 0x0000001100117308 */ /* 0x000fe20000002400 */
[-C--:B------:R-:W-:Y:S01]  /*5510*/  ISETP.GE.AND P5, PT, R23, R134.reuse, PT ;  /* 0x000000861700720c */ /* 0x080fe20003fa6270 */
[C---:B------:R-:W-:Y:S01]  /*5520*/  IMAD.IADD R23, R19.reuse, 0x1, -R23 ;  /* 0x0000000113177824 */ /* 0x040fe200078e0a17 */
[-C--:B------:R-:W-:Y:S01]  /*5530*/  ISETP.GE.AND P4, PT, R22, R134.reuse, PT ;  /* 0x000000861600720c */ /* 0x080fe20003f86270 */
[----:B------:R-:W-:Y:S01]  /*5540*/  IMAD.IADD R22, R19, 0x1, -R22 ;  /* 0x0000000113167824 */ /* 0x000fe200078e0a16 */
[-C--:B------:R-:W-:Y:S01]  /*5550*/  ISETP.GE.AND P3, PT, R21, R134.reuse, PT ;  /* 0x000000861500720c */ /* 0x080fe20003f66270 */
[C---:B------:R-:W-:Y:S01]  /*5560*/  IMAD.IADD R21, R19.reuse, 0x1, -R21 ;  /* 0x0000000113157824 */ /* 0x040fe200078e0a15 */
[----:B------:R-:W-:Y:S01]  /*5570*/  ISETP.GE.AND P2, PT, R20, R134, PT ;  /* 0x000000861400720c */ /* 0x000fe20003f46270 */
[----:B------:R-:W1:Y:S01]  /*5580*/  MUFU.TANH R16, R16 ;  /* 0x0000001000107308 */ /* 0x000e620000002400 */
[C---:B------:R-:W-:Y:S01]  /*5590*/  IMAD.IADD R20, R19.reuse, 0x1, -R20 ;  /* 0x0000000113147824 */ /* 0x040fe200078e0a14 */
[----:B------:R-:W-:Y:S01]  /*55a0*/  IABS R36, R36 ;  /* 0x0000002400247213 */ /* 0x000fe20000000000 */
[----:B------:R-:W-:Y:S01]  /*55b0*/  IMAD.IADD R19, R19, 0x1, -R41 ;  /* 0x0000000113137824 */ /* 0x000fe200078e0a29 */
[----:B------:R-:W-:-:S02]  /*55c0*/  IABS R171, R171 ;  /* 0x000000ab00ab7213 */ /* 0x000fc40000000000 */
[----:B------:R-:W-:Y:S02]  /*55d0*/  I2FP.F32.S32 R36, R36 ;  /* 0x0000002400247245 */ /* 0x000fe40000201400 */
[----:B------:R-:W2:Y:S01]  /*55e0*/  MUFU.TANH R177, R69 ;  /* 0x0000004500b17308 */ /* 0x000ea20000002400 */
[----:B------:R-:W-:Y:S02]  /*55f0*/  FSEL R163, R40, -INF , !P0 ;  /* 0xff80000028a37808 */ /* 0x000fe40004000000 */
[----:B------:R-:W-:Y:S01]  /*5600*/  FSEL R180, R18, -INF , !P0 ;  /* 0xff80000012b47808 */ /* 0x000fe20004000000 */
[----:B----4-:R-:W-:Y:S01]  /*5610*/  FFMA.FTZ R179, R36, -UR5, R179 ;  /* 0x8000000524b37c23 */ /* 0x010fe200080100b3 */
[----:B------:R-:W-:Y:S02]  /*5620*/  I2FP.F32.S32 R171, R171 ;  /* 0x000000ab00ab7245 */ /* 0x000fe40000201400 */
[----:B------:R-:W-:Y:S01]  /*5630*/  IABS R38, R38 ;  /* 0x0000002600267213 */ /* 0x000fe20000000000 */
[----:B------:R-:W-:Y:S01]  /*5640*/  MUFU.TANH R70, R70 ;  /* 0x0000004600467308 */ /* 0x000fe20000002400 */
[----:B------:R-:W-:Y:S01]  /*5650*/  IABS R23, R23 ;  /* 0x0000001700177213 */ /* 0x000fe20000000000 */
[----:B------:R-:W-:Y:S01]  /*5660*/  FFMA.FTZ R171, R171, -UR5, R76 ;  /* 0x80000005abab7c23 */ /* 0x000fe2000801004c */
[----:B------:R-:W-:-:S02]  /*5670*/  IABS R21, R21 ;  /* 0x0000001500157213 */ /* 0x000fc40000000000 */
[----:B------:R-:W-:Y:S02]  /*5680*/  ISETP.GE.AND P0, PT, R133, 0x2, PT ;  /* 0x000000028500780c */ /* 0x000fe40003f06270 */
[----:B------:R-:W-:Y:S01]  /*5690*/  IABS R37, R37 ;  /* 0x0000002500257213 */ /* 0x000fe20000000000 */
[----:B------:R-:W4:Y:S01]  /*56a0*/  MUFU.TANH R64, R64 ;  /* 0x0000004000407308 */ /* 0x000f220000002400 */
[----:B------:R-:W-:Y:S02]  /*56b0*/  IABS R35, R35 ;  /* 0x0000002300237213 */ /* 0x000fe40000000000 */
[----:B------:R-:W-:Y:S02]  /*56c0*/  IABS R34, R34 ;  /* 0x0000002200227213 */ /* 0x000fe40000000000 */
[----:B------:R-:W-:Y:S02]  /*56d0*/  IABS R32, R32 ;  /* 0x0000002000207213 */ /* 0x000fe40000000000 */
[----:B------:R-:W-:Y:S01]  /*56e0*/  IABS R24, R24 ;  /* 0x0000001800187213 */ /* 0x000fe20000000000 */
[----:B------:R-:W4:Y:S01]  /*56f0*/  MUFU.TANH R65, R65 ;  /* 0x0000004100417308 */ /* 0x000f220000002400 */
[----:B------:R-:W-:-:S02]  /*5700*/  IABS R22, R22 ;  /* 0x0000001600167213 */ /* 0x000fc40000000000 */
[----:B------:R-:W-:Y:S02]  /*5710*/  IABS R20, R20 ;  /* 0x0000001400147213 */ /* 0x000fe40000000000 */
[----:B------:R-:W-:Y:S02]  /*5720*/  IABS R19, R19 ;  /* 0x0000001300137213 */ /* 0x000fe40000000000 */
[----:B------:R-:W-:Y:S01]  /*5730*/  I2FP.F32.S32 R42, R38 ;  /* 0x00000026002a7245 */ /* 0x000fe20000201400 */
[----:B------:R-:W4:Y:S01]  /*5740*/  MUFU.TANH R71, R71 ;  /* 0x0000004700477308 */ /* 0x000f220000002400 */
[----:B------:R-:W-:Y:S02]  /*5750*/  I2FP.F32.S32 R25, R23 ;  /* 0x0000001700197245 */ /* 0x000fe40000201400 */
[----:B------:R-:W-:Y:S01]  /*5760*/  I2FP.F32.S32 R172, R21 ;  /* 0x0000001500ac7245 */ /* 0x000fe20000201400 */
[----:B---3--:R-:W-:Y:S01]  /*5770*/  FFMA.FTZ R167, R42, -UR5, R167 ;  /* 0x800000052aa77c23 */ /* 0x008fe200080100a7 */
[----:B------:R-:W-:Y:S01]  /*5780*/  I2FP.F32.S32 R38, R37 ;  /* 0x0000002500267245 */ /* 0x000fe20000201400 */
[----:B-1----:R-:W-:Y:S01]  /*5790*/  FFMA.FTZ R16, R25, -UR5, R16 ;  /* 0x8000000519107c23 */ /* 0x002fe20008010010 */
[----:B------:R-:W-:Y:S01]  /*57a0*/  I2FP.F32.S32 R36, R35 ;  /* 0x0000002300247245 */ /* 0x000fe20000201400 */
[----:B------:R-:W1:Y:S01]  /*57b0*/  MUFU.TANH R66, R66 ;  /* 0x0000004200427308 */ /* 0x000e620000002400 */
[----:B------:R-:W-:Y:S01]  /*57c0*/  I2FP.F32.S32 R175, R34 ;  /* 0x0000002200af7245 */ /* 0x000fe20000201400 */
[----:B------:R-:W-:Y:S01]  /*57d0*/  FFMA.FTZ R165, R38, -UR5, R165 ;  /* 0x8000000526a57c23 */ /* 0x000fe200080100a5 */
[----:B------:R-:W-:Y:S01]  /*57e0*/  I2FP.F32.S32 R32, R32 ;  /* 0x0000002000207245 */ /* 0x000fe20000201400 */
[----:B--2---:R-:W-:Y:S01]  /*57f0*/  FFMA.FTZ R177, R36, -UR5, R177 ;  /* 0x8000000524b17c23 */ /* 0x004fe200080100b1 */
[----:B------:R-:W-:Y:S01]  /*5800*/  I2FP.F32.S32 R24, R24 ;  /* 0x0000001800187245 */ /* 0x000fe20000201400 */
[----:B----4-:R-:W-:Y:S01]  /*5810*/  FFMA.FTZ R175, R175, -UR5, R64 ;  /* 0x80000005afaf7c23 */ /* 0x010fe20008010040 */
[----:B------:R-:W-:Y:S01]  /*5820*/  I2FP.F32.S32 R23, R22 ;  /* 0x0000001600177245 */ /* 0x000fe20000201400 */
[----:B------:R-:W2:Y:S01]  /*5830*/  MUFU.TANH R67, R67 ;  /* 0x0000004300437308 */ /* 0x000ea20000002400 */
        /* <DEDUP_REMOVED lines=8> */
[----:B------:R-:W-:Y:S01]  /*58c0*/  FSEL R171, R171, -INF , !P1 ;  /* 0xff800000abab7808 */ /* 0x000fe20004800000 */
[----:B-1----:R-:W-:Y:S01]  /*58d0*/  FFMA.FTZ R170, R21, -UR5, R66 ;  /* 0x8000000515aa7c23 */ /* 0x002fe20008010042 */
[----:B------:R-:W-:-:S02]  /*58e0*/  FSEL R164, R164, -INF , !P1 ;  /* 0xff800000a4a47808 */ /* 0x000fc40004800000 */
[-C--:B------:R-:W-:Y:S02]  /*58f0*/  ISETP.GE.AND P6, PT, R43, R134.reuse, PT ;  /* 0x000000862b00720c */ /* 0x080fe40003fc6270 */
[----:B------:R-:W-:Y:S01]  /*5900*/  ISETP.GE.AND P1, PT, R41, R134, PT ;  /* 0x000000862900720c */ /* 0x000fe20003f26270 */
[----:B--2---:R-:W-:Y:S01]  /*5910*/  FFMA.FTZ R166, R166, -UR5, R67 ;  /* 0x80000005a6a67c23 */ /* 0x004fe20008010043 */
        /* <DEDUP_REMOVED lines=11> */
[----:B------:R-:W-:Y:S01]  /*59d0*/  FSEL R166, R166, -INF , !P1 ;  /* 0xff800000a6a67808 */ /* 0x000fe20004800000 */
[----:B------:R-:W-:Y:S06]  /*59e0*/  BAR.SYNC.DEFER_BLOCKING 0x0 ;  /* 0x0000000000007b1d */ /* 0x000fec0000010000 */
[----:B------:R-:W-:Y:S05]  /*59f0*/  @!P0 BRA `(.L_x_3731) ;  /* 0x0000000c00188947 */ /* 0x000fea0003800000 */
        /* <DEDUP_REMOVED lines=60> */
.L_x_3732:
[----:B------:R-:W-:-:S04]  /*5dc0*/  LEA R80, -R80, RZ, 0x6 ;  /* 0x000000ff50507211 */ /* 0x000fc800078e31ff */
[----:B------:R-:W-:-:S07]  /*5dd0*/  SHF.R.S32.HI R3, RZ, 0x1f, R80 ;  /* 0x0000001fff037819 */ /* 0x000fce0000011450 */
.L_x_3733:
        /* <DEDUP_REMOVED lines=132> */
.L_x_3735:
[----:B------:R-:W-:Y:S05]  /*6620*/  BSYNC B0 ;  /* 0x0000000000007941 */ /* 0x000fea0003800000 */
.L_x_3734:
[----:B------:R-:W0:Y:S01]  /*6630*/  LDGDEPBAR ;  /* 0x00000000000079af */ /* 0x000e220000000000 */
[----:B------:R-:W-:-:S04]  /*6640*/  IADD3 R145, P1, R80, R145, RZ ;  /* 0x0000009150917210 */ /* 0x000fc80007f3e0ff */
[----:B------:R-:W-:-:S09]  /*6650*/  IADD3.X R144, R3, R144, RZ, P1, !PT ;  /* 0x0000009003907210 */ /* 0x000fd20000ffe4ff */
.L_x_3731:
        /* <DEDUP_REMOVED lines=111> */
[----:B------:R-:W-:Y:S01]  /*6d50*/  FADD.FTZ R155, R155, R156 ;  /* 0x0000009c9b9b7221 */ /* 0x000fe20000010000 */
[----:B------:R-:W-:-:S03]  /*6d60*/  LEA R222, P1, R145, UR6, 0x1 ;  /* 0x0000000691de7c11 */ /* 0x000fc6000f8208ff */
[----:B------:R-:W-:Y:S01]  /*6d70*/  FADD.FTZ R152, R152, R155 ;  /* 0x0000009b98987221 */ /* 0x000fe20000010000 */
[----:B------:R-:W-:Y:S01]  /*6d80*/  LEA.HI.X R223, R145, UR7, R144, 0x1, P1 ;  /* 0x0000000791df7c11 */ /* 0x000fe200088f0c90 */
        /* <DEDUP_REMOVED lines=202> */
[----:B------:R-:W-:Y:S01]  /*7a30*/  ULDC UR9, c[0x0][0x39c] ;  /* 0x0000e70000097ab9 */ /* 0x000fe20000000800 */
[----:B------:R-:W-:Y:S01]  /*7a40*/  ULDC UR8, c[0x0][0x248] ;  /* 0x0000920000087ab9 */ /* 0x000fe20000000800 */
[----:B------:R-:W-:Y:S01]  /*7a50*/  IADD3 R221, R134, R221, -R213 ;  /* 0x000000dd86dd7210 */ /* 0x000fe20007ffe8d5 */
[----:B------:R-:W-:Y:S01]  /*7a60*/  IMAD.U32 R215, RZ, RZ, UR4 ;  /* 0x00000004ffd77e24 */ /* 0x000fe2000f8e00ff */
[----:B------:R-:W-:-:S06]  /*7a70*/  ULDC UR4, c[0x0][0x2ec] ;  /* 0x0000bb0000047ab9 */ /* 0x000fcc0000000800 */
.L_x_3740:
        /* <DEDUP_REMOVED lines=69> */
.L_x_3737:
        /* <DEDUP_REMOVED lines=55> */
[C---:B------:R-:W-:Y:S01]  /*8240*/  @!P3 LEA R228, P0, R133.reuse, R226, 0x1 ;  /* 0x000000e285e4b211 */ /* 0x040fe200078008ff */
[----:B------:R-:W-:Y:S03]  /*8250*/  @P5 STS.128 [R212+0xd000], RZ ;  /* 0x00d000ffd4005388 */ /* 0x000fe60000000c00 */
        /* <DEDUP_REMOVED lines=195> */
[----:B------:R3:W4:Y:S01]  /*8e90*/  MUFU.TANH R164, R134 ;  /* 0x0000008600a47308 */ /* 0x0007220000002400 */
[----:B------:R-:W-:Y:S01]  /*8ea0*/  FMUL.FTZ R230, R6, UR9 ;  /* 0x0000000906e67c20 */ /* 0x000fe20008410000 */
[----:B------:R-:W-:Y:S01]  /*8eb0*/  FMUL.FTZ R231, R7, UR9 ;  /* 0x0000000907e77c20 */ /* 0x000fe20008410000 */
[----:B------:R-:W-:Y:S01]  /*8ec0*/  FMUL.FTZ R233, R8, UR9 ;  /* 0x0000000908e97c20 */ /* 0x000fe20008410000 */
[----:B------:R-:W-:Y:S01]  /*8ed0*/  FMUL.FTZ R232, R9, UR9 ;  /* 0x0000000909e87c20 */ /* 0x000fe20008410000 */
[----:B------:R-:W-:Y:S01]  /*8ee0*/  FMUL.FTZ R238, R20, UR9 ;  /* 0x0000000914ee7c20 */ /* 0x000fe20008410000 */
[----:B------:R-:W-:Y:S01]  /*8ef0*/  FMUL.FTZ R234, R10, UR9 ;  /* 0x000000090aea7c20 */ /* 0x000fe20008410000 */
[----:B------:R-:W-:Y:S03]  /*8f00*/  FMUL.FTZ R235, R11, UR9 ;  /* 0x000000090beb7c20 */ /* 0x000fe60008410000 */
[----:B------:R5:W2:Y:S01]  /*8f10*/  MUFU.TANH R161, R133 ;  /* 0x0000008500a17308 */ /* 0x000aa20000002400 */
[----:B------:R-:W-:Y:S01]  /*8f20*/  FMUL.FTZ R236, R16, UR9 ;  /* 0x0000000910ec7c20 */ /* 0x000fe20008410000 */
[----:B------:R-:W-:Y:S01]  /*8f30*/  FMUL.FTZ R237, R18, UR9 ;  /* 0x0000000912ed7c20 */ /* 0x000fe20008410000 */
[----:B------:R-:W-:Y:S01]  /*8f40*/  FMUL.FTZ R239, R25, UR9 ;  /* 0x0000000919ef7c20 */ /* 0x000fe20008410000 */
[----:B------:R-:W-:Y:S01]  /*8f50*/  FMUL.FTZ R240, R24, UR9 ;  /* 0x0000000918f07c20 */ /* 0x000fe20008410000 */
[C---:B-1----:R-:W-:Y:S05]  /*8f60*/  HMMA.16816.F32.BF16 R28, R176.reuse, R136, R28 ;  /* 0x00000088b01c723c */ /* 0x042fea000004181c */
[----:B------:R1:W1:Y:S01]  /*8f70*/  MUFU.TANH R162, R229 ;  /* 0x000000e500a27308 */ /* 0x0002620000002400 */
[----:B---3--:R-:W-:Y:S01]  /*8f80*/  FMUL.FTZ R134, R17, UR9 ;  /* 0x0000000911867c20 */ /* 0x008fe20008410000 */
[----:B------:R-:W-:Y:S08]  /*8f90*/  HMMA.16816.F32.BF16 R32, R176, R138, R32 ;  /* 0x0000008ab020723c */ /* 0x000ff00000041820 */
[----:B------:R3:W2:Y:S03]  /*8fa0*/  MUFU.TANH R140, R134 ;  /* 0x00000086008c7308 */ /* 0x0006a60000002400 */
[----:B-----5:R-:W-:Y:S07]  /*8fb0*/  FMUL.FTZ R133, R19, UR9 ;  /* 0x0000000913857c20 */ /* 0x020fee0008410000 */
[----:B------:R5:W2:Y:S01]  /*8fc0*/  MUFU.TANH R141, R133 ;  /* 0x00000085008d7308 */ /* 0x000aa20000002400 */
[----:B-1----:R-:W-:Y:S01]  /*8fd0*/  FMUL.FTZ R229, R21, UR9 ;  /* 0x0000000915e57c20 */ /* 0x002fe20008410000 */
[----:B------:R-:W-:Y:S08]  /*8fe0*/  FMUL.FTZ R241, R29, UR9 ;  /* 0x000000091df17c20 */ /* 0x000ff00008410000 */
[----:B------:R1:W1:Y:S01]  /*8ff0*/  MUFU.TANH R159, R226 ;  /* 0x000000e2009f7308 */ /* 0x0002620000002400 */
[----:B---3--:R-:W-:Y:S09]  /*9000*/  FMUL.FTZ R134, R23, UR9 ;  /* 0x0000000917867c20 */ /* 0x008ff20008410000 */
[----:B------:R3:W2:Y:S01]  /*9010*/  MUFU.TANH R155, R134 ;  /* 0x00000086009b7308 */ /* 0x0006a20000002400 */
[----:B-----5:R-:W-:Y:S09]  /*9020*/  FMUL.FTZ R133, R27, UR9 ;  /* 0x000000091b857c20 */ /* 0x020ff20008410000 */
[----:B------:R5:W2:Y:S01]  /*9030*/  MUFU.TANH R160, R238 ;  /* 0x000000ee00a07308 */ /* 0x000aa20000002400 */
[----:B-1----:R-:W-:Y:S09]  /*9040*/  FMUL.FTZ R226, R22, UR9 ;  /* 0x0000000916e27c20 */ /* 0x002ff20008410000 */
        /* <DEDUP_REMOVED lines=12> */
[----:B------:R-:W1:Y:S01]  /*9110*/  MUFU.TANH R228, R228 ;  /* 0x000000e400e47308 */ /* 0x000e620000002400 */
[----:B---3--:R-:W-:Y:S09]  /*9120*/  FMUL.FTZ R239, R30, UR9 ;  /* 0x000000091eef7c20 */ /* 0x008ff20008410000 */
[----:B------:R-:W3:Y:S01]  /*9130*/  MUFU.TANH R230, R230 ;  /* 0x000000e600e67308 */ /* 0x000ee20000002400 */
        /* <DEDUP_REMOVED lines=12> */
[----:B------:R4:W1:Y:S10]  /*9200*/  MUFU.TANH R148, R229 ;  /* 0x000000e500947308 */ /* 0x0008740000002400 */
[----:B------:R1:W1:Y:S01]  /*9210*/  MUFU.TANH R146, R238 ;  /* 0x000000ee00927308 */ /* 0x0002620000002400 */
[----:B-----5:R-:W-:Y:S09]  /*9220*/  MOV R226, R2 ;  /* 0x0000000200e27202 */ /* 0x020ff20000000f00 */
[----:B------:R-:W1:Y:S01]  /*9230*/  MUFU.TANH R134, R134 ;  /* 0x0000008600867308 */ /* 0x000e620000002400 */
[----:B----4-:R-:W-:Y:S09]  /*9240*/  MOV R229, R3 ;  /* 0x0000000300e57202 */ /* 0x010ff20000000f00 */
[----:B------:R-:W4:Y:S01]  /*9250*/  MUFU.TANH R133, R133 ;  /* 0x0000008500857308 */ /* 0x000f220000002400 */
[----:B--23--:R-:W-:Y:S05]  /*9260*/  @!P0 BRA `(.L_x_3738) ;  /* 0x0000000800708947 */ /* 0x00cfea0003800000 */
[----:B------:R-:W-:Y:S01]  /*9270*/  PLOP3.LUT P0, PT, PT, PT, UP1, 0x40, 0x0 ;  /* 0x000000000000781c */ /* 0x000fe20003f0e818 */
[----:B------:R-:W-:Y:S04]  /*9280*/  ULEA UR7, -UR8, URZ, 0x6 ;  /* 0x0000003f08077291 */ /* 0x000fe8000f8e313f */
[----:B------:R-:W-:Y:S02]  /*9290*/  USHF.R.S32.HI UR6, URZ, 0x1f, UR7 ;  /* 0x0000001f3f067899 */ /* 0x000fe40008011407 */
[----:B------:R-:W-:Y:S04]  /*92a0*/  IMAD.U32 R8, RZ, RZ, UR7 ;  /* 0x00000007ff087e24 */ /* 0x000fe8000f8e00ff */
[----:B------:R-:W-:Y:S02]  /*92b0*/  MOV R5, UR6 ;  /* 0x0000000600057c02 */ /* 0x000fe40008000f00 */
[----:B------:R-:W-:Y:S05]  /*92c0*/  @P0 BRA `(.L_x_3739) ;  /* 0x0000000000f40947 */ /* 0x000fea0003800000 */
        /* <DEDUP_REMOVED lines=11> */
[----:B------:R-:W-:Y:S01]  /*9380*/  LOP3.LUT R11, R11, R4, RZ, 0x3c, !PT ;  /* 0x000000040b0b7212 */ /* 0x000fe200078e3cff */
[--C-:B--2---:R-:W-:Y:S02]  /*9390*/  IMAD.MOV R5, RZ, RZ, -R13.reuse ;  /* 0x000000ffff057224 */ /* 0x104fe400078e0a0d */
        /* <DEDUP_REMOVED lines=18> */
[----:B------:R-:W-:Y:S02]  /*94c0*/  ISETP.GE.U32.AND P6, PT, R8, R2, PT ;  /* 0x000000020800720c */ /* 0x000fe40003fc6070 */
[----:B------:R-:W-:Y:S02]  /*94d0*/  ISETP.GE.AND P1, PT, R3, RZ, PT ;  /* 0x000000ff0300720c */ /* 0x000fe40003f26270 */
[----:B------:R-:W-:Y:S07]  /*94e0*/  LOP3.LUT R2, RZ, R4, RZ, 0x33, !PT ;  /* 0x00000004ff027212 */ /* 0x000fee00078e33ff */
        /* <DEDUP_REMOVED lines=13> */
[----:B------:R-:W5:Y:S01]  /*95c0*/  LDC.64 R2, c[0x0][0x230] ;  /* 0x00008c00ff027b82 */ /* 0x000f620000000a00 */
        /* <DEDUP_REMOVED lines=9> */
[CC--:B-----5:R-:W-:Y:S04]  /*9660*/  IMAD.WIDE.U32 R8, R6.reuse, R2.reuse, R8 ;  /* 0x0000000206087225 */ /* 0x0e0fe800078e0008 */
[----:B------:R-:W-:Y:S04]  /*9670*/  IMAD R5, R5, R2, RZ ;  /* 0x0000000205057224 */ /* 0x000fe800078e02ff */
[----:B------:R-:W-:Y:S05]  /*9680*/  IMAD R5, R6, R3, R5 ;  /* 0x0000000306057224 */ /* 0x000fea00078e0205 */
[----:B------:R-:W-:Y:S07]  /*9690*/  IADD3 R5, R9, R5, RZ ;  /* 0x0000000509057210 */ /* 0x000fee0007ffe0ff */
.L_x_3739:
        /* <DEDUP_REMOVED lines=89> */
.L_x_3738:
[----:B--2---:R-:W-:Y:S01]  /*9c30*/  IMAD R8, R224, -0x40, R221 ;  /* 0xffffffc0e0087824 */ /* 0x004fe200078e02dd */
[----:B------:R-:W-:Y:S04]  /*9c40*/  LDSM.16.MT88.4 R24, [R198+0xc000] ;  /* 0x00c00000c618783b */ /* 0x000fe80000004200 */
[C---:B------:R-:W-:Y:S02]  /*9c50*/  IADD3 R19, R8.reuse, 0x8, RZ ;  /* 0x0000000808137810 */ /* 0x040fe40007ffe0ff */
[C---:B------:R-:W-:Y:S02]  /*9c60*/  IADD3 R18, R8.reuse, 0x7, RZ ;  /* 0x0000000708127810 */ /* 0x040fe40007ffe0ff */
[----:B------:R-:W-:Y:S01]  /*9c70*/  IADD3 R17, R8, -0x1, RZ ;  /* 0xffffffff08117810 */ /* 0x000fe20007ffe0ff */
[----:B------:R-:W-:Y:S01]  /*9c80*/  LDSM.16.MT88.4 R32, [R197+0xc000] ;  /* 0x00c00000c520783b */ /* 0x000fe20000004200 */
[----:B------:R-:W-:Y:S02]  /*9c90*/  ISETP.GE.AND P1, PT, R19, RZ, PT ;  /* 0x000000ff1300720c */ /* 0x000fe40003f26270 */
[----:B------:R-:W-:Y:S02]  /*9ca0*/  ISETP.GE.AND P0, PT, R18, RZ, PT ;  /* 0x000000ff1200720c */ /* 0x000fe40003f06270 */
[----:B------:R-:W-:Y:S02]  /*9cb0*/  ISETP.GE.AND P6, PT, R17, RZ, PT ;  /* 0x000000ff1100720c */ /* 0x000fe40003fc6270 */
[C---:B------:R-:W-:Y:S01]  /*9cc0*/  IADD3 R16, R8.reuse, -0x8, RZ ;  /* 0xfffffff808107810 */ /* 0x040fe20007ffe0ff */
[----:B------:R-:W-:Y:S01]  /*9cd0*/  LDSM.16.MT88.4 R136, [R196+0xc000] ;  /* 0x00c00000c488783b */ /* 0x000fe20000004200 */
[C---:B------:R-:W-:Y:S02]  /*9ce0*/  IADD3 R15, R8.reuse, -0x9, RZ ;  /* 0xfffffff7080f7810 */ /* 0x040fe40007ffe0ff */
[C---:B------:R-:W-:Y:S02]  /*9cf0*/  IADD3 R14, R8.reuse, -0x10, RZ ;  /* 0xfffffff0080e7810 */ /* 0x040fe40007ffe0ff */
[C---:B------:R-:W-:Y:S02]  /*9d00*/  IADD3 R13, R8.reuse, -0x11, RZ ;  /* 0xffffffef080d7810 */ /* 0x040fe40007ffe0ff */
[C---:B------:R-:W-:Y:S02]  /*9d10*/  IADD3 R12, R8.reuse, -0x18, RZ ;  /* 0xffffffe8080c7810 */ /* 0x040fe40007ffe0ff */
[C---:B------:R-:W-:Y:S02]  /*9d20*/  IADD3 R11, R8.reuse, -0x19, RZ ;  /* 0xffffffe7080b7810 */ /* 0x040fe40007ffe0ff */
[C---:B------:R-:W-:Y:S02]  /*9d30*/  IADD3 R10, R8.reuse, -0x20, RZ ;  /* 0xffffffe0080a7810 */ /* 0x040fe40007ffe0ff */
[C---:B------:R-:W-:Y:S02]  /*9d40*/  @!P1 IADD3 R19, -R8.reuse, -0x8, RZ ;  /* 0xfffffff808139810 */ /* 0x040fe40007ffe1ff */
[C---:B------:R-:W-:Y:S02]  /*9d50*/  @!P0 IADD3 R18, -R8.reuse, -0x7, RZ ;  /* 0xfffffff908128810 */ /* 0x040fe40007ffe1ff */
[----:B------:R-:W-:Y:S02]  /*9d60*/  @!P6 IADD3 R17, -R8, 0x1, RZ ;  /* 0x000000010811e810 */ /* 0x000fe40007ffe1ff */
[----:B------:R-:W-:Y:S02]  /*9d70*/  ISETP.GE.AND P5, PT, R16, RZ, PT ;  /* 0x000000ff1000720c */ /* 0x000fe40003fa6270 */
[----:B------:R-:W-:Y:S02]  /*9d80*/  ISETP.GE.AND P4, PT, R15, RZ, PT ;  /* 0x000000ff0f00720c */ /* 0x000fe40003f86270 */
[----:B------:R-:W-:Y:S02]  /*9d90*/  ISETP.GE.AND P3, PT, R14, RZ, PT ;  /* 0x000000ff0e00720c */ /* 0x000fe40003f66270 */
[----:B------:R-:W-:Y:S02]  /*9da0*/  ISETP.GE.AND P2, PT, R13, RZ, PT ;  /* 0x000000ff0d00720c */ /* 0x000fe40003f46270 */
[----:B------:R-:W-:Y:S02]  /*9db0*/  ISETP.GE.AND P1, PT, R12, RZ, PT ;  /* 0x000000ff0c00720c */ /* 0x000fe40003f26270 */
[----:B------:R-:W-:Y:S02]  /*9dc0*/  ISETP.GE.AND P0, PT, R11, RZ, PT ;  /* 0x000000ff0b00720c */ /* 0x000fe40003f06270 */
[----:B------:R-:W-:Y:S02]  /*9dd0*/  ISETP.GE.AND P6, PT, R10, RZ, PT ;  /* 0x000000ff0a00720c */ /* 0x000fe40003fc6270 */
[C---:B------:R-:W-:Y:S02]  /*9de0*/  IADD3 R9, R8.reuse, -0x21, RZ ;  /* 0xffffffdf08097810 */ /* 0x040fe40007ffe0ff */
[C---:B------:R-:W-:Y:S02]  /*9df0*/  IADD3 R7, R8.reuse, -0x28, RZ ;  /* 0xffffffd808077810 */ /* 0x040fe40007ffe0ff */
[C---:B------:R-:W-:Y:S02]  /*9e00*/  IADD3 R6, R8.reuse, -0x29, RZ ;  /* 0xffffffd708067810 */ /* 0x040fe40007ffe0ff */
[C---:B------:R-:W-:Y:S02]  /*9e10*/  IADD3 R5, R8.reuse, -0x30, RZ ;  /* 0xffffffd008057810 */ /* 0x040fe40007ffe0ff */
[C---:B------:R-:W-:Y:S02]  /*9e20*/  IADD3 R2, R8.reuse, -0x31, RZ ;  /* 0xffffffcf08027810 */ /* 0x040fe40007ffe0ff */
[C---:B------:R-:W-:Y:S02]  /*9e30*/  IADD3 R4, R8.reuse, -0x38, RZ ;  /* 0xffffffc808047810 */ /* 0x040fe40007ffe0ff */
[C---:B------:R-:W-:Y:S02]  /*9e40*/  IADD3 R3, R8.reuse, -0x39, RZ ;  /* 0xffffffc708037810 */ /* 0x040fe40007ffe0ff */
[C---:B------:R-:W-:Y:S02]  /*9e50*/  @!P5 IADD3 R16, -R8.reuse, 0x8, RZ ;  /* 0x000000080810d810 */ /* 0x040fe40007ffe1ff */
[C---:B------:R-:W-:Y:S02]  /*9e60*/  @!P4 IADD3 R15, -R8.reuse, 0x9, RZ ;  /* 0x00000009080fc810 */ /* 0x040fe40007ffe1ff */
[C---:B------:R-:W-:Y:S02]  /*9e70*/  @!P3 IADD3 R14, -R8.reuse, 0x10, RZ ;  /* 0x00000010080eb810 */ /* 0x040fe40007ffe1ff */
[C---:B------:R-:W-:Y:S02]  /*9e80*/  @!P2 IADD3 R13, -R8.reuse, 0x11, RZ ;  /* 0x00000011080da810 */ /* 0x040fe40007ffe1ff */
[C---:B------:R-:W-:Y:S02]  /*9e90*/  @!P1 IADD3 R12, -R8.reuse, 0x18, RZ ;  /* 0x00000018080c9810 */ /* 0x040fe40007ffe1ff */
[C---:B------:R-:W-:Y:S02]  /*9ea0*/  @!P0 IADD3 R11, -R8.reuse, 0x19, RZ ;  /* 0x00000019080b8810 */ /* 0x040fe40007ffe1ff */
        /* <DEDUP_REMOVED lines=8> */
[----:B------:R-:W-:Y:S02]  /*9f30*/  IABS R20, R8 ;  /* 0x0000000800147213 */ /* 0x000fe40000000000 */
[----:B------:R-:W-:Y:S02]  /*9f40*/  I2FP.F32.S32 R15, R15 ;  /* 0x0000000f000f7245 */ /* 0x000fe40000201400 */
[----:B------:R-:W-:Y:S02]  /*9f50*/  I2FP.F32.S32 R21, R20 ;  /* 0x0000001400157245 */ /* 0x000fe40000201400 */
[C---:B------:R-:W-:Y:S01]  /*9f60*/  @!P5 IADD3 R9, -R8.reuse, 0x21, RZ ;  /* 0x000000210809d810 */ /* 0x040fe20007ffe1ff */
[C---:B------:R-:W-:Y:S01]  /*9f70*/  FFMA.FTZ R159, R15.reuse, -UR5, R159 ;  /* 0x800000050f9f7c23 */ /* 0x040fe2000801009f */
[C---:B------:R-:W-:Y:S01]  /*9f80*/  @!P4 IADD3 R7, -R8.reuse, 0x28, RZ ;  /* 0x000000280807c810 */ /* 0x040fe20007ffe1ff */
[----:B-1----:R-:W-:Y:S01]  /*9f90*/  FFMA.FTZ R232, R15, -UR5, R232 ;  /* 0x800000050fe87c23 */ /* 0x002fe200080100e8 */
[C---:B------:R-:W-:Y:S01]  /*9fa0*/  @!P3 IADD3 R6, -R8.reuse, 0x29, RZ ;  /* 0x000000290806b810 */ /* 0x040fe20007ffe1ff */
[C---:B------:R-:W-:Y:S01]  /*9fb0*/  FFMA.FTZ R234, R21.reuse, -UR5, R234 ;  /* 0x8000000515ea7c23 */ /* 0x040fe200080100ea */
[C---:B------:R-:W-:Y:S02]  /*9fc0*/  @!P2 IADD3 R5, -R8.reuse, 0x30, RZ ;  /* 0x000000300805a810 */ /* 0x040fe40007ffe1ff */
[C---:B------:R-:W-:Y:S02]  /*9fd0*/  @!P1 IADD3 R2, -R8.reuse, 0x31, RZ ;  /* 0x0000003108029810 */ /* 0x040fe40007ffe1ff */
[C---:B------:R-:W-:Y:S02]  /*9fe0*/  @!P0 IADD3 R4, -R8.reuse, 0x38, RZ ;  /* 0x0000003808048810 */ /* 0x040fe40007ffe1ff */
[----:B------:R-:W-:Y:S01]  /*9ff0*/  @!P6 IADD3 R3, -R8, 0x39, RZ ;  /* 0x000000390803e810 */ /* 0x000fe20007ffe1ff */
[----:B------:R-:W-:Y:S01]  /*a000*/  FFMA.FTZ R8, R21, -UR5, R132 ;  /* 0x8000000515087c23 */ /* 0x000fe20008010084 */
[----:B------:R-:W-:Y:S02]  /*a010*/  I2FP.F32.S32 R17, R17 ;  /* 0x0000001100117245 */ /* 0x000fe40000201400 */
[----:B------:R-:W-:Y:S02]  /*a020*/  I2FP.F32.S32 R19, R19 ;  /* 0x0000001300137245 */ /* 0x000fe40000201400 */
[----:B------:R-:W-:Y:S01]  /*a030*/  I2FP.F32.S32 R16, R16 ;  /* 0x0000001000107245 */ /* 0x000fe20000201400 */
[----:B------:R-:W-:Y:S01]  /*a040*/  FFMA.FTZ R228, R17, -UR5, R228 ;  /* 0x8000000511e47c23 */ /* 0x000fe200080100e4 */
[----:B------:R-:W-:Y:S01]  /*a050*/  I2FP.F32.S32 R18, R18 ;  /* 0x0000001200127245 */ /* 0x000fe20000201400 */
[----:B------:R-:W-:Y:S01]  /*a060*/  FFMA.FTZ R230, R19, -UR5, R230 ;  /* 0x8000000513e67c23 */ /* 0x000fe200080100e6 */
[----:B------:R-:W-:Y:S01]  /*a070*/  FMNMX.FTZ R15, R8, R135, !PT ;  /* 0x00000087080f7209 */ /* 0x000fe20007810000 */
[----:B------:R-:W-:Y:S01]  /*a080*/  FFMA.FTZ R235, R17, -UR5, R235 ;  /* 0x8000000511eb7c23 */ /* 0x000fe200080100eb */
[----:B------:R-:W-:Y:S01]  /*a090*/  I2FP.F32.S32 R13, R13 ;  /* 0x0000000d000d7245 */ /* 0x000fe20000201400 */
[----:B------:R-:W-:Y:S01]  /*a0a0*/  FFMA.FTZ R233, R16, -UR5, R233 ;  /* 0x8000000510e97c23 */ /* 0x000fe200080100e9 */
[----:B------:R-:W-:Y:S01]  /*a0b0*/  I2FP.F32.S32 R17, R12 ;  /* 0x0000000c00117245 */ /* 0x000fe20000201400 */
[----:B------:R-:W-:Y:S01]  /*a0c0*/  FFMA.FTZ R231, R18, -UR5, R231 ;  /* 0x8000000512e77c23 */ /* 0x000fe200080100e7 */
[----:B------:R-:W-:Y:S01]  /*a0d0*/  FMNMX.FTZ R12, R228, R15, !PT ;  /* 0x0000000fe40c7209 */ /* 0x000fe20007810000 */
[C---:B------:R-:W-:Y:S01]  /*a0e0*/  FFMA.FTZ R162, R13.reuse, -UR5, R162 ;  /* 0x800000050da27c23 */ /* 0x040fe200080100a2 */
[----:B------:R-:W-:Y:S01]  /*a0f0*/  I2FP.F32.S32 R143, R14 ;  /* 0x0000000e008f7245 */ /* 0x000fe20000201400 */
[----:B------:R-:W-:Y:S01]  /*a100*/  FFMA.FTZ R141, R13, -UR5, R141 ;  /* 0x800000050d8d7c23 */ /* 0x000fe2000801008d */
[----:B------:R-:W-:Y:S01]  /*a110*/  FMNMX.FTZ R14, R230, R0, !PT ;  /* 0x00000000e60e7209 */ /* 0x000fe20007810000 */
[----:B------:R-:W-:Y:S01]  /*a120*/  FFMA.FTZ R142, R17, -UR5, R236 ;  /* 0x80000005118e7c23 */ /* 0x000fe200080100ec */
[----:B------:R-:W-:Y:S01]  /*a130*/  FMNMX.FTZ R13, R233, R12, !PT ;  /* 0x0000000ce90d7209 */ /* 0x000fe20007810000 */
[----:B------:R-:W-:Y:S01]  /*a140*/  FFMA.FTZ R157, R17, -UR5, R157 ;  /* 0x80000005119d7c23 */ /* 0x000fe2000801009d */
[----:B------:R-:W-:Y:S01]  /*a150*/  FMNMX.FTZ R15, R231, R14, !PT ;  /* 0x0000000ee70f7209 */ /* 0x000fe20007810000 */
[C---:B------:R-:W-:Y:S01]  /*a160*/  FFMA.FTZ R164, R143.reuse, -UR5, R164 ;  /* 0x800000058fa47c23 */ /* 0x040fe200080100a4 */
[----:B------:R-:W-:Y:S01]  /*a170*/  FMNMX.FTZ R17, R232, R13, !PT ;  /* 0x0000000de8117209 */ /* 0x000fe20007810000 */
[----:B------:R-:W-:Y:S01]  /*a180*/  FFMA.FTZ R161, R16, -UR5, R161 ;  /* 0x8000000510a17c23 */ /* 0x000fe200080100a1 */
[----:B------:R-:W-:Y:S01]  /*a190*/  I2FP.F32.S32 R13, R10 ;  /* 0x0000000a000d7245 */ /* 0x000fe20000201400 */
[----:B------:R-:W-:Y:S01]  /*a1a0*/  FFMA.FTZ R143, R143, -UR5, R237 ;  /* 0x800000058f8f7c23 */ /* 0x000fe200080100ed */
[----:B------:R-:W-:Y:S02]  /*a1b0*/  FMNMX.FTZ R10, R234, R15, !PT ;  /* 0x0000000fea0a7209 */ /* 0x000fe40007810000 */
[----:B------:R-:W-:Y:S01]  /*a1c0*/  FMNMX.FTZ R17, R164, R17, !PT ;  /* 0x00000011a4117209 */ /* 0x000fe20007810000 */
[----:B------:R-:W-:Y:S01]  /*a1d0*/  FFMA.FTZ R160, R13, -UR5, R160 ;  /* 0x800000050da07c23 */ /* 0x000fe200080100a0 */
[----:B------:R-:W-:Y:S01]  /*a1e0*/  FMNMX.FTZ R10, R235, R10, !PT ;  /* 0x0000000aeb0a7209 */ /* 0x000fe20007810000 */
[----:B------:R-:W-:Y:S01]  /*a1f0*/  FFMA.FTZ R153, R13, -UR5, R153 ;  /* 0x800000050d997c23 */ /* 0x000fe20008010099 */
[----:B------:R-:W-:Y:S02]  /*a200*/  I2FP.F32.S32 R11, R11 ;  /* 0x0000000b000b7245 */ /* 0x000fe40000201400 */
[----:B------:R-:W-:Y:S02]  /*a210*/  FMNMX.FTZ R17, R162, R17, !PT ;  /* 0x00000011a2117209 */ /* 0x000fe40007810000 */
[----:B------:R-:W-:Y:S01]  /*a220*/  FMNMX.FTZ R10, R161, R10, !PT ;  /* 0x0000000aa10a7209 */ /* 0x000fe20007810000 */
[C---:B------:R-:W-:Y:S01]  /*a230*/  FFMA.FTZ R140, R11.reuse, -UR5, R140 ;  /* 0x800000050b8c7c23 */ /* 0x040fe2000801008c */
[----:B------:R-:W-:Y:S01]  /*a240*/  FMNMX.FTZ R17, R142, R17, !PT ;  /* 0x000000118e117209 */ /* 0x000fe20007810000 */
[----:B------:R-:W-:Y:S01]  /*a250*/  FFMA.FTZ R155, R11, -UR5, R155 ;  /* 0x800000050b9b7c23 */ /* 0x000fe2000801009b */
[----:B------:R-:W-:Y:S02]  /*a260*/  FMNMX.FTZ R10, R159, R10, !PT ;  /* 0x0000000a9f0a7209 */ /* 0x000fe40007810000 */
[----:B------:R-:W-:Y:S02]  /*a270*/  I2FP.F32.S32 R9, R9 ;  /* 0x0000000900097245 */ /* 0x000fe40000201400 */
[----:B------:R-:W-:Y:S02]  /*a280*/  FMNMX.FTZ R17, R140, R17, !PT ;  /* 0x000000118c117209 */ /* 0x000fe40007810000 */
[----:B------:R-:W-:Y:S01]  /*a290*/  FMNMX.FTZ R10, R143, R10, !PT ;  /* 0x0000000a8f0a7209 */ /* 0x000fe20007810000 */
[C---:B------:R-:W-:Y:S01]  /*a2a0*/  FFMA.FTZ R158, R9.reuse, -UR5, R158 ;  /* 0x80000005099e7c23 */ /* 0x040fe2000801009e */
[----:B------:R-:W-:Y:S01]  /*a2b0*/  I2FP.F32.S32 R7, R7 ;  /* 0x0000000700077245 */ /* 0x000fe20000201400 */
[----:B------:R-:W-:Y:S01]  /*a2c0*/  FFMA.FTZ R151, R9, -UR5, R151 ;  /* 0x8000000509977c23 */ /* 0x000fe20008010097 */
        /* <DEDUP_REMOVED lines=19> */
[----:B----4-:R-:W-:Y:S01]  /*a400*/  FFMA.FTZ R133, R2, -UR5, R133 ;  /* 0x8000000502857c23 */ /* 0x010fe20008010085 */
[----:B------:R-:W-:Y:S02]  /*a410*/  FMNMX.FTZ R17, R152, R17, !PT ;  /* 0x0000001198117209 */ /* 0x000fe40007810000 */
[----:B------:R-:W-:Y:S01]  /*a420*/  FMNMX.FTZ R10, R151, R10, !PT ;  /* 0x0000000a970a7209 */ /* 0x000fe20007810000 */
[----:B------:R-:W-:Y:S01]  /*a430*/  FFMA.FTZ R148, R7, -UR5, R148 ;  /* 0x8000000507947c23 */ /* 0x000fe20008010094 */
[----:B------:R-:W-:Y:S02]  /*a440*/  I2FP.F32.S32 R3, R3 ;  /* 0x0000000300037245 */ /* 0x000fe40000201400 */
[----:B------:R-:W-:Y:S02]  /*a450*/  FMNMX.FTZ R17, R150, R17, !PT ;  /* 0x0000001196117209 */ /* 0x000fe40007810000 */
[----:B------:R-:W-:Y:S01]  /*a460*/  FMNMX.FTZ R10, R147, R10, !PT ;  /* 0x0000000a930a7209 */ /* 0x000fe20007810000 */
[----:B------:R-:W-:Y:S01]  /*a470*/  FFMA.FTZ R146, R3, -UR5, R146 ;  /* 0x8000000503927c23 */ /* 0x000fe20008010092 */
[----:B------:R-:W-:Y:S02]  /*a480*/  FMNMX.FTZ R17, R148, R17, !PT ;  /* 0x0000001194117209 */ /* 0x000fe40007810000 */
[----:B------:R-:W-:Y:S02]  /*a490*/  FMNMX.FTZ R3, R145, R10, !PT ;  /* 0x0000000a91037209 */ /* 0x000fe40007810000 */
[----:B------:R-:W-:Y:S02]  /*a4a0*/  FMNMX.FTZ R5, R146, R17, !PT ;  /* 0x0000001192057209 */ /* 0x000fe40007810000 */
[----:B------:R-:W-:Y:S01]  /*a4b0*/  FMNMX.FTZ R2, R134, R3, !PT ;  /* 0x0000000386027209 */ /* 0x000fe20007810000 */
[----:B------:R-:W-:Y:S03]  /*a4c0*/  LDSM.16.MT88.4 R16, [R200+0xc000] ;  /* 0x00c00000c810783b */ /* 0x000fe60000004200 */
[----:B------:R-:W-:Y:S05]  /*a4d0*/  FMNMX.FTZ R7, R133, R2, !PT ;  /* 0x0000000285077209 */ /* 0x000fea0007810000 */
[----:B------:R-:W1:Y:S08]  /*a4e0*/  SHFL.BFLY PT, R6, R5, 0x2, 0x1f ;  /* 0x0c401f0005067f89 */ /* 0x000e7000000e0000 */
[----:B------:R-:W2:Y:S01]  /*a4f0*/  SHFL.BFLY PT, R2, R7, 0x2, 0x1f ;  /* 0x0c401f0007027f89 */ /* 0x000ea200000e0000 */
        /* <DEDUP_REMOVED lines=9> */
[----:B------:R-:W-:Y:S02]  /*a590*/  FMUL.FTZ R144, R3, UR4 ;  /* 0x0000000403907c20 */ /* 0x000fe40008410000 */
        /* <DEDUP_REMOVED lines=26> */
[----:B------:R-:W-:Y:S01]  /*a740*/  LDSM.16.MT88.4 R140, [R197+0xe800] ;  /* 0x00e80000c58c783b */ /* 0x000fe20000004200 */
        /* <DEDUP_REMOVED lines=18> */
[----:B------:R-:W2:Y:S03]  /*a870*/  LDSM.16.MT88.4 R120, [R200+0xe000] ;  /* 0x00e00000c878783b */ /* 0x000ea60000004200 */
        /* <DEDUP_REMOVED lines=10> */
[----:B------:R-:W-:Y:S01]  /*a920*/  LDSM.16.MT88.4 R108, [R197+0xe000] ;  /* 0x00e00000c56c783b */ /* 0x000fe20000004200 */
[--C-:B------:R-:W-:Y:S01]  /*a930*/  FFMA.FTZ R230, R157, UR4, -R144.reuse ;  /* 0x000000049de67c23 */ /* 0x100fe20008010890 */
[--C-:B------:R-:W-:Y:S01]  /*a940*/  FFMA.FTZ R235, R155, UR4, -R144.reuse ;  /* 0x000000049beb7c23 */ /* 0x100fe20008010890 */
[--C-:B------:R-:W-:Y:S01]  /*a950*/  FFMA.FTZ R232, R153, UR4, -R144.reuse ;  /* 0x0000000499e87c23 */ /* 0x100fe20008010890 */
[--C-:B------:R-:W-:Y:S01]  /*a960*/  FFMA.FTZ R237, R151, UR4, -R144.reuse ;  /* 0x0000000497ed7c23 */ /* 0x100fe20008010890 */
[--C-:B------:R-:W-:Y:S03]  /*a970*/  FFMA.FTZ R234, R152, UR4, -R149.reuse ;  /* 0x0000000498ea7c23 */ /* 0x100fe60008010895 */
[----:B------:R-:W-:Y:S01]  /*a980*/  MUFU.EX2 R173, R173 ;  /* 0x000000ad00ad7308 */ /* 0x000fe20000000800 */
[--C-:B------:R-:W-:Y:S01]  /*a990*/  FFMA.FTZ R239, R150, UR4, -R149.reuse ;  /* 0x0000000496ef7c23 */ /* 0x100fe20008010895 */
[----:B------:R-:W-:Y:S01]  /*a9a0*/  LDSM.16.MT88.4 R116, [R197+0xc800] ;  /* 0x00c80000c574783b */ /* 0x000fe20000004200 */
[--C-:B------:R-:W-:Y:S01]  /*a9b0*/  FFMA.FTZ R236, R148, UR4, -R149.reuse ;  /* 0x0000000494ec7c23 */ /* 0x100fe20008010895 */
[--C-:B------:R-:W-:Y:S01]  /*a9c0*/  FFMA.FTZ R238, R147, UR4, -R144.reuse ;  /* 0x0000000493ee7c23 */ /* 0x100fe20008010890 */
[--C-:B------:R-:W-:Y:S01]  /*a9d0*/  FFMA.FTZ R243, R145, UR4, -R144.reuse ;  /* 0x0000000491f37c23 */ /* 0x100fe20008010890 */
[--C-:B------:R-:W-:Y:S01]  /*a9e0*/  FFMA.FTZ R134, R134, UR4, -R144.reuse ;  /* 0x0000000486867c23 */ /* 0x100fe20008010890 */
[----:B------:R-:W-:Y:S03]  /*a9f0*/  FFMA.FTZ R133, R133, UR4, -R144 ;  /* 0x0000000485857c23 */ /* 0x000fe60008010890 */
[----:B------:R-:W1:Y:S01]  /*aa00*/  MUFU.EX2 R169, R169 ;  /* 0x000000a900a97308 */ /* 0x000e620000000800 */
[----:B---3--:R-:W-:Y:S01]  /*aa10*/  F2FP.BF16.F32.PACK_AB R130, R170, R171 ;  /* 0x000000abaa82723e */ /* 0x008fe200000010ff */
[----:B------:R-:W-:Y:S01]  /*aa20*/  LDSM.16.MT88.4 R124, [R200+0xe800] ;  /* 0x00e80000c87c783b */ /* 0x000fe20000004200 */
[----:B------:R-:W-:Y:S01]  /*aa30*/  FFMA.FTZ R149, R146, UR4, -R149 ;  /* 0x0000000492957c23 */ /* 0x000fe20008010895 */
        /* <DEDUP_REMOVED lines=15> */
[C---:B------:R-:W-:Y:S01]  /*ab30*/  FMUL.FTZ R46, R0.reuse, R46 ;  /* 0x0000002e002e7220 */ /* 0x040fe20000410000 */
[----:B------:R-:W-:Y:S01]  /*ab40*/  FMUL.FTZ R47, R0, R47 ;  /* 0x0000002f002f7220 */ /* 0x000fe20000410000 */
[C---:B------:R-:W-:Y:S01]  /*ab50*/  FMUL.FTZ R48, R2.reuse, R48 ;  /* 0x0000003002307220 */ /* 0x040fe20000410000 */
[----:B------:R-:W-:Y:S01]  /*ab60*/  FMUL.FTZ R49, R2, R49 ;  /* 0x0000003102317220 */ /* 0x000fe20000410000 */
[C---:B------:R-:W-:Y:S03]  /*ab70*/  FMUL.FTZ R50, R0.reuse, R50 ;  /* 0x0000003200327220 */ /* 0x040fe60000410000 */
[----:B------:R1:W-:Y:S01]  /*ab80*/  MUFU.EX2 R241, R149 ;  /* 0x0000009500f17308 */ /* 0x0003e20000000800 */
[----:B------:R-:W-:Y:S01]  /*ab90*/  FMUL.FTZ R51, R0, R51 ;  /* 0x0000003300337220 */ /* 0x000fe20000410000 */
[----:B------:R-:W-:Y:S01]  /*aba0*/  LDSM.16.MT88.4 R156, [R197+0xf800] ;  /* 0x00f80000c59c783b */ /* 0x000fe20000004200 */
[C---:B------:R-:W-:Y:S01]  /*abb0*/  FMUL.FTZ R52, R2.reuse, R52 ;  /* 0x0000003402347220 */ /* 0x040fe20000410000 */
[----:B------:R-:W-:Y:S01]  /*abc0*/  FMUL.FTZ R53, R2, R53 ;  /* 0x0000003502357220 */ /* 0x000fe20000410000 */
[C---:B------:R-:W-:Y:S01]  /*abd0*/  FMUL.FTZ R54, R0.reuse, R54 ;  /* 0x0000003600367220 */ /* 0x040fe20000410000 */
[----:B------:R-:W-:Y:S01]  /*abe0*/  FMUL.FTZ R55, R0, R55 ;  /* 0x0000003700377220 */ /* 0x000fe20000410000 */
[C---:B------:R-:W-:Y:S01]  /*abf0*/  FMUL.FTZ R56, R2.reuse, R56 ;  /* 0x0000003802387220 */ /* 0x040fe20000410000 */
[----:B------:R-:W-:Y:S01]  /*ac00*/  FMUL.FTZ R57, R2, R57 ;  /* 0x0000003902397220 */ /* 0x000fe20000410000 */
[----:B---3--:R-:W-:Y:S01]  /*ac10*/  F2FP.BF16.F32.PACK_AB R131, R135, R168 ;  /* 0x000000a88783723e */ /* 0x008fe200000010ff */
[----:B------:R-:W-:Y:S01]  /*ac20*/  LDSM.16.MT88.4 R160, [R196+0xf800] ;  /* 0x00f80000c4a0783b */ /* 0x000fe20000004200 */
[C---:B------:R-:W-:Y:S01]  /*ac30*/  FMUL.FTZ R58, R0.reuse, R58 ;  /* 0x0000003a003a7220 */ /* 0x040fe20000410000 */
[----:B------:R-:W-:Y:S01]  /*ac40*/  FMUL.FTZ R59, R0, R59 ;  /* 0x0000003b003b7220 */ /* 0x000fe20000410000 */
[C---:B------:R-:W-:Y:S01]  /*ac50*/  FMUL.FTZ R60, R2.reuse, R60 ;  /* 0x0000003c023c7220 */ /* 0x040fe20000410000 */
[----:B------:R-:W-:Y:S01]  /*ac60*/  FMUL.FTZ R61, R2, R61 ;  /* 0x0000003d023d7220 */ /* 0x000fe20000410000 */
[C---:B------:R-:W-:Y:S01]  /*ac70*/  FMUL.FTZ R62, R0.reuse, R62 ;  /* 0x0000003e003e7220 */ /* 0x040fe20000410000 */
[C---:B------:R-:W-:Y:S01]  /*ac80*/  HMMA.16816.F32.BF16 R4, R128.reuse, R16, R4 ;  /* 0x000000108004723c */ /* 0x040fe20000041804 */
[----:B------:R-:W-:Y:S01]  /*ac90*/  MUFU.EX2 R174, R174 ;  /* 0x000000ae00ae7308 */ /* 0x000fe20000000800 */
[----:B-1----:R-:W-:Y:S03]  /*aca0*/  LDSM.16.MT88.4 R148, [R200+0xf800] ;  /* 0x00f80000c894783b */ /* 0x002fe60000004200 */
[----:B------:R-:W-:Y:S01]  /*acb0*/  FMUL.FTZ R63, R0, R63 ;  /* 0x0000003f003f7220 */ /* 0x000fe20000410000 */
[C---:B------:R-:W-:Y:S05]  /*acc0*/  HMMA.16816.F32.BF16 R8, R128.reuse, R18, R8 ;  /* 0x000000128008723c */ /* 0x040fea0000041808 */
[----:B------:R-:W1:Y:S01]  /*acd0*/  MUFU.EX2 R177, R177 ;  /* 0x000000b100b17308 */ /* 0x000e620000000800 */
        /* <DEDUP_REMOVED lines=17> */
[----:B------:R-:W3:Y:S04]  /*adf0*/  MUFU.EX2 R179, R179 ;  /* 0x000000b300b37308 */ /* 0x000ee80000000800 */
[C---:B------:R-:W-:Y:S01]  /*ae00*/  FMUL.FTZ R26, R0.reuse, R106 ;  /* 0x0000006a001a7220 */ /* 0x040fe20000410000 */
[----:B------:R-:W-:Y:S01]  /*ae10*/  FMUL.FTZ R27, R0, R107 ;  /* 0x0000006b001b7220 */ /* 0x000fe20000410000 */
[C---:B------:R-:W-:Y:S01]  /*ae20*/  FMUL.FTZ R32, R2.reuse, R100 ;  /* 0x0000006402207220 */ /* 0x040fe20000410000 */
[----:B------:R-:W4:Y:S03]  /*ae30*/  LDSM.16.MT88.4 R104, [R198+0xe000] ;  /* 0x00e00000c668783b */ /* 0x000f260000004200 */
        /* <DEDUP_REMOVED lines=8> */
[----:B------:R-:W5:Y:S04]  /*aec0*/  MUFU.EX2 R181, R181 ;  /* 0x000000b500b57308 */ /* 0x000f680000000800 */
[C---:B------:R-:W-:Y:S01]  /*aed0*/  FMUL.FTZ R34, R0.reuse, R102 ;  /* 0x0000006600227220 */ /* 0x040fe20000410000 */
[----:B------:R-:W-:Y:S01]  /*aee0*/  FMUL.FTZ R35, R0, R103 ;  /* 0x0000006700237220 */ /* 0x000fe20000410000 */
[----:B------:R-:W-:Y:S01]  /*aef0*/  FMUL.FTZ R73, R2, R73 ;  /* 0x0000004902497220 */ /* 0x000fe20000410000 */
[----:B------:R-:W1:Y:S03]  /*af00*/  LDSM.16.MT88.4 R100, [R196+0xe000] ;  /* 0x00e00000c464783b */ /* 0x000e660000004200 */
        /* <DEDUP_REMOVED lines=14> */
[C---:B----4-:R-:W-:Y:S04]  /*aff0*/  HMMA.16816.F32.BF16 R44, R128.reuse, R104, R44 ;  /* 0x00000068802c723c */ /* 0x050fe8000004182c */
[C---:B------:R-:W-:Y:S02]  /*b000*/  FMUL.FTZ R80, R2.reuse, R80 ;  /* 0x0000005002507220 */ /* 0x040fe40000410000 */
[C---:B------:R-:W-:Y:S01]  /*b010*/  HMMA.16816.F32.BF16 R48, R128.reuse, R106, R48 ;  /* 0x0000006a8030723c */ /* 0x040fe20000041830 */
[----:B------:R-:W4:Y:S01]  /*b020*/  LDSM.16.MT88.4 R104, [R198+0x10000] ;  /* 0x01000000c668783b */ /* 0x000f220000004200 */
[----:B------:R-:W2:Y:S03]  /*b030*/  MUFU.EX2 R231, R231 ;  /* 0x000000e700e77308 */ /* 0x000ea60000000800 */
[----:B------:R-:W-:Y:S01]  /*b040*/  FMUL.FTZ R81, R2, R81 ;  /* 0x0000005102517220 */ /* 0x000fe20000410000 */
[C---:B------:R-:W-:Y:S06]  /*b050*/  HMMA.16816.F32.BF16 R52, R128.reuse, R108, R52 ;  /* 0x0000006c8034723c */ /* 0x040fec0000041834 */
[----:B------:R-:W-:Y:S01]  /*b060*/  MUFU.EX2 R228, R228 ;  /* 0x000000e400e47308 */ /* 0x000fe20000000800 */
[C---:B------:R-:W-:Y:S01]  /*b070*/  FMUL.FTZ R82, R0.reuse, R82 ;  /* 0x0000005200527220 */ /* 0x040fe20000410000 */
[C---:B------:R-:W-:Y:S01]  /*b080*/  HMMA.16816.F32.BF16 R56, R128.reuse, R110, R56 ;  /* 0x0000006e8038723c */ /* 0x040fe20000041838 */
[----:B------:R-:W-:Y:S02]  /*b090*/  LDSM.16.MT88.4 R108, [R200+0xc800] ;  /* 0x00c80000c86c783b */ /* 0x000fe40000004200 */
[----:B------:R-:W-:Y:S03]  /*b0a0*/  FMUL.FTZ R83, R0, R83 ;  /* 0x0000005300537220 */ /* 0x000fe60000410000 */
[C---:B-1----:R-:W-:Y:S02]  /*b0b0*/  HMMA.16816.F32.BF16 R60, R128.reuse, R100, R60 ;  /* 0x00000064803c723c */ /* 0x042fe4000004183c */
[----:B------:R-:W1:Y:S03]  /*b0c0*/  MUFU.EX2 R233, R233 ;  /* 0x000000e900e97308 */ /* 0x000e660000000800 */
[C---:B------:R-:W-:Y:S01]  /*b0d0*/  FMUL.FTZ R84, R2.reuse, R84 ;  /* 0x0000005402547220 */ /* 0x040fe20000410000 */
[C---:B------:R-:W-:Y:S01]  /*b0e0*/  HMMA.16816.F32.BF16 R64, R128.reuse, R102, R64 ;  /* 0x000000668040723c */ /* 0x040fe20000041840 */
[----:B------:R-:W3:Y:S05]  /*b0f0*/  LDSM.16.MT88.4 R100, [R197+0x10000] ;  /* 0x01000000c564783b */ /* 0x000eea0000004200 */
[----:B------:R-:W-:Y:S01]  /*b100*/  MUFU.EX2 R230, R230 ;  /* 0x000000e600e67308 */ /* 0x000fe20000000800 */
[----:B------:R-:W-:Y:S01]  /*b110*/  FMUL.FTZ R85, R2, R85 ;  /* 0x0000005502557220 */ /* 0x000fe20000410000 */
[C---:B------:R-:W-:Y:S03]  /*b120*/  HMMA.16816.F32.BF16 R68, R128.reuse, R112, R68 ;  /* 0x000000708044723c */ /* 0x040fe60000041844 */
[C---:B------:R-:W-:Y:S03]  /*b130*/  FMUL.FTZ R86, R0.reuse, R86 ;  /* 0x0000005600567220 */ /* 0x040fe60000410000 */
[C---:B------:R-:W-:Y:S01]  /*b140*/  HMMA.16816.F32.BF16 R72, R128.reuse, R114, R72 ;  /* 0x000000728048723c */ /* 0x040fe20000041848 */
[----:B------:R-:W-:Y:S01]  /*b150*/  LDSM.16.MT88.4 R112, [R198+0xc800] ;  /* 0x00c80000c670783b */ /* 0x000fe20000004200 */
[----:B------:R-:W1:Y:S03]  /*b160*/  MUFU.EX2 R235, R235 ;  /* 0x000000eb00eb7308 */ /* 0x000e660000000800 */
[----:B------:R-:W-:Y:S01]  /*b170*/  FMUL.FTZ R87, R0, R87 ;  /* 0x0000005700577220 */ /* 0x000fe20000410000 */
[C---:B----4-:R-:W-:Y:S06]  /*b180*/  HMMA.16816.F32.BF16 R76, R128.reuse, R104, R76 ;  /* 0x00000068804c723c */ /* 0x050fec000004184c */
[----:B------:R-:W-:Y:S01]  /*b190*/  MUFU.EX2 R232, R232 ;  /* 0x000000e800e87308 */ /* 0x000fe20000000800 */
[C---:B------:R-:W-:Y:S01]  /*b1a0*/  FMUL.FTZ R88, R2.reuse, R88 ;  /* 0x0000005802587220 */ /* 0x040fe20000410000 */
[C---:B------:R-:W-:Y:S01]  /*b1b0*/  HMMA.16816.F32.BF16 R80, R128.reuse, R106, R80 ;  /* 0x0000006a8050723c */ /* 0x040fe20000041850 */
[----:B------:R-:W4:Y:S02]  /*b1c0*/  LDSM.16.MT88.4 R104, [R196+0x10000] ;  /* 0x01000000c468783b */ /* 0x000f240000004200 */
[----:B------:R-:W-:Y:S01]  /*b1d0*/  FMUL.FTZ R89, R2, R89 ;  /* 0x0000005902597220 */ /* 0x000fe20000410000 */
[C---:B------:R-:W-:Y:S01]  /*b1e0*/  FMUL.FTZ R90, R0.reuse, R90 ;  /* 0x0000005a005a7220 */ /* 0x040fe20000410000 */
[----:B------:R-:W-:Y:S01]  /*b1f0*/  FMUL.FTZ R91, R0, R91 ;  /* 0x0000005b005b7220 */ /* 0x000fe20000410000 */
[C---:B------:R-:W-:Y:S02]  /*b200*/  FMUL.FTZ R92, R2.reuse, R92 ;  /* 0x0000005c025c7220 */ /* 0x040fe40000410000 */
[----:B------:R-:W1:Y:S03]  /*b210*/  MUFU.EX2 R237, R237 ;  /* 0x000000ed00ed7308 */ /* 0x000e660000000800 */
[----:B------:R-:W-:Y:S01]  /*b220*/  FMUL.FTZ R93, R2, R93 ;  /* 0x0000005d025d7220 */ /* 0x000fe20000410000 */
[C---:B------:R-:W-:Y:S01]  /*b230*/  FMUL.FTZ R94, R0.reuse, R94 ;  /* 0x0000005e005e7220 */ /* 0x040fe20000410000 */
[----:B------:R-:W-:Y:S01]  /*b240*/  FMUL.FTZ R95, R0, R95 ;  /* 0x0000005f005f7220 */ /* 0x000fe20000410000 */
[C---:B------:R-:W-:Y:S01]  /*b250*/  FMUL.FTZ R96, R2.reuse, R96 ;  /* 0x0000006002607220 */ /* 0x040fe20000410000 */
[----:B------:R-:W-:Y:S01]  /*b260*/  FMUL.FTZ R97, R2, R97 ;  /* 0x0000006102617220 */ /* 0x000fe20000410000 */
[C---:B------:R-:W-:Y:S01]  /*b270*/  FMUL.FTZ R98, R0.reuse, R98 ;  /* 0x0000006200627220 */ /* 0x040fe20000410000 */
[C---:B---3--:R-:W-:Y:S01]  /*b280*/  HMMA.16816.F32.BF16 R84, R128.reuse, R100, R84 ;  /* 0x000000648054723c */ /* 0x048fe20000041854 */
[----:B------:R-:W-:Y:S02]  /*b290*/  MUFU.EX2 R234, R234 ;  /* 0x000000ea00ea7308 */ /* 0x000fe40000000800 */
[----:B------:R-:W-:Y:S01]  /*b2a0*/  FMUL.FTZ R99, R0, R99 ;  /* 0x0000006300637220 */ /* 0x000fe20000410000 */
[----:B------:R-:W-:Y:S01]  /*b2b0*/  FFMA.FTZ R175, R2, R227, R175 ;  /* 0x000000e302af7223 */ /* 0x000fe200000100af */
[----:B------:R-:W-:Y:S01]  /*b2c0*/  FFMA.FTZ R173, R0, R225, R173 ;  /* 0x000000e100ad7223 */ /* 0x000fe200000100ad */
[C---:B------:R-:W-:Y:S05]  /*b2d0*/  HMMA.16816.F32.BF16 R88, R128.reuse, R102, R88 ;  /* 0x000000668058723c */ /* 0x040fea0000041858 */
[----:B------:R-:W3:Y:S01]  /*b2e0*/  MUFU.EX2 R239, R239 ;  /* 0x000000ef00ef7308 */ /* 0x000ee20000000800 */
[----:B------:R-:W-:Y:S01]  /*b2f0*/  F2FP.BF16.F32.PACK_AB R100, R177, R174 ;  /* 0x000000aeb164723e */ /* 0x000fe200000010ff */
[----:B------:R-:W-:Y:S01]  /*b300*/  FADD.FTZ R172, R172, R175 ;  /* 0x000000afacac7221 */ /* 0x000fe20000010000 */
[----:B------:R-:W-:Y:S03]  /*b310*/  F2FP.BF16.F32.PACK_AB R102, R179, R176 ;  /* 0x000000b0b366723e */ /* 0x000fe600000010ff */
[----:B------:R-:W-:Y:S01]  /*b320*/  FADD.FTZ R173, R169, R173 ;  /* 0x000000ada9ad7221 */ /* 0x000fe20000010000 */
[----:B-----5:R-:W-:Y:S03]  /*b330*/  F2FP.BF16.F32.PACK_AB R101, R181, R178 ;  /* 0x000000b2b565723e */ /* 0x020fe600000010ff */
[----:B------:R-:W5:Y:S01]  /*b340*/  MUFU.EX2 R236, R236 ;  /* 0x000000ec00ec7308 */ /* 0x000f620000000800 */
[----:B--2---:R-:W-:Y:S01]  /*b350*/  F2FP.BF16.F32.PACK_AB R103, R183, R180 ;  /* 0x000000b4b767723e */ /* 0x004fe200000010ff */
[----:B------:R-:W-:Y:S01]  /*b360*/  FADD.FTZ R168, R168, R173 ;  /* 0x000000ada8a87221 */ /* 0x000fe20000010000 */
[----:B------:R-:W-:Y:S01]  /*b370*/  IADD3 R0, R224, -0x1, RZ ;  /* 0xffffffffe0007810 */ /* 0x000fe20007ffe0ff */
[C---:B----4-:R-:W-:Y:S06]  /*b380*/  HMMA.16816.F32.BF16 R92, R128.reuse, R104, R92 ;  /* 0x00000068805c723c */ /* 0x050fec000004185c */
[----:B------:R-:W-:Y:S01]  /*b390*/  MUFU.EX2 R238, R238 ;  /* 0x000000ee00ee7308 */ /* 0x000fe20000000800 */
[----:B------:R-:W-:Y:S01]  /*b3a0*/  FADD.FTZ R135, R135, R168 ;  /* 0x000000a887877221 */ /* 0x000fe20000010000 */
[----:B------:R-:W-:Y:S01]  /*b3b0*/  MOV R224, R0 ;  /* 0x0000000000e07202 */ /* 0x000fe20000000f00 */
[----:B------:R-:W-:Y:S01]  /*b3c0*/  HMMA.16816.F32.BF16 R96, R128, R106, R96 ;  /* 0x0000006a8060723c */ /* 0x000fe20000041860 */
[----:B------:R-:W2:Y:S06]  /*b3d0*/  LDSM.16.MT88.4 R104, [R196+0xe800] ;  /* 0x00e80000c468783b */ /* 0x000eac0000004200 */
[----:B------:R-:W4:Y:S01]  /*b3e0*/  MUFU.EX2 R243, R243 ;  /* 0x000000f300f37308 */ /* 0x000f220000000800 */
[----:B------:R-:W-:Y:S01]  /*b3f0*/  FADD.FTZ R178, R178, R135 ;  /* 0x00000087b2b27221 */ /* 0x000fe20000010000 */
[C---:B------:R-:W-:Y:S01]  /*b400*/  HMMA.16816.F32.BF16 R4, R100.reuse, R108, R4 ;  /* 0x0000006c6404723c */ /* 0x040fe20000041804 */
[----:B------:R-:W-:Y:S04]  /*b410*/  LDSM.16.MT88.4 R128, [R196+0xd000] ;  /* 0x00d00000c480783b */ /* 0x000fe80000004200 */
[----:B------:R-:W-:Y:S01]  /*b420*/  FADD.FTZ R181, R181, R178 ;  /* 0x000000b2b5b57221 */ /* 0x000fe20000010000 */
[C---:B------:R-:W-:Y:S02]  /*b430*/  HMMA.16816.F32.BF16 R8, R100.reuse, R110, R8 ;  /* 0x0000006e6408723c */ /* 0x040fe40000041808 */
[----:B------:R-:W-:Y:S01]  /*b440*/  MUFU.EX2 R134, R134 ;  /* 0x0000008600867308 */ /* 0x000fe20000000800 */
[----:B------:R-:W1:Y:S03]  /*b450*/  LDSM.16.MT88.4 R108, [R200+0x10800] ;  /* 0x01080000c86c783b */ /* 0x000e660000004200 */
[C---:B------:R-:W-:Y:S06]  /*b460*/  HMMA.16816.F32.BF16 R12, R100.reuse, R112, R12 ;  /* 0x00000070640c723c */ /* 0x040fec000004180c */
[----:B------:R-:W4:Y:S01]  /*b470*/  MUFU.EX2 R133, R133 ;  /* 0x0000008500857308 */ /* 0x000f220000000800 */
[----:B------:R-:W-:Y:S01]  /*b480*/  FADD.FTZ R180, R180, R181 ;  /* 0x000000b5b4b47221 */ /* 0x000fe20000010000 */
[C---:B------:R-:W-:Y:S01]  /*b490*/  HMMA.16816.F32.BF16 R16, R100.reuse, R114, R16 ;  /* 0x000000726410723c */ /* 0x040fe20000041810 */
[----:B------:R-:W3:Y:S02]  /*b4a0*/  LDSM.16.MT88.4 R112, [R198+0x10800] ;  /* 0x01080000c670783b */ /* 0x000ee40000004200 */
[----:B------:R-:W-:Y:S03]  /*b4b0*/  FADD.FTZ R183, R183, R180 ;  /* 0x000000b4b7b77221 */ /* 0x000fe60000010000 */
[C---:B------:R-:W-:Y:S05]  /*b4c0*/  HMMA.16816.F32.BF16 R20, R100.reuse, R116, R20 ;  /* 0x000000746414723c */ /* 0x040fea0000041814 */
[----:B------:R-:W-:Y:S01]  /*b4d0*/  MOV R135, R132 ;  /* 0x0000008400877202 */ /* 0x000fe20000000f00 */
[C---:B------:R-:W-:Y:S01]  /*b4e0*/  HMMA.16816.F32.BF16 R24, R100.reuse, R118, R24 ;  /* 0x000000766418723c */ /* 0x040fe20000041818 */
[----:B------:R-:W5:Y:S04]  /*b4f0*/  LDSM.16.MT88.4 R116, [R197+0x10800] ;  /* 0x01080000c574783b */ /* 0x000f680000004200 */
        /* <DEDUP_REMOVED lines=17> */
[C---:B------:R-:W-:Y:S05]  /*b610*/  HMMA.16816.F32.BF16 R72, R100.reuse, R110, R72 ;  /* 0x0000006e6448723c */ /* 0x040fea0000041848 */
[----:B------:R-:W-:Y:S01]  /*b620*/  F2FP.BF16.F32.PACK_AB R108, R231, R182 ;  /* 0x000000b6e76c723e */ /* 0x000fe200000010ff */
        /* <DEDUP_REMOVED lines=20> */
[C---:B------:R-:W-:Y:S06]  /*b770*/  HMMA.16816.F32.BF16 R12, R108.reuse, R124, R12 ;  /* 0x0000007c6c0c723c */ /* 0x040fec000004180c */
[C---:B------:R-:W-:Y:S06]  /*b780*/  HMMA.16816.F32.BF16 R16, R108.reuse, R126, R16 ;  /* 0x0000007e6c10723c */ /* 0x040fec0000041810 */
        /* <DEDUP_REMOVED lines=12> */
[----:B----4-:R-:W-:Y:S01]  /*b850*/  F2FP.BF16.F32.PACK_AB R137, R243, R238 ;  /* 0x000000eef389723e */ /* 0x010fe200000010ff */
        /* <DEDUP_REMOVED lines=13> */
[----:B------:R-:W4:Y:S05]  /*b930*/  LDSM.16.MT88.4 R104, [R198+0xd800] ;  /* 0x00d80000c668783b */ /* 0x000f2a0000004200 */
[C---:B-1----:R-:W-:Y:S06]  /*b940*/  HMMA.16816.F32.BF16 R76, R108.reuse, R112, R76 ;  /* 0x000000706c4c723c */ /* 0x042fec000004184c */
[C---:B------:R-:W-:Y:S06]  /*b950*/  HMMA.16816.F32.BF16 R80, R108.reuse, R114, R80 ;  /* 0x000000726c50723c */ /* 0x040fec0000041850 */
[C---:B---3--:R-:W-:Y:S06]  /*b960*/  HMMA.16816.F32.BF16 R84, R108.reuse, R116, R84 ;  /* 0x000000746c54723c */ /* 0x048fec0000041854 */
[C---:B------:R-:W-:Y:S06]  /*b970*/  HMMA.16816.F32.BF16 R88, R108.reuse, R118, R88 ;  /* 0x000000766c58723c */ /* 0x040fec0000041858 */
[C---:B------:R-:W-:Y:S06]  /*b980*/  HMMA.16816.F32.BF16 R92, R108.reuse, R120, R92 ;  /* 0x000000786c5c723c */ /* 0x040fec000004185c */
[----:B------:R-:W-:Y:S06]  /*b990*/  HMMA.16816.F32.BF16 R96, R108, R122, R96 ;  /* 0x0000007a6c60723c */ /* 0x000fec0000041860 */
[C---:B--2---:R-:W-:Y:S01]  /*b9a0*/  HMMA.16816.F32.BF16 R128, R136.reuse, R100, R4 ;  /* 0x000000648880723c */ /* 0x044fe20000041804 */
[----:B------:R-:W1:Y:S05]  /*b9b0*/  LDSM.16.MT88.4 R4, [R198+0x11800] ;  /* 0x01180000c604783b */ /* 0x000e6a0000004200 */
[C---:B------:R-:W-:Y:S03]  /*b9c0*/  HMMA.16816.F32.BF16 R120, R136.reuse, R102, R8 ;  /* 0x000000668878723c */ /* 0x040fe60000041808 */
[----:B------:R-:W2:Y:S03]  /*b9d0*/  LDSM.16.MT88.4 R8, [R197+0x11800] ;  /* 0x01180000c508783b */ /* 0x000ea60000004200 */
[C---:B----4-:R-:W-:Y:S05]  /*b9e0*/  HMMA.16816.F32.BF16 R124, R136.reuse, R104, R12 ;  /* 0x00000068887c723c */ /* 0x050fea000004180c */
[----:B------:R-:W3:Y:S01]  /*b9f0*/  LDSM.16.MT88.4 R12, [R196+0x11800] ;  /* 0x01180000c40c783b */ /* 0x000ee20000004200 */
[C---:B------:R-:W-:Y:S06]  /*ba00*/  HMMA.16816.F32.BF16 R112, R136.reuse, R106, R16 ;  /* 0x0000006a8870723c */ /* 0x040fec0000041810 */
        /* <DEDUP_REMOVED lines=30> */
[C---:B--2---:R-:W-:Y:S06]  /*bbf0*/  HMMA.16816.F32.BF16 R84, R136.reuse, R8, R84 ;  /* 0x000000088854723c */ /* 0x044fec0000041854 */
[C---:B------:R-:W-:Y:S06]  /*bc00*/  HMMA.16816.F32.BF16 R88, R136.reuse, R10, R88 ;  /* 0x0000000a8858723c */ /* 0x040fec0000041858 */
[C---:B---3--:R-:W-:Y:S06]  /*bc10*/  HMMA.16816.F32.BF16 R92, R136.reuse, R12, R92 ;  /* 0x0000000c885c723c */ /* 0x048fec000004185c */
[----:B------:R-:W-:Y:S01]  /*bc20*/  HMMA.16816.F32.BF16 R96, R136, R14, R96 ;  /* 0x0000000e8860723c */ /* 0x000fe20000041860 */
[----:B------:R-:W-:Y:S11]  /*bc30*/  @!UPT UIADD3 URZ, URZ, URZ, URZ ;  /* 0x0000003f3f3ff290 */ /* 0x000ff6000fffe03f */
[----:B------:R-:W-:Y:S01]  /*bc40*/  @!UPT UIADD3 URZ, URZ, URZ, URZ ;  /* 0x0000003f3f3ff290 */ /* 0x000fe2000fffe03f */
[----:B------:R-:W-:Y:S11]  /*bc50*/  @P0 BRA `(.L_x_3740) ;  /* 0xffffffbc00880947 */ /* 0x000ff6000383ffff */
.L_x_3736:
        /* <DEDUP_REMOVED lines=264> */
.L_x_3741:
[----:B------:R-:W1:Y:S01]  /*cce0*/  S2R R18, SR_CTAID.Y ;  /* 0x0000000000127919 */ /* 0x000e620000002600 */
[----:B------:R-:W1:Y:S08]  /*ccf0*/  S2UR UR6, SR_CTAID.Z ;  /* 0x00000000000679c3 */ /* 0x000e700000002700 */
[----:B------:R-:W1:Y:S08]  /*cd00*/  LDC R3, c[0x0][0x270] ;  /* 0x00009c00ff037b82 */ /* 0x000e700000000800 */
[----:B---3--:R-:W2:Y:S01]  /*cd10*/  LDC R5, c[0x0][0x2c4] ;  /* 0x0000b100ff057b82 */ /* 0x008ea20000000800 */
[----:B-1----:R-:W-:-:S04]  /*cd20*/  IMAD R2, R18, R3, UR6 ;  /* 0x0000000612027e24 */ /* 0x002fc8000f8e0203 */
[----:B--2---:R-:W-:-:S07]  /*cd30*/  IMAD R5, R2, R5, RZ ;  /* 0x0000000502057224 */ /* 0x004fce00078e02ff */
.L_x_3742:
        /* <DEDUP_REMOVED lines=33> */
.L_x_3744:
[----:B------:R-:W-:Y:S05]  /*cf50*/  BSYNC B0 ;  /* 0x0000000000007941 */ /* 0x000fea0003800000 */
.L_x_3743:
        /* <DEDUP_REMOVED lines=60> */
.L_x_3746:
[----:B------:R-:W-:Y:S05]  /*d320*/  BSYNC B0 ;  /* 0x0000000000007941 */ /* 0x000fea0003800000 */
.L_x_3745:
        /* <DEDUP_REMOVED lines=23> */
.L_x_3748:
[----:B------:R-:W-:Y:S05]  /*d4a0*/  BSYNC B0 ;  /* 0x0000000000007941 */ /* 0x000fea0003800000 */
.L_x_3747:
        /* <DEDUP_REMOVED lines=23> */
.L_x_3750:
[----:B------:R-:W-:Y:S05]  /*d620*/  BSYNC B0 ;  /* 0x0000000000007941 */ /* 0x000fea0003800000 */
.L_x_3749:
        /* <DEDUP_REMOVED lines=22> */
.L_x_3751:
        /* <DEDUP_REMOVED lines=15> */
.L_x_7951:


//--------------------- .text._ZN5flash24flash_fwd_splitkv_kernelI23Flash_fwd_kernel_traitsILi192ELi64ELi64ELi4ELb0ELb0EN7cutlass10bfloat16_tE19Flash_kernel_traitsILi192ELi64ELi64ELi4ES3_EELb0ELb0ELb0ELb0ELb1ELb0ELb0ELb1EEEvNS_16Flash_fwd_paramsE --------------------------
	.section	.text._ZN5flash24flash_fwd_splitkv_kernelI23Flash_fwd_kernel_traitsILi192ELi64ELi64ELi4ELb0ELb0EN7cutlass10bfloat16_tE19Flash_kernel_traitsILi192ELi64ELi64ELi4ES3_EELb0ELb0ELb0ELb0ELb1ELb0ELb0ELb1EEEvNS_16Flash_fwd_paramsE,"ax",@progbits
	.align	128
        .global         _ZN5flash24flash_fwd_splitkv_kernelI23Flash_fwd_kernel_traitsILi192ELi64ELi64ELi4ELb0ELb0EN7cutlass10bfloat16_tE19Flash_kernel_traitsILi192ELi64ELi64ELi4ES3_EELb0ELb0ELb0ELb0ELb1ELb0ELb0ELb1EEEvNS_16Flash_fwd_paramsE
        .type           _ZN5flash24flash_fwd_splitkv_kernelI23Flash_fwd_kernel_traitsILi192ELi64ELi64ELi4ELb0ELb0EN7cutlass10bfloat16_tE19Flash_kernel_traitsILi192ELi64ELi64ELi4ES3_EELb0ELb0ELb0ELb0ELb1ELb0ELb0ELb1EEEvNS_16Flash_fwd_paramsE,@function
        .size           _ZN5flash24flash_fwd_splitkv_kernelI23Flash_fwd_kernel_traitsILi192ELi64ELi64ELi4ELb0ELb0EN7cutlass10bfloat16_tE19Flash_kernel_traitsILi192ELi64ELi64ELi4ES3_EELb0ELb0ELb0ELb0ELb1ELb0ELb0ELb1EEEvNS_16Flash_fwd_paramsE,(.L_x_7952 - _ZN5flash24flash_fwd_splitkv_kernelI23Flash_fwd_kernel_traitsILi192ELi64ELi64ELi4ELb0ELb0EN7cutlass10bfloat16_tE19Flash_kernel_traitsILi192ELi64ELi64ELi4ES3_EELb0ELb0ELb0ELb0ELb1ELb0ELb0ELb1EEEvNS_16Flash_fwd_paramsE)
        .other          _ZN5flash24flash_fwd_splitkv_kernelI23Flash_fwd_kernel_traitsILi192ELi64ELi64ELi4ELb0ELb0EN7cutlass10bfloat16_tE19Flash_kernel_traitsILi192ELi64ELi64ELi4ES3_EELb0ELb0ELb0ELb0ELb1ELb0ELb0ELb1EEEvNS_16Flash_fwd_paramsE,@"STO_CUDA_ENTRY STV_DEFAULT"
_ZN5flash24flash_fwd_splitkv_kernelI23Flash_fwd_kernel_traitsILi192ELi64ELi64ELi4ELb0ELb0EN7cutlass10bfloat16_tE19Flash_kernel_traitsILi192ELi64ELi64ELi4ES3_EELb0ELb0ELb0ELb0ELb1ELb0ELb0ELb1EEEvNS_16Flash_fwd_paramsE:
.text._ZN5flash24flash_fwd_splitkv_kernelI23Flash_fwd_kernel_traitsILi192ELi64ELi64ELi4ELb0ELb0EN7cutlass10bfloat16_tE19Flash_kernel_traitsILi192ELi64ELi64ELi4ES3_EELb0ELb0ELb0ELb0ELb1ELb0ELb0ELb1EEEvNS_16Flash_fwd_paramsE:
[----:B------:R-:W-:Y:S01]  /*0000*/  LDC R1, c[0x0][0x28] ;  /* 0x00000a00ff017b82 */ /* 0x000fe20000000800 */
[----:B------:R-:W1:Y:S07]  /*0010*/  S2R R19, SR_CTAID.Y ;  /* 0x0000000000137919 */ /* 0x000e6e0000002600 */
[----:B------:R-:W1:Y:S01]  /*0020*/  LDC.64 R8, c[0x0][0x2f0] ;  /* 0x0000bc00ff087b82 */ /* 0x000e620000000a00 */
[----:B------:R-:W-:Y:S01]  /*0030*/  ULDC.64 UR4, c[0x0][0x2f0] ;  /* 0x0000bc0000047ab9 */ /* 0x000fe20000000a00 */
[----:B------:R-:W-:Y:S01]  /*0040*/  IMAD.MOV.U32 R205, RZ, RZ, -0x1 ;  /* 0xffffffffffcd7424 */ /* 0x000fe200078e00ff */
[----:B------:R-:W-:Y:S01]  /*0050*/  ISETP.NE.U32.AND P0, PT, RZ, UR4, PT ;  /* 0x00000004ff007c0c */ /* 0x000fe2000bf05070 */
[----:B------:R-:W-:Y:S01]  /*0060*/  ULDC.64 UR6, c[0x0][0x208] ;  /* 0x0000820000067ab9 */ /* 0x000fe20000000a00 */
[----:B------:R-:W-:-:S02]  /*0070*/  ULDC.64 UR8, c[0x0][0x300] ;  /* 0x0000c00000087ab9 */ /* 0x000fc40000000a00 */
[----:B------:R-:W-:Y:S01]  /*0080*/  ISETP.NE.AND.EX P0, PT, RZ, UR5, PT, P0 ;  /* 0x00000005ff007c0c */ /* 0x000fe2000bf05300 */
[----:B------:R-:W2:Y:S08]  /*0090*/  LDC.U8 R0, c[0x0][0x3c2] ;  /* 0x0000f080ff007b82 */ /* 0x000eb00000000000 */
[----:B------:R-:W3:Y:S08]  /*00a0*/  LDC.64 R2, c[0x0][0x2f8] ;  /* 0x0000be00ff027b82 */ /* 0x000ef00000000a00 */
[----:B------:R-:W4:Y:S01]  /*00b0*/  LDC.64 R4, c[0x0][0x2f8] ;  /* 0x0000be00ff047b82 */ /* 0x000f220000000a00 */
[----:B-1----:R-:W-:-:S07]  /*00c0*/  IMAD.WIDE R8, R19, 0x4, R8 ;  /* 0x0000000413087825 */ /* 0x002fce00078e0208 */
[----:B------:R-:W1:Y:S01]  /*00d0*/  LDC.64 R144, c[0x0][0x300] ;  /* 0x0000c000ff907b82 */ /* 0x000e620000000a00 */
[----:B------:R-:W4:Y:S04]  /*00e0*/  @P0 LDG.E R205, desc[UR6][R8.64] ;  /* 0x0000000608cd0981 */ /* 0x000f28000c1e1900 */
[----:B------:R1:W4:Y:S01]  /*00f0*/  @P0 LDG.E R204, desc[UR6][R8.64+0x4] ;  /* 0x0000040608cc0981 */ /* 0x000322000c1e1900 */
[----:B--2---:R-:W-:Y:S01]  /*0100*/  ISETP.NE.AND P1, PT, R0, RZ, PT ;  /* 0x000000ff0000720c */ /* 0x004fe20003f25270 */
[----:B------:R-:W-:Y:S01]  /*0110*/  IMAD.MOV.U32 R21, RZ, RZ, -0x1 ;  /* 0xffffffffff157424 */ /* 0x000fe200078e00ff */
[----:B---3--:R-:W-:Y:S01]  /*0120*/  ISETP.EQ.U32.AND P2, PT, R2, RZ, PT ;  /* 0x000000ff0200720c */ /* 0x008fe20003f42070 */
[----:B------:R-:W-:Y:S01]  /*0130*/  IMAD.MOV.U32 R6, RZ, RZ, RZ ;  /* 0x000000ffff067224 */ /* 0x000fe200078e00ff */
[----:B------:R-:W-:-:S02]  /*0140*/  ISETP.NE.U32.AND P5, PT, RZ, UR8, PT ;  /* 0x00000008ff007c0c */ /* 0x000fc4000bfa5070 */
[----:B------:R-:W-:Y:S01]  /*0150*/  ISETP.EQ.OR.EX P2, PT, R3, RZ, !P1, P2 ;  /* 0x000000ff0300720c */ /* 0x000fe20004f42720 */
[----:B----4-:R-:W-:Y:S01]  /*0160*/  IMAD.WIDE R4, R19, 0x4, R4 ;  /* 0x0000000413047825 */ /* 0x010fe200078e0204 */
[----:B------:R-:W-:-:S03]  /*0170*/  ISETP.NE.AND.EX P5, PT, RZ, UR9, PT, P5 ;  /* 0x00000009ff007c0c */ /* 0x000fc6000bfa5350 */
[----:B-1----:R-:W-:-:S08]  /*0180*/  IMAD.WIDE R144, R19, 0x4, R144 ;  /* 0x0000000413907825 */ /* 0x002fd000078e0290 */
[----:B------:R1:W5:Y:S04]  /*0190*/  @!P2 LDG.E R21, desc[UR6][R4.64] ;  /* 0x000000060415a981 */ /* 0x000368000c1e1900 */
[----:B------:R1:W5:Y:S01]  /*01a0*/  @P5 LDG.E R6, desc[UR6][R144.64] ;  /* 0x0000000690065981 */ /* 0x000362000c1e1900 */
[--C-:B------:R-:W-:Y:S01]  /*01b0*/  SHF.R.S32.HI R7, RZ, 0x1f, R19.reuse ;  /* 0x0000001fff077819 */ /* 0x100fe20000011413 */
[----:B------:R-:W-:Y:S01]  /*01c0*/  IMAD.MOV.U32 R9, RZ, RZ, R19 ;  /* 0x000000ffff097224 */ /* 0x000fe200078e0013 */
[----:B------:R-:W2:Y:S01]  /*01d0*/  S2R R17, SR_CTAID.X ;  /* 0x0000000000117919 */ /* 0x000ea20000002500 */
[----:B------:R-:W3:Y:S01]  /*01e0*/  S2R R140, SR_CTAID.Z ;  /* 0x00000000008c7919 */ /* 0x000ee20000002700 */
[----:B------:R-:W4:Y:S01]  /*01f0*/  S2R R60, SR_TID.X ;  /* 0x00000000003c7919 */ /* 0x000f220000002100 */
[----:B------:R-:W-:-:S06]  /*0200*/  @P0 IMAD.IADD R204, R204, 0x1, -R205 ;  /* 0x00000001cccc0824 */ /* 0x000fcc00078e0acd */
[----:B------:R-:W1:Y:S01]  /*0210*/  @!P0 LDC R204, c[0x0][0x2c4] ;  /* 0x0000b100ffcc8b82 */ /* 0x000e620000000800 */
[----:B------:R-:W-:-:S04]  /*0220*/  ISETP.NE.U32.AND P0, PT, R2, RZ, PT ;  /* 0x000000ff0200720c */ /* 0x000fc80003f05070 */
[----:B------:R-:W-:-:S13]  /*0230*/  ISETP.NE.AND.EX P0, PT, R3, RZ, PT, P0 ;  /* 0x000000ff0300720c */ /* 0x000fda0003f05300 */
[----:B--234-:R-:W-:Y:S05]  /*0240*/  @!P0 BRA `(.L_x_3752) ;  /* 0x0000000000108947 */ /* 0x01cfea0003800000 */
[----:B------:R-:W2:Y:S02]  /*0250*/  @P1 LDG.E R0, desc[UR6][R4.64+0x4] ;  /* 0x0000040604001981 */ /* 0x000ea4000c1e1900 */
[----:B--2--5:R-:W-:-:S06]  /*0260*/  @P1 IADD3 R65, R0, -R21, RZ ;  /* 0x8000001500411210 */ /* 0x024fcc0007ffe0ff */
[----:B------:R3:W5:Y:S01]  /*0270*/  @!P1 LDG.E R65, desc[UR6][R4.64] ;  /* 0x0000000604419981 */ /* 0x000762000c1e1900 */
[----:B------:R-:W-:Y:S05]  /*0280*/  BRA `(.L_x_3753) ;  /* 0x0000000000047947 */ /* 0x000fea0003800000 */
.L_x_3752:
[----:B------:R-:W2:Y:S02]  /*0290*/  LDC R65, c[0x0][0x2c8] ;  /* 0x0000b200ff417b82 */ /* 0x000ea40000000800 */
.L_x_3753:
[----:B------:R-:W4:Y:S02]  /*02a0*/  LDC.64 R2, c[0x0][0x308] ;  /* 0x0000c200ff027b82 */ /* 0x000f240000000a00 */
[----:B----4-:R-:W-:-:S04]  /*02b0*/  ISETP.NE.U32.AND P2, PT, R2, RZ, PT ;  /* 0x000000ff0200720c */ /* 0x010fc80003f45070 */
[----:B------:R-:W-:-:S13]  /*02c0*/  ISETP.NE.AND.EX P2, PT, R3, RZ, PT, P2 ;  /* 0x000000ff0300720c */ /* 0x000fda0003f45320 */
[----:B------:R-:W1:Y:S01]  /*02d0*/  @P2 LDC.64 R2, c[0x0][0x308] ;  /* 0x0000c200ff022b82 */ /* 0x000e620000000a00 */
[----:B------:R-:W-:-:S07]  /*02e0*/  IMAD.SHL.U32 R73, R17, 0x40, RZ ;  /* 0x0000004011497824 */ /* 0x000fce00078e00ff */
[----:B------:R-:W4:Y:S01]  /*02f0*/  @!P2 LDC R0, c[0x0][0x2cc] ;  /* 0x0000b300ff00ab82 */ /* 0x000f220000000800 */
[----:B-1-3--:R-:W-:-:S07]  /*0300*/  @P2 IMAD.WIDE R4, R19, 0x4, R2 ;  /* 0x0000000413042825 */ /* 0x00afce00078e0202 */
[----:B------:R-:W1:Y:S01]  /*0310*/  @!P2 LDC.64 R2, c[0x0][0x318] ;  /* 0x0000c600ff02ab82 */ /* 0x000e620000000a00 */
[----:B------:R-:W3:Y:S01]  /*0320*/  @P2 LDG.E R61, desc[UR6][R4.64] ;  /* 0x00000006043d2981 */ /* 0x000ee2000c1e1900 */
[----:B------:R-:W-:Y:S01]  /*0330*/  ISETP.GT.AND P1, PT, R204, R73, PT ;  /* 0x00000049cc00720c */ /* 0x000fe20003f24270 */
[----:B--2--5:R-:W-:Y:S01]  /*0340*/  IMAD.IADD R65, R65, 0x1, -R6 ;  /* 0x0000000141417824 */ /* 0x024fe200078e0a06 */
[----:B-1----:R-:W-:-:S04]  /*0350*/  @!P2 ISETP.NE.U32.AND P0, PT, R2, RZ, PT ;  /* 0x000000ff0200a20c */ /* 0x002fc80003f05070 */
[----:B------:R-:W-:-:S04]  /*0360*/  @!P2 ISETP.NE.AND.EX P0, PT, R3, RZ, PT, P0 ;  /* 0x000000ff0300a20c */ /* 0x000fc80003f05300 */
[----:B----4-:R-:W-:Y:S01]  /*0370*/  @!P2 SEL R0, R0, RZ, P0 ;  /* 0x000000ff0000a207 */ /* 0x010fe20000000000 */
[----:B---3--:R-:W-:Y:S02]  /*0380*/  @P2 IMAD.IADD R61, R61, 0x1, -R6 ;  /* 0x000000013d3d2824 */ /* 0x008fe400078e0a06 */
[----:B------:R-:W-:Y:S06]  /*0390*/  @!P1 EXIT ;  /* 0x000000000000994d */ /* 0x000fec0003800000 */
[----:B------:R-:W-:Y:S01]  /*03a0*/  @!P2 IMAD.IADD R61, R65, 0x1, R0 ;  /* 0x00000001413da824 */ /* 0x000fe200078e0200 */
[----:B------:R-:W-:Y:S02]  /*03b0*/  ULDC UR5, c[0x0][0x2c8] ;  /* 0x0000b20000057ab9 */ /* 0x000fe40000000800 */
[----:B------:R-:W-:Y:S01]  /*03c0*/  UIADD3 UR5, UR5, 0x3f, URZ ;  /* 0x0000003f05057890 */ /* 0x000fe2000fffe03f */
[----:B------:R-:W-:-:S03]  /*03d0*/  VIADD R3, R61, 0x3f ;  /* 0x0000003f3d037836 */ /* 0x000fc60000000000 */
[----:B------:R-:W-:Y:S02]  /*03e0*/  USHF.R.S32.HI UR4, URZ, 0x1f, UR5 ;  /* 0x0000001f3f047899 */ /* 0x000fe40008011405 */
[----:B------:R-:W-:Y:S02]  /*03f0*/  SHF.R.S32.HI R0, RZ, 0x1f, R3 ;  /* 0x0000001fff007819 */ /* 0x000fe40000011403 */
[----:B------:R-:W-:Y:S02]  /*0400*/  ULEA.HI UR4, UR4, UR5, URZ, 0x6 ;  /* 0x0000000504047291 */ /* 0x000fe4000f8f303f */
[----:B------:R-:W-:Y:S02]  /*0410*/  LEA.HI R0, R0, R3, RZ, 0x6 ;  /* 0x0000000300007211 */ /* 0x000fe400078f30ff */
[----:B------:R-:W-:Y:S02]  /*0420*/  USHF.R.S32.HI UR4, URZ, 0x6, UR4 ;  /* 0x000000063f047899 */ /* 0x000fe40008011404 */
[----:B------:R-:W-:-:S04]  /*0430*/  SHF.R.S32.HI R133, RZ, 0x6, R0 ;  /* 0x00000006ff857819 */ /* 0x000fc80000011400 */
[----:B------:R-:W-:-:S04]  /*0440*/  VIMNMX R133, R133, UR4, PT ;  /* 0x0000000485857c48 */ /* 0x000fc8000bfe0100 */
[----:B------:R-:W-:-:S13]  /*0450*/  ISETP.GT.AND P0, PT, R133, RZ, PT ;  /* 0x000000ff8500720c */ /* 0x000fda0003f04270 */
[----:B------:R-:W-:Y:S05]  /*0460*/  @P0 BRA `(.L_x_3754) ;  /* 0x0000000400f80947 */ /* 0x000fea0003800000 */
[----:B------:R-:W-:Y:S01]  /*0470*/  ISETP.NE.AND P0, PT, R205, -0x1, PT ;  /* 0xffffffffcd00780c */ /* 0x000fe20003f05270 */
[----:B------:R-:W1:Y:S01]  /*0480*/  LDC.64 R4, c[0x0][0x298] ;  /* 0x0000a600ff047b82 */ /* 0x000e620000000a00 */
[----:B------:R-:W-:Y:S01]  /*0490*/  SHF.R.S32.HI R9, RZ, 0x1f, R60 ;  /* 0x0000001fff097819 */ /* 0x000fe2000001143c */
[----:B------:R-:W-:Y:S01]  /*04a0*/  ULDC.64 UR4, c[0x0][0x2a0] ;  /* 0x0000a80000047ab9 */ /* 0x000fe20000000a00 */
[----:B------:R-:W-:Y:S01]  /*04b0*/  LOP3.LUT P6, RZ, R60, 0x7, RZ, 0xc0, !PT ;  /* 0x000000073cff7812 */ /* 0x000fe200078cc0ff */
[----:B------:R-:W-:Y:S01]  /*04c0*/  ULDC UR8, c[0x0][0x270] ;  /* 0x00009c0000087ab9 */ /* 0x000fe20000000800 */
[----:B------:R-:W-:Y:S01]  /*04d0*/  LEA.HI R0, R9, R60, RZ, 0x3 ;  /* 0x0000003c09007211 */ /* 0x000fe200078f18ff */
[----:B------:R-:W-:Y:S03]  /*04e0*/  BSSY B0, `(.L_x_3755) ;  /* 0x0000032000007945 */ /* 0x000fe60003800000 */
[----:B------:R-:W-:-:S02]  /*04f0*/  LOP3.LUT R9, R0, 0x1ffffff8, RZ, 0xc0, !PT ;  /* 0x1ffffff800097812 */ /* 0x000fc400078ec0ff */
[----:B------:R-:W-:Y:S01]  /*0500*/  SHF.R.S32.HI R0, RZ, 0x3, R0 ;  /* 0x00000003ff007819 */ /* 0x000fe20000011400 */
[----:B------:R-:W2:Y:S02]  /*0510*/  @!P0 LDC.64 R2, c[0x0][0x290] ;  /* 0x0000a400ff028b82 */ /* 0x000ea40000000a00 */
[----:B------:R-:W-:Y:S01]  /*0520*/  IMAD.IADD R9, R60, 0x1, -R9 ;  /* 0x000000013c097824 */ /* 0x000fe200078e0a09 */
[----:B------:R-:W-:-:S03]  /*0530*/  SHF.R.S32.HI R8, RZ, 0x1f, R0 ;  /* 0x0000001fff087819 */ /* 0x000fc60000011400 */
[----:B------:R-:W-:Y:S01]  /*0540*/  IMAD.SHL.U32 R14, R9, 0x8, RZ ;  /* 0x00000008090e7824 */ /* 0x000fe200078e00ff */
[----:B------:R-:W-:-:S04]  /*0550*/  SHF.R.S32.HI R9, RZ, 0x1f, R73 ;  /* 0x0000001fff097819 */ /* 0x000fc80000011449 */
[----:B------:R-:W-:Y:S01]  /*0560*/  SHF.R.S32.HI R15, RZ, 0x1f, R14 ;  /* 0x0000001fff0f7819 */ /* 0x000fe2000001140e */
[----:B-1----:R-:W-:-:S04]  /*0570*/  @P0 IMAD.WIDE.U32 R10, R205, R4, RZ ;  /* 0x00000004cd0a0225 */ /* 0x002fc800078e00ff */
[----:B------:R-:W-:-:S04]  /*0580*/  IMAD.WIDE.U32 R14, R73, R4, R14 ;  /* 0x00000004490e7225 */ /* 0x000fc800078e000e */
[----:B------:R-:W-:Y:S02]  /*0590*/  @P0 IMAD R205, R205, R5, R11 ;  /* 0x00000005cdcd0224 */ /* 0x000fe400078e020b */
[-C--:B--2---:R-:W-:Y:S02]  /*05a0*/  @!P0 IMAD R6, R7, R2.reuse, RZ ;  /* 0x0000000207068224 */ /* 0x084fe400078e02ff */
[----:B------:R-:W-:-:S04]  /*05b0*/  @!P0 IMAD.WIDE.U32 R12, R19, R2, RZ ;  /* 0x00000002130c8225 */ /* 0x000fc800078e00ff */
[----:B------:R-:W-:Y:S01]  /*05c0*/  @!P0 IMAD R3, R19, R3, R6 ;  /* 0x0000000313038224 */ /* 0x000fe200078e0206 */
[----:B------:R-:W-:Y:S01]  /*05d0*/  IADD3 R6, R0, 0x10, RZ ;  /* 0x0000001000067810 */ /* 0x000fe20007ffe0ff */
[----:B------:R-:W-:Y:S02]  /*05e0*/  @!P0 IMAD.MOV.U32 R10, RZ, RZ, R12 ;  /* 0x000000ffff0a8224 */ /* 0x000fe400078e000c */
[----:B------:R-:W-:Y:S01]  /*05f0*/  IMAD R2, R9, R4, RZ ;  /* 0x0000000409027224 */ /* 0x000fe200078e02ff */
[----:B------:R-:W-:Y:S01]  /*0600*/  @!P0 IADD3 R205, R13, R3, RZ ;  /* 0x000000030dcd8210 */ /* 0x000fe20007ffe0ff */
[----:B------:R-:W-:Y:S01]  /*0610*/  IMAD.IADD R7, R204, 0x1, -R73 ;  /* 0x00000001cc077824 */ /* 0x000fe200078e0a49 */
[----:B------:R-:W-:Y:S01]  /*0620*/  IADD3 R10, P0, R10, R14, RZ ;  /* 0x0000000e0a0a7210 */ /* 0x000fe20007f1e0ff */
[----:B------:R-:W-:Y:S01]  /*0630*/  IMAD R2, R73, R5, R2 ;  /* 0x0000000549027224 */ /* 0x000fe200078e0202 */
[----:B------:R-:W-:Y:S02]  /*0640*/  SHF.R.S32.HI R3, RZ, 0x1f, R140 ;  /* 0x0000001fff037819 */ /* 0x000fe4000001148c */
[----:B------:R-:W-:-:S02]  /*0650*/  ISETP.GE.AND P2, PT, R6, R7, PT ;  /* 0x000000070600720c */ /* 0x000fc40003f46270 */
[----:B------:R-:W-:Y:S01]  /*0660*/  IADD3.X R11, R205, R15, R2, P0, !PT ;  /* 0x0000000fcd0b7210 */ /* 0x000fe200007fe402 */
[----:B------:R-:W-:Y:S01]  /*0670*/  IMAD R3, R3, UR4, RZ ;  /* 0x0000000403037c24 */ /* 0x000fe2000f8e02ff */
[-C--:B------:R-:W-:Y:S01]  /*0680*/  ISETP.GE.AND P0, PT, R0, R7.reuse, PT ;  /* 0x000000070000720c */ /* 0x080fe20003f06270 */
[----:B------:R-:W-:Y:S01]  /*0690*/  IMAD R2, R19, UR8, R140 ;  /* 0x0000000813027c24 */ /* 0x000fe2000f8e028c */
[-C--:B------:R-:W-:Y:S01]  /*06a0*/  ISETP.GE.OR P4, PT, R6, R7.reuse, P6 ;  /* 0x000000070600720c */ /* 0x080fe20003786670 */
[----:B------:R-:W-:Y:S01]  /*06b0*/  IMAD R3, R140, UR5, R3 ;  /* 0x000000058c037c24 */ /* 0x000fe2000f8e0203 */
[----:B------:R-:W-:Y:S01]  /*06c0*/  ISETP.GE.OR P5, PT, R0, R7, P6 ;  /* 0x000000070000720c */ /* 0x000fe200037a6670 */
[----:B------:R-:W-:Y:S01]  /*06d0*/  IMAD.WIDE.U32 R140, R140, UR4, R10 ;  /* 0x000000048c8c7c25 */ /* 0x000fe2000f8e000a */
[----:B------:R-:W-:-:S03]  /*06e0*/  ULDC UR4, c[0x0][0x2c4] ;  /* 0x0000b10000047ab9 */ /* 0x000fc60000000800 */
[----:B------:R-:W-:Y:S01]  /*06f0*/  VIADD R6, R0, 0x20 ;  /* 0x0000002000067836 */ /* 0x000fe20000000000 */
[----:B------:R-:W-:Y:S01]  /*0700*/  IADD3 R15, R141, R3, RZ ;  /* 0x000000038d0f7210 */ /* 0x000fe20007ffe0ff */
[----:B------:R-:W-:-:S03]  /*0710*/  IMAD R73, R2, UR4, R73 ;  /* 0x0000000402497c24 */ /* 0x000fc6000f8e0249 */
[CC--:B------:R-:W-:Y:S02]  /*0720*/  ISETP.GE.AND P1, PT, R6.reuse, R7.reuse, PT ;  /* 0x000000070600720c */ /* 0x0c0fe40003f26270 */
[----:B------:R-:W-:Y:S01]  /*0730*/  ISETP.GE.OR P3, PT, R6, R7, P6 ;  /* 0x000000070600720c */ /* 0x000fe20003766670 */
[----:B------:R-:W-:-:S12]  /*0740*/  @P0 BRA `(.L_x_3756) ;  /* 0x00000000002c0947 */ /* 0x000fd80003800000 */
        /* <DEDUP_REMOVED lines=11> */
.L_x_3756:
[----:B------:R-:W-:Y:S05]  /*0800*/  BSYNC B0 ;  /* 0x0000000000007941 */ /* 0x000fea0003800000 */
.L_x_3755:
[----:B------:R-:W-:Y:S01]  /*0810*/  BSSY B0, `(.L_x_3757) ;  /* 0x0000012000007945 */ /* 0x000fe20003800000 */
[----:B------:R-:W-:Y:S02]  /*0820*/  IADD3 R6, P0, R73, R0, RZ ;  /* 0x0000000049067210 */ /* 0x000fe40007f1e0ff */
[----:B------:R-:W-:Y:S01]  /*0830*/  IADD3 R10, R0, 0x30, RZ ;  /* 0x00000030000a7810 */ /* 0x000fe20007ffe0ff */
[----:B------:R-:W-:Y:S05]  /*0840*/  @P2 BRA `(.L_x_3758) ;  /* 0x0000000000382947 */ /* 0x000fea0003800000 */
[----:B------:R-:W-:Y:S01]  /*0850*/  IADD3 R3, P2, R0, 0x10, RZ ;  /* 0x0000001000037810 */ /* 0x000fe20007f5e0ff */
[----:B-1----:R-:W-:Y:S01]  /*0860*/  IMAD.MOV.U32 R12, RZ, RZ, R140 ;  /* 0x000000ffff0c7224 */ /* 0x002fe200078e008c */
        /* <DEDUP_REMOVED lines=9> */
[----:B------:R2:W-:Y:S04]  /*0900*/  STG.E.128 desc[UR6][R16.64], RZ ;  /* 0x000000ff10007986 */ /* 0x0005e8000c101d06 */
[----:B------:R2:W-:Y:S04]  /*0910*/  STG.E.128 desc[UR6][R16.64+0x80], RZ ;  /* 0x000080ff10007986 */ /* 0x0005e8000c101d06 */
[----:B------:R2:W-:Y:S02]  /*0920*/  STG.E.128 desc[UR6][R16.64+0x100], RZ ;  /* 0x000100ff10007986 */ /* 0x0005e4000c101d06 */
.L_x_3758:
[----:B------:R-:W-:Y:S05]  /*0930*/  BSYNC B0 ;  /* 0x0000000000007941 */ /* 0x000fea0003800000 */
.L_x_3757:
[----:B------:R-:W-:Y:S01]  /*0940*/  BSSY B0, `(.L_x_3759) ;  /* 0x0000011000007945 */ /* 0x000fe20003800000 */
[----:B------:R-:W-:-:S03]  /*0950*/  ISETP.GE.AND P2, PT, R10, R7, PT ;  /* 0x000000070a00720c */ /* 0x000fc60003f46270 */
[----:B------:R-:W-:Y:S10]  /*0960*/  @P1 BRA `(.L_x_3760) ;  /* 0x0000000000381947 */ /* 0x000ff40003800000 */
[----:B------:R-:W-:Y:S01]  /*0970*/  IADD3 R3, P1, R0, 0x20, RZ ;  /* 0x0000002000037810 */ /* 0x000fe20007f3e0ff */
[----:B-1----:R-:W-:Y:S01]  /*0980*/  IMAD.MOV.U32 R12, RZ, RZ, R140 ;  /* 0x000000ffff0c7224 */ /* 0x002fe200078e008c */
[----:B------:R-:W-:Y:S01]  /*0990*/  MOV R13, R15 ;  /* 0x0000000f000d7202 */ /* 0x000fe20000000f00 */
[----:B------:R-:W-:Y:S02]  /*09a0*/  ULDC.64 UR4, c[0x0][0x280] ;  /* 0x0000a00000047ab9 */ /* 0x000fe40000000a00 */
[----:B------:R-:W-:Y:S02]  /*09b0*/  IMAD.X R9, RZ, RZ, R8, P1 ;  /* 0x000000ffff097224 */ /* 0x000fe400008e0608 */
[----:B------:R-:W-:-:S04]  /*09c0*/  IMAD.WIDE.U32 R12, R3, R4, R12 ;  /* 0x00000004030c7225 */ /* 0x000fc800078e000c */
[----:B------:R-:W-:Y:S01]  /*09d0*/  IMAD R2, R9, R4, RZ ;  /* 0x0000000409027224 */ /* 0x000fe200078e02ff */
[----:B--2---:R-:W-:-:S03]  /*09e0*/  LEA R16, P1, R12, UR4, 0x1 ;  /* 0x000000040c107c11 */ /* 0x004fc6000f8208ff */
[----:B------:R-:W-:-:S05]  /*09f0*/  IMAD R2, R3, R5, R2 ;  /* 0x0000000503027224 */ /* 0x000fca00078e0202 */
[----:B------:R-:W-:-:S04]  /*0a00*/  IADD3 R3, R13, R2, RZ ;  /* 0x000000020d037210 */ /* 0x000fc80007ffe0ff */
[----:B------:R-:W-:-:S05]  /*0a10*/  LEA.HI.X R17, R12, UR5, R3, 0x1, P1 ;  /* 0x000000050c117c11 */ /* 0x000fca00088f0c03 */
[----:B------:R3:W-:Y:S04]  /*0a20*/  STG.E.128 desc[UR6][R16.64], RZ ;  /* 0x000000ff10007986 */ /* 0x0007e8000c101d06 */
[----:B------:R3:W-:Y:S04]  /*0a30*/  STG.E.128 desc[UR6][R16.64+0x80], RZ ;  /* 0x000080ff10007986 */ /* 0x0007e8000c101d06 */
[----:B------:R3:W-:Y:S02]  /*0a40*/  STG.E.128 desc[UR6][R16.64+0x100], RZ ;  /* 0x000100ff10007986 */ /* 0x0007e4000c101d06 */
.L_x_3760:
[----:B------:R-:W-:Y:S05]  /*0a50*/  BSYNC B0 ;  /* 0x0000000000007941 */ /* 0x000fea0003800000 */
.L_x_3759:
[----:B------:R-:W-:Y:S04]  /*0a60*/  BSSY B0, `(.L_x_3761) ;  /* 0x000000f000007945 */ /* 0x000fe80003800000 */
[----:B------:R-:W-:Y:S05]  /*0a70*/  @P2 BRA `(.L_x_3762) ;  /* 0x0000000000342947 */ /* 0x000fea0003800000 */
[----:B------:R-:W-:Y:S01]  /*0a80*/  IADD3 R3, P1, R0, 0x30, RZ ;  /* 0x0000003000037810 */ /* 0x000fe20007f3e0ff */
[----:B------:R-:W-:Y:S01]  /*0a90*/  ULDC.64 UR4, c[0x0][0x280] ;  /* 0x0000a00000047ab9 */ /* 0x000fe20000000a00 */
[----:B------:R-:W-:Y:S02]  /*0aa0*/  MOV R14, R140 ;  /* 0x0000008c000e7202 */ /* 0x000fe40000000f00 */
[----:B------:R-:W-:-:S03]  /*0ab0*/  IADD3.X R9, RZ, R8, RZ, P1, !PT ;  /* 0x00000008ff097210 */ /* 0x000fc60000ffe4ff */
        /* <DEDUP_REMOVED lines=9> */
.L_x_3762:
[----:B------:R-:W-:Y:S05]  /*0b50*/  BSYNC B0 ;  /* 0x0000000000007941 */ /* 0x000fea0003800000 */
.L_x_3761:
        /* <DEDUP_REMOVED lines=15> */
.L_x_3754:
[----:B------:R-:W1:Y:S01]  /*0c50*/  LDC.64 R2, c[0x0][0x368] ;  /* 0x0000da00ff027b82 */ /* 0x000e620000000a00 */
        /* <DEDUP_REMOVED lines=11> */
[----:B-1----:R-:W1:Y:S02]  /*0d10*/  LDC.64 R2, c[0x0][0x378] ;  /* 0x0000de00ff027b82 */ /* 0x002e640000000a00 */
        /* <DEDUP_REMOVED lines=9> */
.L_x_3763:
[----:B------:R-:W-:Y:S05]  /*0db0*/  @!P3 BRA `(.L_x_3764) ;  /* 0x000000040040b947 */ /* 0x000fea0003800000 */
[----:B------:R-:W1:Y:S01]  /*0dc0*/  LDC R6, c[0x0][0x380] ;  /* 0x0000e000ff067b82 */ /* 0x000e620000000800 */
[----:B------:R-:W-:Y:S01]  /*0dd0*/  LEA R15, R133, 0xffffffc0, 0x6 ;  /* 0xffffffc0850f7811 */ /* 0x000fe200078e30ff */
[----:B------:R-:W-:-:S06]  /*0de0*/  ULDC.64 UR4, c[0x0][0x230] ;  /* 0x00008c0000047ab9 */ /* 0x000fcc0000000a00 */
[----:B------:R-:W2:Y:S08]  /*0df0*/  LDC R11, c[0x0][0x278] ;  /* 0x00009e00ff0b7b82 */ /* 0x000eb00000000800 */
[----:B------:R-:W3:Y:S01]  /*0e00*/  LDC.64 R148, c[0x0][0x248] ;  /* 0x00009200ff947b82 */ /* 0x000ee20000000a00 */
        /* <DEDUP_REMOVED lines=24> */
[----:B------:R-:W4:Y:S01]  /*0f90*/  LDG.E R0, desc[UR6][R20.64] ;  /* 0x0000000614007981 */ /* 0x000f22000c1e1900 */
[----:B--2---:R-:W-:-:S04]  /*0fa0*/  IABS R2, R11 ;  /* 0x0000000b00027213 */ /* 0x004fc80000000000 */
[----:B------:R-:W1:Y:S08]  /*0fb0*/  I2F.RP R5, R2 ;  /* 0x0000000200057306 */ /* 0x000e700000209400 */
[----:B-1----:R-:W1:Y:S02]  /*0fc0*/  MUFU.RCP R18, R5 ;  /* 0x0000000500127308 */ /* 0x002e640000001000 */
[----:B-1----:R-:W-:-:S06]  /*0fd0*/  IADD3 R18, R18, 0xffffffe, RZ ;  /* 0x0ffffffe12127810 */ /* 0x002fcc0007ffe0ff */
[----:B-----5:R-:W1:Y:S02]  /*0fe0*/  F2I.FTZ.U32.TRUNC.NTZ R19, R18 ;  /* 0x0000001200137305 */ /* 0x020e64000021f000 */
        /* <DEDUP_REMOVED lines=23> */
[----:B----4-:R-:W-:Y:S01]  /*1160*/  SHF.R.S32.HI R5, RZ, 0x1f, R0 ;  /* 0x0000001fff057819 */ /* 0x010fe20000011400 */
[----:B------:R-:W-:-:S04]  /*1170*/  IMAD.WIDE.U32 R18, R0, UR4, RZ ;  /* 0x0000000400127c25 */ /* 0x000fc8000f8e00ff */
[C---:B------:R-:W-:Y:S02]  /*1180*/  IMAD R13, R5.reuse, UR4, RZ ;  /* 0x00000004050d7c24 */ /* 0x040fe4000f8e02ff */
[----:B-1----:R-:W-:Y:S02]  /*1190*/  IMAD R5, R5, R2, RZ ;  /* 0x0000000205057224 */ /* 0x002fe400078e02ff */
[C---:B------:R-:W-:Y:S01]  /*11a0*/  IMAD R4, R0.reuse, UR5, R13 ;  /* 0x0000000500047c24 */ /* 0x040fe2000f8e020d */
[----:B------:R-:W-:Y:S01]  /*11b0*/  SHF.R.S32.HI R13, RZ, 0x1f, R15 ;  /* 0x0000001fff0d7819 */ /* 0x000fe2000001140f */
[----:B------:R-:W-:Y:S01]  /*11c0*/  ULDC.64 UR4, c[0x0][0x260] ;  /* 0x0000980000047ab9 */ /* 0x000fe20000000a00 */
[----:B------:R-:W-:Y:S02]  /*11d0*/  IMAD R3, R0, R3, R5 ;  /* 0x0000000300037224 */ /* 0x000fe400078e0205 */
[----:B------:R-:W-:Y:S01]  /*11e0*/  IADD3 R19, R19, R4, RZ ;  /* 0x0000000413137210 */ /* 0x000fe20007ffe0ff */
[----:B---3--:R-:W-:-:S02]  /*11f0*/  IMAD R4, R13, R148, RZ ;  /* 0x000000940d047224 */ /* 0x008fc400078e02ff */
[----:B------:R-:W-:-:S04]  /*1200*/  IMAD.WIDE.U32 R10, R15, R148, R18 ;  /* 0x000000940f0a7225 */ /* 0x000fc800078e0012 */
[----:B------:R-:W-:Y:S01]  /*1210*/  IMAD R4, R15, R149, R4 ;  /* 0x000000950f047224 */ /* 0x000fe200078e0204 */
[----:B------:R-:W-:-:S03]  /*1220*/  MOV R18, R10 ;  /* 0x0000000a00127202 */ /* 0x000fc60000000f00 */
[----:B------:R-:W-:Y:S02]  /*1230*/  IMAD.IADD R19, R11, 0x1, R4 ;  /* 0x000000010b137824 */ /* 0x000fe400078e0204 */
[----:B------:R-:W-:Y:S02]  /*1240*/  IMAD R11, R127, UR4, RZ ;  /* 0x000000047f0b7c24 */ /* 0x000fe4000f8e02ff */
[----:B------:R-:W-:-:S04]  /*1250*/  IMAD.WIDE.U32 R18, R8, UR4, R18 ;  /* 0x0000000408127c25 */ /* 0x000fc8000f8e0012 */
[----:B------:R-:W-:Y:S02]  /*1260*/  IMAD R11, R8, UR5, R11 ;  /* 0x00000005080b7c24 */ /* 0x000fe4000f8e020b */
[----:B------:R-:W-:Y:S01]  /*1270*/  IMAD.WIDE.U32 R4, R0, R2, RZ ;  /* 0x0000000200047225 */ /* 0x000fe200078e00ff */
[----:B------:R-:W-:Y:S02]  /*1280*/  MOV R0, R18 ;  /* 0x0000001200007202 */ /* 0x000fe40000000f00 */
[----:B------:R-:W-:Y:S01]  /*1290*/  IADD3 R21, R19, R11, RZ ;  /* 0x0000000b13157210 */ /* 0x000fe20007ffe0ff */
[----:B------:R-:W-:Y:S01]  /*12a0*/  IMAD.IADD R25, R5, 0x1, R3 ;  /* 0x0000000105197824 */ /* 0x000fe200078e0203 */
[----:B------:R-:W-:Y:S06]  /*12b0*/  BRA `(.L_x_3765) ;  /* 0x0000000400307947 */ /* 0x000fec0003800000 */
.L_x_3764:
[----:B------:R-:W1:Y:S01]  /*12c0*/  LDC R23, c[0x0][0x278] ;  /* 0x00009e00ff177b82 */ /* 0x000e620000000800 */
[----:B------:R-:W-:Y:S02]  /*12d0*/  ISETP.NE.AND P4, PT, R21, -0x1, PT ;  /* 0xffffffff1500780c */ /* 0x000fe40003f85270 */
[----:B------:R-:W-:-:S04]  /*12e0*/  LEA R15, R133, 0xffffffc0, 0x6 ;  /* 0xffffffc0850f7811 */ /* 0x000fc800078e30ff */
[----:B------:R-:W-:-:S07]  /*12f0*/  SHF.R.S32.HI R13, RZ, 0x1f, R15 ;  /* 0x0000001fff0d7819 */ /* 0x000fce000001140f */
[----:B------:R-:W2:Y:S01]  /*1300*/  @P4 LDC.64 R148, c[0x0][0x248] ;  /* 0x00009200ff944b82 */ /* 0x000ea20000000a00 */
[----:B------:R-:W-:Y:S01]  /*1310*/  @P4 IMAD.IADD R24, R6, 0x1, R21 ;  /* 0x0000000106184824 */ /* 0x000fe200078e0215 */
[----:B-1----:R-:W-:-:S04]  /*1320*/  IABS R3, R23 ;  /* 0x0000001700037213 */ /* 0x002fc80000000000 */
[----:B------:R-:W1:Y:S01]  /*1330*/  I2F.RP R10, R3 ;  /* 0x00000003000a7306 */ /* 0x000e620000209400 */
[C---:B--2---:R-:W-:Y:S02]  /*1340*/  @P4 IMAD R11, R24.reuse, R149, RZ ;  /* 0x00000095180b4224 */ /* 0x044fe400078e02ff */
[----:B------:R-:W-:-:S05]  /*1350*/  @P4 IMAD.WIDE.U32 R24, R24, R148, RZ ;  /* 0x0000009418184225 */ /* 0x000fca00078e00ff */
[----:B-1----:R-:W1:Y:S01]  /*1360*/  MUFU.RCP R4, R10 ;  /* 0x0000000a00047308 */ /* 0x002e620000001000 */
[----:B------:R-:W-:Y:S01]  /*1370*/  @P4 IADD3 R11, R25, R11, RZ ;  /* 0x0000000b190b4210 */ /* 0x000fe20007ffe0ff */
[----:B-1----:R-:W-:Y:S01]  /*1380*/  VIADD R4, R4, 0xffffffe ;  /* 0x0ffffffe04047836 */ /* 0x002fe20000000000 */
[----:B------:R-:W-:-:S05]  /*1390*/  @P4 MOV R10, R24 ;  /* 0x00000018000a4202 */ /* 0x000fca0000000f00 */
[----:B------:R-:W1:Y:S02]  /*13a0*/  F2I.FTZ.U32.TRUNC.NTZ R5, R4 ;  /* 0x0000000400057305 */ /* 0x000e64000021f000 */
[----:B-1----:R-:W-:Y:S01]  /*13b0*/  IMAD.MOV R0, RZ, RZ, -R5 ;  /* 0x000000ffff007224 */ /* 0x002fe200078e0a05 */
[----:B------:R-:W-:-:S03]  /*13c0*/  MOV R4, RZ ;  /* 0x000000ff00047202 */ /* 0x000fc60000000f00 */
[----:B------:R-:W-:Y:S01]  /*13d0*/  IMAD R2, R0, R3, RZ ;  /* 0x0000000300027224 */ /* 0x000fe200078e02ff */
[----:B------:R-:W-:-:S03]  /*13e0*/  IABS R0, R140 ;  /* 0x0000008c00007213 */ /* 0x000fc60000000000 */
[----:B------:R-:W-:-:S04]  /*13f0*/  IMAD.HI.U32 R5, R5, R2, R4 ;  /* 0x0000000205057227 */ /* 0x000fc800078e0004 */
[----:B------:R-:W-:-:S04]  /*1400*/  IMAD.MOV.U32 R2, RZ, RZ, R0 ;  /* 0x000000ffff027224 */ /* 0x000fc800078e0000 */
[----:B------:R-:W-:Y:S02]  /*1410*/  IMAD.HI.U32 R8, R5, R2, RZ ;  /* 0x0000000205087227 */ /* 0x000fe400078e00ff */
[----:B------:R-:W1:Y:S02]  /*1420*/  @P4 LDC.64 R4, c[0x0][0x250] ;  /* 0x00009400ff044b82 */ /* 0x000e640000000a00 */
[----:B------:R-:W-:-:S04]  /*1430*/  IMAD.MOV R0, RZ, RZ, -R8 ;  /* 0x000000ffff007224 */ /* 0x000fc800078e0a08 */
[----:B------:R-:W-:-:S05]  /*1440*/  IMAD R0, R3, R0, R2 ;  /* 0x0000000003007224 */ /* 0x000fca00078e0202 */
[----:B------:R-:W-:-:S13]  /*1450*/  ISETP.GT.U32.AND P0, PT, R3, R0, PT ;  /* 0x000000000300720c */ /* 0x000fda0003f04070 */
[-C--:B------:R-:W-:Y:S02]  /*1460*/  @!P0 IADD3 R0, R0, -R3.reuse, RZ ;  /* 0x8000000300008210 */ /* 0x080fe40007ffe0ff */
[----:B------:R-:W-:Y:S02]  /*1470*/  @!P0 IADD3 R8, R8, 0x1, RZ ;  /* 0x0000000108088810 */ /* 0x000fe40007ffe0ff */
[----:B------:R-:W-:Y:S02]  /*1480*/  ISETP.GE.U32.AND P2, PT, R0, R3, PT ;  /* 0x000000030000720c */ /* 0x000fe40003f46070 */
[----:B------:R-:W2:Y:S01]  /*1490*/  LDC.64 R2, c[0x0][0x260] ;  /* 0x00009800ff027b82 */ /* 0x000ea20000000a00 */
[----:B------:R-:W-:Y:S02]  /*14a0*/  LOP3.LUT R0, R140, R23, RZ, 0x3c, !PT ;  /* 0x000000178c007212 */ /* 0x000fe400078e3cff */
[----:B------:R-:W-:Y:S02]  /*14b0*/  ISETP.NE.AND P0, PT, R23, RZ, PT ;  /* 0x000000ff1700720c */ /* 0x000fe40003f05270 */
[----:B------:R-:W-:-:S06]  /*14c0*/  ISETP.GE.AND P1, PT, R0, RZ, PT ;  /* 0x000000ff0000720c */ /* 0x000fcc0003f26270 */
[----:B------:R-:W-:-:S07]  /*14d0*/  @P2 VIADD R8, R8, 0x1 ;  /* 0x0000000108082836 */ /* 0x000fce0000000000 */
[----:B------:R-:W-:Y:S01]  /*14e0*/  @!P1 IMAD.MOV R8, RZ, RZ, -R8 ;  /* 0x000000ffff089224 */ /* 0x000fe200078e0a08 */
[----:B-1----:R-:W-:Y:S06]  /*14f0*/  @P4 BRA `(.L_x_3766) ;  /* 0x0000000000304947 */ /* 0x002fec0003800000 */
[----:B------:R-:W1:Y:S01]  /*1500*/  LDC.64 R148, c[0x0][0x248] ;  /* 0x00009200ff947b82 */ /* 0x000e620000000a00 */
[----:B------:R-:W-:-:S07]  /*1510*/  SHF.R.S32.HI R25, RZ, 0x1f, R6 ;  /* 0x0000001fff197819 */ /* 0x000fce0000011406 */
[----:B------:R-:W3:Y:S01]  /*1520*/  LDC.64 R10, c[0x0][0x230] ;  /* 0x00008c00ff0a7b82 */ /* 0x000ee20000000a00 */
[-C--:B-1----:R-:W-:Y:S01]  /*1530*/  IMAD R12, R25, R148.reuse, RZ ;  /* 0x00000094190c7224 */ /* 0x082fe200078e02ff */
[----:B-----5:R-:W-:Y:S01]  /*1540*/  SHF.R.S32.HI R25, RZ, 0x1f, R19 ;  /* 0x0000001fff197819 */ /* 0x020fe20000011413 */
[----:B------:R-:W-:-:S04]  /*1550*/  IMAD.WIDE.U32 R26, R6, R148, RZ ;  /* 0x00000094061a7225 */ /* 0x000fc800078e00ff */
[----:B------:R-:W-:Y:S02]  /*1560*/  IMAD R12, R6, R149, R12 ;  /* 0x00000095060c7224 */ /* 0x000fe400078e020c */
[----:B---3--:R-:W-:-:S03]  /*1570*/  IMAD R0, R25, R10, RZ ;  /* 0x0000000a19007224 */ /* 0x008fc600078e02ff */
[----:B------:R-:W-:Y:S01]  /*1580*/  IADD3 R27, R27, R12, RZ ;  /* 0x0000000c1b1b7210 */ /* 0x000fe20007ffe0ff */
[C---:B------:R-:W-:Y:S02]  /*1590*/  IMAD R0, R19.reuse, R11, R0 ;  /* 0x0000000b13007224 */ /* 0x040fe400078e0200 */
[----:B------:R-:W-:-:S05]  /*15a0*/  IMAD.WIDE.U32 R10, R19, R10, R26 ;  /* 0x0000000a130a7225 */ /* 0x000fca00078e001a */
[----:B------:R-:W-:-:S07]  /*15b0*/  IADD3 R11, R11, R0, RZ ;  /* 0x000000000b0b7210 */ /* 0x000fce0007ffe0ff */
.L_x_3766:
[----:B------:R-:W-:Y:S01]  /*15c0*/  IMAD R0, R13, R148, RZ ;  /* 0x000000940d007224 */ /* 0x000fe200078e02ff */
[----:B------:R-:W-:Y:S01]  /*15d0*/  @!P0 LOP3.LUT R8, RZ, R23, RZ, 0x33, !PT ;  /* 0x00000017ff088212 */ /* 0x000fe200078e33ff */
[----:B------:R-:W-:Y:S01]  /*15e0*/  IMAD.WIDE.U32 R10, R148, R15, R10 ;  /* 0x0000000f940a7225 */ /* 0x000fe200078e000a */
[----:B------:R-:W-:Y:S02]  /*15f0*/  @P4 IADD3 R21, R6, R21, RZ ;  /* 0x0000001506154210 */ /* 0x000fe40007ffe0ff */
[----:B------:R-:W-:Y:S01]  /*1600*/  SHF.R.S32.HI R127, RZ, 0x1f, R8 ;  /* 0x0000001fff7f7819 */ /* 0x000fe20000011408 */
[----:B------:R-:W-:Y:S02]  /*1610*/  IMAD R0, R149, R15, R0 ;  /* 0x0000000f95007224 */ /* 0x000fe400078e0200 */
[----:B------:R-:W-:-:S03]  /*1620*/  @P4 IMAD.WIDE.U32 R22, R21, R4, RZ ;  /* 0x0000000415164225 */ /* 0x000fc600078e00ff */
[----:B------:R-:W-:Y:S01]  /*1630*/  IADD3 R11, R11, R0, RZ ;  /* 0x000000000b0b7210 */ /* 0x000fe20007ffe0ff */
[----:B--2---:R-:W-:Y:S01]  /*1640*/  IMAD R0, R127, R2, RZ ;  /* 0x000000027f007224 */ /* 0x004fe200078e02ff */
[----:B------:R-:W-:Y:S01]  /*1650*/  @P4 MOV R4, R22 ;  /* 0x0000001600044202 */ /* 0x000fe20000000f00 */
[----:B------:R-:W-:Y:S02]  /*1660*/  @P4 IMAD R25, R21, R5, R23 ;  /* 0x0000000515194224 */ /* 0x000fe400078e0217 */
[----:B------:R-:W-:-:S04]  /*1670*/  IMAD.WIDE.U32 R10, R8, R2, R10 ;  /* 0x00000002080a7225 */ /* 0x000fc800078e000a */
[----:B------:R-:W-:Y:S01]  /*1680*/  IMAD R3, R8, R3, R0 ;  /* 0x0000000308037224 */ /* 0x000fe200078e0200 */
[----:B------:R-:W-:-:S04]  /*1690*/  MOV R0, R10 ;  /* 0x0000000a00007202 */ /* 0x000fc80000000f00 */
        /* <DEDUP_REMOVED lines=13> */
[----:B------:R-:W-:-:S07]  /*1770*/  IADD3 R25, R5, R3, RZ ;  /* 0x0000000305197210 */ /* 0x000fce0007ffe0ff */
.L_x_3765:
[----:B------:R1:W5:Y:S01]  /*1780*/  @P5 LDG.E R5, desc[UR6][R144.64] ;  /* 0x0000000690055981 */ /* 0x000362000c1e1900 */
[----:B------:R-:W-:Y:S01]  /*1790*/  ISETP.NE.AND P0, PT, R205, -0x1, PT ;  /* 0xffffffffcd00780c */ /* 0x000fe20003f05270 */
[----:B------:R-:W2:Y:S01]  /*17a0*/  LDC.64 R2, c[0x0][0x240] ;  /* 0x00009000ff027b82 */ /* 0x000ea20000000a00 */
[----:B------:R-:W-:Y:S01]  /*17b0*/  SHF.R.S32.HI R23, RZ, 0x1f, R60 ;  /* 0x0000001fff177819 */ /* 0x000fe2000001143c */
[----:B------:R-:W-:Y:S01]  /*17c0*/  ULDC.64 UR4, c[0x0][0x268] ;  /* 0x00009a0000047ab9 */ /* 0x000fe20000000a00 */
[----:B------:R-:W-:Y:S01]  /*17d0*/  SHF.R.S32.HI R96, RZ, 0x1f, R65 ;  /* 0x0000001fff607819 */ /* 0x000fe20000011441 */
[----:B------:R-:W-:Y:S01]  /*17e0*/  ULDC.64 UR12, c[0x0][0x220] ;  /* 0x00008800000c7ab9 */ /* 0x000fe20000000a00 */
[CC--:B-----5:R-:W-:Y:S01]  /*17f0*/  LEA.HI R19, R23.reuse, R60.reuse, RZ, 0x3 ;  /* 0x0000003c17137211 */ /* 0x0e0fe200078f18ff */
[----:B------:R-:W-:Y:S01]  /*1800*/  ULDC.64 UR10, c[0x0][0x258] ;  /* 0x00009600000a7ab9 */ /* 0x000fe20000000a00 */
[----:B------:R-:W-:Y:S01]  /*1810*/  LEA.HI R71, R23, R60, RZ, 0x4 ;  /* 0x0000003c17477211 */ /* 0x000fe200078f20ff */
[----:B------:R-:W3:Y:S01]  /*1820*/  LDC.64 R146, c[0x0][0x250] ;  /* 0x00009400ff927b82 */ /* 0x000ee20000000a00 */
[----:B------:R-:W-:Y:S01]  /*1830*/  SHF.R.S32.HI R206, RZ, 0x3, R19 ;  /* 0x00000003ffce7819 */ /* 0x000fe20000011413 */
[----:B------:R-:W-:Y:S01]  /*1840*/  IMAD.SHL.U32 R55, R148, 0x10, RZ ;  /* 0x0000001094377824 */ /* 0x000fe200078e00ff */
[----:B------:R-:W-:-:S02]  /*1850*/  LOP3.LUT R19, R19, 0xfffffff8, RZ, 0xc0, !PT ;  /* 0xfffffff813137812 */ /* 0x000fc400078ec0ff */
[----:B------:R-:W-:Y:S01]  /*1860*/  SHF.R.S32.HI R207, RZ, 0x1f, R206 ;  /* 0x0000001fffcf7819 */ /* 0x000fe200000114ce */
[----:B------:R-:W-:Y:S01]  /*1870*/  IMAD.SHL.U32 R29, R206, 0x40, RZ ;  /* 0x00000040ce1d7824 */ /* 0x000fe200078e00ff */
[----:B------:R-:W-:Y:S01]  /*1880*/  LEA.HI R96, R96, R65, RZ, 0x6 ;  /* 0x0000004160607211 */ /* 0x000fe200078f30ff */
[----:B------:R-:W4:Y:S01]  /*1890*/  @!P0 LDC.64 R10, c[0x0][0x228] ;  /* 0x00008a00ff0a8b82 */ /* 0x000f220000000a00 */
[----:B------:R-:W-:Y:S01]  /*18a0*/  IMAD.IADD R62, R60, 0x1, -R19 ;  /* 0x000000013c3e7824 */ /* 0x000fe200078e0a13 */
[----:B------:R-:W-:Y:S01]  /*18b0*/  SHF.R.S32.HI R143, RZ, 0x1f, R140 ;  /* 0x0000001fff8f7819 */ /* 0x000fe2000001148c */
[----:B------:R-:W-:Y:S01]  /*18c0*/  IMAD R51, R207, R148, RZ ;  /* 0x00000094cf337224 */ /* 0x000fe200078e02ff */
[----:B------:R-:W-:Y:S01]  /*18d0*/  LOP3.LUT R29, R29, 0x1c0, RZ, 0xc0, !PT ;  /* 0x000001c01d1d7812 */ /* 0x000fe200078ec0ff */
[----:B------:R-:W-:Y:S01]  /*18e0*/  IMAD.SHL.U32 R18, R62, 0x8, RZ ;  /* 0x000000083e127824 */ /* 0x000fe200078e00ff */
[----:B------:R-:W-:Y:S01]  /*18f0*/  SHF.R.S32.HI R96, RZ, 0x6, R96 ;  /* 0x00000006ff607819 */ /* 0x000fe20000011460 */
[----:B------:R-:W-:Y:S01]  /*1900*/  IMAD R51, R206, R149, R51 ;  /* 0x00000095ce337224 */ /* 0x000fe200078e0233 */
[----:B------:R-:W-:Y:S01]  /*1910*/  SHF.R.U32.HI R132, RZ, 0x3, R29 ;  /* 0x00000003ff847819 */ /* 0x000fe2000001161d */
[----:B--2---:R-:W-:Y:S01]  /*1920*/  @P0 IMAD.WIDE.U32 R26, R205, R2, RZ ;  /* 0x00000002cd1a0225 */ /* 0x004fe200078e00ff */
[----:B------:R-:W-:Y:S01]  /*1930*/  LOP3.LUT R19, R29, 0x38, R18, 0xf8, !PT ;  /* 0x000000381d137812 */ /* 0x000fe200078ef812 */
[----:B------:R-:W2:Y:S01]  /*1940*/  LDC R68, c[0x0][0x2e0] ;  /* 0x0000b800ff447b82 */ /* 0x000ea20000000800 */
[----:B------:R-:W-:Y:S01]  /*1950*/  VIMNMX R96, RZ, R96, !PT ;  /* 0x00000060ff607248 */ /* 0x000fe20007fe0100 */
[----:B------:R-:W-:Y:S01]  /*1960*/  @P0 IMAD.MOV.U32 R6, RZ, RZ, R26 ;  /* 0x000000ffff060224 */ /* 0x000fe200078e001a */
[----:B------:R-:W-:Y:S01]  /*1970*/  LOP3.LUT R132, R19, R132, RZ, 0x3c, !PT ;  /* 0x0000008413847212 */ /* 0x000fe200078e3cff */
[----:B------:R-:W-:Y:S01]  /*1980*/  @P0 IMAD R27, R205, R3, R27 ;  /* 0x00000003cd1b0224 */ /* 0x000fe200078e021b */
[----:B------:R-:W-:Y:S01]  /*1990*/  SHF.R.S32.HI R19, RZ, 0x1f, R18 ;  /* 0x0000001fff137819 */ /* 0x000fe20000011412 */
[----:B------:R-:W-:Y:S01]  /*19a0*/  IMAD.WIDE R28, R17, 0x40, R206 ;  /* 0x00000040111c7825 */ /* 0x000fe200078e02ce */
[----:B------:R-:W-:-:S02]  /*19b0*/  LOP3.LUT R17, R71, 0xfffffff0, RZ, 0xc0, !PT ;  /* 0xfffffff047117812 */ /* 0x000fc400078ec0ff */
[----:B------:R-:W-:Y:S01]  /*19c0*/  LEA.HI R23, R23, R60, RZ, 0x6 ;  /* 0x0000003c17177211 */ /* 0x000fe200078f30ff */
[----:B------:R-:W-:Y:S01]  /*19d0*/  IMAD R143, R143, UR10, RZ ;  /* 0x0000000a8f8f7c24 */ /* 0x000fe2000f8e02ff */
[----:B------:R-:W-:Y:S01]  /*19e0*/  SHF.L.U64.HI R54, R148, 0x4, R149 ;  /* 0x0000000494367819 */ /* 0x000fe20000010295 */
[----:B------:R-:W-:Y:S01]  /*19f0*/  IMAD.IADD R70, R60, 0x1, -R17 ;  /* 0x000000013c467824 */ /* 0x000fe200078e0a11 */
[----:B---3--:R-:W-:Y:S01]  /*1a00*/  SHF.L.U64.HI R64, R146, 0x4, R147 ;  /* 0x0000000492407819 */ /* 0x008fe20000010293 */
[-C--:B----4-:R-:W-:Y:S01]  /*1a10*/  @!P0 IMAD R12, R7, R10.reuse, RZ ;  /* 0x0000000a070c8224 */ /* 0x090fe200078e02ff */
[----:B------:R-:W-:Y:S01]  /*1a20*/  SHF.L.U32 R66, R62, 0x2, RZ ;  /* 0x000000023e427819 */ /* 0x000fe200000006ff */
[----:B------:R-:W-:Y:S01]  /*1a30*/  @!P0 IMAD.WIDE.U32 R30, R9, R10, RZ ;  /* 0x0000000a091e8225 */ /* 0x000fe200078e00ff */
[----:B------:R-:W-:-:S03]  /*1a40*/  SHF.R.S32.HI R63, RZ, 0x1f, R70 ;  /* 0x0000001fff3f7819 */ /* 0x000fc60000011446 */
[----:B------:R-:W-:Y:S01]  /*1a50*/  @!P0 IMAD R11, R9, R11, R12 ;  /* 0x0000000b090b8224 */ /* 0x000fe200078e020c */
[----:B------:R-:W-:Y:S01]  /*1a60*/  @!P0 MOV R6, R30 ;  /* 0x0000001e00068202 */ /* 0x000fe20000000f00 */
[----:B------:R-:W-:Y:S01]  /*1a70*/  IMAD R143, R140, UR11, R143 ;  /* 0x0000000b8c8f7c24 */ /* 0x000fe2000f8e028f */
[----:B------:R-:W-:Y:S01]  /*1a80*/  LEA.HI R63, R63, R70, RZ, 0x3 ;  /* 0x000000463f3f7211 */ /* 0x000fe200078f18ff */
[----:B------:R-:W-:Y:S01]  /*1a90*/  @!P0 IMAD.IADD R27, R31, 0x1, R11 ;  /* 0x000000011f1b8824 */ /* 0x000fe200078e020b */
[C---:B------:R-:W-:Y:S01]  /*1aa0*/  IADD3 R16, P0, R18.reuse, R4, RZ ;  /* 0x0000000412107210 */ /* 0x040fe20007f1e0ff */
[----:B------:R-:W-:Y:S01]  /*1ab0*/  IMAD R4, R29, R2, RZ ;  /* 0x000000021d047224 */ /* 0x000fe200078e02ff */
[----:B------:R-:W-:Y:S01]  /*1ac0*/  IADD3 R24, P1, R18, R6, RZ ;  /* 0x0000000612187210 */ /* 0x000fe20007f3e0ff */
[----:B------:R-:W-:Y:S01]  /*1ad0*/  IMAD R11, R127, UR4, RZ ;  /* 0x000000047f0b7c24 */ /* 0x000fe2000f8e02ff */
[----:B--2---:R-:W-:Y:S01]  /*1ae0*/  LEA.HI R68, R68, R68, RZ, 0x1 ;  /* 0x0000004444447211 */ /* 0x004fe200078f08ff */
[C---:B------:R-:W-:Y:S01]  /*1af0*/  IMAD.X R17, R19.reuse, 0x1, R25, P0 ;  /* 0x0000000113117824 */ /* 0x040fe200000e0619 */
[----:B------:R-:W-:Y:S01]  /*1b00*/  IADD3.X R25, R19, R27, RZ, P1, !PT ;  /* 0x0000001b13197210 */ /* 0x000fe20000ffe4ff */
[----:B------:R-:W-:Y:S01]  /*1b10*/  IMAD R4, R28, R3, R4 ;  /* 0x000000031c047224 */ /* 0x000fe200078e0204 */
[----:B------:R-:W-:Y:S01]  /*1b20*/  IADD3 R15, P0, R206, R15, RZ ;  /* 0x0000000fce0f7210 */ /* 0x000fe20007f1e0ff */
[----:B------:R-:W-:Y:S01]  /*1b30*/  IMAD R11, R8, UR5, R11 ;  /* 0x00000005080b7c24 */ /* 0x000fe2000f8e020b */
[----:B------:R-:W-:Y:S01]  /*1b40*/  SHF.R.S32.HI R69, RZ, 0x1, R68 ;  /* 0x00000001ff457819 */ /* 0x000fe20000011444 */
[----:B------:R-:W-:-:S04]  /*1b50*/  IMAD.WIDE.U32 R2, R28, R2, R24 ;  /* 0x000000021c027225 */ /* 0x000fc800078e0018 */
[----:B------:R-:W-:Y:S01]  /*1b60*/  IMAD.WIDE.U32 R16, R8, UR4, R16 ;  /* 0x0000000408107c25 */ /* 0x000fe2000f8e0010 */
[----:B------:R-:W-:Y:S01]  /*1b70*/  IADD3 R3, R3, R4, RZ ;  /* 0x0000000403037210 */ /* 0x000fe20007ffe0ff */
[----:B------:R-:W-:Y:S02]  /*1b80*/  ULDC.64 UR4, c[0x0][0x218] ;  /* 0x0000860000047ab9 */ /* 0x000fe40000000a00 */
[----:B------:R-:W-:Y:S01]  /*1b90*/  IMAD.X R13, R207, 0x1, R13, P0 ;  /* 0x00000001cf0d7824 */ /* 0x000fe200000e060d */
[----:B------:R-:W-:Y:S01]  /*1ba0*/  IADD3 R138, P0, R18, R0, RZ ;  /* 0x00000000128a7210 */ /* 0x000fe20007f1e0ff */
[----:B------:R-:W-:Y:S02]  /*1bb0*/  IMAD.IADD R17, R17, 0x1, R11 ;  /* 0x0000000111117824 */ /* 0x000fe400078e020b */
[-C--:B------:R-:W-:Y:S02]  /*1bc0*/  IMAD R4, R13, R146.reuse, RZ ;  /* 0x000000920d047224 */ /* 0x080fe400078e02ff */
[----:B------:R-:W-:-:S04]  /*1bd0*/  IMAD.WIDE.U32 R16, R15, R146, R16 ;  /* 0x000000920f107225 */ /* 0x000fc800078e0010 */
[----:B------:R-:W-:Y:S02]  /*1be0*/  IMAD R4, R15, R147, R4 ;  /* 0x000000930f047224 */ /* 0x000fe400078e0204 */
[----:B------:R-:W-:Y:S01]  /*1bf0*/  IMAD.X R139, R19, 0x1, R21, P0 ;  /* 0x00000001138b7824 */ /* 0x000fe200000e0615 */
[----:B------:R-:W-:Y:S01]  /*1c00*/  LEA R100, P0, R16, UR12, 0x1 ;  /* 0x0000000c10647c11 */ /* 0x000fe2000f8008ff */
[----:B------:R-:W-:Y:S02]  /*1c10*/  IMAD.IADD R4, R17, 0x1, R4 ;  /* 0x0000000111047824 */ /* 0x000fe400078e0204 */
[----:B------:R-:W-:Y:S01]  /*1c20*/  IMAD.WIDE.U32 R138, R206, R148, R138 ;  /* 0x00000094ce8a7225 */ /* 0x000fe200078e008a */
[----:B------:R-:W-:Y:S02]  /*1c30*/  MOV R202, R100 ;  /* 0x0000006400ca7202 */ /* 0x000fe40000000f00 */
[----:B------:R-:W-:Y:S01]  /*1c40*/  SHF.L.U64.HI R97, R16, 0x1, R4 ;  /* 0x0000000110617819 */ /* 0x000fe20000010204 */
[----:B------:R-:W-:Y:S01]  /*1c50*/  IMAD.SHL.U32 R25, R23, 0x8, RZ ;  /* 0x0000000817197824 */ /* 0x000fe200078e00ff */
[----:B------:R-:W-:Y:S01]  /*1c60*/  IADD3 R51, R139, R51, RZ ;  /* 0x000000338b337210 */ /* 0x000fe20007ffe0ff */
[----:B------:R-:W-:Y:S01]  /*1c70*/  IMAD.WIDE.U32 R140, R140, UR10, R2 ;  /* 0x0000000a8c8c7c25 */ /* 0x000fe2000f8e0002 */
[----:B------:R-:W-:-:S02]  /*1c80*/  IADD3.X R97, R97, UR13, RZ, P0, !PT ;  /* 0x0000000d61617c10 */ /* 0x000fc400087fe4ff */
[----:B------:R-:W-:Y:S01]  /*1c90*/  ISETP.GT.AND P0, PT, R133, R96, PT ;  /* 0x000000608500720c */ /* 0x000fe20003f04270 */
[----:B------:R-:W-:Y:S01]  /*1ca0*/  IMAD.SHL.U32 R67, R146, 0x10, RZ ;  /* 0x0000001092437824 */ /* 0x000fe200078e00ff */
[C---:B------:R-:W-:Y:S01]  /*1cb0*/  LEA R98, P1, R138.reuse, UR4, 0x1 ;  /* 0x000000048a627c11 */ /* 0x040fe2000f8208ff */
[----:B------:R-:W-:Y:S01]  /*1cc0*/  IMAD.IADD R143, R141, 0x1, R143 ;  /* 0x000000018d8f7824 */ /* 0x000fe200078e028f */
[----:B------:R-:W-:Y:S01]  /*1cd0*/  SHF.L.U64.HI R95, R138, 0x1, R51 ;  /* 0x000000018a5f7819 */ /* 0x000fe20000010233 */
[----:B------:R-:W-:Y:S01]  /*1ce0*/  IMAD.MOV.U32 R203, RZ, RZ, R97 ;  /* 0x000000ffffcb7224 */ /* 0x000fe200078e0061 */
[----:B------:R-:W-:Y:S01]  /*1cf0*/  LOP3.LUT R23, R63, 0xfffffff8, RZ, 0xc0, !PT ;  /* 0xfffffff83f177812 */ /* 0x000fe200078ec0ff */
[----:B------:R-:W-:Y:S01]  /*1d00*/  IMAD.MOV.U32 R200, RZ, RZ, R98 ;  /* 0x000000ffffc87224 */ /* 0x000fe200078e0062 */
[----:B------:R-:W-:Y:S02]  /*1d10*/  IADD3.X R95, R95, UR5, RZ, P1, !PT ;  /* 0x000000055f5f7c10 */ /* 0x000fe40008ffe4ff */
[----:B------:R-:W-:Y:S01]  /*1d20*/  LOP3.LUT R132, R132, 0xfffffe00, R25, 0xf8, !PT ;  /* 0xfffffe0084847812 */ /* 0x000fe200078ef819 */
[----:B------:R-:W-:-:S02]  /*1d30*/  IMAD.IADD R70, R70, 0x1, -R23 ;  /* 0x0000000146467824 */ /* 0x000fc400078e0a17 */
[----:B------:R-:W-:Y:S02]  /*1d40*/  IMAD.MOV.U32 R199, RZ, RZ, R95 ;  /* 0x000000ffffc77224 */ /* 0x000fe400078e005f */
[----:B------:R-:W-:Y:S01]  /*1d50*/  @!P5 IMAD.MOV.U32 R5, RZ, RZ, RZ ;  /* 0x000000ffff05d224 */ /* 0x000fe200078e00ff */
[----:B-1----:R-:W-:Y:S06]  /*1d60*/  @!P0 BRA `(.L_x_3767) ;  /* 0x0000008000a08947 */ /* 0x002fec0003800000 */
[----:B------:R-:W1:Y:S01]  /*1d70*/  LDC.64 R2, c[0x0][0x338] ;  /* 0x0000ce00ff027b82 */ /* 0x000e620000000a00 */
[----:B------:R-:W-:Y:S01]  /*1d80*/  ULDC.64 UR10, c[0x0][0x330] ;  /* 0x0000cc00000a7ab9 */ /* 0x000fe20000000a00 */
[----:B------:R-:W-:Y:S01]  /*1d90*/  ULDC.64 UR4, c[0x0][0x328] ;  /* 0x0000ca0000047ab9 */ /* 0x000fe20000000a00 */
[----:B------:R-:W-:Y:S01]  /*1da0*/  IMAD R0, R7, UR10, RZ ;  /* 0x0000000a07007c24 */ /* 0x000fe2000f8e02ff */
[----:B------:R-:W-:Y:S01]  /*1db0*/  LEA R4, R133, 0xffffffc0, 0x6 ;  /* 0xffffffc085047811 */ /* 0x000fe200078e30ff */
[----:B------:R-:W-:Y:S01]  /*1dc0*/  IMAD R6, R7, UR4, RZ ;  /* 0x0000000407067c24 */ /* 0x000fe2000f8e02ff */
[----:B------:R-:W-:Y:S01]  /*1dd0*/  SHF.R.S32.HI R10, RZ, 0x1f, R65 ;  /* 0x0000001fff0a7819 */ /* 0x000fe20000011441 */
[C---:B------:R-:W-:Y:S01]  /*1de0*/  IMAD.WIDE.U32 R12, R9.reuse, UR10, R18 ;  /* 0x0000000a090c7c25 */ /* 0x040fe2000f8e0012 */
[----:B------:R-:W-:Y:S01]  /*1df0*/  ULDC.64 UR12, c[0x0][0x350] ;  /* 0x0000d400000c7ab9 */ /* 0x000fe20000000a00 */
[----:B------:R-:W2:Y:S01]  /*1e00*/  LDC R93, c[0x0][0x340] ;  /* 0x0000d000ff5d7b82 */ /* 0x000ea20000000800 */
[----:B------:R-:W-:Y:S01]  /*1e10*/  IADD3 R75, R206, 0x10, RZ ;  /* 0x00000010ce4b7810 */ /* 0x000fe20007ffe0ff */
[C---:B------:R-:W-:Y:S01]  /*1e20*/  IMAD R7, R9.reuse, UR11, R0 ;  /* 0x0000000b09077c24 */ /* 0x040fe2000f8e0200 */
[----:B------:R-:W-:Y:S01]  /*1e30*/  IADD3 R0, P1, P0, R4, R206, -R65 ;  /* 0x000000ce04007210 */ /* 0x000fe2000783e841 */
[C---:B------:R-:W-:Y:S01]  /*1e40*/  IMAD.WIDE.U32 R14, R9.reuse, UR4, R18 ;  /* 0x00000004090e7c25 */ /* 0x040fe2000f8e0012 */
[----:B------:R-:W-:Y:S01]  /*1e50*/  ULDC.64 UR10, c[0x0][0x348] ;  /* 0x0000d200000a7ab9 */ /* 0x000fe20000000a00 */
[----:B------:R-:W-:Y:S01]  /*1e60*/  ULDC.U8 UR20, c[0x0][0x3c3] ;  /* 0x0000f0c000147ab9 */ /* 0x000fe20000000000 */
[----:B------:R-:W-:Y:S01]  /*1e70*/  ULDC UR19, c[0x0][0x2e0] ;  /* 0x0000b80000137ab9 */ /* 0x000fe20000000800 */
[----:B------:R-:W-:Y:S01]  /*1e80*/  IMAD R6, R9, UR5, R6 ;  /* 0x0000000509067c24 */ /* 0x000fe2000f8e0206 */
[----:B------:R-:W-:Y:S01]  /*1e90*/  SHF.R.S32.HI R9, RZ, 0x1f, R4 ;  /* 0x0000001fff097819 */ /* 0x000fe20000011404 */
[----:B------:R-:W-:Y:S01]  /*1ea0*/  ULDC.64 UR4, c[0x0][0x340] ;  /* 0x0000d00000047ab9 */ /* 0x000fe20000000a00 */
[----:B------:R-:W-:Y:S01]  /*1eb0*/  IMAD.IADD R13, R13, 0x1, R7 ;  /* 0x000000010d0d7824 */ /* 0x000fe200078e0207 */
[----:B------:R-:W-:Y:S01]  /*1ec0*/  USHF.L.U64.HI UR23, UR4, 0x5, UR5 ;  /* 0x0000000504177899 */ /* 0x000fe20008010205 */
[----:B------:R-:W-:Y:S01]  /*1ed0*/  IADD3.X R9, R9, R207, ~R10, P1, P0 ;  /* 0x000000cf09097210 */ /* 0x000fe20000fe0c0a */
[----:B------:R-:W-:Y:S01]  /*1ee0*/  IMAD.IADD R15, R15, 0x1, R6 ;  /* 0x000000010f0f7824 */ /* 0x000fe200078e0206 */
[----:B------:R-:W-:Y:S01]  /*1ef0*/  USHF.L.U32 UR24, UR4, 0x5, URZ ;  /* 0x0000000504187899 */ /* 0x000fe2000800063f */
[----:B------:R-:W-:Y:S01]  /*1f00*/  IMAD.WIDE.U32 R12, R0, UR4, R12 ;  /* 0x00000004000c7c25 */ /* 0x000fe2000f8e000c */
[----:B------:R-:W-:Y:S01]  /*1f10*/  USHF.L.U64.HI UR21, UR4, 0x4, UR5 ;  /* 0x0000000404157899 */ /* 0x000fe20008010205 */
[----:B-1----:R-:W-:Y:S01]  /*1f20*/  SHF.L.U64.HI R102, R2, 0x4, R3 ;  /* 0x0000000402667819 */ /* 0x002fe20000010203 */
[----:B------:R-:W-:Y:S01]  /*1f30*/  USHF.L.U32 UR22, UR4, 0x4, URZ ;  /* 0x0000000404167899 */ /* 0x000fe2000800063f */
[C---:B------:R-:W-:Y:S01]  /*1f40*/  IMAD R7, R9.reuse, UR4, RZ ;  /* 0x0000000409077c24 */ /* 0x040fe2000f8e02ff */
[----:B------:R-:W-:Y:S01]  /*1f50*/  UIMAD.WIDE.U32 UR26, UR4, 0x60, URZ ;  /* 0x00000060041a78a5 */ /* 0x000fe2000f8e003f */
[-C--:B------:R-:W-:Y:S01]  /*1f60*/  IMAD R6, R9, R2.reuse, RZ ;  /* 0x0000000209067224 */ /* 0x080fe200078e02ff */
[----:B------:R-:W-:Y:S01]  /*1f70*/  UIMAD UR25, UR5, 0x60, URZ ;  /* 0x00000060051978a4 */ /* 0x000fe2000f8e023f */
[----:B------:R-:W-:Y:S01]  /*1f80*/  IMAD R10, R0, UR5, R7 ;  /* 0x00000005000a7c24 */ /* 0x000fe2000f8e0207 */
[----:B------:R-:W-:Y:S01]  /*1f90*/  SHF.L.U64.HI R104, R2, 0x5, R3 ;  /* 0x0000000502687819 */ /* 0x000fe20000010203 */
[C---:B------:R-:W-:Y:S01]  /*1fa0*/  IMAD R6, R0.reuse, R3, R6 ;  /* 0x0000000300067224 */ /* 0x040fe200078e0206 */
[----:B------:R-:W-:Y:S01]  /*1fb0*/  ULDC.64 UR4, c[0x0][0x358] ;  /* 0x0000d60000047ab9 */ /* 0x000fe20000000a00 */
[----:B------:R-:W-:Y:S01]  /*1fc0*/  IMAD.WIDE.U32 R14, R0, R2, R14 ;  /* 0x00000002000e7225 */ /* 0x000fe200078e000e */
[----:B--2---:R-:W-:Y:S01]  /*1fd0*/  LEA R93, -R93, RZ, 0x6 ;  /* 0x000000ff5d5d7211 */ /* 0x004fe200078e31ff */
[----:B------:R-:W-:-:S02]  /*1fe0*/  USHF.L.U64.HI UR21, UR22, 0x1, UR21 ;  /* 0x0000000116157899 */ /* 0x000fc40008010215 */
[----:B------:R-:W-:Y:S01]  /*1ff0*/  IMAD.IADD R11, R13, 0x1, R10 ;  /* 0x000000010d0b7824 */ /* 0x000fe200078e020a */
[----:B------:R-:W-:Y:S01]  /*2000*/  MOV R13, R133 ;  /* 0x00000085000d7202 */ /* 0x000fe20000000f00 */
[----:B------:R-:W-:Y:S01]  /*2010*/  IMAD R125, R127, UR12, RZ ;  /* 0x0000000c7f7d7c24 */ /* 0x000fe2000f8e02ff */
[----:B------:R-:W-:Y:S01]  /*2020*/  USHF.L.U64.HI UR23, UR24, 0x1, UR23 ;  /* 0x0000000118177899 */ /* 0x000fe20008010217 */
[----:B------:R-:W-:Y:S01]  /*2030*/  IMAD.IADD R7, R15, 0x1, R6 ;  /* 0x000000010f077824 */ /* 0x000fe200078e0206 */
[----:B------:R-:W-:Y:S01]  /*2040*/  IADD3 R15, R18, 0x40, RZ ;  /* 0x00000040120f7810 */ /* 0x000fe20007ffe0ff */
[----:B------:R-:W-:Y:S01]  /*2050*/  IMAD.MOV.U32 R10, RZ, RZ, R12 ;  /* 0x000000ffff0a7224 */ /* 0x000fe200078e000c */
[----:B------:R-:W-:Y:S01]  /*2060*/  ULDC.64 UR16, c[0x0][0x250] ;  /* 0x0000940000107ab9 */ /* 0x000fe20000000a00 */
[----:B------:R-:W-:Y:S01]  /*2070*/  IMAD R127, R127, UR10, RZ ;  /* 0x0000000a7f7f7c24 */ /* 0x000fe2000f8e02ff */
[----:B------:R-:W-:Y:S01]  /*2080*/  USHF.L.U32 UR22, UR22, 0x1, URZ ;  /* 0x0000000116167899 */ /* 0x000fe2000800063f */
[----:B------:R-:W-:Y:S01]  /*2090*/  IMAD.IADD R4, R4, 0x1, R5 ;  /* 0x0000000104047824 */ /* 0x000fe200078e0205 */
[----:B------:R-:W-:Y:S01]  /*20a0*/  USHF.L.U32 UR24, UR24, 0x1, URZ ;  /* 0x0000000118187899 */ /* 0x000fe2000800063f */
[----:B------:R-:W-:Y:S01]  /*20b0*/  IMAD.MOV.U32 R6, RZ, RZ, R14 ;  /* 0x000000ffff067224 */ /* 0x000fe200078e000e */
[----:B------:R-:W-:Y:S01]  /*20c0*/  UIADD3 UR25, UR27, UR25, URZ ;  /* 0x000000191b197290 */ /* 0x000fe2000fffe03f */
[----:B------:R-:W-:Y:S01]  /*20d0*/  IMAD R53, R206, R69, R66 ;  /* 0x00000045ce357224 */ /* 0x000fe200078e0242 */
[----:B------:R-:W-:Y:S01]  /*20e0*/  ULDC.64 UR14, c[0x0][0x238] ;  /* 0x00008e00000e7ab9 */ /* 0x000fe20000000a00 */
[----:B------:R-:W-:-:S02]  /*20f0*/  IMAD R125, R8, UR13, R125 ;  /* 0x0000000d087d7c24 */ /* 0x000fc4000f8e027d */
[----:B------:R-:W-:Y:S01]  /*2100*/  IMAD.WIDE.U32 R10, R8, UR12, R10 ;  /* 0x0000000c080a7c25 */ /* 0x000fe2000f8e000a */
[----:B------:R-:W-:-:S03]  /*2110*/  ULDC.64 UR12, c[0x0][0x320] ;  /* 0x0000c800000c7ab9 */ /* 0x000fc60000000a00 */
[----:B------:R-:W-:Y:S01]  /*2120*/  IMAD R127, R8, UR11, R127 ;  /* 0x0000000b087f7c24 */ /* 0x000fe2000f8e027f */
[----:B------:R-:W-:Y:S01]  /*2130*/  IADD3 R125, R11, R125, RZ ;  /* 0x0000007d0b7d7210 */ /* 0x000fe20007ffe0ff */
[----:B------:R-:W-:Y:S01]  /*2140*/  IMAD R4, R69, R4, RZ ;  /* 0x0000000445047224 */ /* 0x000fe200078e02ff */
[----:B------:R-:W-:Y:S01]  /*2150*/  LEA R128, P1, R10, UR12, 0x1 ;  /* 0x0000000c0a807c11 */ /* 0x000fe2000f8208ff */
[----:B------:R-:W-:Y:S01]  /*2160*/  IMAD.WIDE.U32 R8, R8, UR10, R6 ;  /* 0x0000000a08087c25 */ /* 0x000fe2000f8e0006 */
[----:B------:R-:W-:Y:S02]  /*2170*/  ULDC.64 UR10, c[0x0][0x318] ;  /* 0x0000c600000a7ab9 */ /* 0x000fe40000000a00 */
[----:B------:R-:W-:Y:S01]  /*2180*/  SHF.R.S32.HI R137, RZ, 0x1f, R4 ;  /* 0x0000001fff897819 */ /* 0x000fe20000011404 */
[----:B------:R-:W-:Y:S01]  /*2190*/  IMAD.IADD R6, R66, 0x1, R53 ;  /* 0x0000000142067824 */ /* 0x000fe200078e0235 */
[----:B------:R-:W-:Y:S01]  /*21a0*/  IADD3 R0, P0, R4, R53, RZ ;  /* 0x0000003504007210 */ /* 0x000fe20007f1e0ff */
[----:B------:R-:W-:Y:S01]  /*21b0*/  IMAD.IADD R127, R9, 0x1, R127 ;  /* 0x00000001097f7824 */ /* 0x000fe200078e027f */
[----:B------:R-:W-:Y:S01]  /*21c0*/  LEA.HI.X R125, R10, UR13, R125, 0x1, P1 ;  /* 0x0000000d0a7d7c11 */ /* 0x000fe200088f0c7d */
[----:B------:R-:W-:Y:S01]  /*21d0*/  IMAD.SHL.U32 R103, R2, 0x10, RZ ;  /* 0x0000001002677824 */ /* 0x000fe200078e00ff */
[----:B------:R-:W-:Y:S01]  /*21e0*/  IADD3 R4, P2, R4, R6, RZ ;  /* 0x0000000604047210 */ /* 0x000fe20007f5e0ff */
[----:B------:R-:W-:Y:S01]  /*21f0*/  IMAD.SHL.U32 R94, R69, 0x10, RZ ;  /* 0x00000010455e7824 */ /* 0x000fe200078e00ff */
[-C--:B------:R-:W-:Y:S01]  /*2200*/  LEA.HI.X.SX32 R53, R53, R137.reuse, 0x1, P0 ;  /* 0x0000008935357211 */ /* 0x080fe200000f0eff */
[----:B------:R-:W-:Y:S01]  /*2210*/  IMAD.SHL.U32 R124, R147, 0x20, RZ ;  /* 0x00000020937c7824 */ /* 0x000fe200078e00ff */
[----:B------:R-:W-:Y:S01]  /*2220*/  LEA.HI.X.SX32 R137, R6, R137, 0x1, P2 ;  /* 0x0000008906897211 */ /* 0x000fe200010f0eff */
[----:B------:R-:W-:Y:S01]  /*2230*/  VIADD R89, R94, 0x40 ;  /* 0x000000405e597836 */ /* 0x000fe20000000000 */
[----:B------:R-:W-:Y:S01]  /*2240*/  LEA R130, P0, R8, UR10, 0x1 ;  /* 0x0000000a08827c11 */ /* 0x000fe2000f8008ff */
[----:B------:R-:W-:Y:S01]  /*2250*/  VIADD R85, R94, 0x80 ;  /* 0x000000805e557836 */ /* 0x000fe20000000000 */
[C---:B------:R-:W-:Y:S01]  /*2260*/  SHF.L.U64.HI R137, R4.reuse, 0x1, R137 ;  /* 0x0000000104897819 */ /* 0x040fe20000010289 */
[----:B------:R-:W-:Y:S01]  /*2270*/  IMAD.SHL.U32 R4, R4, 0x2, RZ ;  /* 0x0000000204047824 */ /* 0x000fe200078e00ff */
[----:B------:R-:W-:Y:S01]  /*2280*/  LEA.HI.X R127, R8, UR11, R127, 0x1, P0 ;  /* 0x0000000b087f7c11 */ /* 0x000fe200080f0c7f */
[----:B------:R-:W-:Y:S01]  /*2290*/  ULDC.64 UR10, c[0x0][0x360] ;  /* 0x0000d800000a7ab9 */ /* 0x000fe20000000a00 */
[----:B------:R-:W-:Y:S01]  /*22a0*/  SHF.L.U64.HI R53, R0, 0x1, R53 ;  /* 0x0000000100357819 */ /* 0x000fe20000010235 */
[----:B------:R-:W-:Y:S01]  /*22b0*/  IMAD.WIDE.U32 R16, R146, 0x20, RZ ;  /* 0x0000002092107825 */ /* 0x000fe200078e00ff */
[----:B------:R-:W-:Y:S01]  /*22c0*/  IADD3 R134, P4, R4, UR10, RZ ;  /* 0x0000000a04867c10 */ /* 0x000fe2000ff9e0ff */
[----:B------:R-:W-:Y:S01]  /*22d0*/  ULDC.64 UR12, c[0x0][0x230] ;  /* 0x00008c00000c7ab9 */ /* 0x000fe20000000a00 */
[----:B------:R-:W-:Y:S01]  /*22e0*/  SHF.L.U32 R0, R0, 0x1, RZ ;  /* 0x0000000100007819 */ /* 0x000fe200000006ff */
[----:B------:R-:W-:Y:S01]  /*22f0*/  IMAD.IADD R81, R94, 0x1, R85 ;  /* 0x000000015e517824 */ /* 0x000fe200078e0255 */
[----:B------:R-:W-:Y:S01]  /*2300*/  IADD3 R136, P2, R4, UR4, RZ ;  /* 0x0000000404887c10 */ /* 0x000fe2000ff5e0ff */
[----:B------:R-:W-:Y:S01]  /*2310*/  IMAD.SHL.U32 R5, R149, 0x20, RZ ;  /* 0x0000002095057824 */ /* 0x000fe200078e00ff */
[----:B------:R-:W-:Y:S01]  /*2320*/  IADD3.X R135, R137, UR11, RZ, P4, !PT ;  /* 0x0000000b89877c10 */ /* 0x000fe2000a7fe4ff */
[----:B------:R-:W-:Y:S01]  /*2330*/  IMAD R7, R147, 0x60, RZ ;  /* 0x0000006093077824 */ /* 0x000fe200078e02ff */
[C---:B------:R-:W-:Y:S01]  /*2340*/  IADD3 R20, P1, R0.reuse, UR10, RZ ;  /* 0x0000000a00147c10 */ /* 0x040fe2000ff3e0ff */
[----:B------:R-:W-:Y:S01]  /*2350*/  IMAD.SHL.U32 R91, R69, 0x20, RZ ;  /* 0x00000020455b7824 */ /* 0x000fe200078e00ff */
[----:B------:R-:W-:Y:S01]  /*2360*/  IADD3.X R137, R137, UR5, RZ, P2, !PT ;  /* 0x0000000589897c10 */ /* 0x000fe200097fe4ff */
[----:B------:R-:W-:Y:S01]  /*2370*/  IMAD R87, R69, 0x30, RZ ;  /* 0x0000003045577824 */ /* 0x000fe200078e02ff */
[----:B------:R-:W-:Y:S01]  /*2380*/  IADD3 R52, P0, R0, UR4, RZ ;  /* 0x0000000400347c10 */ /* 0x000fe2000ff1e0ff */
[----:B------:R-:W-:Y:S01]  /*2390*/  IMAD.WIDE.U32 R148, R148, 0x20, RZ ;  /* 0x0000002094947825 */ /* 0x000fe200078e00ff */
[----:B------:R-:W-:Y:S01]  /*23a0*/  IADD3 R113, P2, R55, R55, RZ ;  /* 0x0000003737717210 */ /* 0x000fe20007f5e0ff */
[----:B------:R-:W-:Y:S01]  /*23b0*/  ULDC UR4, c[0x0][0x2e0] ;  /* 0x0000b80000047ab9 */ /* 0x000fe20000000800 */
[C---:B------:R-:W-:Y:S01]  /*23c0*/  IADD3.X R21, R53.reuse, UR11, RZ, P1, !PT ;  /* 0x0000000b35157c10 */ /* 0x040fe20008ffe4ff */
[----:B------:R-:W-:Y:S01]  /*23d0*/  IMAD.WIDE.U32 R146, R146, 0x60, RZ ;  /* 0x0000006092927825 */ /* 0x000fe200078e00ff */
[----:B------:R-:W-:Y:S01]  /*23e0*/  IADD3.X R53, R53, UR5, RZ, P0, !PT ;  /* 0x0000000535357c10 */ /* 0x000fe200087fe4ff */
[----:B------:R-:W-:Y:S01]  /*23f0*/  ULDC UR5, c[0x0][0x2e0] ;  /* 0x0000b80000057ab9 */ /* 0x000fe20000000800 */
[C---:B------:R-:W-:Y:S01]  /*2400*/  IADD3 R109, P1, R113.reuse, 0x40, RZ ;  /* 0x00000040716d7810 */ /* 0x040fe20007f3e0ff */
[----:B------:R-:W-:Y:S01]  /*2410*/  IMAD.SHL.U32 R105, R2, 0x20, RZ ;  /* 0x0000002002697824 */ /* 0x000fe200078e00ff */
[----:B------:R-:W-:Y:S01]  /*2420*/  IADD3.X R114, R54, R54, RZ, P2, !PT ;  /* 0x0000003636727210 */ /* 0x000fe200017fe4ff */
[C---:B------:R-:W-:Y:S01]  /*2430*/  VIADD R74, R206.reuse, 0x20 ;  /* 0x00000020ce4a7836 */ /* 0x040fe20000000000 */
[----:B------:R-:W-:Y:S01]  /*2440*/  IADD3 R113, P0, R113, 0x80, RZ ;  /* 0x0000008071717810 */ /* 0x000fe20007f1e0ff */
[----:B------:R-:W-:Y:S01]  /*2450*/  VIADD R72, R206, 0x30 ;  /* 0x00000030ce487836 */ /* 0x000fe20000000000 */
[----:B------:R-:W-:Y:S01]  /*2460*/  IADD3 R117, P2, R55, R109, RZ ;  /* 0x0000006d37757210 */ /* 0x000fe20007f5e0ff */
[--C-:B------:R-:W-:Y:S01]  /*2470*/  IMAD.X R110, RZ, RZ, R114.reuse, P1 ;  /* 0x000000ffff6e7224 */ /* 0x100fe200008e0672 */
[----:B------:R-:W-:Y:S01]  /*2480*/  IADD3 R83, R94, R89, RZ ;  /* 0x000000595e537210 */ /* 0x000fe20007ffe0ff */
[----:B------:R-:W-:Y:S01]  /*2490*/  IMAD.X R114, RZ, RZ, R114, P0 ;  /* 0x000000ffff727224 */ /* 0x000fe200000e0672 */
[----:B------:R-:W-:Y:S01]  /*24a0*/  IADD3 R112, P0, R103, R103, RZ ;  /* 0x0000006767707210 */ /* 0x000fe20007f1e0ff */
[----:B------:R-:W-:Y:S01]  /*24b0*/  IMAD.X R118, R54, 0x1, R110, P2 ;  /* 0x0000000136767824 */ /* 0x000fe200010e066e */
[----:B------:R-:W-:Y:S01]  /*24c0*/  IADD3 R121, P1, R55, R113, RZ ;  /* 0x0000007137797210 */ /* 0x000fe20007f3e0ff */
[----:B------:R-:W-:Y:S01]  /*24d0*/  IMAD.IADD R79, R94, 0x1, R83 ;  /* 0x000000015e4f7824 */ /* 0x000fe200078e0253 */
[----:B------:R-:W-:Y:S01]  /*24e0*/  IADD3 R108, P4, R112, 0x40, RZ ;  /* 0x00000040706c7810 */ /* 0x000fe20007f9e0ff */
[--C-:B------:R-:W-:Y:S01]  /*24f0*/  IMAD.X R111, R102, 0x1, R102.reuse, P0 ;  /* 0x00000001666f7824 */ /* 0x100fe200000e0666 */
[----:B------:R-:W-:Y:S01]  /*2500*/  IADD3 R112, P2, R112, 0x80, RZ ;  /* 0x0000008070707810 */ /* 0x000fe20007f5e0ff */
[----:B------:R-:W-:Y:S01]  /*2510*/  VIADD R14, R18, 0x80 ;  /* 0x00000080120e7836 */ /* 0x000fe20000000000 */
[----:B------:R-:W-:Y:S01]  /*2520*/  IADD3.X R122, R54, R114, RZ, P1, !PT ;  /* 0x00000072367a7210 */ /* 0x000fe20000ffe4ff */
[--C-:B------:R-:W-:Y:S01]  /*2530*/  IMAD.X R107, RZ, RZ, R111.reuse, P4 ;  /* 0x000000ffff6b7224 */ /* 0x100fe200020e066f */
[----:B------:R-:W-:Y:S01]  /*2540*/  IADD3 R120, P0, R112, R103, RZ ;  /* 0x0000006770787210 */ /* 0x000fe20007f1e0ff */
[----:B------:R-:W-:Y:S01]  /*2550*/  IMAD.X R111, RZ, RZ, R111, P2 ;  /* 0x000000ffff6f7224 */ /* 0x000fe200010e066f */
[----:B------:R-:W-:Y:S01]  /*2560*/  IADD3 R124, R17, R124, RZ ;  /* 0x0000007c117c7210 */ /* 0x000fe20007ffe0ff */
[----:B------:R-:W-:Y:S01]  /*2570*/  IMAD.IADD R106, R149, 0x1, R5 ;  /* 0x00000001956a7824 */ /* 0x000fe200078e0205 */
[----:B------:R-:W-:Y:S01]  /*2580*/  IADD3 R77, R94, R81, RZ ;  /* 0x000000515e4d7210 */ /* 0x000fe20007ffe0ff */
[----:B------:R-:W-:Y:S01]  /*2590*/  IMAD.IADD R126, R147, 0x1, R7 ;  /* 0x00000001937e7824 */ /* 0x000fe200078e0207 */
[----:B------:R-:W-:Y:S01]  /*25a0*/  IADD3 R116, P1, R108, R103, RZ ;  /* 0x000000676c747210 */ /* 0x000fe20007f3e0ff */
[----:B------:R-:W-:Y:S01]  /*25b0*/  IMAD.X R119, R111, 0x1, R102, P0 ;  /* 0x000000016f777824 */ /* 0x000fe200000e0666 */
[C---:B------:R-:W-:Y:S01]  /*25c0*/  SHF.L.U32 R123, R16.reuse, 0x1, RZ ;  /* 0x00000001107b7819 */ /* 0x040fe200000006ff */
[----:B------:R-:W-:Y:S01]  /*25d0*/  ULDC.64 UR10, c[0x0][0x248] ;  /* 0x00009200000a7ab9 */ /* 0x000fe20000000a00 */
[----:B------:R-:W-:-:S02]  /*25e0*/  SHF.L.U64.HI R124, R16, 0x1, R124 ;  /* 0x00000001107c7819 */ /* 0x000fc4000001027c */
[----:B------:R-:W-:Y:S02]  /*25f0*/  SHF.R.S32.HI R92, RZ, 0x1f, R94 ;  /* 0x0000001fff5c7819 */ /* 0x000fe4000001145e */
[----:B------:R-:W-:Y:S02]  /*2600*/  SHF.R.S32.HI R90, RZ, 0x1f, R91 ;  /* 0x0000001fff5a7819 */ /* 0x000fe4000001145b */
[----:B------:R-:W-:Y:S02]  /*2610*/  SHF.R.S32.HI R86, RZ, 0x1f, R87 ;  /* 0x0000001fff567819 */ /* 0x000fe40000011457 */
[----:B------:R-:W-:Y:S02]  /*2620*/  SHF.R.S32.HI R88, RZ, 0x1f, R89 ;  /* 0x0000001fff587819 */ /* 0x000fe40000011459 */
[----:B------:R-:W-:Y:S02]  /*2630*/  SHF.R.S32.HI R84, RZ, 0x1f, R85 ;  /* 0x0000001fff547819 */ /* 0x000fe40000011455 */
[----:B------:R-:W-:-:S02]  /*2640*/  SHF.R.S32.HI R82, RZ, 0x1f, R83 ;  /* 0x0000001fff527819 */ /* 0x000fc40000011453 */
[----:B------:R-:W-:Y:S02]  /*2650*/  SHF.R.S32.HI R80, RZ, 0x1f, R81 ;  /* 0x0000001fff507819 */ /* 0x000fe40000011451 */
[----:B------:R-:W-:Y:S02]  /*2660*/  SHF.R.S32.HI R78, RZ, 0x1f, R79 ;  /* 0x0000001fff4e7819 */ /* 0x000fe4000001144f */
[----:B------:R-:W-:Y:S02]  /*2670*/  SHF.R.S32.HI R76, RZ, 0x1f, R77 ;  /* 0x0000001fff4c7819 */ /* 0x000fe4000001144d */
[----:B------:R-:W-:-:S07]  /*2680*/  IADD3.X R115, R107, R102, RZ, P1, !PT ;  /* 0x000000666b737210 */ /* 0x000fce0000ffe4ff */
.L_x_3813:
[----:B------:R-:W-:Y:S02]  /*2690*/  IMAD.SHL.U32 R17, R13, 0x40, RZ ;  /* 0x000000400d117824 */ /* 0x000fe400078e00ff */
[----:B------:R-:W-:Y:S02]  /*26a0*/  IMAD.MOV.U32 R129, RZ, RZ, R125 ;  /* 0x000000ffff817224 */ /* 0x000fe400078e007d */
[----:B------:R-:W-:Y:S04]  /*26b0*/  VIADD R16, R17, 0xffffffc0 ;  /* 0xffffffc011107836 */ /* 0x000fe80000000000 */
[--C-:B------:R-:W-:Y:S02]  /*26c0*/  IMAD.IADD R153, R61, 0x1, -R16.reuse ;  /* 0x000000013d997824 */ /* 0x100fe400078e0a10 */
[----:B------:R-:W-:Y:S03]  /*26d0*/  IMAD.IADD R151, R65, 0x1, -R16 ;  /* 0x0000000141977824 */ /* 0x000fe600078e0a10 */
[CC--:B------:R-:W-:Y:S02]  /*26e0*/  ISETP.GE.AND P6, PT, R206.reuse, R153.reuse, PT ;  /* 0x00000099ce00720c */ /* 0x0c0fe40003fc6270 */
[C---:B------:R-:W-:Y:S02]  /*26f0*/  ISETP.GE.AND P5, PT, R75.reuse, R153, PT ;  /* 0x000000994b00720c */ /* 0x040fe40003fa6270 */
[-C--:B------:R-:W-:Y:S02]  /*2700*/  ISETP.GE.AND P6, PT, R206, R151.reuse, !P6 ;  /* 0x00000097ce00720c */ /* 0x080fe400077c6270 */
[----:B------:R-:W-:Y:S02]  /*2710*/  ISETP.GE.AND P5, PT, R75, R151, !P5 ;  /* 0x000000974b00720c */ /* 0x000fe40006fa6270 */
[C---:B------:R-:W-:Y:S04]  /*2720*/  ISETP.GE.AND P1, PT, R74.reuse, R153, PT ;  /* 0x000000994a00720c */ /* 0x040fe80003f26270 */
[----:B------:R-:W-:Y:S05]  /*2730*/  ISETP.GE.AND P1, PT, R74, R151, !P1 ;  /* 0x000000974a00720c */ /* 0x000fea0004f26270 */
[----:B--2-4-:R-:W2:Y:S01]  /*2740*/  @P6 LDG.E.128 R24, desc[UR6][R128.64] ;  /* 0x0000000680186981 */ /* 0x014ea2000c1e1d00 */
[--C-:B------:R-:W-:Y:S01]  /*2750*/  @P6 IMAD.MOV.U32 R101, RZ, RZ, R97.reuse ;  /* 0x000000ffff656224 */ /* 0x100fe200078e0061 */
[C---:B------:R-:W-:Y:S04]  /*2760*/  @P5 IADD3 R2, P0, R128.reuse, UR22, RZ ;  /* 0x0000001680025c10 */ /* 0x040fe8000ff1e0ff */
[----:B------:R-:W-:Y:S02]  /*2770*/  @P5 IADD3.X R3, R129, UR21, RZ, P0, !PT ;  /* 0x0000001581035c10 */ /* 0x000fe400087fe4ff */
[CC--:B------:R-:W-:Y:S04]  /*2780*/  @P5 LEA R22, P0, R67.reuse, R100.reuse, 0x1 ;  /* 0x0000006443165211 */ /* 0x0c0fe800078008ff */
[----:B------:R-:W-:Y:S02]  /*2790*/  @P5 LEA.HI.X R23, R67, R97, R64, 0x1, P0 ;  /* 0x0000006143175211 */ /* 0x000fe400000f0c40 */
[----:B------:R-:W-:Y:S04]  /*27a0*/  @P1 IADD3 R32, P0, R128, UR24, RZ ;  /* 0x0000001880201c10 */ /* 0x000fe8000ff1e0ff */
[----:B------:R-:W-:Y:S02]  /*27b0*/  @P1 IADD3.X R33, R129, UR23, RZ, P0, !PT ;  /* 0x0000001781211c10 */ /* 0x000fe400087fe4ff */
[----:B------:R-:W-:Y:S05]  /*27c0*/  @P1 IADD3 R34, P0, R123, R100, RZ ;  /* 0x000000647b221210 */ /* 0x000fea0007f1e0ff */
[--C-:B------:R-:W-:Y:S01]  /*27d0*/  @P1 IMAD.X R35, R124, 0x1, R97.reuse, P0 ;  /* 0x000000017c231824 */ /* 0x100fe200000e0661 */
[C---:B------:R-:W-:Y:S04]  /*27e0*/  ISETP.GE.AND P0, PT, R72.reuse, R153, PT ;  /* 0x000000994800720c */ /* 0x040fe80003f06270 */
[----:B------:R-:W-:Y:S01]  /*27f0*/  ISETP.GE.AND P0, PT, R72, R151, !P0 ;  /* 0x000000974800720c */ /* 0x000fe20004706270 */
[----:B--2---:R-:W-:Y:S04]  /*2800*/  @P6 STG.E.128 desc[UR6][R100.64], R24 ;  /* 0x0000001864006986 */ /* 0x004fe8000c101d06 */
[----:B------:R-:W2:Y:S04]  /*2810*/  @P6 LDG.E.128 R4, desc[UR6][R128.64+0x80] ;  /* 0x0000800680046981 */ /* 0x000ea8000c1e1d00 */
[----:B--2---:R1:W-:Y:S04]  /*2820*/  @P6 STG.E.128 desc[UR6][R100.64+0x80], R4 ;  /* 0x0000800464006986 */ /* 0x0043e8000c101d06 */
[----:B------:R-:W2:Y:S04]  /*2830*/  @P6 LDG.E.128 R8, desc[UR6][R128.64+0x100] ;  /* 0x0001000680086981 */ /* 0x000ea8000c1e1d00 */
[----:B--2---:R2:W-:Y:S04]  /*2840*/  @P6 STG.E.128 desc[UR6][R100.64+0x100], R8 ;  /* 0x0001000864006986 */ /* 0x0045e8000c101d06 */
[----:B------:R-:W3:Y:S04]  /*2850*/  @P5 LDG.E.128 R28, desc[UR6][R2.64] ;  /* 0x00000006021c5981 */ /* 0x000ee8000c1e1d00 */
[----:B---3--:R-:W-:Y:S04]  /*2860*/  @P5 STG.E.128 desc[UR6][R22.64], R28 ;  /* 0x0000001c16005986 */ /* 0x008fe8000c101d06 */
[----:B-1----:R-:W3:Y:S04]  /*2870*/  @P5 LDG.E.128 R4, desc[UR6][R2.64+0x80] ;  /* 0x0000800602045981 */ /* 0x002ee8000c1e1d00 */
[----:B---3--:R1:W-:Y:S04]  /*2880*/  @P5 STG.E.128 desc[UR6][R22.64+0x80], R4 ;  /* 0x0000800416005986 */ /* 0x0083e8000c101d06 */
[----:B------:R3:W4:Y:S02]  /*2890*/  @P5 LDG.E.128 R24, desc[UR6][R2.64+0x100] ;  /* 0x0001000602185981 */ /* 0x000724000c1e1d00 */
[----:B---3--:R-:W-:Y:S04]  /*28a0*/  @P0 IADD3 R2, P2, R128, UR26, RZ ;  /* 0x0000001a80020c10 */ /* 0x008fe8000ff5e0ff */
[----:B------:R-:W-:Y:S01]  /*28b0*/  @P0 IADD3.X R3, R129, UR25, RZ, P2, !PT ;  /* 0x0000001981030c10 */ /* 0x000fe200097fe4ff */
[----:B----4-:R3:W-:Y:S04]  /*28c0*/  @P5 STG.E.128 desc[UR6][R22.64+0x100], R24 ;  /* 0x0001001816005986 */ /* 0x0107e8000c101d06 */
[----:B--2---:R-:W2:Y:S04]  /*28d0*/  @P1 LDG.E.128 R8, desc[UR6][R32.64] ;  /* 0x0000000620081981 */ /* 0x004ea8000c1e1d00 */
[----:B--2---:R2:W-:Y:S04]  /*28e0*/  @P1 STG.E.128 desc[UR6][R34.64], R8 ;  /* 0x0000000822001986 */ /* 0x0045e8000c101d06 */
[----:B-1----:R-:W4:Y:S04]  /*28f0*/  @P1 LDG.E.128 R4, desc[UR6][R32.64+0x80] ;  /* 0x0000800620041981 */ /* 0x002f28000c1e1d00 */
[----:B----4-:R1:W-:Y:S04]  /*2900*/  @P1 STG.E.128 desc[UR6][R34.64+0x80], R4 ;  /* 0x0000800422001986 */ /* 0x0103e8000c101d06 */
[----:B------:R-:W4:Y:S04]  /*2910*/  @P1 LDG.E.128 R28, desc[UR6][R32.64+0x100] ;  /* 0x00010006201c1981 */ /* 0x000f28000c1e1d00 */
[----:B----4-:R4:W-:Y:S01]  /*2920*/  @P1 STG.E.128 desc[UR6][R34.64+0x100], R28 ;  /* 0x0001001c22001986 */ /* 0x0109e2000c101d06 */
[----:B---3--:R-:W-:Y:S03]  /*2930*/  @P0 IADD3 R22, P1, R100, R146, RZ ;  /* 0x0000009264160210 */ /* 0x008fe60007f3e0ff */
[----:B------:R-:W3:Y:S02]  /*2940*/  @P0 LDG.E.128 R24, desc[UR6][R2.64] ;  /* 0x0000000602180981 */ /* 0x000ee4000c1e1d00 */
[----:B------:R-:W-:Y:S01]  /*2950*/  @P0 IMAD.X R23, R126, 0x1, R97, P1 ;  /* 0x000000017e170824 */ /* 0x000fe200008e0661 */
[----:B------:R-:W-:Y:S04]  /*2960*/  ISETP.NE.AND P1, PT, RZ, UR4, PT ;  /* 0x00000004ff007c0c */ /* 0x000fe8000bf25270 */
[----:B---3--:R4:W-:Y:S04]  /*2970*/  @P0 STG.E.128 desc[UR6][R22.64], R24 ;  /* 0x0000001816000986 */ /* 0x0089e8000c101d06 */
[----:B--2---:R-:W2:Y:S04]  /*2980*/  @P0 LDG.E.128 R8, desc[UR6][R2.64+0x80] ;  /* 0x0000800602080981 */ /* 0x004ea8000c1e1d00 */
[----:B--2---:R4:W-:Y:S04]  /*2990*/  @P0 STG.E.128 desc[UR6][R22.64+0x80], R8 ;  /* 0x0000800816000986 */ /* 0x0049e8000c101d06 */
[----:B-1----:R-:W2:Y:S04]  /*29a0*/  @P0 LDG.E.128 R4, desc[UR6][R2.64+0x100] ;  /* 0x0001000602040981 */ /* 0x002ea8000c1e1d00 */
[----:B--2---:R4:W-:Y:S01]  /*29b0*/  @P0 STG.E.128 desc[UR6][R22.64+0x100], R4 ;  /* 0x0001000416000986 */ /* 0x0049e2000c101d06 */
[C---:B------:R-:W-:Y:S04]  /*29c0*/  LEA R128, P0, R93.reuse, R128, 0x1 ;  /* 0x000000805d807211 */ /* 0x040fe800078008ff */
[----:B------:R-:W-:Y:S01]  /*29d0*/  LEA.HI.X.SX32 R125, R93, R129, 0x1, P0 ;  /* 0x000000815d7d7211 */ /* 0x000fe200000f0eff */
[----:B------:R-:W-:Y:S08]  /*29e0*/  @!P1 BRA `(.L_x_3768) ;  /* 0x0000006c00349947 */ /* 0x000ff00003800000 */
[----:B------:R-:W-:Y:S11]  /*29f0*/  ISETP.NE.AND P0, PT, RZ, UR20, PT ;  /* 0x00000014ff007c0c */ /* 0x000ff6000bf05270 */
[----:B------:R-:W-:Y:S02]  /*2a00*/  @!UPT UIADD3 URZ, URZ, URZ, URZ ;  /* 0x0000003f3f3ff290 */ /* 0x000fe4000fffe03f */
[----:B------:R-:W-:Y:S05]  /*2a10*/  @!P0 BRA `(.L_x_3769) ;  /* 0x0000002400b88947 */ /* 0x000fea0003800000 */
[-C--:B------:R-:W-:Y:S01]  /*2a20*/  ISETP.GE.AND P4, PT, R74, R153.reuse, PT ;  /* 0x000000994a00720c */ /* 0x080fe20003f86270 */
[----:B------:R-:W1:Y:S01]  /*2a30*/  LDC R3, c[0x0][0x2e0] ;  /* 0x0000b800ff037b82 */ /* 0x000e620000000800 */
[----:B------:R-:W-:Y:S01]  /*2a40*/  ISETP.GE.AND P2, PT, R72, R153, PT ;  /* 0x000000994800720c */ /* 0x000fe20003f46270 */
[----:B------:R-:W-:Y:S01]  /*2a50*/  BSSY B0, `(.L_x_3770) ;  /* 0x0000092000007945 */ /* 0x000fe20003800000 */
[-C--:B------:R-:W-:Y:S02]  /*2a60*/  ISETP.GE.AND P4, PT, R74, R151.reuse, !P4 ;  /* 0x000000974a00720c */ /* 0x080fe40006786270 */
[----:B------:R-:W-:Y:S01]  /*2a70*/  ISETP.GE.AND P2, PT, R72, R151, !P2 ;  /* 0x000000974800720c */ /* 0x000fe20005746270 */
[----:B-1----:R-:W-:Y:S05]  /*2a80*/  IMAD.U32 R3, R3, -0x20, RZ ;  /* 0xffffffe003037824 */ /* 0x002fea00078e00ff */
[C---:B------:R-:W-:Y:S02]  /*2a90*/  LEA R49, P1, R3.reuse, R52, 0x1 ;  /* 0x0000003403317211 */ /* 0x040fe400078208ff */
[C---:B------:R-:W-:Y:S02]  /*2aa0*/  LEA R47, P0, R3.reuse, R20, 0x1 ;  /* 0x00000014032f7211 */ /* 0x040fe400078008ff */
[C---:B------:R-:W-:Y:S02]  /*2ab0*/  LEA.HI.X.SX32 R48, R3.reuse, R53, 0x1, P1 ;  /* 0x0000003503307211 */ /* 0x040fe400008f0eff */
[----:B------:R-:W-:Y:S01]  /*2ac0*/  LEA.HI.X.SX32 R46, R3, R21, 0x1, P0 ;  /* 0x00000015032e7211 */ /* 0x000fe200000f0eff */
[----:B------:R-:W-:Y:S08]  /*2ad0*/  @!P6 BRA `(.L_x_3771) ;  /* 0x000000080024e947 */ /* 0x000ff00003800000 */
[----:B------:R-:W-:Y:S02]  /*2ae0*/  ISETP.GE.AND P0, PT, R18, UR4, PT ;  /* 0x0000000412007c0c */ /* 0x000fe4000bf06270 */
[----:B------:R-:W-:Y:S02]  /*2af0*/  MOV R131, R127 ;  /* 0x0000007f00837202 */ /* 0x000fe40000000f00 */
[----:B------:R-:W-:Y:S02]  /*2b00*/  ISETP.GE.AND P1, PT, R15, UR4, PT ;  /* 0x000000040f007c0c */ /* 0x000fe4000bf26270 */
[----:B------:R-:W-:Y:S01]  /*2b10*/  MOV R99, R95 ;  /* 0x0000005f00637202 */ /* 0x000fe20000000f00 */
[----:B----4-:R-:W2:Y:S08]  /*2b20*/  LDG.E.128 R24, desc[UR6][R130.64] ;  /* 0x0000000682187981 */ /* 0x010eb0000c1e1d00 */
[----:B------:R-:W3:Y:S06]  /*2b30*/  @!P0 LDG.E.64 R22, desc[UR6][R20.64] ;  /* 0x0000000614168981 */ /* 0x000eec000c1e1b00 */
[----:B------:R-:W4:Y:S01]  /*2b40*/  @!P0 LDG.E.64 R40, desc[UR6][R52.64] ;  /* 0x0000000634288981 */ /* 0x000f22000c1e1b00 */
[C---:B--2---:R-:W-:Y:S01]  /*2b50*/  @!P0 LOP3.LUT R35, R24.reuse, 0xffff0000, RZ, 0xc0, !PT ;  /* 0xffff000018238812 */ /* 0x044fe200078ec0ff */
[----:B------:R-:W-:Y:S01]  /*2b60*/  @!P0 IMAD.U32 R28, R24, 0x10000, RZ ;  /* 0x00010000181c8824 */ /* 0x000fe200078e00ff */
[----:B------:R-:W-:Y:S02]  /*2b70*/  @!P0 SHF.L.U32 R30, R25, 0x10, RZ ;  /* 0x00000010191e8819 */ /* 0x000fe400000006ff */
[----:B------:R-:W-:Y:S02]  /*2b80*/  @!P0 LOP3.LUT R34, R26, 0xffff0000, RZ, 0xc0, !PT ;  /* 0xffff00001a228812 */ /* 0x000fe400078ec0ff */
[C---:B---3--:R-:W-:Y:S02]  /*2b90*/  @!P0 SHF.L.U32 R31, R22.reuse, 0x10, RZ ;  /* 0x00000010161f8819 */ /* 0x048fe400000006ff */
[----:B------:R-:W-:Y:S01]  /*2ba0*/  @!P0 LOP3.LUT R29, R22, 0xffff0000, RZ, 0xc0, !PT ;  /* 0xffff0000161d8812 */ /* 0x000fe200078ec0ff */
[C---:B------:R-:W-:Y:S01]  /*2bb0*/  @!P0 IMAD.U32 R22, R23.reuse, 0x10000, RZ ;  /* 0x0001000017168824 */ /* 0x040fe200078e00ff */
[----:B------:R-:W-:Y:S01]  /*2bc0*/  @!P0 LOP3.LUT R23, R23, 0xffff0000, RZ, 0xc0, !PT ;  /* 0xffff000017178812 */ /* 0x000fe200078ec0ff */
[-C--:B------:R-:W-:Y:S01]  /*2bd0*/  @!P0 FMUL.FTZ R43, R35, R31.reuse ;  /* 0x0000001f232b8220 */ /* 0x080fe20000410000 */
[C---:B----4-:R-:W-:Y:S01]  /*2be0*/  @!P0 LOP3.LUT R39, R40.reuse, 0xffff0000, RZ, 0xc0, !PT ;  /* 0xffff000028278812 */ /* 0x050fe200078ec0ff */
[----:B------:R-:W-:Y:S01]  /*2bf0*/  @!P0 IMAD.U32 R37, R40, 0x10000, RZ ;  /* 0x0001000028258824 */ /* 0x000fe200078e00ff */
[C---:B------:R-:W-:Y:S01]  /*2c00*/  @!P0 SHF.L.U32 R36, R41.reuse, 0x10, RZ ;  /* 0x0000001029248819 */ /* 0x040fe200000006ff */
[C---:B------:R-:W-:Y:S01]  /*2c10*/  @!P0 FMUL.FTZ R0, R28.reuse, R31 ;  /* 0x0000001f1c008220 */ /* 0x040fe20000410000 */
[----:B------:R-:W-:Y:S01]  /*2c20*/  @!P0 LOP3.LUT R41, R41, 0xffff0000, RZ, 0xc0, !PT ;  /* 0xffff000029298812 */ /* 0x000fe200078ec0ff */
[-C--:B------:R-:W-:Y:S01]  /*2c30*/  @!P0 FFMA.FTZ R43, R28, R37.reuse, -R43 ;  /* 0x000000251c2b8223 */ /* 0x080fe2000001082b */
[----:B------:R-:W-:Y:S01]  /*2c40*/  @!P0 SHF.L.U32 R28, R27, 0x10, RZ ;  /* 0x000000101b1c8819 */ /* 0x000fe200000006ff */
[----:B------:R-:W-:Y:S01]  /*2c50*/  @!P0 FFMA.FTZ R0, R35, R37, R0 ;  /* 0x0000002523008223 */ /* 0x000fe20000010000 */
[----:B------:R-:W-:Y:S01]  /*2c60*/  @!P0 LOP3.LUT R35, R25, 0xffff0000, RZ, 0xc0, !PT ;  /* 0xffff000019238812 */ /* 0x000fe200078ec0ff */
[----:B------:R-:W-:Y:S01]  /*2c70*/  @!P0 IMAD.U32 R31, R26, 0x10000, RZ ;  /* 0x000100001a1f8824 */ /* 0x000fe200078e00ff */
[----:B------:R-:W-:Y:S01]  /*2c80*/  @!P0 LOP3.LUT R37, R27, 0xffff0000, RZ, 0xc0, !PT ;  /* 0xffff00001b258812 */ /* 0x000fe200078ec0ff */
[----:B------:R-:W-:Y:S01]  /*2c90*/  @!P0 FMUL.FTZ R2, R30, R29 ;  /* 0x0000001d1e028220 */ /* 0x000fe20000410000 */
[----:B------:R-:W-:Y:S01]  /*2ca0*/  @!P0 F2FP.BF16.F32.PACK_AB R43, R0, R43 ;  /* 0x0000002b002b823e */ /* 0x000fe200000010ff */
[-C--:B------:R-:W-:Y:S01]  /*2cb0*/  @!P0 FMUL.FTZ R38, R34, R22.reuse ;  /* 0x0000001622268220 */ /* 0x080fe20000410000 */
[----:B------:R-:W-:Y:S01]  /*2cc0*/  @!P0 FMUL.FTZ R3, R31, R22 ;  /* 0x000000161f038220 */ /* 0x000fe20000410000 */
[----:B------:R-:W-:Y:S01]  /*2cd0*/  @!P0 FMUL.FTZ R45, R35, R29 ;  /* 0x0000001d232d8220 */ /* 0x000fe20000410000 */
[-C--:B------:R-:W-:Y:S01]  /*2ce0*/  @!P0 FMUL.FTZ R57, R37, R23.reuse ;  /* 0x0000001725398220 */ /* 0x080fe20000410000 */
[----:B------:R-:W-:Y:S01]  /*2cf0*/  @!P0 FMUL.FTZ R4, R28, R23 ;  /* 0x000000171c048220 */ /* 0x000fe20000410000 */
[-C--:B------:R-:W-:Y:S01]  /*2d00*/  @!P0 FFMA.FTZ R2, R35, R39.reuse, R2 ;  /* 0x0000002723028223 */ /* 0x080fe20000010002 */
[-C--:B------:R-:W-:Y:S01]  /*2d10*/  @!P0 FFMA.FTZ R38, R31, R36.reuse, -R38 ;  /* 0x000000241f268223 */ /* 0x080fe20000010826 */
[----:B------:R-:W-:Y:S01]  /*2d20*/  @!P0 FFMA.FTZ R3, R34, R36, R3 ;  /* 0x0000002422038223 */ /* 0x000fe20000010003 */
[----:B------:R-:W-:Y:S01]  /*2d30*/  @!P0 FFMA.FTZ R45, R30, R39, -R45 ;  /* 0x000000271e2d8223 */ /* 0x000fe2000001082d */
[-C--:B------:R-:W-:Y:S01]  /*2d40*/  @!P0 FFMA.FTZ R57, R28, R41.reuse, -R57 ;  /* 0x000000291c398223 */ /* 0x080fe20000010839 */
[----:B------:R-:W-:Y:S01]  /*2d50*/  @!P0 FFMA.FTZ R4, R37, R41, R4 ;  /* 0x0000002925048223 */ /* 0x000fe20000010004 */
[----:B------:R-:W-:Y:S01]  /*2d60*/  @!P0 IMAD.MOV.U32 R24, RZ, RZ, R43 ;  /* 0x000000ffff188224 */ /* 0x000fe200078e002b */
[----:B------:R-:W-:Y:S02]  /*2d70*/  @!P0 F2FP.BF16.F32.PACK_AB R38, R3, R38 ;  /* 0x000000260326823e */ /* 0x000fe400000010ff */
[----:B------:R-:W-:Y:S02]  /*2d80*/  @!P0 F2FP.BF16.F32.PACK_AB R42, R2, R45 ;  /* 0x0000002d022a823e */ /* 0x000fe400000010ff */
[----:B------:R-:W-:Y:S01]  /*2d90*/  @!P0 F2FP.BF16.F32.PACK_AB R57, R4, R57 ;  /* 0x000000390439823e */ /* 0x000fe200000010ff */
[----:B------:R-:W-:Y:S01]  /*2da0*/  @!P0 IMAD.MOV.U32 R26, RZ, RZ, R38 ;  /* 0x000000ffff1a8224 */ /* 0x000fe200078e0026 */
[----:B------:R-:W-:Y:S02]  /*2db0*/  @!P0 MOV R25, R42 ;  /* 0x0000002a00198202 */ /* 0x000fe40000000f00 */
[----:B------:R-:W-:Y:S02]  /*2dc0*/  @!P0 MOV R27, R57 ;  /* 0x00000039001b8202 */ /* 0x000fe40000000f00 */
[----:B------:R-:W-:Y:S03]  /*2dd0*/  ISETP.GE.AND P0, PT, R14, UR4, PT ;  /* 0x000000040e007c0c */ /* 0x000fe6000bf06270 */
[----:B------:R1:W-:Y:S08]  /*2de0*/  STG.E.128 desc[UR6][R98.64], R24 ;  /* 0x0000001862007986 */ /* 0x0003f0000c101d06 */
[----:B------:R-:W2:Y:S06]  /*2df0*/  @!P1 LDG.E.64 R22, desc[UR6][R20.64+0x40] ;  /* 0x0000400614169981 */ /* 0x000eac000c1e1b00 */
[----:B------:R-:W3:Y:S08]  /*2e00*/  LDG.E.128 R28, desc[UR6][R130.64+0x80] ;  /* 0x00008006821c7981 */ /* 0x000ef0000c1e1d00 */
[----:B------:R-:W4:Y:S01]  /*2e10*/  @!P1 LDG.E.64 R40, desc[UR6][R52.64+0x40] ;  /* 0x0000400634289981 */ /* 0x000f22000c1e1b00 */
[C---:B--2---:R-:W-:Y:S02]  /*2e20*/  @!P1 SHF.L.U32 R33, R22.reuse, 0x10, RZ ;  /* 0x0000001016219819 */ /* 0x044fe400000006ff */
[----:B-1----:R-:W-:Y:S02]  /*2e30*/  @!P1 LOP3.LUT R25, R22, 0xffff0000, RZ, 0xc0, !PT ;  /* 0xffff000016199812 */ /* 0x002fe400078ec0ff */
[----:B------:R-:W-:Y:S02]  /*2e40*/  @!P1 SHF.L.U32 R22, R23, 0x10, RZ ;  /* 0x0000001017169819 */ /* 0x000fe400000006ff */
[----:B---3--:R-:W-:Y:S01]  /*2e50*/  @!P1 LOP3.LUT R34, R28, 0xffff0000, RZ, 0xc0, !PT ;  /* 0xffff00001c229812 */ /* 0x008fe200078ec0ff */
[----:B------:R-:W-:Y:S01]  /*2e60*/  @!P1 IMAD.U32 R27, R30, 0x10000, RZ ;  /* 0x000100001e1b9824 */ /* 0x000fe200078e00ff */
[----:B------:R-:W-:Y:S02]  /*2e70*/  @!P1 SHF.L.U32 R32, R28, 0x10, RZ ;  /* 0x000000101c209819 */ /* 0x000fe400000006ff */
[----:B------:R-:W-:Y:S01]  /*2e80*/  @!P1 SHF.L.U32 R26, R29, 0x10, RZ ;  /* 0x000000101d1a9819 */ /* 0x000fe200000006ff */
[-C--:B------:R-:W-:Y:S01]  /*2e90*/  @!P1 FMUL.FTZ R38, R34, R33.reuse ;  /* 0x0000002122269220 */ /* 0x080fe20000410000 */
[----:B------:R-:W-:Y:S01]  /*2ea0*/  @!P1 LOP3.LUT R23, R23, 0xffff0000, RZ, 0xc0, !PT ;  /* 0xffff000017179812 */ /* 0x000fe200078ec0ff */
[----:B------:R-:W-:Y:S01]  /*2eb0*/  @!P1 FMUL.FTZ R5, R32, R33 ;  /* 0x0000002120059220 */ /* 0x000fe20000410000 */
[C---:B------:R-:W-:Y:S01]  /*2ec0*/  @!P1 LOP3.LUT R39, R31.reuse, 0xffff0000, RZ, 0xc0, !PT ;  /* 0xffff00001f279812 */ /* 0x040fe200078ec0ff */
[----:B----4-:R-:W-:Y:S01]  /*2ed0*/  @!P1 IMAD.U32 R35, R40, 0x10000, RZ ;  /* 0x0001000028239824 */ /* 0x010fe200078e00ff */
[----:B------:R-:W-:Y:S01]  /*2ee0*/  @!P1 SHF.L.U32 R24, R31, 0x10, RZ ;  /* 0x000000101f189819 */ /* 0x000fe200000006ff */
[----:B------:R-:W-:Y:S01]  /*2ef0*/  @!P1 FMUL.FTZ R6, R26, R25 ;  /* 0x000000191a069220 */ /* 0x000fe20000410000 */
[----:B------:R-:W-:Y:S01]  /*2f00*/  @!P1 LOP3.LUT R37, R40, 0xffff0000, RZ, 0xc0, !PT ;  /* 0xffff000028259812 */ /* 0x000fe200078ec0ff */
[-C--:B------:R-:W-:Y:S01]  /*2f10*/  @!P1 FFMA.FTZ R38, R32, R35.reuse, -R38 ;  /* 0x0000002320269223 */ /* 0x080fe20000010826 */
[----:B------:R-:W-:Y:S01]  /*2f20*/  @!P1 FFMA.FTZ R5, R34, R35, R5 ;  /* 0x0000002322059223 */ /* 0x000fe20000010005 */
[----:B------:R-:W-:Y:S01]  /*2f30*/  @!P1 LOP3.LUT R35, R29, 0xffff0000, RZ, 0xc0, !PT ;  /* 0xffff00001d239812 */ /* 0x000fe200078ec0ff */
[----:B------:R-:W-:Y:S01]  /*2f40*/  @!P1 FMUL.FTZ R7, R27, R22 ;  /* 0x000000161b079220 */ /* 0x000fe20000410000 */
[----:B------:R-:W-:Y:S01]  /*2f50*/  @!P1 LOP3.LUT R34, R30, 0xffff0000, RZ, 0xc0, !PT ;  /* 0xffff00001e229812 */ /* 0x000fe200078ec0ff */
[C---:B------:R-:W-:Y:S01]  /*2f60*/  @!P1 IMAD.U32 R36, R41.reuse, 0x10000, RZ ;  /* 0x0001000029249824 */ /* 0x040fe200078e00ff */
[----:B------:R-:W-:Y:S01]  /*2f70*/  @!P1 LOP3.LUT R41, R41, 0xffff0000, RZ, 0xc0, !PT ;  /* 0xffff000029299812 */ /* 0x000fe200078ec0ff */
[----:B------:R-:W-:Y:S01]  /*2f80*/  @!P1 FMUL.FTZ R43, R35, R25 ;  /* 0x00000019232b9220 */ /* 0x000fe20000410000 */
[----:B------:R-:W-:Y:S01]  /*2f90*/  @!P1 F2FP.BF16.F32.PACK_AB R38, R5, R38 ;  /* 0x000000260526923e */ /* 0x000fe200000010ff */
[----:B------:R-:W-:Y:S01]  /*2fa0*/  @!P1 FMUL.FTZ R42, R34, R22 ;  /* 0x00000016222a9220 */ /* 0x000fe20000410000 */
[-C--:B------:R-:W-:Y:S01]  /*2fb0*/  @!P1 FMUL.FTZ R45, R39, R23.reuse ;  /* 0x00000017272d9220 */ /* 0x080fe20000410000 */
[----:B------:R-:W-:Y:S01]  /*2fc0*/  @!P1 FMUL.FTZ R8, R24, R23 ;  /* 0x0000001718089220 */ /* 0x000fe20000410000 */
[----:B------:R-:W-:Y:S01]  /*2fd0*/  @!P1 MOV R28, R38 ;  /* 0x00000026001c9202 */ /* 0x000fe20000000f00 */
[-C--:B------:R-:W-:Y:S01]  /*2fe0*/  @!P1 FFMA.FTZ R6, R35, R37.reuse, R6 ;  /* 0x0000002523069223 */ /* 0x080fe20000010006 */
[----:B------:R-:W-:Y:S01]  /*2ff0*/  @!P1 FFMA.FTZ R43, R26, R37, -R43 ;  /* 0x000000251a2b9223 */ /* 0x000fe2000001082b */
[-C--:B------:R-:W-:Y:S01]  /*3000*/  @!P1 FFMA.FTZ R7, R34, R36.reuse, R7 ;  /* 0x0000002422079223 */ /* 0x080fe20000010007 */
[----:B------:R-:W-:Y:S01]  /*3010*/  @!P1 FFMA.FTZ R42, R27, R36, -R42 ;  /* 0x000000241b2a9223 */ /* 0x000fe2000001082a */
[-C--:B------:R-:W-:Y:S01]  /*3020*/  @!P1 FFMA.FTZ R45, R24, R41.reuse, -R45 ;  /* 0x00000029182d9223 */ /* 0x080fe2000001082d */
[----:B------:R-:W-:Y:S01]  /*3030*/  @!P1 FFMA.FTZ R8, R39, R41, R8 ;  /* 0x0000002927089223 */ /* 0x000fe20000010008 */
[----:B------:R-:W-:Y:S02]  /*3040*/  @!P1 F2FP.BF16.F32.PACK_AB R43, R6, R43 ;  /* 0x0000002b062b923e */ /* 0x000fe400000010ff */
[----:B------:R-:W-:Y:S02]  /*3050*/  @!P1 F2FP.BF16.F32.PACK_AB R42, R7, R42 ;  /* 0x0000002a072a923e */ /* 0x000fe400000010ff */
[----:B------:R-:W-:Y:S01]  /*3060*/  @!P1 F2FP.BF16.F32.PACK_AB R45, R8, R45 ;  /* 0x0000002d082d923e */ /* 0x000fe200000010ff */
[----:B------:R-:W-:Y:S01]  /*3070*/  @!P1 IMAD.MOV.U32 R29, RZ, RZ, R43 ;  /* 0x000000ffff1d9224 */ /* 0x000fe200078e002b */
[----:B------:R-:W-:Y:S02]  /*3080*/  @!P1 MOV R30, R42 ;  /* 0x0000002a001e9202 */ /* 0x000fe40000000f00 */
[----:B------:R-:W-:Y:S05]  /*3090*/  @!P1 MOV R31, R45 ;  /* 0x0000002d001f9202 */ /* 0x000fea0000000f00 */
        /* <DEDUP_REMOVED lines=15> */
[C---:B----4-:R-:W-:Y:S01]  /*3190*/  @!P0 IMAD.U32 R35, R40.reuse, 0x10000, RZ ;  /* 0x0001000028238824 */ /* 0x050fe200078e00ff */
[----:B------:R-:W-:Y:S01]  /*31a0*/  @!P0 SHF.L.U32 R28, R27, 0x10, RZ ;  /* 0x000000101b1c8819 */ /* 0x000fe200000006ff */
[C---:B------:R-:W-:Y:S01]  /*31b0*/  @!P0 IMAD.U32 R36, R41.reuse, 0x10000, RZ ;  /* 0x0001000029248824 */ /* 0x040fe200078e00ff */
[----:B------:R-:W-:Y:S01]  /*31c0*/  @!P0 LOP3.LUT R37, R40, 0xffff0000, RZ, 0xc0, !PT ;  /* 0xffff000028258812 */ /* 0x000fe200078ec0ff */
[-C--:B------:R-:W-:Y:S01]  /*31d0*/  @!P0 FFMA.FTZ R38, R32, R35.reuse, -R38 ;  /* 0x0000002320268223 */ /* 0x080fe20000010826 */
[----:B------:R-:W-:Y:S01]  /*31e0*/  @!P0 LOP3.LUT R41, R41, 0xffff0000, RZ, 0xc0, !PT ;  /* 0xffff000029298812 */ /* 0x000fe200078ec0ff */
[----:B------:R-:W-:Y:S01]  /*31f0*/  @!P0 FFMA.FTZ R9, R34, R35, R9 ;  /* 0x0000002322098223 */ /* 0x000fe20000010009 */
[----:B------:R-:W-:Y:S01]  /*3200*/  @!P0 LOP3.LUT R35, R25, 0xffff0000, RZ, 0xc0, !PT ;  /* 0xffff000019238812 */ /* 0x000fe200078ec0ff */
[-C--:B------:R-:W-:Y:S01]  /*3210*/  @!P0 FMUL.FTZ R10, R30, R29.reuse ;  /* 0x0000001d1e0a8220 */ /* 0x080fe20000410000 */
[----:B------:R-:W-:Y:S01]  /*3220*/  @!P0 LOP3.LUT R34, R26, 0xffff0000, RZ, 0xc0, !PT ;  /* 0xffff00001a228812 */ /* 0x000fe200078ec0ff */
[----:B------:R-:W-:Y:S01]  /*3230*/  @!P0 FMUL.FTZ R11, R31, R22 ;  /* 0x000000161f0b8220 */ /* 0x000fe20000410000 */
[----:B------:R-:W-:Y:S01]  /*3240*/  @!P0 F2FP.BF16.F32.PACK_AB R38, R9, R38 ;  /* 0x000000260926823e */ /* 0x000fe200000010ff */
[----:B------:R-:W-:Y:S01]  /*3250*/  @!P0 FMUL.FTZ R43, R35, R29 ;  /* 0x0000001d232b8220 */ /* 0x000fe20000410000 */
[-C--:B------:R-:W-:Y:S01]  /*3260*/  @!P0 FMUL.FTZ R45, R39, R23.reuse ;  /* 0x00000017272d8220 */ /* 0x080fe20000410000 */
[----:B------:R-:W-:Y:S01]  /*3270*/  @!P0 FMUL.FTZ R42, R34, R22 ;  /* 0x00000016222a8220 */ /* 0x000fe20000410000 */
[----:B------:R-:W-:Y:S01]  /*3280*/  @!P0 MOV R24, R38 ;  /* 0x0000002600188202 */ /* 0x000fe20000000f00 */
[----:B------:R-:W-:Y:S01]  /*3290*/  @!P0 FMUL.FTZ R12, R28, R23 ;  /* 0x000000171c0c8220 */ /* 0x000fe20000410000 */
        /* <DEDUP_REMOVED lines=12> */
[----:B------:R1:W-:Y:S02]  /*3360*/  STG.E.128 desc[UR6][R98.64+0x100], R24 ;  /* 0x0001001862007986 */ /* 0x0003e4000c101d06 */
.L_x_3771:
[----:B------:R-:W-:Y:S05]  /*3370*/  BSYNC B0 ;  /* 0x0000000000007941 */ /* 0x000fea0003800000 */
.L_x_3770:
[----:B------:R-:W-:Y:S04]  /*3380*/  BSSY B0, `(.L_x_3772) ;  /* 0x0000093000007945 */ /* 0x000fe80003800000 */
[----:B------:R-:W-:Y:S05]  /*3390*/  @!P5 BRA `(.L_x_3773) ;  /* 0x000000080044d947 */ /* 0x000fea0003800000 */
[----:B-1----:R-:W-:Y:S02]  /*33a0*/  SHF.L.U32 R99, R94, 0x1, RZ ;  /* 0x000000015e637819 */ /* 0x002fe400000006ff */
[----:B------:R-:W-:Y:S02]  /*33b0*/  ISETP.GE.AND P0, PT, R18, UR4, PT ;  /* 0x0000000412007c0c */ /* 0x000fe4000bf06270 */
[C---:B------:R-:W-:Y:S02]  /*33c0*/  LEA R58, P6, R103.reuse, R130, 0x1 ;  /* 0x00000082673a7211 */ /* 0x040fe400078c08ff */
[----:B------:R-:W-:Y:S02]  /*33d0*/  SHF.L.U64.HI R57, R94, 0x1, R92 ;  /* 0x000000015e397819 */ /* 0x000fe4000001025c */
[-C--:B------:R-:W-:Y:S02]  /*33e0*/  IADD3 R32, P1, R20, R99.reuse, RZ ;  /* 0x0000006314207210 */ /* 0x080fe40007f3e0ff */
[----:B------:R-:W-:Y:S02]  /*33f0*/  IADD3 R44, P5, R52, R99, RZ ;  /* 0x00000063342c7210 */ /* 0x000fe40007fbe0ff */
[----:B------:R-:W-:Y:S02]  /*3400*/  LEA.HI.X R59, R103, R127, R102, 0x1, P6 ;  /* 0x0000007f673b7211 */ /* 0x000fe400030f0c66 */
[----:B------:R-:W-:Y:S01]  /*3410*/  IADD3.X R33, R21, R57, RZ, P1, !PT ;  /* 0x0000003915217210 */ /* 0x000fe20000ffe4ff */
[----:B------:R-:W-:Y:S01]  /*3420*/  IMAD.X R45, R53, 0x1, R57, P5 ;  /* 0x00000001352d7824 */ /* 0x000fe200028e0639 */
[----:B------:R-:W-:Y:S01]  /*3430*/  ISETP.GE.AND P1, PT, R15, UR4, PT ;  /* 0x000000040f007c0c */ /* 0x000fe2000bf26270 */
[----:B----4-:R-:W2:Y:S01]  /*3440*/  LDG.E.128 R24, desc[UR6][R58.64] ;  /* 0x000000063a187981 */ /* 0x010ea2000c1e1d00 */
[----:B------:R-:W-:Y:S07]  /*3450*/  LEA R56, P5, R55, R98, 0x1 ;  /* 0x0000006237387211 */ /* 0x000fee00078a08ff */
[----:B------:R-:W3:Y:S06]  /*3460*/  @!P0 LDG.E.64 R22, desc[UR6][R32.64] ;  /* 0x0000000620168981 */ /* 0x000eec000c1e1b00 */
[----:B------:R-:W4:Y:S01]  /*3470*/  @!P0 LDG.E.64 R42, desc[UR6][R44.64] ;  /* 0x000000062c2a8981 */ /* 0x000f22000c1e1b00 */
[C---:B--2---:R-:W-:Y:S01]  /*3480*/  @!P0 LOP3.LUT R37, R24.reuse, 0xffff0000, RZ, 0xc0, !PT ;  /* 0xffff000018258812 */ /* 0x044fe200078ec0ff */
[----:B------:R-:W-:Y:S01]  /*3490*/  @!P0 IMAD.U32 R28, R24, 0x10000, RZ ;  /* 0x00010000181c8824 */ /* 0x000fe200078e00ff */
[----:B------:R-:W-:Y:S02]  /*34a0*/  @!P0 SHF.L.U32 R30, R25, 0x10, RZ ;  /* 0x00000010191e8819 */ /* 0x000fe400000006ff */
[----:B------:R-:W-:Y:S02]  /*34b0*/  @!P0 LOP3.LUT R36, R26, 0xffff0000, RZ, 0xc0, !PT ;  /* 0xffff00001a248812 */ /* 0x000fe400078ec0ff */
[C---:B---3--:R-:W-:Y:S01]  /*34c0*/  @!P0 LOP3.LUT R29, R22.reuse, 0xffff0000, RZ, 0xc0, !PT ;  /* 0xffff0000161d8812 */ /* 0x048fe200078ec0ff */
[----:B------:R-:W-:Y:S02]  /*34d0*/  @!P0 IMAD.U32 R31, R22, 0x10000, RZ ;  /* 0x00010000161f8824 */ /* 0x000fe400078e00ff */
[C---:B------:R-:W-:Y:S01]  /*34e0*/  @!P0 IMAD.U32 R22, R23.reuse, 0x10000, RZ ;  /* 0x0001000017168824 */ /* 0x040fe200078e00ff */
[----:B------:R-:W-:Y:S01]  /*34f0*/  @!P0 LOP3.LUT R23, R23, 0xffff0000, RZ, 0xc0, !PT ;  /* 0xffff000017178812 */ /* 0x000fe200078ec0ff */
[----:B------:R-:W-:Y:S01]  /*3500*/  @!P0 FMUL.FTZ R2, R30, R29 ;  /* 0x0000001d1e028220 */ /* 0x000fe20000410000 */
[C---:B----4-:R-:W-:Y:S01]  /*3510*/  @!P0 SHF.L.U32 R39, R42.reuse, 0x10, RZ ;  /* 0x000000102a278819 */ /* 0x050fe200000006ff */
[-C--:B------:R-:W-:Y:S01]  /*3520*/  @!P0 FMUL.FTZ R57, R37, R31.reuse ;  /* 0x0000001f25398220 */ /* 0x080fe20000410000 */
[----:B------:R-:W-:Y:S01]  /*3530*/  @!P0 LOP3.LUT R41, R42, 0xffff0000, RZ, 0xc0, !PT ;  /* 0xffff00002a298812 */ /* 0x000fe200078ec0ff */
[C---:B------:R-:W-:Y:S01]  /*3540*/  @!P0 FMUL.FTZ R0, R28.reuse, R31 ;  /* 0x0000001f1c008220 */ /* 0x040fe20000410000 */
[----:B------:R-:W-:Y:S01]  /*3550*/  @!P0 SHF.L.U32 R38, R43, 0x10, RZ ;  /* 0x000000102b268819 */ /* 0x000fe200000006ff */
[-C--:B------:R-:W-:Y:S01]  /*3560*/  @!P0 FFMA.FTZ R57, R28, R39.reuse, -R57 ;  /* 0x000000271c398223 */ /* 0x080fe20000010839 */
[----:B------:R-:W-:Y:S01]  /*3570*/  @!P0 SHF.L.U32 R28, R27, 0x10, RZ ;  /* 0x000000101b1c8819 */ /* 0x000fe200000006ff */
[----:B------:R-:W-:Y:S01]  /*3580*/  @!P0 FFMA.FTZ R0, R37, R39, R0 ;  /* 0x0000002725008223 */ /* 0x000fe20000010000 */
[----:B------:R-:W-:Y:S01]  /*3590*/  @!P0 LOP3.LUT R37, R25, 0xffff0000, RZ, 0xc0, !PT ;  /* 0xffff000019258812 */ /* 0x000fe200078ec0ff */
[----:B------:R-:W-:Y:S01]  /*35a0*/  @!P0 IMAD.U32 R31, R26, 0x10000, RZ ;  /* 0x000100001a1f8824 */ /* 0x000fe200078e00ff */
[----:B------:R-:W-:Y:S01]  /*35b0*/  @!P0 LOP3.LUT R39, R27, 0xffff0000, RZ, 0xc0, !PT ;  /* 0xffff00001b278812 */ /* 0x000fe200078ec0ff */
[-C--:B------:R-:W-:Y:S01]  /*35c0*/  @!P0 FMUL.FTZ R40, R36, R22.reuse ;  /* 0x0000001624288220 */ /* 0x080fe20000410000 */
[----:B------:R-:W-:Y:S01]  /*35d0*/  @!P0 LOP3.LUT R43, R43, 0xffff0000, RZ, 0xc0, !PT ;  /* 0xffff00002b2b8812 */ /* 0x000fe200078ec0ff */
[----:B------:R-:W-:Y:S01]  /*35e0*/  @!P0 FMUL.FTZ R3, R31, R22 ;  /* 0x000000161f038220 */ /* 0x000fe20000410000 */
[----:B------:R-:W-:Y:S01]  /*35f0*/  @!P0 F2FP.BF16.F32.PACK_AB R50, R0, R57 ;  /* 0x000000390032823e */ /* 0x000fe200000010ff */
[----:B------:R-:W-:Y:S01]  /*3600*/  @!P0 FMUL.FTZ R99, R37, R29 ;  /* 0x0000001d25638220 */ /* 0x000fe20000410000 */
[----:B------:R-:W-:Y:S01]  /*3610*/  LEA.HI.X R57, R55, R95, R54, 0x1, P5 ;  /* 0x0000005f37397211 */ /* 0x000fe200028f0c36 */
        /* <DEDUP_REMOVED lines=21> */
[----:B-1----:R-:W-:Y:S01]  /*3770*/  @!P1 LOP3.LUT R25, R22, 0xffff0000, RZ, 0xc0, !PT ;  /* 0xffff000016199812 */ /* 0x002fe200078ec0ff */
[C---:B------:R-:W-:Y:S01]  /*3780*/  @!P1 IMAD.U32 R22, R23.reuse, 0x10000, RZ ;  /* 0x0001000017169824 */ /* 0x040fe200078e00ff */
[----:B------:R-:W-:Y:S02]  /*3790*/  @!P1 LOP3.LUT R23, R23, 0xffff0000, RZ, 0xc0, !PT ;  /* 0xffff000017179812 */ /* 0x000fe400078ec0ff */
[C---:B---3--:R-:W-:Y:S01]  /*37a0*/  @!P1 LOP3.LUT R36, R28.reuse, 0xffff0000, RZ, 0xc0, !PT ;  /* 0xffff00001c249812 */ /* 0x048fe200078ec0ff */
[----:B------:R-:W-:Y:S01]  /*37b0*/  @!P1 IMAD.U32 R34, R28, 0x10000, RZ ;  /* 0x000100001c229824 */ /* 0x000fe200078e00ff */
[----:B------:R-:W-:Y:S01]  /*37c0*/  @!P1 SHF.L.U32 R26, R29, 0x10, RZ ;  /* 0x000000101d1a9819 */ /* 0x000fe200000006ff */
[----:B------:R-:W-:Y:S01]  /*37d0*/  @!P1 IMAD.U32 R27, R30, 0x10000, RZ ;  /* 0x000100001e1b9824 */ /* 0x000fe200078e00ff */
[C---:B------:R-:W-:Y:S01]  /*37e0*/  @!P1 LOP3.LUT R41, R31.reuse, 0xffff0000, RZ, 0xc0, !PT ;  /* 0xffff00001f299812 */ /* 0x040fe200078ec0ff */
[-C--:B------:R-:W-:Y:S01]  /*37f0*/  @!P1 FMUL.FTZ R5, R34, R35.reuse ;  /* 0x0000002322059220 */ /* 0x080fe20000410000 */
[----:B------:R-:W-:Y:S01]  /*3800*/  @!P1 SHF.L.U32 R24, R31, 0x10, RZ ;  /* 0x000000101f189819 */ /* 0x000fe200000006ff */
[----:B------:R-:W-:Y:S01]  /*3810*/  @!P1 FMUL.FTZ R40, R36, R35 ;  /* 0x0000002324289220 */ /* 0x000fe20000410000 */
[C---:B----4-:R-:W-:Y:S01]  /*3820*/  @!P1 LOP3.LUT R39, R42.reuse, 0xffff0000, RZ, 0xc0, !PT ;  /* 0xffff00002a279812 */ /* 0x050fe200078ec0ff */
[----:B------:R-:W-:Y:S01]  /*3830*/  @!P1 IMAD.U32 R37, R42, 0x10000, RZ ;  /* 0x000100002a259824 */ /* 0x000fe200078e00ff */
[C---:B------:R-:W-:Y:S01]  /*3840*/  @!P1 SHF.L.U32 R38, R43.reuse, 0x10, RZ ;  /* 0x000000102b269819 */ /* 0x040fe200000006ff */
[----:B------:R-:W-:Y:S01]  /*3850*/  @!P1 FMUL.FTZ R6, R26, R25 ;  /* 0x000000191a069220 */ /* 0x000fe20000410000 */
[----:B------:R-:W-:Y:S01]  /*3860*/  @!P1 LOP3.LUT R43, R43, 0xffff0000, RZ, 0xc0, !PT ;  /* 0xffff00002b2b9812 */ /* 0x000fe200078ec0ff */
[-C--:B------:R-:W-:Y:S01]  /*3870*/  @!P1 FFMA.FTZ R5, R36, R37.reuse, R5 ;  /* 0x0000002524059223 */ /* 0x080fe20000010005 */
[----:B------:R-:W-:Y:S01]  /*3880*/  @!P1 LOP3.LUT R36, R30, 0xffff0000, RZ, 0xc0, !PT ;  /* 0xffff00001e249812 */ /* 0x000fe200078ec0ff */
[----:B------:R-:W-:Y:S01]  /*3890*/  @!P1 FFMA.FTZ R40, R34, R37, -R40 ;  /* 0x0000002522289223 */ /* 0x000fe20000010828 */
[----:B------:R-:W-:Y:S01]  /*38a0*/  @!P1 LOP3.LUT R37, R29, 0xffff0000, RZ, 0xc0, !PT ;  /* 0xffff00001d259812 */ /* 0x000fe200078ec0ff */
[-C--:B------:R-:W-:Y:S01]  /*38b0*/  @!P1 FMUL.FTZ R7, R27, R22.reuse ;  /* 0x000000161b079220 */ /* 0x080fe20000410000 */
[----:B------:R-:W-:Y:S01]  /*38c0*/  @!P1 FMUL.FTZ R101, R41, R23 ;  /* 0x0000001729659220 */ /* 0x000fe20000410000 */
[----:B------:R-:W-:Y:S01]  /*38d0*/  @!P1 FMUL.FTZ R50, R36, R22 ;  /* 0x0000001624329220 */ /* 0x000fe20000410000 */
[----:B------:R-:W-:Y:S01]  /*38e0*/  @!P1 F2FP.BF16.F32.PACK_AB R40, R5, R40 ;  /* 0x000000280528923e */ /* 0x000fe200000010ff */
[C---:B------:R-:W-:Y:S01]  /*38f0*/  @!P1 FMUL.FTZ R99, R37.reuse, R25 ;  /* 0x0000001925639220 */ /* 0x040fe20000410000 */
        /* <DEDUP_REMOVED lines=35> */
[-C--:B------:R-:W-:Y:S01]  /*3b30*/  @!P0 FFMA.FTZ R40, R34, R37.reuse, -R40 ;  /* 0x0000002522288223 */ /* 0x080fe20000010828 */
[----:B------:R-:W-:Y:S01]  /*3b40*/  @!P0 FFMA.FTZ R9, R36, R37, R9 ;  /* 0x0000002524098223 */ /* 0x000fe20000010009 */
[----:B------:R-:W-:Y:S01]  /*3b50*/  @!P0 LOP3.LUT R37, R25, 0xffff0000, RZ, 0xc0, !PT ;  /* 0xffff000019258812 */ /* 0x000fe200078ec0ff */
[----:B------:R-:W-:Y:S01]  /*3b60*/  @!P0 FMUL.FTZ R11, R31, R22 ;  /* 0x000000161f0b8220 */ /* 0x000fe20000410000 */
[----:B------:R-:W-:Y:S01]  /*3b70*/  @!P0 LOP3.LUT R36, R26, 0xffff0000, RZ, 0xc0, !PT ;  /* 0xffff00001a248812 */ /* 0x000fe200078ec0ff */
[----:B------:R-:W-:Y:S01]  /*3b80*/  @!P0 FMUL.FTZ R99, R41, R23 ;  /* 0x0000001729638220 */ /* 0x000fe20000410000 */
[----:B------:R-:W-:Y:S01]  /*3b90*/  @!P0 F2FP.BF16.F32.PACK_AB R40, R9, R40 ;  /* 0x000000280928823e */ /* 0x000fe200000010ff */
[C---:B------:R-:W-:Y:S01]  /*3ba0*/  @!P0 FMUL.FTZ R59, R37.reuse, R29 ;  /* 0x0000001d253b8220 */ /* 0x040fe20000410000 */
[----:B------:R-:W-:Y:S01]  /*3bb0*/  @!P0 FMUL.FTZ R12, R28, R23 ;  /* 0x000000171c0c8220 */ /* 0x000fe20000410000 */
        /* <DEDUP_REMOVED lines=15> */
.L_x_3773:
[----:B------:R-:W-:Y:S05]  /*3cb0*/  BSYNC B0 ;  /* 0x0000000000007941 */ /* 0x000fea0003800000 */
.L_x_3772:
[----:B------:R-:W-:Y:S04]  /*3cc0*/  BSSY B0, `(.L_x_3774) ;  /* 0x000009b000007945 */ /* 0x000fe80003800000 */
[----:B------:R-:W-:Y:S05]  /*3cd0*/  @!P4 BRA `(.L_x_3775) ;  /* 0x000000080064c947 */ /* 0x000fea0003800000 */
[----:B------:R-:W-:Y:S01]  /*3ce0*/  ISETP.GE.AND P0, PT, R18, UR4, PT ;  /* 0x0000000412007c0c */ /* 0x000fe2000bf06270 */
[----:B------:R-:W-:Y:S01]  /*3cf0*/  IMAD.SHL.U32 R59, R91, 0x2, RZ ;  /* 0x000000025b3b7824 */ /* 0x000fe200078e00ff */
[----:B------:R-:W-:Y:S02]  /*3d00*/  LEA R150, P5, R105, R130, 0x1 ;  /* 0x0000008269967211 */ /* 0x000fe400078a08ff */
[----:B--2---:R-:W-:Y:S02]  /*3d10*/  SHF.L.U64.HI R57, R91, 0x1, R90 ;  /* 0x000000015b397819 */ /* 0x004fe4000001025a */
[-C--:B------:R-:W-:Y:S02]  /*3d20*/  IADD3 R32, P1, R20, R59.reuse, RZ ;  /* 0x0000003b14207210 */ /* 0x080fe40007f3e0ff */
[----:B------:R-:W-:Y:S02]  /*3d30*/  IADD3 R44, P4, R52, R59, RZ ;  /* 0x0000003b342c7210 */ /* 0x000fe40007f9e0ff */
[----:B------:R-:W-:Y:S02]  /*3d40*/  LEA.HI.X R151, R105, R127, R104, 0x1, P5 ;  /* 0x0000007f69977211 */ /* 0x000fe400028f0c68 */
[----:B------:R-:W-:Y:S01]  /*3d50*/  IADD3.X R33, R21, R57, RZ, P1, !PT ;  /* 0x0000003915217210 */ /* 0x000fe20000ffe4ff */
[----:B------:R-:W-:Y:S01]  /*3d60*/  IMAD.X R45, R53, 0x1, R57, P4 ;  /* 0x00000001352d7824 */ /* 0x000fe200020e0639 */
[----:B------:R-:W-:Y:S01]  /*3d70*/  LEA R58, P5, R148, R98, 0x1 ;  /* 0x00000062943a7211 */ /* 0x000fe200078a08ff */
[----:B-1--4-:R-:W2:Y:S01]  /*3d80*/  LDG.E.128 R24, desc[UR6][R150.64] ;  /* 0x0000000696187981 */ /* 0x012ea2000c1e1d00 */
[----:B------:R-:W-:Y:S02]  /*3d90*/  ISETP.GE.AND P1, PT, R15, UR4, PT ;  /* 0x000000040f007c0c */ /* 0x000fe4000bf26270 */
[----:B------:R-:W-:Y:S05]  /*3da0*/  LEA R56, P4, R108, R130, 0x1 ;  /* 0x000000826c387211 */ /* 0x000fea00078808ff */
        /* <DEDUP_REMOVED lines=12> */
[----:B------:R-:W-:Y:S02]  /*3e70*/  @!P0 IMAD.U32 R39, R42, 0x10000, RZ ;  /* 0x000100002a278824 */ /* 0x000fe400078e00ff */
[----:B------:R-:W-:Y:S01]  /*3e80*/  @!P0 FMUL.FTZ R0, R28, R31 ;  /* 0x0000001f1c008220 */ /* 0x000fe20000410000 */
[----:B------:R-:W-:Y:S02]  /*3e90*/  @!P0 IMAD.U32 R31, R26, 0x10000, RZ ;  /* 0x000100001a1f8824 */ /* 0x000fe400078e00ff */
[----:B------:R-:W-:Y:S01]  /*3ea0*/  @!P0 FMUL.FTZ R2, R30, R29 ;  /* 0x0000001d1e028220 */ /* 0x000fe20000410000 */
[-C--:B------:R-:W-:Y:S01]  /*3eb0*/  @!P0 FFMA.FTZ R57, R28, R39.reuse, -R57 ;  /* 0x000000271c398223 */ /* 0x080fe20000010839 */
[----:B------:R-:W-:Y:S01]  /*3ec0*/  @!P0 SHF.L.U32 R28, R27, 0x10, RZ ;  /* 0x000000101b1c8819 */ /* 0x000fe200000006ff */
[----:B------:R-:W-:Y:S01]  /*3ed0*/  @!P0 FFMA.FTZ R0, R37, R39, R0 ;  /* 0x0000002725008223 */ /* 0x000fe20000010000 */
[----:B------:R-:W-:Y:S01]  /*3ee0*/  @!P0 LOP3.LUT R37, R25, 0xffff0000, RZ, 0xc0, !PT ;  /* 0xffff000019258812 */ /* 0x000fe200078ec0ff */
[-C--:B------:R-:W-:Y:S01]  /*3ef0*/  @!P0 FMUL.FTZ R40, R36, R22.reuse ;  /* 0x0000001624288220 */ /* 0x080fe20000410000 */
        /* <DEDUP_REMOVED lines=19> */
[----:B------:R-:W-:Y:S02]  /*4030*/  LEA.HI.X R59, R148, R95, R106, 0x1, P5 ;  /* 0x0000005f943b7211 */ /* 0x000fe400028f0c6a */
[----:B------:R-:W-:Y:S02]  /*4040*/  @!P0 MOV R25, R50 ;  /* 0x0000003200198202 */ /* 0x000fe40000000f00 */
[----:B------:R-:W-:Y:S02]  /*4050*/  @!P0 MOV R27, R99 ;  /* 0x00000063001b8202 */ /* 0x000fe40000000f00 */
[----:B------:R-:W-:Y:S02]  /*4060*/  LEA.HI.X R57, R108, R127, R107, 0x1, P4 ;  /* 0x0000007f6c397211 */ /* 0x000fe400020f0c6b */
[----:B------:R-:W-:Y:S01]  /*4070*/  ISETP.GE.AND P0, PT, R14, UR4, PT ;  /* 0x000000040e007c0c */ /* 0x000fe2000bf06270 */
[----:B------:R1:W-:Y:S01]  /*4080*/  STG.E.128 desc[UR6][R58.64], R24 ;  /* 0x000000183a007986 */ /* 0x0003e2000c101d06 */
[C---:B------:R-:W-:Y:S04]  /*4090*/  LEA R150, P5, R109.reuse, R98, 0x1 ;  /* 0x000000626d967211 */ /* 0x040fe800078a08ff */
[----:B------:R-:W-:Y:S03]  /*40a0*/  LEA.HI.X R151, R109, R95, R110, 0x1, P5 ;  /* 0x0000005f6d977211 */ /* 0x000fe600028f0c6e */
[----:B------:R-:W2:Y:S06]  /*40b0*/  @!P1 LDG.E.64 R22, desc[UR6][R32.64+0x40] ;  /* 0x0000400620169981 */ /* 0x000eac000c1e1b00 */
[----:B------:R3:W4:Y:S08]  /*40c0*/  LDG.E.128 R28, desc[UR6][R56.64] ;  /* 0x00000006381c7981 */ /* 0x000730000c1e1d00 */
[----:B------:R-:W5:Y:S01]  /*40d0*/  @!P1 LDG.E.64 R42, desc[UR6][R44.64+0x40] ;  /* 0x000040062c2a9981 */ /* 0x000f62000c1e1b00 */
[----:B---3--:R-:W-:Y:S02]  /*40e0*/  LEA R56, P4, R112, R130, 0x1 ;  /* 0x0000008270387211 */ /* 0x008fe400078808ff */
[C---:B--2---:R-:W-:Y:S02]  /*40f0*/  @!P1 SHF.L.U32 R35, R22.reuse, 0x10, RZ ;  /* 0x0000001016239819 */ /* 0x044fe400000006ff */
[----:B-1----:R-:W-:Y:S01]  /*4100*/  @!P1 LOP3.LUT R25, R22, 0xffff0000, RZ, 0xc0, !PT ;  /* 0xffff000016199812 */ /* 0x002fe200078ec0ff */
[C---:B------:R-:W-:Y:S01]  /*4110*/  @!P1 IMAD.U32 R22, R23.reuse, 0x10000, RZ ;  /* 0x0001000017169824 */ /* 0x040fe200078e00ff */
[----:B------:R-:W-:Y:S02]  /*4120*/  @!P1 LOP3.LUT R23, R23, 0xffff0000, RZ, 0xc0, !PT ;  /* 0xffff000017179812 */ /* 0x000fe400078ec0ff */
[C---:B----4-:R-:W-:Y:S01]  /*4130*/  @!P1 LOP3.LUT R36, R28.reuse, 0xffff0000, RZ, 0xc0, !PT ;  /* 0xffff00001c249812 */ /* 0x050fe200078ec0ff */
[----:B------:R-:W-:Y:S01]  /*4140*/  @!P1 IMAD.U32 R34, R28, 0x10000, RZ ;  /* 0x000100001c229824 */ /* 0x000fe200078e00ff */
[----:B------:R-:W-:Y:S01]  /*4150*/  @!P1 SHF.L.U32 R26, R29, 0x10, RZ ;  /* 0x000000101d1a9819 */ /* 0x000fe200000006ff */
[----:B------:R-:W-:Y:S01]  /*4160*/  @!P1 IMAD.U32 R27, R30, 0x10000, RZ ;  /* 0x000100001e1b9824 */ /* 0x000fe200078e00ff */
[C---:B------:R-:W-:Y:S01]  /*4170*/  @!P1 LOP3.LUT R41, R31.reuse, 0xffff0000, RZ, 0xc0, !PT ;  /* 0xffff00001f299812 */ /* 0x040fe200078ec0ff */
[-C--:B------:R-:W-:Y:S01]  /*4180*/  @!P1 FMUL.FTZ R5, R34, R35.reuse ;  /* 0x0000002322059220 */ /* 0x080fe20000410000 */
[----:B------:R-:W-:Y:S01]  /*4190*/  @!P1 SHF.L.U32 R24, R31, 0x10, RZ ;  /* 0x000000101f189819 */ /* 0x000fe200000006ff */
[----:B------:R-:W-:Y:S01]  /*41a0*/  @!P1 FMUL.FTZ R40, R36, R35 ;  /* 0x0000002324289220 */ /* 0x000fe20000410000 */
[C---:B-----5:R-:W-:Y:S01]  /*41b0*/  @!P1 LOP3.LUT R39, R42.reuse, 0xffff0000, RZ, 0xc0, !PT ;  /* 0xffff00002a279812 */ /* 0x060fe200078ec0ff */
        /* <DEDUP_REMOVED lines=26> */
[----:B------:R-:W-:Y:S02]  /*4360*/  LEA.HI.X R57, R112, R127, R111, 0x1, P4 ;  /* 0x0000007f70397211 */ /* 0x000fe400020f0c6f */
[----:B------:R-:W-:Y:S05]  /*4370*/  @!P1 MOV R31, R59 ;  /* 0x0000003b001f9202 */ /* 0x000fea0000000f00 */
[----:B------:R1:W-:Y:S08]  /*4380*/  STG.E.128 desc[UR6][R150.64], R28 ;  /* 0x0000001c96007986 */ /* 0x0003f0000c101d06 */
[----:B------:R-:W2:Y:S06]  /*4390*/  @!P0 LDG.E.64 R22, desc[UR6][R32.64+0x80] ;  /* 0x0000800620168981 */ /* 0x000eac000c1e1b00 */
[----:B------:R-:W3:Y:S08]  /*43a0*/  LDG.E.128 R24, desc[UR6][R56.64] ;  /* 0x0000000638187981 */ /* 0x000ef0000c1e1d00 */
[----:B------:R-:W4:Y:S01]  /*43b0*/  @!P0 LDG.E.64 R44, desc[UR6][R44.64+0x80] ;  /* 0x000080062c2c8981 */ /* 0x000f22000c1e1b00 */
[C---:B-1----:R-:W-:Y:S04]  /*43c0*/  LEA R150, P1, R113.reuse, R98, 0x1 ;  /* 0x0000006271967211 */ /* 0x042fe800078208ff */
[----:B------:R-:W-:Y:S02]  /*43d0*/  LEA.HI.X R151, R113, R95, R114, 0x1, P1 ;  /* 0x0000005f71977211 */ /* 0x000fe400008f0c72 */
[C---:B--2---:R-:W-:Y:S02]  /*43e0*/  @!P0 SHF.L.U32 R35, R22.reuse, 0x10, RZ ;  /* 0x0000001016238819 */ /* 0x044fe400000006ff */
[----:B------:R-:W-:Y:S01]  /*43f0*/  @!P0 LOP3.LUT R29, R22, 0xffff0000, RZ, 0xc0, !PT ;  /* 0xffff0000161d8812 */ /* 0x000fe200078ec0ff */
        /* <DEDUP_REMOVED lines=38> */
[----:B------:R3:W-:Y:S02]  /*4660*/  STG.E.128 desc[UR6][R150.64], R24 ;  /* 0x0000001896007986 */ /* 0x0007e4000c101d06 */
.L_x_3775:
[----:B------:R-:W-:Y:S05]  /*4670*/  BSYNC B0 ;  /* 0x0000000000007941 */ /* 0x000fea0003800000 */
.L_x_3774:
[----:B------:R-:W-:Y:S04]  /*4680*/  BSSY B0, `(.L_x_3776) ;  /* 0x00000a1000007945 */ /* 0x000fe80003800000 */
[----:B------:R-:W-:Y:S05]  /*4690*/  @!P2 BRA `(.L_x_3777) ;  /* 0x00000008007ca947 */ /* 0x000fea0003800000 */
[----:B------:R-:W-:Y:S01]  /*46a0*/  ISETP.GE.AND P0, PT, R18, UR4, PT ;  /* 0x0000000412007c0c */ /* 0x000fe2000bf06270 */
[----:B--2---:R-:W3:Y:S01]  /*46b0*/  LDC.64 R56, c[0x0][0x338] ;  /* 0x0000ce00ff387b82 */ /* 0x004ee20000000a00 */
[C---:B-1----:R-:W-:Y:S01]  /*46c0*/  SHF.L.U32 R99, R87.reuse, 0x1, RZ ;  /* 0x0000000157637819 */ /* 0x042fe200000006ff */
[----:B------:R-:W-:Y:S01]  /*46d0*/  IMAD.MOV.U32 R131, RZ, RZ, R127 ;  /* 0x000000ffff837224 */ /* 0x000fe200078e007f */
[----:B------:R-:W-:Y:S02]  /*46e0*/  SHF.L.U64.HI R59, R87, 0x1, R86 ;  /* 0x00000001573b7819 */ /* 0x000fe40000010256 */
[-C--:B------:R-:W-:Y:S02]  /*46f0*/  IADD3 R32, P1, R20, R99.reuse, RZ ;  /* 0x0000006314207210 */ /* 0x080fe40007f3e0ff */
[----:B------:R-:W-:Y:S02]  /*4700*/  IADD3 R44, P2, R52, R99, RZ ;  /* 0x00000063342c7210 */ /* 0x000fe40007f5e0ff */
[-C--:B------:R-:W-:Y:S02]  /*4710*/  IADD3.X R33, R21, R59.reuse, RZ, P1, !PT ;  /* 0x0000003b15217210 */ /* 0x080fe40000ffe4ff */
[----:B------:R-:W-:Y:S02]  /*4720*/  IADD3.X R45, R53, R59, RZ, P2, !PT ;  /* 0x0000003b352d7210 */ /* 0x000fe400017fe4ff */
[----:B------:R-:W-:Y:S01]  /*4730*/  ISETP.GE.AND P1, PT, R15, UR4, PT ;  /* 0x000000040f007c0c */ /* 0x000fe2000bf26270 */
[----:B------:R-:W4:Y:S06]  /*4740*/  @!P0 LDG.E.64 R20, desc[UR6][R32.64] ;  /* 0x0000000620148981 */ /* 0x000f2c000c1e1b00 */
[----:B------:R-:W2:Y:S01]  /*4750*/  @!P0 LDG.E.64 R42, desc[UR6][R44.64] ;  /* 0x000000062c2a8981 */ /* 0x000ea2000c1e1b00 */
[----:B----4-:R-:W-:Y:S01]  /*4760*/  @!P0 LOP3.LUT R23, R20, 0xffff0000, RZ, 0xc0, !PT ;  /* 0xffff000014178812 */ /* 0x010fe200078ec0ff */
[----:B---3--:R-:W-:Y:S04]  /*4770*/  IMAD.WIDE.U32 R150, R56, 0x60, R130 ;  /* 0x0000006038967825 */ /* 0x008fe800078e0082 */
[----:B------:R-:W-:Y:S01]  /*4780*/  IMAD R57, R57, 0x60, RZ ;  /* 0x0000006039397824 */ /* 0x000fe200078e02ff */
[----:B--2---:R-:W-:Y:S01]  /*4790*/  @!P0 LOP3.LUT R41, R42, 0xffff0000, RZ, 0xc0, !PT ;  /* 0xffff00002a298812 */ /* 0x004fe200078ec0ff */
[----:B------:R-:W-:Y:S01]  /*47a0*/  @!P0 IMAD.U32 R29, R20, 0x10000, RZ ;  /* 0x00010000141d8824 */ /* 0x000fe200078e00ff */
[----:B------:R-:W-:Y:S01]  /*47b0*/  @!P0 SHF.L.U32 R36, R43, 0x10, RZ ;  /* 0x000000102b248819 */ /* 0x000fe200000006ff */
[----:B------:R-:W-:Y:S01]  /*47c0*/  IMAD.IADD R151, R151, 0x1, R57 ;  /* 0x0000000197977824 */ /* 0x000fe200078e0239 */
[----:B------:R-:W-:Y:S01]  /*47d0*/  @!P0 LOP3.LUT R43, R43, 0xffff0000, RZ, 0xc0, !PT ;  /* 0xffff00002b2b8812 */ /* 0x000fe200078ec0ff */
[----:B------:R-:W1:Y:S01]  /*47e0*/  LDC.64 R56, c[0x0][0x248] ;  /* 0x00009200ff387b82 */ /* 0x000e620000000a00 */
[----:B------:R-:W-:Y:S02]  /*47f0*/  @!P0 IMAD.U32 R39, R42, 0x10000, RZ ;  /* 0x000100002a278824 */ /* 0x000fe400078e00ff */
[----:B------:R-:W2:Y:S01]  /*4800*/  LDG.E.128 R24, desc[UR6][R150.64] ;  /* 0x0000000696187981 */ /* 0x000ea2000c1e1d00 */
[C---:B------:R-:W-:Y:S01]  /*4810*/  @!P0 IMAD.U32 R20, R21.reuse, 0x10000, RZ ;  /* 0x0001000015148824 */ /* 0x040fe200078e00ff */
[----:B------:R-:W-:Y:S01]  /*4820*/  @!P0 LOP3.LUT R21, R21, 0xffff0000, RZ, 0xc0, !PT ;  /* 0xffff000015158812 */ /* 0x000fe200078ec0ff */
[----:B-1----:R-:W-:Y:S01]  /*4830*/  IMAD R57, R57, 0x60, RZ ;  /* 0x0000006039397824 */ /* 0x002fe200078e02ff */
[C---:B--2---:R-:W-:Y:S02]  /*4840*/  @!P0 LOP3.LUT R37, R24.reuse, 0xffff0000, RZ, 0xc0, !PT ;  /* 0xffff000018258812 */ /* 0x044fe400078ec0ff */
[----:B------:R-:W-:Y:S02]  /*4850*/  @!P0 SHF.L.U32 R22, R24, 0x10, RZ ;  /* 0x0000001018168819 */ /* 0x000fe400000006ff */
[----:B------:R-:W-:Y:S01]  /*4860*/  @!P0 SHF.L.U32 R28, R25, 0x10, RZ ;  /* 0x00000010191c8819 */ /* 0x000fe200000006ff */
[-C--:B------:R-:W-:Y:S01]  /*4870*/  @!P0 FMUL.FTZ R59, R37, R29.reuse ;  /* 0x0000001d253b8220 */ /* 0x080fe20000410000 */
[----:B------:R-:W-:Y:S01]  /*4880*/  @!P0 LOP3.LUT R34, R26, 0xffff0000, RZ, 0xc0, !PT ;  /* 0xffff00001a228812 */ /* 0x000fe200078ec0ff */
[----:B------:R-:W-:Y:S01]  /*4890*/  @!P0 FMUL.FTZ R0, R22, R29 ;  /* 0x0000001d16008220 */ /* 0x000fe20000410000 */
[----:B------:R-:W-:Y:S02]  /*48a0*/  @!P0 IMAD.U32 R29, R26, 0x10000, RZ ;  /* 0x000100001a1d8824 */ /* 0x000fe400078e00ff */
[-C--:B------:R-:W-:Y:S01]  /*48b0*/  @!P0 FFMA.FTZ R59, R22, R39.reuse, -R59 ;  /* 0x00000027163b8223 */ /* 0x080fe2000001083b */
[----:B------:R-:W-:Y:S01]  /*48c0*/  @!P0 SHF.L.U32 R22, R27, 0x10, RZ ;  /* 0x000000101b168819 */ /* 0x000fe200000006ff */
[----:B------:R-:W-:Y:S01]  /*48d0*/  @!P0 FFMA.FTZ R0, R37, R39, R0 ;  /* 0x0000002725008223 */ /* 0x000fe20000010000 */
[----:B------:R-:W-:Y:S01]  /*48e0*/  @!P0 LOP3.LUT R39, R27, 0xffff0000, RZ, 0xc0, !PT ;  /* 0xffff00001b278812 */ /* 0x000fe200078ec0ff */
[----:B------:R-:W-:Y:S01]  /*48f0*/  @!P0 FMUL.FTZ R2, R28, R23 ;  /* 0x000000171c028220 */ /* 0x000fe20000410000 */
[----:B------:R-:W-:Y:S01]  /*4900*/  @!P0 LOP3.LUT R37, R25, 0xffff0000, RZ, 0xc0, !PT ;  /* 0xffff000019258812 */ /* 0x000fe200078ec0ff */
[-C--:B------:R-:W-:Y:S01]  /*4910*/  @!P0 FMUL.FTZ R38, R34, R20.reuse ;  /* 0x0000001422268220 */ /* 0x080fe20000410000 */
[----:B------:R-:W-:Y:S01]  /*4920*/  @!P0 F2FP.BF16.F32.PACK_AB R59, R0, R59 ;  /* 0x0000003b003b823e */ /* 0x000fe200000010ff */
[-C--:B------:R-:W-:Y:S01]  /*4930*/  @!P0 FMUL.FTZ R99, R39, R21.reuse ;  /* 0x0000001527638220 */ /* 0x080fe20000410000 */
[----:B------:R-:W-:Y:S01]  /*4940*/  @!P0 FMUL.FTZ R3, R29, R20 ;  /* 0x000000141d038220 */ /* 0x000fe20000410000 */
[C---:B------:R-:W-:Y:S01]  /*4950*/  @!P0 FMUL.FTZ R4, R22.reuse, R21 ;  /* 0x0000001516048220 */ /* 0x040fe20000410000 */
[C---:B------:R-:W-:Y:S01]  /*4960*/  @!P0 FMUL.FTZ R101, R37.reuse, R23 ;  /* 0x0000001725658220 */ /* 0x040fe20000410000 */
[----:B------:R-:W-:Y:S01]  /*4970*/  @!P0 FFMA.FTZ R2, R37, R41, R2 ;  /* 0x0000002925028223 */ /* 0x000fe20000010002 */
[-C--:B------:R-:W-:Y:S01]  /*4980*/  @!P0 FFMA.FTZ R38, R29, R36.reuse, -R38 ;  /* 0x000000241d268223 */ /* 0x080fe20000010826 */
[----:B------:R-:W-:Y:S01]  /*4990*/  @!P0 FFMA.FTZ R129, R22, R43, -R99 ;  /* 0x0000002b16818223 */ /* 0x000fe20000010863 */
[----:B------:R-:W-:Y:S01]  /*49a0*/  @!P0 FFMA.FTZ R3, R34, R36, R3 ;  /* 0x0000002422038223 */ /* 0x000fe20000010003 */
[----:B------:R-:W-:Y:S01]  /*49b0*/  @!P0 FFMA.FTZ R101, R28, R41, -R101 ;  /* 0x000000291c658223 */ /* 0x000fe20000010865 */
[----:B------:R-:W-:Y:S01]  /*49c0*/  @!P0 FFMA.FTZ R4, R39, R43, R4 ;  /* 0x0000002b27048223 */ /* 0x000fe20000010004 */
[----:B------:R-:W-:Y:S02]  /*49d0*/  IMAD.MOV.U32 R99, RZ, RZ, R95 ;  /* 0x000000ffff637224 */ /* 0x000fe400078e005f */
[----:B------:R-:W-:Y:S01]  /*49e0*/  @!P0 F2FP.BF16.F32.PACK_AB R38, R3, R38 ;  /* 0x000000260326823e */ /* 0x000fe200000010ff */
[----:B------:R-:W-:Y:S01]  /*49f0*/  @!P0 IMAD.MOV.U32 R24, RZ, RZ, R59 ;  /* 0x000000ffff188224 */ /* 0x000fe200078e003b */
[----:B------:R-:W-:Y:S01]  /*4a00*/  @!P0 F2FP.BF16.F32.PACK_AB R40, R2, R101 ;  /* 0x000000650228823e */ /* 0x000fe200000010ff */
[----:B------:R-:W-:Y:S01]  /*4a10*/  IMAD.WIDE.U32 R150, R56, 0x60, R98 ;  /* 0x0000006038967825 */ /* 0x000fe200078e0062 */
[----:B------:R-:W-:Y:S02]  /*4a20*/  @!P0 F2FP.BF16.F32.PACK_AB R129, R4, R129 ;  /* 0x000000810481823e */ /* 0x000fe400000010ff */
[----:B------:R-:W-:Y:S01]  /*4a30*/  @!P0 MOV R25, R40 ;  /* 0x0000002800198202 */ /* 0x000fe20000000f00 */
[----:B------:R-:W-:Y:S01]  /*4a40*/  @!P0 IMAD.MOV.U32 R26, RZ, RZ, R38 ;  /* 0x000000ffff1a8224 */ /* 0x000fe200078e0026 */
[----:B------:R-:W-:Y:S02]  /*4a50*/  IADD3 R151, R151, R57, RZ ;  /* 0x0000003997977210 */ /* 0x000fe40007ffe0ff */
[----:B------:R-:W-:Y:S02]  /*4a60*/  @!P0 MOV R27, R129 ;  /* 0x00000081001b8202 */ /* 0x000fe40000000f00 */
[----:B------:R-:W-:Y:S02]  /*4a70*/  LEA R56, P2, R116, R130, 0x1 ;  /* 0x0000008274387211 */ /* 0x000fe400078408ff */
[----:B------:R-:W-:Y:S01]  /*4a80*/  ISETP.GE.AND P0, PT, R14, UR4, PT ;  /* 0x000000040e007c0c */ /* 0x000fe2000bf06270 */
[----:B------:R1:W-:Y:S01]  /*4a90*/  STG.E.128 desc[UR6][R150.64], R24 ;  /* 0x0000001896007986 */ /* 0x0003e2000c101d06 */
[----:B------:R-:W-:Y:S07]  /*4aa0*/  LEA.HI.X R57, R116, R127, R115, 0x1, P2 ;  /* 0x0000007f74397211 */ /* 0x000fee00010f0c73 */
[----:B------:R-:W2:Y:S06]  /*4ab0*/  @!P1 LDG.E.64 R20, desc[UR6][R32.64+0x40] ;  /* 0x0000400620149981 */ /* 0x000eac000c1e1b00 */
[----:B------:R3:W4:Y:S08]  /*4ac0*/  LDG.E.128 R28, desc[UR6][R56.64] ;  /* 0x00000006381c7981 */ /* 0x000730000c1e1d00 */
[----:B------:R-:W5:Y:S01]  /*4ad0*/  @!P1 LDG.E.64 R42, desc[UR6][R44.64+0x40] ;  /* 0x000040062c2a9981 */ /* 0x000f62000c1e1b00 */
[C---:B-1----:R-:W-:Y:S04]  /*4ae0*/  LEA R150, P4, R117.reuse, R98, 0x1 ;  /* 0x0000006275967211 */ /* 0x042fe800078808ff */
[----:B------:R-:W-:Y:S02]  /*4af0*/  LEA.HI.X R151, R117, R95, R118, 0x1, P4 ;  /* 0x0000005f75977211 */ /* 0x000fe400020f0c76 */
[----:B---3--:R-:W-:Y:S02]  /*4b00*/  LEA R56, P2, R120, R130, 0x1 ;  /* 0x0000008278387211 */ /* 0x008fe400078408ff */
[C---:B--2---:R-:W-:Y:S02]  /*4b10*/  @!P1 SHF.L.U32 R35, R20.reuse, 0x10, RZ ;  /* 0x0000001014239819 */ /* 0x044fe400000006ff */
[----:B------:R-:W-:Y:S01]  /*4b20*/  @!P1 LOP3.LUT R23, R20, 0xffff0000, RZ, 0xc0, !PT ;  /* 0xffff000014179812 */ /* 0x000fe200078ec0ff */
[C---:B------:R-:W-:Y:S01]  /*4b30*/  @!P1 IMAD.U32 R20, R21.reuse, 0x10000, RZ ;  /* 0x0001000015149824 */ /* 0x040fe200078e00ff */
[----:B------:R-:W-:Y:S02]  /*4b40*/  @!P1 LOP3.LUT R21, R21, 0xffff0000, RZ, 0xc0, !PT ;  /* 0xffff000015159812 */ /* 0x000fe400078ec0ff */
[C---:B----4-:R-:W-:Y:S01]  /*4b50*/  @!P1 LOP3.LUT R34, R28.reuse, 0xffff0000, RZ, 0xc0, !PT ;  /* 0xffff00001c229812 */ /* 0x050fe200078ec0ff */
[----:B------:R-:W-:Y:S01]  /*4b60*/  @!P1 IMAD.U32 R22, R28, 0x10000, RZ ;  /* 0x000100001c169824 */ /* 0x000fe200078e00ff */
[----:B------:R-:W-:Y:S01]  /*4b70*/  @!P1 SHF.L.U32 R24, R29, 0x10, RZ ;  /* 0x000000101d189819 */ /* 0x000fe200000006ff */
[----:B------:R-:W-:Y:S01]  /*4b80*/  @!P1 IMAD.U32 R25, R30, 0x10000, RZ ;  /* 0x000100001e199824 */ /* 0x000fe200078e00ff */
[----:B------:R-:W-:Y:S01]  /*4b90*/  @!P1 LOP3.LUT R41, R31, 0xffff0000, RZ, 0xc0, !PT ;  /* 0xffff00001f299812 */ /* 0x000fe200078ec0ff */
[-C--:B------:R-:W-:Y:S01]  /*4ba0*/  @!P1 FMUL.FTZ R5, R22, R35.reuse ;  /* 0x0000002316059220 */ /* 0x080fe20000410000 */
[----:B------:R-:W-:Y:S01]  /*4bb0*/  @!P1 FMUL.FTZ R38, R34, R35 ;  /* 0x0000002322269220 */ /* 0x000fe20000410000 */
[----:B------:R-:W-:Y:S01]  /*4bc0*/  @!P1 FMUL.FTZ R6, R24, R23 ;  /* 0x0000001718069220 */ /* 0x000fe20000410000 */
[C---:B-----5:R-:W-:Y:S01]  /*4bd0*/  @!P1 LOP3.LUT R39, R42.reuse, 0xffff0000, RZ, 0xc0, !PT ;  /* 0xffff00002a279812 */ /* 0x060fe200078ec0ff */
[----:B------:R-:W-:Y:S01]  /*4be0*/  @!P1 IMAD.U32 R37, R42, 0x10000, RZ ;  /* 0x000100002a259824 */ /* 0x000fe200078e00ff */
[----:B------:R-:W-:Y:S01]  /*4bf0*/  @!P1 SHF.L.U32 R36, R43, 0x10, RZ ;  /* 0x000000102b249819 */ /* 0x000fe200000006ff */
[-C--:B------:R-:W-:Y:S01]  /*4c00*/  @!P1 FMUL.FTZ R7, R25, R20.reuse ;  /* 0x0000001419079220 */ /* 0x080fe20000410000 */
[----:B------:R-:W-:Y:S01]  /*4c10*/  @!P1 LOP3.LUT R43, R43, 0xffff0000, RZ, 0xc0, !PT ;  /* 0xffff00002b2b9812 */ /* 0x000fe200078ec0ff */
[-C--:B------:R-:W-:Y:S01]  /*4c20*/  @!P1 FFMA.FTZ R5, R34, R37.reuse, R5 ;  /* 0x0000002522059223 */ /* 0x080fe20000010005 */
[----:B------:R-:W-:Y:S01]  /*4c30*/  @!P1 LOP3.LUT R34, R30, 0xffff0000, RZ, 0xc0, !PT ;  /* 0xffff00001e229812 */ /* 0x000fe200078ec0ff */
[----:B------:R-:W-:Y:S01]  /*4c40*/  @!P1 FFMA.FTZ R38, R22, R37, -R38 ;  /* 0x0000002516269223 */ /* 0x000fe20000010826 */
[----:B------:R-:W-:Y:S01]  /*4c50*/  @!P1 LOP3.LUT R37, R29, 0xffff0000, RZ, 0xc0, !PT ;  /* 0xffff00001d259812 */ /* 0x000fe200078ec0ff */
[----:B------:R-:W-:Y:S01]  /*4c60*/  @!P1 FMUL.FTZ R59, R41, R21 ;  /* 0x00000015293b9220 */ /* 0x000fe20000410000 */
[----:B------:R-:W-:Y:S01]  /*4c70*/  @!P1 SHF.L.U32 R22, R31, 0x10, RZ ;  /* 0x000000101f169819 */ /* 0x000fe200000006ff */
[----:B------:R-:W-:Y:S01]  /*4c80*/  @!P1 FMUL.FTZ R40, R34, R20 ;  /* 0x0000001422289220 */ /* 0x000fe20000410000 */
[----:B------:R-:W-:Y:S01]  /*4c90*/  @!P1 F2FP.BF16.F32.PACK_AB R38, R5, R38 ;  /* 0x000000260526923e */ /* 0x000fe200000010ff */
[C---:B------:R-:W-:Y:S01]  /*4ca0*/  @!P1 FMUL.FTZ R57, R37.reuse, R23 ;  /* 0x0000001725399220 */ /* 0x040fe20000410000 */
[----:B------:R-:W-:Y:S01]  /*4cb0*/  @!P1 FFMA.FTZ R6, R37, R39, R6 ;  /* 0x0000002725069223 */ /* 0x000fe20000010006 */
[----:B------:R-:W-:Y:S01]  /*4cc0*/  @!P1 FMUL.FTZ R8, R22, R21 ;  /* 0x0000001516089220 */ /* 0x000fe20000410000 */
        /* <DEDUP_REMOVED lines=27> */
[----:B------:R-:W-:Y:S01]  /*4e80*/  @!P0 LOP3.LUT R41, R23, 0xffff0000, RZ, 0xc0, !PT ;  /* 0xffff000017298812 */ /* 0x000fe200078ec0ff */
[-C--:B------:R-:W-:Y:S01]  /*4e90*/  @!P0 FMUL.FTZ R38, R34, R35.reuse ;  /* 0x0000002322268220 */ /* 0x080fe20000410000 */
[----:B------:R-:W-:Y:S01]  /*4ea0*/  @!P0 FMUL.FTZ R9, R26, R35 ;  /* 0x000000231a098220 */ /* 0x000fe20000410000 */
[----:B------:R-:W-:Y:S01]  /*4eb0*/  @!P0 FMUL.FTZ R10, R28, R27 ;  /* 0x0000001b1c0a8220 */ /* 0x000fe20000410000 */
[C---:B----4-:R-:W-:Y:S01]  /*4ec0*/  @!P0 LOP3.LUT R39, R44.reuse, 0xffff0000, RZ, 0xc0, !PT ;  /* 0xffff00002c278812 */ /* 0x050fe200078ec0ff */
[----:B------:R-:W-:Y:S01]  /*4ed0*/  @!P0 IMAD.U32 R37, R44, 0x10000, RZ ;  /* 0x000100002c258824 */ /* 0x000fe200078e00ff */
[----:B------:R-:W-:Y:S01]  /*4ee0*/  @!P0 SHF.L.U32 R36, R45, 0x10, RZ ;  /* 0x000000102d248819 */ /* 0x000fe200000006ff */
[----:B------:R-:W-:Y:S01]  /*4ef0*/  @!P0 FMUL.FTZ R11, R29, R24 ;  /* 0x000000181d0b8220 */ /* 0x000fe20000410000 */
[----:B------:R-:W-:Y:S01]  /*4f00*/  @!P0 LOP3.LUT R43, R45, 0xffff0000, RZ, 0xc0, !PT ;  /* 0xffff00002d2b8812 */ /* 0x000fe200078ec0ff */
[-C--:B------:R-:W-:Y:S01]  /*4f10*/  @!P0 FFMA.FTZ R38, R26, R37.reuse, -R38 ;  /* 0x000000251a268223 */ /* 0x080fe20000010826 */
[----:B------:R-:W-:Y:S01]  /*4f20*/  @!P0 SHF.L.U32 R26, R23, 0x10, RZ ;  /* 0x00000010171a8819 */ /* 0x000fe200000006ff */
[----:B------:R-:W-:Y:S01]  /*4f30*/  @!P0 FFMA.FTZ R9, R34, R37, R9 ;  /* 0x0000002522098223 */ /* 0x000fe20000010009 */
[----:B------:R-:W-:Y:S01]  /*4f40*/  @!P0 LOP3.LUT R37, R21, 0xffff0000, RZ, 0xc0, !PT ;  /* 0xffff000015258812 */ /* 0x000fe200078ec0ff */
[-C--:B------:R-:W-:Y:S01]  /*4f50*/  @!P0 FMUL.FTZ R59, R41, R25.reuse ;  /* 0x00000019293b8220 */ /* 0x080fe20000410000 */
[----:B------:R-:W-:Y:S01]  /*4f60*/  @!P0 LOP3.LUT R34, R22, 0xffff0000, RZ, 0xc0, !PT ;  /* 0xffff000016228812 */ /* 0x000fe200078ec0ff */
[----:B------:R-:W-:Y:S01]  /*4f70*/  @!P0 FMUL.FTZ R12, R26, R25 ;  /* 0x000000191a0c8220 */ /* 0x000fe20000410000 */
[----:B------:R-:W-:Y:S01]  /*4f80*/  @!P0 F2FP.BF16.F32.PACK_AB R38, R9, R38 ;  /* 0x000000260926823e */ /* 0x000fe200000010ff */
[C---:B------:R-:W-:Y:S01]  /*4f90*/  @!P0 FMUL.FTZ R57, R37.reuse, R27 ;  /* 0x0000001b25398220 */ /* 0x040fe20000410000 */
[-C--:B------:R-:W-:Y:S01]  /*4fa0*/  @!P0 FFMA.FTZ R10, R37, R39.reuse, R10 ;  /* 0x00000027250a8223 */ /* 0x080fe2000001000a */
[----:B------:R-:W-:Y:S01]  /*4fb0*/  @!P0 FMUL.FTZ R40, R34, R24 ;  /* 0x0000001822288220 */ /* 0x000fe20000410000 */
[----:B------:R-:W-:Y:S01]  /*4fc0*/  @!P0 MOV R20, R38 ;  /* 0x0000002600148202 */ /* 0x000fe20000000f00 */
        /* <DEDUP_REMOVED lines=12> */
.L_x_3777:
[----:B------:R-:W-:Y:S05]  /*5090*/  BSYNC B0 ;  /* 0x0000000000007941 */ /* 0x000fea0003800000 */
.L_x_3776:
[----:B-1----:R-:W-:Y:S01]  /*50a0*/  MOV R20, R47 ;  /* 0x0000002f00147202 */ /* 0x002fe20000000f00 */
[----:B------:R-:W-:Y:S01]  /*50b0*/  IMAD.MOV.U32 R52, RZ, RZ, R49 ;  /* 0x000000ffff347224 */ /* 0x000fe200078e0031 */
[----:B------:R-:W-:Y:S01]  /*50c0*/  MOV R21, R46 ;  /* 0x0000002e00157202 */ /* 0x000fe20000000f00 */
[----:B------:R-:W-:Y:S01]  /*50d0*/  IMAD.MOV.U32 R53, RZ, RZ, R48 ;  /* 0x000000ffff357224 */ /* 0x000fe200078e0030 */
[----:B------:R-:W-:Y:S01]  /*50e0*/  UMOV UR4, UR19 ;  /* 0x0000001300047c82 */ /* 0x000fe20008000000 */
[----:B------:R-:W-:Y:S05]  /*50f0*/  BRA `(.L_x_3778) ;  /* 0x0000004800387947 */ /* 0x000fea0003800000 */
.L_x_3769:
[----:B------:R-:W-:Y:S04]  /*5100*/  BSSY B1, `(.L_x_3779) ;  /* 0x0000104000017945 */ /* 0x000fe80003800000 */
[----:B------:R-:W-:Y:S05]  /*5110*/  @!P6 BRA `(.L_x_3780) ;  /* 0x000000100008e947 */ /* 0x000fea0003800000 */
[----:B------:R-:W-:Y:S01]  /*5120*/  IMAD.MOV.U32 R131, RZ, RZ, R127 ;  /* 0x000000ffff837224 */ /* 0x000fe200078e007f */
[----:B------:R-:W-:Y:S01]  /*5130*/  ISETP.GE.AND P0, PT, R18, UR4, PT ;  /* 0x0000000412007c0c */ /* 0x000fe2000bf06270 */
[----:B------:R-:W-:Y:S01]  /*5140*/  BSSY B0, `(.L_x_3781) ;  /* 0x0000055000007945 */ /* 0x000fe20003800000 */
[----:B------:R-:W-:Y:S01]  /*5150*/  IADD3 R154, P2, R130, 0x80, RZ ;  /* 0x00000080829a7810 */ /* 0x000fe20007f5e0ff */
[----:B------:R-:W-:Y:S01]  /*5160*/  IMAD.MOV.U32 R99, RZ, RZ, R95 ;  /* 0x000000ffff637224 */ /* 0x000fe200078e005f */
[----:B------:R1:W5:Y:S01]  /*5170*/  LDG.E.128 R40, desc[UR6][R130.64] ;  /* 0x0000000682287981 */ /* 0x000362000c1e1d00 */
[----:B------:R-:W-:Y:S02]  /*5180*/  ISETP.GE.AND P1, PT, R15, UR4, PT ;  /* 0x000000040f007c0c */ /* 0x000fe4000bf26270 */
[----:B------:R-:W-:Y:S06]  /*5190*/  IMAD.X R155, RZ, RZ, R127, P2 ;  /* 0x000000ffff9b7224 */ /* 0x000fec00010e067f */
[----:B------:R-:W-:Y:S05]  /*51a0*/  @P0 BRA `(.L_x_3782) ;  /* 0x0000000400380947 */ /* 0x000fea0003800000 */
[C---:B-----5:R-:W-:Y:S01]  /*51b0*/  SHF.L.U32 R37, R40.reuse, 0x10, RZ ;  /* 0x0000001028257819 */ /* 0x060fe200000006ff */
[----:B------:R-:W-:Y:S01]  /*51c0*/  ULEA.HI UR18, UR4, UR4, URZ, 0x1 ;  /* 0x0000000404127291 */ /* 0x000fe2000f8f083f */
[----:B------:R-:W-:Y:S01]  /*51d0*/  LOP3.LUT R39, R40, 0xffff0000, RZ, 0xc0, !PT ;  /* 0xffff000028277812 */ /* 0x000fe200078ec0ff */
[----:B------:R-:W-:Y:S01]  /*51e0*/  IMAD.MOV.U32 R129, RZ, RZ, RZ ;  /* 0x000000ffff817224 */ /* 0x000fe200078e00ff */
[C---:B------:R-:W-:Y:S01]  /*51f0*/  SHF.L.U32 R44, R42.reuse, 0x10, RZ ;  /* 0x000000102a2c7819 */ /* 0x040fe200000006ff */
[----:B------:R-:W-:Y:S01]  /*5200*/  USHF.R.S32.HI UR18, URZ, 0x1, UR18 ;  /* 0x000000013f127899 */ /* 0x000fe20008011412 */
[----:B------:R-:W-:Y:S01]  /*5210*/  LOP3.LUT R45, R42, 0xffff0000, RZ, 0xc0, !PT ;  /* 0xffff00002a2d7812 */ /* 0x000fe200078ec0ff */
[C---:B------:R-:W-:Y:S01]  /*5220*/  IMAD.U32 R38, R41.reuse, 0x10000, RZ ;  /* 0x0001000029267824 */ /* 0x040fe200078e00ff */
[----:B------:R-:W-:Y:S01]  /*5230*/  LOP3.LUT R41, R41, 0xffff0000, RZ, 0xc0, !PT ;  /* 0xffff000029297812 */ /* 0x000fe200078ec0ff */
[C---:B------:R-:W-:Y:S01]  /*5240*/  IMAD.U32 R48, R43.reuse, 0x10000, RZ ;  /* 0x000100002b307824 */ /* 0x040fe200078e00ff */
[----:B------:R-:W-:Y:S02]  /*5250*/  LOP3.LUT R49, R43, 0xffff0000, RZ, 0xc0, !PT ;  /* 0xffff00002b317812 */ /* 0x000fe400078ec0ff */
[----:B------:R-:W-:Y:S02]  /*5260*/  ISETP.GE.AND P2, PT, R18, UR18, PT ;  /* 0x0000001212007c0c */ /* 0x000fe4000bf46270 */
[----:B------:R-:W-:Y:S11]  /*5270*/  MOV R101, UR18 ;  /* 0x0000001200657c02 */ /* 0x000ff60008000f00 */
[----:B------:R-:W-:Y:S02]  /*5280*/  @P2 IMAD R129, RZ, RZ, -UR18 ;  /* 0x80000012ff812e24 */ /* 0x000fe4000f8e02ff */
[----:B------:R-:W-:Y:S03]  /*5290*/  @P2 IMAD R101, RZ, RZ, -UR18 ;  /* 0x80000012ff652e24 */ /* 0x000fe6000f8e02ff */
[C---:B------:R-:W-:Y:S04]  /*52a0*/  LEA R156, P0, R129.reuse, R134, 0x1 ;  /* 0x00000086819c7211 */ /* 0x040fe800078008ff */
[----:B------:R-:W-:Y:S02]  /*52b0*/  LEA.HI.X.SX32 R157, R129, R135, 0x1, P0 ;  /* 0x00000087819d7211 */ /* 0x000fe400000f0eff */
[C---:B----4-:R-:W-:Y:S04]  /*52c0*/  LEA R10, P0, R101.reuse, R130, 0x1 ;  /* 0x00000082650a7211 */ /* 0x050fe800078008ff */
[----:B------:R-:W-:Y:S01]  /*52d0*/  LEA.HI.X.SX32 R11, R101, R131, 0x1, P0 ;  /* 0x00000083650b7211 */ /* 0x000fe200000f0eff */
[----:B------:R-:W2:Y:S01]  /*52e0*/  LDG.E.128 R156, desc[UR6][R156.64] ;  /* 0x000000069c9c7981 */ /* 0x000ea2000c1e1d00 */
[----:B------:R-:W-:Y:S01]  /*52f0*/  MOV R101, RZ ;  /* 0x000000ff00657202 */ /* 0x000fe20000000f00 */
[----:B------:R-:W-:Y:S05]  /*5300*/  @P2 IMAD R101, RZ, RZ, -UR18 ;  /* 0x80000012ff652e24 */ /* 0x000fea000f8e02ff */
[C---:B------:R-:W-:Y:S01]  /*5310*/  LEA R46, P0, R101.reuse, R136, 0x1 ;  /* 0x00000088652e7211 */ /* 0x040fe200078008ff */
[----:B------:R3:W4:Y:S03]  /*5320*/  LDG.E.128 R24, desc[UR6][R10.64] ;  /* 0x000000060a187981 */ /* 0x000726000c1e1d00 */
[----:B------:R-:W-:Y:S05]  /*5330*/  LEA.HI.X.SX32 R47, R101, R137, 0x1, P0 ;  /* 0x00000089652f7211 */ /* 0x000fea00000f0eff */
[----:B------:R-:W4:Y:S01]  /*5340*/  LDG.E.128 R56, desc[UR6][R46.64] ;  /* 0x000000062e387981 */ /* 0x000f22000c1e1d00 */
[C---:B--2---:R-:W-:Y:S01]  /*5350*/  SHF.L.U32 R32, R156.reuse, 0x10, RZ ;  /* 0x000000109c207819 */ /* 0x044fe200000006ff */
[----:B------:R-:W-:Y:S01]  /*5360*/  IMAD.U32 R28, R157, 0x10000, RZ ;  /* 0x000100009d1c7824 */ /* 0x000fe200078e00ff */
[----:B------:R-:W-:Y:S01]  /*5370*/  LOP3.LUT R30, R156, 0xffff0000, RZ, 0xc0, !PT ;  /* 0xffff00009c1e7812 */ /* 0x000fe200078ec0ff */
[----:B---3--:R-:W-:Y:S01]  /*5380*/  IMAD.U32 R10, R159, 0x10000, RZ ;  /* 0x000100009f0a7824 */ /* 0x008fe200078e00ff */
[----:B------:R-:W-:Y:S01]  /*5390*/  LOP3.LUT R22, R157, 0xffff0000, RZ, 0xc0, !PT ;  /* 0xffff00009d167812 */ /* 0x000fe200078ec0ff */
[----:B------:R-:W-:Y:S01]  /*53a0*/  @!P2 FADD.FTZ R32, -R32, -RZ ;  /* 0x800000ff2020a221 */ /* 0x000fe20000010100 */
[----:B------:R-:W-:Y:S01]  /*53b0*/  SHF.L.U32 R12, R158, 0x10, RZ ;  /* 0x000000109e0c7819 */ /* 0x000fe200000006ff */
[----:B------:R-:W-:Y:S01]  /*53c0*/  @!P2 FADD.FTZ R30, -R30, -RZ ;  /* 0x800000ff1e1ea221 */ /* 0x000fe20000010100 */
[----:B----4-:R-:W-:Y:S01]  /*53d0*/  SHF.L.U32 R35, R24, 0x10, RZ ;  /* 0x0000001018237819 */ /* 0x010fe200000006ff */
[----:B------:R-:W-:Y:S01]  /*53e0*/  IMAD.U32 R29, R25, 0x10000, RZ ;  /* 0x00010000191d7824 */ /* 0x000fe200078e00ff */
[----:B------:R-:W-:Y:S01]  /*53f0*/  LOP3.LUT R11, R158, 0xffff0000, RZ, 0xc0, !PT ;  /* 0xffff00009e0b7812 */ /* 0x000fe200078ec0ff */
[----:B------:R-:W-:Y:S01]  /*5400*/  @!P2 FADD.FTZ R28, -R28, -RZ ;  /* 0x800000ff1c1ca221 */ /* 0x000fe20000010100 */
[----:B------:R-:W-:Y:S01]  /*5410*/  LOP3.LUT R33, R24, 0xffff0000, RZ, 0xc0, !PT ;  /* 0xffff000018217812 */ /* 0x000fe200078ec0ff */
[----:B------:R-:W-:Y:S01]  /*5420*/  @!P2 FADD.FTZ R22, -R22, -RZ ;  /* 0x800000ff1616a221 */ /* 0x000fe20000010100 */
[----:B------:R-:W-:Y:S01]  /*5430*/  LOP3.LUT R9, R159, 0xffff0000, RZ, 0xc0, !PT ;  /* 0xffff00009f097812 */ /* 0x000fe200078ec0ff */
[----:B------:R-:W-:Y:S01]  /*5440*/  FMUL.FTZ R0, R35, R32 ;  /* 0x0000002023007220 */ /* 0x000fe20000410000 */
[----:B------:R-:W-:Y:S01]  /*5450*/  LOP3.LUT R31, R25, 0xffff0000, RZ, 0xc0, !PT ;  /* 0xffff0000191f7812 */ /* 0x000fe200078ec0ff */
[----:B------:R-:W-:Y:S01]  /*5460*/  @!P2 FADD.FTZ R12, -R12, -RZ ;  /* 0x800000ff0c0ca221 */ /* 0x000fe20000010100 */
[----:B------:R-:W-:Y:S01]  /*5470*/  SHF.L.U32 R25, R26, 0x10, RZ ;  /* 0x000000101a197819 */ /* 0x000fe200000006ff */
[----:B------:R-:W-:Y:S01]  /*5480*/  FMUL.FTZ R2, R33, R30 ;  /* 0x0000001e21027220 */ /* 0x000fe20000410000 */
[----:B------:R-:W-:Y:S01]  /*5490*/  SHF.L.U32 R34, R56, 0x10, RZ ;  /* 0x0000001038227819 */ /* 0x000fe200000006ff */
[----:B------:R-:W-:Y:S01]  /*54a0*/  @!P2 FADD.FTZ R11, -R11, -RZ ;  /* 0x800000ff0b0ba221 */ /* 0x000fe20000010100 */
[----:B------:R-:W-:Y:S01]  /*54b0*/  LOP3.LUT R24, R26, 0xffff0000, RZ, 0xc0, !PT ;  /* 0xffff00001a187812 */ /* 0x000fe200078ec0ff */
[----:B------:R-:W-:Y:S01]  /*54c0*/  IMAD.U32 R23, R27, 0x10000, RZ ;  /* 0x000100001b177824 */ /* 0x000fe200078e00ff */
[----:B------:R-:W-:Y:S01]  /*54d0*/  LOP3.LUT R36, R56, 0xffff0000, RZ, 0xc0, !PT ;  /* 0xffff000038247812 */ /* 0x000fe200078ec0ff */
[----:B------:R-:W-:Y:S01]  /*54e0*/  FMUL.FTZ R3, R29, R28 ;  /* 0x0000001c1d037220 */ /* 0x000fe20000410000 */
[----:B------:R-:W-:Y:S01]  /*54f0*/  LOP3.LUT R26, R27, 0xffff0000, RZ, 0xc0, !PT ;  /* 0xffff00001b1a7812 */ /* 0x000fe200078ec0ff */
[----:B------:R-:W-:Y:S01]  /*5500*/  @!P2 FADD.FTZ R10, -R10, -RZ ;  /* 0x800000ff0a0aa221 */ /* 0x000fe20000010100 */
[C---:B------:R-:W-:Y:S01]  /*5510*/  LOP3.LUT R42, R57.reuse, 0xffff0000, RZ, 0xc0, !PT ;  /* 0xffff0000392a7812 */ /* 0x040fe200078ec0ff */
[----:B------:R-:W-:Y:S02]  /*5520*/  IMAD.U32 R40, R57, 0x10000, RZ ;  /* 0x0001000039287824 */ /* 0x000fe400078e00ff */
[----:B------:R-:W-:Y:S01]  /*5530*/  FMUL.FTZ R4, R31, R22 ;  /* 0x000000161f047220 */ /* 0x000fe20000410000 */
[C---:B------:R-:W-:Y:S01]  /*5540*/  SHF.L.U32 R43, R58.reuse, 0x10, RZ ;  /* 0x000000103a2b7819 */ /* 0x040fe200000006ff */
[----:B------:R-:W-:Y:S01]  /*5550*/  @!P2 FADD.FTZ R9, -R9, -RZ ;  /* 0x800000ff0909a221 */ /* 0x000fe20000010100 */
[----:B------:R-:W-:Y:S01]  /*5560*/  FMUL.FTZ R5, R25, R12 ;  /* 0x0000000c19057220 */ /* 0x000fe20000410000 */
[----:B------:R-:W-:Y:S01]  /*5570*/  LOP3.LUT R46, R58, 0xffff0000, RZ, 0xc0, !PT ;  /* 0xffff00003a2e7812 */ /* 0x000fe200078ec0ff */
[----:B------:R-:W-:Y:S01]  /*5580*/  FFMA.FTZ R0, R37, R34, R0 ;  /* 0x0000002225007223 */ /* 0x000fe20000010000 */
[----:B------:R-:W-:Y:S01]  /*5590*/  FMUL.FTZ R6, R24, R11 ;  /* 0x0000000b18067220 */ /* 0x000fe20000410000 */
[----:B------:R-:W-:Y:S01]  /*55a0*/  LOP3.LUT R50, R59, 0xffff0000, RZ, 0xc0, !PT ;  /* 0xffff00003b327812 */ /* 0x000fe200078ec0ff */
[----:B------:R-:W-:Y:S01]  /*55b0*/  FFMA.FTZ R2, R39, R36, R2 ;  /* 0x0000002427027223 */ /* 0x000fe20000010002 */
[----:B------:R-:W-:Y:S01]  /*55c0*/  FMUL.FTZ R7, R23, R10 ;  /* 0x0000000a17077220 */ /* 0x000fe20000410000 */
[----:B------:R-:W-:Y:S02]  /*55d0*/  IMAD.U32 R47, R59, 0x10000, RZ ;  /* 0x000100003b2f7824 */ /* 0x000fe400078e00ff */
[----:B------:R-:W-:Y:S01]  /*55e0*/  FFMA.FTZ R3, R38, R40, R3 ;  /* 0x0000002826037223 */ /* 0x000fe20000010003 */
[----:B------:R-:W-:Y:S01]  /*55f0*/  FMUL.FTZ R8, R26, R9 ;  /* 0x000000091a087220 */ /* 0x000fe20000410000 */
[----:B------:R-:W-:Y:S01]  /*5600*/  F2FP.BF16.F32.PACK_AB R40, R2, R0 ;  /* 0x000000000228723e */ /* 0x000fe200000010ff */
[----:B------:R-:W-:Y:S01]  /*5610*/  FFMA.FTZ R4, R41, R42, R4 ;  /* 0x0000002a29047223 */ /* 0x000fe20000010004 */
[----:B------:R-:W-:Y:S01]  /*5620*/  FFMA.FTZ R5, R44, R43, R5 ;  /* 0x0000002b2c057223 */ /* 0x000fe20000010005 */
[----:B------:R-:W-:Y:S01]  /*5630*/  FFMA.FTZ R6, R45, R46, R6 ;  /* 0x0000002e2d067223 */ /* 0x000fe20000010006 */
[----:B------:R-:W-:Y:S01]  /*5640*/  FFMA.FTZ R7, R48, R47, R7 ;  /* 0x0000002f30077223 */ /* 0x000fe20000010007 */
[----:B------:R-:W-:Y:S01]  /*5650*/  FFMA.FTZ R8, R49, R50, R8 ;  /* 0x0000003231087223 */ /* 0x000fe20000010008 */
[----:B------:R-:W-:Y:S02]  /*5660*/  F2FP.BF16.F32.PACK_AB R41, R4, R3 ;  /* 0x000000030429723e */ /* 0x000fe400000010ff */
[----:B------:R-:W-:Y:S02]  /*5670*/  F2FP.BF16.F32.PACK_AB R42, R6, R5 ;  /* 0x00000005062a723e */ /* 0x000fe400000010ff */
[----:B------:R-:W-:Y:S02]  /*5680*/  F2FP.BF16.F32.PACK_AB R43, R8, R7 ;  /* 0x00000007082b723e */ /* 0x000fe400000010ff */
.L_x_3782:
[----:B------:R-:W-:Y:S05]  /*5690*/  BSYNC B0 ;  /* 0x0000000000007941 */ /* 0x000fea0003800000 */
.L_x_3781:
[----:B-----5:R2:W-:Y:S01]  /*56a0*/  STG.E.128 desc[UR6][R98.64], R40 ;  /* 0x0000002862007986 */ /* 0x0205e2000c101d06 */
[----:B------:R-:W-:Y:S03]  /*56b0*/  BSSY B0, `(.L_x_3783) ;  /* 0x0000051000007945 */ /* 0x000fe60003800000 */
[----:B------:R2:W5:Y:S01]  /*56c0*/  LDG.E.128 R44, desc[UR6][R130.64+0x80] ;  /* 0x00008006822c7981 */ /* 0x000562000c1e1d00 */
[----:B------:R-:W-:Y:S05]  /*56d0*/  @P1 BRA `(.L_x_3784) ;  /* 0x0000000400381947 */ /* 0x000fea0003800000 */
[C---:B-----5:R-:W-:Y:S01]  /*56e0*/  SHF.L.U32 R37, R44.reuse, 0x10, RZ ;  /* 0x000000102c257819 */ /* 0x060fe200000006ff */
[----:B------:R-:W-:Y:S01]  /*56f0*/  ULEA.HI UR18, UR4, UR4, URZ, 0x1 ;  /* 0x0000000404127291 */ /* 0x000fe2000f8f083f */
[----:B------:R-:W-:Y:S01]  /*5700*/  LOP3.LUT R39, R44, 0xffff0000, RZ, 0xc0, !PT ;  /* 0xffff00002c277812 */ /* 0x000fe200078ec0ff */
[----:B------:R-:W-:Y:S01]  /*5710*/  IMAD.MOV.U32 R129, RZ, RZ, RZ ;  /* 0x000000ffff817224 */ /* 0x000fe200078e00ff */
[C---:B--2---:R-:W-:Y:S01]  /*5720*/  LOP3.LUT R41, R45.reuse, 0xffff0000, RZ, 0xc0, !PT ;  /* 0xffff00002d297812 */ /* 0x044fe200078ec0ff */
[----:B------:R-:W-:Y:S01]  /*5730*/  USHF.R.S32.HI UR18, URZ, 0x1, UR18 ;  /* 0x000000013f127899 */ /* 0x000fe20008011412 */
[C---:B------:R-:W-:Y:S01]  /*5740*/  SHF.L.U32 R44, R46.reuse, 0x10, RZ ;  /* 0x000000102e2c7819 */ /* 0x040fe200000006ff */
[----:B------:R-:W-:Y:S01]  /*5750*/  IMAD.U32 R38, R45, 0x10000, RZ ;  /* 0x000100002d267824 */ /* 0x000fe200078e00ff */
        /* <DEDUP_REMOVED lines=61> */
[----:B------:R-:W-:Y:S01]  /*5b30*/  FFMA.FTZ R4, R41, R42, R4 ;  /* 0x0000002a29047223 */ /* 0x000fe20000010004 */
[----:B------:R-:W-:Y:S01]  /*5b40*/  FFMA.FTZ R5, R44, R43, R5 ;  /* 0x0000002b2c057223 */ /* 0x000fe20000010005 */
[----:B------:R-:W-:Y:S01]  /*5b50*/  F2FP.BF16.F32.PACK_AB R44, R2, R0 ;  /* 0x00000000022c723e */ /* 0x000fe200000010ff */
[----:B------:R-:W-:Y:S01]  /*5b60*/  FFMA.FTZ R6, R45, R46, R6 ;  /* 0x0000002e2d067223 */ /* 0x000fe20000010006 */
[----:B------:R-:W-:Y:S01]  /*5b70*/  FFMA.FTZ R7, R48, R47, R7 ;  /* 0x0000002f30077223 */ /* 0x000fe20000010007 */
[----:B------:R-:W-:Y:S01]  /*5b80*/  F2FP.BF16.F32.PACK_AB R45, R4, R3 ;  /* 0x00000003042d723e */ /* 0x000fe200000010ff */
[----:B------:R-:W-:Y:S02]  /*5b90*/  FFMA.FTZ R8, R49, R50, R8 ;  /* 0x0000003231087223 */ /* 0x000fe40000010008 */
[----:B------:R-:W-:Y:S03]  /*5ba0*/  F2FP.BF16.F32.PACK_AB R46, R6, R5 ;  /* 0x00000005062e723e */ /* 0x000fe600000010ff */
[----:B------:R-:W-:Y:S02]  /*5bb0*/  F2FP.BF16.F32.PACK_AB R47, R8, R7 ;  /* 0x00000007082f723e */ /* 0x000fe400000010ff */
.L_x_3784:
[----:B------:R-:W-:Y:S05]  /*5bc0*/  BSYNC B0 ;  /* 0x0000000000007941 */ /* 0x000fea0003800000 */
.L_x_3783:
[----:B-----5:R3:W-:Y:S01]  /*5bd0*/  STG.E.128 desc[UR6][R98.64+0x80], R44 ;  /* 0x0000802c62007986 */ /* 0x0207e2000c101d06 */
[----:B------:R-:W-:Y:S01]  /*5be0*/  ISETP.GE.AND P0, PT, R14, UR4, PT ;  /* 0x000000040e007c0c */ /* 0x000fe2000bf06270 */
[----:B------:R-:W-:Y:S01]  /*5bf0*/  BSSY B0, `(.L_x_3785) ;  /* 0x0000053000007945 */ /* 0x000fe20003800000 */
[----:B------:R-:W-:Y:S01]  /*5c00*/  IADD3 R154, P1, R130, 0x100, RZ ;  /* 0x00000100829a7810 */ /* 0x000fe20007f3e0ff */
[----:B--2---:R3:W5:Y:S04]  /*5c10*/  LDG.E.128 R40, desc[UR6][R130.64+0x100] ;  /* 0x0001000682287981 */ /* 0x004768000c1e1d00 */
[----:B------:R-:W-:Y:S06]  /*5c20*/  IMAD.X R155, RZ, RZ, R127, P1 ;  /* 0x000000ffff9b7224 */ /* 0x000fec00008e067f */
[----:B------:R-:W-:Y:S05]  /*5c30*/  @P0 BRA `(.L_x_3786) ;  /* 0x0000000400380947 */ /* 0x000fea0003800000 */
[C---:B-----5:R-:W-:Y:S01]  /*5c40*/  SHF.L.U32 R37, R40.reuse, 0x10, RZ ;  /* 0x0000001028257819 */ /* 0x060fe200000006ff */
[----:B------:R-:W-:Y:S01]  /*5c50*/  ULEA.HI UR18, UR4, UR4, URZ, 0x1 ;  /* 0x0000000404127291 */ /* 0x000fe2000f8f083f */
[----:B------:R-:W-:Y:S01]  /*5c60*/  LOP3.LUT R39, R40, 0xffff0000, RZ, 0xc0, !PT ;  /* 0xffff000028277812 */ /* 0x000fe200078ec0ff */
[----:B------:R-:W-:Y:S01]  /*5c70*/  IMAD.MOV.U32 R129, RZ, RZ, RZ ;  /* 0x000000ffff817224 */ /* 0x000fe200078e00ff */
[C---:B---3--:R-:W-:Y:S01]  /*5c80*/  SHF.L.U32 R44, R42.reuse, 0x10, RZ ;  /* 0x000000102a2c7819 */ /* 0x048fe200000006ff */
        /* <DEDUP_REMOVED lines=73> */
.L_x_3786:
[----:B------:R-:W-:Y:S05]  /*6120*/  BSYNC B0 ;  /* 0x0000000000007941 */ /* 0x000fea0003800000 */
.L_x_3785:
[----:B-----5:R2:W-:Y:S02]  /*6130*/  STG.E.128 desc[UR6][R98.64+0x100], R40 ;  /* 0x0001002862007986 */ /* 0x0205e4000c101d06 */
.L_x_3780:
[----:B------:R-:W-:Y:S05]  /*6140*/  BSYNC B1 ;  /* 0x0000000000017941 */ /* 0x000fea0003800000 */
.L_x_3779:
[----:B------:R-:W-:Y:S04]  /*6150*/  BSSY B1, `(.L_x_3787) ;  /* 0x0000112000017945 */ /* 0x000fe80003800000 */
[----:B------:R-:W-:Y:S05]  /*6160*/  @!P5 BRA `(.L_x_3788) ;  /* 0x000000100040d947 */ /* 0x000fea0003800000 */
[C---:B------:R-:W-:Y:S01]  /*6170*/  LEA R160, P4, R103.reuse, R130, 0x1 ;  /* 0x0000008267a07211 */ /* 0x040fe200078808ff */
[----:B------:R-:W-:Y:S01]  /*6180*/  BSSY B0, `(.L_x_3789) ;  /* 0x000005c000007945 */ /* 0x000fe20003800000 */
[----:B------:R-:W-:Y:S02]  /*6190*/  ISETP.GE.AND P2, PT, R18, UR4, PT ;  /* 0x0000000412007c0c */ /* 0x000fe4000bf46270 */
[----:B------:R-:W-:Y:S02]  /*61a0*/  LEA.HI.X R161, R103, R127, R102, 0x1, P4 ;  /* 0x0000007f67a17211 */ /* 0x000fe400020f0c66 */
[----:B------:R-:W-:Y:S02]  /*61b0*/  LEA R154, P1, R55, R98, 0x1 ;  /* 0x00000062379a7211 */ /* 0x000fe400078208ff */
[----:B------:R-:W-:Y:S01]  /*61c0*/  ISETP.GE.AND P0, PT, R15, UR4, PT ;  /* 0x000000040f007c0c */ /* 0x000fe2000bf06270 */
[----:B--2---:R2:W5:Y:S01]  /*61d0*/  LDG.E.128 R40, desc[UR6][R160.64] ;  /* 0x00000006a0287981 */ /* 0x004562000c1e1d00 */
[----:B------:R-:W-:Y:S02]  /*61e0*/  LEA.HI.X R155, R55, R95, R54, 0x1, P1 ;  /* 0x0000005f379b7211 */ /* 0x000fe400008f0c36 */
[----:B------:R-:W-:Y:S05]  /*61f0*/  IADD3 R162, P1, R160, 0x80, RZ ;  /* 0x00000080a0a27810 */ /* 0x000fea0007f3e0ff */
[----:B------:R-:W-:Y:S01]  /*6200*/  IMAD.X R163, RZ, RZ, R161, P1 ;  /* 0x000000ffffa37224 */ /* 0x000fe200008e06a1 */
[----:B------:R-:W-:Y:S07]  /*6210*/  @P2 BRA `(.L_x_3790) ;  /* 0x0000000400482947 */ /* 0x000fee0003800000 */
[----:B-----5:R-:W-:Y:S01]  /*6220*/  LOP3.LUT R39, R40, 0xffff0000, RZ, 0xc0, !PT ;  /* 0xffff000028277812 */ /* 0x020fe200078ec0ff */
[----:B------:R-:W-:Y:S01]  /*6230*/  ULEA.HI UR18, UR4, UR4, URZ, 0x1 ;  /* 0x0000000404127291 */ /* 0x000fe2000f8f083f */
[C---:B---3--:R-:W-:Y:S01]  /*6240*/  SHF.L.U32 R44, R42.reuse, 0x10, RZ ;  /* 0x000000102a2c7819 */ /* 0x048fe200000006ff */
[----:B------:R-:W-:Y:S01]  /*6250*/  IMAD.MOV.U32 R129, RZ, RZ, RZ ;  /* 0x000000ffff817224 */ /* 0x000fe200078e00ff */
[----:B------:R-:W-:Y:S01]  /*6260*/  LOP3.LUT R45, R42, 0xffff0000, RZ, 0xc0, !PT ;  /* 0xffff00002a2d7812 */ /* 0x000fe200078ec0ff */
[----:B------:R-:W-:Y:S01]  /*6270*/  USHF.R.S32.HI UR18, URZ, 0x1, UR18 ;  /* 0x000000013f127899 */ /* 0x000fe20008011412 */
[----:B------:R-:W-:Y:S01]  /*6280*/  LOP3.LUT R49, R43, 0xffff0000, RZ, 0xc0, !PT ;  /* 0xffff00002b317812 */ /* 0x000fe200078ec0ff */
[----:B------:R-:W-:Y:S02]  /*6290*/  IMAD.U32 R37, R40, 0x10000, RZ ;  /* 0x0001000028257824 */ /* 0x000fe400078e00ff */
[C---:B------:R-:W-:Y:S01]  /*62a0*/  IMAD.U32 R38, R41.reuse, 0x10000, RZ ;  /* 0x0001000029267824 */ /* 0x040fe200078e00ff */
[----:B------:R-:W-:Y:S01]  /*62b0*/  LOP3.LUT R41, R41, 0xffff0000, RZ, 0xc0, !PT ;  /* 0xffff000029297812 */ /* 0x000fe200078ec0ff */
[----:B------:R-:W-:Y:S01]  /*62c0*/  IMAD.U32 R48, R43, 0x10000, RZ ;  /* 0x000100002b307824 */ /* 0x000fe200078e00ff */
[----:B------:R-:W-:Y:S02]  /*62d0*/  ISETP.GE.AND P2, PT, R18, UR18, PT ;  /* 0x0000001212007c0c */ /* 0x000fe4000bf46270 */
[----:B------:R-:W-:Y:S11]  /*62e0*/  MOV R99, UR18 ;  /* 0x0000001200637c02 */ /* 0x000ff60008000f00 */
[----:B------:R-:W-:Y:S02]  /*62f0*/  @P2 IMAD R129, RZ, RZ, -UR18 ;  /* 0x80000012ff812e24 */ /* 0x000fe4000f8e02ff */
[----:B------:R-:W-:Y:S03]  /*6300*/  @P2 IMAD R99, RZ, RZ, -UR18 ;  /* 0x80000012ff632e24 */ /* 0x000fe6000f8e02ff */
[C---:B------:R-:W-:Y:S04]  /*6310*/  IADD3 R101, P1, R94.reuse, R129, RZ ;  /* 0x000000815e657210 */ /* 0x040fe80007f3e0ff */
[----:B------:R-:W-:Y:S02]  /*6320*/  LEA.HI.X.SX32 R150, R129, R92, 0x1, P1 ;  /* 0x0000005c81967211 */ /* 0x000fe400008f0eff */
[C---:B------:R-:W-:Y:S04]  /*6330*/  LEA R156, P1, R101.reuse, R134, 0x1 ;  /* 0x00000086659c7211 */ /* 0x040fe800078208ff */
[----:B------:R-:W-:Y:S01]  /*6340*/  LEA.HI.X R157, R101, R135, R150, 0x1, P1 ;  /* 0x00000087659d7211 */ /* 0x000fe200008f0c96 */
[----:B------:R-:W-:Y:S01]  /*6350*/  IMAD.MOV.U32 R101, RZ, RZ, RZ ;  /* 0x000000ffff657224 */ /* 0x000fe200078e00ff */
[C---:B----4-:R-:W-:Y:S02]  /*6360*/  LEA R10, P1, R99.reuse, R160, 0x1 ;  /* 0x000000a0630a7211 */ /* 0x050fe400078208ff */
[----:B------:R-:W-:Y:S02]  /*6370*/  @P2 IADD3 R101, RZ, -UR18, RZ ;  /* 0x80000012ff652c10 */ /* 0x000fe4000fffe0ff */
[----:B------:R-:W-:Y:S01]  /*6380*/  LEA.HI.X.SX32 R11, R99, R161, 0x1, P1 ;  /* 0x000000a1630b7211 */ /* 0x000fe200008f0eff */
[----:B------:R-:W3:Y:S01]  /*6390*/  LDG.E.128 R156, desc[UR6][R156.64] ;  /* 0x000000069c9c7981 */ /* 0x000ee2000c1e1d00 */
[----:B------:R-:W-:Y:S04]  /*63a0*/  IADD3 R99, P1, R94, R101, RZ ;  /* 0x000000655e637210 */ /* 0x000fe80007f3e0ff */
[----:B------:R-:W-:Y:S02]  /*63b0*/  LEA.HI.X.SX32 R150, R101, R92, 0x1, P1 ;  /* 0x0000005c65967211 */ /* 0x000fe400008f0eff */
[C---:B------:R-:W-:Y:S01]  /*63c0*/  LEA R46, P1, R99.reuse, R136, 0x1 ;  /* 0x00000088632e7211 */ /* 0x040fe200078208ff */
[----:B------:R4:W2:Y:S03]  /*63d0*/  LDG.E.128 R24, desc[UR6][R10.64] ;  /* 0x000000060a187981 */ /* 0x0008a6000c1e1d00 */
[----:B------:R-:W-:Y:S05]  /*63e0*/  LEA.HI.X R47, R99, R137, R150, 0x1, P1 ;  /* 0x00000089632f7211 */ /* 0x000fea00008f0c96 */
[----:B------:R-:W2:Y:S01]  /*63f0*/  LDG.E.128 R56, desc[UR6][R46.64] ;  /* 0x000000062e387981 */ /* 0x000ea2000c1e1d00 */
        /* <DEDUP_REMOVED lines=15> */
[----:B------:R-:W-:Y:S01]  /*64f0*/  FMUL.FTZ R0, R35, R32 ;  /* 0x0000002023007220 */ /* 0x000fe20000410000 */
[----:B------:R-:W-:Y:S01]  /*6500*/  LOP3.LUT R31, R25, 0xffff0000, RZ, 0xc0, !PT ;  /* 0xffff0000191f7812 */ /* 0x000fe200078ec0ff */
[C---:B------:R-:W-:Y:S01]  /*6510*/  IMAD.U32 R25, R26.reuse, 0x10000, RZ ;  /* 0x000100001a197824 */ /* 0x040fe200078e00ff */
        /* <DEDUP_REMOVED lines=26> */
[----:B------:R-:W-:Y:S01]  /*66c0*/  F2FP.BF16.F32.PACK_AB R40, R2, R0 ;  /* 0x000000000228723e */ /* 0x000fe200000010ff */
[----:B------:R-:W-:Y:S01]  /*66d0*/  FFMA.FTZ R5, R44, R43, R5 ;  /* 0x0000002b2c057223 */ /* 0x000fe20000010005 */
[----:B------:R-:W-:Y:S01]  /*66e0*/  FFMA.FTZ R6, R45, R46, R6 ;  /* 0x0000002e2d067223 */ /* 0x000fe20000010006 */
[----:B------:R-:W-:Y:S01]  /*66f0*/  FFMA.FTZ R7, R48, R47, R7 ;  /* 0x0000002f30077223 */ /* 0x000fe20000010007 */
[----:B------:R-:W-:Y:S01]  /*6700*/  F2FP.BF16.F32.PACK_AB R41, R4, R3 ;  /* 0x000000030429723e */ /* 0x000fe200000010ff */
[----:B------:R-:W-:Y:S02]  /*6710*/  FFMA.FTZ R8, R49, R50, R8 ;  /* 0x0000003231087223 */ /* 0x000fe40000010008 */
[----:B------:R-:W-:Y:S03]  /*6720*/  F2FP.BF16.F32.PACK_AB R42, R6, R5 ;  /* 0x00000005062a723e */ /* 0x000fe600000010ff */
[----:B------:R-:W-:Y:S02]  /*6730*/  F2FP.BF16.F32.PACK_AB R43, R8, R7 ;  /* 0x00000007082b723e */ /* 0x000fe400000010ff */
.L_x_3790:
[----:B------:R-:W-:Y:S05]  /*6740*/  BSYNC B0 ;  /* 0x0000000000007941 */ /* 0x000fea0003800000 */
.L_x_3789:
[----:B-----5:R1:W-:Y:S01]  /*6750*/  STG.E.128 desc[UR6][R154.64], R40 ;  /* 0x000000289a007986 */ /* 0x0203e2000c101d06 */
[----:B------:R-:W-:Y:S03]  /*6760*/  BSSY B0, `(.L_x_3791) ;  /* 0x0000055000007945 */ /* 0x000fe60003800000 */
[----:B---3--:R1:W5:Y:S01]  /*6770*/  LDG.E.128 R44, desc[UR6][R160.64+0x80] ;  /* 0x00008006a02c7981 */ /* 0x008362000c1e1d00 */
[----:B------:R-:W-:Y:S05]  /*6780*/  @P0 BRA `(.L_x_3792) ;  /* 0x0000000400480947 */ /* 0x000fea0003800000 */
[C---:B-----5:R-:W-:Y:S01]  /*6790*/  LOP3.LUT R39, R44.reuse, 0xffff0000, RZ, 0xc0, !PT ;  /* 0xffff00002c277812 */ /* 0x060fe200078ec0ff */
[----:B------:R-:W-:Y:S01]  /*67a0*/  ULEA.HI UR18, UR4, UR4, URZ, 0x1 ;  /* 0x0000000404127291 */ /* 0x000fe2000f8f083f */
[----:B-1----:R-:W-:Y:S01]  /*67b0*/  LOP3.LUT R41, R45, 0xffff0000, RZ, 0xc0, !PT ;  /* 0xffff00002d297812 */ /* 0x002fe200078ec0ff */
[----:B------:R-:W-:Y:S01]  /*67c0*/  IMAD.MOV.U32 R150, RZ, RZ, RZ ;  /* 0x000000ffff967224 */ /* 0x000fe200078e00ff */
[----:B------:R-:W-:Y:S01]  /*67d0*/  LOP3.LUT R49, R47, 0xffff0000, RZ, 0xc0, !PT ;  /* 0xffff00002f317812 */ /* 0x000fe200078ec0ff */
[----:B------:R-:W-:Y:S01]  /*67e0*/  USHF.R.S32.HI UR18, URZ, 0x1, UR18 ;  /* 0x000000013f127899 */ /* 0x000fe20008011412 */
[----:B------:R-:W-:Y:S01]  /*67f0*/  IMAD.U32 R37, R44, 0x10000, RZ ;  /* 0x000100002c257824 */ /* 0x000fe200078e00ff */
[C---:B------:R-:W-:Y:S01]  /*6800*/  SHF.L.U32 R44, R46.reuse, 0x10, RZ ;  /* 0x000000102e2c7819 */ /* 0x040fe200000006ff */
[----:B------:R-:W-:Y:S01]  /*6810*/  IMAD.U32 R38, R45, 0x10000, RZ ;  /* 0x000100002d267824 */ /* 0x000fe200078e00ff */
[----:B------:R-:W-:Y:S01]  /*6820*/  LOP3.LUT R45, R46, 0xffff0000, RZ, 0xc0, !PT ;  /* 0xffff00002e2d7812 */ /* 0x000fe200078ec0ff */
[----:B------:R-:W-:Y:S01]  /*6830*/  IMAD.U32 R48, R47, 0x10000, RZ ;  /* 0x000100002f307824 */ /* 0x000fe200078e00ff */
[----:B------:R-:W-:Y:S02]  /*6840*/  ISETP.GE.AND P1, PT, R15, UR18, PT ;  /* 0x000000120f007c0c */ /* 0x000fe4000bf26270 */
[----:B------:R-:W-:Y:S11]  /*6850*/  MOV R99, UR18 ;  /* 0x0000001200637c02 */ /* 0x000ff60008000f00 */
[----:B------:R-:W-:Y:S02]  /*6860*/  @P1 IMAD R150, RZ, RZ, -UR18 ;  /* 0x80000012ff961e24 */ /* 0x000fe4000f8e02ff */
[----:B------:R-:W-:Y:S03]  /*6870*/  @P1 IMAD R99, RZ, RZ, -UR18 ;  /* 0x80000012ff631e24 */ /* 0x000fe6000f8e02ff */
[----:B------:R-:W-:Y:S04]  /*6880*/  IADD3 R101, P0, R89, R150, RZ ;  /* 0x0000009659657210 */ /* 0x000fe80007f1e0ff */
        /* <DEDUP_REMOVED lines=11> */
[----:B------:R1:W4:Y:S03]  /*6940*/  LDG.E.128 R24, desc[UR6][R10.64] ;  /* 0x000000060a187981 */ /* 0x000326000c1e1d00 */
        /* <DEDUP_REMOVED lines=8> */
[----:B-1----:R-:W-:Y:S01]  /*69d0*/  LOP3.LUT R11, R158, 0xffff0000, RZ, 0xc0, !PT ;  /* 0xffff00009e0b7812 */ /* 0x002fe200078ec0ff */
        /* <DEDUP_REMOVED lines=13> */
[C---:B--2---:R-:W-:Y:S01]  /*6ab0*/  LOP3.LUT R36, R56.reuse, 0xffff0000, RZ, 0xc0, !PT ;  /* 0xffff000038247812 */ /* 0x044fe200078ec0ff */
        /* <DEDUP_REMOVED lines=31> */
.L_x_3792:
[----:B------:R-:W-:Y:S05]  /*6cb0*/  BSYNC B0 ;  /* 0x0000000000007941 */ /* 0x000fea0003800000 */
.L_x_3791:
[----:B-----5:R3:W-:Y:S01]  /*6cc0*/  STG.E.128 desc[UR6][R154.64+0x80], R44 ;  /* 0x0000802c9a007986 */ /* 0x0207e2000c101d06 */
[----:B------:R-:W-:Y:S01]  /*6cd0*/  ISETP.GE.AND P0, PT, R14, UR4, PT ;  /* 0x000000040e007c0c */ /* 0x000fe2000bf06270 */
[----:B------:R-:W-:Y:S01]  /*6ce0*/  BSSY B0, `(.L_x_3793) ;  /* 0x0000057000007945 */ /* 0x000fe20003800000 */
[----:B------:R-:W-:Y:S01]  /*6cf0*/  IADD3 R162, P1, R160, 0x100, RZ ;  /* 0x00000100a0a27810 */ /* 0x000fe20007f3e0ff */
[----:B-1----:R3:W5:Y:S04]  /*6d00*/  LDG.E.128 R40, desc[UR6][R160.64+0x100] ;  /* 0x00010006a0287981 */ /* 0x002768000c1e1d00 */
[----:B------:R-:W-:Y:S06]  /*6d10*/  IMAD.X R163, RZ, RZ, R161, P1 ;  /* 0x000000ffffa37224 */ /* 0x000fec00008e06a1 */
[----:B------:R-:W-:Y:S05]  /*6d20*/  @P0 BRA `(.L_x_3794) ;  /* 0x0000000400480947 */ /* 0x000fea0003800000 */
        /* <DEDUP_REMOVED lines=82> */
.L_x_3794:
[----:B------:R-:W-:Y:S05]  /*7250*/  BSYNC B0 ;  /* 0x0000000000007941 */ /* 0x000fea0003800000 */
.L_x_3793:
[----:B-----5:R1:W-:Y:S02]  /*7260*/  STG.E.128 desc[UR6][R154.64+0x100], R40 ;  /* 0x000100289a007986 */ /* 0x0203e4000c101d06 */
.L_x_3788:
[----:B------:R-:W-:Y:S05]  /*7270*/  BSYNC B1 ;  /* 0x0000000000017941 */ /* 0x000fea0003800000 */
.L_x_3787:
[C---:B------:R-:W-:Y:S01]  /*7280*/  ISETP.GE.AND P0, PT, R74.reuse, R153, PT ;  /* 0x000000994a00720c */ /* 0x040fe20003f06270 */
[----:B------:R-:W-:Y:S03]  /*7290*/  BSSY B1, `(.L_x_3795) ;  /* 0x0000118000017945 */ /* 0x000fe60003800000 */
[----:B------:R-:W-:Y:S11]  /*72a0*/  ISETP.GE.AND P0, PT, R74, R151, !P0 ;  /* 0x000000974a00720c */ /* 0x000ff60004706270 */
[----:B------:R-:W-:Y:S02]  /*72b0*/  @!UPT UIADD3 URZ, URZ, URZ, URZ ;  /* 0x0000003f3f3ff290 */ /* 0x000fe4000fffe03f */
[----:B------:R-:W-:Y:S05]  /*72c0*/  @!P0 BRA `(.L_x_3796) ;  /* 0x0000001000508947 */ /* 0x000fea0003800000 */
[C---:B-1-3--:R-:W-:Y:S01]  /*72d0*/  LEA R154, P1, R105.reuse, R130, 0x1 ;  /* 0x00000082699a7211 */ /* 0x04afe200078208ff */
[----:B------:R-:W-:Y:S01]  /*72e0*/  BSSY B0, `(.L_x_3797) ;  /* 0x0000059000007945 */ /* 0x000fe20003800000 */
[----:B------:R-:W-:Y:S02]  /*72f0*/  ISETP.GE.AND P0, PT, R18, UR4, PT ;  /* 0x0000000412007c0c */ /* 0x000fe4000bf06270 */
[----:B------:R-:W-:Y:S02]  /*7300*/  LEA.HI.X R155, R105, R127, R104, 0x1, P1 ;  /* 0x0000007f699b7211 */ /* 0x000fe400008f0c68 */
[----:B------:R-:W-:Y:S02]  /*7310*/  LEA R164, P2, R148, R98, 0x1 ;  /* 0x0000006294a47211 */ /* 0x000fe400078408ff */
[----:B--2---:R-:W-:Y:S01]  /*7320*/  LEA R160, P4, R108, R130, 0x1 ;  /* 0x000000826ca07211 */ /* 0x004fe200078808ff */
[----:B------:R1:W5:Y:S06]  /*7330*/  LDG.E.128 R40, desc[UR6][R154.64] ;  /* 0x000000069a287981 */ /* 0x00036c000c1e1d00 */
[----:B------:R-:W-:Y:S06]  /*7340*/  @P0 BRA `(.L_x_3798) ;  /* 0x0000000400480947 */ /* 0x000fec0003800000 */
[----:B-----5:R-:W-:Y:S01]  /*7350*/  LOP3.LUT R39, R40, 0xffff0000, RZ, 0xc0, !PT ;  /* 0xffff000028277812 */ /* 0x020fe200078ec0ff */
[----:B------:R-:W-:Y:S01]  /*7360*/  ULEA.HI UR18, UR4, UR4, URZ, 0x1 ;  /* 0x0000000404127291 */ /* 0x000fe2000f8f083f */
[C---:B------:R-:W-:Y:S01]  /*7370*/  SHF.L.U32 R44, R42.reuse, 0x10, RZ ;  /* 0x000000102a2c7819 */ /* 0x040fe200000006ff */
        /* <DEDUP_REMOVED lines=20> */
[----:B------:R-:W2:Y:S01]  /*74c0*/  LDG.E.128 R156, desc[UR6][R156.64] ;  /* 0x000000069c9c7981 */ /* 0x000ea2000c1e1d00 */
[----:B------:R-:W-:Y:S04]  /*74d0*/  IADD3 R99, P0, R91, R150, RZ ;  /* 0x000000965b637210 */ /* 0x000fe80007f1e0ff */
[----:B------:R-:W-:Y:S02]  /*74e0*/  LEA.HI.X.SX32 R150, R150, R90, 0x1, P0 ;  /* 0x0000005a96967211 */ /* 0x000fe400000f0eff */
[C---:B------:R-:W-:Y:S01]  /*74f0*/  LEA R46, P0, R99.reuse, R136, 0x1 ;  /* 0x00000088632e7211 */ /* 0x040fe200078008ff */
[----:B------:R3:W4:Y:S03]  /*7500*/  LDG.E.128 R24, desc[UR6][R10.64] ;  /* 0x000000060a187981 */ /* 0x000726000c1e1d00 */
[----:B------:R-:W-:Y:S05]  /*7510*/  LEA.HI.X R47, R99, R137, R150, 0x1, P0 ;  /* 0x00000089632f7211 */ /* 0x000fea00000f0c96 */
[----:B------:R-:W4:Y:S01]  /*7520*/  LDG.E.128 R56, desc[UR6][R46.64] ;  /* 0x000000062e387981 */ /* 0x000f22000c1e1d00 */
        /* <DEDUP_REMOVED lines=52> */
.L_x_3798:
[----:B------:R-:W-:Y:S05]  /*7870*/  BSYNC B0 ;  /* 0x0000000000007941 */ /* 0x000fea0003800000 */
.L_x_3797:
[----:B------:R-:W-:Y:S01]  /*7880*/  LEA.HI.X R165, R148, R95, R106, 0x1, P2 ;  /* 0x0000005f94a57211 */ /* 0x000fe200010f0c6a */
[----:B------:R-:W-:Y:S01]  /*7890*/  BSSY B0, `(.L_x_3799) ;  /* 0x000005c000007945 */ /* 0x000fe20003800000 */
[----:B------:R-:W-:Y:S02]  /*78a0*/  LEA.HI.X R161, R108, R127, R107, 0x1, P4 ;  /* 0x0000007f6ca17211 */ /* 0x000fe400020f0c6b */
[----:B------:R-:W-:Y:S01]  /*78b0*/  ISETP.GE.AND P2, PT, R15, UR4, PT ;  /* 0x000000040f007c0c */ /* 0x000fe2000bf46270 */
[----:B-----5:R2:W-:Y:S01]  /*78c0*/  STG.E.128 desc[UR6][R164.64], R40 ;  /* 0x00000028a4007986 */ /* 0x0205e2000c101d06 */
[C---:B------:R-:W-:Y:S02]  /*78d0*/  LEA R162, P1, R109.reuse, R98, 0x1 ;  /* 0x000000626da27211 */ /* 0x040fe400078208ff */
[C---:B-1----:R-:W-:Y:S01]  /*78e0*/  LEA R154, P0, R112.reuse, R130, 0x1 ;  /* 0x00000082709a7211 */ /* 0x042fe200078008ff */
[----:B------:R2:W5:Y:S01]  /*78f0*/  LDG.E.128 R44, desc[UR6][R160.64] ;  /* 0x00000006a02c7981 */ /* 0x000562000c1e1d00 */
[----:B------:R-:W-:Y:S02]  /*7900*/  LEA.HI.X R163, R109, R95, R110, 0x1, P1 ;  /* 0x0000005f6da37211 */ /* 0x000fe400008f0c6e */
[----:B------:R-:W-:Y:S05]  /*7910*/  LEA.HI.X R155, R112, R127, R111, 0x1, P0 ;  /* 0x0000007f709b7211 */ /* 0x000fea00000f0c6f */
[----:B------:R-:W-:Y:S05]  /*7920*/  @P2 BRA `(.L_x_3800) ;  /* 0x0000000400482947 */ /* 0x000fea0003800000 */
[C---:B-----5:R-:W-:Y:S01]  /*7930*/  LOP3.LUT R39, R44.reuse, 0xffff0000, RZ, 0xc0, !PT ;  /* 0xffff00002c277812 */ /* 0x060fe200078ec0ff */
[----:B------:R-:W-:Y:S01]  /*7940*/  ULEA.HI UR18, UR4, UR4, URZ, 0x1 ;  /* 0x0000000404127291 */ /* 0x000fe2000f8f083f */
[----:B--2---:R-:W-:Y:S01]  /*7950*/  LOP3.LUT R41, R45, 0xffff0000, RZ, 0xc0, !PT ;  /* 0xffff00002d297812 */ /* 0x004fe200078ec0ff */
        /* <DEDUP_REMOVED lines=24> */
[----:B------:R1:W3:Y:S03]  /*7ae0*/  LDG.E.128 R24, desc[UR6][R10.64] ;  /* 0x000000060a187981 */ /* 0x0002e6000c1e1d00 */
        /* <DEDUP_REMOVED lines=8> */
[----:B-1----:R-:W-:Y:S01]  /*7b70*/  LOP3.LUT R11, R158, 0xffff0000, RZ, 0xc0, !PT ;  /* 0xffff00009e0b7812 */ /* 0x002fe200078ec0ff */
[----:B------:R-:W-:Y:S01]  /*7b80*/  @!P1 FADD.FTZ R30, -R30, -RZ ;  /* 0x800000ff1e1e9221 */ /* 0x000fe20000010100 */
[C---:B---3--:R-:W-:Y:S01]  /*7b90*/  LOP3.LUT R33, R24.reuse, 0xffff0000, RZ, 0xc0, !PT ;  /* 0xffff000018217812 */ /* 0x048fe200078ec0ff */
        /* <DEDUP_REMOVED lines=11> */
[C---:B----4-:R-:W-:Y:S01]  /*7c50*/  LOP3.LUT R36, R56.reuse, 0xffff0000, RZ, 0xc0, !PT ;  /* 0xffff000038247812 */ /* 0x050fe200078ec0ff */
        /* <DEDUP_REMOVED lines=31> */
.L_x_3800:
[----:B------:R-:W-:Y:S05]  /*7e50*/  BSYNC B0 ;  /* 0x0000000000007941 */ /* 0x000fea0003800000 */
.L_x_3799:
[----:B-----5:R1:W-:Y:S01]  /*7e60*/  STG.E.128 desc[UR6][R162.64], R44 ;  /* 0x0000002ca2007986 */ /* 0x0203e2000c101d06 */
[----:B------:R-:W-:Y:S01]  /*7e70*/  ISETP.GE.AND P1, PT, R14, UR4, PT ;  /* 0x000000040e007c0c */ /* 0x000fe2000bf26270 */
[----:B------:R-:W-:Y:S01]  /*7e80*/  BSSY B0, `(.L_x_3801) ;  /* 0x0000057000007945 */ /* 0x000fe20003800000 */
[C---:B--2---:R-:W-:Y:S01]  /*7e90*/  LEA R160, P0, R113.reuse, R98, 0x1 ;  /* 0x0000006271a07211 */ /* 0x044fe200078008ff */
[----:B------:R1:W5:Y:S03]  /*7ea0*/  LDG.E.128 R40, desc[UR6][R154.64] ;  /* 0x000000069a287981 */ /* 0x000366000c1e1d00 */
[----:B------:R-:W-:Y:S07]  /*7eb0*/  LEA.HI.X R161, R113, R95, R114, 0x1, P0 ;  /* 0x0000005f71a17211 */ /* 0x000fee00000f0c72 */
[----:B------:R-:W-:Y:S05]  /*7ec0*/  @P1 BRA `(.L_x_3802) ;  /* 0x0000000400481947 */ /* 0x000fea0003800000 */
[----:B-----5:R-:W-:Y:S01]  /*7ed0*/  LOP3.LUT R39, R40, 0xffff0000, RZ, 0xc0, !PT ;  /* 0xffff000028277812 */ /* 0x020fe200078ec0ff */
[----:B------:R-:W-:Y:S01]  /*7ee0*/  ULEA.HI UR18, UR4, UR4, URZ, 0x1 ;  /* 0x0000000404127291 */ /* 0x000fe2000f8f083f */
[C---:B-1----:R-:W-:Y:S01]  /*7ef0*/  SHF.L.U32 R44, R42.reuse, 0x10, RZ ;  /* 0x000000102a2c7819 */ /* 0x042fe200000006ff */
[----:B----4-:R-:W-:Y:S01]  /*7f00*/  IMAD.MOV.U32 R34, RZ, RZ, RZ ;  /* 0x000000ffff227224 */ /* 0x010fe200078e00ff */
        /* <DEDUP_REMOVED lines=16> */
[C---:B------:R-:W-:Y:S02]  /*8010*/  LEA R10, P0, R99.reuse, R154, 0x1 ;  /* 0x0000009a630a7211 */ /* 0x040fe400078008ff */
        /* <DEDUP_REMOVED lines=61> */
.L_x_3802:
[----:B------:R-:W-:Y:S05]  /*83f0*/  BSYNC B0 ;  /* 0x0000000000007941 */ /* 0x000fea0003800000 */
.L_x_3801:
[----:B-----5:R2:W-:Y:S02]  /*8400*/  STG.E.128 desc[UR6][R160.64], R40 ;  /* 0x00000028a0007986 */ /* 0x0205e4000c101d06 */
.L_x_3796:
[----:B------:R-:W-:Y:S05]  /*8410*/  BSYNC B1 ;  /* 0x0000000000017941 */ /* 0x000fea0003800000 */
.L_x_3795:
[C---:B------:R-:W-:Y:S01]  /*8420*/  ISETP.GE.AND P0, PT, R72.reuse, R153, PT ;  /* 0x000000994800720c */ /* 0x040fe20003f06270 */
[----:B------:R-:W-:Y:S03]  /*8430*/  BSSY B1, `(.L_x_3803) ;  /* 0x0000120000017945 */ /* 0x000fe60003800000 */
[----:B------:R-:W-:Y:S11]  /*8440*/  ISETP.GE.AND P0, PT, R72, R151, !P0 ;  /* 0x000000974800720c */ /* 0x000ff60004706270 */
[----:B------:R-:W-:Y:S02]  /*8450*/  @!UPT UIADD3 URZ, URZ, URZ, URZ ;  /* 0x0000003f3f3ff290 */ /* 0x000fe4000fffe03f */
[----:B------:R-:W-:Y:S05]  /*8460*/  @!P0 BRA `(.L_x_3804) ;  /* 0x0000001000708947 */ /* 0x000fea0003800000 */
[----:B----4-:R-:W4:Y:S01]  /*8470*/  LDC.64 R4, c[0x0][0x338] ;  /* 0x0000ce00ff047b82 */ /* 0x010f220000000a00 */
[----:B-1-3--:R-:W-:Y:S01]  /*8480*/  MOV R131, R127 ;  /* 0x0000007f00837202 */ /* 0x00afe20000000f00 */
[----:B------:R-:W-:Y:S01]  /*8490*/  BSSY B0, `(.L_x_3805) ;  /* 0x000005e000007945 */ /* 0x000fe20003800000 */
[----:B------:R-:W-:Y:S02]  /*84a0*/  ISETP.GE.AND P0, PT, R18, UR4, PT ;  /* 0x0000000412007c0c */ /* 0x000fe4000bf06270 */
[----:B--2---:R-:W-:Y:S03]  /*84b0*/  MOV R99, R95 ;  /* 0x0000005f00637202 */ /* 0x004fe60000000f00 */
[----:B------:R-:W1:Y:S01]  /*84c0*/  LDC.64 R2, c[0x0][0x248] ;  /* 0x00009200ff027b82 */ /* 0x000e620000000a00 */
[----:B----4-:R-:W-:Y:S04]  /*84d0*/  IMAD.WIDE.U32 R6, R4, 0x60, R130 ;  /* 0x0000006004067825 */ /* 0x010fe800078e0082 */
[----:B------:R-:W-:Y:S02]  /*84e0*/  IMAD R5, R5, 0x60, RZ ;  /* 0x0000006005057824 */ /* 0x000fe400078e02ff */
[----:B-1----:R-:W-:Y:S03]  /*84f0*/  IMAD.WIDE.U32 R58, R2, 0x60, R98 ;  /* 0x00000060023a7825 */ /* 0x002fe600078e0062 */
[----:B------:R-:W-:Y:S01]  /*8500*/  IADD3 R7, R7, R5, RZ ;  /* 0x0000000507077210 */ /* 0x000fe20007ffe0ff */
[----:B------:R-:W-:Y:S04]  /*8510*/  IMAD R32, R3, 0x60, RZ ;  /* 0x0000006003207824 */ /* 0x000fe800078e02ff */
[----:B------:R1:W5:Y:S01]  /*8520*/  LDG.E.128 R8, desc[UR6][R6.64] ;  /* 0x0000000606087981 */ /* 0x000362000c1e1d00 */
[----:B------:R-:W-:Y:S05]  /*8530*/  @P0 BRA `(.L_x_3806) ;  /* 0x00000004004c0947 */ /* 0x000fea0003800000 */
[----:B-----5:R-:W-:Y:S01]  /*8540*/  LOP3.LUT R35, R9, 0xffff0000, RZ, 0xc0, !PT ;  /* 0xffff000009237812 */ /* 0x020fe200078ec0ff */
[----:B------:R-:W-:Y:S01]  /*8550*/  ULEA.HI UR18, UR4, UR4, URZ, 0x1 ;  /* 0x0000000404127291 */ /* 0x000fe2000f8f083f */
[C---:B------:R-:W-:Y:S01]  /*8560*/  SHF.L.U32 R28, R10.reuse, 0x10, RZ ;  /* 0x000000100a1c7819 */ /* 0x040fe200000006ff */
[----:B------:R-:W-:Y:S01]  /*8570*/  IMAD.MOV.U32 R4, RZ, RZ, RZ ;  /* 0x000000ffff047224 */ /* 0x000fe200078e00ff */
[----:B------:R-:W-:Y:S01]  /*8580*/  LOP3.LUT R37, R10, 0xffff0000, RZ, 0xc0, !PT ;  /* 0xffff00000a257812 */ /* 0x000fe200078ec0ff */
[----:B------:R-:W-:Y:S01]  /*8590*/  USHF.R.S32.HI UR18, URZ, 0x1, UR18 ;  /* 0x000000013f127899 */ /* 0x000fe20008011412 */
[----:B------:R-:W-:Y:S01]  /*85a0*/  LOP3.LUT R39, R11, 0xffff0000, RZ, 0xc0, !PT ;  /* 0xffff00000b277812 */ /* 0x000fe200078ec0ff */
[----:B------:R-:W-:Y:S01]  /*85b0*/  IMAD.U32 R26, R9, 0x10000, RZ ;  /* 0x00010000091a7824 */ /* 0x000fe200078e00ff */
[----:B------:R-:W-:Y:S01]  /*85c0*/  LOP3.LUT R33, R8, 0xffff0000, RZ, 0xc0, !PT ;  /* 0xffff000008217812 */ /* 0x000fe200078ec0ff */
[----:B------:R-:W-:Y:S02]  /*85d0*/  IMAD.U32 R30, R11, 0x10000, RZ ;  /* 0x000100000b1e7824 */ /* 0x000fe400078e00ff */
[----:B------:R-:W-:Y:S01]  /*85e0*/  ISETP.GE.AND P1, PT, R18, UR18, PT ;  /* 0x0000001212007c0c */ /* 0x000fe2000bf26270 */
[----:B------:R-:W-:Y:S01]  /*85f0*/  IMAD.U32 R31, R8, 0x10000, RZ ;  /* 0x00010000081f7824 */ /* 0x000fe200078e00ff */
[----:B------:R-:W-:Y:S11]  /*8600*/  MOV R0, UR18 ;  /* 0x0000001200007c02 */ /* 0x000ff60008000f00 */
[----:B------:R-:W-:Y:S02]  /*8610*/  @P1 IMAD R4, RZ, RZ, -UR18 ;  /* 0x80000012ff041e24 */ /* 0x000fe4000f8e02ff */
[----:B------:R-:W-:Y:S03]  /*8620*/  @P1 IMAD R0, RZ, RZ, -UR18 ;  /* 0x80000012ff001e24 */ /* 0x000fe6000f8e02ff */
[----:B------:R-:W-:Y:S04]  /*8630*/  IADD3 R5, P0, R87, R4, RZ ;  /* 0x0000000457057210 */ /* 0x000fe80007f1e0ff */
[----:B------:R-:W-:Y:S02]  /*8640*/  LEA.HI.X.SX32 R4, R4, R86, 0x1, P0 ;  /* 0x0000005604047211 */ /* 0x000fe400000f0eff */
[C---:B------:R-:W-:Y:S04]  /*8650*/  LEA R44, P0, R5.reuse, R134, 0x1 ;  /* 0x00000086052c7211 */ /* 0x040fe800078008ff */
[----:B------:R-:W-:Y:S02]  /*8660*/  LEA.HI.X R45, R5, R135, R4, 0x1, P0 ;  /* 0x00000087052d7211 */ /* 0x000fe400000f0c04 */
[C---:B------:R-:W-:Y:S04]  /*8670*/  LEA R2, P0, R0.reuse, R6, 0x1 ;  /* 0x0000000600027211 */ /* 0x040fe800078008ff */
[----:B------:R-:W-:Y:S01]  /*8680*/  LEA.HI.X.SX32 R3, R0, R7, 0x1, P0 ;  /* 0x0000000700037211 */ /* 0x000fe200000f0eff */
[----:B------:R-:W-:Y:S01]  /*8690*/  IMAD.MOV.U32 R0, RZ, RZ, RZ ;  /* 0x000000ffff007224 */ /* 0x000fe200078e00ff */
[----:B------:R-:W-:Y:S01]  /*86a0*/  @P1 IADD3 R0, RZ, -UR18, RZ ;  /* 0x80000012ff001c10 */ /* 0x000fe2000fffe0ff */
[----:B------:R-:W2:Y:S03]  /*86b0*/  LDG.E.128 R44, desc[UR6][R44.64] ;  /* 0x000000062c2c7981 */ /* 0x000ea6000c1e1d00 */
[----:B------:R-:W-:Y:S04]  /*86c0*/  IADD3 R25, P0, R87, R0, RZ ;  /* 0x0000000057197210 */ /* 0x000fe80007f1e0ff */
[----:B------:R-:W-:Y:S01]  /*86d0*/  LEA.HI.X.SX32 R0, R0, R86, 0x1, P0 ;  /* 0x0000005600007211 */ /* 0x000fe200000f0eff */
[----:B-1----:R2:W3:Y:S01]  /*86e0*/  LDG.E.128 R4, desc[UR6][R2.64] ;  /* 0x0000000602047981 */ /* 0x0024e2000c1e1d00 */
[C---:B------:R-:W-:Y:S04]  /*86f0*/  LEA R22, P0, R25.reuse, R136, 0x1 ;  /* 0x0000008819167211 */ /* 0x040fe800078008ff */
[----:B------:R-:W-:Y:S05]  /*8700*/  LEA.HI.X R23, R25, R137, R0, 0x1, P0 ;  /* 0x0000008919177211 */ /* 0x000fea00000f0c00 */
[----:B------:R1:W4:Y:S01]  /*8710*/  LDG.E.128 R40, desc[UR6][R22.64] ;  /* 0x0000000616287981 */ /* 0x000322000c1e1d00 */
[----:B--2---:R-:W-:Y:S01]  /*8720*/  SHF.L.U32 R3, R45, 0x10, RZ ;  /* 0x000000102d037819 */ /* 0x004fe200000006ff */
[----:B------:R-:W-:Y:S01]  /*8730*/  IMAD.U32 R9, R47, 0x10000, RZ ;  /* 0x000100002f097824 */ /* 0x000fe200078e00ff */
[----:B------:R-:W-:Y:S01]  /*8740*/  LOP3.LUT R10, R46, 0xffff0000, RZ, 0xc0, !PT ;  /* 0xffff00002e0a7812 */ /* 0x000fe200078ec0ff */
[----:B------:R-:W-:Y:S01]  /*8750*/  IMAD.U32 R0, R44, 0x10000, RZ ;  /* 0x000100002c007824 */ /* 0x000fe200078e00ff */
[----:B-1----:R-:W-:Y:S01]  /*8760*/  LOP3.LUT R22, R45, 0xffff0000, RZ, 0xc0, !PT ;  /* 0xffff00002d167812 */ /* 0x002fe200078ec0ff */
[----:B------:R-:W-:Y:S01]  /*8770*/  IMAD.U32 R11, R46, 0x10000, RZ ;  /* 0x000100002e0b7824 */ /* 0x000fe200078e00ff */
[----:B------:R-:W-:Y:S01]  /*8780*/  LOP3.LUT R2, R44, 0xffff0000, RZ, 0xc0, !PT ;  /* 0xffff00002c027812 */ /* 0x000fe200078ec0ff */
[----:B------:R-:W-:Y:S01]  /*8790*/  @!P1 FADD.FTZ R9, -R9, -RZ ;  /* 0x800000ff09099221 */ /* 0x000fe20000010100 */
[C---:B---3--:R-:W-:Y:S01]  /*87a0*/  SHF.L.U32 R29, R4.reuse, 0x10, RZ ;  /* 0x00000010041d7819 */ /* 0x048fe200000006ff */
[----:B------:R-:W-:Y:S01]  /*87b0*/  IMAD.U32 R12, R7, 0x10000, RZ ;  /* 0x00010000070c7824 */ /* 0x000fe200078e00ff */
        /* <DEDUP_REMOVED lines=12> */
[----:B------:R-:W-:Y:S01]  /*8880*/  @!P1 FADD.FTZ R11, -R11, -RZ ;  /* 0x800000ff0b0b9221 */ /* 0x000fe20000010100 */
[----:B------:R-:W-:Y:S01]  /*8890*/  FMUL.FTZ R7, R12, R9 ;  /* 0x000000090c077220 */ /* 0x000fe20000410000 */
[----:B----4-:R-:W-:Y:S01]  /*88a0*/  SHF.L.U32 R9, R40, 0x10, RZ ;  /* 0x0000001028097819 */ /* 0x010fe200000006ff */
[----:B------:R-:W-:Y:S01]  /*88b0*/  FMUL.FTZ R3, R4, R3 ;  /* 0x0000000304037220 */ /* 0x000fe20000410000 */
[----:B------:R-:W-:Y:S01]  /*88c0*/  LOP3.LUT R12, R41, 0xffff0000, RZ, 0xc0, !PT ;  /* 0xffff0000290c7812 */ /* 0x000fe200078ec0ff */
[----:B------:R-:W-:Y:S01]  /*88d0*/  @!P1 FADD.FTZ R8, -R8, -RZ ;  /* 0x800000ff08089221 */ /* 0x000fe20000010100 */
[----:B------:R-:W-:Y:S01]  /*88e0*/  FMUL.FTZ R6, R25, R10 ;  /* 0x0000000a19067220 */ /* 0x000fe20000410000 */
[----:B------:R-:W-:Y:S01]  /*88f0*/  LOP3.LUT R10, R40, 0xffff0000, RZ, 0xc0, !PT ;  /* 0xffff0000280a7812 */ /* 0x000fe200078ec0ff */
[----:B------:R-:W-:Y:S01]  /*8900*/  FMUL.FTZ R0, R29, R0 ;  /* 0x000000001d007220 */ /* 0x000fe20000410000 */
[----:B------:R-:W-:Y:S01]  /*8910*/  LOP3.LUT R25, R43, 0xffff0000, RZ, 0xc0, !PT ;  /* 0xffff00002b197812 */ /* 0x000fe200078ec0ff */
[----:B------:R-:W-:Y:S01]  /*8920*/  FMUL.FTZ R4, R5, R22 ;  /* 0x0000001605047220 */ /* 0x000fe20000410000 */
[----:B------:R-:W-:Y:S01]  /*8930*/  SHF.L.U32 R22, R42, 0x10, RZ ;  /* 0x000000102a167819 */ /* 0x000fe200000006ff */
[----:B------:R-:W-:Y:S01]  /*8940*/  FMUL.FTZ R2, R27, R2 ;  /* 0x000000021b027220 */ /* 0x000fe20000410000 */
[----:B------:R-:W-:Y:S01]  /*8950*/  FMUL.FTZ R5, R24, R11 ;  /* 0x0000000b18057220 */ /* 0x000fe20000410000 */
[----:B------:R-:W-:Y:S02]  /*8960*/  IMAD.U32 R11, R41, 0x10000, RZ ;  /* 0x00010000290b7824 */ /* 0x000fe400078e00ff */
[----:B------:R-:W-:Y:S01]  /*8970*/  FMUL.FTZ R8, R23, R8 ;  /* 0x0000000817087220 */ /* 0x000fe20000410000 */
[----:B------:R-:W-:Y:S01]  /*8980*/  LOP3.LUT R23, R42, 0xffff0000, RZ, 0xc0, !PT ;  /* 0xffff00002a177812 */ /* 0x000fe200078ec0ff */
[----:B------:R-:W-:Y:S01]  /*8990*/  FFMA.FTZ R0, R31, R9, R0 ;  /* 0x000000091f007223 */ /* 0x000fe20000010000 */
[----:B------:R-:W-:Y:S01]  /*89a0*/  FFMA.FTZ R2, R33, R10, R2 ;  /* 0x0000000a21027223 */ /* 0x000fe20000010002 */
[----:B------:R-:W-:Y:S02]  /*89b0*/  IMAD.U32 R24, R43, 0x10000, RZ ;  /* 0x000100002b187824 */ /* 0x000fe400078e00ff */
[----:B------:R-:W-:Y:S01]  /*89c0*/  FFMA.FTZ R3, R26, R11, R3 ;  /* 0x0000000b1a037223 */ /* 0x000fe20000010003 */
        /* <DEDUP_REMOVED lines=9> */
[----:B------:R-:W-:Y:S02]  /*8a60*/  MOV R8, R0 ;  /* 0x0000000000087202 */ /* 0x000fe40000000f00 */
.L_x_3806:
[----:B------:R-:W-:Y:S05]  /*8a70*/  BSYNC B0 ;  /* 0x0000000000007941 */ /* 0x000fea0003800000 */
.L_x_3805:
[C---:B------:R-:W-:Y:S01]  /*8a80*/  LEA R2, P4, R116.reuse, R130, 0x1 ;  /* 0x0000008274027211 */ /* 0x040fe200078808ff */
[----:B------:R-:W-:Y:S01]  /*8a90*/  IMAD.IADD R59, R59, 0x1, R32 ;  /* 0x000000013b3b7824 */ /* 0x000fe200078e0220 */
[----:B------:R-:W-:Y:S01]  /*8aa0*/  ISETP.GE.AND P2, PT, R15, UR4, PT ;  /* 0x000000040f007c0c */ /* 0x000fe2000bf46270 */
[----:B------:R-:W-:Y:S01]  /*8ab0*/  BSSY B0, `(.L_x_3807) ;  /* 0x000005b000007945 */ /* 0x000fe20003800000 */
[----:B------:R-:W-:Y:S02]  /*8ac0*/  LEA.HI.X R3, R116, R127, R115, 0x1, P4 ;  /* 0x0000007f74037211 */ /* 0x000fe400020f0c73 */
[----:B-----5:R2:W-:Y:S01]  /*8ad0*/  STG.E.128 desc[UR6][R58.64], R8 ;  /* 0x000000083a007986 */ /* 0x0205e2000c101d06 */
[C---:B------:R-:W-:Y:S02]  /*8ae0*/  LEA R56, P1, R117.reuse, R98, 0x1 ;  /* 0x0000006275387211 */ /* 0x040fe400078208ff */
[C---:B------:R-:W-:Y:S02]  /*8af0*/  LEA R48, P0, R120.reuse, R130, 0x1 ;  /* 0x0000008278307211 */ /* 0x040fe400078008ff */
[----:B------:R2:W5:Y:S01]  /*8b00*/  LDG.E.128 R36, desc[UR6][R2.64] ;  /* 0x0000000602247981 */ /* 0x000562000c1e1d00 */
[----:B------:R-:W-:Y:S02]  /*8b10*/  LEA.HI.X R57, R117, R95, R118, 0x1, P1 ;  /* 0x0000005f75397211 */ /* 0x000fe400008f0c76 */
[----:B------:R-:W-:Y:S01]  /*8b20*/  LEA.HI.X R49, R120, R127, R119, 0x1, P0 ;  /* 0x0000007f78317211 */ /* 0x000fe200000f0c77 */
[----:B------:R-:W-:Y:S07]  /*8b30*/  @P2 BRA `(.L_x_3808) ;  /* 0x0000000400482947 */ /* 0x000fee0003800000 */
[----:B-----5:R-:W-:Y:S01]  /*8b40*/  LOP3.LUT R33, R36, 0xffff0000, RZ, 0xc0, !PT ;  /* 0xffff000024217812 */ /* 0x020fe200078ec0ff */
[----:B------:R-:W-:Y:S01]  /*8b50*/  ULEA.HI UR18, UR4, UR4, URZ, 0x1 ;  /* 0x0000000404127291 */ /* 0x000fe2000f8f083f */
[C---:B------:R-:W-:Y:S01]  /*8b60*/  LOP3.LUT R35, R37.reuse, 0xffff0000, RZ, 0xc0, !PT ;  /* 0xffff000025237812 */ /* 0x040fe200078ec0ff */
[----:B------:R-:W-:Y:S01]  /*8b70*/  IMAD.MOV.U32 R4, RZ, RZ, RZ ;  /* 0x000000ffff047224 */ /* 0x000fe200078e00ff */
[----:B------:R-:W-:Y:S01]  /*8b80*/  SHF.L.U32 R28, R38, 0x10, RZ ;  /* 0x00000010261c7819 */ /* 0x000fe200000006ff */
[----:B------:R-:W-:Y:S01]  /*8b90*/  USHF.R.S32.HI UR18, URZ, 0x1, UR18 ;  /* 0x000000013f127899 */ /* 0x000fe20008011412 */
[----:B------:R-:W-:Y:S02]  /*8ba0*/  IMAD.U32 R31, R36, 0x10000, RZ ;  /* 0x00010000241f7824 */ /* 0x000fe400078e00ff */
[----:B------:R-:W-:Y:S01]  /*8bb0*/  IMAD.U32 R26, R37, 0x10000, RZ ;  /* 0x00010000251a7824 */ /* 0x000fe200078e00ff */
[----:B------:R-:W-:Y:S01]  /*8bc0*/  LOP3.LUT R37, R38, 0xffff0000, RZ, 0xc0, !PT ;  /* 0xffff000026257812 */ /* 0x000fe200078ec0ff */
[----:B------:R-:W-:Y:S01]  /*8bd0*/  IMAD.U32 R30, R39, 0x10000, RZ ;  /* 0x00010000271e7824 */ /* 0x000fe200078e00ff */
[----:B------:R-:W-:Y:S02]  /*8be0*/  ISETP.GE.AND P1, PT, R15, UR18, PT ;  /* 0x000000120f007c0c */ /* 0x000fe4000bf26270 */
[----:B------:R-:W-:Y:S02]  /*8bf0*/  MOV R0, UR18 ;  /* 0x0000001200007c02 */ /* 0x000fe40008000f00 */
[----:B------:R-:W-:Y:S09]  /*8c00*/  LOP3.LUT R39, R39, 0xffff0000, RZ, 0xc0, !PT ;  /* 0xffff000027277812 */ /* 0x000ff200078ec0ff */
[----:B------:R-:W-:Y:S02]  /*8c10*/  @P1 IMAD R4, RZ, RZ, -UR18 ;  /* 0x80000012ff041e24 */ /* 0x000fe4000f8e02ff */
[----:B------:R-:W-:Y:S03]  /*8c20*/  @P1 IMAD R0, RZ, RZ, -UR18 ;  /* 0x80000012ff001e24 */ /* 0x000fe6000f8e02ff */
[----:B------:R-:W-:Y:S04]  /*8c30*/  IADD3 R5, P0, R79, R4, RZ ;  /* 0x000000044f057210 */ /* 0x000fe80007f1e0ff */
[----:B------:R-:W-:Y:S02]  /*8c40*/  LEA.HI.X.SX32 R4, R4, R78, 0x1, P0 ;  /* 0x0000004e04047211 */ /* 0x000fe400000f0eff */
[C---:B------:R-:W-:Y:S04]  /*8c50*/  LEA R44, P0, R5.reuse, R134, 0x1 ;  /* 0x00000086052c7211 */ /* 0x040fe800078008ff */
[----:B------:R-:W-:Y:S02]  /*8c60*/  LEA.HI.X R45, R5, R135, R4, 0x1, P0 ;  /* 0x00000087052d7211 */ /* 0x000fe400000f0c04 */
[C---:B--2---:R-:W-:Y:S04]  /*8c70*/  LEA R2, P0, R0.reuse, R2, 0x1 ;  /* 0x0000000200027211 */ /* 0x044fe800078008ff */
        /* <DEDUP_REMOVED lines=10> */
[C---:B--2---:R-:W-:Y:S01]  /*8d20*/  SHF.L.U32 R3, R45.reuse, 0x10, RZ ;  /* 0x000000102d037819 */ /* 0x044fe200000006ff */
[----:B------:R-:W-:Y:S01]  /*8d30*/  IMAD.U32 R0, R44, 0x10000, RZ ;  /* 0x000100002c007824 */ /* 0x000fe200078e00ff */
[----:B------:R-:W-:Y:S01]  /*8d40*/  LOP3.LUT R22, R45, 0xffff0000, RZ, 0xc0, !PT ;  /* 0xffff00002d167812 */ /* 0x000fe200078ec0ff */
[C---:B------:R-:W-:Y:S01]  /*8d50*/  IMAD.U32 R11, R46.reuse, 0x10000, RZ ;  /* 0x000100002e0b7824 */ /* 0x040fe200078e00ff */
[----:B------:R-:W-:Y:S01]  /*8d60*/  LOP3.LUT R10, R46, 0xffff0000, RZ, 0xc0, !PT ;  /* 0xffff00002e0a7812 */ /* 0x000fe200078ec0ff */
[----:B------:R-:W-:Y:S01]  /*8d70*/  @!P1 FADD.FTZ R3, -R3, -RZ ;  /* 0x800000ff03039221 */ /* 0x000fe20000010100 */
[----:B-1----:R-:W-:Y:S01]  /*8d80*/  SHF.L.U32 R9, R47, 0x10, RZ ;  /* 0x000000102f097819 */ /* 0x002fe200000006ff */
[----:B------:R-:W-:Y:S01]  /*8d90*/  @!P1 FADD.FTZ R22, -R22, -RZ ;  /* 0x800000ff16169221 */ /* 0x000fe20000010100 */
[----:B------:R-:W-:Y:S01]  /*8da0*/  LOP3.LUT R2, R44, 0xffff0000, RZ, 0xc0, !PT ;  /* 0xffff00002c027812 */ /* 0x000fe200078ec0ff */
[C---:B---3--:R-:W-:Y:S01]  /*8db0*/  IMAD.U32 R29, R4.reuse, 0x10000, RZ ;  /* 0x00010000041d7824 */ /* 0x048fe200078e00ff */
[----:B------:R-:W-:Y:S01]  /*8dc0*/  LOP3.LUT R27, R4, 0xffff0000, RZ, 0xc0, !PT ;  /* 0xffff0000041b7812 */ /* 0x000fe200078ec0ff */
[----:B------:R-:W-:Y:S01]  /*8dd0*/  @!P1 FADD.FTZ R10, -R10, -RZ ;  /* 0x800000ff0a0a9221 */ /* 0x000fe20000010100 */
[----:B------:R-:W-:Y:S01]  /*8de0*/  SHF.L.U32 R4, R5, 0x10, RZ ;  /* 0x0000001005047819 */ /* 0x000fe200000006ff */
[----:B------:R-:W-:Y:S01]  /*8df0*/  @!P1 FADD.FTZ R9, -R9, -RZ ;  /* 0x800000ff09099221 */ /* 0x000fe20000010100 */
[----:B------:R-:W-:Y:S01]  /*8e00*/  LOP3.LUT R8, R47, 0xffff0000, RZ, 0xc0, !PT ;  /* 0xffff00002f087812 */ /* 0x000fe200078ec0ff */
[----:B------:R-:W-:Y:S01]  /*8e10*/  IMAD.U32 R24, R6, 0x10000, RZ ;  /* 0x0001000006187824 */ /* 0x000fe200078e00ff */
[----:B------:R-:W-:Y:S01]  /*8e20*/  LOP3.LUT R5, R5, 0xffff0000, RZ, 0xc0, !PT ;  /* 0xffff000005057812 */ /* 0x000fe200078ec0ff */
[----:B------:R-:W-:Y:S01]  /*8e30*/  @!P1 FADD.FTZ R0, -R0, -RZ ;  /* 0x800000ff00009221 */ /* 0x000fe20000010100 */
[----:B------:R-:W-:Y:S01]  /*8e40*/  LOP3.LUT R25, R6, 0xffff0000, RZ, 0xc0, !PT ;  /* 0xffff000006197812 */ /* 0x000fe200078ec0ff */
[----:B------:R-:W-:Y:S01]  /*8e50*/  @!P1 FADD.FTZ R11, -R11, -RZ ;  /* 0x800000ff0b0b9221 */ /* 0x000fe20000010100 */
[C---:B------:R-:W-:Y:S01]  /*8e60*/  SHF.L.U32 R12, R7.reuse, 0x10, RZ ;  /* 0x00000010070c7819 */ /* 0x040fe200000006ff */
[----:B------:R-:W-:Y:S01]  /*8e70*/  @!P1 FADD.FTZ R2, -R2, -RZ ;  /* 0x800000ff02029221 */ /* 0x000fe20000010100 */
[----:B------:R-:W-:Y:S01]  /*8e80*/  LOP3.LUT R23, R7, 0xffff0000, RZ, 0xc0, !PT ;  /* 0xffff000007177812 */ /* 0x000fe200078ec0ff */
[----:B------:R-:W-:Y:S01]  /*8e90*/  FMUL.FTZ R3, R4, R3 ;  /* 0x0000000304037220 */ /* 0x000fe20000410000 */
[----:B------:R-:W-:Y:S01]  /*8ea0*/  FMUL.FTZ R4, R5, R22 ;  /* 0x0000001605047220 */ /* 0x000fe20000410000 */
[----:B------:R-:W-:Y:S01]  /*8eb0*/  @!P1 FADD.FTZ R8, -R8, -RZ ;  /* 0x800000ff08089221 */ /* 0x000fe20000010100 */
[----:B------:R-:W-:Y:S01]  /*8ec0*/  FMUL.FTZ R6, R25, R10 ;  /* 0x0000000a19067220 */ /* 0x000fe20000410000 */
[----:B----4-:R-:W-:Y:S01]  /*8ed0*/  LOP3.LUT R10, R40, 0xffff0000, RZ, 0xc0, !PT ;  /* 0xffff0000280a7812 */ /* 0x010fe200078ec0ff */
[----:B------:R-:W-:Y:S01]  /*8ee0*/  FMUL.FTZ R7, R12, R9 ;  /* 0x000000090c077220 */ /* 0x000fe20000410000 */
[----:B------:R-:W-:Y:S01]  /*8ef0*/  LOP3.LUT R12, R41, 0xffff0000, RZ, 0xc0, !PT ;  /* 0xffff0000290c7812 */ /* 0x000fe200078ec0ff */
[----:B------:R-:W-:Y:S01]  /*8f00*/  FMUL.FTZ R0, R29, R0 ;  /* 0x000000001d007220 */ /* 0x000fe20000410000 */
[----:B------:R-:W-:Y:S01]  /*8f10*/  LOP3.LUT R25, R43, 0xffff0000, RZ, 0xc0, !PT ;  /* 0xffff00002b197812 */ /* 0x000fe200078ec0ff */
[----:B------:R-:W-:Y:S01]  /*8f20*/  FMUL.FTZ R5, R24, R11 ;  /* 0x0000000b18057220 */ /* 0x000fe20000410000 */
[----:B------:R-:W-:Y:S01]  /*8f30*/  SHF.L.U32 R11, R41, 0x10, RZ ;  /* 0x00000010290b7819 */ /* 0x000fe200000006ff */
[----:B------:R-:W-:Y:S01]  /*8f40*/  IMAD.U32 R9, R40, 0x10000, RZ ;  /* 0x0001000028097824 */ /* 0x000fe200078e00ff */
[----:B------:R-:W-:Y:S01]  /*8f50*/  SHF.L.U32 R24, R43, 0x10, RZ ;  /* 0x000000102b187819 */ /* 0x000fe200000006ff */
[----:B------:R-:W-:Y:S01]  /*8f60*/  FMUL.FTZ R2, R27, R2 ;  /* 0x000000021b027220 */ /* 0x000fe20000410000 */
[----:B------:R-:W-:Y:S01]  /*8f70*/  FMUL.FTZ R8, R23, R8 ;  /* 0x0000000817087220 */ /* 0x000fe20000410000 */
[C---:B------:R-:W-:Y:S01]  /*8f80*/  LOP3.LUT R23, R42.reuse, 0xffff0000, RZ, 0xc0, !PT ;  /* 0xffff00002a177812 */ /* 0x040fe200078ec0ff */
[----:B------:R-:W-:Y:S02]  /*8f90*/  IMAD.U32 R22, R42, 0x10000, RZ ;  /* 0x000100002a167824 */ /* 0x000fe400078e00ff */
[----:B------:R-:W-:Y:S01]  /*8fa0*/  FFMA.FTZ R0, R31, R9, R0 ;  /* 0x000000091f007223 */ /* 0x000fe20000010000 */
[----:B------:R-:W-:Y:S01]  /*8fb0*/  FFMA.FTZ R2, R33, R10, R2 ;  /* 0x0000000a21027223 */ /* 0x000fe20000010002 */
[----:B------:R-:W-:Y:S01]  /*8fc0*/  FFMA.FTZ R3, R26, R11, R3 ;  /* 0x0000000b1a037223 */ /* 0x000fe20000010003 */
        /* <DEDUP_REMOVED lines=9> */
.L_x_3808:
[----:B------:R-:W-:Y:S05]  /*9060*/  BSYNC B0 ;  /* 0x0000000000007941 */ /* 0x000fea0003800000 */
.L_x_3807:
        /* <DEDUP_REMOVED lines=9> */
[C---:B------:R-:W-:Y:S01]  /*9100*/  SHF.L.U32 R28, R10.reuse, 0x10, RZ ;  /* 0x000000100a1c7819 */ /* 0x040fe200000006ff */
[----:B------:R-:W-:Y:S01]  /*9110*/  IMAD.MOV.U32 R0, RZ, RZ, RZ ;  /* 0x000000ffff007224 */ /* 0x000fe200078e00ff */
[----:B---3--:R-:W-:Y:S01]  /*9120*/  LOP3.LUT R37, R10, 0xffff0000, RZ, 0xc0, !PT ;  /* 0xffff00000a257812 */ /* 0x008fe200078ec0ff */
        /* <DEDUP_REMOVED lines=10> */
[----:B-1----:R-:W-:Y:S04]  /*91d0*/  IADD3 R7, P0, R77, R0, RZ ;  /* 0x000000004d077210 */ /* 0x002fe80007f1e0ff */
        /* <DEDUP_REMOVED lines=67> */
.L_x_3810:
[----:B------:R-:W-:Y:S05]  /*9610*/  BSYNC B0 ;  /* 0x0000000000007941 */ /* 0x000fea0003800000 */
.L_x_3809:
[----:B-----5:R2:W-:Y:S02]  /*9620*/  STG.E.128 desc[UR6][R58.64], R8 ;  /* 0x000000083a007986 */ /* 0x0205e4000c101d06 */
.L_x_3804:
[----:B------:R-:W-:Y:S05]  /*9630*/  BSYNC B1 ;  /* 0x0000000000017941 */ /* 0x000fea0003800000 */
.L_x_3803:
[----:B------:R-:W5:Y:S01]  /*9640*/  LDC R3, c[0x0][0x2e0] ;  /* 0x0000b800ff037b82 */ /* 0x000f620000000800 */
[----:B------:R-:W-:Y:S01]  /*9650*/  UMOV UR4, UR5 ;  /* 0x0000000500047c82 */ /* 0x000fe20008000000 */
[----:B-----5:R-:W-:Y:S05]  /*9660*/  IMAD.U32 R3, R3, -0x20, RZ ;  /* 0xffffffe003037824 */ /* 0x020fea00078e00ff */
[C---:B------:R-:W-:Y:S02]  /*9670*/  LEA R136, P1, R3.reuse, R136, 0x1 ;  /* 0x0000008803887211 */ /* 0x040fe400078208ff */
[C---:B------:R-:W-:Y:S02]  /*9680*/  LEA R134, P0, R3.reuse, R134, 0x1 ;  /* 0x0000008603867211 */ /* 0x040fe400078008ff */
[C---:B------:R-:W-:Y:S02]  /*9690*/  LEA.HI.X.SX32 R137, R3.reuse, R137, 0x1, P1 ;  /* 0x0000008903897211 */ /* 0x040fe400008f0eff */
[----:B------:R-:W-:Y:S01]  /*96a0*/  LEA.HI.X.SX32 R135, R3, R135, 0x1, P0 ;  /* 0x0000008703877211 */ /* 0x000fe200000f0eff */
[----:B------:R-:W-:Y:S08]  /*96b0*/  BRA `(.L_x_3778) ;  /* 0x0000000000c87947 */ /* 0x000ff00003800000 */
.L_x_3768:
[----:B------:R-:W-:Y:S01]  /*96c0*/  @P6 IMAD.MOV.U32 R131, RZ, RZ, R127 ;  /* 0x000000ffff836224 */ /* 0x000fe200078e007f */
[C---:B------:R-:W-:Y:S01]  /*96d0*/  @P5 LEA R2, P0, R103.reuse, R130, 0x1 ;  /* 0x0000008267025211 */ /* 0x040fe200078008ff */
[----:B------:R-:W-:Y:S01]  /*96e0*/  @P6 IMAD.MOV.U32 R99, RZ, RZ, R95 ;  /* 0x000000ffff636224 */ /* 0x000fe200078e005f */
[----:B------:R-:W-:Y:S02]  /*96f0*/  UMOV UR4, URZ ;  /* 0x0000003f00047c82 */ /* 0x000fe40008000000 */
[----:B----4-:R-:W2:Y:S01]  /*9700*/  @P6 LDG.E.128 R4, desc[UR6][R130.64] ;  /* 0x0000000682046981 */ /* 0x010ea2000c1e1d00 */
[----:B------:R-:W-:Y:S02]  /*9710*/  @P5 LEA.HI.X R3, R103, R127, R102, 0x1, P0 ;  /* 0x0000007f67035211 */ /* 0x000fe400000f0c66 */
[C---:B------:R-:W-:Y:S04]  /*9720*/  @P5 LEA R34, P0, R55.reuse, R98, 0x1 ;  /* 0x0000006237225211 */ /* 0x040fe800078008ff */
[----:B------:R-:W-:Y:S02]  /*9730*/  @P5 LEA.HI.X R35, R55, R95, R54, 0x1, P0 ;  /* 0x0000005f37235211 */ /* 0x000fe400000f0c36 */
[C---:B------:R-:W-:Y:S04]  /*9740*/  ISETP.GE.AND P0, PT, R74.reuse, R153, PT ;  /* 0x000000994a00720c */ /* 0x040fe80003f06270 */
[----:B------:R-:W-:Y:S11]  /*9750*/  ISETP.GE.AND P0, PT, R74, R151, !P0 ;  /* 0x000000974a00720c */ /* 0x000ff60004706270 */
[----:B------:R-:W-:Y:S02]  /*9760*/  @!UPT UIADD3 URZ, URZ, URZ, URZ ;  /* 0x0000003f3f3ff290 */ /* 0x000fe4000fffe03f */
[C---:B------:R-:W-:Y:S04]  /*9770*/  @P0 LEA R32, P1, R105.reuse, R130, 0x1 ;  /* 0x0000008269200211 */ /* 0x040fe800078208ff */
[----:B------:R-:W-:Y:S02]  /*9780*/  @P0 LEA.HI.X R33, R105, R127, R104, 0x1, P1 ;  /* 0x0000007f69210211 */ /* 0x000fe400008f0c68 */
[C---:B------:R-:W-:Y:S04]  /*9790*/  @P0 LEA R22, P1, R148.reuse, R98, 0x1 ;  /* 0x0000006294160211 */ /* 0x040fe800078208ff */
[----:B------:R-:W-:Y:S02]  /*97a0*/  @P0 LEA.HI.X R23, R148, R95, R106, 0x1, P1 ;  /* 0x0000005f94170211 */ /* 0x000fe400008f0c6a */
[C---:B------:R-:W-:Y:S04]  /*97b0*/  ISETP.GE.AND P1, PT, R72.reuse, R153, PT ;  /* 0x000000994800720c */ /* 0x040fe80003f26270 */
[----:B------:R-:W-:Y:S01]  /*97c0*/  ISETP.GE.AND P1, PT, R72, R151, !P1 ;  /* 0x000000974800720c */ /* 0x000fe20004f26270 */
[----:B--2---:R-:W-:Y:S04]  /*97d0*/  @P6 STG.E.128 desc[UR6][R98.64], R4 ;  /* 0x0000000462006986 */ /* 0x004fe8000c101d06 */
[----:B------:R-:W2:Y:S04]  /*97e0*/  @P6 LDG.E.128 R28, desc[UR6][R130.64+0x80] ;  /* 0x00008006821c6981 */ /* 0x000ea8000c1e1d00 */
[----:B--2---:R-:W-:Y:S04]  /*97f0*/  @P6 STG.E.128 desc[UR6][R98.64+0x80], R28 ;  /* 0x0000801c62006986 */ /* 0x004fe8000c101d06 */
[----:B------:R1:W2:Y:S02]  /*9800*/  @P6 LDG.E.128 R24, desc[UR6][R130.64+0x100] ;  /* 0x0001000682186981 */ /* 0x0002a4000c1e1d00 */
[----:B-1----:R-:W-:Y:S02]  /*9810*/  @P1 IMAD.MOV.U32 R131, RZ, RZ, R127 ;  /* 0x000000ffff831224 */ /* 0x002fe400078e007f */
[----:B--2---:R1:W-:Y:S04]  /*9820*/  @P6 STG.E.128 desc[UR6][R98.64+0x100], R24 ;  /* 0x0001001862006986 */ /* 0x0043e8000c101d06 */
[----:B------:R-:W2:Y:S01]  /*9830*/  @P5 LDG.E.128 R8, desc[UR6][R2.64] ;  /* 0x0000000602085981 */ /* 0x000ea2000c1e1d00 */
[----:B-1----:R-:W-:Y:S03]  /*9840*/  @P1 IMAD.MOV.U32 R99, RZ, RZ, R95 ;  /* 0x000000ffff631224 */ /* 0x002fe600078e005f */
[----:B--2---:R-:W-:Y:S04]  /*9850*/  @P5 STG.E.128 desc[UR6][R34.64], R8 ;  /* 0x0000000822005986 */ /* 0x004fe8000c101d06 */
[----:B------:R-:W2:Y:S04]  /*9860*/  @P5 LDG.E.128 R4, desc[UR6][R2.64+0x80] ;  /* 0x0000800602045981 */ /* 0x000ea8000c1e1d00 */
[----:B--2---:R-:W-:Y:S04]  /*9870*/  @P5 STG.E.128 desc[UR6][R34.64+0x80], R4 ;  /* 0x0000800422005986 */ /* 0x004fe8000c101d06 */
[----:B------:R1:W2:Y:S02]  /*9880*/  @P5 LDG.E.128 R28, desc[UR6][R2.64+0x100] ;  /* 0x00010006021c5981 */ /* 0x0002a4000c1e1d00 */
[----:B-1----:R-:W1:Y:S02]  /*9890*/  @P1 LDC.64 R2, c[0x0][0x338] ;  /* 0x0000ce00ff021b82 */ /* 0x002e640000000a00 */
[----:B-1----:R-:W-:Y:S01]  /*98a0*/  @P1 IMAD R3, R3, 0x60, RZ ;  /* 0x0000006003031824 */ /* 0x002fe200078e02ff */
[----:B--2---:R1:W-:Y:S04]  /*98b0*/  @P5 STG.E.128 desc[UR6][R34.64+0x100], R28 ;  /* 0x0001001c22005986 */ /* 0x0043e8000c101d06 */
[----:B------:R-:W2:Y:S01]  /*98c0*/  @P0 LDG.E.128 R24, desc[UR6][R32.64] ;  /* 0x0000000620180981 */ /* 0x000ea2000c1e1d00 */
[----:B-1----:R-:W-:Y:S04]  /*98d0*/  @P1 IMAD.WIDE.U32 R28, R2, 0x60, R130 ;  /* 0x00000060021c1825 */ /* 0x002fe800078e0082 */
[----:B------:R-:W-:Y:S02]  /*98e0*/  @P1 IMAD.IADD R29, R29, 0x1, R3 ;  /* 0x000000011d1d1824 */ /* 0x000fe400078e0203 */
[----:B------:R-:W1:Y:S02]  /*98f0*/  @P1 LDC.64 R2, c[0x0][0x248] ;  /* 0x00009200ff021b82 */ /* 0x000e640000000a00 */
[----:B-1----:R-:W-:Y:S04]  /*9900*/  @P1 IMAD.WIDE.U32 R30, R2, 0x60, R98 ;  /* 0x00000060021e1825 */ /* 0x002fe800078e0062 */
[----:B------:R-:W-:Y:S04]  /*9910*/  @P1 IMAD R3, R3, 0x60, RZ ;  /* 0x0000006003031824 */ /* 0x000fe800078e02ff */
[----:B------:R-:W-:Y:S01]  /*9920*/  @P1 IMAD.IADD R31, R31, 0x1, R3 ;  /* 0x000000011f1f1824 */ /* 0x000fe200078e0203 */
[----:B--2---:R-:W-:Y:S04]  /*9930*/  @P0 STG.E.128 desc[UR6][R22.64], R24 ;  /* 0x0000001816000986 */ /* 0x004fe8000c101d06 */
[----:B------:R-:W2:Y:S04]  /*9940*/  @P0 LDG.E.128 R8, desc[UR6][R32.64+0x80] ;  /* 0x0000800620080981 */ /* 0x000ea8000c1e1d00 */
[----:B--2---:R1:W-:Y:S04]  /*9950*/  @P0 STG.E.128 desc[UR6][R22.64+0x80], R8 ;  /* 0x0000800816000986 */ /* 0x0043e8000c101d06 */
[----:B------:R-:W2:Y:S04]  /*9960*/  @P0 LDG.E.128 R4, desc[UR6][R32.64+0x100] ;  /* 0x0001000620040981 */ /* 0x000ea8000c1e1d00 */
[----:B--2---:R2:W-:Y:S04]  /*9970*/  @P0 STG.E.128 desc[UR6][R22.64+0x100], R4 ;  /* 0x0001000416000986 */ /* 0x0045e8000c101d06 */
[----:B-1----:R-:W3:Y:S04]  /*9980*/  @P1 LDG.E.128 R8, desc[UR6][R28.64] ;  /* 0x000000061c081981 */ /* 0x002ee8000c1e1d00 */
[----:B---3--:R1:W-:Y:S04]  /*9990*/  @P1 STG.E.128 desc[UR6][R30.64], R8 ;  /* 0x000000081e001986 */ /* 0x0083e8000c101d06 */
[----:B------:R-:W3:Y:S04]  /*99a0*/  @P1 LDG.E.128 R24, desc[UR6][R28.64+0x80] ;  /* 0x000080061c181981 */ /* 0x000ee8000c1e1d00 */
[----:B---3--:R1:W-:Y:S04]  /*99b0*/  @P1 STG.E.128 desc[UR6][R30.64+0x80], R24 ;  /* 0x000080181e001986 */ /* 0x0083e8000c101d06 */
[----:B--2---:R-:W2:Y:S04]  /*99c0*/  @P1 LDG.E.128 R4, desc[UR6][R28.64+0x100] ;  /* 0x000100061c041981 */ /* 0x004ea8000c1e1d00 */
[----:B--2---:R1:W-:Y:S02]  /*99d0*/  @P1 STG.E.128 desc[UR6][R30.64+0x100], R4 ;  /* 0x000100041e001986 */ /* 0x0043e4000c101d06 */
.L_x_3778:
[----:B------:R-:W5:Y:S01]  /*99e0*/  LDC R0, c[0x0][0x338] ;  /* 0x0000ce00ff007b82 */ /* 0x000f620000000800 */
[----:B-1-3--:R-:W-:Y:S02]  /*99f0*/  IMAD.MOV.U32 R131, RZ, RZ, R127 ;  /* 0x000000ffff837224 */ /* 0x00afe400078e007f */
[----:B-----5:R-:W-:Y:S05]  /*9a00*/  IMAD.U32 R3, R0, -0x40, RZ ;  /* 0xffffffc000037824 */ /* 0x020fea00078e00ff */
[C---:B------:R-:W-:Y:S04]  /*9a10*/  LEA R130, P0, R3.reuse, R130, 0x1 ;  /* 0x0000008203827211 */ /* 0x040fe800078008ff */
[----:B------:R-:W-:Y:S01]  /*9a20*/  LEA.HI.X.SX32 R127, R3, R131, 0x1, P0 ;  /* 0x00000083037f7211 */ /* 0x000fe200000f0eff */
[----:B------:R-:W-:Y:S08]  /*9a30*/  @!P3 BRA `(.L_x_3811) ;  /* 0x000000040034b947 */ /* 0x000ff00003800000 */
[----:B------:R-:W-:Y:S04]  /*9a40*/  IADD3 R3, R13, -0x1, RZ ;  /* 0xffffffff0d037810 */ /* 0x000fe80007ffe0ff */
[----:B------:R-:W-:Y:S11]  /*9a50*/  ISETP.GT.AND P0, PT, R3, R96, PT ;  /* 0x000000600300720c */ /* 0x000ff60003f04270 */
[----:B------:R-:W-:Y:S02]  /*9a60*/  @!UPT UIADD3 URZ, URZ, URZ, URZ ;  /* 0x0000003f3f3ff290 */ /* 0x000fe4000fffe03f */
[----:B------:R-:W-:Y:S05]  /*9a70*/  @!P0 BRA `(.L_x_3812) ;  /* 0x00000004004c8947 */ /* 0x000fea0003800000 */
[----:B--2-4-:R-:W-:Y:S01]  /*9a80*/  IMAD.MOV.U32 R8, RZ, RZ, RZ ;  /* 0x000000ffff087224 */ /* 0x014fe200078e00ff */
[----:B------:R-:W1:Y:S01]  /*9a90*/  LDC R2, c[0x0][0x380] ;  /* 0x0000e000ff027b82 */ /* 0x000e620000000800 */
[----:B------:R-:W-:Y:S02]  /*9aa0*/  IADD3 R17, R17, -0x80, RZ ;  /* 0xffffff8011117810 */ /* 0x000fe40007ffe0ff */
[----:B------:R-:W-:Y:S02]  /*9ab0*/  IABS R7, R16 ;  /* 0x0000001000077213 */ /* 0x000fe40000000000 */
[----:B------:R-:W-:Y:S02]  /*9ac0*/  IABS R5, R17 ;  /* 0x0000001100057213 */ /* 0x000fe40000000000 */
[----:B-1----:R-:W-:Y:S04]  /*9ad0*/  IABS R3, R2 ;  /* 0x0000000200037213 */ /* 0x002fe80000000000 */
[----:B------:R-:W1:Y:S10]  /*9ae0*/  I2F.RP R6, R3 ;  /* 0x0000000300067306 */ /* 0x000e740000209400 */
[----:B-1----:R-:W1:Y:S02]  /*9af0*/  MUFU.RCP R0, R6 ;  /* 0x0000000600007308 */ /* 0x002e640000001000 */
[----:B-1----:R-:W-:Y:S08]  /*9b00*/  VIADD R4, R0, 0xffffffe ;  /* 0x0ffffffe00047836 */ /* 0x002ff00000000000 */
[----:B------:R-:W1:Y:S02]  /*9b10*/  F2I.FTZ.U32.TRUNC.NTZ R9, R4 ;  /* 0x0000000400097305 */ /* 0x000e64000021f000 */
[--C-:B-1----:R-:W-:Y:S04]  /*9b20*/  IMAD.MOV R0, RZ, RZ, -R9.reuse ;  /* 0x000000ffff007224 */ /* 0x102fe800078e0a09 */
[----:B------:R-:W-:Y:S04]  /*9b30*/  IMAD R0, R0, R3, RZ ;  /* 0x0000000300007224 */ /* 0x000fe800078e02ff */
[----:B------:R-:W-:Y:S06]  /*9b40*/  IMAD.HI.U32 R0, R9, R0, R8 ;  /* 0x0000000009007227 */ /* 0x000fec00078e0008 */
[C---:B------:R-:W-:Y:S04]  /*9b50*/  IMAD.HI.U32 R4, R0.reuse, R5, RZ ;  /* 0x0000000500047227 */ /* 0x040fe800078e00ff */
[----:B------:R-:W-:Y:S04]  /*9b60*/  IMAD.HI.U32 R0, R0, R7, RZ ;  /* 0x0000000700007227 */ /* 0x000fe800078e00ff */
[----:B------:R-:W-:Y:S01]  /*9b70*/  IMAD.MOV R6, RZ, RZ, -R4 ;  /* 0x000000ffff067224 */ /* 0x000fe200078e0a04 */
[----:B------:R-:W-:Y:S03]  /*9b80*/  IADD3 R8, -R0, RZ, RZ ;  /* 0x000000ff00087210 */ /* 0x000fe60007ffe1ff */
[C---:B------:R-:W-:Y:S02]  /*9b90*/  IMAD R5, R3.reuse, R6, R5 ;  /* 0x0000000603057224 */ /* 0x040fe400078e0205 */
[C---:B------:R-:W-:Y:S03]  /*9ba0*/  IMAD R7, R3.reuse, R8, R7 ;  /* 0x0000000803077224 */ /* 0x040fe600078e0207 */
[C---:B------:R-:W-:Y:S02]  /*9bb0*/  ISETP.GT.U32.AND P0, PT, R3.reuse, R5, PT ;  /* 0x000000050300720c */ /* 0x040fe40003f04070 */
[----:B------:R-:W-:Y:S11]  /*9bc0*/  ISETP.GT.U32.AND P4, PT, R3, R7, PT ;  /* 0x000000070300720c */ /* 0x000ff60003f84070 */
[----:B------:R-:W-:Y:S01]  /*9bd0*/  @!P0 IADD3 R4, R4, 0x1, RZ ;  /* 0x0000000104048810 */ /* 0x000fe20007ffe0ff */
[--C-:B------:R-:W-:Y:S01]  /*9be0*/  @!P0 IMAD.IADD R5, R5, 0x1, -R3.reuse ;  /* 0x0000000105058824 */ /* 0x100fe200078e0a03 */
[----:B------:R-:W-:Y:S01]  /*9bf0*/  ISETP.NE.AND P0, PT, R2, RZ, PT ;  /* 0x000000ff0200720c */ /* 0x000fe20003f05270 */
[----:B------:R-:W-:Y:S02]  /*9c00*/  @!P4 IMAD.IADD R7, R7, 0x1, -R3 ;  /* 0x000000010707c824 */ /* 0x000fe400078e0a03 */
[----:B------:R-:W-:Y:S01]  /*9c10*/  @!P4 VIADD R0, R0, 0x1 ;  /* 0x000000010000c836 */ /* 0x000fe20000000000 */
[-C--:B------:R-:W-:Y:S02]  /*9c20*/  ISETP.GE.U32.AND P5, PT, R5, R3.reuse, PT ;  /* 0x000000030500720c */ /* 0x080fe40003fa6070 */
[----:B------:R-:W-:Y:S02]  /*9c30*/  ISETP.GE.U32.AND P6, PT, R7, R3, PT ;  /* 0x000000030700720c */ /* 0x000fe40003fc6070 */
[-C--:B------:R-:W-:Y:S02]  /*9c40*/  LOP3.LUT R3, R17, R2.reuse, RZ, 0x3c, !PT ;  /* 0x0000000211037212 */ /* 0x080fe400078e3cff */
[-C--:B------:R-:W-:Y:S02]  /*9c50*/  LOP3.LUT R5, R16, R2.reuse, RZ, 0x3c, !PT ;  /* 0x0000000210057212 */ /* 0x080fe400078e3cff */
[----:B------:R-:W-:Y:S02]  /*9c60*/  ISETP.GE.AND P1, PT, R3, RZ, PT ;  /* 0x000000ff0300720c */ /* 0x000fe40003f26270 */
[----:B------:R-:W-:Y:S02]  /*9c70*/  ISETP.GE.AND P2, PT, R5, RZ, PT ;  /* 0x000000ff0500720c */ /* 0x000fe40003f46270 */
[----:B------:R-:W-:Y:S01]  /*9c80*/  LOP3.LUT R3, RZ, R2, RZ, 0x33, !PT ;  /* 0x00000002ff037212 */ /* 0x000fe200078e33ff */
[----:B------:R-:W-:Y:S02]  /*9c90*/  @P5 VIADD R4, R4, 0x1 ;  /* 0x0000000104045836 */ /* 0x000fe40000000000 */
[----:B------:R-:W-:Y:S06]  /*9ca0*/  @P6 IADD3 R0, R0, 0x1, RZ ;  /* 0x0000000100006810 */ /* 0x000fec0007ffe0ff */
[----:B------:R-:W-:Y:S02]  /*9cb0*/  @!P1 IMAD.MOV R4, RZ, RZ, -R4 ;  /* 0x000000ffff049224 */ /* 0x000fe400078e0a04 */
[----:B------:R-:W-:Y:S03]  /*9cc0*/  @!P2 IADD3 R0, -R0, RZ, RZ ;  /* 0x000000ff0000a210 */ /* 0x000fe60007ffe1ff */
[C---:B------:R-:W-:Y:S02]  /*9cd0*/  SEL R4, R3.reuse, R4, !P0 ;  /* 0x0000000403047207 */ /* 0x040fe40004000000 */
[----:B------:R-:W-:Y:S01]  /*9ce0*/  SEL R3, R3, R0, !P0 ;  /* 0x0000000003037207 */ /* 0x000fe20004000000 */
[----:B------:R-:W-:Y:S01]  /*9cf0*/  IMAD.IADD R0, R17, 0x1, -R16 ;  /* 0x0000000111007824 */ /* 0x000fe200078e0a10 */
[CC--:B------:R-:W-:Y:S02]  /*9d00*/  LEA R24, P1, R4.reuse, R208.reuse, 0x2 ;  /* 0x000000d004187211 */ /* 0x0c0fe400078210ff */
[C---:B------:R-:W-:Y:S02]  /*9d10*/  LEA R22, P0, R3.reuse, R208, 0x2 ;  /* 0x000000d003167211 */ /* 0x040fe400078010ff */
[-C--:B------:R-:W-:Y:S02]  /*9d20*/  LEA.HI.X.SX32 R25, R4, R209.reuse, 0x2, P1 ;  /* 0x000000d104197211 */ /* 0x080fe400008f16ff */
[C---:B------:R-:W-:Y:S02]  /*9d30*/  LEA.HI.X.SX32 R23, R3.reuse, R209, 0x2, P0 ;  /* 0x000000d103177211 */ /* 0x040fe400000f16ff */
[----:B------:R-:W-:Y:S01]  /*9d40*/  IADD3 R3, R3, -R4, RZ ;  /* 0x8000000403037210 */ /* 0x000fe20007ffe0ff */
[----:B------:R-:W2:Y:S04]  /*9d50*/  LDG.E R5, desc[UR6][R24.64] ;  /* 0x0000000618057981 */ /* 0x000ea8000c1e1900 */
[----:B------:R-:W-:Y:S01]  /*9d60*/  IMAD R0, R3, R2, R0 ;  /* 0x0000000203007224 */ /* 0x000fe200078e0200 */
[----:B------:R-:W2:Y:S03]  /*9d70*/  LDG.E R6, desc[UR6][R22.64] ;  /* 0x0000000616067981 */ /* 0x000ea6000c1e1900 */
[----:B------:R-:W-:Y:S04]  /*9d80*/  IMAD.WIDE.U32 R10, R0, UR16, RZ ;  /* 0x00000010000a7c25 */ /* 0x000fe8000f8e00ff */
[----:B--2---:R-:W-:Y:S01]  /*9d90*/  IMAD.IADD R8, R5, 0x1, -R6 ;  /* 0x0000000105087824 */ /* 0x004fe200078e0a06 */
[----:B------:R-:W-:Y:S03]  /*9da0*/  SHF.R.S32.HI R5, RZ, 0x1f, R0 ;  /* 0x0000001fff057819 */ /* 0x000fe60000011400 */
[----:B------:R-:W-:Y:S01]  /*9db0*/  IMAD.WIDE.U32 R16, R8, UR12, RZ ;  /* 0x0000000c08107c25 */ /* 0x000fe2000f8e00ff */
[----:B------:R-:W-:Y:S03]  /*9dc0*/  SHF.R.S32.HI R6, RZ, 0x1f, R8 ;  /* 0x0000001fff067819 */ /* 0x000fe60000011408 */
[C---:B------:R-:W-:Y:S02]  /*9dd0*/  IMAD R4, R5.reuse, UR16, RZ ;  /* 0x0000001005047c24 */ /* 0x040fe4000f8e02ff */
[----:B------:R-:W-:Y:S02]  /*9de0*/  IMAD R3, R6, UR12, RZ ;  /* 0x0000000c06037c24 */ /* 0x000fe4000f8e02ff */
[----:B------:R-:W-:Y:S02]  /*9df0*/  IMAD R4, R0, UR17, R4 ;  /* 0x0000001100047c24 */ /* 0x000fe4000f8e0204 */
[----:B------:R-:W-:Y:S02]  /*9e00*/  IMAD R3, R8, UR13, R3 ;  /* 0x0000000d08037c24 */ /* 0x000fe4000f8e0203 */
[----:B------:R-:W-:Y:S01]  /*9e10*/  IMAD R5, R5, UR10, RZ ;  /* 0x0000000a05057c24 */ /* 0x000fe2000f8e02ff */
[----:B------:R-:W-:Y:S01]  /*9e20*/  IADD3 R11, R11, R4, RZ ;  /* 0x000000040b0b7210 */ /* 0x000fe20007ffe0ff */
[----:B------:R-:W-:Y:S02]  /*9e30*/  IMAD.IADD R7, R17, 0x1, R3 ;  /* 0x0000000111077824 */ /* 0x000fe400078e0203 */
[----:B------:R-:W-:Y:S01]  /*9e40*/  IMAD R3, R6, UR14, RZ ;  /* 0x0000000e06037c24 */ /* 0x000fe2000f8e02ff */
[----:B------:R-:W-:Y:S01]  /*9e50*/  MOV R6, R16 ;  /* 0x0000001000067202 */ /* 0x000fe20000000f00 */
[----:B------:R-:W-:Y:S04]  /*9e60*/  IMAD.WIDE.U32 R10, R8, UR14, R10 ;  /* 0x0000000e080a7c25 */ /* 0x000fe8000f8e000a */
[----:B------:R-:W-:Y:S01]  /*9e70*/  IMAD.WIDE.U32 R6, R0, UR10, R6 ;  /* 0x0000000a00067c25 */ /* 0x000fe2000f8e0006 */
[----:B------:R-:W-:Y:S03]  /*9e80*/  LEA R100, P1, R10, R100, 0x1 ;  /* 0x000000640a647211 */ /* 0x000fe600078208ff */
[----:B------:R-:W-:Y:S01]  /*9e90*/  IMAD R3, R8, UR15, R3 ;  /* 0x0000000f08037c24 */ /* 0x000fe2000f8e0203 */
[----:B------:R-:W-:Y:S01]  /*9ea0*/  LEA R98, P0, R6, R98, 0x1 ;  /* 0x0000006206627211 */ /* 0x000fe200078008ff */
[----:B------:R-:W-:Y:S02]  /*9eb0*/  IMAD R5, R0, UR11, R5 ;  /* 0x0000000b00057c24 */ /* 0x000fe4000f8e0205 */
[----:B------:R-:W-:Y:S03]  /*9ec0*/  IMAD.IADD R0, R11, 0x1, R3 ;  /* 0x000000010b007824 */ /* 0x000fe600078e0203 */
[----:B------:R-:W-:Y:S02]  /*9ed0*/  IADD3 R4, R7, R5, RZ ;  /* 0x0000000507047210 */ /* 0x000fe40007ffe0ff */
[----:B------:R-:W-:Y:S02]  /*9ee0*/  LEA.HI.X R97, R10, R97, R0, 0x1, P1 ;  /* 0x000000610a617211 */ /* 0x000fe400008f0c00 */
[----:B------:R-:W-:Y:S01]  /*9ef0*/  LEA.HI.X R95, R6, R95, R4, 0x1, P0 ;  /* 0x0000005f065f7211 */ /* 0x000fe200000f0c04 */
[----:B------:R-:W-:Y:S06]  /*9f00*/  BRA `(.L_x_3812) ;  /* 0x0000000000287947 */ /* 0x000fec0003800000 */
.L_x_3811:
[----:B------:R-:W1:Y:S01]  /*9f10*/  LDC R2, c[0x0][0x250] ;  /* 0x00009400ff027b82 */ /* 0x000e620000000800 */
[----:B------:R-:W-:Y:S02]  /*9f20*/  IMAD.MOV.U32 R101, RZ, RZ, R97 ;  /* 0x000000ffff657224 */ /* 0x000fe400078e0061 */
[----:B--2---:R-:W-:Y:S05]  /*9f30*/  IMAD.MOV.U32 R99, RZ, RZ, R95 ;  /* 0x000000ffff637224 */ /* 0x004fea00078e005f */
[----:B------:R-:W4:Y:S02]  /*9f40*/  LDC R0, c[0x0][0x248] ;  /* 0x00009200ff007b82 */ /* 0x000f240000000800 */
[----:B----4-:R-:W-:Y:S02]  /*9f50*/  IMAD.U32 R5, R0, -0x40, RZ ;  /* 0xffffffc000057824 */ /* 0x010fe400078e00ff */
[----:B-1----:R-:W-:Y:S03]  /*9f60*/  IMAD.U32 R3, R2, -0x40, RZ ;  /* 0xffffffc002037824 */ /* 0x002fe600078e00ff */
[----:B------:R-:W-:Y:S02]  /*9f70*/  LEA R98, P0, R5, R98, 0x1 ;  /* 0x0000006205627211 */ /* 0x000fe400078008ff */
[----:B------:R-:W-:Y:S02]  /*9f80*/  LEA R100, P1, R3, R100, 0x1 ;  /* 0x0000006403647211 */ /* 0x000fe400078208ff */
[----:B------:R-:W-:Y:S02]  /*9f90*/  LEA.HI.X.SX32 R95, R5, R99, 0x1, P0 ;  /* 0x00000063055f7211 */ /* 0x000fe400000f0eff */
[----:B------:R-:W-:Y:S09]  /*9fa0*/  LEA.HI.X.SX32 R97, R3, R101, 0x1, P1 ;  /* 0x0000006503617211 */ /* 0x000ff200008f0eff */
.L_x_3812:
[----:B------:R-:W-:Y:S04]  /*9fb0*/  IADD3 R13, R13, -0x1, RZ ;  /* 0xffffffff0d0d7810 */ /* 0x000fe80007ffe0ff */
[----:B------:R-:W-:Y:S11]  /*9fc0*/  ISETP.GT.AND P0, PT, R13, R96, PT ;  /* 0x000000600d00720c */ /* 0x000ff60003f04270 */
[----:B------:R-:W-:Y:S02]  /*9fd0*/  @!UPT UIADD3 URZ, URZ, URZ, URZ ;  /* 0x0000003f3f3ff290 */ /* 0x000fe4000fffe03f */
[----:B------:R-:W-:Y:S05]  /*9fe0*/  @P0 BRA `(.L_x_3813) ;  /* 0xffffff8400a80947 */ /* 0x000fea000383ffff */
.L_x_3767:
[----:B------:R-:W1:Y:S01]  /*9ff0*/  S2UR UR4, SR_CgaCtaId ;  /* 0x00000000000479c3 */ /* 0x000e620000008800 */
[----:B------:R-:W-:Y:S01]  /*a000*/  ULDC UR5, c[0x0][0x2e0] ;  /* 0x0000b80000057ab9 */ /* 0x000fe20000000800 */
[----:B------:R-:W-:-:S06]  /*a010*/  UMOV UR10, 0x400 ;  /* 0x00000400000a7882 */ /* 0x000fcc0000000000 */
[----:B------:R-:W-:Y:S01]  /*a020*/  BAR.SYNC.DEFER_BLOCKING 0x0 ;  /* 0x0000000000007b1d */ /* 0x000fe20000010000 */
[----:B------:R-:W-:-:S07]  /*a030*/  ISETP.NE.AND P0, PT, RZ, UR5, PT ;  /* 0x00000005ff007c0c */ /* 0x000fce000bf05270 */
[----:B------:R-:W3:Y:S01]  /*a040*/  LDC.64 R2, c[0x0][0x240] ;  /* 0x00009000ff027b82 */ /* 0x000ee20000000a00 */
[----:B------:R-:W-:Y:S01]  /*a050*/  BSSY B2, `(.L_x_3814) ;  /* 0x00006e9000027945 */ /* 0x000fe20003800000 */
[----:B-1----:R-:W-:-:S06]  /*a060*/  ULEA UR4, UR4, UR10, 0x18 ;  /* 0x0000000a04047291 */ /* 0x002fcc000f8ec03f */
[----:B------:R-:W-:Y:S02]  /*a070*/  LEA R211, R132, UR4, 0x1 ;  /* 0x0000000484d37c11 */ /* 0x000fe4000f8e08ff */
[C---:B---3--:R-:W-:Y:S01]  /*a080*/  SHF.L.U64.HI R13, R2.reuse, 0x4, R3 ;  /* 0x00000004020d7819 */ /* 0x048fe20000010203 */
[----:B------:R-:W-:Y:S01]  /*a090*/  IMAD.SHL.U32 R15, R2, 0x10, RZ ;  /* 0x00000010020f7824 */ /* 0x000fe200078e00ff */
[----:B------:R-:W-:Y:S06]  /*a0a0*/  @!P0 BRA `(.L_x_3815) ;  /* 0x0000006800dc8947 */ /* 0x000fec0003800000 */
[----:B------:R-:W-:Y:S01]  /*a0b0*/  ISETP.NE.U32.AND P0, PT, RZ, UR8, PT ;  /* 0x00000008ff007c0c */ /* 0x000fe2000bf05070 */
[----:B----4-:R-:W-:-:S03]  /*a0c0*/  IMAD.MOV.U32 R4, RZ, RZ, RZ ;  /* 0x000000ffff047224 */ /* 0x010fc600078e00ff */
[----:B------:R-:W-:Y:S01]  /*a0d0*/  ISETP.NE.AND.EX P0, PT, RZ, UR9, PT, P0 ;  /* 0x00000009ff007c0c */ /* 0x000fe2000bf05300 */
[----:B------:R-:W-:Y:S01]  /*a0e0*/  ULDC.U8 UR10, c[0x0][0x3c3] ;  /* 0x0000f0c0000a7ab9 */ /* 0x000fe20000000000 */
[----:B------:R-:W-:Y:S01]  /*a0f0*/  IMAD.MOV.U32 R142, RZ, RZ, R140 ;  /* 0x000000ffff8e7224 */ /* 0x000fe200078e008c */
[----:B------:R-:W-:Y:S01]  /*a100*/  IADD3 R15, P1, R15, R140, RZ ;  /* 0x0000008c0f0f7210 */ /* 0x000fe20007f3e0ff */
[----:B------:R-:W-:-:S09]  /*a110*/  ULDC.64 UR8, c[0x0][0x210] ;  /* 0x0000840000087ab9 */ /* 0x000fd20000000a00 */
[----:B------:R-:W3:Y:S01]  /*a120*/  @P0 LDG.E R4, desc[UR6][R144.64] ;  /* 0x0000000690040981 */ /* 0x000ee2000c1e1900 */
[C---:B------:R-:W-:Y:S01]  /*a130*/  LEA R0, P0, R2.reuse, R140, 0x5 ;  /* 0x0000008c02007211 */ /* 0x040fe200078028ff */
[----:B--2---:R-:W-:Y:S01]  /*a140*/  IMAD.WIDE.U32 R8, R2, 0x30, R142 ;  /* 0x0000003002087825 */ /* 0x004fe200078e008e */
[----:B------:R-:W-:Y:S02]  /*a150*/  LEA R40, P2, R140, UR8, 0x1 ;  /* 0x000000088c287c11 */ /* 0x000fe4000f8408ff */
[----:B------:R-:W-:Y:S01]  /*a160*/  LEA.HI.X R5, R2, R143, R3, 0x5, P0 ;  /* 0x0000008f02057211 */ /* 0x000fe200000f2c03 */
[----:B------:R-:W-:Y:S01]  /*a170*/  IMAD R3, R3, 0x30, RZ ;  /* 0x0000003003037824 */ /* 0x000fe200078e02ff */
[----:B------:R-:W-:Y:S01]  /*a180*/  ISETP.NE.AND P0, PT, RZ, UR10, PT ;  /* 0x0000000aff007c0c */ /* 0x000fe2000bf05270 */
[----:B------:R-:W-:Y:S01]  /*a190*/  IMAD.X R6, R13, 0x1, R143, P1 ;  /* 0x000000010d067824 */ /* 0x000fe200008e068f */
[----:B------:R-:W-:Y:S01]  /*a1a0*/  LEA R36, P1, R15, UR8, 0x1 ;  /* 0x000000080f247c11 */ /* 0x000fe2000f8208ff */
[----:B------:R-:W-:Y:S01]  /*a1b0*/  IMAD.IADD R17, R204, 0x1, -R73 ;  /* 0x00000001cc117824 */ /* 0x000fe200078e0a49 */
[----:B------:R-:W-:Y:S01]  /*a1c0*/  LEA.HI.X R41, R140, UR9, R143, 0x1, P2 ;  /* 0x000000098c297c11 */ /* 0x000fe200090f0c8f */
[----:B------:R-:W-:Y:S01]  /*a1d0*/  IMAD.IADD R3, R9, 0x1, R3 ;  /* 0x0000000109037824 */ /* 0x000fe200078e0203 */
[----:B------:R-:W-:-:S02]  /*a1e0*/  LEA R32, P4, R0, UR8, 0x1 ;  /* 0x0000000800207c11 */ /* 0x000fc4000f8808ff */
[----:B------:R-:W-:Y:S02]  /*a1f0*/  LEA R34, P2, R8, UR8, 0x1 ;  /* 0x0000000808227c11 */ /* 0x000fe4000f8408ff */
[----:B------:R-:W-:Y:S02]  /*a200*/  LEA.HI.X R37, R15, UR9, R6, 0x1, P1 ;  /* 0x000000090f257c11 */ /* 0x000fe400088f0c06 */
[----:B------:R-:W-:Y:S02]  /*a210*/  ISETP.GE.AND P1, PT, R206, R17, PT ;  /* 0x00000011ce00720c */ /* 0x000fe40003f26270 */
[----:B------:R-:W-:Y:S02]  /*a220*/  LEA.HI.X R33, R0, UR9, R5, 0x1, P4 ;  /* 0x0000000900217c11 */ /* 0x000fe4000a0f0c05 */
[----:B------:R-:W-:Y:S02]  /*a230*/  LEA.HI.X R35, R8, UR9, R3, 0x1, P2 ;  /* 0x0000000908237c11 */ /* 0x000fe400090f0c03 */
[----:B------:R-:W-:Y:S01]  /*a240*/  ISETP.GT.AND P1, PT, R60, -0x8, !P1 ;  /* 0xfffffff83c00780c */ /* 0x000fe20004f24270 */
[----:B---3--:R-:W-:-:S04]  /*a250*/  IMAD.IADD R4, R65, 0x1, R4 ;  /* 0x0000000141047824 */ /* 0x008fc800078e0204 */
[----:B------:R-:W-:-:S05]  /*a260*/  IMAD R11, R69, R4, RZ ;  /* 0x00000004450b7224 */ /* 0x000fca00078e02ff */
[----:B------:R-:W-:Y:S02]  /*a270*/  SHF.R.S32.HI R7, RZ, 0x1f, R11 ;  /* 0x0000001fff077819 */ /* 0x000fe4000001140b */
[-C--:B------:R-:W-:Y:S02]  /*a280*/  IADD3 R2, P5, R18, R11.reuse, RZ ;  /* 0x0000000b12027210 */ /* 0x080fe40007fbe0ff */
[----:B------:R-:W-:-:S03]  /*a290*/  IADD3 R4, P6, R66, R11, RZ ;  /* 0x0000000b42047210 */ /* 0x000fc60007fde0ff */
[----:B------:R-:W-:Y:S01]  /*a2a0*/  IMAD.X R3, R19, 0x1, R7, P5 ;  /* 0x0000000113037824 */ /* 0x000fe200028e0607 */
[----:B------:R-:W-:Y:S01]  /*a2b0*/  LEA.HI.X.SX32 R5, R66, R7, 0x1, P6 ;  /* 0x0000000742057211 */ /* 0x000fe200030f0eff */
[----:B------:R-:W-:Y:S08]  /*a2c0*/  @!P0 BRA `(.L_x_3816) ;  /* 0x0000002000e48947 */ /* 0x000ff00003800000 */
[C---:B------:R-:W-:Y:S01]  /*a2d0*/  IMAD.SHL.U32 R6, R4.reuse, 0x2, RZ ;  /* 0x0000000204067824 */ /* 0x040fe200078e00ff */
[----:B------:R-:W-:Y:S01]  /*a2e0*/  ULDC.64 UR10, c[0x0][0x358] ;  /* 0x0000d600000a7ab9 */ /* 0x000fe20000000a00 */
[----:B------:R-:W-:Y:S01]  /*a2f0*/  ULDC.64 UR8, c[0x0][0x360] ;  /* 0x0000d80000087ab9 */ /* 0x000fe20000000a00 */
[----:B------:R-:W-:Y:S01]  /*a300*/  SHF.L.U64.HI R5, R4, 0x1, R5 ;  /* 0x0000000104057819 */ /* 0x000fe20000010205 */
[----:B------:R-:W-:Y:S01]  /*a310*/  BSSY B1, `(.L_x_3817) ;  /* 0x000008d000017945 */ /* 0x000fe20003800000 */
[C---:B------:R-:W-:Y:S02]  /*a320*/  IADD3 R20, P2, R6.reuse, UR10, RZ ;  /* 0x0000000a06147c10 */ /* 0x040fe4000ff5e0ff */
[----:B------:R-:W-:Y:S02]  /*a330*/  IADD3 R6, P0, R6, UR8, RZ ;  /* 0x0000000806067c10 */ /* 0x000fe4000ff1e0ff */
[C---:B------:R-:W-:Y:S02]  /*a340*/  IADD3.X R21, R5.reuse, UR11, RZ, P2, !PT ;  /* 0x0000000b05157c10 */ /* 0x040fe400097fe4ff */
[----:B------:R-:W-:Y:S01]  /*a350*/  IADD3.X R7, R5, UR9, RZ, P0, !PT ;  /* 0x0000000905077c10 */ /* 0x000fe200087fe4ff */
[----:B------:R-:W-:Y:S08]  /*a360*/  @!P1 BRA `(.L_x_3818) ;  /* 0x00000008001c9947 */ /* 0x000ff00003800000 */
[----:B------:R1:W5:Y:S04]  /*a370*/  LDG.E.128 R12, desc[UR6][R40.64+0x80] ;  /* 0x00008006280c7981 */ /* 0x000368000c1e1d00 */
[----:B------:R1:W5:Y:S04]  /*a380*/  LDG.E.128 R8, desc[UR6][R40.64+0x100] ;  /* 0x0001000628087981 */ /* 0x000368000c1e1d00 */
[----:B------:R1:W5:Y:S01]  /*a390*/  LDG.E.128 R24, desc[UR6][R40.64] ;  /* 0x0000000628187981 */ /* 0x000362000c1e1d00 */
[----:B------:R-:W-:Y:S01]  /*a3a0*/  ISETP.GE.AND P0, PT, R18, UR5, PT ;  /* 0x0000000512007c0c */ /* 0x000fe2000bf06270 */
[----:B------:R-:W-:-:S12]  /*a3b0*/  BSSY B0, `(.L_x_3819) ;  /* 0x0000028000007945 */ /* 0x000fd80003800000 */
[----:B------:R-:W-:Y:S05]  /*a3c0*/  @P0 BRA `(.L_x_3820) ;  /* 0x0000000000980947 */ /* 0x000fea0003800000 */
[----:B------:R-:W2:Y:S04]  /*a3d0*/  LDG.E.64 R2, desc[UR6][R6.64] ;  /* 0x0000000606027981 */ /* 0x000ea8000c1e1b00 */
[----:B------:R-:W3:Y:S01]  /*a3e0*/  LDG.E.64 R4, desc[UR6][R20.64] ;  /* 0x0000000614047981 */ /* 0x000ee2000c1e1b00 */
[C---:B-----5:R-:W-:Y:S02]  /*a3f0*/  LOP3.LUT R0, R25.reuse, 0xffff0000, RZ, 0xc0, !PT ;  /* 0xffff000019007812 */ /* 0x060fe400078ec0ff */
[----:B------:R-:W-:Y:S02]  /*a400*/  SHF.L.U32 R16, R25, 0x10, RZ ;  /* 0x0000001019107819 */ /* 0x000fe400000006ff */
[C---:B------:R-:W-:Y:S02]  /*a410*/  SHF.L.U32 R22, R24.reuse, 0x10, RZ ;  /* 0x0000001018167819 */ /* 0x040fe400000006ff */
[----:B------:R-:W-:-:S02]  /*a420*/  LOP3.LUT R28, R24, 0xffff0000, RZ, 0xc0, !PT ;  /* 0xffff0000181c7812 */ /* 0x000fc400078ec0ff */
[C---:B------:R-:W-:Y:S02]  /*a430*/  SHF.L.U32 R25, R27.reuse, 0x10, RZ ;  /* 0x000000101b197819 */ /* 0x040fe400000006ff */
[----:B------:R-:W-:Y:S01]  /*a440*/  LOP3.LUT R24, R27, 0xffff0000, RZ, 0xc0, !PT ;  /* 0xffff00001b187812 */ /* 0x000fe200078ec0ff */
[C---:B------:R-:W-:Y:S01]  /*a450*/  IMAD.U32 R27, R26.reuse, 0x10000, RZ ;  /* 0x000100001a1b7824 */ /* 0x040fe200078e00ff */
[----:B------:R-:W-:Y:S02]  /*a460*/  LOP3.LUT R38, R26, 0xffff0000, RZ, 0xc0, !PT ;  /* 0xffff00001a267812 */ /* 0x000fe400078ec0ff */
[----:B--2---:R-:W-:Y:S02]  /*a470*/  LOP3.LUT R23, R2, 0xffff0000, RZ, 0xc0, !PT ;  /* 0xffff000002177812 */ /* 0x004fe400078ec0ff */
[C---:B------:R-:W-:Y:S01]  /*a480*/  LOP3.LUT R26, R3.reuse, 0xffff0000, RZ, 0xc0, !PT ;  /* 0xffff0000031a7812 */ /* 0x040fe200078ec0ff */
[----:B------:R-:W-:Y:S01]  /*a490*/  IMAD.U32 R3, R3, 0x10000, RZ ;  /* 0x0001000003037824 */ /* 0x000fe200078e00ff */
[----:B---3--:R-:W-:Y:S01]  /*a4a0*/  LOP3.LUT R31, R4, 0xffff0000, RZ, 0xc0, !PT ;  /* 0xffff0000041f7812 */ /* 0x008fe200078ec0ff */
[-C--:B------:R-:W-:Y:S01]  /*a4b0*/  FMUL.FTZ R29, R0, R23.reuse ;  /* 0x00000017001d7220 */ /* 0x080fe20000410000 */
[----:B------:R-:W-:Y:S01]  /*a4c0*/  FMUL.FTZ R23, R16, R23 ;  /* 0x0000001710177220 */ /* 0x000fe20000410000 */
[----:B------:R-:W-:Y:S01]  /*a4d0*/  LOP3.LUT R30, R5, 0xffff0000, RZ, 0xc0, !PT ;  /* 0xffff0000051e7812 */ /* 0x000fe200078ec0ff */
[-C--:B-1----:R-:W-:Y:S01]  /*a4e0*/  FMUL.FTZ R40, R24, R26.reuse ;  /* 0x0000001a18287220 */ /* 0x082fe20000410000 */
[C---:B------:R-:W-:Y:S01]  /*a4f0*/  FMUL.FTZ R39, R25.reuse, R26 ;  /* 0x0000001a19277220 */ /* 0x040fe20000410000 */
[----:B------:R-:W-:Y:S01]  /*a500*/  FFMA.FTZ R0, R0, R31, R23 ;  /* 0x0000001f00007223 */ /* 0x000fe20000010017 */
[----:B------:R-:W-:Y:S01]  /*a510*/  SHF.L.U32 R23, R2, 0x10, RZ ;  /* 0x0000001002177819 */ /* 0x000fe200000006ff */
[-C--:B------:R-:W-:Y:S01]  /*a520*/  FFMA.FTZ R40, R25, R30.reuse, -R40 ;  /* 0x0000001e19287223 */ /* 0x080fe20000010828 */
[----:B------:R-:W-:Y:S01]  /*a530*/  SHF.L.U32 R25, R4, 0x10, RZ ;  /* 0x0000001004197819 */ /* 0x000fe200000006ff */
[----:B------:R-:W-:Y:S01]  /*a540*/  FMUL.FTZ R4, R38, R3 ;  /* 0x0000000326047220 */ /* 0x000fe20000410000 */
[----:B------:R-:W-:Y:S01]  /*a550*/  SHF.L.U32 R2, R5, 0x10, RZ ;  /* 0x0000001005027819 */ /* 0x000fe200000006ff */
[-C--:B------:R-:W-:Y:S01]  /*a560*/  FMUL.FTZ R5, R28, R23.reuse ;  /* 0x000000171c057220 */ /* 0x080fe20000410000 */
[----:B------:R-:W-:Y:S01]  /*a570*/  FMUL.FTZ R23, R22, R23 ;  /* 0x0000001716177220 */ /* 0x000fe20000410000 */
[C---:B------:R-:W-:Y:S01]  /*a580*/  FMUL.FTZ R3, R27.reuse, R3 ;  /* 0x000000031b037220 */ /* 0x040fe20000410000 */
[----:B------:R-:W-:Y:S01]  /*a590*/  FFMA.FTZ R29, R16, R31, -R29 ;  /* 0x0000001f101d7223 */ /* 0x000fe2000001081d */
[----:B------:R-:W-:Y:S01]  /*a5a0*/  FFMA.FTZ R39, R24, R30, R39 ;  /* 0x0000001e18277223 */ /* 0x000fe20000010027 */
[-C--:B------:R-:W-:Y:S01]  /*a5b0*/  FFMA.FTZ R5, R22, R25.reuse, -R5 ;  /* 0x0000001916057223 */ /* 0x080fe20000010805 */
[----:B------:R-:W-:Y:S01]  /*a5c0*/  FFMA.FTZ R28, R28, R25, R23 ;  /* 0x000000191c1c7223 */ /* 0x000fe20000010017 */
[-C--:B------:R-:W-:Y:S01]  /*a5d0*/  FFMA.FTZ R4, R27, R2.reuse, -R4 ;  /* 0x000000021b047223 */ /* 0x080fe20000010804 */
[----:B------:R-:W-:Y:S01]  /*a5e0*/  FFMA.FTZ R3, R38, R2, R3 ;  /* 0x0000000226037223 */ /* 0x000fe20000010003 */
[----:B------:R-:W-:-:S02]  /*a5f0*/  F2FP.BF16.F32.PACK_AB R25, R0, R29 ;  /* 0x0000001d0019723e */ /* 0x000fc400000010ff */
[----:B------:R-:W-:Y:S02]  /*a600*/  F2FP.BF16.F32.PACK_AB R27, R39, R40 ;  /* 0x00000028271b723e */ /* 0x000fe400000010ff */
[----:B------:R-:W-:Y:S02]  /*a610*/  F2FP.BF16.F32.PACK_AB R24, R28, R5 ;  /* 0x000000051c18723e */ /* 0x000fe400000010ff */
[----:B------:R-:W-:Y:S02]  /*a620*/  F2FP.BF16.F32.PACK_AB R26, R3, R4 ;  /* 0x00000004031a723e */ /* 0x000fe400000010ff */
.L_x_3820:
[----:B------:R-:W-:Y:S05]  /*a630*/  BSYNC B0 ;  /* 0x0000000000007941 */ /* 0x000fea0003800000 */
.L_x_3819:
[----:B-----5:R2:W-:Y:S01]  /*a640*/  STS.128 [R211], R24 ;  /* 0x00000018d3007388 */ /* 0x0205e20000000c00 */
[----:B------:R-:W-:Y:S01]  /*a650*/  IADD3 R0, R18, 0x40, RZ ;  /* 0x0000004012007810 */ /* 0x000fe20007ffe0ff */
[----:B------:R-:W-:Y:S03]  /*a660*/  BSSY B0, `(.L_x_3821) ;  /* 0x0000029000007945 */ /* 0x000fe60003800000 */
[----:B------:R-:W-:-:S13]  /*a670*/  ISETP.GE.AND P0, PT, R0, UR5, PT ;  /* 0x0000000500007c0c */ /* 0x000fda000bf06270 */
[----:B------:R-:W-:Y:S05]  /*a680*/  @P0 BRA `(.L_x_3822) ;  /* 0x0000000000980947 */ /* 0x000fea0003800000 */
[----:B------:R-:W3:Y:S04]  /*a690*/  LDG.E.64 R2, desc[UR6][R6.64+0x40] ;  /* 0x0000400606027981 */ /* 0x000ee8000c1e1b00 */
[----:B------:R-:W4:Y:S01]  /*a6a0*/  LDG.E.64 R4, desc[UR6][R20.64+0x40] ;  /* 0x0000400614047981 */ /* 0x000f22000c1e1b00 */
[C---:B------:R-:W-:Y:S01]  /*a6b0*/  SHF.L.U32 R16, R13.reuse, 0x10, RZ ;  /* 0x000000100d107819 */ /* 0x040fe200000006ff */
[----:B------:R-:W-:Y:S01]  /*a6c0*/  IMAD.U32 R23, R14, 0x10000, RZ ;  /* 0x000100000e177824 */ /* 0x000fe200078e00ff */
[----:B------:R-:W-:Y:S02]  /*a6d0*/  LOP3.LUT R0, R13, 0xffff0000, RZ, 0xc0, !PT ;  /* 0xffff00000d007812 */ /* 0x000fe400078ec0ff */
[C---:B------:R-:W-:Y:S02]  /*a6e0*/  SHF.L.U32 R13, R12.reuse, 0x10, RZ ;  /* 0x000000100c0d7819 */ /* 0x040fe400000006ff */
[----:B--2---:R-:W-:-:S02]  /*a6f0*/  LOP3.LUT R24, R12, 0xffff0000, RZ, 0xc0, !PT ;  /* 0xffff00000c187812 */ /* 0x004fc400078ec0ff */
[C---:B------:R-:W-:Y:S02]  /*a700*/  SHF.L.U32 R22, R15.reuse, 0x10, RZ ;  /* 0x000000100f167819 */ /* 0x040fe400000006ff */
[----:B------:R-:W-:Y:S02]  /*a710*/  LOP3.LUT R12, R15, 0xffff0000, RZ, 0xc0, !PT ;  /* 0xffff00000f0c7812 */ /* 0x000fe400078ec0ff */
[----:B------:R-:W-:Y:S02]  /*a720*/  LOP3.LUT R14, R14, 0xffff0000, RZ, 0xc0, !PT ;  /* 0xffff00000e0e7812 */ /* 0x000fe400078ec0ff */
[----:B---3--:R-:W-:Y:S02]  /*a730*/  LOP3.LUT R15, R2, 0xffff0000, RZ, 0xc0, !PT ;  /* 0xffff0000020f7812 */ /* 0x008fe400078ec0ff */
[C---:B------:R-:W-:Y:S01]  /*a740*/  LOP3.LUT R27, R3.reuse, 0xffff0000, RZ, 0xc0, !PT ;  /* 0xffff0000031b7812 */ /* 0x040fe200078ec0ff */
[----:B------:R-:W-:Y:S01]  /*a750*/  IMAD.U32 R3, R3, 0x10000, RZ ;  /* 0x0001000003037824 */ /* 0x000fe200078e00ff */
[----:B----4-:R-:W-:Y:S01]  /*a760*/  LOP3.LUT R31, R4, 0xffff0000, RZ, 0xc0, !PT ;  /* 0xffff0000041f7812 */ /* 0x010fe200078ec0ff */
[-C--:B------:R-:W-:Y:S01]  /*a770*/  FMUL.FTZ R25, R0, R15.reuse ;  /* 0x0000000f00197220 */ /* 0x080fe20000410000 */
[----:B------:R-:W-:Y:S01]  /*a780*/  FMUL.FTZ R39, R16, R15 ;  /* 0x0000000f10277220 */ /* 0x000fe20000410000 */
[C---:B------:R-:W-:Y:S01]  /*a790*/  LOP3.LUT R29, R5.reuse, 0xffff0000, RZ, 0xc0, !PT ;  /* 0xffff0000051d7812 */ /* 0x040fe200078ec0ff */
[-C--:B------:R-:W-:Y:S01]  /*a7a0*/  FMUL.FTZ R15, R12, R27.reuse ;  /* 0x0000001b0c0f7220 */ /* 0x080fe20000410000 */
[----:B------:R-:W-:Y:S01]  /*a7b0*/  FMUL.FTZ R27, R22, R27 ;  /* 0x0000001b161b7220 */ /* 0x000fe20000410000 */
[----:B------:R-:W-:Y:S01]  /*a7c0*/  SHF.L.U32 R2, R2, 0x10, RZ ;  /* 0x0000001002027819 */ /* 0x000fe200000006ff */
[----:B------:R-:W-:Y:S01]  /*a7d0*/  FFMA.FTZ R25, R16, R31, -R25 ;  /* 0x0000001f10197223 */ /* 0x000fe20000010819 */
[----:B------:R-:W-:Y:S01]  /*a7e0*/  SHF.L.U32 R4, R4, 0x10, RZ ;  /* 0x0000001004047819 */ /* 0x000fe200000006ff */
[----:B------:R-:W-:Y:S01]  /*a7f0*/  FFMA.FTZ R12, R12, R29, R27 ;  /* 0x0000001d0c0c7223 */ /* 0x000fe2000001001b */
[----:B------:R-:W-:Y:S01]  /*a800*/  SHF.L.U32 R5, R5, 0x10, RZ ;  /* 0x0000001005057819 */ /* 0x000fe200000006ff */
[-C--:B------:R-:W-:Y:S01]  /*a810*/  FMUL.FTZ R16, R24, R2.reuse ;  /* 0x0000000218107220 */ /* 0x080fe20000410000 */
[----:B------:R-:W-:Y:S01]  /*a820*/  FMUL.FTZ R27, R13, R2 ;  /* 0x000000020d1b7220 */ /* 0x000fe20000410000 */
[-C--:B------:R-:W-:Y:S01]  /*a830*/  FMUL.FTZ R2, R14, R3.reuse ;  /* 0x000000030e027220 */ /* 0x080fe20000410000 */
[----:B------:R-:W-:Y:S01]  /*a840*/  FMUL.FTZ R3, R23, R3 ;  /* 0x0000000317037220 */ /* 0x000fe20000410000 */
        /* <DEDUP_REMOVED lines=10> */
.L_x_3822:
[----:B------:R-:W-:Y:S05]  /*a8f0*/  BSYNC B0 ;  /* 0x0000000000007941 */ /* 0x000fea0003800000 */
.L_x_3821:
[----:B------:R3:W-:Y:S01]  /*a900*/  STS.128 [R211+0x2000], R12 ;  /* 0x0020000cd3007388 */ /* 0x0007e20000000c00 */
[----:B------:R-:W-:Y:S01]  /*a910*/  IADD3 R0, R18, 0x80, RZ ;  /* 0x0000008012007810 */ /* 0x000fe20007ffe0ff */
[----:B------:R-:W-:Y:S03]  /*a920*/  BSSY B0, `(.L_x_3823) ;  /* 0x000002a000007945 */ /* 0x000fe60003800000 */
[----:B------:R-:W-:-:S13]  /*a930*/  ISETP.GE.AND P0, PT, R0, UR5, PT ;  /* 0x0000000500007c0c */ /* 0x000fda000bf06270 */
[----:B------:R-:W-:Y:S05]  /*a940*/  @P0 BRA `(.L_x_3824) ;  /* 0x00000000009c0947 */ /* 0x000fea0003800000 */
[----:B------:R-:W4:Y:S04]  /*a950*/  LDG.E.64 R2, desc[UR6][R6.64+0x80] ;  /* 0x0000800606027981 */ /* 0x000f28000c1e1b00 */
[----:B------:R-:W2:Y:S01]  /*a960*/  LDG.E.64 R4, desc[UR6][R20.64+0x80] ;  /* 0x0000800614047981 */ /* 0x000ea2000c1e1b00 */
[C---:B---3--:R-:W-:Y:S01]  /*a970*/  SHF.L.U32 R12, R9.reuse, 0x10, RZ ;  /* 0x00000010090c7819 */ /* 0x048fe200000006ff */
[----:B------:R-:W-:Y:S01]  /*a980*/  IMAD.U32 R14, R10, 0x10000, RZ ;  /* 0x000100000a0e7824 */ /* 0x000fe200078e00ff */
[----:B------:R-:W-:Y:S02]  /*a990*/  LOP3.LUT R0, R9, 0xffff0000, RZ, 0xc0, !PT ;  /* 0xffff000009007812 */ /* 0x000fe400078ec0ff */
[C---:B------:R-:W-:Y:S02]  /*a9a0*/  SHF.L.U32 R9, R8.reuse, 0x10, RZ ;  /* 0x0000001008097819 */ /* 0x040fe400000006ff */
[----:B------:R-:W-:-:S02]  /*a9b0*/  LOP3.LUT R15, R8, 0xffff0000, RZ, 0xc0, !PT ;  /* 0xffff0000080f7812 */ /* 0x000fc400078ec0ff */
[C---:B------:R-:W-:Y:S02]  /*a9c0*/  SHF.L.U32 R13, R11.reuse, 0x10, RZ ;  /* 0x000000100b0d7819 */ /* 0x040fe400000006ff */
[----:B------:R-:W-:Y:S02]  /*a9d0*/  LOP3.LUT R8, R11, 0xffff0000, RZ, 0xc0, !PT ;  /* 0xffff00000b087812 */ /* 0x000fe400078ec0ff */
[----:B------:R-:W-:Y:S02]  /*a9e0*/  LOP3.LUT R22, R10, 0xffff0000, RZ, 0xc0, !PT ;  /* 0xffff00000a167812 */ /* 0x000fe400078ec0ff */
[----:B----4-:R-:W-:Y:S02]  /*a9f0*/  LOP3.LUT R11, R2, 0xffff0000, RZ, 0xc0, !PT ;  /* 0xffff0000020b7812 */ /* 0x010fe400078ec0ff */
[----:B------:R-:W-:Y:S02]  /*aa00*/  LOP3.LUT R10, R3, 0xffff0000, RZ, 0xc0, !PT ;  /* 0xffff0000030a7812 */ /* 0x000fe400078ec0ff */
[----:B--2---:R-:W-:Y:S01]  /*aa10*/  LOP3.LUT R25, R4, 0xffff0000, RZ, 0xc0, !PT ;  /* 0xffff000004197812 */ /* 0x004fe200078ec0ff */
[-C--:B------:R-:W-:Y:S01]  /*aa20*/  FMUL.FTZ R23, R0, R11.reuse ;  /* 0x0000000b00177220 */ /* 0x080fe20000410000 */
[----:B------:R-:W-:Y:S01]  /*aa30*/  LOP3.LUT R16, R5, 0xffff0000, RZ, 0xc0, !PT ;  /* 0xffff000005107812 */ /* 0x000fe200078ec0ff */
[----:B------:R-:W-:Y:S01]  /*aa40*/  FMUL.FTZ R11, R12, R11 ;  /* 0x0000000b0c0b7220 */ /* 0x000fe20000410000 */
[----:B------:R-:W-:Y:S01]  /*aa50*/  SHF.L.U32 R3, R3, 0x10, RZ ;  /* 0x0000001003037819 */ /* 0x000fe200000006ff */
[-C--:B------:R-:W-:Y:S01]  /*aa60*/  FMUL.FTZ R27, R13, R10.reuse ;  /* 0x0000000a0d1b7220 */ /* 0x080fe20000410000 */
[----:B------:R-:W-:Y:S01]  /*aa70*/  SHF.L.U32 R2, R2, 0x10, RZ ;  /* 0x0000001002027819 */ /* 0x000fe200000006ff */
[----:B------:R-:W-:Y:S01]  /*aa80*/  FMUL.FTZ R24, R8, R10 ;  /* 0x0000000a08187220 */ /* 0x000fe20000410000 */
[----:B------:R-:W-:Y:S01]  /*aa90*/  FFMA.FTZ R0, R0, R25, R11 ;  /* 0x0000001900007223 */ /* 0x000fe2000001000b */
[----:B------:R-:W-:Y:S01]  /*aaa0*/  FFMA.FTZ R27, R8, R16, R27 ;  /* 0x00000010081b7223 */ /* 0x000fe2000001001b */
[----:B------:R-:W-:Y:S01]  /*aab0*/  SHF.L.U32 R5, R5, 0x10, RZ ;  /* 0x0000001005057819 */ /* 0x000fe200000006ff */
[-C--:B------:R-:W-:Y:S01]  /*aac0*/  FMUL.FTZ R11, R22, R3.reuse ;  /* 0x00000003160b7220 */ /* 0x080fe20000410000 */
[----:B------:R-:W-:Y:S01]  /*aad0*/  FMUL.FTZ R8, R15, R2 ;  /* 0x000000020f087220 */ /* 0x000fe20000410000 */
[----:B------:R-:W-:Y:S01]  /*aae0*/  FMUL.FTZ R3, R14, R3 ;  /* 0x000000030e037220 */ /* 0x000fe20000410000 */
[----:B------:R-:W-:Y:S01]  /*aaf0*/  FFMA.FTZ R24, R13, R16, -R24 ;  /* 0x000000100d187223 */ /* 0x000fe20000010818 */
[----:B------:R-:W-:-:S02]  /*ab00*/  IMAD.U32 R4, R4, 0x10000, RZ ;  /* 0x0001000004047824 */ /* 0x000fc400078e00ff */
[C---:B------:R-:W-:Y:S01]  /*ab10*/  FMUL.FTZ R2, R9.reuse, R2 ;  /* 0x0000000209027220 */ /* 0x040fe20000410000 */
[-C--:B------:R-:W-:Y:S01]  /*ab20*/  FFMA.FTZ R11, R14, R5.reuse, -R11 ;  /* 0x000000050e0b7223 */ /* 0x080fe2000001080b */
[----:B------:R-:W-:Y:S01]  /*ab30*/  FFMA.FTZ R22, R22, R5, R3 ;  /* 0x0000000516167223 */ /* 0x000fe20000010003 */
[----:B------:R-:W-:Y:S01]  /*ab40*/  FFMA.FTZ R23, R12, R25, -R23 ;  /* 0x000000190c177223 */ /* 0x000fe20000010817 */
[-C--:B------:R-:W-:Y:S01]  /*ab50*/  FFMA.FTZ R8, R9, R4.reuse, -R8 ;  /* 0x0000000409087223 */ /* 0x080fe20000010808 */
[----:B------:R-:W-:Y:S01]  /*ab60*/  FFMA.FTZ R15, R15, R4, R2 ;  /* 0x000000040f0f7223 */ /* 0x000fe20000010002 */
[----:B------:R-:W-:Y:S02]  /*ab70*/  F2FP.BF16.F32.PACK_AB R24, R27, R24 ;  /* 0x000000181b18723e */ /* 0x000fe400000010ff */
[----:B------:R-:W-:Y:S02]  /*ab80*/  F2FP.BF16.F32.PACK_AB R10, R22, R11 ;  /* 0x0000000b160a723e */ /* 0x000fe400000010ff */
[----:B------:R-:W-:-:S02]  /*ab90*/  F2FP.BF16.F32.PACK_AB R9, R0, R23 ;  /* 0x000000170009723e */ /* 0x000fc400000010ff */
[----:B------:R-:W-:Y:S02]  /*aba0*/  F2FP.BF16.F32.PACK_AB R8, R15, R8 ;  /* 0x000000080f08723e */ /* 0x000fe400000010ff */
[----:B------:R-:W-:Y:S02]  /*abb0*/  MOV R11, R24 ;  /* 0x00000018000b7202 */ /* 0x000fe40000000f00 */
.L_x_3824:
[----:B------:R-:W-:Y:S05]  /*abc0*/  BSYNC B0 ;  /* 0x0000000000007941 */ /* 0x000fea0003800000 */
.L_x_3823:
[----:B------:R4:W-:Y:S02]  /*abd0*/  STS.128 [R211+0x4000], R8 ;  /* 0x00400008d3007388 */ /* 0x0009e40000000c00 */
.L_x_3818:
[----:B------:R-:W-:Y:S05]  /*abe0*/  BSYNC B1 ;  /* 0x0000000000017941 */ /* 0x000fea0003800000 */
.L_x_3817:
[----:B------:R-:W-:Y:S01]  /*abf0*/  VIADD R16, R206, 0x10 ;  /* 0x00000010ce107836 */ /* 0x000fe20000000000 */
[----:B------:R-:W-:Y:S04]  /*ac00*/  BSSY B1, `(.L_x_3825) ;  /* 0x000008a000017945 */ /* 0x000fe80003800000 */
[----:B------:R-:W-:-:S04]  /*ac10*/  ISETP.GE.AND P0, PT, R16, R17, PT ;  /* 0x000000111000720c */ /* 0x000fc80003f06270 */
[----:B------:R-:W-:-:S13]  /*ac20*/  ISETP.LT.OR P0, PT, R60, -0x87, P0 ;  /* 0xffffff793c00780c */ /* 0x000fda0000701670 */
[----:B------:R-:W-:Y:S05]  /*ac30*/  @P0 BRA `(.L_x_3826) ;  /* 0x0000000800180947 */ /* 0x000fea0003800000 */
[----:B---3--:R3:W5:Y:S04]  /*ac40*/  LDG.E.128 R12, desc[UR6][R36.64+0x80] ;  /* 0x00008006240c7981 */ /* 0x008768000c1e1d00 */
[----:B----4-:R3:W5:Y:S04]  /*ac50*/  LDG.E.128 R8, desc[UR6][R36.64+0x100] ;  /* 0x0001000624087981 */ /* 0x010768000c1e1d00 */
[----:B--2---:R3:W5:Y:S01]  /*ac60*/  LDG.E.128 R24, desc[UR6][R36.64] ;  /* 0x0000000624187981 */ /* 0x004762000c1e1d00 */
[----:B------:R-:W-:Y:S01]  /*ac70*/  ISETP.GE.AND P0, PT, R18, UR5, PT ;  /* 0x0000000512007c0c */ /* 0x000fe2000bf06270 */
[----:B------:R-:W-:-:S12]  /*ac80*/  BSSY B0, `(.L_x_3827) ;  /* 0x0000028000007945 */ /* 0x000fd80003800000 */
[----:B------:R-:W-:Y:S05]  /*ac90*/  @P0 BRA `(.L_x_3828) ;  /* 0x0000000000980947 */ /* 0x000fea0003800000 */
[----:B------:R-:W2:Y:S04]  /*aca0*/  LDG.E.64 R2, desc[UR6][R6.64] ;  /* 0x0000000606027981 */ /* 0x000ea8000c1e1b00 */
[----:B------:R-:W4:Y:S01]  /*acb0*/  LDG.E.64 R4, desc[UR6][R20.64] ;  /* 0x0000000614047981 */ /* 0x000f22000c1e1b00 */
        /* <DEDUP_REMOVED lines=8> */
[----:B--2---:R-:W-:Y:S02]  /*ad40*/  LOP3.LUT R25, R2, 0xffff0000, RZ, 0xc0, !PT ;  /* 0xffff000002197812 */ /* 0x004fe400078ec0ff */
[C---:B------:R-:W-:Y:S01]  /*ad50*/  LOP3.LUT R31, R3.reuse, 0xffff0000, RZ, 0xc0, !PT ;  /* 0xffff0000031f7812 */ /* 0x040fe200078ec0ff */
[----:B------:R-:W-:Y:S01]  /*ad60*/  IMAD.U32 R3, R3, 0x10000, RZ ;  /* 0x0001000003037824 */ /* 0x000fe200078e00ff */
[----:B----4-:R-:W-:Y:S01]  /*ad70*/  LOP3.LUT R39, R4, 0xffff0000, RZ, 0xc0, !PT ;  /* 0xffff000004277812 */ /* 0x010fe200078ec0ff */
[----:B------:R-:W-:Y:S01]  /*ad80*/  FMUL.FTZ R26, R25, R0 ;  /* 0x00000000191a7220 */ /* 0x000fe20000410000 */
[----:B---3--:R-:W-:Y:S01]  /*ad90*/  LOP3.LUT R37, R5, 0xffff0000, RZ, 0xc0, !PT ;  /* 0xffff000005257812 */ /* 0x008fe200078ec0ff */
[----:B------:R-:W-:Y:S01]  /*ada0*/  FMUL.FTZ R36, R31, R24 ;  /* 0x000000181f247220 */ /* 0x000fe20000410000 */
[----:B------:R-:W-:Y:S01]  /*adb0*/  FMUL.FTZ R25, R25, R22 ;  /* 0x0000001619197220 */ /* 0x000fe20000410000 */
[-C--:B------:R-:W-:Y:S01]  /*adc0*/  FMUL.FTZ R31, R31, R28.reuse ;  /* 0x0000001c1f1f7220 */ /* 0x080fe20000410000 */
[----:B------:R-:W-:Y:S01]  /*add0*/  SHF.L.U32 R2, R2, 0x10, RZ ;  /* 0x0000001002027819 */ /* 0x000fe200000006ff */
[----:B------:R-:W-:Y:S01]  /*ade0*/  FFMA.FTZ R36, R37, R28, -R36 ;  /* 0x0000001c25247223 */ /* 0x000fe20000010824 */
[----:B------:R-:W-:Y:S01]  /*adf0*/  FFMA.FTZ R25, R39, R0, R25 ;  /* 0x0000000027197223 */ /* 0x000fe20000010019 */
[----:B------:R-:W-:Y:S01]  /*ae00*/  FFMA.FTZ R31, R37, R24, R31 ;  /* 0x00000018251f7223 */ /* 0x000fe2000001001f */
[----:B------:R-:W-:Y:S01]  /*ae10*/  SHF.L.U32 R4, R4, 0x10, RZ ;  /* 0x0000001004047819 */ /* 0x000fe200000006ff */
[C---:B------:R-:W-:Y:S01]  /*ae20*/  FMUL.FTZ R37, R2.reuse, R29 ;  /* 0x0000001d02257220 */ /* 0x040fe20000410000 */
[----:B------:R-:W-:Y:S01]  /*ae30*/  SHF.L.U32 R5, R5, 0x10, RZ ;  /* 0x0000001005057819 */ /* 0x000fe200000006ff */
[C---:B------:R-:W-:Y:S01]  /*ae40*/  FMUL.FTZ R0, R3.reuse, R30 ;  /* 0x0000001e03007220 */ /* 0x040fe20000410000 */
        /* <DEDUP_REMOVED lines=11> */
.L_x_3828:
[----:B------:R-:W-:Y:S05]  /*af00*/  BSYNC B0 ;  /* 0x0000000000007941 */ /* 0x000fea0003800000 */
.L_x_3827:
[----:B-----5:R2:W-:Y:S01]  /*af10*/  STS.128 [R211+0x800], R24 ;  /* 0x00080018d3007388 */ /* 0x0205e20000000c00 */
[----:B------:R-:W-:Y:S01]  /*af20*/  IADD3 R0, R18, 0x40, RZ ;  /* 0x0000004012007810 */ /* 0x000fe20007ffe0ff */
[----:B------:R-:W-:Y:S03]  /*af30*/  BSSY B0, `(.L_x_3829) ;  /* 0x0000029000007945 */ /* 0x000fe60003800000 */
[----:B------:R-:W-:-:S13]  /*af40*/  ISETP.GE.AND P0, PT, R0, UR5, PT ;  /* 0x0000000500007c0c */ /* 0x000fda000bf06270 */
[----:B------:R-:W-:Y:S05]  /*af50*/  @P0 BRA `(.L_x_3830) ;  /* 0x0000000000980947 */ /* 0x000fea0003800000 */
[----:B------:R-:W4:Y:S04]  /*af60*/  LDG.E.64 R2, desc[UR6][R6.64+0x40] ;  /* 0x0000400606027981 */ /* 0x000f28000c1e1b00 */
[----:B------:R-:W5:Y:S01]  /*af70*/  LDG.E.64 R4, desc[UR6][R20.64+0x40] ;  /* 0x0000400614047981 */ /* 0x000f62000c1e1b00 */
[C---:B------:R-:W-:Y:S01]  /*af80*/  SHF.L.U32 R22, R13.reuse, 0x10, RZ ;  /* 0x000000100d167819 */ /* 0x040fe200000006ff */
[----:B--2---:R-:W-:Y:S01]  /*af90*/  IMAD.U32 R24, R14, 0x10000, RZ ;  /* 0x000100000e187824 */ /* 0x004fe200078e00ff */
[----:B------:R-:W-:Y:S02]  /*afa0*/  LOP3.LUT R0, R13, 0xffff0000, RZ, 0xc0, !PT ;  /* 0xffff00000d007812 */ /* 0x000fe400078ec0ff */
[C---:B------:R-:W-:Y:S02]  /*afb0*/  SHF.L.U32 R13, R12.reuse, 0x10, RZ ;  /* 0x000000100c0d7819 */ /* 0x040fe400000006ff */
[----:B------:R-:W-:-:S02]  /*afc0*/  LOP3.LUT R25, R12, 0xffff0000, RZ, 0xc0, !PT ;  /* 0xffff00000c197812 */ /* 0x000fc400078ec0ff */
[C---:B------:R-:W-:Y:S02]  /*afd0*/  SHF.L.U32 R23, R15.reuse, 0x10, RZ ;  /* 0x000000100f177819 */ /* 0x040fe400000006ff */
[----:B------:R-:W-:Y:S02]  /*afe0*/  LOP3.LUT R12, R15, 0xffff0000, RZ, 0xc0, !PT ;  /* 0xffff00000f0c7812 */ /* 0x000fe400078ec0ff */
[----:B------:R-:W-:Y:S02]  /*aff0*/  LOP3.LUT R29, R14, 0xffff0000, RZ, 0xc0, !PT ;  /* 0xffff00000e1d7812 */ /* 0x000fe400078ec0ff */
[----:B----4-:R-:W-:Y:S02]  /*b000*/  LOP3.LUT R15, R2, 0xffff0000, RZ, 0xc0, !PT ;  /* 0xffff0000020f7812 */ /* 0x010fe400078ec0ff */
[C---:B------:R-:W-:Y:S01]  /*b010*/  LOP3.LUT R14, R3.reuse, 0xffff0000, RZ, 0xc0, !PT ;  /* 0xffff0000030e7812 */ /* 0x040fe200078ec0ff */
[----:B------:R-:W-:Y:S01]  /*b020*/  IMAD.U32 R3, R3, 0x10000, RZ ;  /* 0x0001000003037824 */ /* 0x000fe200078e00ff */
[----:B-----5:R-:W-:Y:S01]  /*b030*/  LOP3.LUT R27, R4, 0xffff0000, RZ, 0xc0, !PT ;  /* 0xffff0000041b7812 */ /* 0x020fe200078ec0ff */
[----:B------:R-:W-:Y:S01]  /*b040*/  FMUL.FTZ R28, R15, R0 ;  /* 0x000000000f1c7220 */ /* 0x000fe20000410000 */
[----:B------:R-:W-:Y:S01]  /*b050*/  LOP3.LUT R26, R5, 0xffff0000, RZ, 0xc0, !PT ;  /* 0xffff0000051a7812 */ /* 0x000fe200078ec0ff */
[----:B------:R-:W-:Y:S01]  /*b060*/  FMUL.FTZ R31, R15, R22 ;  /* 0x000000160f1f7220 */ /* 0x000fe20000410000 */
[----:B------:R-:W-:Y:S01]  /*b070*/  FMUL.FTZ R15, R14, R12 ;  /* 0x0000000c0e0f7220 */ /* 0x000fe20000410000 */
[----:B------:R-:W-:Y:S01]  /*b080*/  SHF.L.U32 R2, R2, 0x10, RZ ;  /* 0x0000001002027819 */ /* 0x000fe200000006ff */
[-C--:B---3--:R-:W-:Y:S01]  /*b090*/  FMUL.FTZ R37, R14, R23.reuse ;  /* 0x000000170e257220 */ /* 0x088fe20000410000 */
[----:B------:R-:W-:Y:S01]  /*b0a0*/  FFMA.FTZ R31, R27, R0, R31 ;  /* 0x000000001b1f7223 */ /* 0x000fe2000001001f */
[----:B------:R-:W-:Y:S01]  /*b0b0*/  FFMA.FTZ R15, R26, R23, -R15 ;  /* 0x000000171a0f7223 */ /* 0x000fe2000001080f */
[----:B------:R-:W-:Y:S01]  /*b0c0*/  SHF.L.U32 R5, R5, 0x10, RZ ;  /* 0x0000001005057819 */ /* 0x000fe200000006ff */
[----:B------:R-:W-:Y:S01]  /*b0d0*/  FMUL.FTZ R23, R2, R25 ;  /* 0x0000001902177220 */ /* 0x000fe20000410000 */
[----:B------:R-:W-:Y:S01]  /*b0e0*/  SHF.L.U32 R4, R4, 0x10, RZ ;  /* 0x0000001004047819 */ /* 0x000fe200000006ff */
[C---:B------:R-:W-:Y:S01]  /*b0f0*/  FMUL.FTZ R0, R3.reuse, R29 ;  /* 0x0000001d03007220 */ /* 0x040fe20000410000 */
[-C--:B------:R-:W-:Y:S01]  /*b100*/  FMUL.FTZ R2, R2, R13.reuse ;  /* 0x0000000d02027220 */ /* 0x080fe20000410000 */
[----:B------:R-:W-:Y:S01]  /*b110*/  FMUL.FTZ R14, R3, R24 ;  /* 0x00000018030e7220 */ /* 0x000fe20000410000 */
[----:B------:R-:W-:Y:S01]  /*b120*/  FFMA.FTZ R12, R26, R12, R37 ;  /* 0x0000000c1a0c7223 */ /* 0x000fe20000010025 */
[----:B------:R-:W-:Y:S01]  /*b130*/  FFMA.FTZ R0, R5, R24, -R0 ;  /* 0x0000001805007223 */ /* 0x000fe20000010800 */
        /* <DEDUP_REMOVED lines=8> */
.L_x_3830:
[----:B------:R-:W-:Y:S05]  /*b1c0*/  BSYNC B0 ;  /* 0x0000000000007941 */ /* 0x000fea0003800000 */
.L_x_3829:
[----:B------:R4:W-:Y:S01]  /*b1d0*/  STS.128 [R211+0x2800], R12 ;  /* 0x0028000cd3007388 */ /* 0x0009e20000000c00 */
[----:B------:R-:W-:Y:S01]  /*b1e0*/  IADD3 R0, R18, 0x80, RZ ;  /* 0x0000008012007810 */ /* 0x000fe20007ffe0ff */
[----:B------:R-:W-:Y:S03]  /*b1f0*/  BSSY B0, `(.L_x_3831) ;  /* 0x0000029000007945 */ /* 0x000fe60003800000 */
[----:B------:R-:W-:-:S13]  /*b200*/  ISETP.GE.AND P0, PT, R0, UR5, PT ;  /* 0x0000000500007c0c */ /* 0x000fda000bf06270 */
[----:B------:R-:W-:Y:S05]  /*b210*/  @P0 BRA `(.L_x_3832) ;  /* 0x0000000000980947 */ /* 0x000fea0003800000 */
[----:B------:R-:W5:Y:S04]  /*b220*/  LDG.E.64 R2, desc[UR6][R6.64+0x80] ;  /* 0x0000800606027981 */ /* 0x000f68000c1e1b00 */
[----:B------:R-:W3:Y:S01]  /*b230*/  LDG.E.64 R4, desc[UR6][R20.64+0x80] ;  /* 0x0000800614047981 */ /* 0x000ee2000c1e1b00 */
[C---:B----4-:R-:W-:Y:S01]  /*b240*/  SHF.L.U32 R12, R9.reuse, 0x10, RZ ;  /* 0x00000010090c7819 */ /* 0x050fe200000006ff */
[----:B------:R-:W-:Y:S01]  /*b250*/  IMAD.U32 R14, R10, 0x10000, RZ ;  /* 0x000100000a0e7824 */ /* 0x000fe200078e00ff */
[----:B------:R-:W-:Y:S02]  /*b260*/  LOP3.LUT R0, R9, 0xffff0000, RZ, 0xc0, !PT ;  /* 0xffff000009007812 */ /* 0x000fe400078ec0ff */
[C---:B------:R-:W-:Y:S02]  /*b270*/  SHF.L.U32 R9, R8.reuse, 0x10, RZ ;  /* 0x0000001008097819 */ /* 0x040fe400000006ff */
[----:B------:R-:W-:-:S02]  /*b280*/  LOP3.LUT R15, R8, 0xffff0000, RZ, 0xc0, !PT ;  /* 0xffff0000080f7812 */ /* 0x000fc400078ec0ff */
[C---:B------:R-:W-:Y:S02]  /*b290*/  SHF.L.U32 R13, R11.reuse, 0x10, RZ ;  /* 0x000000100b0d7819 */ /* 0x040fe400000006ff */
[----:B------:R-:W-:Y:S02]  /*b2a0*/  LOP3.LUT R8, R11, 0xffff0000, RZ, 0xc0, !PT ;  /* 0xffff00000b087812 */ /* 0x000fe400078ec0ff */
[----:B--2---:R-:W-:Y:S02]  /*b2b0*/  LOP3.LUT R25, R10, 0xffff0000, RZ, 0xc0, !PT ;  /* 0xffff00000a197812 */ /* 0x004fe400078ec0ff */
[----:B-----5:R-:W-:Y:S02]  /*b2c0*/  LOP3.LUT R11, R2, 0xffff0000, RZ, 0xc0, !PT ;  /* 0xffff0000020b7812 */ /* 0x020fe400078ec0ff */
[C---:B------:R-:W-:Y:S01]  /*b2d0*/  LOP3.LUT R10, R3.reuse, 0xffff0000, RZ, 0xc0, !PT ;  /* 0xffff0000030a7812 */ /* 0x040fe200078ec0ff */
[----:B------:R-:W-:Y:S01]  /*b2e0*/  IMAD.U32 R3, R3, 0x10000, RZ ;  /* 0x0001000003037824 */ /* 0x000fe200078e00ff */
[----:B---3--:R-:W-:Y:S01]  /*b2f0*/  LOP3.LUT R23, R4, 0xffff0000, RZ, 0xc0, !PT ;  /* 0xffff000004177812 */ /* 0x008fe200078ec0ff */
[----:B------:R-:W-:Y:S01]  /*b300*/  FMUL.FTZ R24, R11, R0 ;  /* 0x000000000b187220 */ /* 0x000fe20000410000 */
[----:B------:R-:W-:Y:S01]  /*b310*/  LOP3.LUT R22, R5, 0xffff0000, RZ, 0xc0, !PT ;  /* 0xffff000005167812 */ /* 0x000fe200078ec0ff */
[----:B------:R-:W-:Y:S01]  /*b320*/  FMUL.FTZ R27, R11, R12 ;  /* 0x0000000c0b1b7220 */ /* 0x000fe20000410000 */
[----:B------:R-:W-:Y:S01]  /*b330*/  FMUL.FTZ R11, R10, R8 ;  /* 0x000000080a0b7220 */ /* 0x000fe20000410000 */
[----:B------:R-:W-:Y:S01]  /*b340*/  SHF.L.U32 R2, R2, 0x10, RZ ;  /* 0x0000001002027819 */ /* 0x000fe200000006ff */
[-C--:B------:R-:W-:Y:S01]  /*b350*/  FMUL.FTZ R29, R10, R13.reuse ;  /* 0x0000000d0a1d7220 */ /* 0x080fe20000410000 */
        /* <DEDUP_REMOVED lines=18> */
.L_x_3832:
[----:B------:R-:W-:Y:S05]  /*b480*/  BSYNC B0 ;  /* 0x0000000000007941 */ /* 0x000fea0003800000 */
.L_x_3831:
[----:B------:R1:W-:Y:S02]  /*b490*/  STS.128 [R211+0x4800], R8 ;  /* 0x00480008d3007388 */ /* 0x0003e40000000c00 */
.L_x_3826:
[----:B------:R-:W-:Y:S05]  /*b4a0*/  BSYNC B1 ;  /* 0x0000000000017941 */ /* 0x000fea0003800000 */
.L_x_3825:
[----:B------:R-:W-:Y:S01]  /*b4b0*/  VIADD R0, R206, 0x20 ;  /* 0x00000020ce007836 */ /* 0x000fe20000000000 */
[----:B------:R-:W-:Y:S04]  /*b4c0*/  BSSY B1, `(.L_x_3833) ;  /* 0x000008c000017945 */ /* 0x000fe80003800000 */
[----:B------:R-:W-:-:S04]  /*b4d0*/  ISETP.GE.AND P0, PT, R0, R17, PT ;  /* 0x000000110000720c */ /* 0x000fc80003f06270 */
[----:B------:R-:W-:-:S13]  /*b4e0*/  ISETP.LT.OR P0, PT, R60, -0x107, P0 ;  /* 0xfffffef93c00780c */ /* 0x000fda0000701670 */
[----:B------:R-:W-:Y:S05]  /*b4f0*/  @P0 BRA `(.L_x_3834) ;  /* 0x0000000800200947 */ /* 0x000fea0003800000 */
[----:B---34-:R3:W5:Y:S04]  /*b500*/  LDG.E.128 R12, desc[UR6][R32.64+0x80] ;  /* 0x00008006200c7981 */ /* 0x018768000c1e1d00 */
[----:B-1----:R3:W5:Y:S04]  /*b510*/  LDG.E.128 R8, desc[UR6][R32.64+0x100] ;  /* 0x0001000620087981 */ /* 0x002768000c1e1d00 */
[----:B--2---:R3:W5:Y:S01]  /*b520*/  LDG.E.128 R24, desc[UR6][R32.64] ;  /* 0x0000000620187981 */ /* 0x004762000c1e1d00 */
[----:B------:R-:W-:Y:S01]  /*b530*/  ISETP.GE.AND P0, PT, R18, UR5, PT ;  /* 0x0000000512007c0c */ /* 0x000fe2000bf06270 */
[----:B------:R-:W-:-:S12]  /*b540*/  BSSY B0, `(.L_x_3835) ;  /* 0x0000028000007945 */ /* 0x000fd80003800000 */
[----:B------:R-:W-:Y:S05]  /*b550*/  @P0 BRA `(.L_x_3836) ;  /* 0x0000000000980947 */ /* 0x000fea0003800000 */
[----:B------:R-:W2:Y:S04]  /*b560*/  LDG.E.64 R2, desc[UR6][R6.64] ;  /* 0x0000000606027981 */ /* 0x000ea8000c1e1b00 */
[----:B------:R-:W3:Y:S01]  /*b570*/  LDG.E.64 R4, desc[UR6][R20.64] ;  /* 0x0000000614047981 */ /* 0x000ee2000c1e1b00 */
[C---:B-----5:R-:W-:Y:S01]  /*b580*/  SHF.L.U32 R23, R25.reuse, 0x10, RZ ;  /* 0x0000001019177819 */ /* 0x060fe200000006ff */
[----:B------:R-:W-:Y:S01]  /*b590*/  IMAD.U32 R29, R26, 0x10000, RZ ;  /* 0x000100001a1d7824 */ /* 0x000fe200078e00ff */
[----:B------:R-:W-:Y:S02]  /*b5a0*/  LOP3.LUT R22, R25, 0xffff0000, RZ, 0xc0, !PT ;  /* 0xffff000019167812 */ /* 0x000fe400078ec0ff */
[C---:B------:R-:W-:Y:S02]  /*b5b0*/  SHF.L.U32 R25, R24.reuse, 0x10, RZ ;  /* 0x0000001018197819 */ /* 0x040fe400000006ff */
[----:B------:R-:W-:-:S02]  /*b5c0*/  LOP3.LUT R30, R24, 0xffff0000, RZ, 0xc0, !PT ;  /* 0xffff0000181e7812 */ /* 0x000fc400078ec0ff */
[C---:B------:R-:W-:Y:S02]  /*b5d0*/  SHF.L.U32 R28, R27.reuse, 0x10, RZ ;  /* 0x000000101b1c7819 */ /* 0x040fe400000006ff */
[----:B------:R-:W-:Y:S02]  /*b5e0*/  LOP3.LUT R36, R26, 0xffff0000, RZ, 0xc0, !PT ;  /* 0xffff00001a247812 */ /* 0x000fe400078ec0ff */
[----:B------:R-:W-:Y:S02]  /*b5f0*/  LOP3.LUT R27, R27, 0xffff0000, RZ, 0xc0, !PT ;  /* 0xffff00001b1b7812 */ /* 0x000fe400078ec0ff */
[----:B--2---:R-:W-:Y:S02]  /*b600*/  LOP3.LUT R24, R2, 0xffff0000, RZ, 0xc0, !PT ;  /* 0xffff000002187812 */ /* 0x004fe400078ec0ff */
[C---:B------:R-:W-:Y:S01]  /*b610*/  LOP3.LUT R26, R3.reuse, 0xffff0000, RZ, 0xc0, !PT ;  /* 0xffff0000031a7812 */ /* 0x040fe200078ec0ff */
[----:B------:R-:W-:Y:S01]  /*b620*/  IMAD.U32 R3, R3, 0x10000, RZ ;  /* 0x0001000003037824 */ /* 0x000fe200078e00ff */
[----:B---3--:R-:W-:Y:S01]  /*b630*/  LOP3.LUT R32, R4, 0xffff0000, RZ, 0xc0, !PT ;  /* 0xffff000004207812 */ /* 0x008fe200078ec0ff */
[C---:B------:R-:W-:Y:S01]  /*b640*/  FMUL.FTZ R33, R24.reuse, R22 ;  /* 0x0000001618217220 */ /* 0x040fe20000410000 */
[----:B------:R-:W-:Y:S01]  /*b650*/  FMUL.FTZ R37, R24, R23 ;  /* 0x0000001718257220 */ /* 0x000fe20000410000 */
[----:B------:R-:W-:Y:S01]  /*b660*/  LOP3.LUT R31, R5, 0xffff0000, RZ, 0xc0, !PT ;  /* 0xffff0000051f7812 */ /* 0x000fe200078ec0ff */
[C---:B------:R-:W-:Y:S01]  /*b670*/  FMUL.FTZ R24, R26.reuse, R27 ;  /* 0x0000001b1a187220 */ /* 0x040fe20000410000 */
[-C--:B------:R-:W-:Y:S01]  /*b680*/  FMUL.FTZ R26, R26, R28.reuse ;  /* 0x0000001c1a1a7220 */ /* 0x080fe20000410000 */
[----:B------:R-:W-:Y:S01]  /*b690*/  SHF.L.U32 R2, R2, 0x10, RZ ;  /* 0x0000001002027819 */ /* 0x000fe200000006ff */
[----:B------:R-:W-:Y:S01]  /*b6a0*/  FFMA.FTZ R33, R32, R23, -R33 ;  /* 0x0000001720217223 */ /* 0x000fe20000010821 */
[C---:B------:R-:W-:Y:S01]  /*b6b0*/  FFMA.FTZ R24, R31.reuse, R28, -R24 ;  /* 0x0000001c1f187223 */ /* 0x040fe20000010818 */
[----:B------:R-:W-:Y:S01]  /*b6c0*/  FFMA.FTZ R27, R31, R27, R26 ;  /* 0x0000001b1f1b7223 */ /* 0x000fe2000001001a */
[----:B------:R-:W-:Y:S01]  /*b6d0*/  SHF.L.U32 R4, R4, 0x10, RZ ;  /* 0x0000001004047819 */ /* 0x000fe200000006ff */
[C---:B------:R-:W-:Y:S01]  /*b6e0*/  FMUL.FTZ R23, R2.reuse, R30 ;  /* 0x0000001e02177220 */ /* 0x040fe20000410000 */
[----:B------:R-:W-:Y:S01]  /*b6f0*/  FMUL.FTZ R31, R2, R25 ;  /* 0x00000019021f7220 */ /* 0x000fe20000410000 */
[----:B------:R-:W-:Y:S01]  /*b700*/  SHF.L.U32 R5, R5, 0x10, RZ ;  /* 0x0000001005057819 */ /* 0x000fe200000006ff */
[C---:B------:R-:W-:Y:S01]  /*b710*/  FMUL.FTZ R2, R3.reuse, R36 ;  /* 0x0000002403027220 */ /* 0x040fe20000410000 */
[----:B------:R-:W-:Y:S01]  /*b720*/  FMUL.FTZ R3, R3, R29 ;  /* 0x0000001d03037220 */ /* 0x000fe20000410000 */
[----:B------:R-:W-:Y:S01]  /*b730*/  FFMA.FTZ R23, R4, R25, -R23 ;  /* 0x0000001904177223 */ /* 0x000fe20000010817 */
[----:B------:R-:W-:Y:S01]  /*b740*/  FFMA.FTZ R22, R32, R22, R37 ;  /* 0x0000001620167223 */ /* 0x000fe20000010025 */
[----:B------:R-:W-:Y:S01]  /*b750*/  FFMA.FTZ R4, R4, R30, R31 ;  /* 0x0000001e04047223 */ /* 0x000fe2000001001f */
[C---:B------:R-:W-:Y:S01]  /*b760*/  FFMA.FTZ R2, R5.reuse, R29, -R2 ;  /* 0x0000001d05027223 */ /* 0x040fe20000010802 */
[----:B------:R-:W-:Y:S01]  /*b770*/  FFMA.FTZ R3, R5, R36, R3 ;  /* 0x0000002405037223 */ /* 0x000fe20000010003 */
[----:B------:R-:W-:-:S02]  /*b780*/  F2FP.BF16.F32.PACK_AB R27, R27, R24 ;  /* 0x000000181b1b723e */ /* 0x000fc400000010ff */
[----:B------:R-:W-:Y:S02]  /*b790*/  F2FP.BF16.F32.PACK_AB R25, R22, R33 ;  /* 0x000000211619723e */ /* 0x000fe400000010ff */
[----:B------:R-:W-:Y:S02]  /*b7a0*/  F2FP.BF16.F32.PACK_AB R24, R4, R23 ;  /* 0x000000170418723e */ /* 0x000fe400000010ff */
[----:B------:R-:W-:Y:S02]  /*b7b0*/  F2FP.BF16.F32.PACK_AB R26, R3, R2 ;  /* 0x00000002031a723e */ /* 0x000fe400000010ff */
.L_x_3836:
[----:B------:R-:W-:Y:S05]  /*b7c0*/  BSYNC B0 ;  /* 0x0000000000007941 */ /* 0x000fea0003800000 */
.L_x_3835:
[----:B-----5:R1:W-:Y:S01]  /*b7d0*/  STS.128 [R211+0x1000], R24 ;  /* 0x00100018d3007388 */ /* 0x0203e20000000c00 */
[----:B------:R-:W-:Y:S01]  /*b7e0*/  IADD3 R2, R18, 0x40, RZ ;  /* 0x0000004012027810 */ /* 0x000fe20007ffe0ff */
[----:B------:R-:W-:Y:S03]  /*b7f0*/  BSSY B0, `(.L_x_3837) ;  /* 0x000002a000007945 */ /* 0x000fe60003800000 */
[----:B------:R-:W-:-:S13]  /*b800*/  ISETP.GE.AND P0, PT, R2, UR5, PT ;  /* 0x0000000502007c0c */ /* 0x000fda000bf06270 */
[----:B------:R-:W-:Y:S05]  /*b810*/  @P0 BRA `(.L_x_3838) ;  /* 0x00000000009c0947 */ /* 0x000fea0003800000 */
[----:B------:R-:W2:Y:S04]  /*b820*/  LDG.E.64 R2, desc[UR6][R6.64+0x40] ;  /* 0x0000400606027981 */ /* 0x000ea8000c1e1b00 */
[----:B------:R-:W4:Y:S01]  /*b830*/  LDG.E.64 R4, desc[UR6][R20.64+0x40] ;  /* 0x0000400614047981 */ /* 0x000f22000c1e1b00 */
[C---:B------:R-:W-:Y:S01]  /*b840*/  SHF.L.U32 R22, R13.reuse, 0x10, RZ ;  /* 0x000000100d167819 */ /* 0x040fe200000006ff */
[----:B-1----:R-:W-:Y:S01]  /*b850*/  IMAD.U32 R25, R14, 0x10000, RZ ;  /* 0x000100000e197824 */ /* 0x002fe200078e00ff */
[C---:B------:R-:W-:Y:S02]  /*b860*/  SHF.L.U32 R23, R12.reuse, 0x10, RZ ;  /* 0x000000100c177819 */ /* 0x040fe400000006ff */
[----:B------:R-:W-:Y:S02]  /*b870*/  LOP3.LUT R26, R12, 0xffff0000, RZ, 0xc0, !PT ;  /* 0xffff00000c1a7812 */ /* 0x000fe400078ec0ff */
        /* <DEDUP_REMOVED lines=8> */
[----:B---3--:R-:W-:Y:S01]  /*b900*/  FMUL.FTZ R32, R12, R22 ;  /* 0x000000160c207220 */ /* 0x008fe20000410000 */
[----:B------:R-:W-:Y:S01]  /*b910*/  LOP3.LUT R27, R5, 0xffff0000, RZ, 0xc0, !PT ;  /* 0xffff0000051b7812 */ /* 0x000fe200078ec0ff */
[C---:B------:R-:W-:Y:S01]  /*b920*/  FMUL.FTZ R12, R14.reuse, R15 ;  /* 0x0000000f0e0c7220 */ /* 0x040fe20000410000 */
[-C--:B------:R-:W-:Y:S01]  /*b930*/  FMUL.FTZ R14, R14, R24.reuse ;  /* 0x000000180e0e7220 */ /* 0x080fe20000410000 */
[----:B------:R-:W-:Y:S01]  /*b940*/  SHF.L.U32 R2, R2, 0x10, RZ ;  /* 0x0000001002027819 */ /* 0x000fe200000006ff */
[----:B------:R-:W-:Y:S01]  /*b950*/  FFMA.FTZ R32, R28, R13, R32 ;  /* 0x0000000d1c207223 */ /* 0x000fe20000010020 */
[----:B------:R-:W-:Y:S01]  /*b960*/  SHF.L.U32 R3, R3, 0x10, RZ ;  /* 0x0000001003037819 */ /* 0x000fe200000006ff */
[C---:B------:R-:W-:Y:S01]  /*b970*/  FFMA.FTZ R12, R27.reuse, R24, -R12 ;  /* 0x000000181b0c7223 */ /* 0x040fe2000001080c */
[----:B------:R-:W-:Y:S01]  /*b980*/  FFMA.FTZ R15, R27, R15, R14 ;  /* 0x0000000f1b0f7223 */ /* 0x000fe2000001000e */
[----:B------:R-:W-:-:S02]  /*b990*/  IMAD.U32 R4, R4, 0x10000, RZ ;  /* 0x0001000004047824 */ /* 0x000fc400078e00ff */
[C---:B------:R-:W-:Y:S01]  /*b9a0*/  FMUL.FTZ R13, R2.reuse, R26 ;  /* 0x0000001a020d7220 */ /* 0x040fe20000410000 */
[----:B------:R-:W-:Y:S01]  /*b9b0*/  FMUL.FTZ R27, R2, R23 ;  /* 0x00000017021b7220 */ /* 0x000fe20000410000 */
[----:B------:R-:W-:Y:S01]  /*b9c0*/  SHF.L.U32 R5, R5, 0x10, RZ ;  /* 0x0000001005057819 */ /* 0x000fe200000006ff */
[C---:B------:R-:W-:Y:S01]  /*b9d0*/  FMUL.FTZ R2, R3.reuse, R30 ;  /* 0x0000001e03027220 */ /* 0x040fe20000410000 */
[----:B------:R-:W-:Y:S01]  /*b9e0*/  FFMA.FTZ R29, R28, R22, -R29 ;  /* 0x000000161c1d7223 */ /* 0x000fe2000001081d */
[----:B------:R-:W-:Y:S01]  /*b9f0*/  FMUL.FTZ R3, R3, R25 ;  /* 0x0000001903037220 */ /* 0x000fe20000410000 */
        /* <DEDUP_REMOVED lines=9> */
.L_x_3838:
[----:B------:R-:W-:Y:S05]  /*ba90*/  BSYNC B0 ;  /* 0x0000000000007941 */ /* 0x000fea0003800000 */
.L_x_3837:
[----:B------:R2:W-:Y:S01]  /*baa0*/  STS.128 [R211+0x3000], R12 ;  /* 0x0030000cd3007388 */ /* 0x0005e20000000c00 */
[----:B------:R-:W-:Y:S01]  /*bab0*/  IADD3 R2, R18, 0x80, RZ ;  /* 0x0000008012027810 */ /* 0x000fe20007ffe0ff */
[----:B------:R-:W-:Y:S03]  /*bac0*/  BSSY B0, `(.L_x_3839) ;  /* 0x000002a000007945 */ /* 0x000fe60003800000 */
[----:B------:R-:W-:-:S13]  /*bad0*/  ISETP.GE.AND P0, PT, R2, UR5, PT ;  /* 0x0000000502007c0c */ /* 0x000fda000bf06270 */
[----:B------:R-:W-:Y:S05]  /*bae0*/  @P0 BRA `(.L_x_3840) ;  /* 0x00000000009c0947 */ /* 0x000fea0003800000 */
[----:B------:R-:W4:Y:S04]  /*baf0*/  LDG.E.64 R2, desc[UR6][R6.64+0x80] ;  /* 0x0000800606027981 */ /* 0x000f28000c1e1b00 */
[----:B------:R-:W5:Y:S01]  /*bb00*/  LDG.E.64 R4, desc[UR6][R20.64+0x80] ;  /* 0x0000800614047981 */ /* 0x000f62000c1e1b00 */
[C---:B--2---:R-:W-:Y:S01]  /*bb10*/  SHF.L.U32 R12, R9.reuse, 0x10, RZ ;  /* 0x00000010090c7819 */ /* 0x044fe200000006ff */
[----:B------:R-:W-:Y:S01]  /*bb20*/  IMAD.U32 R15, R10, 0x10000, RZ ;  /* 0x000100000a0f7824 */ /* 0x000fe200078e00ff */
[C---:B------:R-:W-:Y:S02]  /*bb30*/  SHF.L.U32 R13, R8.reuse, 0x10, RZ ;  /* 0x00000010080d7819 */ /* 0x040fe400000006ff */
[----:B------:R-:W-:Y:S02]  /*bb40*/  LOP3.LUT R22, R8, 0xffff0000, RZ, 0xc0, !PT ;  /* 0xffff000008167812 */ /* 0x000fe400078ec0ff */
[----:B------:R-:W-:-:S02]  /*bb50*/  LOP3.LUT R9, R9, 0xffff0000, RZ, 0xc0, !PT ;  /* 0xffff000009097812 */ /* 0x000fc400078ec0ff */
[C---:B------:R-:W-:Y:S02]  /*bb60*/  SHF.L.U32 R14, R11.reuse, 0x10, RZ ;  /* 0x000000100b0e7819 */ /* 0x040fe400000006ff */
[----:B-1----:R-:W-:Y:S02]  /*bb70*/  LOP3.LUT R26, R10, 0xffff0000, RZ, 0xc0, !PT ;  /* 0xffff00000a1a7812 */ /* 0x002fe400078ec0ff */
[----:B------:R-:W-:Y:S02]  /*bb80*/  LOP3.LUT R11, R11, 0xffff0000, RZ, 0xc0, !PT ;  /* 0xffff00000b0b7812 */ /* 0x000fe400078ec0ff */
[----:B----4-:R-:W-:Y:S02]  /*bb90*/  LOP3.LUT R8, R2, 0xffff0000, RZ, 0xc0, !PT ;  /* 0xffff000002087812 */ /* 0x010fe400078ec0ff */
[----:B------:R-:W-:Y:S02]  /*bba0*/  LOP3.LUT R10, R3, 0xffff0000, RZ, 0xc0, !PT ;  /* 0xffff0000030a7812 */ /* 0x000fe400078ec0ff */
[----:B-----5:R-:W-:Y:S01]  /*bbb0*/  LOP3.LUT R24, R4, 0xffff0000, RZ, 0xc0, !PT ;  /* 0xffff000004187812 */ /* 0x020fe200078ec0ff */
[C---:B------:R-:W-:Y:S01]  /*bbc0*/  FMUL.FTZ R25, R8.reuse, R9 ;  /* 0x0000000908197220 */ /* 0x040fe20000410000 */
[----:B------:R-:W-:Y:S01]  /*bbd0*/  FMUL.FTZ R28, R8, R12 ;  /* 0x0000000c081c7220 */ /* 0x000fe20000410000 */
        /* <DEDUP_REMOVED lines=24> */
.L_x_3840:
[----:B------:R-:W-:Y:S05]  /*bd60*/  BSYNC B0 ;  /* 0x0000000000007941 */ /* 0x000fea0003800000 */
.L_x_3839:
[----:B------:R4:W-:Y:S02]  /*bd70*/  STS.128 [R211+0x5000], R8 ;  /* 0x00500008d3007388 */ /* 0x0009e40000000c00 */
.L_x_3834:
[----:B------:R-:W-:Y:S05]  /*bd80*/  BSYNC B1 ;  /* 0x0000000000017941 */ /* 0x000fea0003800000 */
.L_x_3833:
[----:B---3--:R-:W-:-:S05]  /*bd90*/  VIADD R32, R206, 0x30 ;  /* 0x00000030ce207836 */ /* 0x008fca0000000000 */
[----:B------:R-:W-:-:S04]  /*bda0*/  ISETP.GE.AND P0, PT, R32, R17, PT ;  /* 0x000000112000720c */ /* 0x000fc80003f06270 */
[----:B------:R-:W-:-:S13]  /*bdb0*/  ISETP.LT.OR P0, PT, R60, -0x187, P0 ;  /* 0xfffffe793c00780c */ /* 0x000fda0000701670 */
[----:B------:R-:W-:Y:S05]  /*bdc0*/  @P0 BRA `(.L_x_3841) ;  /* 0x0000005000440947 */ /* 0x000fea0003800000 */
[----:B--2-4-:R2:W5:Y:S04]  /*bdd0*/  LDG.E.128 R12, desc[UR6][R34.64+0x80] ;  /* 0x00008006220c7981 */ /* 0x014568000c1e1d00 */
[----:B-1----:R2:W5:Y:S04]  /*bde0*/  LDG.E.128 R8, desc[UR6][R34.64+0x100] ;  /* 0x0001000622087981 */ /* 0x002568000c1e1d00 */
[----:B------:R2:W5:Y:S01]  /*bdf0*/  LDG.E.128 R24, desc[UR6][R34.64] ;  /* 0x0000000622187981 */ /* 0x000562000c1e1d00 */
[----:B------:R-:W-:Y:S01]  /*be00*/  ISETP.GE.AND P0, PT, R18, UR5, PT ;  /* 0x0000000512007c0c */ /* 0x000fe2000bf06270 */
[----:B------:R-:W-:-:S12]  /*be10*/  BSSY B0, `(.L_x_3842) ;  /* 0x0000028000007945 */ /* 0x000fd80003800000 */
[----:B------:R-:W-:Y:S05]  /*be20*/  @P0 BRA `(.L_x_3843) ;  /* 0x0000000000980947 */ /* 0x000fea0003800000 */
[----:B------:R-:W3:Y:S04]  /*be30*/  LDG.E.64 R2, desc[UR6][R6.64] ;  /* 0x0000000606027981 */ /* 0x000ee8000c1e1b00 */
[----:B------:R-:W4:Y:S01]  /*be40*/  LDG.E.64 R4, desc[UR6][R20.64] ;  /* 0x0000000614047981 */ /* 0x000f22000c1e1b00 */
[C---:B-----5:R-:W-:Y:S02]  /*be50*/  SHF.L.U32 R23, R24.reuse, 0x10, RZ ;  /* 0x0000001018177819 */ /* 0x060fe400000006ff */
[----:B------:R-:W-:Y:S02]  /*be60*/  LOP3.LUT R29, R24, 0xffff0000, RZ, 0xc0, !PT ;  /* 0xffff0000181d7812 */ /* 0x000fe400078ec0ff */
[C---:B------:R-:W-:Y:S02]  /*be70*/  LOP3.LUT R17, R25.reuse, 0xffff0000, RZ, 0xc0, !PT ;  /* 0xffff000019117812 */ /* 0x040fe400078ec0ff */
[----:B------:R-:W-:-:S02]  /*be80*/  SHF.L.U32 R22, R25, 0x10, RZ ;  /* 0x0000001019167819 */ /* 0x000fc400000006ff */
[C---:B------:R-:W-:Y:S02]  /*be90*/  SHF.L.U32 R28, R27.reuse, 0x10, RZ ;  /* 0x000000101b1c7819 */ /* 0x040fe400000006ff */
[----:B------:R-:W-:Y:S01]  /*bea0*/  LOP3.LUT R25, R27, 0xffff0000, RZ, 0xc0, !PT ;  /* 0xffff00001b197812 */ /* 0x000fe200078ec0ff */
[C---:B------:R-:W-:Y:S01]  /*beb0*/  IMAD.U32 R27, R26.reuse, 0x10000, RZ ;  /* 0x000100001a1b7824 */ /* 0x040fe200078e00ff */
[----:B------:R-:W-:Y:S02]  /*bec0*/  LOP3.LUT R33, R26, 0xffff0000, RZ, 0xc0, !PT ;  /* 0xffff00001a217812 */ /* 0x000fe400078ec0ff */
[----:B---3--:R-:W-:Y:S02]  /*bed0*/  LOP3.LUT R24, R2, 0xffff0000, RZ, 0xc0, !PT ;  /* 0xffff000002187812 */ /* 0x008fe400078ec0ff */
[----:B------:R-:W-:Y:S02]  /*bee0*/  LOP3.LUT R26, R3, 0xffff0000, RZ, 0xc0, !PT ;  /* 0xffff0000031a7812 */ /* 0x000fe400078ec0ff */
[----:B----4-:R-:W-:Y:S01]  /*bef0*/  LOP3.LUT R31, R4, 0xffff0000, RZ, 0xc0, !PT ;  /* 0xffff0000041f7812 */ /* 0x010fe200078ec0ff */
[C---:B--2---:R-:W-:Y:S01]  /*bf00*/  FMUL.FTZ R34, R24.reuse, R17 ;  /* 0x0000001118227220 */ /* 0x044fe20000410000 */
[-C--:B------:R-:W-:Y:S01]  /*bf10*/  FMUL.FTZ R24, R24, R22.reuse ;  /* 0x0000001618187220 */ /* 0x080fe20000410000 */
[----:B------:R-:W-:Y:S01]  /*bf20*/  SHF.L.U32 R2, R2, 0x10, RZ ;  /* 0x0000001002027819 */ /* 0x000fe200000006ff */
[----:B------:R-:W-:Y:S01]  /*bf30*/  FMUL.FTZ R35, R26, R25 ;  /* 0x000000191a237220 */ /* 0x000fe20000410000 */
[----:B------:R-:W-:Y:S01]  /*bf40*/  FFMA.FTZ R34, R31, R22, -R34 ;  /* 0x000000161f227223 */ /* 0x000fe20000010822 */
[----:B------:R-:W-:-:S02]  /*bf50*/  IMAD.U32 R22, R3, 0x10000, RZ ;  /* 0x0001000003167824 */ /* 0x000fc400078e00ff */
[----:B------:R-:W-:Y:S01]  /*bf60*/  FFMA.FTZ R17, R31, R17, R24 ;  /* 0x000000111f117223 */ /* 0x000fe20000010018 */
[C---:B------:R-:W-:Y:S01]  /*bf70*/  LOP3.LUT R30, R5.reuse, 0xffff0000, RZ, 0xc0, !PT ;  /* 0xffff0000051e7812 */ /* 0x040fe200078ec0ff */
[-C--:B------:R-:W-:Y:S01]  /*bf80*/  FMUL.FTZ R26, R26, R28.reuse ;  /* 0x0000001c1a1a7220 */ /* 0x080fe20000410000 */
[----:B------:R-:W-:Y:S01]  /*bf90*/  SHF.L.U32 R24, R5, 0x10, RZ ;  /* 0x0000001005187819 */ /* 0x000fe200000006ff */
[----:B------:R-:W-:Y:S01]  /*bfa0*/  FMUL.FTZ R3, R2, R29 ;  /* 0x0000001d02037220 */ /* 0x000fe20000410000 */
[----:B------:R-:W-:Y:S01]  /*bfb0*/  SHF.L.U32 R4, R4, 0x10, RZ ;  /* 0x0000001004047819 */ /* 0x000fe200000006ff */
[----:B------:R-:W-:Y:S01]  /*bfc0*/  FMUL.FTZ R5, R22, R33 ;  /* 0x0000002116057220 */ /* 0x000fe20000410000 */
[----:B------:R-:W-:Y:S01]  /*bfd0*/  FMUL.FTZ R2, R2, R23 ;  /* 0x0000001702027220 */ /* 0x000fe20000410000 */
[----:B------:R-:W-:Y:S01]  /*bfe0*/  FMUL.FTZ R22, R22, R27 ;  /* 0x0000001b16167220 */ /* 0x000fe20000410000 */
[C---:B------:R-:W-:Y:S01]  /*bff0*/  FFMA.FTZ R35, R30.reuse, R28, -R35 ;  /* 0x0000001c1e237223 */ /* 0x040fe20000010823 */
        /* <DEDUP_REMOVED lines=9> */
.L_x_3843:
[----:B------:R-:W-:Y:S05]  /*c090*/  BSYNC B0 ;  /* 0x0000000000007941 */ /* 0x000fea0003800000 */
.L_x_3842:
[----:B-----5:R1:W-:Y:S01]  /*c0a0*/  STS.128 [R211+0x1800], R24 ;  /* 0x00180018d3007388 */ /* 0x0203e20000000c00 */
[----:B------:R-:W-:Y:S01]  /*c0b0*/  IADD3 R2, R18, 0x40, RZ ;  /* 0x0000004012027810 */ /* 0x000fe20007ffe0ff */
[----:B------:R-:W-:Y:S03]  /*c0c0*/  BSSY B0, `(.L_x_3844) ;  /* 0x000002a000007945 */ /* 0x000fe60003800000 */
[----:B------:R-:W-:-:S13]  /*c0d0*/  ISETP.GE.AND P0, PT, R2, UR5, PT ;  /* 0x0000000502007c0c */ /* 0x000fda000bf06270 */
[----:B------:R-:W-:Y:S05]  /*c0e0*/  @P0 BRA `(.L_x_3845) ;  /* 0x00000000009c0947 */ /* 0x000fea0003800000 */
[----:B------:R-:W3:Y:S04]  /*c0f0*/  LDG.E.64 R2, desc[UR6][R6.64+0x40] ;  /* 0x0000400606027981 */ /* 0x000ee8000c1e1b00 */
[----:B------:R-:W4:Y:S01]  /*c100*/  LDG.E.64 R4, desc[UR6][R20.64+0x40] ;  /* 0x0000400614047981 */ /* 0x000f22000c1e1b00 */
[----:B------:R-:W-:Y:S01]  /*c110*/  SHF.L.U32 R17, R13, 0x10, RZ ;  /* 0x000000100d117819 */ /* 0x000fe200000006ff */
[----:B-1----:R-:W-:Y:S01]  /*c120*/  IMAD.U32 R24, R14, 0x10000, RZ ;  /* 0x000100000e187824 */ /* 0x002fe200078e00ff */
[C---:B------:R-:W-:Y:S02]  /*c130*/  SHF.L.U32 R22, R12.reuse, 0x10, RZ ;  /* 0x000000100c167819 */ /* 0x040fe400000006ff */
[----:B------:R-:W-:Y:S02]  /*c140*/  LOP3.LUT R25, R12, 0xffff0000, RZ, 0xc0, !PT ;  /* 0xffff00000c197812 */ /* 0x000fe400078ec0ff */
[----:B------:R-:W-:-:S02]  /*c150*/  SHF.L.U32 R23, R15, 0x10, RZ ;  /* 0x000000100f177819 */ /* 0x000fc400000006ff */
[----:B------:R-:W-:Y:S02]  /*c160*/  LOP3.LUT R29, R14, 0xffff0000, RZ, 0xc0, !PT ;  /* 0xffff00000e1d7812 */ /* 0x000fe400078ec0ff */
[----:B------:R-:W-:Y:S02]  /*c170*/  LOP3.LUT R13, R13, 0xffff0000, RZ, 0xc0, !PT ;  /* 0xffff00000d0d7812 */ /* 0x000fe400078ec0ff */
[----:B------:R-:W-:Y:S02]  /*c180*/  LOP3.LUT R15, R15, 0xffff0000, RZ, 0xc0, !PT ;  /* 0xffff00000f0f7812 */ /* 0x000fe400078ec0ff */
[----:B---3--:R-:W-:Y:S02]  /*c190*/  LOP3.LUT R12, R2, 0xffff0000, RZ, 0xc0, !PT ;  /* 0xffff0000020c7812 */ /* 0x008fe400078ec0ff */
[----:B------:R-:W-:Y:S02]  /*c1a0*/  LOP3.LUT R14, R3, 0xffff0000, RZ, 0xc0, !PT ;  /* 0xffff0000030e7812 */ /* 0x000fe400078ec0ff */
[----:B----4-:R-:W-:Y:S01]  /*c1b0*/  LOP3.LUT R28, R4, 0xffff0000, RZ, 0xc0, !PT ;  /* 0xffff0000041c7812 */ /* 0x010fe200078ec0ff */
[----:B------:R-:W-:Y:S01]  /*c1c0*/  FMUL.FTZ R27, R12, R13 ;  /* 0x0000000d0c1b7220 */ /* 0x000fe20000410000 */
[----:B------:R-:W-:Y:S01]  /*c1d0*/  LOP3.LUT R26, R5, 0xffff0000, RZ, 0xc0, !PT ;  /* 0xffff0000051a7812 */ /* 0x000fe200078ec0ff */
[----:B------:R-:W-:Y:S01]  /*c1e0*/  FMUL.FTZ R31, R14, R15 ;  /* 0x0000000f0e1f7220 */ /* 0x000fe20000410000 */
[----:B------:R-:W-:Y:S01]  /*c1f0*/  FMUL.FTZ R12, R12, R17 ;  /* 0x000000110c0c7220 */ /* 0x000fe20000410000 */
[-C--:B------:R-:W-:Y:S01]  /*c200*/  FMUL.FTZ R14, R14, R23.reuse ;  /* 0x000000170e0e7220 */ /* 0x080fe20000410000 */
[----:B------:R-:W-:Y:S01]  /*c210*/  SHF.L.U32 R2, R2, 0x10, RZ ;  /* 0x0000001002027819 */ /* 0x000fe200000006ff */
[----:B------:R-:W-:Y:S01]  /*c220*/  FFMA.FTZ R31, R26, R23, -R31 ;  /* 0x000000171a1f7223 */ /* 0x000fe2000001081f */
[----:B------:R-:W-:Y:S01]  /*c230*/  SHF.L.U32 R3, R3, 0x10, RZ ;  /* 0x0000001003037819 */ /* 0x000fe200000006ff */
[----:B------:R-:W-:Y:S01]  /*c240*/  FFMA.FTZ R12, R28, R13, R12 ;  /* 0x0000000d1c0c7223 */ /* 0x000fe2000001000c */
[----:B------:R-:W-:Y:S01]  /*c250*/  FFMA.FTZ R14, R26, R15, R14 ;  /* 0x0000000f1a0e7223 */ /* 0x000fe2000001000e */
[----:B------:R-:W-:Y:S01]  /*c260*/  SHF.L.U32 R5, R5, 0x10, RZ ;  /* 0x0000001005057819 */ /* 0x000fe200000006ff */
[C---:B------:R-:W-:Y:S01]  /*c270*/  FMUL.FTZ R13, R2.reuse, R25 ;  /* 0x00000019020d7220 */ /* 0x040fe20000410000 */
[----:B------:R-:W-:Y:S01]  /*c280*/  FMUL.FTZ R26, R2, R22 ;  /* 0x00000016021a7220 */ /* 0x000fe20000410000 */
[----:B------:R-:W-:Y:S01]  /*c290*/  FFMA.FTZ R27, R28, R17, -R27 ;  /* 0x000000111c1b7223 */ /* 0x000fe2000001081b */
[----:B------:R-:W-:-:S02]  /*c2a0*/  IMAD.U32 R4, R4, 0x10000, RZ ;  /* 0x0001000004047824 */ /* 0x000fc400078e00ff */
[C---:B------:R-:W-:Y:S01]  /*c2b0*/  FMUL.FTZ R2, R3.reuse, R29 ;  /* 0x0000001d03027220 */ /* 0x040fe20000410000 */
[----:B------:R-:W-:Y:S01]  /*c2c0*/  FMUL.FTZ R28, R3, R24 ;  /* 0x00000018031c7220 */ /* 0x000fe20000410000 */
[----:B------:R-:W-:Y:S01]  /*c2d0*/  F2FP.BF16.F32.PACK_AB R15, R14, R31 ;  /* 0x0000001f0e0f723e */ /* 0x000fe200000010ff */
[C---:B------:R-:W-:Y:S01]  /*c2e0*/  FFMA.FTZ R13, R4.reuse, R22, -R13 ;  /* 0x00000016040d7223 */ /* 0x040fe2000001080d */
[----:B------:R-:W-:Y:S01]  /*c2f0*/  FFMA.FTZ R26, R4, R25, R26 ;  /* 0x00000019041a7223 */ /* 0x000fe2000001001a */
[C---:B------:R-:W-:Y:S01]  /*c300*/  FFMA.FTZ R2, R5.reuse, R24, -R2 ;  /* 0x0000001805027223 */ /* 0x040fe20000010802 */
[----:B------:R-:W-:Y:S01]  /*c310*/  FFMA.FTZ R5, R5, R29, R28 ;  /* 0x0000001d05057223 */ /* 0x000fe2000001001c */
[----:B------:R-:W-:Y:S02]  /*c320*/  F2FP.BF16.F32.PACK_AB R27, R12, R27 ;  /* 0x0000001b0c1b723e */ /* 0x000fe400000010ff */
[----:B------:R-:W-:Y:S02]  /*c330*/  F2FP.BF16.F32.PACK_AB R12, R26, R13 ;  /* 0x0000000d1a0c723e */ /* 0x000fe400000010ff */
[----:B------:R-:W-:-:S02]  /*c340*/  F2FP.BF16.F32.PACK_AB R14, R5, R2 ;  /* 0x00000002050e723e */ /* 0x000fc400000010ff */
[----:B------:R-:W-:Y:S02]  /*c350*/  MOV R13, R27 ;  /* 0x0000001b000d7202 */ /* 0x000fe40000000f00 */
.L_x_3845:
[----:B------:R-:W-:Y:S05]  /*c360*/  BSYNC B0 ;  /* 0x0000000000007941 */ /* 0x000fea0003800000 */
.L_x_3844:
[----:B------:R3:W-:Y:S01]  /*c370*/  STS.128 [R211+0x3800], R12 ;  /* 0x0038000cd3007388 */ /* 0x0007e20000000c00 */
[----:B------:R-:W-:Y:S01]  /*c380*/  IADD3 R18, R18, 0x80, RZ ;  /* 0x0000008012127810 */ /* 0x000fe20007ffe0ff */
[----:B------:R-:W-:Y:S03]  /*c390*/  BSSY B0, `(.L_x_3846) ;  /* 0x000002a000007945 */ /* 0x000fe60003800000 */
[----:B------:R-:W-:-:S13]  /*c3a0*/  ISETP.GE.AND P0, PT, R18, UR5, PT ;  /* 0x0000000512007c0c */ /* 0x000fda000bf06270 */
[----:B------:R-:W-:Y:S05]  /*c3b0*/  @P0 BRA `(.L_x_3847) ;  /* 0x00000000009c0947 */ /* 0x000fea0003800000 */
[----:B------:R-:W4:Y:S04]  /*c3c0*/  LDG.E.64 R6, desc[UR6][R6.64+0x80] ;  /* 0x0000800606067981 */ /* 0x000f28000c1e1b00 */
[----:B------:R-:W5:Y:S01]  /*c3d0*/  LDG.E.64 R20, desc[UR6][R20.64+0x80] ;  /* 0x0000800614147981 */ /* 0x000f62000c1e1b00 */
[C---:B------:R-:W-:Y:S02]  /*c3e0*/  LOP3.LUT R2, R9.reuse, 0xffff0000, RZ, 0xc0, !PT ;  /* 0xffff000009027812 */ /* 0x040fe400078ec0ff */
[----:B------:R-:W-:Y:S02]  /*c3f0*/  SHF.L.U32 R3, R9, 0x10, RZ ;  /* 0x0000001009037819 */ /* 0x000fe400000006ff */
[C---:B------:R-:W-:Y:S02]  /*c400*/  SHF.L.U32 R4, R8.reuse, 0x10, RZ ;  /* 0x0000001008047819 */ /* 0x040fe400000006ff */
[----:B---3--:R-:W-:-:S02]  /*c410*/  LOP3.LUT R12, R8, 0xffff0000, RZ, 0xc0, !PT ;  /* 0xffff0000080c7812 */ /* 0x008fc400078ec0ff */
[C---:B------:R-:W-:Y:S02]  /*c420*/  SHF.L.U32 R9, R11.reuse, 0x10, RZ ;  /* 0x000000100b097819 */ /* 0x040fe400000006ff */
[----:B------:R-:W-:Y:S01]  /*c430*/  LOP3.LUT R8, R11, 0xffff0000, RZ, 0xc0, !PT ;  /* 0xffff00000b087812 */ /* 0x000fe200078ec0ff */
[C---:B------:R-:W-:Y:S01]  /*c440*/  IMAD.U32 R11, R10.reuse, 0x10000, RZ ;  /* 0x000100000a0b7824 */ /* 0x040fe200078e00ff */
[----:B------:R-:W-:Y:S02]  /*c450*/  LOP3.LUT R17, R10, 0xffff0000, RZ, 0xc0, !PT ;  /* 0xffff00000a117812 */ /* 0x000fe400078ec0ff */
[----:B----4-:R-:W-:Y:S02]  /*c460*/  LOP3.LUT R5, R6, 0xffff0000, RZ, 0xc0, !PT ;  /* 0xffff000006057812 */ /* 0x010fe400078ec0ff */
[----:B------:R-:W-:Y:S02]  /*c470*/  LOP3.LUT R10, R7, 0xffff0000, RZ, 0xc0, !PT ;  /* 0xffff0000070a7812 */ /* 0x000fe400078ec0ff */
[----:B-----5:R-:W-:Y:S01]  /*c480*/  LOP3.LUT R14, R20, 0xffff0000, RZ, 0xc0, !PT ;  /* 0xffff0000140e7812 */ /* 0x020fe200078ec0ff */
[C---:B------:R-:W-:Y:S01]  /*c490*/  FMUL.FTZ R15, R5.reuse, R2 ;  /* 0x00000002050f7220 */ /* 0x040fe20000410000 */
[-C--:B------:R-:W-:Y:S01]  /*c4a0*/  FMUL.FTZ R5, R5, R3.reuse ;  /* 0x0000000305057220 */ /* 0x080fe20000410000 */
[----:B------:R-:W-:Y:S01]  /*c4b0*/  LOP3.LUT R13, R21, 0xffff0000, RZ, 0xc0, !PT ;  /* 0xffff0000150d7812 */ /* 0x000fe200078ec0ff */
[----:B------:R-:W-:Y:S01]  /*c4c0*/  FMUL.FTZ R18, R10, R8 ;  /* 0x000000080a127220 */ /* 0x000fe20000410000 */
[C---:B------:R-:W-:Y:S01]  /*c4d0*/  FFMA.FTZ R15, R14.reuse, R3, -R15 ;  /* 0x000000030e0f7223 */ /* 0x040fe2000001080f */
[----:B------:R-:W-:Y:S01]  /*c4e0*/  FFMA.FTZ R2, R14, R2, R5 ;  /* 0x000000020e027223 */ /* 0x000fe20000010005 */
[----:B------:R-:W-:Y:S01]  /*c4f0*/  SHF.L.U32 R5, R6, 0x10, RZ ;  /* 0x0000001006057819 */ /* 0x000fe200000006ff */
[-C--:B------:R-:W-:Y:S01]  /*c500*/  FMUL.FTZ R3, R10, R9.reuse ;  /* 0x000000090a037220 */ /* 0x080fe20000410000 */
[----:B------:R-:W-:Y:S01]  /*c510*/  SHF.L.U32 R6, R7, 0x10, RZ ;  /* 0x0000001007067819 */ /* 0x000fe200000006ff */
[----:B------:R-:W-:Y:S01]  /*c520*/  FFMA.FTZ R18, R13, R9, -R18 ;  /* 0x000000090d127223 */ /* 0x000fe20000010812 */
[----:B------:R-:W-:-:S02]  /*c530*/  IMAD.U32 R7, R20, 0x10000, RZ ;  /* 0x0001000014077824 */ /* 0x000fc400078e00ff */
[----:B------:R-:W-:Y:S01]  /*c540*/  FFMA.FTZ R3, R13, R8, R3 ;  /* 0x000000080d037223 */ /* 0x000fe20000010003 */
[C---:B------:R-:W-:Y:S01]  /*c550*/  FMUL.FTZ R10, R5.reuse, R12 ;  /* 0x0000000c050a7220 */ /* 0x040fe20000410000 */
[-C--:B------:R-:W-:Y:S01]  /*c560*/  FMUL.FTZ R9, R5, R4.reuse ;  /* 0x0000000405097220 */ /* 0x080fe20000410000 */
[----:B------:R-:W-:Y:S01]  /*c570*/  SHF.L.U32 R8, R21, 0x10, RZ ;  /* 0x0000001015087819 */ /* 0x000fe200000006ff */
        /* <DEDUP_REMOVED lines=11> */
.L_x_3847:
[----:B------:R-:W-:Y:S05]  /*c630*/  BSYNC B0 ;  /* 0x0000000000007941 */ /* 0x000fea0003800000 */
.L_x_3846:
[----:B------:R4:W-:Y:S01]  /*c640*/  STS.128 [R211+0x5800], R8 ;  /* 0x00580008d3007388 */ /* 0x0009e20000000c00 */
[----:B------:R-:W-:Y:S05]  /*c650*/  BRA `(.L_x_3841) ;  /* 0x0000004800207947 */ /* 0x000fea0003800000 */
.L_x_3816:
[----:B------:R-:W-:Y:S04]  /*c660*/  BSSY B1, `(.L_x_3848) ;  /* 0x0000114000017945 */ /* 0x000fe80003800000 */
[----:B------:R-:W-:Y:S05]  /*c670*/  @!P1 BRA `(.L_x_3849) ;  /* 0x0000001000489947 */ /* 0x000fea0003800000 */
[----:B------:R1:W5:Y:S04]  /*c680*/  LDG.E.128 R12, desc[UR6][R40.64+0x80] ;  /* 0x00008006280c7981 */ /* 0x000368000c1e1d00 */
[----:B------:R1:W5:Y:S04]  /*c690*/  LDG.E.128 R8, desc[UR6][R40.64+0x100] ;  /* 0x0001000628087981 */ /* 0x000368000c1e1d00 */
[----:B------:R1:W5:Y:S01]  /*c6a0*/  LDG.E.128 R28, desc[UR6][R40.64] ;  /* 0x00000006281c7981 */ /* 0x000362000c1e1d00 */
[----:B------:R-:W-:Y:S01]  /*c6b0*/  ISETP.GE.AND P0, PT, R18, UR5, PT ;  /* 0x0000000512007c0c */ /* 0x000fe2000bf06270 */
[----:B------:R-:W-:-:S12]  /*c6c0*/  BSSY B0, `(.L_x_3850) ;  /* 0x0000056000007945 */ /* 0x000fd80003800000 */
[----:B------:R-:W-:Y:S05]  /*c6d0*/  @P0 BRA `(.L_x_3851) ;  /* 0x0000000400500947 */ /* 0x000fea0003800000 */
[----:B------:R-:W-:Y:S01]  /*c6e0*/  ISETP.GE.AND P0, PT, R18, R69, PT ;  /* 0x000000451200720c */ /* 0x000fe20003f06270 */
[----:B------:R-:W-:Y:S01]  /*c6f0*/  IMAD.MOV.U32 R0, RZ, RZ, RZ ;  /* 0x000000ffff007224 */ /* 0x000fe200078e00ff */
[----:B------:R-:W-:Y:S01]  /*c700*/  ULDC.64 UR8, c[0x0][0x360] ;  /* 0x0000d80000087ab9 */ /* 0x000fe20000000a00 */
[----:B------:R-:W-:-:S10]  /*c710*/  IMAD.MOV.U32 R5, RZ, RZ, R69 ;  /* 0x000000ffff057224 */ /* 0x000fd400078e0045 */
[--C-:B------:R-:W-:Y:S02]  /*c720*/  @P0 SHF.R.S32.HI R4, RZ, 0x1, R68.reuse ;  /* 0x00000001ff040819 */ /* 0x100fe40000011444 */
[----:B------:R-:W-:Y:S02]  /*c730*/  @P0 SHF.R.S32.HI R6, RZ, 0x1, R68 ;  /* 0x00000001ff060819 */ /* 0x000fe40000011444 */
[----:B------:R-:W-:-:S03]  /*c740*/  @P0 IADD3 R0, -R4, RZ, RZ ;  /* 0x000000ff04000210 */ /* 0x000fc60007ffe1ff */
[----:B------:R-:W-:Y:S01]  /*c750*/  @P0 IMAD.MOV R5, RZ, RZ, -R6 ;  /* 0x000000ffff050224 */ /* 0x000fe200078e0a06 */
[C---:B------:R-:W-:Y:S01]  /*c760*/  IADD3 R21, P1, R0.reuse, R2, RZ ;  /* 0x0000000200157210 */ /* 0x040fe20007f3e0ff */
[----:B------:R-:W-:Y:S02]  /*c770*/  IMAD.MOV.U32 R16, RZ, RZ, RZ ;  /* 0x000000ffff107224 */ /* 0x000fe400078e00ff */
[----:B------:R-:W-:Y:S01]  /*c780*/  IMAD.WIDE R4, R5, 0x2, R40 ;  /* 0x0000000205047825 */ /* 0x000fe200078e0228 */
[----:B------:R-:W-:Y:S02]  /*c790*/  LEA.HI.X.SX32 R0, R0, R3, 0x1, P1 ;  /* 0x0000000300007211 */ /* 0x000fe400008f0eff */
[----:B------:R-:W-:-:S03]  /*c7a0*/  LEA R20, P1, R21, UR8, 0x1 ;  /* 0x0000000815147c11 */ /* 0x000fc6000f8208ff */
[----:B------:R-:W2:Y:S01]  /*c7b0*/  LDG.E.128 R4, desc[UR6][R4.64] ;  /* 0x0000000604047981 */ /* 0x000ea2000c1e1d00 */
[----:B------:R-:W-:Y:S01]  /*c7c0*/  LEA.HI.X R21, R21, UR9, R0, 0x1, P1 ;  /* 0x0000000915157c11 */ /* 0x000fe200088f0c00 */
[----:B------:R-:W-:Y:S01]  /*c7d0*/  ULDC.64 UR8, c[0x0][0x358] ;  /* 0x0000d60000087ab9 */ /* 0x000fe20000000a00 */
[----:B------:R-:W-:-:S04]  /*c7e0*/  @P0 SHF.R.S32.HI R0, RZ, 0x1, R68 ;  /* 0x00000001ff000819 */ /* 0x000fc80000011444 */
[----:B------:R-:W-:Y:S01]  /*c7f0*/  @P0 IADD3 R16, -R0, RZ, RZ ;  /* 0x000000ff00100210 */ /* 0x000fe20007ffe1ff */
[----:B------:R-:W3:Y:S03]  /*c800*/  LDG.E.128 R20, desc[UR6][R20.64] ;  /* 0x0000000614147981 */ /* 0x000ee6000c1e1d00 */
[----:B------:R-:W-:-:S04]  /*c810*/  IADD3 R0, P1, R16, R2, RZ ;  /* 0x0000000210007210 */ /* 0x000fc80007f3e0ff */
[----:B------:R-:W-:Y:S02]  /*c820*/  LEA.HI.X.SX32 R25, R16, R3, 0x1, P1 ;  /* 0x0000000310197211 */ /* 0x000fe400008f0eff */
[----:B------:R-:W-:-:S04]  /*c830*/  LEA R24, P1, R0, UR8, 0x1 ;  /* 0x0000000800187c11 */ /* 0x000fc8000f8208ff */
[----:B------:R-:W-:-:S06]  /*c840*/  LEA.HI.X R25, R0, UR9, R25, 0x1, P1 ;  /* 0x0000000900197c11 */ /* 0x000fcc00088f0c19 */
[----:B------:R-:W4:Y:S01]  /*c850*/  LDG.E.128 R24, desc[UR6][R24.64] ;  /* 0x0000000618187981 */ /* 0x000f22000c1e1d00 */
[C---:B-----5:R-:W-:Y:S01]  /*c860*/  IMAD.U32 R38, R28.reuse, 0x10000, RZ ;  /* 0x000100001c267824 */ /* 0x060fe200078e00ff */
[----:B------:R-:W-:Y:S01]  /*c870*/  LOP3.LUT R16, R28, 0xffff0000, RZ, 0xc0, !PT ;  /* 0xffff00001c107812 */ /* 0x000fe200078ec0ff */
[C---:B------:R-:W-:Y:S01]  /*c880*/  IMAD.U32 R42, R29.reuse, 0x10000, RZ ;  /* 0x000100001d2a7824 */ /* 0x040fe200078e00ff */
[----:B------:R-:W-:Y:S01]  /*c890*/  LOP3.LUT R0, R29, 0xffff0000, RZ, 0xc0, !PT ;  /* 0xffff00001d007812 */ /* 0x000fe200078ec0ff */
[C---:B------:R-:W-:Y:S01]  /*c8a0*/  IMAD.U32 R43, R31.reuse, 0x10000, RZ ;  /* 0x000100001f2b7824 */ /* 0x040fe200078e00ff */
[C---:B------:R-:W-:Y:S02]  /*c8b0*/  SHF.L.U32 R39, R30.reuse, 0x10, RZ ;  /* 0x000000101e277819 */ /* 0x040fe400000006ff */
[----:B------:R-:W-:Y:S02]  /*c8c0*/  LOP3.LUT R29, R30, 0xffff0000, RZ, 0xc0, !PT ;  /* 0xffff00001e1d7812 */ /* 0x000fe400078ec0ff */
[----:B------:R-:W-:Y:S01]  /*c8d0*/  LOP3.LUT R28, R31, 0xffff0000, RZ, 0xc0, !PT ;  /* 0xffff00001f1c7812 */ /* 0x000fe200078ec0ff */
[C---:B--2---:R-:W-:Y:S01]  /*c8e0*/  IMAD.U32 R31, R4.reuse, 0x10000, RZ ;  /* 0x00010000041f7824 */ /* 0x044fe200078e00ff */
[----:B------:R-:W-:Y:S01]  /*c8f0*/  LOP3.LUT R30, R4, 0xffff0000, RZ, 0xc0, !PT ;  /* 0xffff0000041e7812 */ /* 0x000fe200078ec0ff */
[----:B------:R-:W-:Y:S01]  /*c900*/  IMAD.U32 R44, R6, 0x10000, RZ ;  /* 0x00010000062c7824 */ /* 0x000fe200078e00ff */
[----:B------:R-:W-:-:S02]  /*c910*/  SHF.L.U32 R4, R5, 0x10, RZ ;  /* 0x0000001005047819 */ /* 0x000fc400000006ff */
[----:B------:R-:W-:Y:S02]  /*c920*/  LOP3.LUT R45, R5, 0xffff0000, RZ, 0xc0, !PT ;  /* 0xffff0000052d7812 */ /* 0x000fe400078ec0ff */
[C---:B------:R-:W-:Y:S01]  /*c930*/  SHF.L.U32 R5, R7.reuse, 0x10, RZ ;  /* 0x0000001007057819 */ /* 0x040fe200000006ff */
[----:B---3--:R-:W-:Y:S01]  /*c940*/  IMAD.U32 R46, R20, 0x10000, RZ ;  /* 0x00010000142e7824 */ /* 0x008fe200078e00ff */
[----:B------:R-:W-:Y:S01]  /*c950*/  LOP3.LUT R48, R7, 0xffff0000, RZ, 0xc0, !PT ;  /* 0xffff000007307812 */ /* 0x000fe200078ec0ff */
[----:B------:R-:W-:Y:S01]  /*c960*/  IMAD.U32 R49, R22, 0x10000, RZ ;  /* 0x0001000016317824 */ /* 0x000fe200078e00ff */
        /* <DEDUP_REMOVED lines=16> */
[----:B------:R-:W-:Y:S01]  /*ca70*/  FMUL.FTZ R6, R6, R21 ;  /* 0x0000001506067220 */ /* 0x000fe20000410000 */
[----:B------:R-:W-:Y:S01]  /*ca80*/  @!P0 FADD.FTZ R23, -R23, -RZ ;  /* 0x800000ff17178221 */ /* 0x000fe20000010100 */
[----:B------:R-:W-:Y:S01]  /*ca90*/  FMUL.FTZ R20, R5, R20 ;  /* 0x0000001405147220 */ /* 0x000fe20000410000 */
[C---:B----4-:R-:W-:Y:S01]  /*caa0*/  IMAD.U32 R21, R24.reuse, 0x10000, RZ ;  /* 0x0001000018157824 */ /* 0x050fe200078e00ff */
        /* <DEDUP_REMOVED lines=23> */
.L_x_3851:
[----:B------:R-:W-:Y:S05]  /*cc20*/  BSYNC B0 ;  /* 0x0000000000007941 */ /* 0x000fea0003800000 */
.L_x_3850:
[----:B-----5:R2:W-:Y:S01]  /*cc30*/  STS.128 [R211], R28 ;  /* 0x0000001cd3007388 */ /* 0x0205e20000000c00 */
[----:B------:R-:W-:Y:S01]  /*cc40*/  IADD3 R0, R18, 0x40, RZ ;  /* 0x0000004012007810 */ /* 0x000fe20007ffe0ff */
[----:B------:R-:W-:Y:S03]  /*cc50*/  BSSY B0, `(.L_x_3852) ;  /* 0x0000058000007945 */ /* 0x000fe60003800000 */
[----:B------:R-:W-:-:S13]  /*cc60*/  ISETP.GE.AND P0, PT, R0, UR5, PT ;  /* 0x0000000500007c0c */ /* 0x000fda000bf06270 */
        /* <DEDUP_REMOVED lines=14> */
[----:B------:R-:W3:Y:S01]  /*cd50*/  LDG.E.128 R4, desc[UR6][R4.64+0x80] ;  /* 0x0000800604047981 */ /* 0x000ee2000c1e1d00 */
[----:B------:R-:W-:Y:S01]  /*cd60*/  LEA.HI.X R21, R21, UR9, R0, 0x1, P1 ;  /* 0x0000000915157c11 */ /* 0x000fe200088f0c00 */
[----:B------:R-:W-:Y:S01]  /*cd70*/  ULDC.64 UR8, c[0x0][0x358] ;  /* 0x0000d60000087ab9 */ /* 0x000fe20000000a00 */
[----:B------:R-:W-:-:S04]  /*cd80*/  @P0 SHF.R.S32.HI R0, RZ, 0x1, R68 ;  /* 0x00000001ff000819 */ /* 0x000fc80000011444 */
[----:B------:R-:W-:Y:S01]  /*cd90*/  @P0 IADD3 R16, -R0, RZ, RZ ;  /* 0x000000ff00100210 */ /* 0x000fe20007ffe1ff */
[----:B------:R-:W4:Y:S03]  /*cda0*/  LDG.E.128 R20, desc[UR6][R20.64+0x80] ;  /* 0x0000800614147981 */ /* 0x000f26000c1e1d00 */
[----:B------:R-:W-:-:S04]  /*cdb0*/  IADD3 R0, P1, R16, R2, RZ ;  /* 0x0000000210007210 */ /* 0x000fc80007f3e0ff */
[----:B------:R-:W-:Y:S02]  /*cdc0*/  LEA.HI.X.SX32 R25, R16, R3, 0x1, P1 ;  /* 0x0000000310197211 */ /* 0x000fe400008f0eff */
[----:B------:R-:W-:-:S04]  /*cdd0*/  LEA R24, P1, R0, UR8, 0x1 ;  /* 0x0000000800187c11 */ /* 0x000fc8000f8208ff */
[----:B------:R-:W-:-:S06]  /*cde0*/  LEA.HI.X R25, R0, UR9, R25, 0x1, P1 ;  /* 0x0000000900197c11 */ /* 0x000fcc00088f0c19 */
[----:B------:R-:W5:Y:S01]  /*cdf0*/  LDG.E.128 R24, desc[UR6][R24.64+0x80] ;  /* 0x0000800618187981 */ /* 0x000f62000c1e1d00 */
[C---:B------:R-:W-:Y:S01]  /*ce00*/  LOP3.LUT R0, R13.reuse, 0xffff0000, RZ, 0xc0, !PT ;  /* 0xffff00000d007812 */ /* 0x040fe200078ec0ff */
[----:B--2---:R-:W-:Y:S01]  /*ce10*/  IMAD.U32 R29, R13, 0x10000, RZ ;  /* 0x000100000d1d7824 */ /* 0x004fe200078e00ff */
[C---:B------:R-:W-:Y:S01]  /*ce20*/  LOP3.LUT R13, R15.reuse, 0xffff0000, RZ, 0xc0, !PT ;  /* 0xffff00000f0d7812 */ /* 0x040fe200078ec0ff */
[----:B------:R-:W-:Y:S01]  /*ce30*/  IMAD.U32 R31, R15, 0x10000, RZ ;  /* 0x000100000f1f7824 */ /* 0x000fe200078e00ff */
[----:B------:R-:W-:Y:S01]  /*ce40*/  SHF.L.U32 R28, R14, 0x10, RZ ;  /* 0x000000100e1c7819 */ /* 0x000fe200000006ff */
[C---:B------:R-:W-:Y:S01]  /*ce50*/  IMAD.U32 R16, R12.reuse, 0x10000, RZ ;  /* 0x000100000c107824 */ /* 0x040fe200078e00ff */
[----:B------:R-:W-:Y:S02]  /*ce60*/  LOP3.LUT R12, R12, 0xffff0000, RZ, 0xc0, !PT ;  /* 0xffff00000c0c7812 */ /* 0x000fe400078ec0ff */
[----:B------:R-:W-:Y:S01]  /*ce70*/  LOP3.LUT R14, R14, 0xffff0000, RZ, 0xc0, !PT ;  /* 0xffff00000e0e7812 */ /* 0x000fe200078ec0ff */
[C---:B---3--:R-:W-:Y:S01]  /*ce80*/  IMAD.U32 R30, R4.reuse, 0x10000, RZ ;  /* 0x00010000041e7824 */ /* 0x048fe200078e00ff */
[----:B------:R-:W-:Y:S01]  /*ce90*/  LOP3.LUT R15, R4, 0xffff0000, RZ, 0xc0, !PT ;  /* 0xffff0000040f7812 */ /* 0x000fe200078ec0ff */
[----:B------:R-:W-:Y:S01]  /*cea0*/  IMAD.U32 R38, R6, 0x10000, RZ ;  /* 0x0001000006267824 */ /* 0x000fe200078e00ff */
[----:B------:R-:W-:-:S02]  /*ceb0*/  SHF.L.U32 R4, R5, 0x10, RZ ;  /* 0x0000001005047819 */ /* 0x000fc400000006ff */
[----:B------:R-:W-:Y:S01]  /*cec0*/  LOP3.LUT R39, R5, 0xffff0000, RZ, 0xc0, !PT ;  /* 0xffff000005277812 */ /* 0x000fe200078ec0ff */
[C---:B------:R-:W-:Y:S01]  /*ced0*/  IMAD.U32 R5, R7.reuse, 0x10000, RZ ;  /* 0x0001000007057824 */ /* 0x040fe200078e00ff */
[----:B------:R-:W-:Y:S01]  /*cee0*/  LOP3.LUT R42, R7, 0xffff0000, RZ, 0xc0, !PT ;  /* 0xffff0000072a7812 */ /* 0x000fe200078ec0ff */
[C---:B----4-:R-:W-:Y:S01]  /*cef0*/  IMAD.U32 R7, R21.reuse, 0x10000, RZ ;  /* 0x0001000015077824 */ /* 0x050fe200078e00ff */
[----:B------:R-:W-:Y:S02]  /*cf00*/  LOP3.LUT R44, R21, 0xffff0000, RZ, 0xc0, !PT ;  /* 0xffff0000152c7812 */ /* 0x000fe400078ec0ff */
        /* <DEDUP_REMOVED lines=14> */
[----:B------:R-:W-:Y:S01]  /*cff0*/  FMUL.FTZ R4, R4, R7 ;  /* 0x0000000704047220 */ /* 0x000fe20000410000 */
[----:B------:R-:W-:Y:S01]  /*d000*/  FMUL.FTZ R21, R6, R21 ;  /* 0x0000001506157220 */ /* 0x000fe20000410000 */
[C---:B-----5:R-:W-:Y:S01]  /*d010*/  IMAD.U32 R5, R25.reuse, 0x10000, RZ ;  /* 0x0001000019057824 */ /* 0x060fe200078e00ff */
        /* <DEDUP_REMOVED lines=27> */
.L_x_3853:
[----:B------:R-:W-:Y:S05]  /*d1d0*/  BSYNC B0 ;  /* 0x0000000000007941 */ /* 0x000fea0003800000 */
.L_x_3852:
[----:B------:R3:W-:Y:S01]  /*d1e0*/  STS.128 [R211+0x2000], R12 ;  /* 0x0020000cd3007388 */ /* 0x0007e20000000c00 */
        /* <DEDUP_REMOVED lines=15> */
[----:B---3--:R-:W-:Y:S02]  /*d2e0*/  LEA.HI.X.SX32 R13, R4, R3, 0x1, P1 ;  /* 0x00000003040d7211 */ /* 0x008fe400008f0eff */
        /* <DEDUP_REMOVED lines=13> */
[----:B------:R-:W-:Y:S01]  /*d3c0*/  IMAD.U32 R25, R9, 0x10000, RZ ;  /* 0x0001000009197824 */ /* 0x000fe200078e00ff */
        /* <DEDUP_REMOVED lines=8> */
[----:B--2---:R-:W-:Y:S01]  /*d450*/  IMAD.U32 R28, R6, 0x10000, RZ ;  /* 0x00010000061c7824 */ /* 0x004fe200078e00ff */
        /* <DEDUP_REMOVED lines=50> */
.L_x_3855:
[----:B------:R-:W-:Y:S05]  /*d780*/  BSYNC B0 ;  /* 0x0000000000007941 */ /* 0x000fea0003800000 */
.L_x_3854:
[----:B------:R4:W-:Y:S02]  /*d790*/  STS.128 [R211+0x4000], R8 ;  /* 0x00400008d3007388 */ /* 0x0009e40000000c00 */
.L_x_3849:
[----:B------:R-:W-:Y:S05]  /*d7a0*/  BSYNC B1 ;  /* 0x0000000000017941 */ /* 0x000fea0003800000 */
.L_x_3848:
        /* <DEDUP_REMOVED lines=34> */
[----:B------:R-:W3:Y:S01]  /*d9d0*/  LDG.E.128 R24, desc[UR6][R24.64] ;  /* 0x0000000618187981 */ /* 0x000ee2000c1e1d00 */
[C---:B-----5:R-:W-:Y:S01]  /*d9e0*/  LOP3.LUT R0, R29.reuse, 0xffff0000, RZ, 0xc0, !PT ;  /* 0xffff00001d007812 */ /* 0x060fe200078ec0ff */
[----:B-1----:R-:W-:Y:S01]  /*d9f0*/  IMAD.U32 R40, R29, 0x10000, RZ ;  /* 0x000100001d287824 */ /* 0x002fe200078e00ff */
[C---:B------:R-:W-:Y:S01]  /*da00*/  LOP3.LUT R29, R31.reuse, 0xffff0000, RZ, 0xc0, !PT ;  /* 0xffff00001f1d7812 */ /* 0x040fe200078ec0ff */
[----:B------:R-:W-:Y:S01]  /*da10*/  IMAD.U32 R42, R31, 0x10000, RZ ;  /* 0x000100001f2a7824 */ /* 0x000fe200078e00ff */
[----:B------:R-:W-:Y:S01]  /*da20*/  SHF.L.U32 R39, R30, 0x10, RZ ;  /* 0x000000101e277819 */ /* 0x000fe200000006ff */
[C---:B------:R-:W-:Y:S01]  /*da30*/  IMAD.U32 R38, R28.reuse, 0x10000, RZ ;  /* 0x000100001c267824 */ /* 0x040fe200078e00ff */
        /* <DEDUP_REMOVED lines=8> */
[----:B----4-:R-:W-:Y:S01]  /*dac0*/  IMAD.U32 R46, R20, 0x10000, RZ ;  /* 0x00010000142e7824 */ /* 0x010fe200078e00ff */
        /* <DEDUP_REMOVED lines=20> */
[C---:B---3--:R-:W-:Y:S01]  /*dc10*/  IMAD.U32 R20, R24.reuse, 0x10000, RZ ;  /* 0x0001000018147824 */ /* 0x048fe200078e00ff */
        /* <DEDUP_REMOVED lines=24> */
.L_x_3859:
[----:B------:R-:W-:Y:S05]  /*dda0*/  BSYNC B0 ;  /* 0x0000000000007941 */ /* 0x000fea0003800000 */
.L_x_3858:
[----:B-----5:R2:W-:Y:S01]  /*ddb0*/  STS.128 [R211+0x800], R28 ;  /* 0x0008001cd3007388 */ /* 0x0205e20000000c00 */
        /* <DEDUP_REMOVED lines=17> */
[----:B------:R-:W4:Y:S01]  /*ded0*/  LDG.E.128 R4, desc[UR6][R4.64+0x80] ;  /* 0x0000800604047981 */ /* 0x000f22000c1e1d00 */
[----:B------:R-:W-:Y:S01]  /*dee0*/  LEA.HI.X R21, R21, UR9, R0, 0x1, P1 ;  /* 0x0000000915157c11 */ /* 0x000fe200088f0c00 */
[----:B------:R-:W-:Y:S01]  /*def0*/  ULDC.64 UR8, c[0x0][0x358] ;  /* 0x0000d60000087ab9 */ /* 0x000fe20000000a00 */
[----:B------:R-:W-:-:S04]  /*df00*/  @P0 SHF.R.S32.HI R0, RZ, 0x1, R68 ;  /* 0x00000001ff000819 */ /* 0x000fc80000011444 */
[----:B------:R-:W-:Y:S01]  /*df10*/  @P0 IADD3 R24, -R0, RZ, RZ ;  /* 0x000000ff00180210 */ /* 0x000fe20007ffe1ff */
[----:B------:R-:W5:Y:S03]  /*df20*/  LDG.E.128 R20, desc[UR6][R20.64+0x80] ;  /* 0x0000800614147981 */ /* 0x000f66000c1e1d00 */
[----:B------:R-:W-:-:S04]  /*df30*/  IADD3 R0, P1, R24, R2, RZ ;  /* 0x0000000218007210 */ /* 0x000fc80007f3e0ff */
[----:B------:R-:W-:Y:S02]  /*df40*/  LEA.HI.X.SX32 R25, R24, R3, 0x1, P1 ;  /* 0x0000000318197211 */ /* 0x000fe400008f0eff */
[----:B------:R-:W-:-:S04]  /*df50*/  LEA R24, P1, R0, UR8, 0x1 ;  /* 0x0000000800187c11 */ /* 0x000fc8000f8208ff */
[----:B------:R-:W-:-:S06]  /*df60*/  LEA.HI.X R25, R0, UR9, R25, 0x1, P1 ;  /* 0x0000000900197c11 */ /* 0x000fcc00088f0c19 */
[----:B------:R-:W3:Y:S01]  /*df70*/  LDG.E.128 R24, desc[UR6][R24.64+0x80] ;  /* 0x0000800618187981 */ /* 0x000ee2000c1e1d00 */
        /* <DEDUP_REMOVED lines=8> */
[C---:B----4-:R-:W-:Y:S01]  /*e000*/  IMAD.U32 R31, R4.reuse, 0x10000, RZ ;  /* 0x00010000041f7824 */ /* 0x050fe200078e00ff */
[----:B------:R-:W-:Y:S01]  /*e010*/  LOP3.LUT R15, R4, 0xffff0000, RZ, 0xc0, !PT ;  /* 0xffff0000040f7812 */ /* 0x000fe200078ec0ff */
[----:B------:R-:W-:Y:S01]  /*e020*/  IMAD.U32 R39, R6, 0x10000, RZ ;  /* 0x0001000006277824 */ /* 0x000fe200078e00ff */
[----:B------:R-:W-:-:S02]  /*e030*/  SHF.L.U32 R4, R5, 0x10, RZ ;  /* 0x0000001005047819 */ /* 0x000fc400000006ff */
[----:B-1----:R-:W-:Y:S02]  /*e040*/  LOP3.LUT R40, R5, 0xffff0000, RZ, 0xc0, !PT ;  /* 0xffff000005287812 */ /* 0x002fe400078ec0ff */
[C---:B------:R-:W-:Y:S01]  /*e050*/  SHF.L.U32 R5, R7.reuse, 0x10, RZ ;  /* 0x0000001007057819 */ /* 0x040fe200000006ff */
[----:B-----5:R-:W-:Y:S01]  /*e060*/  IMAD.U32 R42, R20, 0x10000, RZ ;  /* 0x00010000142a7824 */ /* 0x020fe200078e00ff */
        /* <DEDUP_REMOVED lines=45> */
.L_x_3861:
[----:B------:R-:W-:Y:S05]  /*e340*/  BSYNC B0 ;  /* 0x0000000000007941 */ /* 0x000fea0003800000 */
.L_x_3860:
        /* <DEDUP_REMOVED lines=16> */
[----:B----4-:R-:W-:Y:S02]  /*e450*/  LEA.HI.X.SX32 R13, R4, R3, 0x1, P1 ;  /* 0x00000003040d7211 */ /* 0x010fe400008f0eff */
[----:B------:R-:W-:-:S03]  /*e460*/  LEA R12, P1, R0, UR8, 0x1 ;  /* 0x00000008000c7c11 */ /* 0x000fc6000f8208ff */
[----:B------:R-:W4:Y:S01]  /*e470*/  LDG.E.128 R4, desc[UR6][R6.64+0x100] ;  /* 0x0001000606047981 */ /* 0x000f22000c1e1d00 */
        /* <DEDUP_REMOVED lines=13> */
[----:B--2---:R-:W-:Y:S01]  /*e550*/  IMAD.U32 R28, R11, 0x10000, RZ ;  /* 0x000100000b1c7824 */ /* 0x004fe200078e00ff */
        /* <DEDUP_REMOVED lines=25> */
[----:B-1----:R-:W-:Y:S01]  /*e6f0*/  LOP3.LUT R40, R15, 0xffff0000, RZ, 0xc0, !PT ;  /* 0xffff00000f287812 */ /* 0x002fe200078ec0ff */
[----:B------:R-:W-:Y:S01]  /*e700*/  @!P0 FADD.FTZ R14, -R14, -RZ ;  /* 0x800000ff0e0e8221 */ /* 0x000fe20000010100 */
[----:B------:R-:W-:Y:S01]  /*e710*/  FMUL.FTZ R11, R11, R12 ;  /* 0x0000000c0b0b7220 */ /* 0x000fe20000410000 */
[----:B------:R-:W-:Y:S01]  /*e720*/  FMUL.FTZ R13, R6, R13 ;  /* 0x0000000d060d7220 */ /* 0x000fe20000410000 */
[----:B------:R-:W-:Y:S01]  /*e730*/  FMUL.FTZ R7, R4, R7 ;  /* 0x0000000704077220 */ /* 0x000fe20000410000 */
[----:B------:R-:W-:Y:S01]  /*e740*/  @!P0 FADD.FTZ R40, -R40, -RZ ;  /* 0x800000ff28288221 */ /* 0x000fe20000010100 */
[C---:B-----5:R-:W-:Y:S01]  /*e750*/  IMAD.U32 R12, R20.reuse, 0x10000, RZ ;  /* 0x00010000140c7824 */ /* 0x060fe200078e00ff */
        /* <DEDUP_REMOVED lines=24> */
.L_x_3863:
[----:B------:R-:W-:Y:S05]  /*e8e0*/  BSYNC B0 ;  /* 0x0000000000007941 */ /* 0x000fea0003800000 */
.L_x_3862:
[----:B------:R1:W-:Y:S02]  /*e8f0*/  STS.128 [R211+0x4800], R8 ;  /* 0x00480008d3007388 */ /* 0x0003e40000000c00 */
.L_x_3857:
[----:B------:R-:W-:Y:S05]  /*e900*/  BSYNC B1 ;  /* 0x0000000000017941 */ /* 0x000fea0003800000 */
.L_x_3856:
        /* <DEDUP_REMOVED lines=16> */
[--C-:B------:R-:W-:Y:S02]  /*ea10*/  @P0 SHF.R.S32.HI R6, RZ, 0x1, R68.reuse ;  /* 0x00000001ff060819 */ /* 0x100fe40000011444 */
[----:B------:R-:W-:Y:S02]  /*ea20*/  @P0 IADD3 R20, -R4, RZ, RZ ;  /* 0x000000ff04140210 */ /* 0x000fe40007ffe1ff */
[----:B------:R-:W-:Y:S01]  /*ea30*/  @P0 SHF.R.S32.HI R24, RZ, 0x1, R68 ;  /* 0x00000001ff180819 */ /* 0x000fe20000011444 */
[----:B------:R-:W-:Y:S01]  /*ea40*/  @P0 IMAD.MOV R5, RZ, RZ, -R6 ;  /* 0x000000ffff050224 */ /* 0x000fe200078e0a06 */
[C---:B------:R-:W-:Y:S01]  /*ea50*/  IADD3 R21, P1, R20.reuse, R2, RZ ;  /* 0x0000000214157210 */ /* 0x040fe20007f3e0ff */
[----:B------:R-:W-:Y:S02]  /*ea60*/  IMAD.MOV.U32 R25, RZ, RZ, RZ ;  /* 0x000000ffff197224 */ /* 0x000fe400078e00ff */
[----:B------:R-:W-:Y:S01]  /*ea70*/  IMAD.WIDE R4, R5, 0x2, R32 ;  /* 0x0000000205047825 */ /* 0x000fe200078e0220 */
[----:B------:R-:W-:-:S02]  /*ea80*/  LEA.HI.X.SX32 R20, R20, R3, 0x1, P1 ;  /* 0x0000000314147211 */ /* 0x000fc400008f0eff */
[C---:B------:R-:W-:Y:S02]  /*ea90*/  LEA R22, P1, R21.reuse, UR8, 0x1 ;  /* 0x0000000815167c11 */ /* 0x040fe4000f8208ff */
[----:B------:R-:W-:Y:S01]  /*eaa0*/  @P0 IADD3 R25, -R24, RZ, RZ ;  /* 0x000000ff18190210 */ /* 0x000fe20007ffe1ff */
[----:B------:R-:W2:Y:S01]  /*eab0*/  LDG.E.128 R4, desc[UR6][R4.64] ;  /* 0x0000000604047981 */ /* 0x000ea2000c1e1d00 */
[----:B------:R-:W-:Y:S01]  /*eac0*/  LEA.HI.X R23, R21, UR9, R20, 0x1, P1 ;  /* 0x0000000915177c11 */ /* 0x000fe200088f0c14 */
[----:B------:R-:W-:Y:S01]  /*ead0*/  ULDC.64 UR8, c[0x0][0x358] ;  /* 0x0000d60000087ab9 */ /* 0x000fe20000000a00 */
[----:B------:R-:W-:-:S04]  /*eae0*/  IADD3 R24, P1, R25, R2, RZ ;  /* 0x0000000219187210 */ /* 0x000fc80007f3e0ff */
[----:B------:R-:W4:Y:S01]  /*eaf0*/  LDG.E.128 R20, desc[UR6][R22.64] ;  /* 0x0000000616147981 */ /* 0x000f22000c1e1d00 */
[----:B------:R-:W-:Y:S02]  /*eb00*/  LEA.HI.X.SX32 R25, R25, R3, 0x1, P1 ;  /* 0x0000000319197211 */ /* 0x000fe400008f0eff */
[----:B------:R-:W-:-:S04]  /*eb10*/  LEA R26, P1, R24, UR8, 0x1 ;  /* 0x00000008181a7c11 */ /* 0x000fc8000f8208ff */
[----:B------:R-:W-:-:S06]  /*eb20*/  LEA.HI.X R27, R24, UR9, R25, 0x1, P1 ;  /* 0x00000009181b7c11 */ /* 0x000fcc00088f0c19 */
[----:B------:R-:W3:Y:S01]  /*eb30*/  LDG.E.128 R24, desc[UR6][R26.64] ;  /* 0x000000061a187981 */ /* 0x000ee2000c1e1d00 */
[C---:B-----5:R-:W-:Y:S01]  /*eb40*/  IMAD.U32 R37, R28.reuse, 0x10000, RZ ;  /* 0x000100001c257824 */ /* 0x060fe200078e00ff */
[----:B------:R-:W-:Y:S01]  /*eb50*/  LOP3.LUT R36, R28, 0xffff0000, RZ, 0xc0, !PT ;  /* 0xffff00001c247812 */ /* 0x000fe200078ec0ff */
[C---:B------:R-:W-:Y:S01]  /*eb60*/  IMAD.U32 R39, R29.reuse, 0x10000, RZ ;  /* 0x000100001d277824 */ /* 0x040fe200078e00ff */
[----:B------:R-:W-:Y:S01]  /*eb70*/  LOP3.LUT R28, R29, 0xffff0000, RZ, 0xc0, !PT ;  /* 0xffff00001d1c7812 */ /* 0x000fe200078ec0ff */
[C---:B------:R-:W-:Y:S01]  /*eb80*/  IMAD.U32 R41, R31.reuse, 0x10000, RZ ;  /* 0x000100001f297824 */ /* 0x040fe200078e00ff */
[----:B------:R-:W-:Y:S02]  /*eb90*/  LOP3.LUT R29, R31, 0xffff0000, RZ, 0xc0, !PT ;  /* 0xffff00001f1d7812 */ /* 0x000fe400078ec0ff */
[C---:B------:R-:W-:Y:S02]  /*eba0*/  SHF.L.U32 R38, R30.reuse, 0x10, RZ ;  /* 0x000000101e267819 */ /* 0x040fe400000006ff */
[----:B------:R-:W-:Y:S01]  /*ebb0*/  LOP3.LUT R30, R30, 0xffff0000, RZ, 0xc0, !PT ;  /* 0xffff00001e1e7812 */ /* 0x000fe200078ec0ff */
[C---:B--2---:R-:W-:Y:S01]  /*ebc0*/  IMAD.U32 R40, R4.reuse, 0x10000, RZ ;  /* 0x0001000004287824 */ /* 0x044fe200078e00ff */
        /* <DEDUP_REMOVED lines=52> */
.L_x_3867:
[----:B------:R-:W-:Y:S05]  /*ef10*/  BSYNC B0 ;  /* 0x0000000000007941 */ /* 0x000fea0003800000 */
.L_x_3866:
        /* <DEDUP_REMOVED lines=28> */
[----:B------:R-:W5:Y:S01]  /*f0e0*/  LDG.E.128 R24, desc[UR6][R26.64+0x80] ;  /* 0x000080061a187981 */ /* 0x000f62000c1e1d00 */
[C---:B-1----:R-:W-:Y:S01]  /*f0f0*/  IMAD.U32 R29, R12.reuse, 0x10000, RZ ;  /* 0x000100000c1d7824 */ /* 0x042fe200078e00ff */
        /* <DEDUP_REMOVED lines=30> */
[----:B-----5:R-:W-:-:S02]  /*f2e0*/  IMAD.U32 R5, R25, 0x10000, RZ ;  /* 0x0001000019057824 */ /* 0x020fc400078e00ff */
        /* <DEDUP_REMOVED lines=29> */
.L_x_3869:
[----:B------:R-:W-:Y:S05]  /*f4c0*/  BSYNC B0 ;  /* 0x0000000000007941 */ /* 0x000fea0003800000 */
.L_x_3868:
        /* <DEDUP_REMOVED lines=14> */
[C---:B--2---:R-:W-:Y:S01]  /*f5b0*/  IADD3 R12, P1, R4.reuse, R2, RZ ;  /* 0x00000002040c7210 */ /* 0x044fe20007f3e0ff */
[----:B------:R-:W-:Y:S02]  /*f5c0*/  IMAD.MOV.U32 R21, RZ, RZ, RZ ;  /* 0x000000ffff157224 */ /* 0x000fe400078e00ff */
[----:B------:R-:W-:Y:S01]  /*f5d0*/  IMAD.WIDE R6, R5, 0x2, R32 ;  /* 0x0000000205067825 */ /* 0x000fe200078e0220 */
[----:B------:R-:W-:-:S02]  /*f5e0*/  LEA.HI.X.SX32 R13, R4, R3, 0x1, P1 ;  /* 0x00000003040d7211 */ /* 0x000fc400008f0eff */
[----:B------:R-:W-:Y:S02]  /*f5f0*/  LEA R14, P1, R12, UR8, 0x1 ;  /* 0x000000080c0e7c11 */ /* 0x000fe4000f8208ff */
        /* <DEDUP_REMOVED lines=10> */
[C---:B------:R-:W-:Y:S01]  /*f6a0*/  IMAD.U32 R25, R8.reuse, 0x10000, RZ ;  /* 0x0001000008197824 */ /* 0x040fe200078e00ff */
[----:B------:R-:W-:Y:S01]  /*f6b0*/  LOP3.LUT R24, R8, 0xffff0000, RZ, 0xc0, !PT ;  /* 0xffff000008187812 */ /* 0x000fe200078ec0ff */
[C---:B------:R-:W-:Y:S01]  /*f6c0*/  IMAD.U32 R27, R9.reuse, 0x10000, RZ ;  /* 0x00010000091b7824 */ /* 0x040fe200078e00ff */
[----:B------:R-:W-:Y:S01]  /*f6d0*/  LOP3.LUT R8, R9, 0xffff0000, RZ, 0xc0, !PT ;  /* 0xffff000009087812 */ /* 0x000fe200078ec0ff */
[C---:B-1----:R-:W-:Y:S01]  /*f6e0*/  IMAD.U32 R29, R11.reuse, 0x10000, RZ ;  /* 0x000100000b1d7824 */ /* 0x042fe200078e00ff */
        /* <DEDUP_REMOVED lines=9> */
[----:B---3--:R-:W-:Y:S01]  /*f780*/  LOP3.LUT R32, R7, 0xffff0000, RZ, 0xc0, !PT ;  /* 0xffff000007207812 */ /* 0x008fe200078ec0ff */
        /* <DEDUP_REMOVED lines=46> */
.L_x_3871:
[----:B------:R-:W-:Y:S05]  /*fa70*/  BSYNC B0 ;  /* 0x0000000000007941 */ /* 0x000fea0003800000 */
.L_x_3870:
[----:B------:R4:W-:Y:S02]  /*fa80*/  STS.128 [R211+0x5000], R8 ;  /* 0x00500008d3007388 */ /* 0x0009e40000000c00 */
.L_x_3865:
[----:B------:R-:W-:Y:S05]  /*fa90*/  BSYNC B1 ;  /* 0x0000000000017941 */ /* 0x000fea0003800000 */
.L_x_3864:
        /* <DEDUP_REMOVED lines=18> */
[----:B------:R-:W-:Y:S01]  /*fbc0*/  IADD3 R20, P1, R17, R2, RZ ;  /* 0x0000000211147210 */ /* 0x000fe20007f3e0ff */
        /* <DEDUP_REMOVED lines=14> */
[----:B------:R-:W2:Y:S01]  /*fcb0*/  LDG.E.128 R24, desc[UR6][R26.64] ;  /* 0x000000061a187981 */ /* 0x000ea2000c1e1d00 */
[C---:B-----5:R-:W-:Y:S01]  /*fcc0*/  LOP3.LUT R17, R29.reuse, 0xffff0000, RZ, 0xc0, !PT ;  /* 0xffff00001d117812 */ /* 0x060fe200078ec0ff */
        /* <DEDUP_REMOVED lines=32> */
[C---:B--2---:R-:W-:Y:S01]  /*fed0*/  IMAD.U32 R5, R25.reuse, 0x10000, RZ ;  /* 0x0001000019057824 */ /* 0x044fe200078e00ff */
        /* <DEDUP_REMOVED lines=27> */
.L_x_3873:
[----:B------:R-:W-:Y:S05]  /*10090*/  BSYNC B0 ;  /* 0x0000000000007941 */ /* 0x000fea0003800000 */
.L_x_3872:
        /* <DEDUP_REMOVED lines=37> */
[C---:B---3--:R-:W-:Y:S01]  /*102f0*/  IMAD.U32 R31, R4.reuse, 0x10000, RZ ;  /* 0x00010000041f7824 */ /* 0x048fe200078e00ff */
        /* <DEDUP_REMOVED lines=51> */
.L_x_3875:
[----:B------:R-:W-:Y:S05]  /*10630*/  BSYNC B0 ;  /* 0x0000000000007941 */ /* 0x000fea0003800000 */
.L_x_3874:
[----:B------:R3:W-:Y:S01]  /*10640*/  STS.128 [R211+0x3800], R12 ;  /* 0x0038000cd3007388 */ /* 0x0007e20000000c00 */
[----:B------:R-:W-:Y:S01]  /*10650*/  IADD3 R18, R18, 0x80, RZ ;  /* 0x0000008012127810 */ /* 0x000fe20007ffe0ff */
[----:B------:R-:W-:Y:S03]  /*10660*/  BSSY B0, `(.L_x_3876) ;  /* 0x0000059000007945 */ /* 0x000fe60003800000 */
[----:B------:R-:W-:-:S13]  /*10670*/  ISETP.GE.AND P0, PT, R18, UR5, PT ;  /* 0x0000000512007c0c */ /* 0x000fda000bf06270 */
[----:B------:R-:W-:Y:S05]  /*10680*/  @P0 BRA `(.L_x_3877) ;  /* 0x0000000400580947 */ /* 0x000fea0003800000 */
[----:B------:R-:W-:Y:S01]  /*10690*/  ISETP.GE.AND P0, PT, R18, R69, PT ;  /* 0x000000451200720c */ /* 0x000fe20003f06270 */
[----:B------:R-:W-:Y:S01]  /*106a0*/  IMAD.MOV.U32 R4, RZ, RZ, RZ ;  /* 0x000000ffff047224 */ /* 0x000fe200078e00ff */
[----:B------:R-:W-:Y:S01]  /*106b0*/  IADD3 R2, P1, R2, 0x80, RZ ;  /* 0x0000008002027810 */ /* 0x000fe20007f3e0ff */
[----:B------:R-:W-:-:S04]  /*106c0*/  ULDC.64 UR8, c[0x0][0x360] ;  /* 0x0000d80000087ab9 */ /* 0x000fc80000000a00 */
[----:B------:R-:W-:-:S06]  /*106d0*/  IMAD.X R3, RZ, RZ, R3, P1 ;  /* 0x000000ffff037224 */ /* 0x000fcc00008e0603 */
[--C-:B------:R-:W-:Y:S02]  /*106e0*/  @P0 SHF.R.S32.HI R5, RZ, 0x1, R68.reuse ;  /* 0x00000001ff050819 */ /* 0x100fe40000011444 */
[----:B------:R-:W-:-:S03]  /*106f0*/  @P0 SHF.R.S32.HI R6, RZ, 0x1, R68 ;  /* 0x00000001ff060819 */ /* 0x000fc60000011444 */
[----:B------:R-:W-:Y:S01]  /*10700*/  @P0 IMAD.MOV R4, RZ, RZ, -R5 ;  /* 0x000000ffff040224 */ /* 0x000fe200078e0a05 */
[----:B------:R-:W-:Y:S02]  /*10710*/  @P0 IADD3 R69, -R6, RZ, RZ ;  /* 0x000000ff06450210 */ /* 0x000fe40007ffe1ff */
[----:B------:R-:W-:Y:S02]  /*10720*/  @P0 SHF.R.S32.HI R68, RZ, 0x1, R68 ;  /* 0x00000001ff440819 */ /* 0x000fe40000011444 */
[----:B---3--:R-:W-:Y:S01]  /*10730*/  IADD3 R12, P1, R4, R2, RZ ;  /* 0x00000002040c7210 */ /* 0x008fe20007f3e0ff */
[----:B------:R-:W-:Y:S01]  /*10740*/  IMAD.MOV.U32 R17, RZ, RZ, RZ ;  /* 0x000000ffff117224 */ /* 0x000fe200078e00ff */
[----:B------:R-:W-:Y:S01]  /*10750*/  @P0 IADD3 R17, -R68, RZ, RZ ;  /* 0x000000ff44110210 */ /* 0x000fe20007ffe1ff */
[----:B------:R-:W-:Y:S01]  /*10760*/  IMAD.WIDE R6, R69, 0x2, R34 ;  /* 0x0000000245067825 */ /* 0x000fe200078e0222 */
[----:B------:R-:W-:Y:S02]  /*10770*/  LEA.HI.X.SX32 R13, R4, R3, 0x1, P1 ;  /* 0x00000003040d7211 */ /* 0x000fe400008f0eff */
[----:B------:R-:W-:-:S03]  /*10780*/  LEA R14, P1, R12, UR8, 0x1 ;  /* 0x000000080c0e7c11 */ /* 0x000fc6000f8208ff */
[----:B------:R-:W3:Y:S01]  /*10790*/  LDG.E.128 R4, desc[UR6][R6.64+0x100] ;  /* 0x0001000606047981 */ /* 0x000ee2000c1e1d00 */
[----:B------:R-:W-:Y:S01]  /*107a0*/  LEA.HI.X R15, R12, UR9, R13, 0x1, P1 ;  /* 0x000000090c0f7c11 */ /* 0x000fe200088f0c0d */
[----:B------:R-:W-:Y:S01]  /*107b0*/  ULDC.64 UR8, c[0x0][0x358] ;  /* 0x0000d60000087ab9 */ /* 0x000fe20000000a00 */
[----:B------:R-:W-:-:S04]  /*107c0*/  IADD3 R2, P1, R17, R2, RZ ;  /* 0x0000000211027210 */ /* 0x000fc80007f3e0ff */
[----:B------:R-:W-:Y:S01]  /*107d0*/  LEA.HI.X.SX32 R3, R17, R3, 0x1, P1 ;  /* 0x0000000311037211 */ /* 0x000fe200008f0eff */
[----:B------:R-:W4:Y:S01]  /*107e0*/  LDG.E.128 R12, desc[UR6][R14.64] ;  /* 0x000000060e0c7981 */ /* 0x000f22000c1e1d00 */
[----:B------:R-:W-:-:S04]  /*107f0*/  LEA R20, P1, R2, UR8, 0x1 ;  /* 0x0000000802147c11 */ /* 0x000fc8000f8208ff */
[----:B------:R-:W-:-:S06]  /*10800*/  LEA.HI.X R21, R2, UR9, R3, 0x1, P1 ;  /* 0x0000000902157c11 */ /* 0x000fcc00088f0c03 */
[----:B------:R-:W5:Y:S01]  /*10810*/  LDG.E.128 R20, desc[UR6][R20.64] ;  /* 0x0000000614147981 */ /* 0x000f62000c1e1d00 */
[C---:B------:R-:W-:Y:S01]  /*10820*/  IMAD.U32 R17, R8.reuse, 0x10000, RZ ;  /* 0x0001000008117824 */ /* 0x040fe200078e00ff */
[----:B------:R-:W-:Y:S01]  /*10830*/  LOP3.LUT R3, R8, 0xffff0000, RZ, 0xc0, !PT ;  /* 0xffff000008037812 */ /* 0x000fe200078ec0ff */
[C---:B------:R-:W-:Y:S01]  /*10840*/  IMAD.U32 R19, R9.reuse, 0x10000, RZ ;  /* 0x0001000009137824 */ /* 0x040fe200078e00ff */
[----:B------:R-:W-:Y:S01]  /*10850*/  LOP3.LUT R2, R9, 0xffff0000, RZ, 0xc0, !PT ;  /* 0xffff000009027812 */ /* 0x000fe200078ec0ff */
[C---:B------:R-:W-:Y:S01]  /*10860*/  IMAD.U32 R24, R11.reuse, 0x10000, RZ ;  /* 0x000100000b187824 */ /* 0x040fe200078e00ff */
[C---:B------:R-:W-:Y:S02]  /*10870*/  SHF.L.U32 R18, R10.reuse, 0x10, RZ ;  /* 0x000000100a127819 */ /* 0x040fe400000006ff */
        /* <DEDUP_REMOVED lines=8> */
[----:B-1----:R-:W-:Y:S01]  /*10900*/  LOP3.LUT R29, R7, 0xffff0000, RZ, 0xc0, !PT ;  /* 0xffff0000071d7812 */ /* 0x002fe200078ec0ff */
[----:B----4-:R-:W-:Y:S01]  /*10910*/  IMAD.U32 R7, R13, 0x10000, RZ ;  /* 0x000100000d077824 */ /* 0x010fe200078e00ff */
[C---:B------:R-:W-:Y:S02]  /*10920*/  SHF.L.U32 R28, R12.reuse, 0x10, RZ ;  /* 0x000000100c1c7819 */ /* 0x040fe400000006ff */
        /* <DEDUP_REMOVED lines=9> */
[----:B------:R-:W-:Y:S01]  /*109c0*/  FMUL.FTZ R28, R11, R28 ;  /* 0x0000001c0b1c7220 */ /* 0x000fe20000410000 */
[----:B------:R-:W-:Y:S01]  /*109d0*/  LOP3.LUT R6, R6, 0xffff0000, RZ, 0xc0, !PT ;  /* 0xffff000006067812 */ /* 0x000fe200078ec0ff */
[----:B------:R-:W-:Y:S01]  /*109e0*/  @!P0 FADD.FTZ R13, -R13, -RZ ;  /* 0x800000ff0d0d8221 */ /* 0x000fe20000010100 */
[----:B------:R-:W-:Y:S01]  /*109f0*/  FMUL.FTZ R5, R5, R12 ;  /* 0x0000000c05057220 */ /* 0x000fe20000410000 */
[----:B------:R-:W-:Y:S01]  /*10a00*/  @!P0 FADD.FTZ R14, -R14, -RZ ;  /* 0x800000ff0e0e8221 */ /* 0x000fe20000010100 */
[----:B------:R-:W-:Y:S01]  /*10a10*/  @!P0 FADD.FTZ R7, -R7, -RZ ;  /* 0x800000ff07078221 */ /* 0x000fe20000010100 */
[C---:B-----5:R-:W-:Y:S01]  /*10a20*/  SHF.L.U32 R12, R20.reuse, 0x10, RZ ;  /* 0x00000010140c7819 */ /* 0x060fe200000006ff */
[----:B------:R-:W-:Y:S01]  /*10a30*/  @!P0 FADD.FTZ R31, -R31, -RZ ;  /* 0x800000ff1f1f8221 */ /* 0x000fe20000010100 */
[----:B------:R-:W-:Y:S01]  /*10a40*/  LOP3.LUT R11, R20, 0xffff0000, RZ, 0xc0, !PT ;  /* 0xffff0000140b7812 */ /* 0x000fe200078ec0ff */
[----:B------:R-:W-:Y:S01]  /*10a50*/  FMUL.FTZ R10, R10, R27 ;  /* 0x0000001b0a0a7220 */ /* 0x000fe20000410000 */
[----:B------:R-:W-:Y:S01]  /*10a60*/  @!P0 FADD.FTZ R30, -R30, -RZ ;  /* 0x800000ff1e1e8221 */ /* 0x000fe20000010100 */
[----:B------:R-:W-:Y:S01]  /*10a70*/  FMUL.FTZ R29, R29, R14 ;  /* 0x0000000e1d1d7220 */ /* 0x000fe20000410000 */
[----:B------:R-:W-:Y:S01]  /*10a80*/  SHF.L.U32 R15, R22, 0x10, RZ ;  /* 0x00000010160f7819 */ /* 0x000fe200000006ff */
[----:B------:R-:W-:Y:S01]  /*10a90*/  FMUL.FTZ R6, R6, R13 ;  /* 0x0000000d06067220 */ /* 0x000fe20000410000 */
[----:B------:R-:W-:Y:S01]  /*10aa0*/  LOP3.LUT R14, R22, 0xffff0000, RZ, 0xc0, !PT ;  /* 0xffff0000160e7812 */ /* 0x000fe200078ec0ff */
[----:B------:R-:W-:Y:S01]  /*10ab0*/  FMUL.FTZ R4, R4, R7 ;  /* 0x0000000704047220 */ /* 0x000fe20000410000 */
[C---:B------:R-:W-:Y:S01]  /*10ac0*/  LOP3.LUT R22, R23.reuse, 0xffff0000, RZ, 0xc0, !PT ;  /* 0xffff000017167812 */ /* 0x040fe200078ec0ff */
[----:B------:R-:W-:Y:S01]  /*10ad0*/  IMAD.U32 R13, R23, 0x10000, RZ ;  /* 0x00010000170d7824 */ /* 0x000fe200078e00ff */
[----:B------:R-:W-:Y:S01]  /*10ae0*/  LOP3.LUT R20, R21, 0xffff0000, RZ, 0xc0, !PT ;  /* 0xffff000015147812 */ /* 0x000fe200078ec0ff */
[----:B------:R-:W-:Y:S01]  /*10af0*/  FMUL.FTZ R31, R26, R31 ;  /* 0x0000001f1a1f7220 */ /* 0x000fe20000410000 */
        /* <DEDUP_REMOVED lines=15> */
.L_x_3877:
[----:B------:R-:W-:Y:S05]  /*10bf0*/  BSYNC B0 ;  /* 0x0000000000007941 */ /* 0x000fea0003800000 */
.L_x_3876:
[----:B------:R4:W-:Y:S01]  /*10c00*/  STS.128 [R211+0x5800], R8 ;  /* 0x00580008d3007388 */ /* 0x0009e20000000c00 */
[----:B------:R-:W-:Y:S05]  /*10c10*/  BRA `(.L_x_3841) ;  /* 0x0000000000b07947 */ /* 0x000fea0003800000 */
.L_x_3815:
[----:B------:R-:W-:Y:S02]  /*10c20*/  IMAD.IADD R73, R204, 0x1, -R73 ;  /* 0x00000001cc497824 */ /* 0x000fe400078e0a49 */
[C---:B------:R-:W-:Y:S02]  /*10c30*/  VIADD R16, R206.reuse, 0x10 ;  /* 0x00000010ce107836 */ /* 0x040fe40000000000 */
[C---:B------:R-:W-:Y:S01]  /*10c40*/  VIADD R0, R206.reuse, 0x20 ;  /* 0x00000020ce007836 */ /* 0x040fe20000000000 */
[CC--:B------:R-:W-:Y:S01]  /*10c50*/  ISETP.GE.AND P6, PT, R206.reuse, R73.reuse, PT ;  /* 0x00000049ce00720c */ /* 0x0c0fe20003fc6270 */
[----:B------:R-:W-:Y:S01]  /*10c60*/  VIADD R32, R206, 0x30 ;  /* 0x00000030ce207836 */ /* 0x000fe20000000000 */
[-C--:B------:R-:W-:Y:S02]  /*10c70*/  ISETP.GE.AND P5, PT, R16, R73.reuse, PT ;  /* 0x000000491000720c */ /* 0x080fe40003fa6270 */
[-C--:B------:R-:W-:Y:S02]  /*10c80*/  ISETP.GE.AND P4, PT, R0, R73.reuse, PT ;  /* 0x000000490000720c */ /* 0x080fe40003f86270 */
[----:B------:R-:W-:-:S07]  /*10c90*/  ISETP.GE.AND P2, PT, R32, R73, PT ;  /* 0x000000492000720c */ /* 0x000fce0003f46270 */
[----:B--2-4-:R-:W1:Y:S02]  /*10ca0*/  @!P6 LDC.64 R10, c[0x0][0x210] ;  /* 0x00008400ff0aeb82 */ /* 0x014e640000000a00 */
[----:B------:R-:W-:-:S04]  /*10cb0*/  @!P5 IADD3 R15, P1, R15, R140, RZ ;  /* 0x0000008c0f0fd210 */ /* 0x000fc80007f3e0ff */
[----:B------:R-:W-:Y:S02]  /*10cc0*/  @!P2 IMAD.MOV.U32 R20, RZ, RZ, R140 ;  /* 0x000000ffff14a224 */ /* 0x000fe400078e008c */
[----:B------:R-:W2:Y:S01]  /*10cd0*/  @!P5 LDC.64 R8, c[0x0][0x210] ;  /* 0x00008400ff08db82 */ /* 0x000ea20000000a00 */
[--C-:B------:R-:W-:Y:S02]  /*10ce0*/  @!P2 IMAD.MOV.U32 R21, RZ, RZ, R143.reuse ;  /* 0x000000ffff15a224 */ /* 0x100fe400078e008f */
[----:B------:R-:W-:Y:S02]  /*10cf0*/  @!P5 IMAD.X R12, R13, 0x1, R143, P1 ;  /* 0x000000010d0cd824 */ /* 0x000fe400008e068f */
[----:B------:R-:W-:-:S03]  /*10d00*/  @!P2 IMAD.WIDE.U32 R20, R2, 0x30, R20 ;  /* 0x000000300214a825 */ /* 0x000fc600078e0014 */
[----:B------:R-:W3:Y:S08]  /*10d10*/  @!P4 LDC.64 R6, c[0x0][0x210] ;  /* 0x00008400ff06cb82 */ /* 0x000ef00000000a00 */
[----:B------:R-:W4:Y:S01]  /*10d20*/  @!P2 LDC.64 R4, c[0x0][0x210] ;  /* 0x00008400ff04ab82 */ /* 0x000f220000000a00 */
[----:B-1----:R-:W-:-:S04]  /*10d30*/  @!P6 LEA R18, P0, R140, R10, 0x1 ;  /* 0x0000000a8c12e211 */ /* 0x002fc800078008ff */
[----:B------:R-:W-:Y:S01]  /*10d40*/  @!P6 LEA.HI.X R19, R140, R11, R143, 0x1, P0 ;  /* 0x0000000b8c13e211 */ /* 0x000fe200000f0c8f */
[----:B------:R-:W-:Y:S01]  /*10d50*/  @!P2 IMAD R11, R3, 0x30, RZ ;  /* 0x00000030030ba824 */ /* 0x000fe200078e02ff */
[C---:B------:R-:W-:Y:S02]  /*10d60*/  @!P4 LEA R10, P0, R2.reuse, R140, 0x5 ;  /* 0x0000008c020ac211 */ /* 0x040fe400078028ff */
[----:B--2---:R-:W-:Y:S01]  /*10d70*/  @!P5 LEA R8, P1, R15, R8, 0x1 ;  /* 0x000000080f08d211 */ /* 0x004fe200078208ff */
[----:B------:R-:W-:Y:S01]  /*10d80*/  @!P2 IMAD.IADD R11, R21, 0x1, R11 ;  /* 0x00000001150ba824 */ /* 0x000fe200078e020b */
[----:B------:R-:W-:Y:S01]  /*10d90*/  @!P4 LEA.HI.X R2, R2, R143, R3, 0x5, P0 ;  /* 0x0000008f0202c211 */ /* 0x000fe200000f2c03 */
[----:B------:R-:W-:Y:S01]  /*10da0*/  @!PT LDS RZ, [RZ] ;  /* 0x00000000fffff984 */ /* 0x000fe20000000800 */
[----:B------:R-:W-:Y:S01]  /*10db0*/  @!PT LDS RZ, [RZ] ;  /* 0x00000000fffff984 */ /* 0x000fe20000000800 */
[----:B------:R-:W-:Y:S01]  /*10dc0*/  @!PT LDS RZ, [RZ] ;  /* 0x00000000fffff984 */ /* 0x000fe20000000800 */
[----:B------:R1:W-:Y:S01]  /*10dd0*/  @!P6 LDGSTS.E.BYPASS.LTC128B.128 [R211], desc[UR6][R18.64] ;  /* 0x0000000012d3efae */ /* 0x0003e2000b901d46 */
[----:B------:R-:W-:Y:S02]  /*10de0*/  @!P5 LEA.HI.X R9, R15, R9, R12, 0x1, P1 ;  /* 0x000000090f09d211 */ /* 0x000fe400008f0c0c */
[C---:B---3--:R-:W-:Y:S01]  /*10df0*/  @!P4 LEA R6, P1, R10.reuse, R6, 0x1 ;  /* 0x000000060a06c211 */ /* 0x048fe200078208ff */
[----:B------:R1:W-:Y:S03]  /*10e00*/  @!P6 LDGSTS.E.BYPASS.LTC128B.128 [R211+0x2000], desc[UR6][R18.64+0x80] ;  /* 0x0200008012d3efae */ /* 0x0003e6000b901d46 */
[----:B------:R-:W-:Y:S01]  /*10e10*/  @!P4 LEA.HI.X R7, R10, R7, R2, 0x1, P1 ;  /* 0x000000070a07c211 */ /* 0x000fe200008f0c02 */
[----:B------:R1:W-:Y:S01]  /*10e20*/  @!P6 LDGSTS.E.BYPASS.LTC128B.128 [R211+0x4000], desc[UR6][R18.64+0x100] ;  /* 0x0400010012d3efae */ /* 0x0003e2000b901d46 */
[----:B----4-:R-:W-:-:S03]  /*10e30*/  @!P2 LEA R4, P0, R20, R4, 0x1 ;  /* 0x000000041404a211 */ /* 0x010fc600078008ff */
[----:B------:R1:W-:Y:S01]  /*10e40*/  @!P5 LDGSTS.E.BYPASS.LTC128B.128 [R211+0x800], desc[UR6][R8.64] ;  /* 0x0080000008d3dfae */ /* 0x0003e2000b901d46 */
[----:B------:R-:W-:-:S03]  /*10e50*/  @!P2 LEA.HI.X R5, R20, R5, R11, 0x1, P0 ;  /* 0x000000051405a211 */ /* 0x000fc600000f0c0b */
[----:B------:R1:W-:Y:S04]  /*10e60*/  @!P5 LDGSTS.E.BYPASS.LTC128B.128 [R211+0x2800], desc[UR6][R8.64+0x80] ;  /* 0x0280008008d3dfae */ /* 0x0003e8000b901d46 */
[----:B------:R1:W-:Y:S04]  /*10e70*/  @!P5 LDGSTS.E.BYPASS.LTC128B.128 [R211+0x4800], desc[UR6][R8.64+0x100] ;  /* 0x0480010008d3dfae */ /* 0x0003e8000b901d46 */
[----:B------:R1:W-:Y:S04]  /*10e80*/  @!P4 LDGSTS.E.BYPASS.LTC128B.128 [R211+0x1000], desc[UR6][R6.64] ;  /* 0x0100000006d3cfae */ /* 0x0003e8000b901d46 */
[----:B------:R1:W-:Y:S04]  /*10e90*/  @!P4 LDGSTS.E.BYPASS.LTC128B.128 [R211+0x3000], desc[UR6][R6.64+0x80] ;  /* 0x0300008006d3cfae */ /* 0x0003e8000b901d46 */
[----:B------:R1:W-:Y:S04]  /*10ea0*/  @!P4 LDGSTS.E.BYPASS.LTC128B.128 [R211+0x5000], desc[UR6][R6.64+0x100] ;  /* 0x0500010006d3cfae */ /* 0x0003e8000b901d46 */
[----:B------:R1:W-:Y:S04]  /*10eb0*/  @!P2 LDGSTS.E.BYPASS.LTC128B.128 [R211+0x1800], desc[UR6][R4.64] ;  /* 0x0180000004d3afae */ /* 0x0003e8000b901d46 */
[----:B------:R1:W-:Y:S04]  /*10ec0*/  @!P2 LDGSTS.E.BYPASS.LTC128B.128 [R211+0x3800], desc[UR6][R4.64+0x80] ;  /* 0x0380008004d3afae */ /* 0x0003e8000b901d46 */
[----:B------:R1:W-:Y:S02]  /*10ed0*/  @!P2 LDGSTS.E.BYPASS.LTC128B.128 [R211+0x5800], desc[UR6][R4.64+0x100] ;  /* 0x0580010004d3afae */ /* 0x0003e4000b901d46 */
.L_x_3841:
[----:B------:R-:W-:Y:S05]  /*10ee0*/  BSYNC B2 ;  /* 0x0000000000027941 */ /* 0x000fea0003800000 */
.L_x_3814:
[----:B-1----:R-:W-:Y:S01]  /*10ef0*/  LEA R4, R133, 0xffffffc0, 0x6 ;  /* 0xffffffc085047811 */ /* 0x002fe200078e30ff */
[----:B------:R-:W-:Y:S01]  /*10f00*/  IMAD.SHL.U32 R49, R63, 0x40, RZ ;  /* 0x000000403f317824 */ /* 0x000fe200078e00ff */
[----:B--234-:R-:W-:-:S03]  /*10f10*/  SHF.R.S32.HI R12, RZ, 0x4, R71 ;  /* 0x00000004ff0c7819 */ /* 0x01cfc60000011447 */
[----:B------:R-:W-:Y:S01]  /*10f20*/  IMAD.IADD R5, R61, 0x1, -R4 ;  /* 0x000000013d057824 */ /* 0x000fe200078e0a04 */
[----:B------:R-:W-:-:S04]  /*10f30*/  LOP3.LUT R49, R49, 0xfffffe00, RZ, 0xc0, !PT ;  /* 0xfffffe0031317812 */ /* 0x000fc800078ec0ff */
[-C--:B------:R-:W-:Y:S02]  /*10f40*/  ISETP.GE.AND P2, PT, R32, R5.reuse, PT ;  /* 0x000000052000720c */ /* 0x080fe40003f46270 */
[-C--:B------:R-:W-:Y:S02]  /*10f50*/  ISETP.GE.AND P4, PT, R0, R5.reuse, PT ;  /* 0x000000050000720c */ /* 0x080fe40003f86270 */
[-C--:B------:R-:W-:Y:S02]  /*10f60*/  ISETP.GE.AND P5, PT, R16, R5.reuse, PT ;  /* 0x000000051000720c */ /* 0x080fe40003fa6270 */
[----:B------:R-:W-:-:S07]  /*10f70*/  ISETP.GE.AND P6, PT, R206, R5, PT ;  /* 0x00000005ce00720c */ /* 0x000fce0003fc6270 */
[----:B------:R-:W1:Y:S01]  /*10f80*/  @!P2 LDC.64 R2, c[0x0][0x248] ;  /* 0x00009200ff02ab82 */ /* 0x000e620000000a00 */
[----:B------:R-:W-:-:S03]  /*10f90*/  @!P2 IMAD.MOV.U32 R198, RZ, RZ, R200 ;  /* 0x000000ffffc6a224 */ /* 0x000fc600078e00c8 */
[----:B------:R-:W-:-:S04]  /*10fa0*/  @!P5 LEA R10, P1, R55, R200, 0x1 ;  /* 0x000000c8370ad211 */ /* 0x000fc800078208ff */
[----:B------:R-:W2:Y:S01]  /*10fb0*/  @!P4 LDC.64 R6, c[0x0][0x248] ;  /* 0x00009200ff06cb82 */ /* 0x000ea20000000a00 */
[----:B------:R-:W-:Y:S01]  /*10fc0*/  @!P5 LEA.HI.X R11, R55, R199, R54, 0x1, P1 ;  /* 0x000000c7370bd211 */ /* 0x000fe200008f0c36 */
[----:B-1----:R-:W-:-:S04]  /*10fd0*/  @!P2 IMAD.WIDE.U32 R8, R2, 0x60, R198 ;  /* 0x000000600208a825 */ /* 0x002fc800078e00c6 */
[----:B------:R-:W-:Y:S02]  /*10fe0*/  @!P6 IMAD.MOV.U32 R198, RZ, RZ, R200 ;  /* 0x000000ffffc6e224 */ /* 0x000fe400078e00c8 */
[----:B------:R-:W-:Y:S01]  /*10ff0*/  @!P2 IMAD R3, R3, 0x60, RZ ;  /* 0x000000600303a824 */ /* 0x000fe200078e02ff */
[C---:B--2---:R-:W-:Y:S02]  /*11000*/  @!P4 LEA R2, P0, R6.reuse, R200, 0x6 ;  /* 0x000000c80602c211 */ /* 0x044fe400078030ff */
[----:B------:R-:W-:Y:S01]  /*11010*/  @!PT LDS RZ, [RZ] ;  /* 0x00000000fffff984 */ /* 0x000fe20000000800 */
[----:B------:R-:W-:Y:S01]  /*11020*/  @!PT LDS RZ, [RZ] ;  /* 0x00000000fffff984 */ /* 0x000fe20000000800 */
[----:B------:R-:W-:Y:S01]  /*11030*/  @!PT LDS RZ, [RZ] ;  /* 0x00000000fffff984 */ /* 0x000fe20000000800 */
[----:B------:R-:W-:Y:S01]  /*11040*/  @!P6 LDGSTS.E.BYPASS.LTC128B.128 [R211+0x6000], desc[UR6][R198.64] ;  /* 0x06000000c6d3efae */ /* 0x000fe2000b901d46 */
[----:B------:R-:W-:Y:S01]  /*11050*/  @!P2 IMAD.IADD R9, R3, 0x1, R9 ;  /* 0x000000010309a824 */ /* 0x000fe200078e0209 */
[----:B------:R-:W-:Y:S02]  /*11060*/  @!P4 LEA.HI.X R3, R6, R199, R7, 0x6, P0 ;  /* 0x000000c70603c211 */ /* 0x000fe400000f3407 */
[----:B------:R-:W-:Y:S01]  /*11070*/  @!P6 LDGSTS.E.BYPASS.LTC128B.128 [R211+0x8000], desc[UR6][R198.64+0x80] ;  /* 0x08000080c6d3efae */ /* 0x000fe2000b901d46 */
[----:B------:R-:W-:-:S02]  /*11080*/  LOP3.LUT R7, R71, 0xfffffff0, RZ, 0xc0, !PT ;  /* 0xfffffff047077812 */ /* 0x000fc400078ec0ff */
[----:B------:R-:W-:Y:S01]  /*11090*/  LOP3.LUT R6, R63, 0xfffffff8, RZ, 0xc0, !PT ;  /* 0xfffffff83f067812 */ /* 0x000fe200078ec0ff */
[----:B------:R-:W-:Y:S01]  /*110a0*/  @!P6 LDGSTS.E.BYPASS.LTC128B.128 [R211+0xa000], desc[UR6][R198.64+0x100] ;  /* 0x0a000100c6d3efae */ /* 0x000fe2000b901d46 */
[----:B------:R-:W-:Y:S02]  /*110b0*/  LEA.HI R71, R71, R12, RZ, 0x1 ;  /* 0x0000000c47477211 */ /* 0x000fe400078f08ff */
[----:B------:R-:W-:Y:S01]  /*110c0*/  IADD3 R6, -R6, R60, -R7 ;  /* 0x0000003c06067210 */ /* 0x000fe20007ffe907 */
[----:B------:R-:W-:Y:S01]  /*110d0*/  @!P5 LDGSTS.E.BYPASS.LTC128B.128 [R211+0x6800], desc[UR6][R10.64] ;  /* 0x068000000ad3dfae */ /* 0x000fe2000b901d46 */
[-C--:B------:R-:W-:Y:S02]  /*110e0*/  ISETP.GE.AND P0, PT, R206, R5.reuse, PT ;  /* 0x00000005ce00720c */ /* 0x080fe40003f06270 */
[----:B------:R-:W-:Y:S01]  /*110f0*/  ISETP.GE.AND P6, PT, R16, R5, PT ;  /* 0x000000051000720c */ /* 0x000fe20003fc6270 */
[----:B------:R-:W-:Y:S01]  /*11100*/  @!P5 LDGSTS.E.BYPASS.LTC128B.128 [R211+0x8800], desc[UR6][R10.64+0x80] ;  /* 0x088000800ad3dfae */ /* 0x000fe2000b901d46 */
[----:B------:R-:W-:-:S03]  /*11110*/  LOP3.LUT R71, R71, 0xfffffffe, RZ, 0xc0, !PT ;  /* 0xfffffffe47477812 */ /* 0x000fc600078ec0ff */
[----:B------:R-:W-:Y:S01]  /*11120*/  @!P5 LDGSTS.E.BYPASS.LTC128B.128 [R211+0xa800], desc[UR6][R10.64+0x100] ;  /* 0x0a8001000ad3dfae */ /* 0x000fe2000b901d46 */
[----:B------:R-:W-:Y:S01]  /*11130*/  ISETP.GE.AND P5, PT, R0, R5, PT ;  /* 0x000000050000720c */ /* 0x000fe20003fa6270 */
[----:B------:R-:W-:Y:S02]  /*11140*/  IMAD.SHL.U32 R0, R62, 0x40, RZ ;  /* 0x000000403e007824 */ /* 0x000fe400078e00ff */
[----:B------:R-:W-:Y:S01]  /*11150*/  @!P4 LDGSTS.E.BYPASS.LTC128B.128 [R211+0x7000], desc[UR6][R2.64] ;  /* 0x0700000002d3cfae */ /* 0x000fe2000b901d46 */
[----:B------:R-:W-:-:S03]  /*11160*/  IMAD.IADD R197, R12, 0x1, -R71 ;  /* 0x000000010cc57824 */ /* 0x000fc600078e0a47 */
[----:B------:R-:W-:Y:S04]  /*11170*/  @!P4 LDGSTS.E.BYPASS.LTC128B.128 [R211+0x9000], desc[UR6][R2.64+0x80] ;  /* 0x0900008002d3cfae */ /* 0x000fe8000b901d46 */
[----:B------:R1:W-:Y:S01]  /*11180*/  @!P4 LDGSTS.E.BYPASS.LTC128B.128 [R211+0xb000], desc[UR6][R2.64+0x100] ;  /* 0x0b00010002d3cfae */ /* 0x0003e2000b901d46 */
[----:B------:R-:W-:Y:S02]  /*11190*/  ISETP.GE.AND P4, PT, R32, R5, PT ;  /* 0x000000052000720c */ /* 0x000fe40003f86270 */
[----:B------:R-:W-:Y:S01]  /*111a0*/  LOP3.LUT R5, R0, 0x1c0, RZ, 0xc0, !PT ;  /* 0x000001c000057812 */ /* 0x000fe200078ec0ff */
[----:B------:R-:W-:Y:S01]  /*111b0*/  @!P2 LDGSTS.E.BYPASS.LTC128B.128 [R211+0x7800], desc[UR6][R8.64] ;  /* 0x0780000008d3afae */ /* 0x000fe2000b901d46 */
[----:B------:R-:W-:-:S03]  /*111c0*/  IMAD.SHL.U32 R0, R197, 0x8, RZ ;  /* 0x00000008c5007824 */ /* 0x000fc600078e00ff */
[----:B------:R-:W-:Y:S04]  /*111d0*/  @!P2 LDGSTS.E.BYPASS.LTC128B.128 [R211+0x9800], desc[UR6][R8.64+0x80] ;  /* 0x0980008008d3afae */ /* 0x000fe8000b901d46 */
[----:B------:R2:W-:Y:S01]  /*111e0*/  @!P2 LDGSTS.E.BYPASS.LTC128B.128 [R211+0xb800], desc[UR6][R8.64+0x100] ;  /* 0x0b80010008d3afae */ /* 0x0005e2000b901d46 */
[----:B------:R-:W-:Y:S02]  /*111f0*/  R2P PR, R6, 0x6 ;  /* 0x0000000606007804 */ /* 0x000fe40000000000 */
[----:B------:R-:W3:Y:S01]  /*11200*/  @!P4 LDC.64 R6, c[0x0][0x250] ;  /* 0x00009400ff06cb82 */ /* 0x000ee20000000a00 */
[----:B------:R-:W0:Y:S01]  /*11210*/  LDGDEPBAR ;  /* 0x00000000000079af */ /* 0x000e220000000000 */
[----:B-1----:R-:W-:Y:S02]  /*11220*/  IMAD.SHL.U32 R2, R206, 0x8, RZ ;  /* 0x00000008ce027824 */ /* 0x002fe400078e00ff */
[----:B------:R-:W-:-:S03]  /*11230*/  IMAD.SHL.U32 R3, R70, 0x40, RZ ;  /* 0x0000004046037824 */ /* 0x000fc600078e00ff */
[----:B------:R-:W-:Y:S02]  /*11240*/  LOP3.LUT R2, R5, 0x8, R2, 0xf8, !PT ;  /* 0x0000000805027812 */ /* 0x000fe400078ef802 */
[----:B------:R-:W-:Y:S02]  /*11250*/  SHF.R.U32.HI R5, RZ, 0x3, R5 ;  /* 0x00000003ff057819 */ /* 0x000fe40000011605 */
[----:B------:R-:W-:Y:S02]  /*11260*/  LOP3.LUT R3, R3, 0x1c0, RZ, 0xc0, !PT ;  /* 0x000001c003037812 */ /* 0x000fe400078ec0ff */
[----:B------:R-:W-:Y:S01]  /*11270*/  LOP3.LUT R2, R2, R5, RZ, 0x3c, !PT ;  /* 0x0000000502027212 */ /* 0x000fe200078e3cff */
[----:B--2---:R-:W1:Y:S01]  /*11280*/  @!P5 LDC.64 R8, c[0x0][0x250] ;  /* 0x00009400ff08db82 */ /* 0x004e620000000a00 */
[----:B------:R-:W-:-:S07]  /*11290*/  DEPBAR.LE SB0, 0x0 ;  /* 0x000080000000791a */ /* 0x000fce0000000000 */
[----:B------:R-:W-:Y:S01]  /*112a0*/  BAR.SYNC.DEFER_BLOCKING 0x0 ;  /* 0x0000000000007b1d */ /* 0x000fe20000010000 */
[----:B------:R-:W-:Y:S01]  /*112b0*/  SHF.R.S32.HI R5, RZ, 0x1f, R60 ;  /* 0x0000001fff057819 */ /* 0x000fe2000001143c */
[----:B------:R-:W-:Y:S01]  /*112c0*/  IMAD R197, R197, 0x200, R2 ;  /* 0x00000200c5c57824 */ /* 0x000fe200078e0202 */
[----:B------:R-:W-:Y:S01]  /*112d0*/  LOP3.LUT R0, R3, 0x8, R0, 0xf8, !PT ;  /* 0x0000000803007812 */ /* 0x000fe200078ef800 */
[----:B---3--:R-:W-:Y:S01]  /*112e0*/  @!P4 IMAD R7, R7, 0x60, RZ ;  /* 0x000000600707c824 */ /* 0x008fe200078e02ff */
[----:B------:R-:W-:Y:S02]  /*112f0*/  SHF.R.U32.HI R3, RZ, 0x3, R3 ;  /* 0x00000003ff037819 */ /* 0x000fe40000011603 */
[----:B------:R-:W-:Y:S02]  /*11300*/  LEA.HI R5, R5, R60, RZ, 0x5 ;  /* 0x0000003c05057211 */ /* 0x000fe400078f28ff */
[----:B------:R-:W-:Y:S02]  /*11310*/  LOP3.LUT R2, R0, R3, RZ, 0x3c, !PT ;  /* 0x0000000300027212 */ /* 0x000fe400078e3cff */
[----:B------:R-:W-:Y:S01]  /*11320*/  SHF.R.S32.HI R0, RZ, 0x5, R5 ;  /* 0x00000005ff007819 */ /* 0x000fe20000011405 */
[----:B------:R-:W-:Y:S01]  /*11330*/  IMAD.MOV.U32 R5, RZ, RZ, 0x20 ;  /* 0x00000020ff057424 */ /* 0x000fe200078e00ff */
[----:B------:R-:W-:-:S03]  /*11340*/  LEA R197, R197, UR4, 0x1 ;  /* 0x00000004c5c57c11 */ /* 0x000fc6000f8e08ff */
[----:B------:R-:W-:Y:S01]  /*11350*/  IMAD R3, R0, 0x400, R49 ;  /* 0x0000040000037824 */ /* 0x000fe200078e0231 */
[----:B------:R-:W-:Y:S01]  /*11360*/  SEL R5, R5, 0xffffffe0, !P2 ;  /* 0xffffffe005057807 */ /* 0x000fe20005000000 */
[C---:B------:R-:W-:Y:S02]  /*11370*/  VIADD R0, R197.reuse, 0x6000 ;  /* 0x00006000c5007836 */ /* 0x040fe40000000000 */
[----:B------:R-:W-:Y:S02]  /*11380*/  IMAD.IADD R198, R2, 0x1, R3 ;  /* 0x0000000102c67824 */ /* 0x000fe400078e0203 */
[----:B------:R-:W-:Y:S01]  /*11390*/  VIADD R195, R197, 0x6020 ;  /* 0x00006020c5c37836 */ /* 0x000fe20000000000 */
[----:B------:R-:W-:Y:S02]  /*113a0*/  @P0 STS.128 [R211+0xc000], RZ ;  /* 0x00c000ffd3000388 */ /* 0x000fe40000000c00 */
[----:B------:R-:W-:Y:S02]  /*113b0*/  LEA R198, R198, UR4, 0x1 ;  /* 0x00000004c6c67c11 */ /* 0x000fe4000f8e08ff */
[----:B------:R-:W-:Y:S03]  /*113c0*/  @P0 STS.128 [R211+0xe000], RZ ;  /* 0x00e000ffd3000388 */ /* 0x000fe60000000c00 */
[----:B------:R-:W-:Y:S01]  /*113d0*/  IMAD R194, R5, 0x2, R198 ;  /* 0x0000000205c27824 */ /* 0x000fe200078e02c6 */
[----:B------:R-:W-:Y:S04]  /*113e0*/  @P0 STS.128 [R211+0x10000], RZ ;  /* 0x010000ffd3000388 */ /* 0x000fe80000000c00 */
[----:B------:R-:W-:Y:S01]  /*113f0*/  @!PT LDS RZ, [RZ] ;  /* 0x00000000fffff984 */ /* 0x000fe20000000800 */
[----:B------:R-:W-:Y:S01]  /*11400*/  @!PT LDS RZ, [RZ] ;  /* 0x00000000fffff984 */ /* 0x000fe20000000800 */
[----:B------:R-:W-:Y:S01]  /*11410*/  @!PT LDS RZ, [RZ] ;  /* 0x00000000fffff984 */ /* 0x000fe20000000800 */
[----:B------:R-:W-:Y:S04]  /*11420*/  @!P0 LDGSTS.E.BYPASS.LTC128B.128 [R211+0xc000], desc[UR6][R202.64] ;  /* 0x0c000000cad38fae */ /* 0x000fe8000b901d46 */
[----:B------:R-:W-:Y:S04]  /*11430*/  @!P0 LDGSTS.E.BYPASS.LTC128B.128 [R211+0xe000], desc[UR6][R202.64+0x80] ;  /* 0x0e000080cad38fae */ /* 0x000fe8000b901d46 */
[----:B------:R-:W-:Y:S01]  /*11440*/  @!P0 LDGSTS.E.BYPASS.LTC128B.128 [R211+0x10000], desc[UR6][R202.64+0x100] ;  /* 0x10000100cad38fae */ /* 0x000fe2000b901d46 */
[----:B------:R-:W-:-:S03]  /*11450*/  @!P6 LEA R10, P0, R67, R202, 0x1 ;  /* 0x000000ca430ae211 */ /* 0x000fc600078008ff */
[----:B------:R-:W-:Y:S01]  /*11460*/  @P6 STS.128 [R211+0xc800], RZ ;  /* 0x00c800ffd3006388 */ /* 0x000fe20000000c00 */
[-C--:B------:R-:W-:Y:S02]  /*11470*/  @!P6 LEA.HI.X R11, R67, R203.reuse, R64, 0x1, P0 ;  /* 0x000000cb430be211 */ /* 0x080fe400000f0c40 */
[C---:B-1----:R-:W-:Y:S01]  /*11480*/  @!P5 LEA R12, P0, R8.reuse, R202, 0x6 ;  /* 0x000000ca080cd211 */ /* 0x042fe200078030ff */
[----:B------:R-:W-:Y:S03]  /*11490*/  @P6 STS.128 [R211+0xe800], RZ ;  /* 0x00e800ffd3006388 */ /* 0x000fe60000000c00 */
[----:B------:R-:W-:Y:S01]  /*114a0*/  @!P5 LEA.HI.X R13, R8, R203, R9, 0x6, P0 ;  /* 0x000000cb080dd211 */ /* 0x000fe200000f3409 */
[----:B------:R-:W-:Y:S01]  /*114b0*/  @!P4 IMAD.WIDE.U32 R8, R6, 0x60, R202 ;  /* 0x000000600608c825 */ /* 0x000fe200078e00ca */
[----:B------:R-:W-:Y:S03]  /*114c0*/  @P6 STS.128 [R211+0x10800], RZ ;  /* 0x010800ffd3006388 */ /* 0x000fe60000000c00 */
[----:B------:R-:W-:Y:S01]  /*114d0*/  @!P4 IMAD.IADD R15, R7, 0x1, R9 ;  /* 0x00000001070fc824 */ /* 0x000fe200078e0209 */
[----:B------:R-:W-:Y:S01]  /*114e0*/  @!PT LDS RZ, [RZ] ;  /* 0x00000000fffff984 */ /* 0x000fe20000000800 */
[----:B------:R-:W-:Y:S01]  /*114f0*/  @!PT LDS RZ, [RZ] ;  /* 0x00000000fffff984 */ /* 0x000fe20000000800 */
[----:B------:R-:W-:Y:S01]  /*11500*/  @!PT LDS RZ, [RZ] ;  /* 0x00000000fffff984 */ /* 0x000fe20000000800 */
[----:B------:R-:W-:Y:S01]  /*11510*/  @!P6 LDGSTS.E.BYPASS.LTC128B.128 [R211+0xc800], desc[UR6][R10.64] ;  /* 0x0c8000000ad3efae */ /* 0x000fe2000b901d46 */
[----:B------:R-:W-:-:S02]  /*11520*/  @!P4 IMAD.MOV.U32 R14, RZ, RZ, R8 ;  /* 0x000000ffff0ec224 */ /* 0x000fc400078e0008 */
[----:B------:R-:W-:Y:S01]  /*11530*/  IMAD.MOV.U32 R7, RZ, RZ, 0x10 ;  /* 0x00000010ff077424 */ /* 0x000fe200078e00ff */
[----:B------:R-:W-:Y:S04]  /*11540*/  @!P6 LDGSTS.E.BYPASS.LTC128B.128 [R211+0xe800], desc[UR6][R10.64+0x80] ;  /* 0x0e8000800ad3efae */ /* 0x000fe8000b901d46 */
[----:B------:R1:W-:Y:S01]  /*11550*/  @!P6 LDGSTS.E.BYPASS.LTC128B.128 [R211+0x10800], desc[UR6][R10.64+0x100] ;  /* 0x108001000ad3efae */ /* 0x0003e2000b901d46 */
[----:B------:R-:W-:Y:S02]  /*11560*/  SEL R7, R7, 0xfffffff0, !P1 ;  /* 0xfffffff007077807 */ /* 0x000fe40004800000 */
[----:B------:R-:W-:Y:S01]  /*11570*/  R2P PR, R62, 0x6 ;  /* 0x000000063e007804 */ /* 0x000fe20000000000 */
[----:B------:R-:W-:Y:S02]  /*11580*/  @P5 STS.128 [R211+0xd000], RZ ;  /* 0x00d000ffd3005388 */ /* 0x000fe40000000c00 */
[----:B------:R-:W-:-:S02]  /*11590*/  IMAD R196, R7, 0x2, R198 ;  /* 0x0000000207c47824 */ /* 0x000fc400078e02c6 */
[----:B------:R-:W-:Y:S02]  /*115a0*/  @P5 STS.128 [R211+0xf000], RZ ;  /* 0x00f000ffd3005388 */ /* 0x000fe40000000c00 */
[----:B------:R-:W-:Y:S02]  /*115b0*/  IMAD R193, R5, 0x2, R196 ;  /* 0x0000000205c17824 */ /* 0x000fe400078e02c4 */
[----:B------:R-:W-:Y:S04]  /*115c0*/  @P5 STS.128 [R211+0x11000], RZ ;  /* 0x011000ffd3005388 */ /* 0x000fe80000000c00 */
[----:B------:R-:W-:Y:S01]  /*115d0*/  @!PT LDS RZ, [RZ] ;  /* 0x00000000fffff984 */ /* 0x000fe20000000800 */
[----:B------:R-:W-:Y:S01]  /*115e0*/  @!PT LDS RZ, [RZ] ;  /* 0x00000000fffff984 */ /* 0x000fe20000000800 */
[----:B------:R-:W-:Y:S01]  /*115f0*/  @!PT LDS RZ, [RZ] ;  /* 0x00000000fffff984 */ /* 0x000fe20000000800 */
[----:B------:R-:W-:Y:S01]  /*11600*/  @!P5 LDGSTS.E.BYPASS.LTC128B.128 [R211+0xd000], desc[UR6][R12.64] ;  /* 0x0d0000000cd3dfae */ /* 0x000fe2000b901d46 */
[----:B------:R-:W-:Y:S02]  /*11610*/  @P1 VIADD R195, R0, 0xffffffe0 ;  /* 0xffffffe000c31836 */ /* 0x000fe40000000000 */
[----:B------:R-:W-:Y:S01]  /*11620*/  IMAD.MOV.U32 R0, RZ, RZ, 0x40 ;  /* 0x00000040ff007424 */ /* 0x000fe200078e00ff */
[----:B------:R-:W-:Y:S01]  /*11630*/  @!P5 LDGSTS.E.BYPASS.LTC128B.128 [R211+0xf000], desc[UR6][R12.64+0x80] ;  /* 0x0f0000800cd3dfae */ /* 0x000fe2000b901d46 */
[----:B------:R-:W-:-:S02]  /*11640*/  VIADD R187, R195, 0x800 ;  /* 0x00000800c3bb7836 */ /* 0x000fc40000000000 */
[C---:B------:R-:W-:Y:S01]  /*11650*/  VIADD R186, R195.reuse, 0x1000 ;  /* 0x00001000c3ba7836 */ /* 0x040fe20000000000 */
[----:B------:R-:W-:Y:S01]  /*11660*/  @!P5 LDGSTS.E.BYPASS.LTC128B.128 [R211+0x11000], desc[UR6][R12.64+0x100] ;  /* 0x110001000cd3dfae */ /* 0x000fe2000b901d46 */
[----:B------:R-:W-:Y:S01]  /*11670*/  SEL R0, R0, 0xffffffc0, !P2 ;  /* 0xffffffc000007807 */ /* 0x000fe20005000000 */
[C---:B------:R-:W-:Y:S02]  /*11680*/  VIADD R185, R195.reuse, 0x1800 ;  /* 0x00001800c3b97836 */ /* 0x040fe40000000000 */
[----:B------:R-:W-:Y:S01]  /*11690*/  @P4 STS.128 [R211+0xd800], RZ ;  /* 0x00d800ffd3004388 */ /* 0x000fe20000000c00 */
[----:B------:R-:W-:Y:S02]  /*116a0*/  VIADD R183, R195, 0x2000 ;  /* 0x00002000c3b77836 */ /* 0x000fe40000000000 */
[----:B------:R-:W-:Y:S01]  /*116b0*/  IMAD.IADD R191, R197, 0x1, R0 ;  /* 0x00000001c5bf7824 */ /* 0x000fe200078e0200 */
[----:B------:R-:W-:Y:S01]  /*116c0*/  @P4 STS.128 [R211+0xf800], RZ ;  /* 0x00f800ffd3004388 */ /* 0x000fe20000000c00 */
[----:B------:R-:W-:-:S02]  /*116d0*/  IMAD.IADD R184, R0, 0x1, R195 ;  /* 0x0000000100b87824 */ /* 0x000fc400078e02c3 */
[----:B------:R-:W-:Y:S01]  /*116e0*/  IMAD.SHL.U32 R0, R60, 0x2, RZ ;  /* 0x000000023c007824 */ /* 0x000fe200078e00ff */
[----:B------:R-:W-:Y:S01]  /*116f0*/  @P4 STS.128 [R211+0x11800], RZ ;  /* 0x011800ffd3004388 */ /* 0x000fe20000000c00 */
[C---:B------:R-:W-:Y:S02]  /*11700*/  VIADD R182, R195.reuse, 0x2800 ;  /* 0x00002800c3b67836 */ /* 0x040fe40000000000 */
[C---:B------:R-:W-:Y:S01]  /*11710*/  VIADD R181, R195.reuse, 0x3000 ;  /* 0x00003000c3b57836 */ /* 0x040fe20000000000 */
[----:B------:R-:W-:Y:S01]  /*11720*/  @!PT LDS RZ, [RZ] ;  /* 0x00000000fffff984 */ /* 0x000fe20000000800 */
[----:B------:R-:W-:Y:S01]  /*11730*/  @!PT LDS RZ, [RZ] ;  /* 0x00000000fffff984 */ /* 0x000fe20000000800 */
[----:B------:R-:W-:Y:S01]  /*11740*/  @!PT LDS RZ, [RZ] ;  /* 0x00000000fffff984 */ /* 0x000fe20000000800 */
[----:B------:R-:W-:Y:S01]  /*11750*/  @!P4 LDGSTS.E.BYPASS.LTC128B.128 [R211+0xd800], desc[UR6][R14.64] ;  /* 0x0d8000000ed3cfae */ /* 0x000fe2000b901d46 */
[----:B------:R-:W-:Y:S01]  /*11760*/  LOP3.LUT R0, R0, 0x6, RZ, 0xc0, !PT ;  /* 0x0000000600007812 */ /* 0x000fe200078ec0ff */
[C---:B------:R-:W-:Y:S02]  /*11770*/  VIADD R180, R195.reuse, 0x3800 ;  /* 0x00003800c3b47836 */ /* 0x040fe40000000000 */
[----:B------:R-:W-:Y:S01]  /*11780*/  @!P4 LDGSTS.E.BYPASS.LTC128B.128 [R211+0xf800], desc[UR6][R14.64+0x80] ;  /* 0x0f8000800ed3cfae */ /* 0x000fe2000b901d46 */
[----:B------:R-:W-:-:S02]  /*11790*/  VIADD R179, R195, 0x4000 ;  /* 0x00004000c3b37836 */ /* 0x000fc40000000000 */
[----:B------:R-:W-:Y:S01]  /*117a0*/  IMAD R3, R133, 0x40, R0 ;  /* 0x0000004085037824 */ /* 0x000fe200078e0200 */
[----:B------:R2:W-:Y:S01]  /*117b0*/  @!P4 LDGSTS.E.BYPASS.LTC128B.128 [R211+0x11800], desc[UR6][R14.64+0x100] ;  /* 0x118001000ed3cfae */ /* 0x0005e2000b901d46 */
[----:B------:R-:W-:Y:S02]  /*117c0*/  VIADD R178, R195, 0x4800 ;  /* 0x00004800c3b27836 */ /* 0x000fe40000000000 */
[C---:B------:R-:W-:Y:S01]  /*117d0*/  VIADD R0, R3.reuse, 0xffffffc1 ;  /* 0xffffffc103007836 */ /* 0x040fe20000000000 */
[----:B-1----:R-:W-:Y:S01]  /*117e0*/  LDSM.16.M88.4 R8, [R198] ;  /* 0x00000000c608783b */ /* 0x002fe20000000200 */
[----:B------:R-:W-:Y:S02]  /*117f0*/  VIADD R6, R3, 0xffffffc0 ;  /* 0xffffffc003067836 */ /* 0x000fe40000000000 */
[----:B------:R-:W-:Y:S01]  /*11800*/  VIADD R177, R195, 0x5000 ;  /* 0x00005000c3b17836 */ /* 0x000fe20000000000 */
[----:B------:R-:W1:Y:S01]  /*11810*/  LDSM.16.M88.4 R16, [R197+0x6800] ;  /* 0x00680000c510783b */ /* 0x000e620000000200 */
[-C--:B------:R-:W-:Y:S01]  /*11820*/  ISETP.GE.AND P2, PT, R0, R61.reuse, PT ;  /* 0x0000003d0000720c */ /* 0x080fe20003f46270 */
[C---:B------:R-:W-:Y:S01]  /*11830*/  VIADD R0, R3.reuse, 0xffffffd1 ;  /* 0xffffffd103007836 */ /* 0x040fe20000000000 */
[----:B------:R-:W-:Y:S01]  /*11840*/  ISETP.GE.AND P4, PT, R6, R61, PT ;  /* 0x0000003d0600720c */ /* 0x000fe20003f86270 */
[----:B------:R-:W3:Y:S01]  /*11850*/  LDSM.16.M88.4 R24, [R197+0x6000] ;  /* 0x00600000c518783b */ /* 0x000ee20000000200 */
[----:B------:R-:W-:-:S02]  /*11860*/  VIADD R6, R3, 0xffffffd0 ;  /* 0xffffffd003067836 */ /* 0x000fc40000000000 */
[-C--:B------:R-:W-:Y:S01]  /*11870*/  ISETP.GE.AND P5, PT, R0, R61.reuse, PT ;  /* 0x0000003d0000720c */ /* 0x080fe20003fa6270 */
[----:B------:R-:W4:Y:S01]  /*11880*/  LDSM.16.M88.4 R72, [R197+0x7000] ;  /* 0x00700000c548783b */ /* 0x000f220000000200 */
[C---:B------:R-:W-:Y:S01]  /*11890*/  VIADD R0, R3.reuse, 0xffffffd9 ;  /* 0xffffffd903007836 */ /* 0x040fe20000000000 */
[----:B------:R-:W-:Y:S01]  /*118a0*/  ISETP.GE.AND P6, PT, R6, R61, PT ;  /* 0x0000003d0600720c */ /* 0x000fe20003fc6270 */
[----:B------:R-:W-:Y:S01]  /*118b0*/  VIADD R6, R3, 0xffffffd8 ;  /* 0xffffffd803067836 */ /* 0x000fe20000000000 */
[----:B------:R-:W5:Y:S01]  /*118c0*/  LDSM.16.M88.4 R36, [R197+0x7800] ;  /* 0x00780000c524783b */ /* 0x000f620000000200 */
[----:B------:R-:W-:-:S03]  /*118d0*/  VIADD R176, R195, 0x5800 ;  /* 0x00005800c3b07836 */ /* 0x000fc60000000000 */
        /* <DEDUP_REMOVED lines=8> */
[----:B------:R-:W1:Y:S01]  /*11960*/  LDSM.16.M88.4 R80, [R191+0x6800] ;  /* 0x00680000bf50783b */ /* 0x000e620000000200 */
[C---:B------:R-:W-:Y:S03]  /*11970*/  HMMA.16816.F32.BF16 R16, R8.reuse, R18, RZ ;  /* 0x000000120810723c */ /* 0x040fe600000418ff */
[----:B------:R-:W-:Y:S03]  /*11980*/  LDSM.16.M88.4 R56, [R184] ;  /* 0x00000000b838783b */ /* 0x000fe60000000200 */
[C---:B---3--:R-:W-:Y:S01]  /*11990*/  HMMA.16816.F32.BF16 R28, R8.reuse, R24, RZ ;  /* 0x00000018081c723c */ /* 0x048fe200000418ff */
[----:B------:R-:W0:Y:S05]  /*119a0*/  LDGDEPBAR ;  /* 0x00000000000079af */ /* 0x000e2a0000000000 */
[C---:B------:R-:W-:Y:S06]  /*119b0*/  HMMA.16816.F32.BF16 R24, R8.reuse, R26, RZ ;  /* 0x0000001a0818723c */ /* 0x040fec00000418ff */
[C---:B----4-:R-:W-:Y:S06]  /*119c0*/  HMMA.16816.F32.BF16 R76, R8.reuse, R72, RZ ;  /* 0x00000048084c723c */ /* 0x050fec00000418ff */
[C---:B------:R-:W-:Y:S06]  /*119d0*/  HMMA.16816.F32.BF16 R72, R8.reuse, R74, RZ ;  /* 0x0000004a0848723c */ /* 0x040fec00000418ff */
[C---:B-----5:R-:W-:Y:S06]  /*119e0*/  HMMA.16816.F32.BF16 R68, R8.reuse, R36, RZ ;  /* 0x000000240844723c */ /* 0x060fec00000418ff */
        /* <DEDUP_REMOVED lines=21> */
[C---:B---3--:R-:W-:Y:S06]  /*11b40*/  HMMA.16816.F32.BF16 R76, R64.reuse, R36, R76 ;  /* 0x00000024404c723c */ /* 0x048fec000004184c */
[C---:B------:R-:W-:Y:S01]  /*11b50*/  HMMA.16816.F32.BF16 R72, R64.reuse, R38, R72 ;  /* 0x000000264048723c */ /* 0x040fe20000041848 */
[----:B------:R-:W3:Y:S05]  /*11b60*/  LDSM.16.M88.4 R36, [R184+0x1800] ;  /* 0x00180000b824783b */ /* 0x000eea0000000200 */
[C---:B--2---:R-:W-:Y:S06]  /*11b70*/  HMMA.16816.F32.BF16 R68, R64.reuse, R12, R68 ;  /* 0x0000000c4044723c */ /* 0x044fec0000041844 */
[----:B------:R-:W-:Y:S01]  /*11b80*/  HMMA.16816.F32.BF16 R64, R64, R14, R8 ;  /* 0x0000000e4040723c */ /* 0x000fe20000041808 */
[----:B------:R-:W2:Y:S04]  /*11b90*/  LDSM.16.M88.4 R12, [R197+0x8000] ;  /* 0x00800000c50c783b */ /* 0x000ea80000000200 */
[----:B------:R-:W2:Y:S01]  /*11ba0*/  LDSM.16.M88.4 R8, [R197+0x8800] ;  /* 0x00880000c508783b */ /* 0x000ea20000000200 */
        /* <DEDUP_REMOVED lines=12> */
[----:B------:R-:W5:Y:S01]  /*11c70*/  LDSM.16.M88.4 R32, [R195+0x3800] ;  /* 0x00380000c320783b */ /* 0x000f620000000200 */
        /* <DEDUP_REMOVED lines=21> */
[----:B------:R-:W-:Y:S05]  /*11dd0*/  LDSM.16.M88.4 R36, [R184+0x3000] ;  /* 0x00300000b824783b */ /* 0x000fea0000000200 */
[C---:B-----5:R-:W-:Y:S06]  /*11de0*/  HMMA.16816.F32.BF16 R68, R56.reuse, R32, R68 ;  /* 0x000000203844723c */ /* 0x060fec0000041844 */
[----:B------:R-:W-:Y:S01]  /*11df0*/  HMMA.16816.F32.BF16 R80, R56, R34, R80 ;  /* 0x000000223850723c */ /* 0x000fe20000041850 */
[----:B------:R-:W3:Y:S04]  /*11e00*/  LDSM.16.M88.4 R32, [R184+0x2800] ;  /* 0x00280000b820783b */ /* 0x000ee80000000200 */
[----:B------:R-:W-:Y:S01]  /*11e10*/  LDSM.16.M88.4 R56, [R197+0xa000] ;  /* 0x00a00000c538783b */ /* 0x000fe20000000200 */
[C---:B--2---:R-:W-:Y:S06]  /*11e20*/  HMMA.16816.F32.BF16 R28, R12.reuse, R8, R28 ;  /* 0x000000080c1c723c */ /* 0x044fec000004181c */
[C---:B------:R-:W-:Y:S01]  /*11e30*/  HMMA.16816.F32.BF16 R24, R12.reuse, R10, R24 ;  /* 0x0000000a0c18723c */ /* 0x040fe20000041818 */
[----:B------:R-:W2:Y:S05]  /*11e40*/  LDSM.16.M88.4 R8, [R184+0x3800] ;  /* 0x00380000b808783b */ /* 0x000eaa0000000200 */
        /* <DEDUP_REMOVED lines=12> */
[C---:B---3--:R-:W-:Y:S06]  /*11f10*/  HMMA.16816.F32.BF16 R20, R44.reuse, R32, R20 ;  /* 0x000000202c14723c */ /* 0x048fec0000041814 */
[C---:B------:R-:W-:Y:S01]  /*11f20*/  HMMA.16816.F32.BF16 R16, R44.reuse, R34, R16 ;  /* 0x000000222c10723c */ /* 0x040fe20000041810 */
[----:B------:R-:W-:Y:S05]  /*11f30*/  LDSM.16.M88.4 R32, [R197+0xb800] ;  /* 0x00b80000c520783b */ /* 0x000fea0000000200 */
[C---:B------:R-:W-:Y:S01]  /*11f40*/  HMMA.16816.F32.BF16 R88, R44.reuse, R36, R76 ;  /* 0x000000242c58723c */ /* 0x040fe2000004184c */
[----:B------:R-:W3:Y:S05]  /*11f50*/  LDSM.16.M88.4 R76, [R195+0x4000] ;  /* 0x00400000c34c783b */ /* 0x000eea0000000200 */
[C---:B------:R-:W-:Y:S01]  /*11f60*/  HMMA.16816.F32.BF16 R72, R44.reuse, R38, R72 ;  /* 0x000000262c48723c */ /* 0x040fe20000041848 */
[----:B------:R-:W3:Y:S05]  /*11f70*/  LDSM.16.M88.4 R36, [R195+0x4800] ;  /* 0x00480000c324783b */ /* 0x000eea0000000200 */
[C---:B--2---:R-:W-:Y:S06]  /*11f80*/  HMMA.16816.F32.BF16 R68, R44.reuse, R8, R68 ;  /* 0x000000082c44723c */ /* 0x044fec0000041844 */
[----:B------:R-:W-:Y:S01]  /*11f90*/  HMMA.16816.F32.BF16 R80, R44, R10, R80 ;  /* 0x0000000a2c50723c */ /* 0x000fe20000041850 */
[----:B------:R-:W2:Y:S04]  /*11fa0*/  LDSM.16.M88.4 R8, [R195+0x5000] ;  /* 0x00500000c308783b */ /* 0x000ea80000000200 */
        /* <DEDUP_REMOVED lines=10> */
[C---:B---3--:R-:W-:Y:S06]  /*12050*/  HMMA.16816.F32.BF16 R28, R84.reuse, R76, R28 ;  /* 0x0000004c541c723c */ /* 0x048fec000004181c */
[C---:B------:R-:W-:Y:S06]  /*12060*/  HMMA.16816.F32.BF16 R24, R84.reuse, R78, R24 ;  /* 0x0000004e5418723c */ /* 0x040fec0000041818 */
[C---:B------:R-:W-:Y:S06]  /*12070*/  HMMA.16816.F32.BF16 R20, R84.reuse, R36, R20 ;  /* 0x000000245414723c */ /* 0x040fec0000041814 */
[C---:B------:R-:W-:Y:S01]  /*12080*/  HMMA.16816.F32.BF16 R16, R84.reuse, R38, R16 ;  /* 0x000000265410723c */ /* 0x040fe20000041810 */
[----:B------:R-:W-:Y:S05]  /*12090*/  LDSM.16.M88.4 R36, [R193+0x4000] ;  /* 0x00400000c124783b */ /* 0x000fea0000000200 */
[C---:B--2---:R-:W-:Y:S06]  /*120a0*/  HMMA.16816.F32.BF16 R88, R84.reuse, R8, R88 ;  /* 0x000000085458723c */ /* 0x044fec0000041858 */
[----:B------:R-:W-:Y:S01]  /*120b0*/  HMMA.16816.F32.BF16 R72, R84, R10, R72 ;  /* 0x0000000a5448723c */ /* 0x000fe20000041848 */
[----:B------:R-:W2:Y:S05]  /*120c0*/  LDSM.16.M88.4 R8, [R184+0x4000] ;  /* 0x00400000b808783b */ /* 0x000eaa0000000200 */
[C---:B------:R-:W-:Y:S06]  /*120d0*/  HMMA.16816.F32.BF16 R80, R64.reuse, R34, R80 ;  /* 0x000000224050723c */ /* 0x040fec0000041850 */
[----:B------:R-:W-:Y:S01]  /*120e0*/  HMMA.16816.F32.BF16 R68, R64, R32, R68 ;  /* 0x000000204044723c */ /* 0x000fe20000041844 */
[----:B------:R-:W3:Y:S04]  /*120f0*/  LDSM.16.M88.4 R32, [R191+0xb000] ;  /* 0x00b00000bf20783b */ /* 0x000ee80000000200 */
[----:B------:R-:W4:Y:S01]  /*12100*/  LDSM.16.M88.4 R64, [R191+0xb800] ;  /* 0x00b80000bf40783b */ /* 0x000f220000000200 */
[C---:B-1----:R-:W-:Y:S06]  /*12110*/  HMMA.16816.F32.BF16 R28, R40.reuse, R12, R28 ;  /* 0x0000000c281c723c */ /* 0x042fec000004181c */
[----:B------:R-:W-:Y:S01]  /*12120*/  HMMA.16816.F32.BF16 R24, R40, R14, R24 ;  /* 0x0000000e2818723c */ /* 0x000fe20000041818 */
[----:B------:R-:W-:Y:S05]  /*12130*/  LDSM.16.M88.4 R12, [R184+0x5000] ;  /* 0x00500000b80c783b */ /* 0x000fea0000000200 */
[C---:B------:R-:W-:Y:S06]  /*12140*/  HMMA.16816.F32.BF16 R80, R84.reuse, R46, R80 ;  /* 0x0000002e5450723c */ /* 0x040fec0000041850 */
[----:B------:R-:W-:Y:S01]  /*12150*/  HMMA.16816.F32.BF16 R68, R84, R44, R68 ;  /* 0x0000002c5444723c */ /* 0x000fe20000041844 */
[----:B------:R-:W1:Y:S05]  /*12160*/  LDSM.16.M88.4 R44, [R184+0x4800] ;  /* 0x00480000b82c783b */ /* 0x000e6a0000000200 */
[C---:B--2---:R-:W-:Y:S06]  /*12170*/  HMMA.16816.F32.BF16 R28, R36.reuse, R8, R28 ;  /* 0x00000008241c723c */ /* 0x044fec000004181c */
[----:B------:R-:W-:Y:S01]  /*12180*/  HMMA.16816.F32.BF16 R24, R36, R10, R24 ;  /* 0x0000000a2418723c */ /* 0x000fe20000041818 */
[----:B------:R-:W2:Y:S01]  /*12190*/  LDSM.16.M88.4 R8, [R184+0x5800] ;  /* 0x00580000b808783b */ /* 0x000ea20000000200 */
[----:B------:R-:W-:-:S04]  /*121a0*/  DEPBAR.LE SB0, 0x0 ;  /* 0x000080000000791a */ /* 0x000fc80000000000 */
[C---:B------:R-:W-:Y:S06]  /*121b0*/  HMMA.16816.F32.BF16 R20, R40.reuse, R56, R20 ;  /* 0x000000382814723c */ /* 0x040fec0000041814 */
[C---:B---3--:R-:W-:Y:S06]  /*121c0*/  HMMA.16816.F32.BF16 R88, R40.reuse, R32, R88 ;  /* 0x000000202858723c */ /* 0x048fec0000041858 */
[----:B----4-:R-:W-:Y:S01]  /*121d0*/  HMMA.16816.F32.BF16 R80, R40, R66, R80 ;  /* 0x000000422850723c */ /* 0x010fe20000041850 */
[----:B------:R-:W-:Y:S01]  /*121e0*/  VIADD R32, R3, 0xffffffc9 ;  /* 0xffffffc903207836 */ /* 0x000fe20000000000 */
[----:B------:R-:W-:-:S04]  /*121f0*/  FSEL R30, R30, -INF , !P4 ;  /* 0xff8000001e1e7808 */ /* 0x000fc80006000000 */
[C---:B------:R-:W-:Y:S01]  /*12200*/  HMMA.16816.F32.BF16 R16, R40.reuse, R58, R16 ;  /* 0x0000003a2810723c */ /* 0x040fe20000041810 */
[----:B------:R-:W-:Y:S01]  /*12210*/  BAR.SYNC.DEFER_BLOCKING 0x0 ;  /* 0x0000000000007b1d */ /* 0x000fe20000010000 */
[-C--:B------:R-:W-:Y:S02]  /*12220*/  ISETP.GE.AND P0, PT, R32, R61.reuse, PT ;  /* 0x0000003d2000720c */ /* 0x080fe40003f06270 */
[----:B------:R-:W-:Y:S02]  /*12230*/  FSEL R32, R28, -INF , !P4 ;  /* 0xff8000001c207808 */ /* 0x000fe40006000000 */
[----:B------:R-:W-:Y:S01]  /*12240*/  HMMA.16816.F32.BF16 R72, R40, R34, R72 ;  /* 0x000000222848723c */ /* 0x000fe20000041848 */
[----:B------:R-:W-:Y:S02]  /*12250*/  FSEL R28, R31, -INF , !P2 ;  /* 0xff8000001f1c7808 */ /* 0x000fe40005000000 */
[----:B------:R-:W-:Y:S01]  /*12260*/  ISETP.GE.AND P4, PT, R6, R61, PT ;  /* 0x0000003d0600720c */ /* 0x000fe20003f86270 */
[----:B------:R-:W-:-:S02]  /*12270*/  VIADD R6, R3, 0xffffffe0 ;  /* 0xffffffe003067836 */ /* 0x000fc40000000000 */
[----:B------:R-:W-:Y:S01]  /*12280*/  HMMA.16816.F32.BF16 R68, R40, R64, R68 ;  /* 0x000000402844723c */ /* 0x000fe20000041844 */
[----:B------:R-:W-:-:S05]  /*12290*/  VIADD R34, R3, 0xffffffc8 ;  /* 0xffffffc803227836 */ /* 0x000fca0000000000 */
[C---:B-1----:R-:W-:Y:S01]  /*122a0*/  HMMA.16816.F32.BF16 R20, R36.reuse, R44, R20 ;  /* 0x0000002c2414723c */ /* 0x042fe20000041814 */
[-C--:B------:R-:W-:Y:S02]  /*122b0*/  ISETP.GE.AND P1, PT, R34, R61.reuse, PT ;  /* 0x0000003d2200720c */ /* 0x080fe40003f26270 */
[----:B------:R-:W-:Y:S02]  /*122c0*/  FSEL R34, R29, -INF , !P2 ;  /* 0xff8000001d227808 */ /* 0x000fe40005000000 */
[----:B------:R-:W-:Y:S01]  /*122d0*/  ISETP.GE.AND P2, PT, R0, R61, PT ;  /* 0x0000003d0000720c */ /* 0x000fe20003f46270 */
[----:B------:R-:W-:Y:S01]  /*122e0*/  HMMA.16816.F32.BF16 R88, R36, R12, R88 ;  /* 0x0000000c2458723c */ /* 0x000fe20000041858 */
[----:B------:R-:W-:Y:S01]  /*122f0*/  VIADD R0, R3, 0xffffffe1 ;  /* 0xffffffe103007836 */ /* 0x000fe20000000000 */
[----:B------:R-:W-:Y:S02]  /*12300*/  FSEL R40, R24, -INF , !P1 ;  /* 0xff80000018287808 */ /* 0x000fe40004800000 */
[----:B------:R-:W-:-:S02]  /*12310*/  FSEL R24, R27, -INF , !P0 ;  /* 0xff8000001b187808 */ /* 0x000fc40004000000 */
[C---:B--2---:R-:W-:Y:S01]  /*12320*/  HMMA.16816.F32.BF16 R80, R36.reuse, R10, R80 ;  /* 0x0000000a2450723c */ /* 0x044fe20000041850 */
[----:B------:R-:W-:Y:S02]  /*12330*/  FSEL R42, R25, -INF , !P0 ;  /* 0xff800000192a7808 */ /* 0x000fe40004000000 */
[-C--:B------:R-:W-:Y:S01]  /*12340*/  ISETP.GE.AND P0, PT, R0, R61.reuse, PT ;  /* 0x0000003d0000720c */ /* 0x080fe20003f06270 */
[C---:B------:R-:W-:Y:S01]  /*12350*/  VIADD R0, R3.reuse, 0xffffffe8 ;  /* 0xffffffe803007836 */ /* 0x040fe20000000000 */
[----:B------:R-:W-:Y:S01]  /*12360*/  FSEL R26, R26, -INF , !P1 ;  /* 0xff8000001a1a7808 */ /* 0x000fe20004800000 */
[----:B------:R-:W-:Y:S01]  /*12370*/  HMMA.16816.F32.BF16 R16, R36, R46, R16 ;  /* 0x0000002e2410723c */ /* 0x000fe20000041810 */
[C---:B------:R-:W-:Y:S01]  /*12380*/  VIADD R10, R3.reuse, 0xfffffff9 ;  /* 0xfffffff9030a7836 */ /* 0x040fe20000000000 */
[----:B------:R-:W-:Y:S01]  /*12390*/  ISETP.GE.AND P1, PT, R6, R61, PT ;  /* 0x0000003d0600720c */ /* 0x000fe20003f26270 */
[----:B------:R-:W-:-:S03]  /*123a0*/  VIADD R6, R3, 0xffffffe9 ;  /* 0xffffffe903067836 */ /* 0x000fc60000000000 */
[C---:B------:R-:W-:Y:S01]  /*123b0*/  HMMA.16816.F32.BF16 R72, R36.reuse, R14, R72 ;  /* 0x0000000e2448723c */ /* 0x040fe20000041848 */
[----:B------:R-:W-:Y:S02]  /*123c0*/  FSEL R22, R22, -INF , !P6 ;  /* 0xff80000016167808 */ /* 0x000fe40007000000 */
[----:B------:R-:W-:Y:S02]  /*123d0*/  FSEL R20, R20, -INF , !P6 ;  /* 0xff80000014147808 */ /* 0x000fe40007000000 */
[-C--:B------:R-:W-:Y:S01]  /*123e0*/  ISETP.GE.AND P6, PT, R0, R61.reuse, PT ;  /* 0x0000003d0000720c */ /* 0x080fe20003fc6270 */
[----:B------:R-:W-:Y:S01]  /*123f0*/  HMMA.16816.F32.BF16 R68, R36, R8, R68 ;  /* 0x000000082444723c */ /* 0x000fe20000041844 */
[----:B------:R-:W-:Y:S01]  /*12400*/  FSEL R212, R91, -INF , !P0 ;  /* 0xff8000005bd47808 */ /* 0x000fe20004000000 */
[----:B------:R-:W-:Y:S01]  /*12410*/  VIADD R14, R3, 0xfffffff1 ;  /* 0xfffffff1030e7836 */ /* 0x000fe20000000000 */
[----:B------:R-:W-:Y:S02]  /*12420*/  FSEL R216, R89, -INF , !P0 ;  /* 0xff80000059d87808 */ /* 0x000fe40004000000 */
[----:B------:R-:W-:-:S02]  /*12430*/  ISETP.GE.AND P0, PT, R10, R61, PT ;  /* 0x0000003d0a00720c */ /* 0x000fc40003f06270 */
[----:B------:R-:W-:Y:S02]  /*12440*/  FSEL R12, R23, -INF , !P5 ;  /* 0xff800000170c7808 */ /* 0x000fe40006800000 */
[----:B------:R-:W-:Y:S02]  /*12450*/  FSEL R0, R21, -INF , !P5 ;  /* 0xff80000015007808 */ /* 0x000fe40006800000 */
[----:B------:R-:W-:Y:S01]  /*12460*/  ISETP.GE.AND P5, PT, R6, R61, PT ;  /* 0x0000003d0600720c */ /* 0x000fe20003fa6270 */
[----:B------:R-:W-:Y:S01]  /*12470*/  VIADD R6, R3, 0xfffffff0 ;  /* 0xfffffff003067836 */ /* 0x000fe20000000000 */
[----:B------:R-:W-:Y:S02]  /*12480*/  FSEL R158, R83, -INF , !P0 ;  /* 0xff800000539e7808 */ /* 0x000fe40004000000 */
[----:B------:R-:W-:Y:S02]  /*12490*/  FSEL R169, R81, -INF , !P0 ;  /* 0xff80000051a97808 */ /* 0x000fe40004000000 */
[----:B------:R-:W-:-:S02]  /*124a0*/  ISETP.GE.AND P0, PT, R133, 0x2, PT ;  /* 0x000000028500780c */ /* 0x000fc40003f06270 */
[----:B------:R-:W-:Y:S02]  /*124b0*/  FSEL R18, R18, -INF , !P4 ;  /* 0xff80000012127808 */ /* 0x000fe40006000000 */
[----:B------:R-:W-:Y:S02]  /*124c0*/  FSEL R16, R16, -INF , !P4 ;  /* 0xff80000010107808 */ /* 0x000fe40006000000 */
[-C--:B------:R-:W-:Y:S02]  /*124d0*/  ISETP.GE.AND P4, PT, R6, R61.reuse, PT ;  /* 0x0000003d0600720c */ /* 0x080fe40003f86270 */
[----:B------:R-:W-:Y:S02]  /*124e0*/  FSEL R6, R19, -INF , !P2 ;  /* 0xff80000013067808 */ /* 0x000fe40005000000 */
[----:B------:R-:W-:Y:S02]  /*124f0*/  FSEL R8, R17, -INF , !P2 ;  /* 0xff80000011087808 */ /* 0x000fe40005000000 */
[----:B------:R-:W-:Y:S01]  /*12500*/  ISETP.GE.AND P2, PT, R14, R61, PT ;  /* 0x0000003d0e00720c */ /* 0x000fe20003f46270 */
[----:B------:R-:W-:Y:S01]  /*12510*/  VIADD R14, R3, 0xfffffff8 ;  /* 0xfffffff8030e7836 */ /* 0x000fe20000000000 */
[----:B------:R-:W-:-:S02]  /*12520*/  FSEL R160, R90, -INF , !P1 ;  /* 0xff8000005aa07808 */ /* 0x000fc40004800000 */
[----:B------:R-:W-:Y:S02]  /*12530*/  FSEL R154, R88, -INF , !P1 ;  /* 0xff800000589a7808 */ /* 0x000fe40004800000 */
        /* <DEDUP_REMOVED lines=14> */
[C---:B------:R-:W-:Y:S01]  /*12620*/  VIADD R36, R4.reuse, 0xffffffc0 ;  /* 0xffffffc004247836 */ /* 0x040fe20000000000 */
[----:B------:R-:W-:Y:S01]  /*12630*/  IABS R13, R4 ;  /* 0x00000004000d7213 */ /* 0x000fe20000000000 */
[----:B------:R-:W-:Y:S01]  /*12640*/  ULDC.64 UR10, c[0x0][0x248] ;  /* 0x00009200000a7ab9 */ /* 0x000fe20000000a00 */
[----:B------:R-:W-:Y:S02]  /*12650*/  ULDC.64 UR8, c[0x0][0x230] ;  /* 0x00008c0000087ab9 */ /* 0x000fe40000000a00 */
[----:B------:R-:W-:Y:S02]  /*12660*/  IABS R11, R36 ;  /* 0x00000024000b7213 */ /* 0x000fe40000000000 */
[-C--:B-1----:R-:W-:Y:S02]  /*12670*/  IABS R3, R9.reuse ;  /* 0x0000000900037213 */ /* 0x082fe40000000000 */
[----:B------:R-:W-:-:S02]  /*12680*/  LOP3.LUT R4, R4, R9, RZ, 0x3c, !PT ;  /* 0x0000000904047212 */ /* 0x000fc400078e3cff */
[----:B------:R-:W1:Y:S01]  /*12690*/  I2F.RP R17, R3 ;  /* 0x0000000300117306 */ /* 0x000e620000209400 */
[----:B------:R-:W-:Y:S02]  /*126a0*/  LOP3.LUT R36, R36, R9, RZ, 0x3c, !PT ;  /* 0x0000000924247212 */ /* 0x000fe400078e3cff */
[----:B------:R-:W-:-:S05]  /*126b0*/  ISETP.GE.AND P4, PT, R4, RZ, PT ;  /* 0x000000ff0400720c */ /* 0x000fca0003f86270 */
        /* <DEDUP_REMOVED lines=18> */
[----:B------:R-:W-:Y:S02]  /*127e0*/  ISETP.GE.AND P1, PT, R36, RZ, PT ;  /* 0x000000ff2400720c */ /* 0x000fe40003f26270 */
[-C--:B------:R-:W-:Y:S02]  /*127f0*/  ISETP.GE.U32.AND P6, PT, R14, R3.reuse, PT ;  /* 0x000000030e00720c */ /* 0x080fe40003fc6070 */
[----:B------:R-:W-:Y:S02]  /*12800*/  ISETP.GE.U32.AND P5, PT, R10, R3, PT ;  /* 0x000000030a00720c */ /* 0x000fe40003fa6070 */
[----:B------:R-:W-:-:S02]  /*12810*/  @!P2 IADD3 R15, R15, 0x1, RZ ;  /* 0x000000010f0fa810 */ /* 0x000fc40007ffe0ff */
[----:B------:R-:W-:Y:S02]  /*12820*/  ISETP.NE.AND P2, PT, R9, RZ, PT ;  /* 0x000000ff0900720c */ /* 0x000fe40003f45270 */
[----:B------:R-:W-:-:S05]  /*12830*/  LOP3.LUT R10, RZ, R9, RZ, 0x33, !PT ;  /* 0x00000009ff0a7212 */ /* 0x000fca00078e33ff */
        /* <DEDUP_REMOVED lines=12> */
[----:B------:R-:W-:Y:S01]  /*12900*/  IMAD.WIDE.U32 R14, R9, UR10, RZ ;  /* 0x0000000a090e7c25 */ /* 0x000fe2000f8e00ff */
[----:B------:R-:W-:-:S05]  /*12910*/  SHF.R.S32.HI R3, RZ, 0x1f, R9 ;  /* 0x0000001fff037819 */ /* 0x000fca0000011409 */
[----:B------:R-:W-:-:S04]  /*12920*/  IMAD R10, R3, UR10, RZ ;  /* 0x0000000a030a7c24 */ /* 0x000fc8000f8e02ff */
[----:B------:R-:W-:-:S04]  /*12930*/  IMAD R10, R9, UR11, R10 ;  /* 0x0000000b090a7c24 */ /* 0x000fc8000f8e020a */
        /* <DEDUP_REMOVED lines=9> */
.L_x_3879:
[----:B------:R-:W-:Y:S02]  /*129d0*/  ULDC UR10, c[0x0][0x248] ;  /* 0x00009200000a7ab9 */ /* 0x000fe40000000800 */
[----:B------:R-:W-:-:S06]  /*129e0*/  USHF.L.U32 UR5, UR10, 0x6, URZ ;  /* 0x000000060a057899 */ /* 0x000fcc000800063f */
[----:B------:R-:W-:-:S04]  /*129f0*/  IADD3 R3, RZ, -UR5, RZ ;  /* 0x80000005ff037c10 */ /* 0x000fc8000fffe0ff */
[----:B------:R-:W-:-:S07]  /*12a00*/  SHF.R.S32.HI R4, RZ, 0x1f, R3 ;  /* 0x0000001fff047819 */ /* 0x000fce0000011403 */
.L_x_3880:
[----:B------:R-:W-:Y:S01]  /*12a10*/  IADD3 R55, P2, P1, R138, R3, R55 ;  /* 0x000000038a377210 */ /* 0x000fe2000795e037 */
[----:B------:R-:W-:Y:S01]  /*12a20*/  ULDC.64 UR8, c[0x0][0x218] ;  /* 0x0000860000087ab9 */ /* 0x000fe20000000a00 */
[----:B------:R-:W-:Y:S01]  /*12a30*/  IADD3 R138, P4, R3, R138, RZ ;  /* 0x0000008a038a7210 */ /* 0x000fe20007f9e0ff */
[----:B------:R-:W-:Y:S01]  /*12a40*/  USHF.L.U32 UR11, UR10, 0x5, URZ ;  /* 0x000000050a0b7899 */ /* 0x000fe2000800063f */
[----:B------:R-:W-:Y:S01]  /*12a50*/  IADD3.X R54, R51, R4, R54, P2, P1 ;  /* 0x0000000433367210 */ /* 0x000fe200017e2436 */
[----:B------:R-:W-:Y:S01]  /*12a60*/  ULDC UR5, c[0x0][0x24c] ;  /* 0x0000930000057ab9 */ /* 0x000fe20000000800 */
[----:B------:R-:W-:Y:S01]  /*12a70*/  LEA R14, P2, R138, UR8, 0x1 ;  /* 0x000000088a0e7c11 */ /* 0x000fe2000f8408ff */
[----:B------:R-:W-:Y:S01]  /*12a80*/  IMAD.X R51, R4, 0x1, R51, P4 ;  /* 0x0000000104337824 */ /* 0x000fe200020e0633 */
[----:B------:R-:W-:Y:S01]  /*12a90*/  LEA R200, P5, R3, R200, 0x1 ;  /* 0x000000c803c87211 */ /* 0x000fe200078a08ff */
[----:B------:R-:W-:Y:S01]  /*12aa0*/  USHF.L.U64.HI UR5, UR10, 0x5, UR5 ;  /* 0x000000050a057899 */ /* 0x000fe20008010205 */
[----:B------:R-:W-:-:S02]  /*12ab0*/  LEA R10, P1, R55, UR8, 0x1 ;  /* 0x00000008370a7c11 */ /* 0x000fc4000f8208ff */
[----:B------:R-:W-:Y:S02]  /*12ac0*/  LEA.HI.X R15, R138, UR9, R51, 0x1, P2 ;  /* 0x000000098a0f7c11 */ /* 0x000fe400090f0c33 */
[----:B------:R-:W-:Y:S02]  /*12ad0*/  LEA.HI.X R199, R3, R199, R4, 0x1, P5 ;  /* 0x000000c703c77211 */ /* 0x000fe400028f0c04 */
[----:B------:R-:W-:Y:S02]  /*12ae0*/  IADD3 R36, P2, R200, UR11, RZ ;  /* 0x0000000bc8247c10 */ /* 0x000fe4000ff5e0ff */
[----:B------:R-:W-:Y:S01]  /*12af0*/  LEA.HI.X R11, R55, UR9, R54, 0x1, P1 ;  /* 0x00000009370b7c11 */ /* 0x000fe200088f0c36 */
[----:B------:R-:W-:Y:S01]  /*12b00*/  IMAD.MOV.U32 R201, RZ, RZ, R199 ;  /* 0x000000ffffc97224 */ /* 0x000fe200078e00c7 */
[----:B------:R-:W-:Y:S02]  /*12b10*/  IADD3.X R37, R199, UR5, RZ, P2, !PT ;  /* 0x00000005c7257c10 */ /* 0x000fe400097fe4ff */
[----:B------:R-:W-:-:S02]  /*12b20*/  IADD3 R44, P2, R36, UR11, RZ ;  /* 0x0000000b242c7c10 */ /* 0x000fc4000ff5e0ff */
[----:B------:R-:W-:Y:S01]  /*12b30*/  IADD3 R38, P1, R10, UR11, RZ ;  /* 0x0000000b0a267c10 */ /* 0x000fe2000ff3e0ff */
[----:B------:R-:W-:Y:S01]  /*12b40*/  @!PT LDS RZ, [RZ] ;  /* 0x00000000fffff984 */ /* 0x000fe20000000800 */
[----:B------:R-:W-:Y:S01]  /*12b50*/  @!PT LDS RZ, [RZ] ;  /* 0x00000000fffff984 */ /* 0x000fe20000000800 */
[----:B------:R-:W-:Y:S01]  /*12b60*/  @!PT LDS RZ, [RZ] ;  /* 0x00000000fffff984 */ /* 0x000fe20000000800 */
[----:B------:R1:W-:Y:S01]  /*12b70*/  LDGSTS.E.BYPASS.LTC128B.128 [R211+0x6000], desc[UR6][R200.64] ;  /* 0x06000000c8d37fae */ /* 0x0003e2000b901d46 */
[----:B------:R-:W-:Y:S02]  /*12b80*/  IADD3.X R45, R37, UR5, RZ, P2, !PT ;  /* 0x00000005252d7c10 */ /* 0x000fe400097fe4ff */
[----:B------:R-:W-:Y:S01]  /*12b90*/  IADD3.X R39, R11, UR5, RZ, P1, !PT ;  /* 0x000000050b277c10 */ /* 0x000fe20008ffe4ff */
[----:B------:R1:W-:Y:S01]  /*12ba0*/  LDGSTS.E.BYPASS.LTC128B.128 [R211+0x8000], desc[UR6][R14.64+0x80] ;  /* 0x080000800ed37fae */ /* 0x0003e2000b901d46 */
[----:B------:R-:W-:Y:S02]  /*12bb0*/  IADD3 R46, P2, R44, UR11, RZ ;  /* 0x0000000b2c2e7c10 */ /* 0x000fe4000ff5e0ff */
[----:B------:R-:W-:Y:S01]  /*12bc0*/  IADD3 R50, P1, R38, UR11, RZ ;  /* 0x0000000b26327c10 */ /* 0x000fe2000ff3e0ff */
[----:B------:R1:W-:Y:S01]  /*12bd0*/  LDGSTS.E.BYPASS.LTC128B.128 [R211+0xa000], desc[UR6][R14.64+0x100] ;  /* 0x0a0001000ed37fae */ /* 0x0003e2000b901d46 */
[----:B------:R-:W-:-:S02]  /*12be0*/  IADD3.X R47, R45, UR5, RZ, P2, !PT ;  /* 0x000000052d2f7c10 */ /* 0x000fc400097fe4ff */
[----:B------:R-:W-:Y:S01]  /*12bf0*/  IADD3.X R51, R39, UR5, RZ, P1, !PT ;  /* 0x0000000527337c10 */ /* 0x000fe20008ffe4ff */
        /* <DEDUP_REMOVED lines=10> */
.L_x_3878:
        /* <DEDUP_REMOVED lines=31> */
[----:B------:R-:W-:Y:S01]  /*12e90*/  IADD3 R192, R49, R2, RZ ;  /* 0x0000000231c07210 */ /* 0x000fe20007ffe0ff */
[----:B------:R-:W1:Y:S03]  /*12ea0*/  SHFL.BFLY PT, R9, R10, 0x2, 0x1f ;  /* 0x0c401f000a097f89 */ /* 0x000e6600000e0000 */
[----:B------:R-:W-:Y:S01]  /*12eb0*/  LEA R192, R192, UR4, 0x1 ;  /* 0x00000004c0c07c11 */ /* 0x000fe2000f8e08ff */
[----:B------:R-:W2:Y:S03]  /*12ec0*/  SHFL.BFLY PT, R4, R11, 0x2, 0x1f ;  /* 0x0c401f000b047f89 */ /* 0x000ea600000e0000 */
[-C--:B------:R-:W-:Y:S01]  /*12ed0*/  LEA R190, R7, R192.reuse, 0x1 ;  /* 0x000000c007be7211 */ /* 0x080fe200078e08ff */
[----:B------:R-:W-:Y:S01]  /*12ee0*/  LDSM.16.MT88.4 R68, [R192+0xe000] ;  /* 0x00e00000c044783b */ /* 0x000fe20000004200 */
[----:B------:R-:W-:-:S02]  /*12ef0*/  LEA R189, R5, R192, 0x1 ;  /* 0x000000c005bd7211 */ /* 0x000fc400078e08ff */
[----:B------:R-:W-:Y:S01]  /*12f00*/  LEA R188, R5, R190, 0x1 ;  /* 0x000000be05bc7211 */ /* 0x000fe200078e08ff */
        /* <DEDUP_REMOVED lines=18> */
[----:B------:R-:W-:Y:S01]  /*13030*/  FMUL.FTZ R165, R3, UR5 ;  /* 0x0000000503a57c20 */ /* 0x000fe20008410000 */
        /* <DEDUP_REMOVED lines=8> */
[----:B------:R-:W-:Y:S01]  /*130c0*/  FFMA.FTZ R144, R0, UR5, -R171 ;  /* 0x0000000500907c23 */ /* 0x000fe200080108ab */
[--C-:B------:R-:W-:Y:S01]  /*130d0*/  FFMA.FTZ R152, R30, UR5, -R165.reuse ;  /* 0x000000051e987c23 */ /* 0x100fe200080108a5 */
[--C-:B------:R-:W-:Y:S01]  /*130e0*/  FFMA.FTZ R157, R28, UR5, -R165.reuse ;  /* 0x000000051c9d7c23 */ /* 0x100fe200080108a5 */
[--C-:B------:R-:W-:Y:S01]  /*130f0*/  FFMA.FTZ R153, R26, UR5, -R165.reuse ;  /* 0x000000051a997c23 */ /* 0x100fe200080108a5 */
[----:B------:R-:W-:Y:S01]  /*13100*/  FFMA.FTZ R148, R24, UR5, -R165 ;  /* 0x0000000518947c23 */ /* 0x000fe200080108a5 */
[----:B------:R-:W-:Y:S01]  /*13110*/  MUFU.EX2 R155, R155 ;  /* 0x0000009b009b7308 */ /* 0x000fe20000000800 */
[----:B------:R-:W-:Y:S01]  /*13120*/  FFMA.FTZ R0, R8, UR5, -R171 ;  /* 0x0000000508007c23 */ /* 0x000fe200080108ab */
[----:B------:R-:W-:Y:S01]  /*13130*/  FFMA.FTZ R134, R12, UR5, -R165 ;  /* 0x000000050c867c23 */ /* 0x000fe200080108a5 */
[----:B------:R-:W-:Y:S01]  /*13140*/  LDSM.16.MT88.4 R8, [R192+0xe800] ;  /* 0x00e80000c008783b */ /* 0x000fe20000004200 */
[--C-:B------:R-:W-:Y:S01]  /*13150*/  FFMA.FTZ R149, R20, UR5, -R171.reuse ;  /* 0x0000000514957c23 */ /* 0x100fe200080108ab */
[----:B------:R-:W-:Y:S01]  /*13160*/  FFMA.FTZ R145, R16, UR5, -R171 ;  /* 0x0000000510917c23 */ /* 0x000fe200080108ab */
[--C-:B------:R-:W-:Y:S01]  /*13170*/  FFMA.FTZ R147, R22, UR5, -R165.reuse ;  /* 0x0000000516937c23 */ /* 0x100fe200080108a5 */
[----:B------:R-:W1:Y:S01]  /*13180*/  LDSM.16.MT88.4 R12, [R190+0xc800] ;  /* 0x00c80000be0c783b */ /* 0x000e620000004200 */
[----:B------:R-:W2:Y:S01]  /*13190*/  MUFU.EX2 R150, R150 ;  /* 0x0000009600967308 */ /* 0x000ea20000000800 */
[--C-:B------:R-:W-:Y:S01]  /*131a0*/  FFMA.FTZ R135, R18, UR5, -R165.reuse ;  /* 0x0000000512877c23 */ /* 0x100fe200080108a5 */
[----:B------:R-:W-:Y:S01]  /*131b0*/  FFMA.FTZ R2, R6, UR5, -R165 ;  /* 0x0000000506027c23 */ /* 0x000fe200080108a5 */
[----:B------:R-:W4:Y:S01]  /*131c0*/  LDSM.16.MT88.4 R20, [R189+0xe800] ;  /* 0x00e80000bd14783b */ /* 0x000f220000004200 */
[--C-:B------:R-:W-:Y:S01]  /*131d0*/  FFMA.FTZ R154, R154, UR5, -R171.reuse ;  /* 0x000000059a9a7c23 */ /* 0x100fe200080108ab */
[--C-:B------:R-:W-:Y:S01]  /*131e0*/  FFMA.FTZ R159, R216, UR5, -R171.reuse ;  /* 0x00000005d89f7c23 */ /* 0x100fe200080108ab */
[--C-:B------:R-:W-:Y:S01]  /*131f0*/  FFMA.FTZ R156, R156, UR5, -R171.reuse ;  /* 0x000000059c9c7c23 */ /* 0x100fe200080108ab */
[----:B------:R-:W5:Y:S01]  /*13200*/  LDSM.16.MT88.4 R16, [R188+0xe800] ;  /* 0x00e80000bc10783b */ /* 0x000f620000004200 */
[----:B------:R-:W-:Y:S01]  /*13210*/  MUFU.EX2 R151, R151 ;  /* 0x0000009700977308 */ /* 0x000fe20000000800 */
[----:B------:R-:W-:Y:S01]  /*13220*/  FFMA.FTZ R161, R214, UR5, -R171 ;  /* 0x00000005d6a17c23 */ /* 0x000fe200080108ab */
[--C-:B------:R-:W-:Y:S01]  /*13230*/  FFMA.FTZ R160, R160, UR5, -R165.reuse ;  /* 0x00000005a0a07c23 */ /* 0x100fe200080108a5 */
[----:B------:R-:W-:Y:S01]  /*13240*/  LDSM.16.MT88.4 R32, [R189+0xc800] ;  /* 0x00c80000bd20783b */ /* 0x000fe20000004200 */
[--C-:B------:R-:W-:Y:S01]  /*13250*/  FFMA.FTZ R163, R212, UR5, -R165.reuse ;  /* 0x00000005d4a37c23 */ /* 0x100fe200080108a5 */
[--C-:B------:R-:W-:Y:S01]  /*13260*/  FFMA.FTZ R166, R166, UR5, -R165.reuse ;  /* 0x00000005a6a67c23 */ /* 0x100fe200080108a5 */
[----:B------:R-:W-:Y:S01]  /*13270*/  FFMA.FTZ R167, R210, UR5, -R165 ;  /* 0x00000005d2a77c23 */ /* 0x000fe200080108a5 */
[----:B------:R-:W-:Y:S01]  /*13280*/  LDSM.16.MT88.4 R136, [R192+0xc800] ;  /* 0x00c80000c088783b */ /* 0x000fe20000004200 */
[----:B------:R-:W3:Y:S01]  /*13290*/  MUFU.EX2 R146, R146 ;  /* 0x0000009200927308 */ /* 0x000ee20000000800 */
[----:B--2---:R-:W-:Y:S01]  /*132a0*/  F2FP.BF16.F32.PACK_AB R116, R150, R155 ;  /* 0x0000009b9674723e */ /* 0x004fe200000010ff */
        /* <DEDUP_REMOVED lines=11> */
[----:B------:R-:W-:-:S03]  /*13360*/  FADD.FTZ R150, R155, R150 ;  /* 0x000000969b967221 */ /* 0x000fc60000010000 */
[----:B------:R-:W2:Y:S01]  /*13370*/  MUFU.EX2 R157, R157 ;  /* 0x0000009d009d7308 */ /* 0x000ea20000000800 */
[----:B---3--:R-:W-:Y:S01]  /*13380*/  F2FP.BF16.F32.PACK_AB R118, R146, R151 ;  /* 0x000000979276723e */ /* 0x008fe200000010ff */
[----:B------:R-:W-:-:S04]  /*13390*/  FADD.FTZ R151, R151, R150 ;  /* 0x0000009697977221 */ /* 0x000fc80000010000 */
[----:B------:R-:W-:Y:S02]  /*133a0*/  FADD.FTZ R146, R146, R151 ;  /* 0x0000009792927221 */ /* 0x000fe40000010000 */
        /* <DEDUP_REMOVED lines=45> */
[C---:B------:R-:W-:Y:S05]  /*13680*/  HMMA.16816.F32.BF16 R64, R4.reuse, R8, R64 ;  /* 0x000000080440723c */ /* 0x040fea0000041840 */
[----:B------:R-:W-:Y:S01]  /*13690*/  MUFU.EX2 R160, R160 ;  /* 0x000000a000a07308 */ /* 0x000fe20000000800 */
[----:B------:R-:W-:Y:S01]  /*136a0*/  HMMA.16816.F32.BF16 R68, R4, R10, R68 ;  /* 0x0000000a0444723c */ /* 0x000fe20000041844 */
[----:B------:R-:W3:Y:S05]  /*136b0*/  LDSM.16.MT88.4 R8, [R190+0x10800] ;  /* 0x01080000be08783b */ /* 0x000eea0000004200 */
        /* <DEDUP_REMOVED lines=144> */
[----:B------:R-:W-:Y:S01]  /*13fc0*/  ULDC.64 UR4, c[0x0][0x250] ;  /* 0x0000940000047ab9 */ /* 0x000fe20000000a00 */
[----:B------:R-:W-:Y:S01]  /*13fd0*/  ULDC UR8, c[0x0][0x250] ;  /* 0x0000940000087ab9 */ /* 0x000fe20000000800 */
[----:B------:R-:W-:Y:S01]  /*13fe0*/  USHF.L.U64.HI UR12, UR4, 0x5, UR5 ;  /* 0x00000005040c7899 */ /* 0x000fe20008010205 */
[----:B------:R-:W-:Y:S01]  /*13ff0*/  IADD3 R213, R133, -0x2, RZ ;  /* 0xfffffffe85d57810 */ /* 0x000fe20007ffe0ff */
[----:B------:R-:W-:Y:S01]  /*14000*/  USHF.L.U32 UR13, UR4, 0x5, URZ ;  /* 0x00000005040d7899 */ /* 0x000fe2000800063f */
[----:B------:R-:W-:Y:S01]  /*14010*/  MOV R0, R3 ;  /* 0x0000000300007202 */ /* 0x000fe20000000f00 */
[----:B------:R-:W-:Y:S01]  /*14020*/  ULEA UR4, -UR8, URZ, 0x6 ;  /* 0x0000003f08047291 */ /* 0x000fe2000f8e313f */
[----:B------:R-:W-:Y:S01]  /*14030*/  IMAD.MOV.U32 R133, RZ, RZ, R132 ;  /* 0x000000ffff857224 */ /* 0x000fe200078e0084 */
[----:B------:R-:W-:Y:S01]  /*14040*/  ULDC UR11, c[0x0][0x248] ;  /* 0x00009200000b7ab9 */ /* 0x000fe20000000800 */
[----:B------:R-:W-:Y:S01]  /*14050*/  ULDC UR8, c[0x0][0x24c] ;  /* 0x0000930000087ab9 */ /* 0x000fe20000000800 */
[----:B------:R-:W-:-:S02]  /*14060*/  USHF.R.S32.HI UR9, URZ, 0x1f, UR4 ;  /* 0x0000001f3f097899 */ /* 0x000fc40008011404 */
[----:B------:R-:W-:Y:S01]  /*14070*/  MOV R212, UR4 ;  /* 0x0000000400d47c02 */ /* 0x000fe20008000f00 */
[----:B------:R-:W-:Y:S02]  /*14080*/  USHF.L.U64.HI UR8, UR11, 0x5, UR8 ;  /* 0x000000050b087899 */ /* 0x000fe40008010208 */
[----:B------:R-:W-:Y:S01]  /*14090*/  USHF.L.U32 UR5, UR11, 0x5, URZ ;  /* 0x000000050b057899 */ /* 0x000fe2000800063f */
[----:B------:R-:W-:Y:S01]  /*140a0*/  IMAD.U32 R210, RZ, RZ, UR9 ;  /* 0x00000009ffd27e24 */ /* 0x000fe2000f8e00ff */
[----:B------:R-:W-:-:S10]  /*140b0*/  ULDC UR4, c[0x0][0x2ec] ;  /* 0x0000bb0000047ab9 */ /* 0x000fd40000000800 */
.L_x_3885:
        /* <DEDUP_REMOVED lines=66> */
.L_x_3882:
        /* <DEDUP_REMOVED lines=8> */
[----:B------:R-:W-:Y:S01]  /*14560*/  IADD3 R4, P0, R6, UR13, RZ ;  /* 0x0000000d06047c10 */ /* 0x000fe2000ff1e0ff */
[----:B------:R-:W-:Y:S03]  /*14570*/  LDGSTS.E.BYPASS.LTC128B.128 [R211+0xe000], desc[UR6][R202.64+0x80] ;  /* 0x0e000080cad37fae */ /* 0x000fe6000b901d46 */
[----:B------:R-:W-:Y:S01]  /*14580*/  IADD3.X R5, R7, UR12, RZ, P0, !PT ;  /* 0x0000000c07057c10 */ /* 0x000fe200087fe4ff */
[----:B------:R-:W-:Y:S01]  /*14590*/  LDGSTS.E.BYPASS.LTC128B.128 [R211+0x10000], desc[UR6][R202.64+0x100] ;  /* 0x10000100cad37fae */ /* 0x000fe2000b901d46 */
[----:B------:R-:W-:Y:S03]  /*145a0*/  IADD3 R2, P0, R4, UR13, RZ ;  /* 0x0000000d04027c10 */ /* 0x000fe6000ff1e0ff */
[----:B------:R-:W-:Y:S01]  /*145b0*/  LDGSTS.E.BYPASS.LTC128B.128 [R211+0xc800], desc[UR6][R6.64] ;  /* 0x0c80000006d37fae */ /* 0x000fe2000b901d46 */
[----:B------:R-:W-:Y:S02]  /*145c0*/  IADD3.X R3, R5, UR12, RZ, P0, !PT ;  /* 0x0000000c05037c10 */ /* 0x000fe400087fe4ff */
[----:B------:R-:W-:Y:S01]  /*145d0*/  ISETP.GE.AND P0, PT, R213, 0x1, PT ;  /* 0x00000001d500780c */ /* 0x000fe20003f06270 */
[----:B------:R-:W-:Y:S04]  /*145e0*/  LDGSTS.E.BYPASS.LTC128B.128 [R211+0xe800], desc[UR6][R6.64+0x80] ;  /* 0x0e80008006d37fae */ /* 0x000fe8000b901d46 */
[----:B------:R-:W-:Y:S04]  /*145f0*/  LDGSTS.E.BYPASS.LTC128B.128 [R211+0x10800], desc[UR6][R6.64+0x100] ;  /* 0x1080010006d37fae */ /* 0x000fe8000b901d46 */
[----:B------:R-:W-:Y:S04]  /*14600*/  LDGSTS.E.BYPASS.LTC128B.128 [R211+0xd000], desc[UR6][R4.64] ;  /* 0x0d00000004d37fae */ /* 0x000fe8000b901d46 */
[----:B------:R-:W-:Y:S04]  /*14610*/  LDGSTS.E.BYPASS.LTC128B.128 [R211+0xf000], desc[UR6][R4.64+0x80] ;  /* 0x0f00008004d37fae */ /* 0x000fe8000b901d46 */
[----:B------:R1:W-:Y:S04]  /*14620*/  LDGSTS.E.BYPASS.LTC128B.128 [R211+0x11000], desc[UR6][R4.64+0x100] ;  /* 0x1100010004d37fae */ /* 0x0003e8000b901d46 */
[----:B------:R2:W-:Y:S04]  /*14630*/  LDGSTS.E.BYPASS.LTC128B.128 [R211+0xd800], desc[UR6][R2.64] ;  /* 0x0d80000002d37fae */ /* 0x0005e8000b901d46 */
[----:B------:R2:W-:Y:S04]  /*14640*/  LDGSTS.E.BYPASS.LTC128B.128 [R211+0xf800], desc[UR6][R2.64+0x80] ;  /* 0x0f80008002d37fae */ /* 0x0005e8000b901d46 */
[----:B------:R2:W-:Y:S04]  /*14650*/  LDGSTS.E.BYPASS.LTC128B.128 [R211+0x11800], desc[UR6][R2.64+0x100] ;  /* 0x1180010002d37fae */ /* 0x0005e8000b901d46 */
[----:B------:R-:W-:Y:S04]  /*14660*/  LDSM.16.M88.4 R32, [R198] ;  /* 0x00000000c620783b */ /* 0x000fe80000000200 */
[----:B------:R-:W1:Y:S04]  /*14670*/  LDSM.16.M88.4 R8, [R197+0x6000] ;  /* 0x00600000c508783b */ /* 0x000e680000000200 */
[----:B------:R-:W3:Y:S04]  /*14680*/  LDSM.16.M88.4 R16, [R197+0x6800] ;  /* 0x00680000c510783b */ /* 0x000ee80000000200 */
[----:B------:R-:W4:Y:S04]  /*14690*/  LDSM.16.M88.4 R24, [R197+0x7000] ;  /* 0x00700000c518783b */ /* 0x000f280000000200 */
[----:B------:R-:W5:Y:S04]  /*146a0*/  LDSM.16.M88.4 R136, [R197+0x7800] ;  /* 0x00780000c588783b */ /* 0x000f680000000200 */
[----:B------:R-:W0:Y:S04]  /*146b0*/  LDGDEPBAR ;  /* 0x00000000000079af */ /* 0x000e280000000000 */
[----:B------:R-:W-:Y:S04]  /*146c0*/  LDSM.16.M88.4 R140, [R196] ;  /* 0x00000000c48c783b */ /* 0x000fe80000000200 */
[----:B------:R-:W2:Y:S04]  /*146d0*/  LDSM.16.M88.4 R144, [R195] ;  /* 0x00000000c390783b */ /* 0x000ea80000000200 */
[----:B------:R-:W2:Y:S04]  /*146e0*/  LDSM.16.M88.4 R148, [R187] ;  /* 0x00000000bb94783b */ /* 0x000ea80000000200 */
[----:B------:R-:W2:Y:S04]  /*146f0*/  LDSM.16.M88.4 R152, [R186] ;  /* 0x00000000ba98783b */ /* 0x000ea80000000200 */
[----:B------:R-:W2:Y:S01]  /*14700*/  LDSM.16.M88.4 R156, [R185] ;  /* 0x00000000b99c783b */ /* 0x000ea20000000200 */
[C---:B-1----:R-:W-:Y:S03]  /*14710*/  HMMA.16816.F32.BF16 R4, R32.reuse, R8, RZ ;  /* 0x000000082004723c */ /* 0x042fe600000418ff */
[----:B------:R-:W-:Y:S04]  /*14720*/  LDSM.16.M88.4 R160, [R194] ;  /* 0x00000000c2a0783b */ /* 0x000fe80000000200 */
[----:B------:R-:W1:Y:S01]  /*14730*/  LDSM.16.M88.4 R164, [R191+0x6000] ;  /* 0x00600000bfa4783b */ /* 0x000e620000000200 */
[C---:B------:R-:W-:Y:S03]  /*14740*/  HMMA.16816.F32.BF16 R8, R32.reuse, R10, RZ ;  /* 0x0000000a2008723c */ /* 0x040fe600000418ff */
[----:B------:R-:W1:Y:S03]  /*14750*/  LDSM.16.M88.4 R168, [R191+0x6800] ;  /* 0x00680000bfa8783b */ /* 0x000e660000000200 */
[C---:B---3--:R-:W-:Y:S01]  /*14760*/  HMMA.16816.F32.BF16 R12, R32.reuse, R16, RZ ;  /* 0x00000010200c723c */ /* 0x048fe200000418ff */
[----:B------:R-:W-:Y:S05]  /*14770*/  LDSM.16.M88.4 R172, [R191+0x7800] ;  /* 0x00780000bfac783b */ /* 0x000fea0000000200 */
        /* <DEDUP_REMOVED lines=8> */
[----:B------:R-:W-:Y:S05]  /*14800*/  LDSM.16.M88.4 R144, [R193] ;  /* 0x00000000c190783b */ /* 0x000fea0000000200 */
[C---:B------:R-:W-:Y:S06]  /*14810*/  HMMA.16816.F32.BF16 R12, R140.reuse, R148, R12 ;  /* 0x000000948c0c723c */ /* 0x040fec000004180c */
[C---:B------:R-:W-:Y:S01]  /*14820*/  HMMA.16816.F32.BF16 R16, R140.reuse, R150, R16 ;  /* 0x000000968c10723c */ /* 0x040fe20000041810 */
[----:B------:R-:W2:Y:S05]  /*14830*/  LDSM.16.M88.4 R148, [R184] ;  /* 0x00000000b894783b */ /* 0x000eaa0000000200 */
[C---:B------:R-:W-:Y:S06]  /*14840*/  HMMA.16816.F32.BF16 R20, R140.reuse, R152, R20 ;  /* 0x000000988c14723c */ /* 0x040fec0000041814 */
        /* <DEDUP_REMOVED lines=12> */
[C---:B---3--:R-:W-:Y:S06]  /*14910*/  HMMA.16816.F32.BF16 R20, R160.reuse, R136, R20 ;  /* 0x00000088a014723c */ /* 0x048fec0000041814 */
[C---:B------:R-:W-:Y:S01]  /*14920*/  HMMA.16816.F32.BF16 R24, R160.reuse, R138, R24 ;  /* 0x0000008aa018723c */ /* 0x040fe20000041818 */
[----:B------:R-:W1:Y:S05]  /*14930*/  LDSM.16.M88.4 R136, [R198+0x2000] ;  /* 0x00200000c688783b */ /* 0x000e6a0000000200 */
[C---:B------:R-:W-:Y:S06]  /*14940*/  HMMA.16816.F32.BF16 R28, R160.reuse, R172, R28 ;  /* 0x000000aca01c723c */ /* 0x040fec000004181c */
[----:B------:R-:W-:Y:S01]  /*14950*/  HMMA.16816.F32.BF16 R32, R160, R174, R32 ;  /* 0x000000aea020723c */ /* 0x000fe20000041820 */
[----:B------:R-:W3:Y:S04]  /*14960*/  LDSM.16.M88.4 R160, [R197+0x9000] ;  /* 0x00900000c5a0783b */ /* 0x000ee80000000200 */
[----:B------:R-:W3:Y:S01]  /*14970*/  LDSM.16.M88.4 R172, [R197+0x9800] ;  /* 0x00980000c5ac783b */ /* 0x000ee20000000200 */
[C---:B--2---:R-:W-:Y:S06]  /*14980*/  HMMA.16816.F32.BF16 R4, R144.reuse, R148, R4 ;  /* 0x000000949004723c */ /* 0x044fec0000041804 */
[C---:B------:R-:W-:Y:S01]  /*14990*/  HMMA.16816.F32.BF16 R8, R144.reuse, R150, R8 ;  /* 0x000000969008723c */ /* 0x040fe20000041808 */
[----:B------:R-:W-:Y:S05]  /*149a0*/  LDSM.16.M88.4 R148, [R183] ;  /* 0x00000000b794783b */ /* 0x000fea0000000200 */
[C---:B----4-:R-:W-:Y:S06]  /*149b0*/  HMMA.16816.F32.BF16 R12, R144.reuse, R152, R12 ;  /* 0x00000098900c723c */ /* 0x050fec000004180c */
[C---:B------:R-:W-:Y:S01]  /*149c0*/  HMMA.16816.F32.BF16 R16, R144.reuse, R154, R16 ;  /* 0x0000009a9010723c */ /* 0x040fe20000041810 */
[----:B------:R-:W-:Y:S05]  /*149d0*/  LDSM.16.M88.4 R152, [R182] ;  /* 0x00000000b698783b */ /* 0x000fea0000000200 */
[C---:B-----5:R-:W-:Y:S06]  /*149e0*/  HMMA.16816.F32.BF16 R20, R144.reuse, R140, R20 ;  /* 0x0000008c9014723c */ /* 0x060fec0000041814 */
[C---:B------:R-:W-:Y:S01]  /*149f0*/  HMMA.16816.F32.BF16 R24, R144.reuse, R142, R24 ;  /* 0x0000008e9018723c */ /* 0x040fe20000041818 */
[----:B------:R-:W2:Y:S05]  /*14a00*/  LDSM.16.M88.4 R140, [R196+0x2000] ;  /* 0x00200000c48c783b */ /* 0x000eaa0000000200 */
[C---:B------:R-:W-:Y:S06]  /*14a10*/  HMMA.16816.F32.BF16 R28, R144.reuse, R156, R28 ;  /* 0x0000009c901c723c */ /* 0x040fec000004181c */
[----:B------:R-:W-:Y:S01]  /*14a20*/  HMMA.16816.F32.BF16 R32, R144, R158, R32 ;  /* 0x0000009e9020723c */ /* 0x000fe20000041820 */
[----:B------:R-:W4:Y:S04]  /*14a30*/  LDSM.16.M88.4 R144, [R181] ;  /* 0x00000000b590783b */ /* 0x000f280000000200 */
[----:B------:R-:W5:Y:S01]  /*14a40*/  LDSM.16.M88.4 R156, [R180] ;  /* 0x00000000b49c783b */ /* 0x000f620000000200 */
        /* <DEDUP_REMOVED lines=18> */
[----:B------:R-:W-:Y:S05]  /*14b70*/  LDSM.16.M88.4 R152, [R184+0x2800] ;  /* 0x00280000b898783b */ /* 0x000fea0000000200 */
[C---:B----4-:R-:W-:Y:S06]  /*14b80*/  HMMA.16816.F32.BF16 R20, R140.reuse, R144, R20 ;  /* 0x000000908c14723c */ /* 0x050fec0000041814 */
[C---:B------:R-:W-:Y:S01]  /*14b90*/  HMMA.16816.F32.BF16 R24, R140.reuse, R146, R24 ;  /* 0x000000928c18723c */ /* 0x040fe20000041818 */
[----:B------:R-:W2:Y:S05]  /*14ba0*/  LDSM.16.M88.4 R144, [R193+0x2000] ;  /* 0x00200000c190783b */ /* 0x000eaa0000000200 */
[C---:B-----5:R-:W-:Y:S06]  /*14bb0*/  HMMA.16816.F32.BF16 R28, R140.reuse, R156, R28 ;  /* 0x0000009c8c1c723c */ /* 0x060fec000004181c */
[----:B------:R-:W-:Y:S01]  /*14bc0*/  HMMA.16816.F32.BF16 R32, R140, R158, R32 ;  /* 0x0000009e8c20723c */ /* 0x000fe20000041820 */
[----:B------:R-:W4:Y:S04]  /*14bd0*/  LDSM.16.M88.4 R140, [R184+0x3000] ;  /* 0x00300000b88c783b */ /* 0x000f280000000200 */
        /* <DEDUP_REMOVED lines=17> */
[C---:B------:R-:W-:Y:S06]  /*14cf0*/  HMMA.16816.F32.BF16 R12, R144.reuse, R152, R12 ;  /* 0x00000098900c723c */ /* 0x040fec000004180c */
[C---:B------:R-:W-:Y:S01]  /*14d00*/  HMMA.16816.F32.BF16 R16, R144.reuse, R154, R16 ;  /* 0x0000009a9010723c */ /* 0x040fe20000041810 */
[----:B------:R-:W-:Y:S05]  /*14d10*/  LDSM.16.M88.4 R152, [R178] ;  /* 0x00000000b298783b */ /* 0x000fea0000000200 */
[C---:B----4-:R-:W-:Y:S06]  /*14d20*/  HMMA.16816.F32.BF16 R20, R144.reuse, R140, R20 ;  /* 0x0000008c9014723c */ /* 0x050fec0000041814 */
[C---:B------:R-:W-:Y:S01]  /*14d30*/  HMMA.16816.F32.BF16 R24, R144.reuse, R142, R24 ;  /* 0x0000008e9018723c */ /* 0x040fe20000041818 */
[----:B------:R-:W2:Y:S05]  /*14d40*/  LDSM.16.M88.4 R140, [R196+0x4000] ;  /* 0x00400000c48c783b */ /* 0x000eaa0000000200 */
[C---:B-----5:R-:W-:Y:S06]  /*14d50*/  HMMA.16816.F32.BF16 R28, R144.reuse, R156, R28 ;  /* 0x0000009c901c723c */ /* 0x060fec000004181c */
        /* <DEDUP_REMOVED lines=29> */
[C---:B-1----:R-:W-:Y:S01]  /*14f30*/  HMMA.16816.F32.BF16 R4, R160.reuse, R164, R4 ;  /* 0x000000a4a004723c */ /* 0x042fe20000041804 */
[----:B------:R-:W-:Y:S04]  /*14f40*/  DEPBAR.LE SB0, 0x0 ;  /* 0x000080000000791a */ /* 0x000fe80000000000 */
[----:B------:R-:W-:Y:S01]  /*14f50*/  BAR.SYNC.DEFER_BLOCKING 0x0 ;  /* 0x0000000000007b1d */ /* 0x000fe20000010000 */
[C---:B------:R-:W-:Y:S06]  /*14f60*/  HMMA.16816.F32.BF16 R8, R160.reuse, R166, R8 ;  /* 0x000000a6a008723c */ /* 0x040fec0000041808 */
[C---:B------:R-:W-:Y:S06]  /*14f70*/  HMMA.16816.F32.BF16 R12, R160.reuse, R168, R12 ;  /* 0x000000a8a00c723c */ /* 0x040fec000004180c */
[C---:B------:R-:W-:Y:S06]  /*14f80*/  HMMA.16816.F32.BF16 R16, R160.reuse, R170, R16 ;  /* 0x000000aaa010723c */ /* 0x040fec0000041810 */
[C---:B---3--:R-:W-:Y:S06]  /*14f90*/  HMMA.16816.F32.BF16 R20, R160.reuse, R136, R20 ;  /* 0x00000088a014723c */ /* 0x048fec0000041814 */
[C---:B------:R-:W-:Y:S06]  /*14fa0*/  HMMA.16816.F32.BF16 R24, R160.reuse, R138, R24 ;  /* 0x0000008aa018723c */ /* 0x040fec0000041818 */
[C---:B------:R-:W-:Y:S06]  /*14fb0*/  HMMA.16816.F32.BF16 R28, R160.reuse, R172, R28 ;  /* 0x000000aca01c723c */ /* 0x040fec000004181c */
[----:B------:R-:W-:Y:S06]  /*14fc0*/  HMMA.16816.F32.BF16 R32, R160, R174, R32 ;  /* 0x000000aea020723c */ /* 0x000fec0000041820 */
[C---:B--2---:R-:W-:Y:S06]  /*14fd0*/  HMMA.16816.F32.BF16 R4, R144.reuse, R148, R4 ;  /* 0x000000949004723c */ /* 0x044fec0000041804 */
[C---:B------:R-:W-:Y:S06]  /*14fe0*/  HMMA.16816.F32.BF16 R8, R144.reuse, R150, R8 ;  /* 0x000000969008723c */ /* 0x040fec0000041808 */
[C---:B------:R-:W-:Y:S06]  /*14ff0*/  HMMA.16816.F32.BF16 R12, R144.reuse, R152, R12 ;  /* 0x00000098900c723c */ /* 0x040fec000004180c */
[C---:B------:R-:W-:Y:S06]  /*15000*/  HMMA.16816.F32.BF16 R16, R144.reuse, R154, R16 ;  /* 0x0000009a9010723c */ /* 0x040fec0000041810 */
[C---:B----4-:R-:W-:Y:S06]  /*15010*/  HMMA.16816.F32.BF16 R20, R144.reuse, R140, R20 ;  /* 0x0000008c9014723c */ /* 0x050fec0000041814 */
[C---:B------:R-:W-:Y:S06]  /*15020*/  HMMA.16816.F32.BF16 R24, R144.reuse, R142, R24 ;  /* 0x0000008e9018723c */ /* 0x040fec0000041818 */
[C---:B-----5:R-:W-:Y:S06]  /*15030*/  HMMA.16816.F32.BF16 R28, R144.reuse, R156, R28 ;  /* 0x0000009c901c723c */ /* 0x060fec000004181c */
        /* <DEDUP_REMOVED lines=70> */
.L_x_3884:
[C---:B------:R-:W-:Y:S04]  /*154a0*/  LEA R200, P0, R140.reuse, R200, 0x1 ;  /* 0x000000c88cc87211 */ /* 0x040fe800078008ff */
[----:B------:R-:W-:Y:S02]  /*154b0*/  LEA.HI.X R199, R140, R199, R132, 0x1, P0 ;  /* 0x000000c78cc77211 */ /* 0x000fe400000f0c84 */
[----:B------:R-:W-:Y:S03]  /*154c0*/  IADD3 R136, P0, R200, UR5, RZ ;  /* 0x00000005c8887c10 */ /* 0x000fe6000ff1e0ff */
[----:B------:R-:W-:Y:S01]  /*154d0*/  IMAD.MOV.U32 R201, RZ, RZ, R199 ;  /* 0x000000ffffc97224 */ /* 0x000fe200078e00c7 */
[----:B------:R-:W-:Y:S02]  /*154e0*/  IADD3.X R137, R199, UR8, RZ, P0, !PT ;  /* 0x00000008c7897c10 */ /* 0x000fe400087fe4ff */
[----:B------:R-:W-:Y:S02]  /*154f0*/  IADD3 R134, P0, R136, UR5, RZ ;  /* 0x0000000588867c10 */ /* 0x000fe4000ff1e0ff */
[----:B------:R-:W-:Y:S01]  /*15500*/  @!PT LDS RZ, [RZ] ;  /* 0x00000000fffff984 */ /* 0x000fe20000000800 */
[----:B------:R-:W-:Y:S01]  /*15510*/  @!PT LDS RZ, [RZ] ;  /* 0x00000000fffff984 */ /* 0x000fe20000000800 */
[----:B------:R-:W-:Y:S01]  /*15520*/  @!PT LDS RZ, [RZ] ;  /* 0x00000000fffff984 */ /* 0x000fe20000000800 */
[----:B------:R1:W-:Y:S02]  /*15530*/  LDGSTS.E.BYPASS.LTC128B.128 [R211+0x6000], desc[UR6][R200.64] ;  /* 0x06000000c8d37fae */ /* 0x0003e4000b901d46 */
[----:B------:R-:W-:Y:S02]  /*15540*/  IADD3.X R135, R137, UR8, RZ, P0, !PT ;  /* 0x0000000889877c10 */ /* 0x000fe400087fe4ff */
        /* <DEDUP_REMOVED lines=14> */
.L_x_3883:
        /* <DEDUP_REMOVED lines=412> */
.L_x_3881:
        /* <DEDUP_REMOVED lines=255> */
[----:B---3--:R-:W1:Y:S01]  /*17fe0*/  S2R R21, SR_CTAID.Y ;  /* 0x0000000000157919 */ /* 0x008e620000002600 */
[----:B------:R-:W1:Y:S01]  /*17ff0*/  LDC R2, c[0x0][0x2c4] ;  /* 0x0000b100ff027b82 */ /* 0x000e620000000800 */
[----:B------:R-:W-:Y:S01]  /*18000*/  ISETP.NE.AND P0, PT, R205, -0x1, PT ;  /* 0xffffffffcd00780c */ /* 0x000fe20003f05270 */
[----:B------:R-:W2:Y:S06]  /*18010*/  S2R R32, SR_CTAID.Z ;  /* 0x0000000000207919 */ /* 0x000eac0000002700 */
[----:B------:R-:W2:Y:S01]  /*18020*/  LDC R3, c[0x0][0x2e4] ;  /* 0x0000b900ff037b82 */ /* 0x000ea20000000800 */
[----:B-1----:R-:W-:-:S05]  /*18030*/  IMAD R2, R21, R2, RZ ;  /* 0x0000000215027224 */ /* 0x002fca00078e02ff */
[----:B------:R-:W-:-:S05]  /*18040*/  SEL R2, R2, R205, !P0 ;  /* 0x000000cd02027207 */ /* 0x000fca0004000000 */
[----:B--2---:R-:W-:Y:S01]  /*18050*/  IMAD R2, R32, R3, R2 ;  /* 0x0000000320027224 */ /* 0x004fe200078e0202 */
[----:B------:R-:W-:Y:S06]  /*18060*/  BRA `(.L_x_3887) ;  /* 0x0000000000187947 */ /* 0x000fec0003800000 */
.L_x_3886:
[----:B------:R-:W1:Y:S01]  /*18070*/  S2R R32, SR_CTAID.Z ;  /* 0x0000000000207919 */ /* 0x000e620000002700 */
[----:B------:R-:W1:Y:S01]  /*18080*/  LDC R3, c[0x0][0x270] ;  /* 0x00009c00ff037b82 */ /* 0x000e620000000800 */
[----:B---3--:R-:W1:Y:S07]  /*18090*/  S2R R21, SR_CTAID.Y ;  /* 0x0000000000157919 */ /* 0x008e6e0000002600 */
[----:B------:R-:W2:Y:S01]  /*180a0*/  LDC R2, c[0x0][0x2c4] ;  /* 0x0000b100ff027b82 */ /* 0x000ea20000000800 */
[----:B-1----:R-:W-:-:S04]  /*180b0*/  IMAD R3, R21, R3, R32 ;  /* 0x0000000315037224 */ /* 0x002fc800078e0220 */
[----:B--2---:R-:W-:-:S07]  /*180c0*/  IMAD R2, R3, R2, RZ ;  /* 0x0000000203027224 */ /* 0x004fce00078e02ff */
.L_x_3887:
        /* <DEDUP_REMOVED lines=16> */
[----:B------:R-:W-:Y:S01]  /*181d0*/  VIADD R5, R13, 0x8 ;  /* 0x000000080d057836 */ /* 0x000fe20000000000 */
[----:B------:R-:W-:Y:S01]  /*181e0*/  ULDC.64 UR4, c[0x0][0x2b0] ;  /* 0x0000ac0000047ab9 */ /* 0x000fe20000000a00 */
[C---:B--2---:R-:W-:Y:S02]  /*181f0*/  IMAD R8, R3.reuse, 0x40, R2 ;  /* 0x0000004003087824 */ /* 0x044fe400078e0202 */
[----:B------:R-:W-:-:S03]  /*18200*/  IMAD R2, R3, -0x40, R204 ;  /* 0xffffffc003027824 */ /* 0x000fc600078e02cc */
[----:B------:R-:W-:Y:S02]  /*18210*/  SHF.R.S32.HI R4, RZ, 0x1f, R8 ;  /* 0x0000001fff047819 */ /* 0x000fe40000011408 */
[----:B------:R-:W-:Y:S02]  /*18220*/  IADD3 R3, P0, R13, R8, RZ ;  /* 0x000000080d037210 */ /* 0x000fe40007f1e0ff */
[-C--:B------:R-:W-:Y:S02]  /*18230*/  ISETP.GE.AND P1, PT, R5, R2.reuse, PT ;  /* 0x000000020500720c */ /* 0x080fe40003f26270 */
[C---:B------:R-:W-:Y:S02]  /*18240*/  ISETP.GE.AND P2, PT, R13.reuse, R2, PT ;  /* 0x000000020d00720c */ /* 0x040fe40003f46270 */
[----:B------:R-:W-:Y:S02]  /*18250*/  LEA.HI.X.SX32 R4, R13, R4, 0x1, P0 ;  /* 0x000000040d047211 */ /* 0x000fe400000f0eff */
[----:B------:R-:W-:-:S04]  /*18260*/  LEA R2, P0, R3, UR4, 0x2 ;  /* 0x0000000403027c11 */ /* 0x000fc8000f8010ff */
[----:B------:R-:W-:-:S05]  /*18270*/  LEA.HI.X R3, R3, UR5, R4, 0x2, P0 ;  /* 0x0000000503037c11 */ /* 0x000fca00080f1404 */
[----:B------:R2:W-:Y:S04]  /*18280*/  @!P2 STG.E desc[UR6][R2.64], R9 ;  /* 0x000000090200a986 */ /* 0x0005e8000c101906 */
[----:B------:R2:W-:Y:S02]  /*18290*/  @!P1 STG.E desc[UR6][R2.64+0x20], R11 ;  /* 0x0000200b02009986 */ /* 0x0005e4000c101906 */
.L_x_3889:
[----:B------:R-:W-:Y:S05]  /*182a0*/  BSYNC B0 ;  /* 0x0000000000007941 */ /* 0x000fea0003800000 */
.L_x_3888:
[----:B------:R-:W3:Y:S01]  /*182b0*/  S2UR UR5, SR_CTAID.X ;  /* 0x00000000000579c3 */ /* 0x000ee20000002500 */
[----:B------:R-:W-:Y:S01]  /*182c0*/  LEA.HI R7, R7, R0, RZ, 0x3 ;  /* 0x0000000007077211 */ /* 0x000fe200078f18ff */
[----:B------:R4:W4:Y:S01]  /*182d0*/  LDS.128 R12, [R211+0x1800] ;  /* 0x00180000d30c7984 */ /* 0x0009220000000c00 */
[----:B-12---:R-:W-:Y:S01]  /*182e0*/  SHF.R.S32.HI R9, RZ, 0x1f, R6 ;  /* 0x0000001fff097819 */ /* 0x006fe20000011406 */
[----:B------:R-:W-:Y:S01]  /*182f0*/  BSSY B0, `(.L_x_3890) ;  /* 0x0000038000007945 */ /* 0x000fe20003800000 */
[----:B------:R-:W-:Y:S01]  /*18300*/  LOP3.LUT R7, R7, 0xfffffff8, RZ, 0xc0, !PT ;  /* 0xfffffff807077812 */ /* 0x000fe200078ec0ff */
[----:B------:R1:W2:Y:S01]  /*18310*/  LDS.128 R16, [R211+0x5800] ;  /* 0x00580000d3107984 */ /* 0x0002a20000000c00 */
[----:B------:R-:W-:Y:S01]  /*18320*/  LEA.HI R6, R9, R6, RZ, 0x3 ;  /* 0x0000000609067211 */ /* 0x000fe200078f18ff */
[----:B------:R-:W5:Y:S01]  /*18330*/  LDC.64 R2, c[0x0][0x290] ;  /* 0x0000a400ff027b82 */ /* 0x000f620000000a00 */
[----:B------:R-:W-:Y:S01]  /*18340*/  SHF.R.S32.HI R23, RZ, 0x1f, R21 ;  /* 0x0000001fff177819 */ /* 0x000fe20000011415 */
[----:B------:R-:W-:Y:S01]  /*18350*/  IMAD.IADD R7, R0, 0x1, -R7 ;  /* 0x0000000100077824 */ /* 0x000fe200078e0a07 */
[----:B------:R-:W-:Y:S01]  /*18360*/  SHF.R.S32.HI R0, RZ, 0x3, R6 ;  /* 0x00000003ff007819 */ /* 0x000fe20000011406 */
[----:B------:R1:W1:Y:S01]  /*18370*/  LDS.128 R8, [R211+0x3800] ;  /* 0x00380000d3087984 */ /* 0x0002620000000c00 */
[----:B------:R-:W-:Y:S01]  /*18380*/  ISETP.NE.AND P0, PT, R205, -0x1, PT ;  /* 0xffffffffcd00780c */ /* 0x000fe20003f05270 */
[----:B------:R-:W-:Y:S01]  /*18390*/  IMAD.SHL.U32 R22, R7, 0x8, RZ ;  /* 0x0000000807167824 */ /* 0x000fe200078e00ff */
[----:B------:R-:W-:Y:S01]  /*183a0*/  SHF.R.S32.HI R7, RZ, 0x1f, R32 ;  /* 0x0000001fff077819 */ /* 0x000fe20000011420 */
[----:B------:R-:W4:Y:S01]  /*183b0*/  LDC.64 R4, c[0x0][0x298] ;  /* 0x0000a600ff047b82 */ /* 0x000f220000000a00 */
[----:B------:R-:W-:Y:S01]  /*183c0*/  VIADD R6, R0, 0x10 ;  /* 0x0000001000067836 */ /* 0x000fe20000000000 */
[----:B---3--:R-:W-:-:S04]  /*183d0*/  USHF.L.U32 UR5, UR5, 0x6, URZ ;  /* 0x0000000605057899 */ /* 0x008fc8000800063f */
[----:B------:R-:W-:Y:S02]  /*183e0*/  USHF.R.S32.HI UR4, URZ, 0x1f, UR5 ;  /* 0x0000001f3f047899 */ /* 0x000fe40008011405 */
[----:B------:R-:W-:Y:S01]  /*183f0*/  IADD3 R25, R204, -UR5, RZ ;  /* 0x80000005cc197c10 */ /* 0x000fe2000fffe0ff */
[----:B-----5:R-:W-:-:S03]  /*18400*/  IMAD.WIDE.U32 R28, R21, R2, RZ ;  /* 0x00000002151c7225 */ /* 0x020fc600078e00ff */
[----:B------:R-:W-:Y:S01]  /*18410*/  ISETP.GE.AND P3, PT, R6, R25, PT ;  /* 0x000000190600720c */ /* 0x000fe20003f66270 */
[----:B------:R-:W-:Y:S01]  /*18420*/  IMAD R6, R23, R2, RZ ;  /* 0x0000000217067224 */ /* 0x000fe200078e02ff */
[----:B------:R-:W-:Y:S01]  /*18430*/  SHF.R.S32.HI R23, RZ, 0x1f, R22 ;  /* 0x0000001fff177819 */ /* 0x000fe20000011416 */
[----:B----4-:R-:W-:-:S04]  /*18440*/  IMAD.WIDE.U32 R26, R205, R4, RZ ;  /* 0x00000004cd1a7225 */ /* 0x010fc800078e00ff */
[----:B------:R-:W-:Y:S01]  /*18450*/  IMAD R3, R21, R3, R6 ;  /* 0x0000000315037224 */ /* 0x000fe200078e0206 */
[----:B------:R-:W-:Y:S01]  /*18460*/  SEL R2, R28, R26, !P0 ;  /* 0x0000001a1c027207 */ /* 0x000fe20004000000 */
[----:B------:R-:W-:-:S04]  /*18470*/  IMAD.WIDE.U32 R22, R4, UR5, R22 ;  /* 0x0000000504167c25 */ /* 0x000fc8000f8e0016 */
[----:B------:R-:W-:Y:S02]  /*18480*/  IMAD R6, R4, UR4, RZ ;  /* 0x0000000404067c24 */ /* 0x000fe4000f8e02ff */
[----:B------:R-:W-:Y:S02]  /*18490*/  IMAD R20, R205, R5, R27 ;  /* 0x00000005cd147224 */ /* 0x000fe400078e021b */
[----:B------:R-:W-:Y:S01]  /*184a0*/  @!P0 IMAD.IADD R20, R29, 0x1, R3 ;  /* 0x000000011d148824 */ /* 0x000fe200078e0203 */
[----:B------:R-:W-:Y:S01]  /*184b0*/  IADD3 R22, P0, R2, R22, RZ ;  /* 0x0000001602167210 */ /* 0x000fe20007f1e0ff */
[----:B------:R-:W-:Y:S01]  /*184c0*/  IMAD R3, R5, UR5, R6 ;  /* 0x0000000505037c24 */ /* 0x000fe2000f8e0206 */
[----:B------:R-:W-:Y:S01]  /*184d0*/  ULDC.64 UR4, c[0x0][0x2a0] ;  /* 0x0000a80000047ab9 */ /* 0x000fe20000000a00 */
[C---:B------:R-:W-:Y:S01]  /*184e0*/  VIADD R2, R0.reuse, 0x30 ;  /* 0x0000003000027836 */ /* 0x040fe20000000000 */
[----:B------:R-:W-:Y:S01]  /*184f0*/  IADD3 R6, R0, 0x20, RZ ;  /* 0x0000002000067810 */ /* 0x000fe20007ffe0ff */
[----:B------:R-:W-:Y:S01]  /*18500*/  IMAD R7, R7, UR4, RZ ;  /* 0x0000000407077c24 */ /* 0x000fe2000f8e02ff */
[----:B------:R-:W-:Y:S01]  /*18510*/  IADD3.X R23, R20, R3, R23, P0, !PT ;  /* 0x0000000314177210 */ /* 0x000fe200007fe417 */
[----:B------:R3:W4:Y:S01]  /*18520*/  LDS.128 R28, [R211] ;  /* 0x00000000d31c7984 */ /* 0x0007220000000c00 */
[-C--:B------:R-:W-:Y:S01]  /*18530*/  ISETP.GE.AND P2, PT, R6, R25.reuse, PT ;  /* 0x000000190600720c */ /* 0x080fe20003f46270 */
[----:B------:R-:W-:Y:S01]  /*18540*/  IMAD R35, R32, UR5, R7 ;  /* 0x0000000520237c24 */ /* 0x000fe2000f8e0207 */
[-C--:B------:R-:W-:Y:S01]  /*18550*/  ISETP.GE.AND P1, PT, R2, R25.reuse, PT ;  /* 0x000000190200720c */ /* 0x080fe20003f26270 */
[----:B------:R-:W-:Y:S01]  /*18560*/  IMAD.WIDE.U32 R32, R32, UR4, R22 ;  /* 0x0000000420207c25 */ /* 0x000fe2000f8e0016 */
[----:B------:R-:W-:Y:S01]  /*18570*/  ISETP.GE.AND P0, PT, R0, R25, PT ;  /* 0x000000190000720c */ /* 0x000fe20003f06270 */
[----:B------:R3:W1:Y:S03]  /*18580*/  LDS.128 R20, [R211+0x4000] ;  /* 0x00400000d3147984 */ /* 0x0006660000000c00 */
[----:B------:R-:W-:Y:S01]  /*18590*/  IADD3 R35, R35, R33, RZ ;  /* 0x0000002123237210 */ /* 0x000fe20007ffe0ff */
[----:B------:R3:W1:Y:S08]  /*185a0*/  LDS.128 R24, [R211+0x2000] ;  /* 0x00200000d3187984 */ /* 0x0006700000000c00 */
[----:B--2---:R-:W-:Y:S05]  /*185b0*/  @P0 BRA `(.L_x_3891) ;  /* 0x00000000002c0947 */ /* 0x004fea0003800000 */
        /* <DEDUP_REMOVED lines=8> */
[----:B----4-:R2:W-:Y:S04]  /*18640*/  STG.E.128 desc[UR6][R36.64], R28 ;  /* 0x0000001c24007986 */ /* 0x0105e8000c101d06 */
[----:B-1----:R2:W-:Y:S04]  /*18650*/  STG.E.128 desc[UR6][R36.64+0x80], R24 ;  /* 0x0000801824007986 */ /* 0x0025e8000c101d06 */
[----:B------:R2:W-:Y:S02]  /*18660*/  STG.E.128 desc[UR6][R36.64+0x100], R20 ;  /* 0x0001001424007986 */ /* 0x0005e4000c101d06 */
.L_x_3891:
[----:B------:R-:W-:Y:S05]  /*18670*/  BSYNC B0 ;  /* 0x0000000000007941 */ /* 0x000fea0003800000 */
.L_x_3890:
[----:B--2-4-:R2:W4:Y:S01]  /*18680*/  LDS.128 R28, [R211+0x800] ;  /* 0x00080000d31c7984 */ /* 0x0145220000000c00 */
[----:B------:R-:W-:Y:S03]  /*18690*/  BSSY B0, `(.L_x_3892) ;  /* 0x0000012000007945 */ /* 0x000fe60003800000 */
[----:B-1----:R2:W1:Y:S04]  /*186a0*/  LDS.128 R24, [R211+0x2800] ;  /* 0x00280000d3187984 */ /* 0x0024680000000c00 */
        /* <DEDUP_REMOVED lines=13> */
[----:B----4-:R4:W-:Y:S04]  /*18780*/  STG.E.128 desc[UR6][R36.64], R28 ;  /* 0x0000001c24007986 */ /* 0x0109e8000c101d06 */
[----:B-1----:R4:W-:Y:S04]  /*18790*/  STG.E.128 desc[UR6][R36.64+0x80], R24 ;  /* 0x0000801824007986 */ /* 0x0029e8000c101d06 */
[----:B------:R4:W-:Y:S02]  /*187a0*/  STG.E.128 desc[UR6][R36.64+0x100], R20 ;  /* 0x0001001424007986 */ /* 0x0009e4000c101d06 */
.L_x_3893:
[----:B------:R-:W-:Y:S05]  /*187b0*/  BSYNC B0 ;  /* 0x0000000000007941 */ /* 0x000fea0003800000 */
.L_x_3892:
[----:B-1--4-:R1:W4:Y:S01]  /*187c0*/  LDS.128 R24, [R211+0x1000] ;  /* 0x00100000d3187984 */ /* 0x0123220000000c00 */
        /* <DEDUP_REMOVED lines=18> */
.L_x_3895:
[----:B------:R-:W-:Y:S05]  /*188f0*/  BSYNC B0 ;  /* 0x0000000000007941 */ /* 0x000fea0003800000 */
.L_x_3894:
[----:B------:R-:W-:Y:S05]  /*18900*/  @P1 EXIT ;  /* 0x000000000000194d */ /* 0x000fea0003800000 */
[----:B------:R-:W-:Y:S01]  /*18910*/  IADD3 R0, P0, R0, 0x30, RZ ;  /* 0x0000003000007810 */ /* 0x000fe20007f1e0ff */
[----:B------:R-:W-:Y:S01]  /*18920*/  IMAD.MOV.U32 R6, RZ, RZ, R32 ;  /* 0x000000ffff067224 */ /* 0x000fe200078e0020 */
        /* <DEDUP_REMOVED lines=13> */
.L_x_3896:
        /* <DEDUP_REMOVED lines=16> */
.L_x_7952:


//--------------------- .text._ZN5flash24flash_fwd_splitkv_kernelI23Flash_fwd_kernel_traitsILi192ELi64ELi64ELi4ELb0ELb0EN7cutlass10bfloat16_tE19Flash_kernel_traitsILi192ELi64ELi64ELi4ES3_EELb0ELb0ELb0ELb0ELb1ELb1ELb0ELb1EEEvNS_16Flash_fwd_paramsE --------------------------
	.section	.text._ZN5flash24flash_fwd_splitkv_kernelI23Flash_fwd_kernel_traitsILi192ELi64ELi64ELi4ELb0ELb0EN7cutlass10bfloat16_tE19Flash_kernel_traitsILi192ELi64ELi64ELi4ES3_EELb0ELb0ELb0ELb0ELb1ELb1ELb0ELb1EEEvNS_16Flash_fwd_paramsE,"ax",@progbits
	.align	128
        .global         _ZN5flash24flash_fwd_splitkv_kernelI23Flash_fwd_kernel_traitsILi192ELi64ELi64ELi4ELb0ELb0EN7cutlass10bfloat16_tE19Flash_kernel_traitsILi192ELi64ELi64ELi4ES3_EELb0ELb0ELb0ELb0ELb1ELb1ELb0ELb1EEEvNS_16Flash_fwd_paramsE
        .type           _ZN5flash24flash_fwd_splitkv_kernelI23Flash_fwd_kernel_traitsILi192ELi64ELi64ELi4ELb0ELb0EN7cutlass10bfloat16_tE19Flash_kernel_traitsILi192ELi64ELi64ELi4ES3_EELb0ELb0ELb0ELb0ELb1ELb1ELb0ELb1EEEvNS_16Flash_fwd_paramsE,@function
        .size           _ZN5flash24flash_fwd_splitkv_kernelI23Flash_fwd_kernel_traitsILi192ELi64ELi64ELi4ELb0ELb0EN7cutlass10bfloat16_tE19Flash_kernel_traitsILi192ELi64ELi64ELi4ES3_EELb0ELb0ELb0ELb0ELb1ELb1ELb0ELb1EEEvNS_16Flash_fwd_paramsE,(.L_x_7953 - _ZN5flash24flash_fwd_splitkv_kernelI23Flash_fwd_kernel_traitsILi192ELi64ELi64ELi4ELb0ELb0EN7cutlass10bfloat16_tE19Flash_kernel_traitsILi192ELi64ELi64ELi4ES3_EELb0ELb0ELb0ELb0ELb1ELb1ELb0ELb1EEEvNS_16Flash_fwd_paramsE)
        .other          _ZN5flash24flash_fwd_splitkv_kernelI23Flash_fwd_kernel_traitsILi192ELi64ELi64ELi4ELb0ELb0EN7cutlass10bfloat16_tE19Flash_kernel_traitsILi192ELi64ELi64ELi4ES3_EELb0ELb0ELb0ELb0ELb1ELb1ELb0ELb1EEEvNS_16Flash_fwd_paramsE,@"STO_CUDA_ENTRY STV_DEFAULT"
_ZN5flash24flash_fwd_splitkv_kernelI23Flash_fwd_kernel_traitsILi192ELi64ELi64ELi4ELb0ELb0EN7cutlass10bfloat16_tE19Flash_kernel_traitsILi192ELi64ELi64ELi4ES3_EELb0ELb0ELb0ELb0ELb1ELb1ELb0ELb1EEEvNS_16Flash_fwd_paramsE:
.text._ZN5flash24flash_fwd_splitkv_kernelI23Flash_fwd_kernel_traitsILi192ELi64ELi64ELi4ELb0ELb0EN7cutlass10bfloat16_tE19Flash_kernel_traitsILi192ELi64ELi64ELi4ES3_EELb0ELb0ELb0ELb0ELb1ELb1ELb0ELb1EEEvNS_16Flash_fwd_paramsE:
        /* <DEDUP_REMOVED lines=41> */
.L_x_3897:
[----:B------:R-:W2:Y:S02]  /*0290*/  LDC R65, c[0x0][0x2c8] ;  /* 0x0000b200ff417b82 */ /* 0x000ea40000000800 */
.L_x_3898:
        /* <DEDUP_REMOVED lines=86> */
.L_x_3901:
[----:B------:R-:W-:Y:S05]  /*0800*/  BSYNC B0 ;  /* 0x0000000000007941 */ /* 0x000fea0003800000 */
.L_x_3900:
        /* <DEDUP_REMOVED lines=18> */
.L_x_3903:
[----:B------:R-:W-:Y:S05]  /*0930*/  BSYNC B0 ;  /* 0x0000000000007941 */ /* 0x000fea0003800000 */
.L_x_3902:
        /* <DEDUP_REMOVED lines=17> */
.L_x_3905:
[----:B------:R-:W-:Y:S05]  /*0a50*/  BSYNC B0 ;  /* 0x0000000000007941 */ /* 0x000fea0003800000 */
.L_x_3904:
        /* <DEDUP_REMOVED lines=15> */
.L_x_3907:
[----:B------:R-:W-:Y:S05]  /*0b50*/  BSYNC B0 ;  /* 0x0000000000007941 */ /* 0x000fea0003800000 */
.L_x_3906:
        /* <DEDUP_REMOVED lines=15> */
.L_x_3899:
        /* <DEDUP_REMOVED lines=22> */
.L_x_3908:
        /* <DEDUP_REMOVED lines=81> */
.L_x_3909:
        /* <DEDUP_REMOVED lines=48> */
.L_x_3911:
        /* <DEDUP_REMOVED lines=28> */
.L_x_3910:
        /* <DEDUP_REMOVED lines=241> */
.L_x_3958:
        /* <DEDUP_REMOVED lines=206> */
.L_x_3916:
[----:B------:R-:W-:Y:S05]  /*3370*/  BSYNC B0 ;  /* 0x0000000000007941 */ /* 0x000fea0003800000 */
.L_x_3915:
        /* <DEDUP_REMOVED lines=147> */
.L_x_3918:
[----:B------:R-:W-:Y:S05]  /*3cb0*/  BSYNC B0 ;  /* 0x0000000000007941 */ /* 0x000fea0003800000 */
.L_x_3917:
        /* <DEDUP_REMOVED lines=155> */
.L_x_3920:
[----:B------:R-:W-:Y:S05]  /*4670*/  BSYNC B0 ;  /* 0x0000000000007941 */ /* 0x000fea0003800000 */
.L_x_3919:
        /* <DEDUP_REMOVED lines=161> */
.L_x_3922:
[----:B------:R-:W-:Y:S05]  /*5090*/  BSYNC B0 ;  /* 0x0000000000007941 */ /* 0x000fea0003800000 */
.L_x_3921:
[----:B-1----:R-:W-:Y:S01]  /*50a0*/  MOV R20, R47 ;  /* 0x0000002f00147202 */ /* 0x002fe20000000f00 */
[----:B------:R-:W-:Y:S01]  /*50b0*/  IMAD.MOV.U32 R52, RZ, RZ, R49 ;  /* 0x000000ffff347224 */ /* 0x000fe200078e0031 */
[----:B------:R-:W-:Y:S01]  /*50c0*/  MOV R21, R46 ;  /* 0x0000002e00157202 */ /* 0x000fe20000000f00 */
[----:B------:R-:W-:Y:S01]  /*50d0*/  IMAD.MOV.U32 R53, RZ, RZ, R48 ;  /* 0x000000ffff357224 */ /* 0x000fe200078e0030 */
[----:B------:R-:W-:Y:S01]  /*50e0*/  UMOV UR4, UR19 ;  /* 0x0000001300047c82 */ /* 0x000fe20008000000 */
[----:B------:R-:W-:Y:S05]  /*50f0*/  BRA `(.L_x_3923) ;  /* 0x0000004800387947 */ /* 0x000fea0003800000 */
.L_x_3914:
        /* <DEDUP_REMOVED lines=89> */
.L_x_3927:
[----:B------:R-:W-:Y:S05]  /*5690*/  BSYNC B0 ;  /* 0x0000000000007941 */ /* 0x000fea0003800000 */
.L_x_3926:
        /* <DEDUP_REMOVED lines=82> */
.L_x_3929:
[----:B------:R-:W-:Y:S05]  /*5bc0*/  BSYNC B0 ;  /* 0x0000000000007941 */ /* 0x000fea0003800000 */
.L_x_3928:
        /* <DEDUP_REMOVED lines=85> */
.L_x_3931:
[----:B------:R-:W-:Y:S05]  /*6120*/  BSYNC B0 ;  /* 0x0000000000007941 */ /* 0x000fea0003800000 */
.L_x_3930:
[----:B-----5:R2:W-:Y:S02]  /*6130*/  STG.E.128 desc[UR6][R98.64+0x100], R40 ;  /* 0x0001002862007986 */ /* 0x0205e4000c101d06 */
.L_x_3925:
[----:B------:R-:W-:Y:S05]  /*6140*/  BSYNC B1 ;  /* 0x0000000000017941 */ /* 0x000fea0003800000 */
.L_x_3924:
        /* <DEDUP_REMOVED lines=95> */
.L_x_3935:
[----:B------:R-:W-:Y:S05]  /*6740*/  BSYNC B0 ;  /* 0x0000000000007941 */ /* 0x000fea0003800000 */
.L_x_3934:
        /* <DEDUP_REMOVED lines=86> */
.L_x_3937:
[----:B------:R-:W-:Y:S05]  /*6cb0*/  BSYNC B0 ;  /* 0x0000000000007941 */ /* 0x000fea0003800000 */
.L_x_3936:
        /* <DEDUP_REMOVED lines=89> */
.L_x_3939:
[----:B------:R-:W-:Y:S05]  /*7250*/  BSYNC B0 ;  /* 0x0000000000007941 */ /* 0x000fea0003800000 */
.L_x_3938:
[----:B-----5:R1:W-:Y:S02]  /*7260*/  STG.E.128 desc[UR6][R154.64+0x100], R40 ;  /* 0x000100289a007986 */ /* 0x0203e4000c101d06 */
.L_x_3933:
[----:B------:R-:W-:Y:S05]  /*7270*/  BSYNC B1 ;  /* 0x0000000000017941 */ /* 0x000fea0003800000 */
.L_x_3932:
        /* <DEDUP_REMOVED lines=95> */
.L_x_3943:
[----:B------:R-:W-:Y:S05]  /*7870*/  BSYNC B0 ;  /* 0x0000000000007941 */ /* 0x000fea0003800000 */
.L_x_3942:
        /* <DEDUP_REMOVED lines=93> */
.L_x_3945:
[----:B------:R-:W-:Y:S05]  /*7e50*/  BSYNC B0 ;  /* 0x0000000000007941 */ /* 0x000fea0003800000 */
.L_x_3944:
        /* <DEDUP_REMOVED lines=89> */
.L_x_3947:
[----:B------:R-:W-:Y:S05]  /*83f0*/  BSYNC B0 ;  /* 0x0000000000007941 */ /* 0x000fea0003800000 */
.L_x_3946:
[----:B-----5:R2:W-:Y:S02]  /*8400*/  STG.E.128 desc[UR6][R160.64], R40 ;  /* 0x00000028a0007986 */ /* 0x0205e4000c101d06 */
.L_x_3941:
[----:B------:R-:W-:Y:S05]  /*8410*/  BSYNC B1 ;  /* 0x0000000000017941 */ /* 0x000fea0003800000 */
.L_x_3940:
        /* <DEDUP_REMOVED lines=101> */
.L_x_3951:
[----:B------:R-:W-:Y:S05]  /*8a70*/  BSYNC B0 ;  /* 0x0000000000007941 */ /* 0x000fea0003800000 */
.L_x_3950:
        /* <DEDUP_REMOVED lines=94> */
.L_x_3953:
[----:B------:R-:W-:Y:S05]  /*9060*/  BSYNC B0 ;  /* 0x0000000000007941 */ /* 0x000fea0003800000 */
.L_x_3952:
        /* <DEDUP_REMOVED lines=90> */
.L_x_3955:
[----:B------:R-:W-:Y:S05]  /*9610*/  BSYNC B0 ;  /* 0x0000000000007941 */ /* 0x000fea0003800000 */
.L_x_3954:
[----:B-----5:R2:W-:Y:S02]  /*9620*/  STG.E.128 desc[UR6][R58.64], R8 ;  /* 0x000000083a007986 */ /* 0x0205e4000c101d06 */
.L_x_3949:
[----:B------:R-:W-:Y:S05]  /*9630*/  BSYNC B1 ;  /* 0x0000000000017941 */ /* 0x000fea0003800000 */
.L_x_3948:
        /* <DEDUP_REMOVED lines=8> */
.L_x_3913:
        /* <DEDUP_REMOVED lines=50> */
.L_x_3923:
        /* <DEDUP_REMOVED lines=83> */
.L_x_3956:
        /* <DEDUP_REMOVED lines=10> */
.L_x_3957:
[----:B------:R-:W-:Y:S04]  /*9fb0*/  IADD3 R13, R13, -0x1, RZ ;  /* 0xffffffff0d0d7810 */ /* 0x000fe80007ffe0ff */
[----:B------:R-:W-:Y:S11]  /*9fc0*/  ISETP.GT.AND P0, PT, R13, R96, PT ;  /* 0x000000600d00720c */ /* 0x000ff60003f04270 */
[----:B------:R-:W-:Y:S02]  /*9fd0*/  @!UPT UIADD3 URZ, URZ, URZ, URZ ;  /* 0x0000003f3f3ff290 */ /* 0x000fe4000fffe03f */
[----:B------:R-:W-:Y:S05]  /*9fe0*/  @P0 BRA `(.L_x_3958) ;  /* 0xffffff8400a80947 */ /* 0x000fea000383ffff */
.L_x_3912:
        /* <DEDUP_REMOVED lines=100> */
.L_x_3965:
[----:B------:R-:W-:Y:S05]  /*a630*/  BSYNC B0 ;  /* 0x0000000000007941 */ /* 0x000fea0003800000 */
.L_x_3964:
        /* <DEDUP_REMOVED lines=43> */
.L_x_3967:
[----:B------:R-:W-:Y:S05]  /*a8f0*/  BSYNC B0 ;  /* 0x0000000000007941 */ /* 0x000fea0003800000 */
.L_x_3966:
        /* <DEDUP_REMOVED lines=44> */
.L_x_3969:
[----:B------:R-:W-:Y:S05]  /*abc0*/  BSYNC B0 ;  /* 0x0000000000007941 */ /* 0x000fea0003800000 */
.L_x_3968:
[----:B------:R4:W-:Y:S02]  /*abd0*/  STS.128 [R219+0x4000], R8 ;  /* 0x00400008db007388 */ /* 0x0009e40000000c00 */
.L_x_3963:
[----:B------:R-:W-:Y:S05]  /*abe0*/  BSYNC B1 ;  /* 0x0000000000017941 */ /* 0x000fea0003800000 */
.L_x_3962:
        /* <DEDUP_REMOVED lines=49> */
.L_x_3973:
[----:B------:R-:W-:Y:S05]  /*af00*/  BSYNC B0 ;  /* 0x0000000000007941 */ /* 0x000fea0003800000 */
.L_x_3972:
        /* <DEDUP_REMOVED lines=43> */
.L_x_3975:
[----:B------:R-:W-:Y:S05]  /*b1c0*/  BSYNC B0 ;  /* 0x0000000000007941 */ /* 0x000fea0003800000 */
.L_x_3974:
        /* <DEDUP_REMOVED lines=43> */
.L_x_3977:
[----:B------:R-:W-:Y:S05]  /*b480*/  BSYNC B0 ;  /* 0x0000000000007941 */ /* 0x000fea0003800000 */
.L_x_3976:
[----:B------:R1:W-:Y:S02]  /*b490*/  STS.128 [R219+0x4800], R8 ;  /* 0x00480008db007388 */ /* 0x0003e40000000c00 */
.L_x_3971:
[----:B------:R-:W-:Y:S05]  /*b4a0*/  BSYNC B1 ;  /* 0x0000000000017941 */ /* 0x000fea0003800000 */
.L_x_3970:
        /* <DEDUP_REMOVED lines=49> */
.L_x_3981:
[----:B------:R-:W-:Y:S05]  /*b7c0*/  BSYNC B0 ;  /* 0x0000000000007941 */ /* 0x000fea0003800000 */
.L_x_3980:
        /* <DEDUP_REMOVED lines=44> */
.L_x_3983:
[----:B------:R-:W-:Y:S05]  /*ba90*/  BSYNC B0 ;  /* 0x0000000000007941 */ /* 0x000fea0003800000 */
.L_x_3982:
        /* <DEDUP_REMOVED lines=44> */
.L_x_3985:
[----:B------:R-:W-:Y:S05]  /*bd60*/  BSYNC B0 ;  /* 0x0000000000007941 */ /* 0x000fea0003800000 */
.L_x_3984:
[----:B------:R4:W-:Y:S02]  /*bd70*/  STS.128 [R219+0x5000], R8 ;  /* 0x00500008db007388 */ /* 0x0009e40000000c00 */
.L_x_3979:
[----:B------:R-:W-:Y:S05]  /*bd80*/  BSYNC B1 ;  /* 0x0000000000017941 */ /* 0x000fea0003800000 */
.L_x_3978:
        /* <DEDUP_REMOVED lines=48> */
.L_x_3988:
[----:B------:R-:W-:Y:S05]  /*c090*/  BSYNC B0 ;  /* 0x0000000000007941 */ /* 0x000fea0003800000 */
.L_x_3987:
        /* <DEDUP_REMOVED lines=44> */
.L_x_3990:
[----:B------:R-:W-:Y:S05]  /*c360*/  BSYNC B0 ;  /* 0x0000000000007941 */ /* 0x000fea0003800000 */
.L_x_3989:
        /* <DEDUP_REMOVED lines=44> */
.L_x_3992:
[----:B------:R-:W-:Y:S05]  /*c630*/  BSYNC B0 ;  /* 0x0000000000007941 */ /* 0x000fea0003800000 */
.L_x_3991:
[----:B------:R4:W-:Y:S01]  /*c640*/  STS.128 [R219+0x5800], R8 ;  /* 0x00580008db007388 */ /* 0x0009e20000000c00 */
[----:B------:R-:W-:Y:S05]  /*c650*/  BRA `(.L_x_3986) ;  /* 0x0000004800207947 */ /* 0x000fea0003800000 */
.L_x_3961:
        /* <DEDUP_REMOVED lines=92> */
.L_x_3996:
[----:B------:R-:W-:Y:S05]  /*cc20*/  BSYNC B0 ;  /* 0x0000000000007941 */ /* 0x000fea0003800000 */
.L_x_3995:
        /* <DEDUP_REMOVED lines=90> */
.L_x_3998:
[----:B------:R-:W-:Y:S05]  /*d1d0*/  BSYNC B0 ;  /* 0x0000000000007941 */ /* 0x000fea0003800000 */
.L_x_3997:
        /* <DEDUP_REMOVED lines=90> */
.L_x_4000:
[----:B------:R-:W-:Y:S05]  /*d780*/  BSYNC B0 ;  /* 0x0000000000007941 */ /* 0x000fea0003800000 */
.L_x_3999:
[----:B------:R4:W-:Y:S02]  /*d790*/  STS.128 [R219+0x4000], R8 ;  /* 0x00400008db007388 */ /* 0x0009e40000000c00 */
.L_x_3994:
[----:B------:R-:W-:Y:S05]  /*d7a0*/  BSYNC B1 ;  /* 0x0000000000017941 */ /* 0x000fea0003800000 */
.L_x_3993:
        /* <DEDUP_REMOVED lines=95> */
.L_x_4004:
[----:B------:R-:W-:Y:S05]  /*dda0*/  BSYNC B0 ;  /* 0x0000000000007941 */ /* 0x000fea0003800000 */
.L_x_4003:
        /* <DEDUP_REMOVED lines=89> */
.L_x_4006:
[----:B------:R-:W-:Y:S05]  /*e340*/  BSYNC B0 ;  /* 0x0000000000007941 */ /* 0x000fea0003800000 */
.L_x_4005:
        /* <DEDUP_REMOVED lines=89> */
.L_x_4008:
[----:B------:R-:W-:Y:S05]  /*e8e0*/  BSYNC B0 ;  /* 0x0000000000007941 */ /* 0x000fea0003800000 */
.L_x_4007:
[----:B------:R1:W-:Y:S02]  /*e8f0*/  STS.128 [R219+0x4800], R8 ;  /* 0x00480008db007388 */ /* 0x0003e40000000c00 */
.L_x_4002:
[----:B------:R-:W-:Y:S05]  /*e900*/  BSYNC B1 ;  /* 0x0000000000017941 */ /* 0x000fea0003800000 */
.L_x_4001:
        /* <DEDUP_REMOVED lines=96> */
.L_x_4012:
[----:B------:R-:W-:Y:S05]  /*ef10*/  BSYNC B0 ;  /* 0x0000000000007941 */ /* 0x000fea0003800000 */
.L_x_4011:
        /* <DEDUP_REMOVED lines=90> */
.L_x_4014:
[----:B------:R-:W-:Y:S05]  /*f4c0*/  BSYNC B0 ;  /* 0x0000000000007941 */ /* 0x000fea0003800000 */
.L_x_4013:
        /* <DEDUP_REMOVED lines=90> */
.L_x_4016:
[----:B------:R-:W-:Y:S05]  /*fa70*/  BSYNC B0 ;  /* 0x0000000000007941 */ /* 0x000fea0003800000 */
.L_x_4015:
[----:B------:R4:W-:Y:S02]  /*fa80*/  STS.128 [R219+0x5000], R8 ;  /* 0x00500008db007388 */ /* 0x0009e40000000c00 */
.L_x_4010:
[----:B------:R-:W-:Y:S05]  /*fa90*/  BSYNC B1 ;  /* 0x0000000000017941 */ /* 0x000fea0003800000 */
.L_x_4009:
        /* <DEDUP_REMOVED lines=95> */
.L_x_4018:
[----:B------:R-:W-:Y:S05]  /*10090*/  BSYNC B0 ;  /* 0x0000000000007941 */ /* 0x000fea0003800000 */
.L_x_4017:
        /* <DEDUP_REMOVED lines=89> */
.L_x_4020:
[----:B------:R-:W-:Y:S05]  /*10630*/  BSYNC B0 ;  /* 0x0000000000007941 */ /* 0x000fea0003800000 */
.L_x_4019:
        /* <DEDUP_REMOVED lines=91> */
.L_x_4022:
[----:B------:R-:W-:Y:S05]  /*10bf0*/  BSYNC B0 ;  /* 0x0000000000007941 */ /* 0x000fea0003800000 */
.L_x_4021:
[----:B------:R4:W-:Y:S01]  /*10c00*/  STS.128 [R219+0x5800], R8 ;  /* 0x00580008db007388 */ /* 0x0009e20000000c00 */
[----:B------:R-:W-:Y:S05]  /*10c10*/  BRA `(.L_x_3986) ;  /* 0x0000000000b07947 */ /* 0x000fea0003800000 */
.L_x_3960:
        /* <DEDUP_REMOVED lines=44> */
.L_x_3986:
[----:B------:R-:W-:Y:S05]  /*10ee0*/  BSYNC B2 ;  /* 0x0000000000027941 */ /* 0x000fea0003800000 */
.L_x_3959:
[----:B-1----:R-:W-:Y:S01]  /*10ef0*/  LEA R4, R133, 0xffffffc0, 0x6 ;  /* 0xffffffc085047811 */ /* 0x002fe200078e30ff */
[----:B------:R-:W-:Y:S01]  /*10f00*/  IMAD.SHL.U32 R49, R63, 0x40, RZ ;  /* 0x000000403f317824 */ /* 0x000fe200078e00ff */
[----:B--234-:R-:W-:Y:S01]  /*10f10*/  SHF.R.S32.HI R12, RZ, 0x4, R71 ;  /* 0x00000004ff0c7819 */ /* 0x01cfe20000011447 */
[----:B------:R-:W-:Y:S02]  /*10f20*/  ULDC UR5, c[0x0][0x39c] ;  /* 0x0000e70000057ab9 */ /* 0x000fe40000000800 */
        /* <DEDUP_REMOVED lines=96> */
[----:B------:R-:W-:-:S03]  /*11530*/  IMAD.MOV.U32 R7, RZ, RZ, 0x10 ;  /* 0x00000010ff077424 */ /* 0x000fc600078e00ff */
[----:B------:R-:W-:Y:S02]  /*11540*/  @!P6 LDGSTS.E.BYPASS.LTC128B.128 [R219+0xe800], desc[UR6][R10.64+0x80] ;  /* 0x0e8000800adbefae */ /* 0x000fe4000b901d46 */
[----:B------:R-:W-:Y:S02]  /*11550*/  SEL R7, R7, 0xfffffff0, !P1 ;  /* 0xfffffff007077807 */ /* 0x000fe40004800000 */
[----:B------:R-:W-:Y:S01]  /*11560*/  @!P6 LDGSTS.E.BYPASS.LTC128B.128 [R219+0x10800], desc[UR6][R10.64+0x100] ;  /* 0x108001000adbefae */ /* 0x000fe2000b901d46 */
[----:B------:R-:W-:Y:S02]  /*11570*/  R2P PR, R62, 0x6 ;  /* 0x000000063e007804 */ /* 0x000fe40000000000 */
[----:B------:R-:W-:Y:S01]  /*11580*/  IMAD R204, R7, 0x2, R206 ;  /* 0x0000000207cc7824 */ /* 0x000fe200078e02ce */
[----:B------:R-:W-:Y:S03]  /*11590*/  @P5 STS.128 [R219+0xd000], RZ ;  /* 0x00d000ffdb005388 */ /* 0x000fe60000000c00 */
[----:B------:R-:W-:Y:S01]  /*115a0*/  IMAD R201, R5, 0x2, R204 ;  /* 0x0000000205c97824 */ /* 0x000fe200078e02cc */
[----:B------:R-:W-:Y:S04]  /*115b0*/  @P5 STS.128 [R219+0xf000], RZ ;  /* 0x00f000ffdb005388 */ /* 0x000fe80000000c00 */
[----:B------:R-:W-:Y:S02]  /*115c0*/  @P5 STS.128 [R219+0x11000], RZ ;  /* 0x011000ffdb005388 */ /* 0x000fe40000000c00 */
[----:B------:R-:W-:-:S02]  /*115d0*/  @P1 VIADD R203, R0, 0xffffffe0 ;  /* 0xffffffe000cb1836 */ /* 0x000fc40000000000 */
[----:B------:R-:W-:Y:S01]  /*115e0*/  @!PT LDS RZ, [RZ] ;  /* 0x00000000fffff984 */ /* 0x000fe20000000800 */
[----:B------:R-:W-:Y:S01]  /*115f0*/  @!PT LDS RZ, [RZ] ;  /* 0x00000000fffff984 */ /* 0x000fe20000000800 */
[----:B------:R-:W-:Y:S01]  /*11600*/  @!PT LDS RZ, [RZ] ;  /* 0x00000000fffff984 */ /* 0x000fe20000000800 */
[----:B------:R-:W-:Y:S01]  /*11610*/  @!P5 LDGSTS.E.BYPASS.LTC128B.128 [R219+0xd000], desc[UR6][R12.64] ;  /* 0x0d0000000cdbdfae */ /* 0x000fe2000b901d46 */
[----:B------:R-:W-:Y:S02]  /*11620*/  IMAD.MOV.U32 R0, RZ, RZ, 0x40 ;  /* 0x00000040ff007424 */ /* 0x000fe400078e00ff */
[C---:B------:R-:W-:Y:S01]  /*11630*/  VIADD R195, R203.reuse, 0x800 ;  /* 0x00000800cbc37836 */ /* 0x040fe20000000000 */
[----:B------:R-:W-:Y:S01]  /*11640*/  @!P5 LDGSTS.E.BYPASS.LTC128B.128 [R219+0xf000], desc[UR6][R12.64+0x80] ;  /* 0x0f0000800cdbdfae */ /* 0x000fe2000b901d46 */
[C---:B------:R-:W-:Y:S01]  /*11650*/  VIADD R194, R203.reuse, 0x1000 ;  /* 0x00001000cbc27836 */ /* 0x040fe20000000000 */
[----:B------:R-:W-:Y:S01]  /*11660*/  SEL R0, R0, 0xffffffc0, !P2 ;  /* 0xffffffc000007807 */ /* 0x000fe20005000000 */
[C---:B------:R-:W-:Y:S01]  /*11670*/  VIADD R193, R203.reuse, 0x1800 ;  /* 0x00001800cbc17836 */ /* 0x040fe20000000000 */
[----:B------:R1:W-:Y:S01]  /*11680*/  @!P5 LDGSTS.E.BYPASS.LTC128B.128 [R219+0x11000], desc[UR6][R12.64+0x100] ;  /* 0x110001000cdbdfae */ /* 0x0003e2000b901d46 */
[----:B------:R-:W-:Y:S02]  /*11690*/  VIADD R191, R203, 0x2000 ;  /* 0x00002000cbbf7836 */ /* 0x000fe40000000000 */
[----:B------:R-:W-:Y:S01]  /*116a0*/  IMAD.IADD R199, R205, 0x1, R0 ;  /* 0x00000001cdc77824 */ /* 0x000fe200078e0200 */
[----:B------:R-:W-:Y:S01]  /*116b0*/  @P4 STS.128 [R219+0xd800], RZ ;  /* 0x00d800ffdb004388 */ /* 0x000fe20000000c00 */
[----:B------:R-:W-:-:S02]  /*116c0*/  IMAD.IADD R192, R0, 0x1, R203 ;  /* 0x0000000100c07824 */ /* 0x000fc400078e02cb */
[C---:B------:R-:W-:Y:S01]  /*116d0*/  VIADD R190, R203.reuse, 0x2800 ;  /* 0x00002800cbbe7836 */ /* 0x040fe20000000000 */
[----:B------:R-:W-:Y:S01]  /*116e0*/  @P4 STS.128 [R219+0xf800], RZ ;  /* 0x00f800ffdb004388 */ /* 0x000fe20000000c00 */
[C---:B------:R-:W-:Y:S02]  /*116f0*/  VIADD R189, R203.reuse, 0x3000 ;  /* 0x00003000cbbd7836 */ /* 0x040fe40000000000 */
[C---:B------:R-:W-:Y:S01]  /*11700*/  VIADD R188, R203.reuse, 0x3800 ;  /* 0x00003800cbbc7836 */ /* 0x040fe20000000000 */
[----:B------:R-:W-:Y:S01]  /*11710*/  @P4 STS.128 [R219+0x11800], RZ ;  /* 0x011800ffdb004388 */ /* 0x000fe20000000c00 */
[C---:B------:R-:W-:Y:S02]  /*11720*/  VIADD R187, R203.reuse, 0x4000 ;  /* 0x00004000cbbb7836 */ /* 0x040fe40000000000 */
[C---:B------:R-:W-:Y:S01]  /*11730*/  VIADD R186, R203.reuse, 0x4800 ;  /* 0x00004800cbba7836 */ /* 0x040fe20000000000 */
[----:B------:R-:W-:Y:S01]  /*11740*/  @!PT LDS RZ, [RZ] ;  /* 0x00000000fffff984 */ /* 0x000fe20000000800 */
[----:B------:R-:W-:Y:S01]  /*11750*/  @!PT LDS RZ, [RZ] ;  /* 0x00000000fffff984 */ /* 0x000fe20000000800 */
[----:B------:R-:W-:Y:S01]  /*11760*/  @!PT LDS RZ, [RZ] ;  /* 0x00000000fffff984 */ /* 0x000fe20000000800 */
[----:B------:R-:W-:Y:S01]  /*11770*/  @!P4 LDGSTS.E.BYPASS.LTC128B.128 [R219+0xd800], desc[UR6][R8.64] ;  /* 0x0d80000008dbcfae */ /* 0x000fe2000b901d46 */
[----:B------:R-:W-:-:S02]  /*11780*/  VIADD R185, R203, 0x5000 ;  /* 0x00005000cbb97836 */ /* 0x000fc40000000000 */
[----:B------:R-:W-:Y:S01]  /*11790*/  VIADD R184, R203, 0x5800 ;  /* 0x00005800cbb87836 */ /* 0x000fe20000000000 */
[----:B------:R-:W-:Y:S04]  /*117a0*/  @!P4 LDGSTS.E.BYPASS.LTC128B.128 [R219+0xf800], desc[UR6][R8.64+0x80] ;  /* 0x0f80008008dbcfae */ /* 0x000fe8000b901d46 */
[----:B------:R2:W-:Y:S04]  /*117b0*/  @!P4 LDGSTS.E.BYPASS.LTC128B.128 [R219+0x11800], desc[UR6][R8.64+0x100] ;  /* 0x1180010008dbcfae */ /* 0x0005e8000b901d46 */
[----:B-1----:R-:W-:Y:S04]  /*117c0*/  LDSM.16.M88.4 R12, [R206] ;  /* 0x00000000ce0c783b */ /* 0x002fe80000000200 */
[----:B------:R-:W1:Y:S04]  /*117d0*/  LDSM.16.M88.4 R28, [R205+0x6000] ;  /* 0x00600000cd1c783b */ /* 0x000e680000000200 */
[----:B------:R-:W-:Y:S04]  /*117e0*/  LDSM.16.M88.4 R80, [R204] ;  /* 0x00000000cc50783b */ /* 0x000fe80000000200 */
[----:B------:R-:W-:Y:S04]  /*117f0*/  LDSM.16.M88.4 R76, [R203] ;  /* 0x00000000cb4c783b */ /* 0x000fe80000000200 */
[----:B------:R-:W3:Y:S04]  /*11800*/  LDSM.16.M88.4 R72, [R205+0x6800] ;  /* 0x00680000cd48783b */ /* 0x000ee80000000200 */
[----:B------:R-:W4:Y:S04]  /*11810*/  LDSM.16.M88.4 R64, [R205+0x7000] ;  /* 0x00700000cd40783b */ /* 0x000f280000000200 */
[----:B------:R-:W5:Y:S04]  /*11820*/  LDSM.16.M88.4 R36, [R205+0x7800] ;  /* 0x00780000cd24783b */ /* 0x000f680000000200 */
[----:B------:R-:W-:Y:S04]  /*11830*/  LDSM.16.M88.4 R88, [R202] ;  /* 0x00000000ca58783b */ /* 0x000fe80000000200 */
[----:B------:R-:W5:Y:S04]  /*11840*/  LDSM.16.M88.4 R100, [R199+0x6000] ;  /* 0x00600000c764783b */ /* 0x000f680000000200 */
[----:B------:R-:W5:Y:S04]  /*11850*/  LDSM.16.M88.4 R24, [R203+0x800] ;  /* 0x00080000cb18783b */ /* 0x000f680000000200 */
[----:B------:R-:W5:Y:S01]  /*11860*/  LDSM.16.M88.4 R32, [R203+0x1000] ;  /* 0x00100000cb20783b */ /* 0x000f620000000200 */
[C---:B-1----:R-:W-:Y:S03]  /*11870*/  HMMA.16816.F32.BF16 R16, R12.reuse, R28, RZ ;  /* 0x0000001c0c10723c */ /* 0x042fe600000418ff */
[----:B------:R-:W1:Y:S04]  /*11880*/  LDSM.16.M88.4 R56, [R203+0x1800] ;  /* 0x00180000cb38783b */ /* 0x000e680000000200 */
[----:B------:R-:W-:Y:S01]  /*11890*/  LDSM.16.M88.4 R20, [R201] ;  /* 0x00000000c914783b */ /* 0x000fe20000000200 */
[C---:B------:R-:W-:Y:S03]  /*118a0*/  HMMA.16816.F32.BF16 R28, R12.reuse, R30, RZ ;  /* 0x0000001e0c1c723c */ /* 0x040fe600000418ff */
[----:B------:R-:W1:Y:S03]  /*118b0*/  LDSM.16.M88.4 R96, [R192] ;  /* 0x00000000c060783b */ /* 0x000e660000000200 */
[C---:B---3--:R-:W-:Y:S01]  /*118c0*/  HMMA.16816.F32.BF16 R40, R12.reuse, R72, RZ ;  /* 0x000000480c28723c */ /* 0x048fe200000418ff */
[----:B--2---:R-:W2:Y:S04]  /*118d0*/  LDSM.16.M88.4 R8, [R199+0x6800] ;  /* 0x00680000c708783b */ /* 0x004ea80000000200 */
[----:B------:R-:W3:Y:S01]  /*118e0*/  LDSM.16.M88.4 R44, [R199+0x7000] ;  /* 0x00700000c72c783b */ /* 0x000ee20000000200 */
[----:B----4-:R-:W-:Y:S03]  /*118f0*/  HMMA.16816.F32.BF16 R68, R12, R64, RZ ;  /* 0x000000400c44723c */ /* 0x010fe600000418ff */
[----:B------:R-:W4:Y:S03]  /*11900*/  LDSM.16.M88.4 R84, [R199+0x7800] ;  /* 0x00780000c754783b */ /* 0x000f260000000200 */
[C---:B------:R-:W-:Y:S01]  /*11910*/  HMMA.16816.F32.BF16 R16, R80.reuse, R76, R16 ;  /* 0x0000004c5010723c */ /* 0x040fe20000041810 */
[----:B------:R-:W-:Y:S04]  /*11920*/  LDSM.16.M88.4 R108, [R199+0x8800] ;  /* 0x00880000c76c783b */ /* 0x000fe80000000200 */
[----:B------:R-:W-:Y:S01]  /*11930*/  LDSM.16.M88.4 R104, [R205+0xa000] ;  /* 0x00a00000cd68783b */ /* 0x000fe20000000200 */
[----:B------:R-:W-:Y:S03]  /*11940*/  HMMA.16816.F32.BF16 R28, R80, R78, R28 ;  /* 0x0000004e501c723c */ /* 0x000fe6000004181c */
[----:B------:R-:W-:Y:S03]  /*11950*/  LDSM.16.M88.4 R76, [R205+0x8000] ;  /* 0x00800000cd4c783b */ /* 0x000fe60000000200 */
[C---:B------:R-:W-:Y:S01]  /*11960*/  HMMA.16816.F32.BF16 R72, R12.reuse, R74, RZ ;  /* 0x0000004a0c48723c */ /* 0x040fe200000418ff */
[----:B------:R-:W0:Y:S05]  /*11970*/  LDGDEPBAR ;  /* 0x00000000000079af */ /* 0x000e2a0000000000 */
[C---:B------:R-:W-:Y:S06]  /*11980*/  HMMA.16816.F32.BF16 R64, R12.reuse, R66, RZ ;  /* 0x000000420c40723c */ /* 0x040fec00000418ff */
[C---:B-----5:R-:W-:Y:S06]  /*11990*/  HMMA.16816.F32.BF16 R92, R12.reuse, R36, RZ ;  /* 0x000000240c5c723c */ /* 0x060fec00000418ff */
        /* <DEDUP_REMOVED lines=26> */
[----:B------:R-:W-:Y:S04]  /*11b40*/  LDSM.16.M88.4 R84, [R202+0x2000] ;  /* 0x00200000ca54783b */ /* 0x000fe80000000200 */
[----:B------:R-:W-:Y:S01]  /*11b50*/  LDSM.16.M88.4 R80, [R199+0x9000] ;  /* 0x00900000c750783b */ /* 0x000fe20000000200 */
[C---:B-----5:R-:W-:Y:S06]  /*11b60*/  HMMA.16816.F32.BF16 R16, R32.reuse, R76, R16 ;  /* 0x0000004c2010723c */ /* 0x060fec0000041810 */
        /* <DEDUP_REMOVED lines=32> */
[----:B------:R-:W-:Y:S01]  /*11d70*/  HMMA.16816.F32.BF16 R72, R100, R22, R72 ;  /* 0x000000166448723c */ /* 0x000fe20000041848 */
[----:B------:R-:W1:Y:S05]  /*11d80*/  LDSM.16.M88.4 R20, [R203+0x4000] ;  /* 0x00400000cb14783b */ /* 0x000e6a0000000200 */
[----:B------:R-:W-:Y:S06]  /*11d90*/  HMMA.16816.F32.BF16 R40, R84, R108, R40 ;  /* 0x0000006c5428723c */ /* 0x000fec0000041828 */
[C---:B----4-:R-:W-:Y:S06]  /*11da0*/  HMMA.16816.F32.BF16 R68, R100.reuse, R8, R68 ;  /* 0x000000086444723c */ /* 0x050fec0000041844 */
        /* <DEDUP_REMOVED lines=20> */
[C---:B------:R-:W-:Y:S06]  /*11ef0*/  HMMA.16816.F32.BF16 R92, R84.reuse, R76, R92 ;  /* 0x0000004c545c723c */ /* 0x040fec000004185c */
[----:B------:R-:W-:Y:S01]  /*11f00*/  HMMA.16816.F32.BF16 R88, R84, R78, R88 ;  /* 0x0000004e5458723c */ /* 0x000fe20000041858 */
[----:B------:R-:W4:Y:S05]  /*11f10*/  LDSM.16.M88.4 R76, [R192+0x3800] ;  /* 0x00380000c04c783b */ /* 0x000f2a0000000200 */
[C---:B--2---:R-:W-:Y:S06]  /*11f20*/  HMMA.16816.F32.BF16 R108, R56.reuse, R96, R108 ;  /* 0x00000060386c723c */ /* 0x044fec000004186c */
[----:B------:R-:W-:Y:S06]  /*11f30*/  HMMA.16816.F32.BF16 R64, R56, R98, R64 ;  /* 0x000000623840723c */ /* 0x000fec0000041840 */
[C---:B------:R-:W-:Y:S06]  /*11f40*/  HMMA.16816.F32.BF16 R16, R12.reuse, R8, R16 ;  /* 0x000000080c10723c */ /* 0x040fec0000041810 */
[----:B------:R-:W-:Y:S01]  /*11f50*/  HMMA.16816.F32.BF16 R28, R12, R10, R28 ;  /* 0x0000000a0c1c723c */ /* 0x000fe2000004181c */
[----:B------:R-:W2:Y:S05]  /*11f60*/  LDSM.16.M88.4 R8, [R203+0x5000] ;  /* 0x00500000cb08783b */ /* 0x000eaa0000000200 */
[----:B------:R-:W-:Y:S01]  /*11f70*/  HMMA.16816.F32.BF16 R72, R36, R34, R72 ;  /* 0x000000222448723c */ /* 0x000fe20000041848 */
[----:B------:R-:W-:Y:S05]  /*11f80*/  LDSM.16.M88.4 R32, [R192+0x4800] ;  /* 0x00480000c020783b */ /* 0x000fea0000000200 */
[----:B---3--:R-:W-:Y:S06]  /*11f90*/  HMMA.16816.F32.BF16 R40, R24, R100, R40 ;  /* 0x000000641828723c */ /* 0x008fec0000041828 */
[C---:B-1----:R-:W-:Y:S06]  /*11fa0*/  HMMA.16816.F32.BF16 R108, R36.reuse, R20, R108 ;  /* 0x00000014246c723c */ /* 0x042fec000004186c */
[----:B------:R-:W-:Y:S01]  /*11fb0*/  HMMA.16816.F32.BF16 R64, R36, R22, R64 ;  /* 0x000000162440723c */ /* 0x000fe20000041840 */
[----:B------:R-:W1:Y:S05]  /*11fc0*/  LDSM.16.M88.4 R20, [R205+0xb800] ;  /* 0x00b80000cd14783b */ /* 0x000e6a0000000200 */
[C---:B----4-:R-:W-:Y:S06]  /*11fd0*/  HMMA.16816.F32.BF16 R92, R56.reuse, R76, R92 ;  /* 0x0000004c385c723c */ /* 0x050fec000004185c */
[----:B------:R-:W-:Y:S06]  /*11fe0*/  HMMA.16816.F32.BF16 R88, R56, R78, R88 ;  /* 0x0000004e3858723c */ /* 0x000fec0000041858 */
[----:B------:R-:W-:Y:S06]  /*11ff0*/  HMMA.16816.F32.BF16 R28, R104, R70, R28 ;  /* 0x00000046681c723c */ /* 0x000fec000004181c */
[----:B------:R-:W-:Y:S06]  /*12000*/  HMMA.16816.F32.BF16 R72, R24, R102, R72 ;  /* 0x000000661848723c */ /* 0x000fec0000041848 */
[----:B------:R-:W-:Y:S06]  /*12010*/  HMMA.16816.F32.BF16 R40, R12, R44, R40 ;  /* 0x0000002c0c28723c */ /* 0x000fec0000041828 */
[C---:B--2---:R-:W-:Y:S06]  /*12020*/  HMMA.16816.F32.BF16 R108, R24.reuse, R8, R108 ;  /* 0x00000008186c723c */ /* 0x044fec000004186c */
[----:B------:R-:W-:Y:S01]  /*12030*/  HMMA.16816.F32.BF16 R64, R24, R10, R64 ;  /* 0x0000000a1840723c */ /* 0x000fe20000041840 */
[----:B------:R-:W2:Y:S01]  /*12040*/  LDSM.16.M88.4 R8, [R203+0x5800] ;  /* 0x00580000cb08783b */ /* 0x000ea20000000200 */
[----:B------:R-:W-:Y:S01]  /*12050*/  FMUL.FTZ R28, R28, UR5 ;  /* 0x000000051c1c7c20 */ /* 0x000fe20008410000 */
[----:B------:R-:W-:Y:S01]  /*12060*/  FMUL.FTZ R29, R29, UR5 ;  /* 0x000000051d1d7c20 */ /* 0x000fe20008410000 */
[----:B------:R-:W-:-:S02]  /*12070*/  FMUL.FTZ R30, R30, UR5 ;  /* 0x000000051e1e7c20 */ /* 0x000fc40008410000 */
[----:B------:R-:W-:Y:S01]  /*12080*/  HMMA.16816.F32.BF16 R16, R104, R68, R16 ;  /* 0x000000446810723c */ /* 0x000fe20000041810 */
[----:B------:R-:W3:Y:S01]  /*12090*/  LDSM.16.M88.4 R68, [R199+0xb000] ;  /* 0x00b00000c744783b */ /* 0x000ee20000000200 */
[----:B------:R-:W-:Y:S04]  /*120a0*/  MUFU.TANH R45, R30 ;  /* 0x0000001e002d7308 */ /* 0x000fe80000002400 */
[C---:B-1----:R-:W-:Y:S06]  /*120b0*/  HMMA.16816.F32.BF16 R92, R36.reuse, R20, R92 ;  /* 0x00000014245c723c */ /* 0x042fec000004185c */
[----:B------:R-:W-:Y:S01]  /*120c0*/  HMMA.16816.F32.BF16 R88, R36, R22, R88 ;  /* 0x000000162458723c */ /* 0x000fe20000041858 */
[----:B------:R-:W-:Y:S05]  /*120d0*/  LDSM.16.M88.4 R20, [R192+0x5800] ;  /* 0x00580000c014783b */ /* 0x000fea0000000200 */
[----:B------:R-:W-:Y:S06]  /*120e0*/  HMMA.16816.F32.BF16 R72, R12, R46, R72 ;  /* 0x0000002e0c48723c */ /* 0x000fec0000041848 */
[----:B------:R-:W-:Y:S01]  /*120f0*/  HMMA.16816.F32.BF16 R40, R104, R32, R40 ;  /* 0x000000206828723c */ /* 0x000fe20000041828 */
[----:B------:R-:W-:Y:S01]  /*12100*/  MUFU.TANH R32, R28 ;  /* 0x0000001c00207308 */ /* 0x000fe20000002400 */
[----:B------:R-:W-:Y:S01]  /*12110*/  FMUL.FTZ R46, R31, UR5 ;  /* 0x000000051f2e7c20 */ /* 0x000fe20008410000 */
[----:B------:R-:W-:Y:S01]  /*12120*/  FMUL.FTZ R0, R16, UR5 ;  /* 0x0000000510007c20 */ /* 0x000fe20008410000 */
[----:B------:R-:W-:Y:S01]  /*12130*/  FMUL.FTZ R3, R17, UR5 ;  /* 0x0000000511037c20 */ /* 0x000fe20008410000 */
[----:B------:R-:W-:Y:S01]  /*12140*/  FMUL.FTZ R6, R18, UR5 ;  /* 0x0000000512067c20 */ /* 0x000fe20008410000 */
[----:B------:R-:W-:-:S02]  /*12150*/  FMUL.FTZ R44, R19, UR5 ;  /* 0x00000005132c7c20 */ /* 0x000fc40008410000 */
[----:B------:R-:W1:Y:S01]  /*12160*/  LDSM.16.M88.4 R16, [R192+0x5000] ;  /* 0x00500000c010783b */ /* 0x000e620000000200 */
[----:B------:R4:W-:Y:S01]  /*12170*/  MUFU.TANH R33, R29 ;  /* 0x0000001d00217308 */ /* 0x0009e20000002400 */
[C---:B--2---:R-:W-:Y:S06]  /*12180*/  HMMA.16816.F32.BF16 R92, R24.reuse, R8, R92 ;  /* 0x00000008185c723c */ /* 0x044fec000004185c */
[----:B------:R-:W-:Y:S01]  /*12190*/  HMMA.16816.F32.BF16 R88, R24, R10, R88 ;  /* 0x0000000a1858723c */ /* 0x000fe20000041858 */
[----:B------:R-:W2:Y:S05]  /*121a0*/  MUFU.TANH R0, R0 ;  /* 0x0000000000007308 */ /* 0x000eaa0000002400 */
[----:B---3--:R-:W-:Y:S01]  /*121b0*/  HMMA.16816.F32.BF16 R64, R12, R70, R64 ;  /* 0x000000460c40723c */ /* 0x008fe20000041840 */
[----:B------:R-:W-:Y:S01]  /*121c0*/  IMAD.SHL.U32 R10, R60, 0x2, RZ ;  /* 0x000000023c0a7824 */ /* 0x000fe200078e00ff */
[----:B----4-:R-:W3:Y:S01]  /*121d0*/  LDSM.16.M88.4 R28, [R199+0xb800] ;  /* 0x00b80000c71c783b */ /* 0x010ee20000000200 */
[----:B------:R-:W-:Y:S01]  /*121e0*/  MUFU.TANH R3, R3 ;  /* 0x0000000300037308 */ /* 0x000fe20000002400 */
[----:B------:R-:W-:-:S04]  /*121f0*/  DEPBAR.LE SB0, 0x0 ;  /* 0x000080000000791a */ /* 0x000fc80000000000 */
[----:B------:R-:W-:Y:S01]  /*12200*/  HMMA.16816.F32.BF16 R108, R12, R68, R108 ;  /* 0x000000440c6c723c */ /* 0x000fe2000004186c */
[----:B------:R-:W-:Y:S02]  /*12210*/  LOP3.LUT R10, R10, 0x6, RZ, 0xc0, !PT ;  /* 0x000000060a0a7812 */ /* 0x000fe400078ec0ff */
[----:B------:R-:W4:Y:S03]  /*12220*/  MUFU.TANH R44, R44 ;  /* 0x0000002c002c7308 */ /* 0x000f260000002400 */
[----:B------:R-:W-:Y:S01]  /*12230*/  IMAD R11, R133, 0x40, R10 ;  /* 0x00000040850b7824 */ /* 0x000fe200078e020a */
[C---:B------:R-:W-:Y:S03]  /*12240*/  HMMA.16816.F32.BF16 R72, R104.reuse, R34, R72 ;  /* 0x000000226848723c */ /* 0x040fe60000041848 */
[----:B------:R-:W-:Y:S01]  /*12250*/  VIADD R10, R11, 0xffffffc0 ;  /* 0xffffffc00b0a7836 */ /* 0x000fe20000000000 */
[----:B------:R-:W5:Y:S03]  /*12260*/  MUFU.TANH R46, R46 ;  /* 0x0000002e002e7308 */ /* 0x000f660000002400 */
[----:B------:R-:W-:Y:S01]  /*12270*/  FMUL.FTZ R34, R40, UR5 ;  /* 0x0000000528227c20 */ /* 0x000fe20008410000 */
[-C--:B------:R-:W-:Y:S01]  /*12280*/  ISETP.GE.AND P5, PT, R10, R61.reuse, PT ;  /* 0x0000003d0a00720c */ /* 0x080fe20003fa6270 */
[C---:B-1----:R-:W-:Y:S01]  /*12290*/  HMMA.16816.F32.BF16 R64, R104.reuse, R18, R64 ;  /* 0x000000126840723c */ /* 0x042fe20000041840 */
[----:B------:R-:W-:Y:S01]  /*122a0*/  FMUL.FTZ R40, R42, UR5 ;  /* 0x000000052a287c20 */ /* 0x000fe20008410000 */
[----:B------:R-:W-:Y:S01]  /*122b0*/  FMUL.FTZ R35, R41, UR5 ;  /* 0x0000000529237c20 */ /* 0x000fe20008410000 */
[----:B--2---:R-:W-:Y:S01]  /*122c0*/  FSEL R26, R0, -INF , !P5 ;  /* 0xff800000001a7808 */ /* 0x004fe20006800000 */
[----:B------:R-:W-:Y:S01]  /*122d0*/  VIADD R0, R11, 0xffffffd9 ;  /* 0xffffffd90b007836 */ /* 0x000fe20000000000 */
[----:B------:R-:W-:Y:S01]  /*122e0*/  MUFU.TANH R34, R34 ;  /* 0x0000002200227308 */ /* 0x000fe20000002400 */
[----:B------:R-:W-:Y:S01]  /*122f0*/  FMUL.FTZ R41, R43, UR5 ;  /* 0x000000052b297c20 */ /* 0x000fe20008410000 */
[C---:B------:R-:W-:Y:S01]  /*12300*/  VIADD R10, R11.reuse, 0xffffffd1 ;  /* 0xffffffd10b0a7836 */ /* 0x040fe20000000000 */
[----:B------:R-:W-:Y:S04]  /*12310*/  HMMA.16816.F32.BF16 R108, R104, R16, R108 ;  /* 0x00000010686c723c */ /* 0x000fe8000004186c */
[----:B------:R-:W-:Y:S01]  /*12320*/  ISETP.GE.AND P6, PT, R10, R61, PT ;  /* 0x0000003d0a00720c */ /* 0x000fe20003fc6270 */
[----:B------:R-:W-:Y:S01]  /*12330*/  MUFU.TANH R40, R40 ;  /* 0x0000002800287308 */ /* 0x000fe20000002400 */
[----:B------:R-:W-:-:S02]  /*12340*/  VIADD R10, R11, 0xffffffd8 ;  /* 0xffffffd80b0a7836 */ /* 0x000fc40000000000 */
[----:B------:R-:W-:Y:S01]  /*12350*/  FMUL.FTZ R17, R72, UR5 ;  /* 0x0000000548117c20 */ /* 0x000fe20008410000 */
[----:B------:R-:W-:Y:S01]  /*12360*/  FMUL.FTZ R8, R74, UR5 ;  /* 0x000000054a087c20 */ /* 0x000fe20008410000 */
[----:B------:R-:W-:Y:S01]  /*12370*/  FMUL.FTZ R9, R73, UR5 ;  /* 0x0000000549097c20 */ /* 0x000fe20008410000 */
[C---:B---3--:R-:W-:Y:S01]  /*12380*/  HMMA.16816.F32.BF16 R92, R12.reuse, R28, R92 ;  /* 0x0000001c0c5c723c */ /* 0x048fe2000004185c */
[----:B------:R-:W-:Y:S01]  /*12390*/  FMUL.FTZ R36, R75, UR5 ;  /* 0x000000054b247c20 */ /* 0x000fe20008410000 */
[----:B------:R-:W1:Y:S04]  /*123a0*/  MUFU.TANH R6, R6 ;  /* 0x0000000600067308 */ /* 0x000e680000002400 */
[----:B------:R-:W-:Y:S01]  /*123b0*/  HMMA.16816.F32.BF16 R88, R12, R30, R88 ;  /* 0x0000001e0c58723c */ /* 0x000fe20000041858 */
[----:B------:R-:W-:Y:S01]  /*123c0*/  FMUL.FTZ R64, R64, UR5 ;  /* 0x0000000540407c20 */ /* 0x000fe20008410000 */
[----:B------:R-:W-:Y:S01]  /*123d0*/  FMUL.FTZ R66, R66, UR5 ;  /* 0x0000000542427c20 */ /* 0x000fe20008410000 */
[----:B------:R-:W-:Y:S01]  /*123e0*/  FMUL.FTZ R65, R65, UR5 ;  /* 0x0000000541417c20 */ /* 0x000fe20008410000 */
[----:B------:R-:W-:Y:S01]  /*123f0*/  FMUL.FTZ R67, R67, UR5 ;  /* 0x0000000543437c20 */ /* 0x000fe20008410000 */
[----:B------:R-:W-:Y:S02]  /*12400*/  MUFU.TANH R35, R35 ;  /* 0x0000002300237308 */ /* 0x000fe40000002400 */
[----:B------:R-:W-:-:S02]  /*12410*/  VIADD R14, R11, 0xffffffc1 ;  /* 0xffffffc10b0e7836 */ /* 0x000fc40000000000 */
[----:B------:R-:W-:Y:S01]  /*12420*/  FMUL.FTZ R108, R108, UR5 ;  /* 0x000000056c6c7c20 */ /* 0x000fe20008410000 */
[----:B------:R-:W-:Y:S02]  /*12430*/  VIADD R12, R11, 0xffffffc8 ;  /* 0xffffffc80b0c7836 */ /* 0x000fe40000000000 */
[----:B------:R-:W-:Y:S01]  /*12440*/  FMUL.FTZ R110, R110, UR5 ;  /* 0x000000056e6e7c20 */ /* 0x000fe20008410000 */
[----:B------:R-:W-:Y:S01]  /*12450*/  FMUL.FTZ R109, R109, UR5 ;  /* 0x000000056d6d7c20 */ /* 0x000fe20008410000 */
[-C--:B------:R-:W-:Y:S01]  /*12460*/  ISETP.GE.AND P4, PT, R14, R61.reuse, PT ;  /* 0x0000003d0e00720c */ /* 0x080fe20003f86270 */
[C---:B------:R-:W-:Y:S01]  /*12470*/  VIADD R14, R11.reuse, 0xffffffc9 ;  /* 0xffffffc90b0e7836 */ /* 0x040fe20000000000 */
[-C--:B------:R-:W-:Y:S01]  /*12480*/  ISETP.GE.AND P2, PT, R12, R61.reuse, PT ;  /* 0x0000003d0c00720c */ /* 0x080fe20003f46270 */
[----:B------:R-:W2:Y:S01]  /*12490*/  MUFU.TANH R41, R41 ;  /* 0x0000002900297308 */ /* 0x000ea20000002400 */
[----:B----4-:R-:W-:Y:S01]  /*124a0*/  FSEL R44, R44, -INF , !P4 ;  /* 0xff8000002c2c7808 */ /* 0x010fe20006000000 */
[----:B------:R-:W-:Y:S01]  /*124b0*/  VIADD R12, R11, 0xffffffd0 ;  /* 0xffffffd00b0c7836 */ /* 0x000fe20000000000 */
[----:B------:R-:W-:Y:S01]  /*124c0*/  FSEL R28, R3, -INF , !P4 ;  /* 0xff800000031c7808 */ /* 0x000fe20006000000 */
[C---:B------:R-:W-:Y:S01]  /*124d0*/  HMMA.16816.F32.BF16 R92, R104.reuse, R20, R92 ;  /* 0x00000014685c723c */ /* 0x040fe2000004185c */
[-C--:B------:R-:W-:Y:S01]  /*124e0*/  ISETP.GE.AND P4, PT, R0, R61.reuse, PT ;  /* 0x0000003d0000720c */ /* 0x080fe20003f86270 */
[----:B------:R-:W-:Y:S01]  /*124f0*/  VIADD R0, R11, 0xffffffe0 ;  /* 0xffffffe00b007836 */ /* 0x000fe20000000000 */
[----:B------:R-:W-:Y:S01]  /*12500*/  FSEL R32, R32, -INF , !P2 ;  /* 0xff80000020207808 */ /* 0x000fe20005000000 */
[----:B------:R-:W-:Y:S01]  /*12510*/  MUFU.TANH R17, R17 ;  /* 0x0000001100117308 */ /* 0x000fe20000002400 */
[-C--:B------:R-:W-:Y:S01]  /*12520*/  ISETP.GE.AND P1, PT, R14, R61.reuse, PT ;  /* 0x0000003d0e00720c */ /* 0x080fe20003f26270 */
[----:B------:R-:W-:Y:S01]  /*12530*/  HMMA.16816.F32.BF16 R88, R104, R22, R88 ;  /* 0x000000166858723c */ /* 0x000fe20000041858 */
[----:B------:R-:W-:Y:S01]  /*12540*/  FSEL R20, R45, -INF , !P2 ;  /* 0xff8000002d147808 */ /* 0x000fe20005000000 */
[----:B------:R-:W-:Y:S01]  /*12550*/  FMUL.FTZ R111, R111, UR5 ;  /* 0x000000056f6f7c20 */ /* 0x000fe20008410000 */
[-C--:B------:R-:W-:Y:S01]  /*12560*/  ISETP.GE.AND P2, PT, R0, R61.reuse, PT ;  /* 0x0000003d0000720c */ /* 0x080fe20003f46270 */
[----:B------:R-:W-:Y:S01]  /*12570*/  VIADD R0, R11, 0xffffffe1 ;  /* 0xffffffe10b007836 */ /* 0x000fe20000000000 */
[----:B-----5:R-:W-:Y:S01]  /*12580*/  FSEL R46, R46, -INF , !P1 ;  /* 0xff8000002e2e7808 */ /* 0x020fe20004800000 */
[----:B------:R-:W3:Y:S01]  /*12590*/  MUFU.TANH R8, R8 ;  /* 0x0000000800087308 */ /* 0x000ee20000002400 */
[----:B------:R-:W-:Y:S01]  /*125a0*/  FSEL R22, R33, -INF , !P1 ;  /* 0xff80000021167808 */ /* 0x000fe20004800000 */
[C---:B------:R-:W-:Y:S01]  /*125b0*/  VIADD R30, R11.reuse, 0xfffffff1 ;  /* 0xfffffff10b1e7836 */ /* 0x040fe20000000000 */
[-C--:B------:R-:W-:Y:S01]  /*125c0*/  ISETP.GE.AND P1, PT, R0, R61.reuse, PT ;  /* 0x0000003d0000720c */ /* 0x080fe20003f26270 */
[----:B------:R-:W-:Y:S01]  /*125d0*/  VIADD R0, R11, 0xffffffe8 ;  /* 0xffffffe80b007836 */ /* 0x000fe20000000000 */
[----:B------:R-:W-:-:S02]  /*125e0*/  ISETP.GE.AND P0, PT, R12, R61, PT ;  /* 0x0000003d0c00720c */ /* 0x000fc40003f06270 */
[----:B-1----:R-:W-:Y:S01]  /*125f0*/  FSEL R24, R6, -INF , !P5 ;  /* 0xff80000006187808 */ /* 0x002fe20006800000 */
[----:B------:R-:W-:Y:S01]  /*12600*/  MUFU.TANH R9, R9 ;  /* 0x0000000900097308 */ /* 0x000fe20000002400 */
[----:B------:R-:W-:Y:S02]  /*12610*/  FSEL R12, R40, -INF , !P0 ;  /* 0xff800000280c7808 */ /* 0x000fe40004000000 */
[----:B------:R-:W-:Y:S01]  /*12620*/  FSEL R18, R34, -INF , !P0 ;  /* 0xff80000022127808 */ /* 0x000fe20004000000 */
[----:B------:R-:W-:Y:S01]  /*12630*/  FMUL.FTZ R92, R92, UR5 ;  /* 0x000000055c5c7c20 */ /* 0x000fe20008410000 */
[-C--:B------:R-:W-:Y:S01]  /*12640*/  ISETP.GE.AND P0, PT, R0, R61.reuse, PT ;  /* 0x0000003d0000720c */ /* 0x080fe20003f06270 */
[----:B------:R-:W-:Y:S01]  /*12650*/  VIADD R0, R11, 0xffffffe9 ;  /* 0xffffffe90b007836 */ /* 0x000fe20000000000 */
[-C--:B------:R-:W-:Y:S01]  /*12660*/  ISETP.GE.AND P5, PT, R10, R61.reuse, PT ;  /* 0x0000003d0a00720c */ /* 0x080fe20003fa6270 */
[----:B------:R-:W1:Y:S01]  /*12670*/  MUFU.TANH R36, R36 ;  /* 0x0000002400247308 */ /* 0x000e620000002400 */
[----:B--2---:R-:W-:Y:S01]  /*12680*/  FSEL R10, R41, -INF , !P6 ;  /* 0xff800000290a7808 */ /* 0x004fe20007000000 */
[----:B------:R-:W-:Y:S01]  /*12690*/  FMUL.FTZ R94, R94, UR5 ;  /* 0x000000055e5e7c20 */ /* 0x000fe20008410000 */
[----:B------:R-:W-:Y:S01]  /*126a0*/  FSEL R16, R35, -INF , !P6 ;  /* 0xff80000023107808 */ /* 0x000fe20007000000 */
[----:B------:R-:W-:Y:S01]  /*126b0*/  FMUL.FTZ R93, R93, UR5 ;  /* 0x000000055d5d7c20 */ /* 0x000fe20008410000 */
[----:B------:R-:W-:Y:S01]  /*126c0*/  ISETP.GE.AND P6, PT, R0, R61, PT ;  /* 0x0000003d0000720c */ /* 0x000fe20003fc6270 */
[----:B------:R-:W-:-:S02]  /*126d0*/  VIADD R0, R11, 0xfffffff0 ;  /* 0xfffffff00b007836 */ /* 0x000fc40000000000 */
[----:B------:R-:W-:Y:S01]  /*126e0*/  FMUL.FTZ R95, R95, UR5 ;  /* 0x000000055f5f7c20 */ /* 0x000fe20008410000 */
[----:B------:R-:W2:Y:S01]  /*126f0*/  MUFU.TANH R156, R64 ;  /* 0x00000040009c7308 */ /* 0x000ea20000002400 */
[----:B------:R-:W-:Y:S01]  /*12700*/  FMUL.FTZ R88, R88, UR5 ;  /* 0x0000000558587c20 */ /* 0x000fe20008410000 */
[----:B------:R-:W-:Y:S01]  /*12710*/  FMUL.FTZ R90, R90, UR5 ;  /* 0x000000055a5a7c20 */ /* 0x000fe20008410000 */
[----:B------:R-:W-:Y:S01]  /*12720*/  FMUL.FTZ R89, R89, UR5 ;  /* 0x0000000559597c20 */ /* 0x000fe20008410000 */
[----:B------:R-:W-:Y:S01]  /*12730*/  FMUL.FTZ R91, R91, UR5 ;  /* 0x000000055b5b7c20 */ /* 0x000fe20008410000 */
[----:B---3--:R-:W-:Y:S02]  /*12740*/  FSEL R8, R8, -INF , !P5 ;  /* 0xff80000008087808 */ /* 0x008fe40006800000 */
[----:B------:R-:W-:Y:S01]  /*12750*/  FSEL R14, R17, -INF , !P5 ;  /* 0xff800000110e7808 */ /* 0x000fe20006800000 */
[----:B------:R-:W3:Y:S01]  /*12760*/  MUFU.TANH R166, R66 ;  /* 0x0000004200a67308 */ /* 0x000ee20000002400 */
[----:B------:R-:W-:-:S02]  /*12770*/  ISETP.GE.AND P5, PT, R0, R61, PT ;  /* 0x0000003d0000720c */ /* 0x000fc40003fa6270 */
[----:B-1----:R-:W-:Y:S02]  /*12780*/  FSEL R6, R36, -INF , !P4 ;  /* 0xff80000024067808 */ /* 0x002fe40006000000 */
[----:B------:R-:W-:Y:S02]  /*12790*/  FSEL R0, R9, -INF , !P4 ;  /* 0xff80000009007808 */ /* 0x000fe40006000000 */
[----:B------:R-:W-:Y:S01]  /*127a0*/  ISETP.GE.AND P4, PT, R30, R61, PT ;  /* 0x0000003d1e00720c */ /* 0x000fe20003f86270 */
[----:B------:R-:W1:Y:S01]  /*127b0*/  MUFU.TANH R154, R108 ;  /* 0x0000006c009a7308 */ /* 0x000e620000002400 */
[----:B--2---:R-:W-:Y:S01]  /*127c0*/  FSEL R156, R156, -INF , !P0 ;  /* 0xff8000009c9c7808 */ /* 0x004fe20004000000 */
[----:B------:R-:W-:-:S06]  /*127d0*/  VIADD R30, R11, 0xfffffff8 ;  /* 0xfffffff80b1e7836 */ /* 0x000fcc0000000000 */
[----:B------:R-:W2:Y:S01]  /*127e0*/  MUFU.TANH R160, R110 ;  /* 0x0000006e00a07308 */ /* 0x000ea20000002400 */
[----:B---3--:R-:W-:Y:S02]  /*127f0*/  FSEL R166, R166, -INF , !P0 ;  /* 0xff800000a6a67808 */ /* 0x008fe40004000000 */
[----:B------:R-:W-:-:S05]  /*12800*/  ISETP.GE.AND P0, PT, R133, 0x2, PT ;  /* 0x000000028500780c */ /* 0x000fca0003f06270 */
[----:B------:R-:W3:Y:S01]  /*12810*/  MUFU.TANH R182, R109 ;  /* 0x0000006d00b67308 */ /* 0x000ee20000002400 */
[----:B-1----:R-:W-:-:S07]  /*12820*/  FSEL R154, R154, -INF , !P2 ;  /* 0xff8000009a9a7808 */ /* 0x002fce0005000000 */
[----:B------:R-:W1:Y:S01]  /*12830*/  MUFU.TANH R178, R111 ;  /* 0x0000006f00b27308 */ /* 0x000e620000002400 */
[----:B--2---:R-:W-:Y:S02]  /*12840*/  FSEL R160, R160, -INF , !P2 ;  /* 0xff800000a0a07808 */ /* 0x004fe40005000000 */
[----:B------:R-:W-:Y:S01]  /*12850*/  ISETP.GE.AND P2, PT, R30, R61, PT ;  /* 0x0000003d1e00720c */ /* 0x000fe20003f46270 */
[----:B------:R-:W-:-:S04]  /*12860*/  VIADD R30, R11, 0xfffffff9 ;  /* 0xfffffff90b1e7836 */ /* 0x000fc80000000000 */
        /* <DEDUP_REMOVED lines=48> */
[C---:B------:R-:W-:Y:S01]  /*12b70*/  IMAD R34, R3.reuse, R34, R13 ;  /* 0x0000002203227224 */ /* 0x040fe200078e020d */
[----:B------:R-:W-:Y:S01]  /*12b80*/  LOP3.LUT R13, RZ, R9, RZ, 0x33, !PT ;  /* 0x00000009ff0d7212 */ /* 0x000fe200078e33ff */
        /* <DEDUP_REMOVED lines=10> */
[----:B------:R-:W-:-:S07]  /*12c30*/  ISETP.NE.AND P2, PT, R9, RZ, PT ;  /* 0x000000ff0900720c */ /* 0x000fce0003f45270 */
        /* <DEDUP_REMOVED lines=25> */
.L_x_4024:
[----:B------:R-:W-:Y:S02]  /*12dd0*/  ULDC UR10, c[0x0][0x248] ;  /* 0x00009200000a7ab9 */ /* 0x000fe40000000800 */
[----:B------:R-:W-:-:S06]  /*12de0*/  USHF.L.U32 UR5, UR10, 0x6, URZ ;  /* 0x000000060a057899 */ /* 0x000fcc000800063f */
[----:B------:R-:W-:-:S04]  /*12df0*/  IADD3 R3, RZ, -UR5, RZ ;  /* 0x80000005ff037c10 */ /* 0x000fc8000fffe0ff */
[----:B------:R-:W-:-:S07]  /*12e00*/  SHF.R.S32.HI R4, RZ, 0x1f, R3 ;  /* 0x0000001fff047819 */ /* 0x000fce0000011403 */
.L_x_4025:
        /* <DEDUP_REMOVED lines=41> */
.L_x_4023:
[----:B------:R-:W-:Y:S01]  /*130a0*/  FMNMX.FTZ R3, R26, R28, !PT ;  /* 0x0000001c1a037209 */ /* 0x000fe20007810000 */
        /* <DEDUP_REMOVED lines=26> */
[----:B-1----:R-:W-:Y:S02]  /*13250*/  FMNMX.FTZ R30, R170, R3, !PT ;  /* 0x00000003aa1e7209 */ /* 0x002fe40007810000 */
        /* <DEDUP_REMOVED lines=42> */
[--C-:B------:R-:W-:Y:S01]  /*13500*/  FFMA.FTZ R148, R46, UR5, -R165.reuse ;  /* 0x000000052e947c23 */ /* 0x100fe200080108a5 */
[----:B------:R-:W-:Y:S01]  /*13510*/  MUFU.EX2 R155, R155 ;  /* 0x0000009b009b7308 */ /* 0x000fe20000000800 */
[--C-:B------:R-:W-:Y:S01]  /*13520*/  FFMA.FTZ R147, R12, UR5, -R165.reuse ;  /* 0x000000050c937c23 */ /* 0x100fe200080108a5 */
[--C-:B------:R-:W-:Y:S01]  /*13530*/  FFMA.FTZ R134, R10, UR5, -R165.reuse ;  /* 0x000000050a867c23 */ /* 0x100fe200080108a5 */
[----:B------:R-:W-:Y:S01]  /*13540*/  FFMA.FTZ R135, R8, UR5, -R165 ;  /* 0x0000000508877c23 */ /* 0x000fe200080108a5 */
[----:B------:R-:W1:Y:S01]  /*13550*/  LDSM.16.MT88.4 R12, [R198+0xc800] ;  /* 0x00c80000c60c783b */ /* 0x000e620000004200 */
[--C-:B------:R-:W-:Y:S01]  /*13560*/  FFMA.FTZ R149, R18, UR5, -R171.reuse ;  /* 0x0000000512957c23 */ /* 0x100fe200080108ab */
[--C-:B------:R-:W-:Y:S01]  /*13570*/  FFMA.FTZ R144, R16, UR5, -R171.reuse ;  /* 0x0000000510907c23 */ /* 0x100fe200080108ab */
[----:B------:R-:W-:Y:S01]  /*13580*/  FFMA.FTZ R0, R0, UR5, -R171 ;  /* 0x0000000500007c23 */ /* 0x000fe200080108ab */
[----:B------:R-:W2:Y:S01]  /*13590*/  MUFU.EX2 R150, R150 ;  /* 0x0000009600967308 */ /* 0x000ea20000000800 */
[----:B------:R-:W4:Y:S01]  /*135a0*/  LDSM.16.MT88.4 R8, [R200+0xe800] ;  /* 0x00e80000c808783b */ /* 0x000f220000004200 */
[----:B------:R-:W-:Y:S01]  /*135b0*/  FFMA.FTZ R2, R6, UR5, -R165 ;  /* 0x0000000506027c23 */ /* 0x000fe200080108a5 */
[--C-:B------:R-:W-:Y:S01]  /*135c0*/  FFMA.FTZ R154, R154, UR5, -R171.reuse ;  /* 0x000000059a9a7c23 */ /* 0x100fe200080108ab */
[--C-:B------:R-:W-:Y:S01]  /*135d0*/  FFMA.FTZ R159, R182, UR5, -R171.reuse ;  /* 0x00000005b69f7c23 */ /* 0x100fe200080108ab */
[----:B------:R-:W5:Y:S01]  /*135e0*/  LDSM.16.MT88.4 R20, [R197+0xe800] ;  /* 0x00e80000c514783b */ /* 0x000f620000004200 */
[--C-:B------:R-:W-:Y:S01]  /*135f0*/  FFMA.FTZ R156, R156, UR5, -R171.reuse ;  /* 0x000000059c9c7c23 */ /* 0x100fe200080108ab */
[----:B------:R-:W-:Y:S01]  /*13600*/  FFMA.FTZ R161, R180, UR5, -R171 ;  /* 0x00000005b4a17c23 */ /* 0x000fe200080108ab */
[----:B------:R-:W-:Y:S01]  /*13610*/  MUFU.EX2 R151, R151 ;  /* 0x0000009700977308 */ /* 0x000fe20000000800 */
[----:B------:R-:W5:Y:S01]  /*13620*/  LDSM.16.MT88.4 R16, [R196+0xe800] ;  /* 0x00e80000c410783b */ /* 0x000f620000004200 */
[--C-:B------:R-:W-:Y:S01]  /*13630*/  FFMA.FTZ R160, R160, UR5, -R165.reuse ;  /* 0x00000005a0a07c23 */ /* 0x100fe200080108a5 */
[--C-:B------:R-:W-:Y:S01]  /*13640*/  FFMA.FTZ R163, R178, UR5, -R165.reuse ;  /* 0x00000005b2a37c23 */ /* 0x100fe200080108a5 */
[--C-:B------:R-:W-:Y:S01]  /*13650*/  FFMA.FTZ R166, R166, UR5, -R165.reuse ;  /* 0x00000005a6a67c23 */ /* 0x100fe200080108a5 */
[----:B------:R-:W-:Y:S01]  /*13660*/  LDSM.16.MT88.4 R32, [R197+0xc800] ;  /* 0x00c80000c520783b */ /* 0x000fe20000004200 */
[----:B------:R-:W-:Y:S01]  /*13670*/  FFMA.FTZ R167, R176, UR5, -R165 ;  /* 0x00000005b0a77c23 */ /* 0x000fe200080108a5 */
        /* <DEDUP_REMOVED lines=212> */
[----:B------:R-:W-:Y:S01]  /*143c0*/  ULDC UR4, c[0x0][0x250] ;  /* 0x0000940000047ab9 */ /* 0x000fe20000000800 */
[----:B------:R-:W-:Y:S01]  /*143d0*/  ULDC.64 UR12, c[0x0][0x250] ;  /* 0x00009400000c7ab9 */ /* 0x000fe20000000a00 */
[----:B------:R-:W-:Y:S01]  /*143e0*/  ULEA UR4, -UR4, URZ, 0x6 ;  /* 0x0000003f04047291 */ /* 0x000fe2000f8e313f */
[----:B------:R-:W-:Y:S01]  /*143f0*/  IADD3 R221, R133, -0x2, RZ ;  /* 0xfffffffe85dd7810 */ /* 0x000fe20007ffe0ff */
[----:B------:R-:W-:Y:S01]  /*14400*/  IMAD.MOV.U32 R135, RZ, RZ, R132 ;  /* 0x000000ffff877224 */ /* 0x000fe200078e0084 */
[----:B------:R-:W-:Y:S01]  /*14410*/  MOV R0, R3 ;  /* 0x0000000300007202 */ /* 0x000fe20000000f00 */
[----:B------:R-:W-:Y:S01]  /*14420*/  USHF.R.S32.HI UR9, URZ, 0x1f, UR4 ;  /* 0x0000001f3f097899 */ /* 0x000fe20008011404 */
[----:B------:R-:W-:Y:S01]  /*14430*/  ULDC UR11, c[0x0][0x248] ;  /* 0x00009200000b7ab9 */ /* 0x000fe20000000800 */
[----:B------:R-:W-:Y:S01]  /*14440*/  ULDC UR8, c[0x0][0x24c] ;  /* 0x0000930000087ab9 */ /* 0x000fe20000000800 */
[----:B------:R-:W-:Y:S01]  /*14450*/  USHF.L.U64.HI UR13, UR12, 0x5, UR13 ;  /* 0x000000050c0d7899 */ /* 0x000fe2000801020d */
[----:B------:R-:W-:-:S02]  /*14460*/  MOV R220, UR4 ;  /* 0x0000000400dc7c02 */ /* 0x000fc40008000f00 */
[----:B------:R-:W-:Y:S01]  /*14470*/  IMAD.U32 R218, RZ, RZ, UR9 ;  /* 0x00000009ffda7e24 */ /* 0x000fe2000f8e00ff */
[----:B------:R-:W-:Y:S02]  /*14480*/  USHF.L.U32 UR14, UR12, 0x5, URZ ;  /* 0x000000050c0e7899 */ /* 0x000fe4000800063f */
[----:B------:R-:W-:Y:S02]  /*14490*/  USHF.L.U64.HI UR8, UR11, 0x5, UR8 ;  /* 0x000000050b087899 */ /* 0x000fe40008010208 */
[----:B------:R-:W-:Y:S01]  /*144a0*/  USHF.L.U32 UR5, UR11, 0x5, URZ ;  /* 0x000000050b057899 */ /* 0x000fe2000800063f */
[----:B------:R-:W-:Y:S01]  /*144b0*/  ULDC UR12, c[0x0][0x39c] ;  /* 0x0000e700000c7ab9 */ /* 0x000fe20000000800 */
[----:B------:R-:W-:-:S10]  /*144c0*/  ULDC UR4, c[0x0][0x2ec] ;  /* 0x0000bb0000047ab9 */ /* 0x000fd40000000800 */
.L_x_4030:
        /* <DEDUP_REMOVED lines=66> */
.L_x_4027:
        /* <DEDUP_REMOVED lines=17> */
[----:B------:R-:W-:Y:S05]  /*14a00*/  LDGSTS.E.BYPASS.LTC128B.128 [R219+0x10800], desc[UR6][R6.64+0x100] ;  /* 0x1080010006db7fae */ /* 0x000fea000b901d46 */
[----:B------:R-:W-:Y:S05]  /*14a10*/  LDGSTS.E.BYPASS.LTC128B.128 [R219+0xd000], desc[UR6][R4.64] ;  /* 0x0d00000004db7fae */ /* 0x000fea000b901d46 */
[----:B------:R-:W-:Y:S05]  /*14a20*/  LDGSTS.E.BYPASS.LTC128B.128 [R219+0xf000], desc[UR6][R4.64+0x80] ;  /* 0x0f00008004db7fae */ /* 0x000fea000b901d46 */
[----:B------:R1:W-:Y:S05]  /*14a30*/  LDGSTS.E.BYPASS.LTC128B.128 [R219+0x11000], desc[UR6][R4.64+0x100] ;  /* 0x1100010004db7fae */ /* 0x0003ea000b901d46 */
[----:B------:R2:W-:Y:S05]  /*14a40*/  LDGSTS.E.BYPASS.LTC128B.128 [R219+0xd800], desc[UR6][R2.64] ;  /* 0x0d80000002db7fae */ /* 0x0005ea000b901d46 */
[----:B------:R2:W-:Y:S05]  /*14a50*/  LDGSTS.E.BYPASS.LTC128B.128 [R219+0xf800], desc[UR6][R2.64+0x80] ;  /* 0x0f80008002db7fae */ /* 0x0005ea000b901d46 */
[----:B------:R2:W-:Y:S05]  /*14a60*/  LDGSTS.E.BYPASS.LTC128B.128 [R219+0x11800], desc[UR6][R2.64+0x100] ;  /* 0x1180010002db7fae */ /* 0x0005ea000b901d46 */
[----:B------:R-:W-:Y:S05]  /*14a70*/  LDSM.16.M88.4 R32, [R206] ;  /* 0x00000000ce20783b */ /* 0x000fea0000000200 */
[----:B------:R-:W1:Y:S05]  /*14a80*/  LDSM.16.M88.4 R8, [R205+0x6000] ;  /* 0x00600000cd08783b */ /* 0x000e6a0000000200 */
[----:B------:R-:W3:Y:S05]  /*14a90*/  LDSM.16.M88.4 R16, [R205+0x6800] ;  /* 0x00680000cd10783b */ /* 0x000eea0000000200 */
[----:B------:R-:W4:Y:S05]  /*14aa0*/  LDSM.16.M88.4 R24, [R205+0x7000] ;  /* 0x00700000cd18783b */ /* 0x000f2a0000000200 */
[----:B------:R-:W5:Y:S05]  /*14ab0*/  LDSM.16.M88.4 R136, [R205+0x7800] ;  /* 0x00780000cd88783b */ /* 0x000f6a0000000200 */
[----:B------:R-:W0:Y:S05]  /*14ac0*/  LDGDEPBAR ;  /* 0x00000000000079af */ /* 0x000e2a0000000000 */
[----:B------:R-:W-:Y:S05]  /*14ad0*/  LDSM.16.M88.4 R140, [R204] ;  /* 0x00000000cc8c783b */ /* 0x000fea0000000200 */
[----:B------:R-:W2:Y:S05]  /*14ae0*/  LDSM.16.M88.4 R144, [R203] ;  /* 0x00000000cb90783b */ /* 0x000eaa0000000200 */
[----:B------:R-:W2:Y:S05]  /*14af0*/  LDSM.16.M88.4 R148, [R195] ;  /* 0x00000000c394783b */ /* 0x000eaa0000000200 */
[----:B------:R-:W2:Y:S01]  /*14b00*/  LDSM.16.M88.4 R152, [R194] ;  /* 0x00000000c298783b */ /* 0x000ea20000000200 */
[C---:B-1----:R-:W-:Y:S04]  /*14b10*/  HMMA.16816.F32.BF16 R4, R32.reuse, R8, RZ ;  /* 0x000000082004723c */ /* 0x042fe800000418ff */
[----:B------:R-:W1:Y:S02]  /*14b20*/  LDSM.16.M88.4 R156, [R193] ;  /* 0x00000000c19c783b */ /* 0x000e640000000200 */
[C---:B------:R-:W-:Y:S03]  /*14b30*/  HMMA.16816.F32.BF16 R8, R32.reuse, R10, RZ ;  /* 0x0000000a2008723c */ /* 0x040fe600000418ff */
[----:B------:R-:W-:Y:S03]  /*14b40*/  LDSM.16.M88.4 R160, [R202] ;  /* 0x00000000caa0783b */ /* 0x000fe60000000200 */
[C---:B---3--:R-:W-:Y:S02]  /*14b50*/  HMMA.16816.F32.BF16 R12, R32.reuse, R16, RZ ;  /* 0x00000010200c723c */ /* 0x048fe400000418ff */
[----:B------:R-:W3:Y:S04]  /*14b60*/  LDSM.16.M88.4 R164, [R199+0x6000] ;  /* 0x00600000c7a4783b */ /* 0x000ee80000000200 */
[C---:B------:R-:W-:Y:S01]  /*14b70*/  HMMA.16816.F32.BF16 R16, R32.reuse, R18, RZ ;  /* 0x000000122010723c */ /* 0x040fe200000418ff */
[----:B------:R-:W-:Y:S05]  /*14b80*/  LDSM.16.M88.4 R168, [R199+0x7000] ;  /* 0x00700000c7a8783b */ /* 0x000fea0000000200 */
[C---:B----4-:R-:W-:Y:S01]  /*14b90*/  HMMA.16816.F32.BF16 R20, R32.reuse, R24, RZ ;  /* 0x000000182014723c */ /* 0x050fe200000418ff */
[----:B------:R-:W-:Y:S05]  /*14ba0*/  LDSM.16.M88.4 R172, [R199+0x7800] ;  /* 0x00780000c7ac783b */ /* 0x000fea0000000200 */
[C---:B------:R-:W-:Y:S01]  /*14bb0*/  HMMA.16816.F32.BF16 R24, R32.reuse, R26, RZ ;  /* 0x0000001a2018723c */ /* 0x040fe200000418ff */
[----:B------:R-:W-:Y:S05]  /*14bc0*/  LDSM.16.M88.4 R176, [R201] ;  /* 0x00000000c9b0783b */ /* 0x000fea0000000200 */
[C---:B-----5:R-:W-:Y:S01]  /*14bd0*/  HMMA.16816.F32.BF16 R28, R32.reuse, R136, RZ ;  /* 0x00000088201c723c */ /* 0x060fe200000418ff */
[----:B------:R-:W-:Y:S05]  /*14be0*/  LDSM.16.M88.4 R180, [R192] ;  /* 0x00000000c0b4783b */ /* 0x000fea0000000200 */
[----:B------:R-:W-:Y:S01]  /*14bf0*/  HMMA.16816.F32.BF16 R32, R32, R138, RZ ;  /* 0x0000008a2020723c */ /* 0x000fe200000418ff */
[----:B------:R-:W4:Y:S05]  /*14c00*/  LDSM.16.M88.4 R136, [R199+0x6800] ;  /* 0x00680000c788783b */ /* 0x000f2a0000000200 */
[C---:B--2---:R-:W-:Y:S06]  /*14c10*/  HMMA.16816.F32.BF16 R4, R140.reuse, R144, R4 ;  /* 0x000000908c04723c */ /* 0x044fec0000041804 */
        /* <DEDUP_REMOVED lines=11> */
[C---:B---3--:R-:W-:Y:S01]  /*14cd0*/  HMMA.16816.F32.BF16 R4, R160.reuse, R164, R4 ;  /* 0x000000a4a004723c */ /* 0x048fe20000041804 */
[----:B------:R-:W2:Y:S05]  /*14ce0*/  LDSM.16.M88.4 R156, [R205+0x8000] ;  /* 0x00800000cd9c783b */ /* 0x000eaa0000000200 */
[C---:B------:R-:W-:Y:S01]  /*14cf0*/  HMMA.16816.F32.BF16 R8, R160.reuse, R166, R8 ;  /* 0x000000a6a008723c */ /* 0x040fe20000041808 */
[----:B------:R-:W-:Y:S05]  /*14d00*/  LDSM.16.M88.4 R164, [R205+0x9800] ;  /* 0x00980000cda4783b */ /* 0x000fea0000000200 */
[C---:B----4-:R-:W-:Y:S06]  /*14d10*/  HMMA.16816.F32.BF16 R12, R160.reuse, R136, R12 ;  /* 0x00000088a00c723c */ /* 0x050fec000004180c */
[C---:B------:R-:W-:Y:S01]  /*14d20*/  HMMA.16816.F32.BF16 R16, R160.reuse, R138, R16 ;  /* 0x0000008aa010723c */ /* 0x040fe20000041810 */
[----:B------:R-:W3:Y:S05]  /*14d30*/  LDSM.16.M88.4 R136, [R205+0x8800] ;  /* 0x00880000cd88783b */ /* 0x000eea0000000200 */
[C---:B------:R-:W-:Y:S06]  /*14d40*/  HMMA.16816.F32.BF16 R20, R160.reuse, R168, R20 ;  /* 0x000000a8a014723c */ /* 0x040fec0000041814 */
[C---:B------:R-:W-:Y:S01]  /*14d50*/  HMMA.16816.F32.BF16 R24, R160.reuse, R170, R24 ;  /* 0x000000aaa018723c */ /* 0x040fe20000041818 */
[----:B------:R-:W-:Y:S05]  /*14d60*/  LDSM.16.M88.4 R168, [R204+0x2000] ;  /* 0x00200000cca8783b */ /* 0x000fea0000000200 */
[C---:B------:R-:W-:Y:S06]  /*14d70*/  HMMA.16816.F32.BF16 R28, R160.reuse, R172, R28 ;  /* 0x000000aca01c723c */ /* 0x040fec000004181c */
[----:B------:R-:W-:Y:S01]  /*14d80*/  HMMA.16816.F32.BF16 R32, R160, R174, R32 ;  /* 0x000000aea020723c */ /* 0x000fe20000041820 */
[----:B------:R-:W4:Y:S05]  /*14d90*/  LDSM.16.M88.4 R160, [R205+0x9000] ;  /* 0x00900000cda0783b */ /* 0x000f2a0000000200 */
[C---:B------:R-:W-:Y:S01]  /*14da0*/  HMMA.16816.F32.BF16 R4, R176.reuse, R180, R4 ;  /* 0x000000b4b004723c */ /* 0x040fe20000041804 */
[----:B------:R-:W5:Y:S05]  /*14db0*/  LDSM.16.M88.4 R172, [R191] ;  /* 0x00000000bfac783b */ /* 0x000f6a0000000200 */
        /* <DEDUP_REMOVED lines=10> */
[----:B------:R-:W1:Y:S05]  /*14e60*/  LDSM.16.M88.4 R148, [R188] ;  /* 0x00000000bc94783b */ /* 0x000e6a0000000200 */
[C---:B--2---:R-:W-:Y:S01]  /*14e70*/  HMMA.16816.F32.BF16 R4, R152.reuse, R156, R4 ;  /* 0x0000009c9804723c */ /* 0x044fe20000041804 */
[----:B------:R-:W2:Y:S05]  /*14e80*/  LDSM.16.M88.4 R176, [R202+0x2000] ;  /* 0x00200000cab0783b */ /* 0x000eaa0000000200 */
[C---:B------:R-:W-:Y:S01]  /*14e90*/  HMMA.16816.F32.BF16 R8, R152.reuse, R158, R8 ;  /* 0x0000009e9808723c */ /* 0x040fe20000041808 */
[----:B------:R-:W-:Y:S05]  /*14ea0*/  LDSM.16.M88.4 R156, [R199+0x9800] ;  /* 0x00980000c79c783b */ /* 0x000fea0000000200 */
        /* <DEDUP_REMOVED lines=21> */
[----:B------:R-:W1:Y:S05]  /*15000*/  LDSM.16.M88.4 R148, [R192+0x3800] ;  /* 0x00380000c094783b */ /* 0x000e6a0000000200 */
[C---:B--2---:R-:W-:Y:S01]  /*15010*/  HMMA.16816.F32.BF16 R4, R176.reuse, R180, R4 ;  /* 0x000000b4b004723c */ /* 0x044fe20000041804 */
[----:B------:R-:W2:Y:S05]  /*15020*/  LDSM.16.M88.4 R168, [R206+0x4000] ;  /* 0x00400000cea8783b */ /* 0x000eaa0000000200 */
[C---:B------:R-:W-:Y:S01]  /*15030*/  HMMA.16816.F32.BF16 R8, R176.reuse, R182, R8 ;  /* 0x000000b6b008723c */ /* 0x040fe20000041808 */
[----:B------:R-:W-:Y:S05]  /*15040*/  LDSM.16.M88.4 R180, [R187] ;  /* 0x00000000bbb4783b */ /* 0x000fea0000000200 */
[C---:B---3--:R-:W-:Y:S06]  /*15050*/  HMMA.16816.F32.BF16 R12, R176.reuse, R136, R12 ;  /* 0x00000088b00c723c */ /* 0x048fec000004180c */
[C---:B------:R-:W-:Y:S01]  /*15060*/  HMMA.16816.F32.BF16 R16, R176.reuse, R138, R16 ;  /* 0x0000008ab010723c */ /* 0x040fe20000041810 */
[----:B------:R-:W3:Y:S05]  /*15070*/  LDSM.16.M88.4 R136, [R205+0xa800] ;  /* 0x00a80000cd88783b */ /* 0x000eea0000000200 */
[C---:B----4-:R-:W-:Y:S06]  /*15080*/  HMMA.16816.F32.BF16 R20, R176.reuse, R152, R20 ;  /* 0x00000098b014723c */ /* 0x050fec0000041814 */
        /* <DEDUP_REMOVED lines=40> */
[C---:B--2---:R-:W-:Y:S06]  /*15310*/  HMMA.16816.F32.BF16 R4, R160.reuse, R164, R4 ;  /* 0x000000a4a004723c */ /* 0x044fec0000041804 */
[C---:B------:R-:W-:Y:S06]  /*15320*/  HMMA.16816.F32.BF16 R8, R160.reuse, R166, R8 ;  /* 0x000000a6a008723c */ /* 0x040fec0000041808 */
[C---:B---3--:R-:W-:Y:S06]  /*15330*/  HMMA.16816.F32.BF16 R12, R160.reuse, R136, R12 ;  /* 0x00000088a00c723c */ /* 0x048fec000004180c */
[C---:B------:R-:W-:Y:S01]  /*15340*/  HMMA.16816.F32.BF16 R16, R160.reuse, R138, R16 ;  /* 0x0000008aa010723c */ /* 0x040fe20000041810 */
[----:B------:R-:W1:Y:S05]  /*15350*/  LDSM.16.M88.4 R136, [R192+0x4800] ;  /* 0x00480000c088783b */ /* 0x000e6a0000000200 */
[C---:B----4-:R-:W-:Y:S06]  /*15360*/  HMMA.16816.F32.BF16 R20, R160.reuse, R152, R20 ;  /* 0x00000098a014723c */ /* 0x050fec0000041814 */
[C---:B------:R-:W-:Y:S06]  /*15370*/  HMMA.16816.F32.BF16 R24, R160.reuse, R154, R24 ;  /* 0x0000009aa018723c */ /* 0x040fec0000041818 */
[C---:B------:R-:W-:Y:S06]  /*15380*/  HMMA.16816.F32.BF16 R28, R160.reuse, R156, R28 ;  /* 0x0000009ca01c723c */ /* 0x040fec000004181c */
[----:B------:R-:W-:Y:S06]  /*15390*/  HMMA.16816.F32.BF16 R32, R160, R158, R32 ;  /* 0x0000009ea020723c */ /* 0x000fec0000041820 */
[C---:B------:R-:W-:Y:S06]  /*153a0*/  HMMA.16816.F32.BF16 R4, R168.reuse, R172, R4 ;  /* 0x000000aca804723c */ /* 0x040fec0000041804 */
[C---:B------:R-:W-:Y:S06]  /*153b0*/  HMMA.16816.F32.BF16 R8, R168.reuse, R174, R8 ;  /* 0x000000aea808723c */ /* 0x040fec0000041808 */
[C---:B-1----:R-:W-:Y:S06]  /*153c0*/  HMMA.16816.F32.BF16 R12, R168.reuse, R136, R12 ;  /* 0x00000088a80c723c */ /* 0x042fec000004180c */
[C---:B------:R-:W-:Y:S06]  /*153d0*/  HMMA.16816.F32.BF16 R16, R168.reuse, R138, R16 ;  /* 0x0000008aa810723c */ /* 0x040fec0000041810 */
[----:B------:R-:W-:Y:S01]  /*153e0*/  FMUL.FTZ R173, R4, UR12 ;  /* 0x0000000c04ad7c20 */ /* 0x000fe20008410000 */
[----:B------:R-:W-:Y:S01]  /*153f0*/  FMUL.FTZ R167, R5, UR12 ;  /* 0x0000000c05a77c20 */ /* 0x000fe20008410000 */
[----:B------:R-:W-:Y:S03]  /*15400*/  FMUL.FTZ R165, R6, UR12 ;  /* 0x0000000c06a57c20 */ /* 0x000fe60008410000 */
[----:B------:R-:W-:Y:S01]  /*15410*/  FMUL.FTZ R239, R7, UR12 ;  /* 0x0000000c07ef7c20 */ /* 0x000fe20008410000 */
[----:B------:R-:W1:Y:S01]  /*15420*/  MUFU.TANH R173, R173 ;  /* 0x000000ad00ad7308 */ /* 0x000e620000002400 */
[----:B------:R-:W2:Y:S01]  /*15430*/  LDSM.16.M88.4 R4, [R192+0x5000] ;  /* 0x00500000c004783b */ /* 0x000ea20000000200 */
[----:B------:R-:W-:Y:S01]  /*15440*/  FMUL.FTZ R8, R8, UR12 ;  /* 0x0000000c08087c20 */ /* 0x000fe20008410000 */
[----:B------:R-:W-:Y:S01]  /*15450*/  FMUL.FTZ R9, R9, UR12 ;  /* 0x0000000c09097c20 */ /* 0x000fe20008410000 */
[----:B------:R-:W-:Y:S01]  /*15460*/  FMUL.FTZ R10, R10, UR12 ;  /* 0x0000000c0a0a7c20 */ /* 0x000fe20008410000 */
[----:B------:R-:W-:Y:S01]  /*15470*/  FMUL.FTZ R11, R11, UR12 ;  /* 0x0000000c0b0b7c20 */ /* 0x000fe20008410000 */
        /* <DEDUP_REMOVED lines=8> */
[----:B------:R-:W-:Y:S04]  /*15500*/  FMUL.FTZ R19, R19, UR12 ;  /* 0x0000000c13137c20 */ /* 0x000fe80008410000 */
        /* <DEDUP_REMOVED lines=12> */
[----:B------:R-:W-:Y:S01]  /*155d0*/  FMUL.FTZ R20, R20, UR12 ;  /* 0x0000000c14147c20 */ /* 0x000fe20008410000 */
[----:B------:R-:W-:Y:S01]  /*155e0*/  FMUL.FTZ R21, R21, UR12 ;  /* 0x0000000c15157c20 */ /* 0x000fe20008410000 */
[----:B------:R-:W-:Y:S01]  /*155f0*/  FMUL.FTZ R22, R22, UR12 ;  /* 0x0000000c16167c20 */ /* 0x000fe20008410000 */
[----:B------:R-:W-:Y:S01]  /*15600*/  FMUL.FTZ R23, R23, UR12 ;  /* 0x0000000c17177c20 */ /* 0x000fe20008410000 */
[----:B------:R-:W-:Y:S01]  /*15610*/  FMUL.FTZ R24, R24, UR12 ;  /* 0x0000000c18187c20 */ /* 0x000fe20008410000 */
[----:B------:R-:W-:Y:S04]  /*15620*/  FMUL.FTZ R25, R25, UR12 ;  /* 0x0000000c19197c20 */ /* 0x000fe80008410000 */
[----:B------:R1:W1:Y:S01]  /*15630*/  MUFU.TANH R231, R13 ;  /* 0x0000000d00e77308 */ /* 0x0002620000002400 */
[----:B------:R-:W-:Y:S01]  /*15640*/  FMUL.FTZ R26, R26, UR12 ;  /* 0x0000000c1a1a7c20 */ /* 0x000fe20008410000 */
[----:B------:R-:W-:Y:S08]  /*15650*/  FMUL.FTZ R27, R27, UR12 ;  /* 0x0000000c1b1b7c20 */ /* 0x000ff00008410000 */
[----:B------:R1:W1:Y:S10]  /*15660*/  MUFU.TANH R175, R14 ;  /* 0x0000000e00af7308 */ /* 0x0002740000002400 */
[----:B------:R1:W1:Y:S01]  /*15670*/  MUFU.TANH R177, R15 ;  /* 0x0000000f00b17308 */ /* 0x0002620000002400 */
[C---:B-----5:R-:W-:Y:S06]  /*15680*/  HMMA.16816.F32.BF16 R28, R168.reuse, R8, R28 ;  /* 0x00000008a81c723c */ /* 0x060fec000004181c */
[----:B------:R-:W-:Y:S03]  /*15690*/  HMMA.16816.F32.BF16 R32, R168, R10, R32 ;  /* 0x0000000aa820723c */ /* 0x000fe60000041820 */
[----:B------:R1:W1:Y:S10]  /*156a0*/  MUFU.TANH R181, R16 ;  /* 0x0000001000b57308 */ /* 0x0002740000002400 */
[----:B------:R1:W1:Y:S10]  /*156b0*/  MUFU.TANH R179, R17 ;  /* 0x0000001100b37308 */ /* 0x0002740000002400 */
        /* <DEDUP_REMOVED lines=8> */
[----:B------:R-:W-:Y:S01]  /*15740*/  FMUL.FTZ R34, R34, UR12 ;  /* 0x0000000c22227c20 */ /* 0x000fe20008410000 */
[----:B------:R-:W-:Y:S07]  /*15750*/  FMUL.FTZ R35, R35, UR12 ;  /* 0x0000000c23237c20 */ /* 0x000fee0008410000 */
        /* <DEDUP_REMOVED lines=25> */
[----:B--2---:R-:W1:Y:S02]  /*158f0*/  MUFU.RCP R3, R7 ;  /* 0x0000000700037308 */ /* 0x004e640000001000 */
        /* <DEDUP_REMOVED lines=20> */
[----:B------:R-:W1:Y:S02]  /*15a40*/  LDC R5, c[0x0][0x24c] ;  /* 0x00009300ff057b82 */ /* 0x000e640000000800 */
        /* <DEDUP_REMOVED lines=26> */
[----:B------:R-:W-:Y:S04]  /*15bf0*/  IMAD R4, R4, UR11, RZ ;  /* 0x0000000b04047c24 */ /* 0x000fe8000f8e02ff */
[C---:B-1----:R-:W-:Y:S02]  /*15c00*/  IMAD R4, R8.reuse, R5, R4 ;  /* 0x0000000508047224 */ /* 0x042fe400078e0204 */
[----:B------:R-:W-:Y:S04]  /*15c10*/  IMAD.WIDE.U32 R8, R8, UR11, RZ ;  /* 0x0000000b08087c25 */ /* 0x000fe8000f8e00ff */
[----:B------:R-:W-:Y:S01]  /*15c20*/  IMAD.IADD R9, R9, 0x1, R4 ;  /* 0x0000000109097824 */ /* 0x000fe200078e0204 */
[----:B--2---:R-:W-:Y:S04]  /*15c30*/  IADD3 R6, -R7, R6, RZ ;  /* 0x0000000607067210 */ /* 0x004fe80007ffe1ff */
[----:B------:R-:W-:Y:S01]  /*15c40*/  SHF.R.S32.HI R5, RZ, 0x1f, R6 ;  /* 0x0000001fff057819 */ /* 0x000fe20000011406 */
[CC--:B---3--:R-:W-:Y:S04]  /*15c50*/  IMAD.WIDE.U32 R8, R6.reuse, R2.reuse, R8 ;  /* 0x0000000206087225 */ /* 0x0c8fe800078e0008 */
[----:B------:R-:W-:Y:S04]  /*15c60*/  IMAD R5, R5, R2, RZ ;  /* 0x0000000205057224 */ /* 0x000fe800078e02ff */
[----:B------:R-:W-:Y:S05]  /*15c70*/  IMAD R5, R6, R3, R5 ;  /* 0x0000000306057224 */ /* 0x000fea00078e0205 */
[----:B------:R-:W-:Y:S07]  /*15c80*/  IADD3 R5, R9, R5, RZ ;  /* 0x0000000509057210 */ /* 0x000fee0007ffe0ff */
.L_x_4029:
        /* <DEDUP_REMOVED lines=25> */
.L_x_4028:
[----:B-12---:R-:W-:Y:S01]  /*15e20*/  FMNMX.FTZ R2, R173, R135, !PT ;  /* 0x00000087ad027209 */ /* 0x006fe20007810000 */
        /* <DEDUP_REMOVED lines=43> */
[C---:B------:R-:W-:Y:S01]  /*160e0*/  FADD.FTZ R0, -R3.reuse, R0 ;  /* 0x0000000003007221 */ /* 0x040fe20000010100 */
[C---:B------:R-:W-:Y:S01]  /*160f0*/  FSETP.NEU.FTZ.AND P0, PT, R132.reuse, -INF , PT ;  /* 0xff8000008400780b */ /* 0x040fe20003f1d000 */
[C---:B------:R-:W-:Y:S01]  /*16100*/  FMUL.FTZ R148, R132.reuse, UR4 ;  /* 0x0000000484947c20 */ /* 0x040fe20008410000 */
[----:B------:R-:W-:Y:S01]  /*16110*/  FADD.FTZ R2, -R132, R135 ;  /* 0x0000008784027221 */ /* 0x000fe20000010100 */
[----:B------:R-:W-:Y:S01]  /*16120*/  FMUL.FTZ R6, R0, UR4 ;  /* 0x0000000400067c20 */ /* 0x000fe20008410000 */
[----:B------:R-:W-:Y:S02]  /*16130*/  MOV R135, R132 ;  /* 0x0000008400877202 */ /* 0x000fe40000000f00 */
[----:B------:R-:W-:Y:S01]  /*16140*/  FSEL R148, R148, RZ, P0 ;  /* 0x000000ff94947208 */ /* 0x000fe20000000000 */
[----:B------:R-:W-:Y:S01]  /*16150*/  FMUL.FTZ R5, R2, UR4 ;  /* 0x0000000402057c20 */ /* 0x000fe20008410000 */
[----:B------:R-:W-:Y:S01]  /*16160*/  FSETP.NEU.FTZ.AND P0, PT, R3, -INF , PT ;  /* 0xff8000000300780b */ /* 0x000fe20003f1d000 */
[----:B------:R-:W1:Y:S02]  /*16170*/  MUFU.EX2 R0, R6 ;  /* 0x0000000600007308 */ /* 0x000e640000000800 */
        /* <DEDUP_REMOVED lines=10> */
[----:B------:R-:W2:Y:S01]  /*16220*/  MUFU.EX2 R2, R5 ;  /* 0x0000000500027308 */ /* 0x000ea20000000800 */
[----:B------:R-:W3:Y:S01]  /*16230*/  LDSM.16.MT88.4 R136, [R196+0xc000] ;  /* 0x00c00000c488783b */ /* 0x000ee20000004200 */
[--C-:B------:R-:W-:Y:S01]  /*16240*/  FFMA.FTZ R172, R175, UR4, -R144.reuse ;  /* 0x00000004afac7c23 */ /* 0x100fe20008010890 */
[--C-:B------:R-:W-:Y:S01]  /*16250*/  FFMA.FTZ R177, R177, UR4, -R144.reuse ;  /* 0x00000004b1b17c23 */ /* 0x100fe20008010890 */
[--C-:B------:R-:W-:Y:S01]  /*16260*/  FFMA.FTZ R176, R143, UR4, -R144.reuse ;  /* 0x000000048fb07c23 */ /* 0x100fe20008010890 */
        /* <DEDUP_REMOVED lines=24> */
[--C-:B------:R-:W-:Y:S01]  /*163f0*/  FFMA.FTZ R180, R183, UR4, -R144.reuse ;  /* 0x00000004b7b47c23 */ /* 0x100fe20008010890 */
[--C-:B------:R-:W-:Y:S01]  /*16400*/  FFMA.FTZ R183, R163, UR4, -R144.reuse ;  /* 0x00000004a3b77c23 */ /* 0x100fe20008010890 */
[----:B------:R-:W-:Y:S03]  /*16410*/  FFMA.FTZ R222, R157, UR4, -R144 ;  /* 0x000000049dde7c23 */ /* 0x000fe60008010890 */
[----:B------:R-:W4:Y:S01]  /*16420*/  MUFU.EX2 R166, R166 ;  /* 0x000000a600a67308 */ /* 0x000f220000000800 */
[----:B-1----:R-:W-:Y:S01]  /*16430*/  F2FP.BF16.F32.PACK_AB R128, R169, R173 ;  /* 0x000000ada980723e */ /* 0x002fe200000010ff */
[----:B------:R-:W1:Y:S01]  /*16440*/  LDSM.16.MT88.4 R104, [R198+0xe000] ;  /* 0x00e00000c668783b */ /* 0x000e620000004200 */
[----:B------:R-:W-:Y:S01]  /*16450*/  FFMA.FTZ R224, R153, UR4, -R148 ;  /* 0x0000000499e07c23 */ /* 0x000fe20008010894 */
[----:B------:R-:W-:Y:S01]  /*16460*/  FFMA.FTZ R226, R149, UR4, -R144 ;  /* 0x0000000495e27c23 */ /* 0x000fe20008010890 */
[----:B------:R-:W-:Y:S01]  /*16470*/  FFMA.FTZ R228, R146, UR4, -R148 ;  /* 0x0000000492e47c23 */ /* 0x000fe20008010894 */
[--C-:B------:R-:W-:Y:S01]  /*16480*/  FFMA.FTZ R134, R134, UR4, -R144.reuse ;  /* 0x0000000486867c23 */ /* 0x100fe20008010890 */
[----:B------:R-:W-:Y:S03]  /*16490*/  FFMA.FTZ R133, R133, UR4, -R144 ;  /* 0x0000000485857c23 */ /* 0x000fe60008010890 */
        /* <DEDUP_REMOVED lines=8> */
[----:B------:R-:W5:Y:S01]  /*16520*/  MUFU.EX2 R167, R167 ;  /* 0x000000a700a77308 */ /* 0x000f620000000800 */
[----:B----4-:R-:W-:Y:S01]  /*16530*/  F2FP.BF16.F32.PACK_AB R129, R166, R171 ;  /* 0x000000aba681723e */ /* 0x010fe200000010ff */
        /* <DEDUP_REMOVED lines=15> */
[----:B-----5:R-:W-:Y:S01]  /*16630*/  F2FP.BF16.F32.PACK_AB R130, R167, R168 ;  /* 0x000000a8a782723e */ /* 0x020fe200000010ff */
        /* <DEDUP_REMOVED lines=37> */
[----:B------:R-:W-:Y:S01]  /*16890*/  FMUL.FTZ R75, R0, R75 ;  /* 0x0000004b004b7220 */ /* 0x000fe20000410000 */
[C---:B------:R-:W-:Y:S01]  /*168a0*/  FMUL.FTZ R76, R2.reuse, R76 ;  /* 0x0000004c024c7220 */ /* 0x040fe20000410000 */
[C---:B------:R-:W-:Y:S03]  /*168b0*/  HMMA.16816.F32.BF16 R16, R128.reuse, R26, R16 ;  /* 0x0000001a8010723c */ /* 0x040fe60000041810 */
[----:B------:R-:W-:Y:S01]  /*168c0*/  FMUL.FTZ R77, R2, R77 ;  /* 0x0000004d024d7220 */ /* 0x000fe20000410000 */
[C---:B------:R-:W-:Y:S01]  /*168d0*/  FMUL.FTZ R78, R0.reuse, R78 ;  /* 0x0000004e004e7220 */ /* 0x040fe20000410000 */
        /* <DEDUP_REMOVED lines=8> */
[C---:B------:R-:W-:Y:S01]  /*16960*/  FMUL.FTZ R33, R2.reuse, R101 ;  /* 0x0000006502217220 */ /* 0x040fe20000410000 */
[C---:B------:R-:W-:Y:S01]  /*16970*/  FMUL.FTZ R80, R2.reuse, R80 ;  /* 0x0000005002507220 */ /* 0x040fe20000410000 */
[C---:B------:R-:W-:Y:S03]  /*16980*/  HMMA.16816.F32.BF16 R24, R128.reuse, R34, R24 ;  /* 0x000000228018723c */ /* 0x040fe60000041818 */
[----:B------:R-:W-:Y:S01]  /*16990*/  FMUL.FTZ R81, R2, R81 ;  /* 0x0000005102517220 */ /* 0x000fe20000410000 */
[C---:B------:R-:W-:Y:S01]  /*169a0*/  FMUL.FTZ R82, R0.reuse, R82 ;  /* 0x0000005200527220 */ /* 0x040fe20000410000 */
[C---:B------:R-:W-:Y:S01]  /*169b0*/  FMUL.FTZ R83, R0.reuse, R83 ;  /* 0x0000005300537220 */ /* 0x040fe20000410000 */
[C---:B---3--:R-:W-:Y:S01]  /*169c0*/  HMMA.16816.F32.BF16 R28, R128.reuse, R136, R28 ;  /* 0x00000088801c723c */ /* 0x048fe2000004181c */
[----:B------:R-:W-:Y:S04]  /*169d0*/  MUFU.EX2 R182, R182 ;  /* 0x000000b600b67308 */ /* 0x000fe80000000800 */
[C---:B------:R-:W-:Y:S01]  /*169e0*/  FMUL.FTZ R34, R0.reuse, R102 ;  /* 0x0000006600227220 */ /* 0x040fe20000410000 */
[----:B------:R-:W-:Y:S01]  /*169f0*/  FMUL.FTZ R35, R0, R103 ;  /* 0x0000006700237220 */ /* 0x000fe20000410000 */
[----:B------:R-:W-:Y:S01]  /*16a00*/  FFMA.FTZ R174, R181, UR4, -R148 ;  /* 0x00000004b5ae7c23 */ /* 0x000fe20008010894 */
[----:B------:R-:W3:Y:S03]  /*16a10*/  LDSM.16.MT88.4 R100, [R196+0xe000] ;  /* 0x00e00000c464783b */ /* 0x000ee60000004200 */
[----:B------:R-:W-:Y:S01]  /*16a20*/  MUFU.EX2 R222, R222 ;  /* 0x000000de00de7308 */ /* 0x000fe20000000800 */
[----:B------:R-:W-:Y:S01]  /*16a30*/  FFMA.FTZ R181, R141, UR4, -R144 ;  /* 0x000000048db57c23 */ /* 0x000fe20008010890 */
[C---:B------:R-:W-:Y:S01]  /*16a40*/  FMUL.FTZ R84, R2.reuse, R84 ;  /* 0x0000005402547220 */ /* 0x040fe20000410000 */
[C---:B------:R-:W-:Y:S02]  /*16a50*/  HMMA.16816.F32.BF16 R32, R128.reuse, R138, R32 ;  /* 0x0000008a8020723c */ /* 0x040fe40000041820 */
[----:B------:R-:W-:Y:S01]  /*16a60*/  LDSM.16.MT88.4 R136, [R198+0xe800] ;  /* 0x00e80000c688783b */ /* 0x000fe20000004200 */
[----:B------:R-:W-:Y:S01]  /*16a70*/  FMUL.FTZ R85, R2, R85 ;  /* 0x0000005502557220 */ /* 0x000fe20000410000 */
[C---:B------:R-:W-:Y:S02]  /*16a80*/  FMUL.FTZ R86, R0.reuse, R86 ;  /* 0x0000005600567220 */ /* 0x040fe40000410000 */
[C---:B--2---:R-:W-:Y:S01]  /*16a90*/  HMMA.16816.F32.BF16 R36, R128.reuse, R120, R36 ;  /* 0x000000788024723c */ /* 0x044fe20000041824 */
[----:B------:R-:W-:Y:S03]  /*16aa0*/  MUFU.EX2 R174, R174 ;  /* 0x000000ae00ae7308 */ /* 0x000fe60000000800 */
[----:B------:R-:W-:Y:S02]  /*16ab0*/  LDSM.16.MT88.4 R140, [R197+0xe800] ;  /* 0x00e80000c58c783b */ /* 0x000fe40000004200 */
[C---:B------:R-:W-:Y:S05]  /*16ac0*/  HMMA.16816.F32.BF16 R40, R128.reuse, R122, R40 ;  /* 0x0000007a8028723c */ /* 0x040fea0000041828 */
[----:B------:R-:W-:Y:S01]  /*16ad0*/  MUFU.EX2 R181, R181 ;  /* 0x000000b500b57308 */ /* 0x000fe20000000800 */
[----:B------:R-:W-:Y:S01]  /*16ae0*/  FMUL.FTZ R87, R0, R87 ;  /* 0x0000005700577220 */ /* 0x000fe20000410000 */
[C---:B-1----:R-:W-:Y:S01]  /*16af0*/  HMMA.16816.F32.BF16 R44, R128.reuse, R104, R44 ;  /* 0x00000068802c723c */ /* 0x042fe2000004182c */
[----:B------:R-:W-:Y:S03]  /*16b00*/  LDSM.16.MT88.4 R120, [R196+0xc800] ;  /* 0x00c80000c478783b */ /* 0x000fe60000004200 */
[----:B------:R-:W-:Y:S02]  /*16b10*/  FFMA.FTZ R170, R233, UR4, -R148 ;  /* 0x00000004e9aa7c23 */ /* 0x000fe40008010894 */
[C---:B------:R-:W-:Y:S02]  /*16b20*/  HMMA.16816.F32.BF16 R48, R128.reuse, R106, R48 ;  /* 0x0000006a8030723c */ /* 0x040fe40000041830 */
[----:B------:R-:W-:Y:S01]  /*16b30*/  MUFU.EX2 R224, R224 ;  /* 0x000000e000e07308 */ /* 0x000fe20000000800 */
[----:B------:R-:W1:Y:S02]  /*16b40*/  LDSM.16.MT88.4 R104, [R198+0x10000] ;  /* 0x01000000c668783b */ /* 0x000e640000004200 */
[----:B------:R-:W-:Y:S01]  /*16b50*/  FFMA.FTZ R233, R147, UR4, -R144 ;  /* 0x0000000493e97c23 */ /* 0x000fe20008010890 */
[C---:B----4-:R-:W-:Y:S06]  /*16b60*/  HMMA.16816.F32.BF16 R52, R128.reuse, R108, R52 ;  /* 0x0000006c8034723c */ /* 0x050fec0000041834 */
[----:B------:R-:W-:Y:S01]  /*16b70*/  MUFU.EX2 R170, R170 ;  /* 0x000000aa00aa7308 */ /* 0x000fe20000000800 */
[--C-:B------:R-:W-:Y:S01]  /*16b80*/  FFMA.FTZ R179, R179, UR4, -R148.reuse ;  /* 0x00000004b3b37c23 */ /* 0x100fe20008010894 */
[C---:B------:R-:W-:Y:S01]  /*16b90*/  HMMA.16816.F32.BF16 R56, R128.reuse, R110, R56 ;  /* 0x0000006e8038723c */ /* 0x040fe20000041838 */
[----:B------:R-:W-:Y:S02]  /*16ba0*/  LDSM.16.MT88.4 R108, [R200+0xc800] ;  /* 0x00c80000c86c783b */ /* 0x000fe40000004200 */
[--C-:B------:R-:W-:Y:S03]  /*16bb0*/  FFMA.FTZ R231, R231, UR4, -R148.reuse ;  /* 0x00000004e7e77c23 */ /* 0x100fe60008010894 */
[C---:B---3--:R-:W-:Y:S02]  /*16bc0*/  HMMA.16816.F32.BF16 R60, R128.reuse, R100, R60 ;  /* 0x00000064803c723c */ /* 0x048fe4000004183c */
[----:B------:R-:W-:Y:S03]  /*16bd0*/  MUFU.EX2 R179, R179 ;  /* 0x000000b300b37308 */ /* 0x000fe60000000800 */
[C---:B------:R-:W-:Y:S01]  /*16be0*/  FMUL.FTZ R88, R2.reuse, R88 ;  /* 0x0000005802587220 */ /* 0x040fe20000410000 */
[C---:B------:R-:W-:Y:S01]  /*16bf0*/  HMMA.16816.F32.BF16 R64, R128.reuse, R102, R64 ;  /* 0x000000668040723c */ /* 0x040fe20000041840 */
[----:B------:R-:W2:Y:S05]  /*16c00*/  LDSM.16.MT88.4 R100, [R197+0x10000] ;  /* 0x01000000c564783b */ /* 0x000eaa0000004200 */
[----:B------:R3:W4:Y:S01]  /*16c10*/  MUFU.EX2 R175, R231 ;  /* 0x000000e700af7308 */ /* 0x0007220000000800 */
[----:B------:R-:W-:Y:S01]  /*16c20*/  FMUL.FTZ R89, R2, R89 ;  /* 0x0000005902597220 */ /* 0x000fe20000410000 */
[C---:B------:R-:W-:Y:S03]  /*16c30*/  HMMA.16816.F32.BF16 R68, R128.reuse, R112, R68 ;  /* 0x000000708044723c */ /* 0x040fe60000041844 */
[C---:B------:R-:W-:Y:S03]  /*16c40*/  FMUL.FTZ R90, R0.reuse, R90 ;  /* 0x0000005a005a7220 */ /* 0x040fe60000410000 */
[C---:B------:R-:W-:Y:S01]  /*16c50*/  HMMA.16816.F32.BF16 R72, R128.reuse, R114, R72 ;  /* 0x000000728048723c */ /* 0x040fe20000041848 */
[----:B------:R-:W-:Y:S01]  /*16c60*/  LDSM.16.MT88.4 R112, [R198+0xc800] ;  /* 0x00c80000c670783b */ /* 0x000fe20000004200 */
[----:B------:R-:W-:Y:S03]  /*16c70*/  MUFU.EX2 R226, R226 ;  /* 0x000000e200e27308 */ /* 0x000fe60000000800 */
[----:B------:R-:W-:Y:S01]  /*16c80*/  FMUL.FTZ R91, R0, R91 ;  /* 0x0000005b005b7220 */ /* 0x000fe20000410000 */
[C---:B------:R-:W-:Y:S01]  /*16c90*/  FMUL.FTZ R92, R2.reuse, R92 ;  /* 0x0000005c025c7220 */ /* 0x040fe20000410000 */
[C---:B-1----:R-:W-:Y:S05]  /*16ca0*/  HMMA.16816.F32.BF16 R76, R128.reuse, R104, R76 ;  /* 0x00000068804c723c */ /* 0x042fea000004184c */
[----:B------:R-:W-:Y:S01]  /*16cb0*/  MUFU.EX2 R233, R233 ;  /* 0x000000e900e97308 */ /* 0x000fe20000000800 */
[--C-:B---3--:R-:W-:Y:S01]  /*16cc0*/  FFMA.FTZ R231, R151, UR4, -R148.reuse ;  /* 0x0000000497e77c23 */ /* 0x108fe20008010894 */
[----:B------:R-:W-:Y:S01]  /*16cd0*/  FMUL.FTZ R93, R2, R93 ;  /* 0x0000005d025d7220 */ /* 0x000fe20000410000 */
[C---:B------:R-:W-:Y:S01]  /*16ce0*/  HMMA.16816.F32.BF16 R80, R128.reuse, R106, R80 ;  /* 0x0000006a8050723c */ /* 0x040fe20000041850 */
[----:B------:R-:W1:Y:S02]  /*16cf0*/  LDSM.16.MT88.4 R104, [R196+0x10000] ;  /* 0x01000000c468783b */ /* 0x000e640000004200 */
[C---:B------:R-:W-:Y:S01]  /*16d00*/  FMUL.FTZ R94, R0.reuse, R94 ;  /* 0x0000005e005e7220 */ /* 0x040fe20000410000 */
[----:B------:R-:W-:Y:S01]  /*16d10*/  FMUL.FTZ R95, R0, R95 ;  /* 0x0000005f005f7220 */ /* 0x000fe20000410000 */
[C---:B------:R-:W-:Y:S01]  /*16d20*/  FMUL.FTZ R96, R2.reuse, R96 ;  /* 0x0000006002607220 */ /* 0x040fe20000410000 */
[----:B------:R-:W-:Y:S01]  /*16d30*/  FMUL.FTZ R97, R2, R97 ;  /* 0x0000006102617220 */ /* 0x000fe20000410000 */
[----:B------:R-:W-:Y:S01]  /*16d40*/  MUFU.EX2 R231, R231 ;  /* 0x000000e700e77308 */ /* 0x000fe20000000800 */
[C---:B------:R-:W-:Y:S03]  /*16d50*/  FMUL.FTZ R98, R0.reuse, R98 ;  /* 0x0000006200627220 */ /* 0x040fe60000410000 */
[----:B------:R-:W-:Y:S01]  /*16d60*/  FMUL.FTZ R99, R0, R99 ;  /* 0x0000006300637220 */ /* 0x000fe20000410000 */
[----:B------:R-:W-:Y:S01]  /*16d70*/  FFMA.FTZ R178, R229, UR4, -R148 ;  /* 0x00000004e5b27c23 */ /* 0x000fe20008010894 */
[----:B------:R-:W-:Y:S01]  /*16d80*/  FFMA.FTZ R229, R155, UR4, -R144 ;  /* 0x000000049be57c23 */ /* 0x000fe20008010890 */
[--C-:B------:R-:W-:Y:S01]  /*16d90*/  FFMA.FTZ R209, R227, UR4, -R148.reuse ;  /* 0x00000004e3d17c23 */ /* 0x100fe20008010894 */
[C---:B--2---:R-:W-:Y:S01]  /*16da0*/  HMMA.16816.F32.BF16 R84, R128.reuse, R100, R84 ;  /* 0x000000648054723c */ /* 0x044fe20000041854 */
[----:B------:R-:W-:Y:S01]  /*16db0*/  LDSM.16.MT88.4 R152, [R197+0xf800] ;  /* 0x00f80000c598783b */ /* 0x000fe20000004200 */
[----:B------:R-:W-:Y:S01]  /*16dc0*/  MUFU.EX2 R228, R228 ;  /* 0x000000e400e47308 */ /* 0x000fe20000000800 */
[--C-:B------:R-:W-:Y:S01]  /*16dd0*/  FFMA.FTZ R227, R159, UR4, -R148.reuse ;  /* 0x000000049fe37c23 */ /* 0x100fe20008010894 */
[----:B------:R-:W-:Y:S01]  /*16de0*/  FFMA.FTZ R148, R145, UR4, -R148 ;  /* 0x0000000491947c23 */ /* 0x000fe20008010894 */
[----:B------:R-:W-:Y:S01]  /*16df0*/  FFMA.FTZ R173, R2, R225, R173 ;  /* 0x000000e102ad7223 */ /* 0x000fe200000100ad */
[C---:B------:R-:W-:Y:S03]  /*16e00*/  HMMA.16816.F32.BF16 R88, R128.reuse, R102, R88 ;  /* 0x000000668058723c */ /* 0x040fe60000041858 */
[----:B------:R-:W-:Y:S03]  /*16e10*/  LDSM.16.MT88.4 R144, [R200+0xf800] ;  /* 0x00f80000c890783b */ /* 0x000fe60000004200 */
[----:B------:R2:W-:Y:S01]  /*16e20*/  MUFU.EX2 R235, R148 ;  /* 0x0000009400eb7308 */ /* 0x0005e20000000800 */
[----:B----4-:R-:W-:Y:S01]  /*16e30*/  F2FP.BF16.F32.PACK_AB R100, R175, R170 ;  /* 0x000000aaaf64723e */ /* 0x010fe200000010ff */
[----:B------:R-:W-:Y:S03]  /*16e40*/  FFMA.FTZ R171, R0, R223, R171 ;  /* 0x000000df00ab7223 */ /* 0x000fe600000100ab */
[----:B------:R-:W-:Y:S01]  /*16e50*/  F2FP.BF16.F32.PACK_AB R101, R177, R172 ;  /* 0x000000acb165723e */ /* 0x000fe200000010ff */
[----:B------:R-:W-:Y:S01]  /*16e60*/  FADD.FTZ R173, R169, R173 ;  /* 0x000000ada9ad7221 */ /* 0x000fe20000010000 */
[----:B------:R-:W-:Y:S01]  /*16e70*/  LDSM.16.MT88.4 R156, [R196+0xf800] ;  /* 0x00f80000c49c783b */ /* 0x000fe20000004200 */
[----:B------:R-:W-:Y:S02]  /*16e80*/  F2FP.BF16.F32.PACK_AB R102, R179, R174 ;  /* 0x000000aeb366723e */ /* 0x000fe400000010ff */
[----:B------:R-:W-:Y:S01]  /*16e90*/  MUFU.EX2 R178, R178 ;  /* 0x000000b200b27308 */ /* 0x000fe20000000800 */
[----:B------:R-:W-:Y:S01]  /*16ea0*/  F2FP.BF16.F32.PACK_AB R103, R181, R176 ;  /* 0x000000b0b567723e */ /* 0x000fe200000010ff */
[----:B------:R-:W-:Y:S01]  /*16eb0*/  FADD.FTZ R166, R166, R171 ;  /* 0x000000aba6a67221 */ /* 0x000fe20000010000 */
[----:B------:R-:W-:Y:S01]  /*16ec0*/  IADD3 R0, R221, -0x1, RZ ;  /* 0xffffffffdd007810 */ /* 0x000fe20007ffe0ff */
[----:B------:R-:W-:Y:S01]  /*16ed0*/  FADD.FTZ R168, R168, R173 ;  /* 0x000000ada8a87221 */ /* 0x000fe20000010000 */
[C---:B-1----:R-:W-:Y:S01]  /*16ee0*/  HMMA.16816.F32.BF16 R92, R128.reuse, R104, R92 ;  /* 0x00000068805c723c */ /* 0x042fe2000004185c */
[----:B--2---:R-:W-:Y:S04]  /*16ef0*/  LDSM.16.MT88.4 R148, [R198+0xf800] ;  /* 0x00f80000c694783b */ /* 0x004fe80000004200 */
[----:B------:R-:W1:Y:S01]  /*16f00*/  MUFU.EX2 R209, R209 ;  /* 0x000000d100d17308 */ /* 0x000e620000000800 */
[----:B------:R-:W-:Y:S01]  /*16f10*/  FADD.FTZ R165, R165, R166 ;  /* 0x000000a6a5a57221 */ /* 0x000fe20000010000 */
[----:B------:R-:W-:Y:S01]  /*16f20*/  FADD.FTZ R167, R167, R168 ;  /* 0x000000a8a7a77221 */ /* 0x000fe20000010000 */
[----:B------:R-:W-:Y:S01]  /*16f30*/  HMMA.16816.F32.BF16 R96, R128, R106, R96 ;  /* 0x0000006a8060723c */ /* 0x000fe20000041860 */
[----:B------:R-:W2:Y:S06]  /*16f40*/  LDSM.16.MT88.4 R104, [R196+0xe800] ;  /* 0x00e80000c468783b */ /* 0x000eac0000004200 */
        /* <DEDUP_REMOVED lines=17> */
[----:B------:R-:W5:Y:S04]  /*17060*/  LDSM.16.MT88.4 R116, [R197+0x10800] ;  /* 0x01080000c574783b */ /* 0x000f680000004200 */
        /* <DEDUP_REMOVED lines=119> */
.L_x_4026:
        /* <DEDUP_REMOVED lines=264> */
.L_x_4031:
[----:B------:R-:W1:Y:S01]  /*18860*/  S2R R32, SR_CTAID.Z ;  /* 0x0000000000207919 */ /* 0x000e620000002700 */
[----:B------:R-:W1:Y:S01]  /*18870*/  LDC R3, c[0x0][0x270] ;  /* 0x00009c00ff037b82 */ /* 0x000e620000000800 */
[----:B---3--:R-:W1:Y:S07]  /*18880*/  S2R R21, SR_CTAID.Y ;  /* 0x0000000000157919 */ /* 0x008e6e0000002600 */
[----:B------:R-:W2:Y:S01]  /*18890*/  LDC R2, c[0x0][0x2c4] ;  /* 0x0000b100ff027b82 */ /* 0x000ea20000000800 */
[----:B-1----:R-:W-:-:S04]  /*188a0*/  IMAD R3, R21, R3, R32 ;  /* 0x0000000315037224 */ /* 0x002fc800078e0220 */
[----:B--2---:R-:W-:-:S07]  /*188b0*/  IMAD R2, R3, R2, RZ ;  /* 0x0000000203027224 */ /* 0x004fce00078e02ff */
.L_x_4032:
        /* <DEDUP_REMOVED lines=29> */
.L_x_4034:
[----:B------:R-:W-:Y:S05]  /*18a90*/  BSYNC B0 ;  /* 0x0000000000007941 */ /* 0x000fea0003800000 */
.L_x_4033:
        /* <DEDUP_REMOVED lines=60> */
.L_x_4036:
[----:B------:R-:W-:Y:S05]  /*18e60*/  BSYNC B0 ;  /* 0x0000000000007941 */ /* 0x000fea0003800000 */
.L_x_4035:
        /* <DEDUP_REMOVED lines=19> */
.L_x_4038:
[----:B------:R-:W-:Y:S05]  /*18fa0*/  BSYNC B0 ;  /* 0x0000000000007941 */ /* 0x000fea0003800000 */
.L_x_4037:
        /* <DEDUP_REMOVED lines=19> */
.L_x_4040:
[----:B------:R-:W-:Y:S05]  /*190e0*/  BSYNC B0 ;  /* 0x0000000000007941 */ /* 0x000fea0003800000 */
.L_x_4039:
        /* <DEDUP_REMOVED lines=16> */
.L_x_4041:
        /* <DEDUP_REMOVED lines=9> */
.L_x_7953:


//--------------------- .text._ZN5flash24flash_fwd_splitkv_kernelI23Flash_fwd_kernel_traitsILi192ELi64ELi64ELi4ELb0ELb0EN7cutlass10bfloat16_tE19Flash_kernel_traitsILi192ELi64ELi64ELi4ES3_EELb0ELb0ELb1ELb0ELb0ELb0ELb0ELb1EEEvNS_16Flash_fwd_paramsE --------------------------
	.section	.text._ZN5flash24flash_fwd_splitkv_kernelI23Flash_fwd_kernel_traitsILi192ELi64ELi64ELi4ELb0ELb0EN7cutlass10bfloat16_tE19Flash_kernel_traitsILi192ELi64ELi64ELi4ES3_EELb0ELb0ELb1ELb0ELb0ELb0ELb0ELb1EEEvNS_16Flash_fwd_paramsE,"ax",@progbits
	.align	128
        .global         _ZN5flash24flash_fwd_splitkv_kernelI23Flash_fwd_kernel_traitsILi192ELi64ELi64ELi4ELb0ELb0EN7cutlass10bfloat16_tE19Flash_kernel_traitsILi192ELi64ELi64ELi4ES3_EELb0ELb0ELb1ELb0ELb0ELb0ELb0ELb1EEEvNS_16Flash_fwd_paramsE
        .type           _ZN5flash24flash_fwd_splitkv_kernelI23Flash_fwd_kernel_traitsILi192ELi64ELi64ELi4ELb0ELb0EN7cutlass10bfloat16_tE19Flash_kernel_traitsILi192ELi64ELi64ELi4ES3_EELb0ELb0ELb1ELb0ELb0ELb0ELb0ELb1EEEvNS_16Flash_fwd_paramsE,@function
        .size           _ZN5flash24flash_fwd_splitkv_kernelI23Flash_fwd_kernel_traitsILi192ELi64ELi64ELi4ELb0ELb0EN7cutlass10bfloat16_tE19Flash_kernel_traitsILi192ELi64ELi64ELi4ES3_EELb0ELb0ELb1ELb0ELb0ELb0ELb0ELb1EEEvNS_16Flash_fwd_paramsE,(.L_x_7906 - _ZN5flash24flash_fwd_splitkv_kernelI23Flash_fwd_kernel_traitsILi192ELi64ELi64ELi4ELb0ELb0EN7cutlass10bfloat16_tE19Flash_kernel_traitsILi192ELi64ELi64ELi4ES3_EELb0ELb0ELb1ELb0ELb0ELb0ELb0ELb1EEEvNS_16Flash_fwd_paramsE)
        .other          _ZN5flash24flash_fwd_splitkv_kernelI23Flash_fwd_kernel_traitsILi192ELi64ELi64ELi4ELb0ELb0EN7cutlass10bfloat16_tE19Flash_kernel_traitsILi192ELi64ELi64ELi4ES3_EELb0ELb0ELb1ELb0ELb0ELb0ELb0ELb1EEEvNS_16Flash_fwd_paramsE,@"STO_CUDA_ENTRY STV_DEFAULT"
_ZN5flash24flash_fwd_splitkv_kernelI23Flash_fwd_kernel_traitsILi192ELi64ELi64ELi4ELb0ELb0EN7cutlass10bfloat16_tE19Flash_kernel_traitsILi192ELi64ELi64ELi4ES3_EELb0ELb0ELb1ELb0ELb0ELb0ELb0ELb1EEEvNS_16Flash_fwd_paramsE:
.text._ZN5flash24flash_fwd_splitkv_kernelI23Flash_fwd_kernel_traitsILi192ELi64ELi64ELi4ELb0ELb0EN7cutlass10bfloat16_tE19Flash_kernel_traitsILi192ELi64ELi64ELi4ES3_EELb0ELb0ELb1ELb0ELb0ELb0ELb0ELb1EEEvNS_16Flash_fwd_paramsE:
[----:B------:R-:W-:Y:S01]  /*0000*/  LDC R1, c[0x0][0x28] ;  /* 0x00000a00ff017b82 */ /* 0x000fe20000000800 */
[----:B------:R-:W1:Y:S07]  /*0010*/  S2R R211, SR_CTAID.X ;  /* 0x0000000000d37919 */ /* 0x000e6e0000002500 */
[----:B------:R-:W2:Y:S01]  /*0020*/  LDC.64 R12, c[0x0][0x198] ;  /* 0x00006600ff0c7b82 */ /* 0x000ea20000000a00 */
[----:B------:R-:W-:Y:S01]  /*0030*/  BSSY B4, `(.L_x_4042) ;  /* 0x0000005000047945 */ /* 0x000fe20003800000 */
[----:B------:R-:W-:Y:S01]  /*0040*/  MOV R208, 0x80 ;  /* 0x0000008000d07802 */ /* 0x000fe20000000f00 */
[----:B------:R-:W3:Y:S01]  /*0050*/  S2R R209, SR_CTAID.Y ;  /* 0x0000000000d17919 */ /* 0x000ee20000002600 */
[----:B------:R-:W4:Y:S05]  /*0060*/  S2R R210, SR_CTAID.Z ;  /* 0x0000000000d27919 */ /* 0x000f2a0000002700 */
[----:B-1234-:R-:W-:Y:S05]  /*0070*/  CALL.REL.NOINC `($_ZN5flash24flash_fwd_splitkv_kernelI23Flash_fwd_kernel_traitsILi192ELi64ELi64ELi4ELb0ELb0EN7cutlass10bfloat16_tE19Flash_kernel_traitsILi192ELi64ELi64ELi4ES3_EELb0ELb0ELb1ELb0ELb0ELb0ELb0ELb1EEEvNS_16Flash_fwd_paramsE$_ZN5flash30compute_attn_1rowblock_splitkvI23Flash_fwd_kernel_traitsILi192ELi64ELi64ELi4ELb0ELb0EN7cutlass10bfloat16_tE19Flash_kernel_traitsILi192ELi64ELi64ELi4ES3_EELb0ELb0ELb1ELb0ELb0ELb0ELb0ELb1ENS_16Flash_fwd_paramsEEEvRKT8_iiiii) ;  /* 0x0000000000087944 */ /* 0x01efea0003c00000 */
[----:B------:R-:W-:Y:S05]  /*0080*/  BSYNC B4 ;  /* 0x0000000000047941 */ /* 0x000fea0003800000 */
.L_x_4042:
[----:B------:R-:W-:Y:S05]  /*0090*/  EXIT ;  /* 0x000000000000794d */ /* 0x000fea0003800000 */
        .type           $_ZN5flash24flash_fwd_splitkv_kernelI23Flash_fwd_kernel_traitsILi192ELi64ELi64ELi4ELb0ELb0EN7cutlass10bfloat16_tE19Flash_kernel_traitsILi192ELi64ELi64ELi4ES3_EELb0ELb0ELb1ELb0ELb0ELb0ELb0ELb1EEEvNS_16Flash_fwd_paramsE$_ZN5flash30compute_attn_1rowblock_splitkvI23Flash_fwd_kernel_traitsILi192ELi64ELi64ELi4ELb0ELb0EN7cutlass10bfloat16_tE19Flash_kernel_traitsILi192ELi64ELi64ELi4ES3_EELb0ELb0ELb1ELb0ELb0ELb0ELb0ELb1ENS_16Flash_fwd_paramsEEEvRKT8_iiiii,@function
        .size           $_ZN5flash24flash_fwd_splitkv_kernelI23Flash_fwd_kernel_traitsILi192ELi64ELi64ELi4ELb0ELb0EN7cutlass10bfloat16_tE19Flash_kernel_traitsILi192ELi64ELi64ELi4ES3_EELb0ELb0ELb1ELb0ELb0ELb0ELb0ELb1EEEvNS_16Flash_fwd_paramsE$_ZN5flash30compute_attn_1rowblock_splitkvI23Flash_fwd_kernel_traitsILi192ELi64ELi64ELi4ELb0ELb0EN7cutlass10bfloat16_tE19Flash_kernel_traitsILi192ELi64ELi64ELi4ES3_EELb0ELb0ELb1ELb0ELb0ELb0ELb0ELb1ENS_16Flash_fwd_paramsEEEvRKT8_iiiii,(.L_x_7906 - $_ZN5flash24flash_fwd_splitkv_kernelI23Flash_fwd_kernel_traitsILi192ELi64ELi64ELi4ELb0ELb0EN7cutlass10bfloat16_tE19Flash_kernel_traitsILi192ELi64ELi64ELi4ES3_EELb0ELb0ELb1ELb0ELb0ELb0ELb0ELb1EEEvNS_16Flash_fwd_paramsE$_ZN5flash30compute_attn_1rowblock_splitkvI23Flash_fwd_kernel_traitsILi192ELi64ELi64ELi4ELb0ELb0EN7cutlass10bfloat16_tE19Flash_kernel_traitsILi192ELi64ELi64ELi4ES3_EELb0ELb0ELb1ELb0ELb0ELb0ELb0ELb1ENS_16Flash_fwd_paramsEEEvRKT8_iiiii)
$_ZN5flash24flash_fwd_splitkv_kernelI23Flash_fwd_kernel_traitsILi192ELi64ELi64ELi4ELb0ELb0EN7cutlass10bfloat16_tE19Flash_kernel_traitsILi192ELi64ELi64ELi4ES3_EELb0ELb0ELb1ELb0ELb0ELb0ELb0ELb1EEEvNS_16Flash_fwd_paramsE$_ZN5flash30compute_attn_1rowblock_splitkvI23Flash_fwd_kernel_traitsILi192ELi64ELi64ELi4ELb0ELb0EN7cutlass10bfloat16_tE19Flash_kernel_traitsILi192ELi64ELi64ELi4ES3_EELb0ELb0ELb1ELb0ELb0ELb0ELb0ELb1ENS_16Flash_fwd_paramsEEEvRKT8_iiiii:
        /* <DEDUP_REMOVED lines=28> */
.L_x_4044:
[----:B------:R-:W-:Y:S05]  /*0260*/  BSYNC B0 ;  /* 0x0000000000007941 */ /* 0x000fea0003800000 */
.L_x_4043:
        /* <DEDUP_REMOVED lines=8> */
.L_x_4046:
[----:B------:R3:W5:Y:S02]  /*02f0*/  LD.E R0, desc[UR6][R12.64+0xb8] ;  /* 0x0000b8060c007980 */ /* 0x000764000c101900 */
.L_x_4047:
[----:B------:R-:W-:Y:S05]  /*0300*/  BSYNC B0 ;  /* 0x0000000000007941 */ /* 0x000fea0003800000 */
.L_x_4045:
        /* <DEDUP_REMOVED lines=10> */
.L_x_4049:
[----:B------:R-:W2:Y:S01]  /*03b0*/  LD.E.64 R2, desc[UR6][R12.64+0x108] ;  /* 0x000108060c027980 */ /* 0x000ea2000c101b00 */
[----:B------:R-:W-:Y:S01]  /*03c0*/  BSSY B0, `(.L_x_4051) ;  /* 0x0000006000007945 */ /* 0x000fe20003800000 */
[----:B------:R-:W-:Y:S01]  /*03d0*/  IMAD.MOV.U32 R0, RZ, RZ, RZ ;  /* 0x000000ffff007224 */ /* 0x000fe200078e00ff */
[----:B--2---:R-:W-:-:S04]  /*03e0*/  ISETP.NE.U32.AND P0, PT, R2, RZ, PT ;  /* 0x000000ff0200720c */ /* 0x004fc80003f05070 */
[----:B------:R-:W-:-:S13]  /*03f0*/  ISETP.NE.AND.EX P0, PT, R3, RZ, PT, P0 ;  /* 0x000000ff0300720c */ /* 0x000fda0003f05300 */
[----:B------:R-:W-:Y:S05]  /*0400*/  @!P0 BRA `(.L_x_4052) ;  /* 0x0000000000048947 */ /* 0x000fea0003800000 */
[----:B------:R2:W5:Y:S02]  /*0410*/  LD.E R0, desc[UR6][R12.64+0xbc] ;  /* 0x0000bc060c007980 */ /* 0x000564000c101900 */
.L_x_4052:
[----:B------:R-:W-:Y:S05]  /*0420*/  BSYNC B0 ;  /* 0x0000000000007941 */ /* 0x000fea0003800000 */
.L_x_4051:
[----:B-----5:R-:W-:Y:S02]  /*0430*/  IADD3 R137, R73, R0, RZ ;  /* 0x0000000049897210 */ /* 0x020fe40007ffe0ff */
.L_x_4050:
[----:B------:R-:W-:Y:S05]  /*0440*/  BSYNC B1 ;  /* 0x0000000000017941 */ /* 0x000fea0003800000 */
.L_x_4048:
[----:B------:R-:W-:Y:S01]  /*0450*/  IMAD.SHL.U32 R69, R211, 0x40, RZ ;  /* 0x00000040d3457824 */ /* 0x000fe200078e00ff */
[----:B------:R-:W-:Y:S01]  /*0460*/  MOV R2, R208 ;  /* 0x000000d000027202 */ /* 0x000fe20000000f00 */
[----:B------:R-:W-:-:S03]  /*0470*/  IMAD.MOV.U32 R3, RZ, RZ, 0x0 ;  /* 0x00000000ff037424 */ /* 0x000fc600078e00ff */
[----:B------:R-:W-:-:S13]  /*0480*/  ISETP.GT.AND P0, PT, R212, R69, PT ;  /* 0x00000045d400720c */ /* 0x000fda0003f04270 */
[----:B-1234-:R-:W-:Y:S05]  /*0490*/  @!P0 RET.REL.NODEC R2 `(_ZN5flash24flash_fwd_splitkv_kernelI23Flash_fwd_kernel_traitsILi192ELi64ELi64ELi4ELb0ELb0EN7cutlass10bfloat16_tE19Flash_kernel_traitsILi192ELi64ELi64ELi4ES3_EELb0ELb0ELb1ELb0ELb0ELb0ELb0ELb1EEEvNS_16Flash_fwd_paramsE) ;  /* 0xfffffff802d88950 */ /* 0x01efea0003c3ffff */
        /* <DEDUP_REMOVED lines=32> */
[----:B------:R-:W-:Y:S02]  /*06a0*/  ISETP.NE.AND P3, PT, R57, RZ, PT ;  /* 0x000000ff3900720c */ /* 0x000fe40003f65270 */
[----:B------:R-:W-:Y:S01]  /*06b0*/  IADD3 R21, R24, 0x40, RZ ;  /* 0x0000004018157810 */ /* 0x000fe20007ffe0ff */
[-C--:B--2---:R-:W-:Y:S02]  /*06c0*/  @P0 IMAD R11, R7, R213.reuse, RZ ;  /* 0x000000d5070b0224 */ /* 0x084fe400078e02ff */
[----:B------:R-:W-:-:S04]  /*06d0*/  @P0 IMAD.WIDE.U32 R18, R6, R213, RZ ;  /* 0x000000d506120225 */ /* 0x000fc800078e00ff */
[----:B------:R-:W-:Y:S01]  /*06e0*/  @P0 IMAD.MOV.U32 R10, RZ, RZ, R18 ;  /* 0x000000ffff0a0224 */ /* 0x000fe200078e0012 */
[----:B------:R-:W-:Y:S01]  /*06f0*/  @P0 IADD3 R11, R19, R11, RZ ;  /* 0x0000000b130b0210 */ /* 0x000fe20007ffe0ff */
[-C--:B----4-:R-:W-:Y:S02]  /*0700*/  @!P0 IMAD R15, R17, R209.reuse, RZ ;  /* 0x000000d1110f8224 */ /* 0x090fe400078e02ff */
[----:B------:R-:W-:-:S04]  /*0710*/  @!P0 IMAD.WIDE.U32 R18, R16, R209, RZ ;  /* 0x000000d110128225 */ /* 0x000fc800078e00ff */
[----:B------:R-:W-:Y:S02]  /*0720*/  @!P0 IMAD R14, R16, R14, R15 ;  /* 0x0000000e100e8224 */ /* 0x000fe400078e020f */
[----:B-1----:R-:W-:Y:S02]  /*0730*/  IMAD R13, R7, R69, RZ ;  /* 0x00000045070d7224 */ /* 0x002fe400078e02ff */
[----:B------:R-:W-:-:S04]  /*0740*/  IMAD.WIDE.U32 R16, R69, R6, R24 ;  /* 0x0000000645107225 */ /* 0x000fc800078e0018 */
        /* <DEDUP_REMOVED lines=14> */
[----:B------:R-:W-:Y:S01]  /*0830*/  SHF.R.S32.HI R15, RZ, 0x1f, R9 ;  /* 0x0000001fff0f7819 */ /* 0x000fe20000011409 */
[----:B------:R-:W-:Y:S01]  /*0840*/  VIADD R19, R24, 0x80 ;  /* 0x0000008018137836 */ /* 0x000fe20000000000 */
        /* <DEDUP_REMOVED lines=15> */
.L_x_4055:
[----:B------:R-:W-:Y:S05]  /*0940*/  BSYNC B0 ;  /* 0x0000000000007941 */ /* 0x000fea0003800000 */
.L_x_4054:
        /* <DEDUP_REMOVED lines=19> */
.L_x_4057:
[----:B------:R-:W-:Y:S05]  /*0a80*/  BSYNC B0 ;  /* 0x0000000000007941 */ /* 0x000fea0003800000 */
.L_x_4056:
        /* <DEDUP_REMOVED lines=21> */
.L_x_4059:
[----:B------:R-:W-:Y:S05]  /*0be0*/  BSYNC B0 ;  /* 0x0000000000007941 */ /* 0x000fea0003800000 */
.L_x_4058:
        /* <DEDUP_REMOVED lines=29> */
.L_x_4061:
[----:B------:R-:W-:Y:S05]  /*0dc0*/  BSYNC B0 ;  /* 0x0000000000007941 */ /* 0x000fea0003800000 */
.L_x_4060:
[----:B------:R-:W-:Y:S01]  /*0dd0*/  MOV R209, 0x0 ;  /* 0x0000000000d17802 */ /* 0x000fe20000000f00 */
[----:B------:R-:W-:Y:S04]  /*0de0*/  @!P6 ST.E desc[UR6][R10.64], R4 ;  /* 0x000000040a00e985 */ /* 0x000fe8000c101906 */
[----:B------:R-:W-:Y:S04]  /*0df0*/  @!P5 ST.E desc[UR6][R10.64+0x40], R3 ;  /* 0x000040030a00d985 */ /* 0x000fe8000c101906 */
[----:B------:R1:W-:Y:S02]  /*0e00*/  @!P4 ST.E desc[UR6][R10.64+0x80], R0 ;  /* 0x000080000a00c985 */ /* 0x0003e4000c101906 */
[----:B-12---:R-:W-:Y:S05]  /*0e10*/  @P3 RET.REL.NODEC R208 `(_ZN5flash24flash_fwd_splitkv_kernelI23Flash_fwd_kernel_traitsILi192ELi64ELi64ELi4ELb0ELb0EN7cutlass10bfloat16_tE19Flash_kernel_traitsILi192ELi64ELi64ELi4ES3_EELb0ELb0ELb1ELb0ELb0ELb0ELb0ELb1EEEvNS_16Flash_fwd_paramsE) ;  /* 0xfffffff0d0783950 */ /* 0x006fea0003c3ffff */
[----:B------:R-:W-:Y:S02]  /*0e20*/  MOV R3, 0x7f800000 ;  /* 0x7f80000000037802 */ /* 0x000fe40000000f00 */
[----:B------:R-:W-:-:S03]  /*0e30*/  MOV R209, 0x0 ;  /* 0x0000000000d17802 */ /* 0x000fc60000000f00 */
[----:B------:R1:W-:Y:S02]  /*0e40*/  ST.E desc[UR6][R10.64+0xc0], R3 ;  /* 0x0000c0030a007985 */ /* 0x0003e4000c101906 */
[----:B-1----:R-:W-:Y:S05]  /*0e50*/  RET.REL.NODEC R208 `(_ZN5flash24flash_fwd_splitkv_kernelI23Flash_fwd_kernel_traitsILi192ELi64ELi64ELi4ELb0ELb0EN7cutlass10bfloat16_tE19Flash_kernel_traitsILi192ELi64ELi64ELi4ES3_EELb0ELb0ELb1ELb0ELb0ELb0ELb0ELb1EEEvNS_16Flash_fwd_paramsE) ;  /* 0xfffffff0d0687950 */ /* 0x002fea0003c3ffff */
.L_x_4053:
        /* <DEDUP_REMOVED lines=40> */
[----:B------:R-:W-:-:S04]  /*10e0*/  IMAD R5, R5, R4, RZ ;  /* 0x0000000405057224 */ /* 0x000fc800078e02ff */
        /* <DEDUP_REMOVED lines=30> */
[----:B------:R-:W-:Y:S01]  /*12d0*/  ISETP.GT.U32.AND P1, PT, R6, R5, PT ;  /* 0x000000050600720c */ /* 0x000fe20003f24070 */
[----:B------:R-:W-:-:S12]  /*12e0*/  IMAD.MOV R11, RZ, RZ, -R11 ;  /* 0x000000ffff0b7224 */ /* 0x000fd800078e0a0b */
[----:B------:R-:W-:-:S04]  /*12f0*/  @!P1 IADD3 R5, R5, -R6, RZ ;  /* 0x8000000605059210 */ /* 0x000fc80007ffe0ff */
[----:B------:R-:W-:Y:S02]  /*1300*/  ISETP.GE.U32.AND P2, PT, R5, R6, PT ;  /* 0x000000060500720c */ /* 0x000fe40003f46070 */
[----:B------:R-:W-:Y:S02]  /*1310*/  LOP3.LUT R6, R210, R3, RZ, 0x3c, !PT ;  /* 0x00000003d2067212 */ /* 0x000fe400078e3cff */
[----:B------:R-:W-:Y:S01]  /*1320*/  @!P1 IADD3 R2, R2, 0x1, RZ ;  /* 0x0000000102029810 */ /* 0x000fe20007ffe0ff */
[----:B------:R-:W-:Y:S01]  /*1330*/  IMAD R7, R10, R11, R7 ;  /* 0x0000000b0a077224 */ /* 0x000fe200078e0207 */
[----:B------:R-:W-:Y:S02]  /*1340*/  ISETP.GE.AND P0, PT, R6, RZ, PT ;  /* 0x000000ff0600720c */ /* 0x000fe40003f06270 */
[----:B------:R-:W-:-:S05]  /*1350*/  ISETP.NE.AND P1, PT, R3, RZ, PT ;  /* 0x000000ff0300720c */ /* 0x000fca0003f25270 */
[----:B------:R-:W-:Y:S01]  /*1360*/  @P2 VIADD R2, R2, 0x1 ;  /* 0x0000000102022836 */ /* 0x000fe20000000000 */
[----:B------:R-:W-:Y:S01]  /*1370*/  SHF.R.S32.HI R23, RZ, 0x1f, R7 ;  /* 0x0000001fff177819 */ /* 0x000fe20000011407 */
[----:B----4-:R-:W-:-:S04]  /*1380*/  IMAD R6, R67, R7, RZ ;  /* 0x0000000743067224 */ /* 0x010fc800078e02ff */
[----:B------:R-:W-:Y:S01]  /*1390*/  IMAD R6, R66, R23, R6 ;  /* 0x0000001742067224 */ /* 0x000fe200078e0206 */
[----:B--2---:R-:W-:Y:S01]  /*13a0*/  SHF.R.S32.HI R5, RZ, 0x1f, R0 ;  /* 0x0000001fff057819 */ /* 0x004fe20000011400 */
[-C--:B------:R-:W-:Y:S02]  /*13b0*/  IMAD R4, R21, R0.reuse, RZ ;  /* 0x0000000015047224 */ /* 0x080fe400078e02ff */
[----:B------:R-:W-:-:S04]  /*13c0*/  IMAD.WIDE.U32 R10, R20, R0, RZ ;  /* 0x00000000140a7225 */ /* 0x000fc800078e00ff */
[----:B------:R-:W-:-:S05]  /*13d0*/  IMAD R4, R20, R5, R4 ;  /* 0x0000000514047224 */ /* 0x000fca00078e0204 */
[----:B------:R-:W-:Y:S01]  /*13e0*/  IADD3 R11, R11, R4, RZ ;  /* 0x000000040b0b7210 */ /* 0x000fe20007ffe0ff */
[----:B------:R-:W-:Y:S02]  /*13f0*/  IMAD.MOV.U32 R4, RZ, RZ, R2 ;  /* 0x000000ffff047224 */ /* 0x000fe400078e0002 */
[----:B------:R-:W-:-:S03]  /*1400*/  IMAD.WIDE.U32 R10, R7, R66, R10 ;  /* 0x00000042070a7225 */ /* 0x000fc600078e000a */
[----:B------:R-:W-:Y:S02]  /*1410*/  @!P0 IADD3 R4, -R4, RZ, RZ ;  /* 0x000000ff04048210 */ /* 0x000fe40007ffe1ff */
[----:B------:R-:W-:Y:S01]  /*1420*/  @!P1 LOP3.LUT R4, RZ, R3, RZ, 0x33, !PT ;  /* 0x00000003ff049212 */ /* 0x000fe200078e33ff */
[----:B------:R-:W-:-:S03]  /*1430*/  IMAD.IADD R11, R11, 0x1, R6 ;  /* 0x000000010b0b7824 */ /* 0x000fc600078e0206 */
[----:B------:R-:W-:Y:S01]  /*1440*/  SHF.R.S32.HI R3, RZ, 0x1f, R4 ;  /* 0x0000001fff037819 */ /* 0x000fe20000011404 */
[----:B------:R-:W-:Y:S02]  /*1450*/  IMAD R6, R19, R4, RZ ;  /* 0x0000000413067224 */ /* 0x000fe400078e02ff */
[-C--:B------:R-:W-:Y:S02]  /*1460*/  IMAD R2, R17, R0.reuse, RZ ;  /* 0x0000000011027224 */ /* 0x080fe400078e02ff */
[----:B------:R-:W-:Y:S02]  /*1470*/  IMAD R6, R18, R3, R6 ;  /* 0x0000000312067224 */ /* 0x000fe400078e0206 */
[----:B------:R-:W-:-:S04]  /*1480*/  IMAD.WIDE.U32 R14, R16, R0, RZ ;  /* 0x00000000100e7225 */ /* 0x000fc800078e00ff */
[----:B------:R-:W-:Y:S02]  /*1490*/  IMAD R5, R16, R5, R2 ;  /* 0x0000000510057224 */ /* 0x000fe400078e0202 */
[----:B------:R-:W-:Y:S01]  /*14a0*/  IMAD.WIDE.U32 R18, R4, R18, R10 ;  /* 0x0000001204127225 */ /* 0x000fe200078e000a */
[----:B------:R-:W-:-:S03]  /*14b0*/  MOV R2, R14 ;  /* 0x0000000e00027202 */ /* 0x000fc60000000f00 */
[----:B------:R-:W-:Y:S01]  /*14c0*/  IMAD.IADD R11, R15, 0x1, R5 ;  /* 0x000000010f0b7824 */ /* 0x000fe200078e0205 */
[----:B------:R-:W-:Y:S02]  /*14d0*/  IADD3 R5, R19, R6, RZ ;  /* 0x0000000613057210 */ /* 0x000fe40007ffe0ff */
[----:B------:R-:W-:Y:S01]  /*14e0*/  MOV R0, R18 ;  /* 0x0000001200007202 */ /* 0x000fe20000000f00 */
[----:B------:R-:W-:Y:S05]  /*14f0*/  BRA `(.L_x_4064) ;  /* 0x0000000400387947 */ /* 0x000fea0003800000 */
.L_x_4063:
        /* <DEDUP_REMOVED lines=8> */
[----:B------:R-:W-:-:S02]  /*1580*/  IMAD.MOV.U32 R26, RZ, RZ, RZ ;  /* 0x000000ffff1a7224 */ /* 0x000fc400078e00ff */
[----:B------:R-:W-:Y:S01]  /*1590*/  @P3 IMAD.IADD R6, R15, 0x1, R16 ;  /* 0x000000010f063824 */ /* 0x000fe200078e0210 */
        /* <DEDUP_REMOVED lines=18> */
[----:B-----5:R-:W-:-:S05]  /*16c0*/  @!P3 SHF.R.S32.HI R7, RZ, 0x1f, R14 ;  /* 0x0000001fff07b819 */ /* 0x020fca000001140e */
[-C--:B------:R-:W-:Y:S02]  /*16d0*/  @!P0 IADD3 R0, R0, -R3.reuse, RZ ;  /* 0x8000000300008210 */ /* 0x080fe40007ffe0ff */
        /* <DEDUP_REMOVED lines=9> */
[----:B------:R-:W-:Y:S02]  /*1770*/  ISETP.GE.AND P1, PT, R0, RZ, PT ;  /* 0x000000ff0000720c */ /* 0x000fe40003f26270 */
[----:B------:R-:W-:Y:S02]  /*1780*/  @!P0 IADD3 R2, R2, 0x1, RZ ;  /* 0x0000000102028810 */ /* 0x000fe40007ffe0ff */
[----:B------:R-:W-:Y:S01]  /*1790*/  @!P3 IADD3 R11, R23, R4, RZ ;  /* 0x00000004170bb210 */ /* 0x000fe20007ffe0ff */
[----:B------:R-:W-:Y:S01]  /*17a0*/  @!P3 IMAD R4, R65, R15, RZ ;  /* 0x0000000f4104b224 */ /* 0x000fe200078e02ff */
[----:B------:R-:W-:-:S02]  /*17b0*/  @!P3 SHF.R.S32.HI R3, RZ, 0x1f, R15 ;  /* 0x0000001fff03b819 */ /* 0x000fc4000001140f */
[----:B------:R-:W-:Y:S01]  /*17c0*/  ISETP.NE.AND P0, PT, R5, RZ, PT ;  /* 0x000000ff0500720c */ /* 0x000fe20003f05270 */
[----:B------:R-:W-:Y:S01]  /*17d0*/  @!P3 IMAD.WIDE.U32 R26, R64, R15, RZ ;  /* 0x0000000f401ab225 */ /* 0x000fe200078e00ff */
[----:B------:R-:W-:Y:S02]  /*17e0*/  @P2 IADD3 R2, R2, 0x1, RZ ;  /* 0x0000000102022810 */ /* 0x000fe40007ffe0ff */
[----:B------:R-:W-:Y:S01]  /*17f0*/  LEA R7, R134, 0xffffffc0, 0x6 ;  /* 0xffffffc086077811 */ /* 0x000fe200078e30ff */
[----:B------:R-:W-:Y:S01]  /*1800*/  @!P3 IMAD R3, R3, R64, R4 ;  /* 0x000000400303b224 */ /* 0x000fe200078e0204 */
[----:B------:R-:W-:Y:S01]  /*1810*/  MOV R4, R2 ;  /* 0x0000000200047202 */ /* 0x000fe20000000f00 */
[----:B------:R-:W-:Y:S01]  /*1820*/  @P3 IMAD.MOV.U32 R10, RZ, RZ, R28 ;  /* 0x000000ffff0a3224 */ /* 0x000fe200078e001c */
[----:B------:R-:W-:Y:S01]  /*1830*/  SHF.R.S32.HI R23, RZ, 0x1f, R7 ;  /* 0x0000001fff177819 */ /* 0x000fe20000011407 */
[----:B------:R-:W-:Y:S01]  /*1840*/  @!P3 IMAD.MOV.U32 R10, RZ, RZ, R22 ;  /* 0x000000ffff0ab224 */ /* 0x000fe200078e0016 */
[----:B------:R-:W-:Y:S01]  /*1850*/  @!P3 IADD3 R27, R27, R3, RZ ;  /* 0x000000031b1bb210 */ /* 0x000fe20007ffe0ff */
[-C--:B------:R-:W-:Y:S01]  /*1860*/  IMAD R6, R67, R7.reuse, RZ ;  /* 0x0000000743067224 */ /* 0x080fe200078e02ff */
[----:B------:R-:W-:Y:S01]  /*1870*/  @!P3 SHF.R.S32.HI R3, RZ, 0x1f, R14 ;  /* 0x0000001fff03b819 */ /* 0x000fe2000001140e */
[----:B------:R-:W-:Y:S01]  /*1880*/  IMAD.WIDE.U32 R10, R66, R7, R10 ;  /* 0x00000007420a7225 */ /* 0x000fe200078e000a */
[----:B------:R-:W-:-:S02]  /*1890*/  @!P1 IADD3 R4, -R4, RZ, RZ ;  /* 0x000000ff04049210 */ /* 0x000fc40007ffe1ff */
[----:B------:R-:W-:Y:S01]  /*18a0*/  @!P0 LOP3.LUT R4, RZ, R5, RZ, 0x33, !PT ;  /* 0x00000005ff048212 */ /* 0x000fe200078e33ff */
[----:B------:R-:W-:Y:S02]  /*18b0*/  @!P3 IMAD R0, R21, R14, RZ ;  /* 0x0000000e1500b224 */ /* 0x000fe400078e02ff */
[----:B------:R-:W-:Y:S02]  /*18c0*/  IMAD R6, R23, R66, R6 ;  /* 0x0000004217067224 */ /* 0x000fe400078e0206 */
[----:B------:R-:W-:Y:S01]  /*18d0*/  @P3 IMAD.IADD R15, R15, 0x1, R16 ;  /* 0x000000010f0f3824 */ /* 0x000fe200078e0210 */
[----:B------:R-:W-:Y:S01]  /*18e0*/  MOV R16, R10 ;  /* 0x0000000a00107202 */ /* 0x000fe20000000f00 */
[----:B------:R-:W-:Y:S01]  /*18f0*/  @!P3 IMAD R0, R20, R3, R0 ;  /* 0x000000031400b224 */ /* 0x000fe200078e0200 */
[----:B------:R-:W-:Y:S01]  /*1900*/  SHF.R.S32.HI R3, RZ, 0x1f, R4 ;  /* 0x0000001fff037819 */ /* 0x000fe20000011404 */
[----:B------:R-:W-:Y:S02]  /*1910*/  IMAD.IADD R17, R11, 0x1, R6 ;  /* 0x000000010b117824 */ /* 0x000fe400078e0206 */
[----:B------:R-:W-:-:S02]  /*1920*/  IMAD R5, R19, R4, RZ ;  /* 0x0000000413057224 */ /* 0x000fc400078e02ff */
[-C--:B------:R-:W-:Y:S02]  /*1930*/  @P3 IMAD R11, R65, R15.reuse, RZ ;  /* 0x0000000f410b3224 */ /* 0x080fe400078e02ff */
[----:B------:R-:W-:-:S04]  /*1940*/  @P3 IMAD.WIDE.U32 R28, R64, R15, RZ ;  /* 0x0000000f401c3225 */ /* 0x000fc800078e00ff */
[----:B------:R-:W-:-:S04]  /*1950*/  @!P3 IMAD.WIDE.U32 R20, R20, R14, R26 ;  /* 0x0000000e1414b225 */ /* 0x000fc800078e001a */
[----:B------:R-:W-:-:S04]  /*1960*/  IMAD.WIDE.U32 R16, R18, R4, R16 ;  /* 0x0000000412107225 */ /* 0x000fc800078e0010 */
[----:B------:R-:W-:Y:S01]  /*1970*/  IMAD R5, R18, R3, R5 ;  /* 0x0000000312057224 */ /* 0x000fe200078e0205 */
[----:B------:R-:W-:Y:S01]  /*1980*/  @P3 MOV R2, R28 ;  /* 0x0000001c00023202 */ /* 0x000fe20000000f00 */
[----:B------:R-:W-:Y:S01]  /*1990*/  @P3 IMAD.IADD R11, R29, 0x1, R11 ;  /* 0x000000011d0b3824 */ /* 0x000fe200078e020b */
[----:B------:R-:W-:Y:S01]  /*19a0*/  @!P3 IADD3 R11, R21, R0, RZ ;  /* 0x00000000150bb210 */ /* 0x000fe20007ffe0ff */
[----:B------:R-:W-:Y:S01]  /*19b0*/  @!P3 IMAD.MOV.U32 R2, RZ, RZ, R20 ;  /* 0x000000ffff02b224 */ /* 0x000fe200078e0014 */
[----:B------:R-:W-:Y:S02]  /*19c0*/  MOV R0, R16 ;  /* 0x0000001000007202 */ /* 0x000fe40000000f00 */
[----:B-1----:R-:W-:Y:S02]  /*19d0*/  IADD3 R5, R17, R5, RZ ;  /* 0x0000000511057210 */ /* 0x002fe40007ffe0ff */
.L_x_4064:
[----:B------:R-:W-:Y:S05]  /*19e0*/  BSYNC B0 ;  /* 0x0000000000007941 */ /* 0x000fea0003800000 */
.L_x_4062:
        /* <DEDUP_REMOVED lines=10> */
[----:B------:R-:W-:-:S04]  /*1a90*/  LEA.HI R71, R68, R57, RZ, 0x4 ;  /* 0x0000003944477211 */ /* 0x000fc800078f20ff */
[----:B------:R-:W-:Y:S02]  /*1aa0*/  LOP3.LUT R6, R71, 0xfffffff0, RZ, 0xc0, !PT ;  /* 0xfffffff047067812 */ /* 0x000fe400078ec0ff */
[----:B------:R-:W-:-:S03]  /*1ab0*/  LEA.HI R170, R68, R57, RZ, 0x3 ;  /* 0x0000003944aa7211 */ /* 0x000fc600078f18ff */
[----:B------:R-:W-:Y:S01]  /*1ac0*/  IMAD.IADD R19, R57, 0x1, -R6 ;  /* 0x0000000139137824 */ /* 0x000fe200078e0a06 */
[----:B------:R-:W-:-:S04]  /*1ad0*/  LOP3.LUT R70, R170, 0xfffffff8, RZ, 0xc0, !PT ;  /* 0xfffffff8aa467812 */ /* 0x000fc800078ec0ff */
[----:B------:R-:W-:Y:S01]  /*1ae0*/  SHF.R.S32.HI R6, RZ, 0x1f, R19 ;  /* 0x0000001fff067819 */ /* 0x000fe20000011413 */
[----:B------:R-:W-:Y:S01]  /*1af0*/  IMAD.IADD R70, R57, 0x1, -R70 ;  /* 0x0000000139467824 */ /* 0x000fe200078e0a46 */
[----:B------:R-:W-:Y:S02]  /*1b00*/  SHF.R.S32.HI R10, RZ, 0x4, R71 ;  /* 0x00000004ff0a7819 */ /* 0x000fe40000011447 */
[----:B-1----:R-:W-:Y:S01]  /*1b10*/  LEA.HI R9, R6, R19, RZ, 0x3 ;  /* 0x0000001306097211 */ /* 0x002fe200078f18ff */
[----:B------:R-:W-:Y:S01]  /*1b20*/  IMAD.SHL.U32 R16, R70, 0x8, RZ ;  /* 0x0000000846107824 */ /* 0x000fe200078e00ff */
[----:B------:R-:W-:Y:S02]  /*1b30*/  LEA.HI R71, R71, R10, RZ, 0x1 ;  /* 0x0000000a47477211 */ /* 0x000fe400078f08ff */
[----:B------:R-:W-:Y:S02]  /*1b40*/  LOP3.LUT R6, R9, 0xfffffff8, RZ, 0xc0, !PT ;  /* 0xfffffff809067812 */ /* 0x000fe400078ec0ff */
[----:B------:R-:W-:-:S02]  /*1b50*/  IADD3 R22, P1, R16, R2, RZ ;  /* 0x0000000210167210 */ /* 0x000fc40007f3e0ff */
[----:B------:R-:W-:Y:S01]  /*1b60*/  SHF.R.S32.HI R17, RZ, 0x1f, R16 ;  /* 0x0000001fff117819 */ /* 0x000fe20000011410 */
[----:B------:R-:W-:Y:S01]  /*1b70*/  IMAD.IADD R6, R19, 0x1, -R6 ;  /* 0x0000000113067824 */ /* 0x000fe200078e0a06 */
[----:B------:R-:W-:Y:S02]  /*1b80*/  SHF.R.S32.HI R170, RZ, 0x3, R170 ;  /* 0x00000003ffaa7819 */ /* 0x000fe400000114aa */
[----:B------:R-:W-:Y:S01]  /*1b90*/  LOP3.LUT R71, R71, 0xfffffffe, RZ, 0xc0, !PT ;  /* 0xfffffffe47477812 */ /* 0x000fe200078ec0ff */
[----:B------:R-:W-:Y:S02]  /*1ba0*/  IMAD R2, R23, R64, RZ ;  /* 0x0000004017027224 */ /* 0x000fe400078e02ff */
[----:B------:R-:W-:Y:S02]  /*1bb0*/  IMAD.X R23, R17, 0x1, R11, P1 ;  /* 0x0000000111177824 */ /* 0x000fe400008e060b */
[----:B------:R-:W-:Y:S02]  /*1bc0*/  IMAD.SHL.U32 R27, R170, 0x40, RZ ;  /* 0x00000040aa1b7824 */ /* 0x000fe400078e00ff */
[----:B------:R-:W-:-:S02]  /*1bd0*/  IMAD.IADD R71, R10, 0x1, -R71 ;  /* 0x000000010a477824 */ /* 0x000fc400078e0a47 */
[----:B------:R-:W-:Y:S02]  /*1be0*/  IMAD.SHL.U32 R18, R6, 0x40, RZ ;  /* 0x0000004006127824 */ /* 0x000fe400078e00ff */
[C---:B------:R-:W-:Y:S02]  /*1bf0*/  IMAD R2, R7.reuse, R65, R2 ;  /* 0x0000004107027224 */ /* 0x040fe400078e0202 */
[----:B------:R-:W-:Y:S01]  /*1c00*/  IMAD.WIDE.U32 R22, R7, R64, R22 ;  /* 0x0000004007167225 */ /* 0x000fe200078e0016 */
[----:B------:R-:W-:Y:S02]  /*1c10*/  LOP3.LUT R27, R27, 0x1c0, RZ, 0xc0, !PT ;  /* 0x000001c01b1b7812 */ /* 0x000fe400078ec0ff */
[----:B------:R-:W-:Y:S01]  /*1c20*/  LOP3.LUT R18, R18, 0x1c0, RZ, 0xc0, !PT ;  /* 0x000001c012127812 */ /* 0x000fe200078ec0ff */
[----:B------:R-:W-:Y:S01]  /*1c30*/  IMAD.SHL.U32 R7, R71, 0x8, RZ ;  /* 0x0000000847077824 */ /* 0x000fe200078e00ff */
[----:B------:R-:W-:Y:S01]  /*1c40*/  LEA.HI R155, R68, R57, RZ, 0x6 ;  /* 0x00000039449b7211 */ /* 0x000fe200078f30ff */
[----:B------:R-:W-:Y:S01]  /*1c50*/  IMAD.IADD R19, R23, 0x1, R2 ;  /* 0x0000000117137824 */ /* 0x000fe200078e0202 */
[----:B------:R-:W-:-:S02]  /*1c60*/  LOP3.LUT R21, R27, 0x38, R16, 0xf8, !PT ;  /* 0x000000381b157812 */ /* 0x000fc400078ef810 */
[----:B------:R-:W-:Y:S02]  /*1c70*/  SHF.R.U32.HI R10, RZ, 0x3, R27 ;  /* 0x00000003ff0a7819 */ /* 0x000fe4000001161b */
[----:B------:R-:W-:Y:S02]  /*1c80*/  LOP3.LUT R7, R18, 0x8, R7, 0xf8, !PT ;  /* 0x0000000812077812 */ /* 0x000fe400078ef807 */
[----:B------:R-:W-:Y:S02]  /*1c90*/  SHF.R.U32.HI R2, RZ, 0x3, R18 ;  /* 0x00000003ff027819 */ /* 0x000fe40000011612 */
[----:B------:R-:W-:Y:S01]  /*1ca0*/  SHF.R.S32.HI R72, RZ, 0x1f, R209 ;  /* 0x0000001fff487819 */ /* 0x000fe200000114d1 */
[----:B------:R-:W-:Y:S01]  /*1cb0*/  IMAD.SHL.U32 R155, R155, 0x8, RZ ;  /* 0x000000089b9b7824 */ /* 0x000fe200078e00ff */
[----:B------:R-:W-:Y:S02]  /*1cc0*/  LOP3.LUT R10, R21, R10, RZ, 0x3c, !PT ;  /* 0x0000000a150a7212 */ /* 0x000fe400078e3cff */
[----:B------:R-:W-:-:S02]  /*1cd0*/  LOP3.LUT R55, R7, R2, RZ, 0x3c, !PT ;  /* 0x0000000207377212 */ /* 0x000fc400078e3cff */
[C---:B------:R-:W-:Y:S02]  /*1ce0*/  LOP3.LUT P3, RZ, R6.reuse, 0x4, RZ, 0xc0, !PT ;  /* 0x0000000406ff7812 */ /* 0x040fe4000786c0ff */
[----:B------:R-:W-:Y:S02]  /*1cf0*/  LOP3.LUT P2, RZ, R6, 0x2, RZ, 0xc0, !PT ;  /* 0x0000000206ff7812 */ /* 0x000fe4000784c0ff */
[----:B------:R-:W-:Y:S01]  /*1d00*/  LOP3.LUT R155, R10, 0xfffffe00, R155, 0xf8, !PT ;  /* 0xfffffe000a9b7812 */ /* 0x000fe200078ef89b */
[----:B------:R-:W-:Y:S01]  /*1d10*/  IMAD.SHL.U32 R10, R9, 0x40, RZ ;  /* 0x00000040090a7824 */ /* 0x000fe200078e00ff */
[----:B------:R-:W-:-:S04]  /*1d20*/  SHF.R.S32.HI R173, RZ, 0x1f, R210 ;  /* 0x0000001fffad7819 */ /* 0x000fc800000114d2 */
[----:B------:R-:W-:Y:S01]  /*1d30*/  LOP3.LUT R55, R55, 0xfffffe00, R10, 0xf8, !PT ;  /* 0xfffffe0037377812 */ /* 0x000fe200078ef80a */
[----:B------:R-:W-:Y:S02]  /*1d40*/  VIADD R10, R16, 0x40 ;  /* 0x00000040100a7836 */ /* 0x000fe40000000000 */
[----:B------:R-:W-:Y:S02]  /*1d50*/  IMAD.MOV.U32 R18, RZ, RZ, R22 ;  /* 0x000000ffff127224 */ /* 0x000fe400078e0016 */
[----:B------:R-:W-:Y:S01]  /*1d60*/  IMAD R162, R25, R4, RZ ;  /* 0x0000000419a27224 */ /* 0x000fe200078e02ff */
[----:B------:R-:W-:Y:S01]  /*1d70*/  SHF.R.S32.HI R171, RZ, 0x1f, R170 ;  /* 0x0000001fffab7819 */ /* 0x000fe200000114aa */
[----:B------:R-:W-:-:S04]  /*1d80*/  IMAD.WIDE.U32 R18, R4, R24, R18 ;  /* 0x0000001804127225 */ /* 0x000fc800078e0012 */
[----:B------:R-:W-:Y:S02]  /*1d90*/  IMAD R162, R3, R24, R162 ;  /* 0x0000001803a27224 */ /* 0x000fe400078e02a2 */
[----:B------:R-:W-:-:S04]  /*1da0*/  IMAD.WIDE R174, R211, 0x40, R170 ;  /* 0x00000040d3ae7825 */ /* 0x000fc800078e02aa */
[----:B------:R-:W-:Y:S02]  /*1db0*/  IMAD.IADD R163, R19, 0x1, R162 ;  /* 0x0000000113a37824 */ /* 0x000fe400078e02a2 */
[----:B------:R-:W-:Y:S02]  /*1dc0*/  IMAD.MOV.U32 R162, RZ, RZ, R18 ;  /* 0x000000ffffa27224 */ /* 0x000fe400078e0012 */
[-C--:B------:R-:W-:Y:S02]  /*1dd0*/  IMAD R159, R67, R170.reuse, RZ ;  /* 0x000000aa439f7224 */ /* 0x080fe400078e02ff */
[----:B------:R-:W-:Y:S02]  /*1de0*/  IMAD R167, R65, R170, RZ ;  /* 0x000000aa41a77224 */ /* 0x000fe400078e02ff */
[C---:B------:R-:W-:Y:S02]  /*1df0*/  IMAD R159, R171.reuse, R66, R159 ;  /* 0x00000042ab9f7224 */ /* 0x040fe400078e029f */
[----:B------:R-:W-:-:S02]  /*1e00*/  IMAD R167, R171, R64, R167 ;  /* 0x00000040aba77224 */ /* 0x000fc400078e02a7 */
[----:B------:R-:W-:Y:S01]  /*1e10*/  IMAD.WIDE.U32 R162, R170, R64, R162 ;  /* 0x00000040aaa27225 */ /* 0x000fe200078e00a2 */
[----:B------:R-:W-:-:S03]  /*1e20*/  LEA.HI R68, R68, R57, RZ, 0x5 ;  /* 0x0000003944447211 */ /* 0x000fc600078f28ff */
[----:B------:R-:W-:Y:S02]  /*1e30*/  IMAD.MOV.U32 R56, RZ, RZ, 0x10 ;  /* 0x00000010ff387424 */ /* 0x000fe400078e00ff */
[----:B------:R-:W-:Y:S02]  /*1e40*/  IMAD.MOV.U32 R54, RZ, RZ, 0x20 ;  /* 0x00000020ff367424 */ /* 0x000fe400078e00ff */
[----:B------:R-:W-:Y:S01]  /*1e50*/  IMAD.IADD R167, R163, 0x1, R167 ;  /* 0x00000001a3a77824 */ /* 0x000fe200078e02a7 */
[----:B------:R-:W-:Y:S01]  /*1e60*/  SHF.L.U64.HI R205, R66, 0x4, R67 ;  /* 0x0000000442cd7819 */ /* 0x000fe20000010243 */
[----:B------:R-:W-:Y:S01]  /*1e70*/  IMAD.SHL.U32 R202, R64, 0x10, RZ ;  /* 0x0000001040ca7824 */ /* 0x000fe200078e00ff */
[----:B------:R-:W-:Y:S01]  /*1e80*/  SHF.L.U32 R204, R66, 0x4, RZ ;  /* 0x0000000442cc7819 */ /* 0x000fe200000006ff */
[----:B------:R-:W-:Y:S01]  /*1e90*/  IMAD.SHL.U32 R74, R70, 0x4, RZ ;  /* 0x00000004464a7824 */ /* 0x000fe200078e00ff */
[----:B------:R-:W-:Y:S02]  /*1ea0*/  SHF.L.U64.HI R203, R64, 0x4, R65 ;  /* 0x0000000440cb7819 */ /* 0x000fe40000010241 */
[----:B------:R-:W-:-:S02]  /*1eb0*/  SHF.R.S32.HI R68, RZ, 0x5, R68 ;  /* 0x00000005ff447819 */ /* 0x000fc40000011444 */
[----:B------:R-:W-:Y:S02]  /*1ec0*/  SEL R56, R56, 0xfffffff0, !P2 ;  /* 0xfffffff038387807 */ /* 0x000fe40005000000 */
        /* <DEDUP_REMOVED lines=10> */
[----:B------:R-:W-:Y:S01]  /*1f70*/  IADD3 R6, P1, R16, R6, RZ ;  /* 0x0000000610067210 */ /* 0x000fe20007f3e0ff */
[----:B------:R-:W-:Y:S01]  /*1f80*/  IMAD R9, R15, R210, RZ ;  /* 0x000000d20f097224 */ /* 0x000fe200078e02ff */
[----:B----4-:R-:W-:Y:S02]  /*1f90*/  ISETP.GE.AND P0, PT, R10, R77, PT ;  /* 0x0000004d0a00720c */ /* 0x010fe40003f06270 */
[----:B------:R-:W-:Y:S01]  /*1fa0*/  IADD3.X R7, R17, R7, RZ, P1, !PT ;  /* 0x0000000711077210 */ /* 0x000fe20000ffe4ff */
[----:B------:R-:W-:Y:S01]  /*1fb0*/  IMAD R2, R14, R173, R9 ;  /* 0x000000ad0e027224 */ /* 0x000fe200078e0209 */
[C---:B------:R-:W-:Y:S01]  /*1fc0*/  ISETP.GE.AND P1, PT, R16.reuse, R77, PT ;  /* 0x0000004d1000720c */ /* 0x040fe20003f26270 */
[----:B------:R-:W-:-:S02]  /*1fd0*/  VIADD R9, R16, 0x80 ;  /* 0x0000008010097836 */ /* 0x000fc40000000000 */
[----:B------:R-:W-:Y:S01]  /*1fe0*/  IMAD.WIDE.U32 R14, R210, R14, R6 ;  /* 0x0000000ed20e7225 */ /* 0x000fe200078e0006 */
[----:B------:R-:W-:Y:S02]  /*1ff0*/  SEL R6, RZ, 0xffffffff, P0 ;  /* 0xffffffffff067807 */ /* 0x000fe40000000000 */
[----:B------:R-:W-:Y:S02]  /*2000*/  ISETP.GE.AND P0, PT, R9, R77, PT ;  /* 0x0000004d0900720c */ /* 0x000fe40003f06270 */
[----:B------:R-:W-:Y:S01]  /*2010*/  SEL R7, RZ, 0x1, P1 ;  /* 0x00000001ff077807 */ /* 0x000fe20000800000 */
[----:B------:R-:W-:Y:S01]  /*2020*/  IMAD.SHL.U32 R6, R6, 0x2, RZ ;  /* 0x0000000206067824 */ /* 0x000fe200078e00ff */
[----:B------:R-:W-:Y:S01]  /*2030*/  SEL R75, RZ, 0x4, P0 ;  /* 0x00000004ff4b7807 */ /* 0x000fe20000000000 */
[----:B------:R-:W-:-:S03]  /*2040*/  IMAD.IADD R15, R15, 0x1, R2 ;  /* 0x000000010f0f7824 */ /* 0x000fc600078e0202 */
[----:B------:R-:W-:-:S04]  /*2050*/  LOP3.LUT R2, R6, 0x2, R7, 0xe2, !PT ;  /* 0x0000000206027812 */ /* 0x000fc800078ee207 */
[----:B------:R-:W-:Y:S02]  /*2060*/  LOP3.LUT R75, R2, R75, RZ, 0xfc, !PT ;  /* 0x0000004b024b7212 */ /* 0x000fe400078efcff */
[----:B------:R-:W-:-:S04]  /*2070*/  SHF.R.S32.HI R2, RZ, 0x1f, R73 ;  /* 0x0000001fff027819 */ /* 0x000fc80000011449 */
[----:B------:R-:W-:-:S04]  /*2080*/  LEA.HI R97, R2, R73, RZ, 0x6 ;  /* 0x0000004902617211 */ /* 0x000fc800078f30ff */
[----:B------:R-:W-:Y:S02]  /*2090*/  SHF.R.S32.HI R97, RZ, 0x6, R97 ;  /* 0x00000006ff617819 */ /* 0x000fe40000011461 */
[----:B------:R-:W-:Y:S02]  /*20a0*/  IADD3 R156, P0, R16, R0, RZ ;  /* 0x00000000109c7210 */ /* 0x000fe40007f1e0ff */
[----:B------:R-:W-:Y:S01]  /*20b0*/  VIMNMX R97, RZ, R97, !PT ;  /* 0x00000061ff617248 */ /* 0x000fe20007fe0100 */
        /* <DEDUP_REMOVED lines=28> */
[C---:B------:R-:W-:Y:S01]  /*2280*/  IMAD.WIDE.U32 R182, R64.reuse, 0x60, RZ ;  /* 0x0000006040b67825 */ /* 0x040fe200078e00ff */
[----:B------:R-:W-:Y:S02]  /*2290*/  LOP3.LUT R151, R75, 0xffff, RZ, 0xc0, !PT ;  /* 0x0000ffff4b977812 */ /* 0x000fe400078ec0ff */
[C---:B------:R-:W-:Y:S01]  /*22a0*/  SHF.L.U64.HI R82, R64.reuse, 0x5, R65 ;  /* 0x0000000540527819 */ /* 0x040fe20000010241 */
[----:B------:R-:W-:Y:S01]  /*22b0*/  IMAD.SHL.U32 R81, R64, 0x20, RZ ;  /* 0x0000002040517824 */ /* 0x000fe200078e00ff */
[C---:B------:R-:W-:Y:S01]  /*22c0*/  LOP3.LUT R153, R151.reuse, 0x1, RZ, 0xc0, !PT ;  /* 0x0000000197997812 */ /* 0x040fe200078ec0ff */
[C---:B------:R-:W-:Y:S01]  /*22d0*/  VIADD R78, R170.reuse, 0x20 ;  /* 0x00000020aa4e7836 */ /* 0x040fe20000000000 */
        /* <DEDUP_REMOVED lines=26> */
[----:B------:R-:W-:-:S03]  /*2480*/  IADD3 R29, R29, R5, RZ ;  /* 0x000000051d1d7210 */ /* 0x000fc60007ffe0ff */
[-C--:B------:R-:W-:Y:S02]  /*2490*/  IMAD R2, R27, R4.reuse, RZ ;  /* 0x000000041b027224 */ /* 0x080fe400078e02ff */
[----:B------:R-:W-:Y:S01]  /*24a0*/  IMAD R0, R25, R4, RZ ;  /* 0x0000000419007224 */ /* 0x000fe200078e02ff */
[----:B------:R-:W-:Y:S01]  /*24b0*/  IADD3 R5, P0, -R73, R170, RZ ;  /* 0x000000aa49057210 */ /* 0x000fe20007f1e1ff */
[----:B------:R-:W-:Y:S01]  /*24c0*/  IMAD.IADD R31, R31, 0x1, R7 ;  /* 0x000000011f1f7824 */ /* 0x000fe200078e0207 */
[----:B------:R-:W-:Y:S01]  /*24d0*/  SHF.R.S32.HI R7, RZ, 0x1f, R73 ;  /* 0x0000001fff077819 */ /* 0x000fe20000011449 */
[-C--:B------:R-:W-:Y:S02]  /*24e0*/  IMAD R2, R26, R3.reuse, R2 ;  /* 0x000000031a027224 */ /* 0x080fe400078e0202 */
[----:B------:R-:W-:Y:S01]  /*24f0*/  IMAD R0, R24, R3, R0 ;  /* 0x0000000318007224 */ /* 0x000fe200078e0200 */
[----:B------:R-:W-:Y:S01]  /*2500*/  LEA.HI R3, R6, R6, RZ, 0x1 ;  /* 0x0000000606037211 */ /* 0x000fe200078f08ff */
[----:B------:R-:W-:-:S03]  /*2510*/  IMAD.WIDE.U32 R24, R24, R4, R28 ;  /* 0x0000000418187225 */ /* 0x000fc600078e001c */
[----:B------:R-:W-:Y:S01]  /*2520*/  SHF.R.S32.HI R3, RZ, 0x1, R3 ;  /* 0x00000001ff037819 */ /* 0x000fe20000011403 */
[----:B------:R-:W-:-:S04]  /*2530*/  IMAD.WIDE.U32 R26, R26, R4, R30 ;  /* 0x000000041a1a7225 */ /* 0x000fc800078e001e */
[----:B------:R-:W-:Y:S01]  /*2540*/  IMAD.X R7, R171, 0x1, ~R7, P0 ;  /* 0x00000001ab077824 */ /* 0x000fe200000e0e07 */
[----:B------:R-:W-:Y:S01]  /*2550*/  IADD3 R29, R25, R0, RZ ;  /* 0x00000000191d7210 */ /* 0x000fe20007ffe0ff */
[----:B------:R-:W-:Y:S02]  /*2560*/  IMAD.IADD R27, R27, 0x1, R2 ;  /* 0x000000011b1b7824 */ /* 0x000fe400078e0202 */
[C---:B------:R-:W-:Y:S02]  /*2570*/  IMAD R119, R7.reuse, R184, RZ ;  /* 0x000000b807777224 */ /* 0x040fe400078e02ff */
[----:B------:R-:W-:Y:S02]  /*2580*/  IMAD R123, R7, R186, RZ ;  /* 0x000000ba077b7224 */ /* 0x000fe400078e02ff */
[----:B------:R-:W-:Y:S02]  /*2590*/  IMAD.MOV.U32 R28, RZ, RZ, R24 ;  /* 0x000000ffff1c7224 */ /* 0x000fe400078e0018 */
[----:B------:R-:W-:-:S02]  /*25a0*/  IMAD R7, R3, R8, RZ ;  /* 0x0000000803077224 */ /* 0x000fc400078e02ff */
[----:B------:R-:W-:Y:S02]  /*25b0*/  IMAD R0, R170, R3, R74 ;  /* 0x00000003aa007224 */ /* 0x000fe400078e024a */
[----:B------:R-:W-:Y:S01]  /*25c0*/  IMAD.WIDE.U32 R24, R184, R5, R26 ;  /* 0x00000005b8187225 */ /* 0x000fe200078e001a */
[----:B------:R-:W-:-:S03]  /*25d0*/  SHF.R.S32.HI R127, RZ, 0x1f, R7 ;  /* 0x0000001fff7f7819 */ /* 0x000fc60000011407 */
[-C--:B------:R-:W-:Y:S02]  /*25e0*/  IMAD R119, R185, R5.reuse, R119 ;  /* 0x00000005b9777224 */ /* 0x080fe400078e0277 */
[-C--:B------:R-:W-:Y:S02]  /*25f0*/  IMAD R123, R187, R5.reuse, R123 ;  /* 0x00000005bb7b7224 */ /* 0x080fe400078e027b */
[----:B------:R-:W-:Y:S01]  /*2600*/  IMAD.WIDE.U32 R26, R186, R5, R28 ;  /* 0x00000005ba1a7225 */ /* 0x000fe200078e001c */
[----:B------:R-:W-:Y:S02]  /*2610*/  IADD3 R5, P3, R7, R0, RZ ;  /* 0x0000000007057210 */ /* 0x000fe40007f7e0ff */
[----:B------:R-:W-:Y:S01]  /*2620*/  LEA R120, P1, R24, R18, 0x1 ;  /* 0x0000001218787211 */ /* 0x000fe200078208ff */
[----:B------:R-:W-:Y:S01]  /*2630*/  IMAD.IADD R4, R74, 0x1, R0 ;  /* 0x000000014a047824 */ /* 0x000fe200078e0200 */
[----:B------:R-:W-:Y:S01]  /*2640*/  IADD3 R119, R25, R119, RZ ;  /* 0x0000007719777210 */ /* 0x000fe20007ffe0ff */
[----:B------:R-:W-:Y:S01]  /*2650*/  IMAD.SHL.U32 R18, R5, 0x2, RZ ;  /* 0x0000000205127824 */ /* 0x000fe200078e00ff */
[----:B------:R-:W-:Y:S01]  /*2660*/  LEA.HI.X.SX32 R0, R0, R127, 0x1, P3 ;  /* 0x0000007f00007211 */ /* 0x000fe200018f0eff */
[----:B------:R-:W-:Y:S01]  /*2670*/  IMAD.IADD R123, R27, 0x1, R123 ;  /* 0x000000011b7b7824 */ /* 0x000fe200078e027b */
[----:B------:R-:W-:-:S02]  /*2680*/  LEA R122, P0, R26, R22, 0x1 ;  /* 0x000000161a7a7211 */ /* 0x000fc400078008ff */
[----:B------:R-:W-:Y:S02]  /*2690*/  LEA.HI.X R119, R24, R19, R119, 0x1, P1 ;  /* 0x0000001318777211 */ /* 0x000fe400008f0c77 */
[----:B------:R-:W-:Y:S02]  /*26a0*/  SHF.L.U64.HI R0, R5, 0x1, R0 ;  /* 0x0000000105007819 */ /* 0x000fe40000010200 */
[----:B------:R-:W-:Y:S02]  /*26b0*/  IADD3 R58, P1, R20, R18, RZ ;  /* 0x00000012143a7210 */ /* 0x000fe40007f3e0ff */
        /* <DEDUP_REMOVED lines=39> */
[----:B------:R-:W-:Y:S01]  /*2930*/  SHF.L.U64.HI R108, R186, 0x5, R187 ;  /* 0x00000005ba6c7819 */ /* 0x000fe200000102bb */
[----:B------:R-:W-:Y:S01]  /*2940*/  IMAD R5, R185, 0x60, RZ ;  /* 0x00000060b9057824 */ /* 0x000fe200078e02ff */
[-C--:B------:R-:W-:Y:S01]  /*2950*/  IADD3 R103, P3, R100, R99.reuse, RZ ;  /* 0x0000006364677210 */ /* 0x080fe20007f7e0ff */
[----:B------:R-:W-:Y:S01]  /*2960*/  IMAD.X R85, R92, 0x1, R205, P2 ;  /* 0x000000015c557824 */ /* 0x000fe200010e06cd */
[----:B------:R-:W-:Y:S01]  /*2970*/  IADD3 R107, P2, R104, R99, RZ ;  /* 0x00000063686b7210 */ /* 0x000fe20007f5e0ff */
[----:B------:R-:W-:Y:S01]  /*2980*/  IMAD.X R105, RZ, RZ, R98, P0 ;  /* 0x000000ffff697224 */ /* 0x000fe200000e0662 */
[----:B------:R-:W-:Y:S01]  /*2990*/  IADD3 R113, P0, R109, R104, RZ ;  /* 0x000000686d717210 */ /* 0x000fe20007f1e0ff */
[----:B------:R-:W-:Y:S01]  /*29a0*/  IMAD.WIDE.U32 R184, R184, 0x60, RZ ;  /* 0x00000060b8b87825 */ /* 0x000fe200078e00ff */
[----:B------:R-:W-:-:S02]  /*29b0*/  SHF.L.U32 R150, R3, 0x5, RZ ;  /* 0x0000000503967819 */ /* 0x000fc400000006ff */
        /* <DEDUP_REMOVED lines=24> */
.L_x_4159:
        /* <DEDUP_REMOVED lines=24> */
.L_x_4067:
[----:B------:R-:W-:Y:S05]  /*2cc0*/  BSYNC B0 ;  /* 0x0000000000007941 */ /* 0x000fea0003800000 */
.L_x_4066:
        /* <DEDUP_REMOVED lines=15> */
.L_x_4069:
[----:B------:R-:W-:Y:S05]  /*2dc0*/  BSYNC B0 ;  /* 0x0000000000007941 */ /* 0x000fea0003800000 */
.L_x_4068:
        /* <DEDUP_REMOVED lines=15> */
.L_x_4071:
[----:B------:R-:W-:Y:S05]  /*2ec0*/  BSYNC B0 ;  /* 0x0000000000007941 */ /* 0x000fea0003800000 */
.L_x_4070:
        /* <DEDUP_REMOVED lines=15> */
.L_x_4073:
[----:B------:R-:W-:Y:S05]  /*2fc0*/  BSYNC B0 ;  /* 0x0000000000007941 */ /* 0x000fea0003800000 */
.L_x_4072:
        /* <DEDUP_REMOVED lines=66> */
.L_x_4080:
[----:B------:R-:W-:Y:S05]  /*33f0*/  BSYNC B0 ;  /* 0x0000000000007941 */ /* 0x000fea0003800000 */
.L_x_4079:
        /* <DEDUP_REMOVED lines=48> */
.L_x_4082:
[----:B------:R-:W-:Y:S05]  /*3700*/  BSYNC B0 ;  /* 0x0000000000007941 */ /* 0x000fea0003800000 */
.L_x_4081:
        /* <DEDUP_REMOVED lines=47> */
.L_x_4078:
[----:B------:R-:W-:Y:S05]  /*3a00*/  BSYNC B1 ;  /* 0x0000000000017941 */ /* 0x000fea0003800000 */
.L_x_4077:
        /* <DEDUP_REMOVED lines=65> */
.L_x_4086:
[----:B------:R-:W-:Y:S05]  /*3e20*/  BSYNC B0 ;  /* 0x0000000000007941 */ /* 0x000fea0003800000 */
.L_x_4085:
        /* <DEDUP_REMOVED lines=51> */
.L_x_4088:
[----:B------:R-:W-:Y:S05]  /*4160*/  BSYNC B0 ;  /* 0x0000000000007941 */ /* 0x000fea0003800000 */
.L_x_4087:
        /* <DEDUP_REMOVED lines=50> */
.L_x_4084:
[----:B------:R-:W-:Y:S05]  /*4490*/  BSYNC B1 ;  /* 0x0000000000017941 */ /* 0x000fea0003800000 */
.L_x_4083:
        /* <DEDUP_REMOVED lines=65> */
.L_x_4092:
[----:B------:R-:W-:Y:S05]  /*48b0*/  BSYNC B0 ;  /* 0x0000000000007941 */ /* 0x000fea0003800000 */
.L_x_4091:
        /* <DEDUP_REMOVED lines=51> */
.L_x_4094:
[----:B------:R-:W-:Y:S05]  /*4bf0*/  BSYNC B0 ;  /* 0x0000000000007941 */ /* 0x000fea0003800000 */
.L_x_4093:
        /* <DEDUP_REMOVED lines=50> */
.L_x_4090:
[----:B------:R-:W-:Y:S05]  /*4f20*/  BSYNC B1 ;  /* 0x0000000000017941 */ /* 0x000fea0003800000 */
.L_x_4089:
        /* <DEDUP_REMOVED lines=67> */
.L_x_4098:
[----:B------:R-:W-:Y:S05]  /*5360*/  BSYNC B0 ;  /* 0x0000000000007941 */ /* 0x000fea0003800000 */
.L_x_4097:
        /* <DEDUP_REMOVED lines=51> */
.L_x_4100:
[----:B------:R-:W-:Y:S05]  /*56a0*/  BSYNC B0 ;  /* 0x0000000000007941 */ /* 0x000fea0003800000 */
.L_x_4099:
        /* <DEDUP_REMOVED lines=50> */
.L_x_4096:
[----:B------:R-:W-:Y:S05]  /*59d0*/  BSYNC B1 ;  /* 0x0000000000017941 */ /* 0x000fea0003800000 */
.L_x_4095:
[----:B------:R-:W2:Y:S02]  /*59e0*/  LD.E R3, desc[UR6][R12.64+0xd0] ;  /* 0x0000d0060c037980 */ /* 0x000ea4000c101900 */
[----:B--2---:R-:W-:Y:S05]  /*59f0*/  IMAD.U32 R3, R3, -0x20, RZ ;  /* 0xffffffe003037824 */ /* 0x004fea00078e00ff */
[C---:B------:R-:W-:Y:S02]  /*5a00*/  LEA R18, P1, R3.reuse, R18, 0x1 ;  /* 0x0000001203127211 */ /* 0x040fe400078208ff */
[C---:B------:R-:W-:Y:S02]  /*5a10*/  LEA R58, P0, R3.reuse, R58, 0x1 ;  /* 0x0000003a033a7211 */ /* 0x040fe400078008ff */
[C---:B------:R-:W-:Y:S02]  /*5a20*/  LEA.HI.X.SX32 R19, R3.reuse, R19, 0x1, P1 ;  /* 0x0000001303137211 */ /* 0x040fe400008f0eff */
[----:B------:R-:W-:Y:S01]  /*5a30*/  LEA.HI.X.SX32 R59, R3, R59, 0x1, P0 ;  /* 0x0000003b033b7211 */ /* 0x000fe200000f0eff */
[----:B------:R-:W-:Y:S05]  /*5a40*/  BRA `(.L_x_4101) ;  /* 0x0000004c00a87947 */ /* 0x000fea0003800000 */
.L_x_4076:
        /* <DEDUP_REMOVED lines=89> */
.L_x_4107:
[----:B------:R-:W-:Y:S05]  /*5fe0*/  BSYNC B0 ;  /* 0x0000000000007941 */ /* 0x000fea0003800000 */
.L_x_4106:
[----:B-----5:R2:W-:Y:S02]  /*5ff0*/  ST.E.128 desc[UR6][R128.64], R48 ;  /* 0x0000003080007985 */ /* 0x0205e4000c101d06 */
.L_x_4105:
[----:B------:R-:W-:Y:S05]  /*6000*/  BSYNC B1 ;  /* 0x0000000000017941 */ /* 0x000fea0003800000 */
.L_x_4104:
        /* <DEDUP_REMOVED lines=87> */
.L_x_4111:
[----:B------:R-:W-:Y:S05]  /*6580*/  BSYNC B0 ;  /* 0x0000000000007941 */ /* 0x000fea0003800000 */
.L_x_4110:
[----:B-----5:R3:W-:Y:S02]  /*6590*/  ST.E.128 desc[UR6][R128.64+0x80], R48 ;  /* 0x0000803080007985 */ /* 0x0207e4000c101d06 */
.L_x_4109:
[----:B------:R-:W-:Y:S05]  /*65a0*/  BSYNC B1 ;  /* 0x0000000000017941 */ /* 0x000fea0003800000 */
.L_x_4108:
        /* <DEDUP_REMOVED lines=86> */
.L_x_4113:
[----:B------:R-:W-:Y:S05]  /*6b10*/  BSYNC B0 ;  /* 0x0000000000007941 */ /* 0x000fea0003800000 */
.L_x_4112:
[----:B-----5:R4:W-:Y:S02]  /*6b20*/  ST.E.128 desc[UR6][R128.64+0x100], R48 ;  /* 0x0001003080007985 */ /* 0x0209e4000c101d06 */
.L_x_4103:
[----:B------:R-:W-:Y:S05]  /*6b30*/  BSYNC B2 ;  /* 0x0000000000027941 */ /* 0x000fea0003800000 */
.L_x_4102:
        /* <DEDUP_REMOVED lines=99> */
.L_x_4119:
[----:B------:R-:W-:Y:S05]  /*7170*/  BSYNC B0 ;  /* 0x0000000000007941 */ /* 0x000fea0003800000 */
.L_x_4118:
[----:B-----5:R3:W-:Y:S02]  /*7180*/  ST.E.128 desc[UR6][R196.64], R48 ;  /* 0x00000030c4007985 */ /* 0x0207e4000c101d06 */
.L_x_4117:
[----:B------:R-:W-:Y:S05]  /*7190*/  BSYNC B1 ;  /* 0x0000000000017941 */ /* 0x000fea0003800000 */
.L_x_4116:
        /* <DEDUP_REMOVED lines=94> */
.L_x_4123:
[----:B------:R-:W-:Y:S05]  /*7780*/  BSYNC B0 ;  /* 0x0000000000007941 */ /* 0x000fea0003800000 */
.L_x_4122:
[----:B-----5:R3:W-:Y:S02]  /*7790*/  ST.E.128 desc[UR6][R196.64], R48 ;  /* 0x00000030c4007985 */ /* 0x0207e4000c101d06 */
.L_x_4121:
[----:B------:R-:W-:Y:S05]  /*77a0*/  BSYNC B1 ;  /* 0x0000000000017941 */ /* 0x000fea0003800000 */
.L_x_4120:
        /* <DEDUP_REMOVED lines=93> */
.L_x_4125:
[----:B------:R-:W-:Y:S05]  /*7d80*/  BSYNC B0 ;  /* 0x0000000000007941 */ /* 0x000fea0003800000 */
.L_x_4124:
[----:B-----5:R3:W-:Y:S02]  /*7d90*/  ST.E.128 desc[UR6][R196.64], R48 ;  /* 0x00000030c4007985 */ /* 0x0207e4000c101d06 */
.L_x_4115:
[----:B------:R-:W-:Y:S05]  /*7da0*/  BSYNC B2 ;  /* 0x0000000000027941 */ /* 0x000fea0003800000 */
.L_x_4114:
        /* <DEDUP_REMOVED lines=99> */
.L_x_4131:
[----:B------:R-:W-:Y:S05]  /*83e0*/  BSYNC B0 ;  /* 0x0000000000007941 */ /* 0x000fea0003800000 */
.L_x_4130:
[----:B-----5:R3:W-:Y:S02]  /*83f0*/  ST.E.128 desc[UR6][R196.64], R48 ;  /* 0x00000030c4007985 */ /* 0x0207e4000c101d06 */
.L_x_4129:
[----:B------:R-:W-:Y:S05]  /*8400*/  BSYNC B1 ;  /* 0x0000000000017941 */ /* 0x000fea0003800000 */
.L_x_4128:
        /* <DEDUP_REMOVED lines=94> */
.L_x_4135:
[----:B------:R-:W-:Y:S05]  /*89f0*/  BSYNC B0 ;  /* 0x0000000000007941 */ /* 0x000fea0003800000 */
.L_x_4134:
[----:B-----5:R3:W-:Y:S02]  /*8a00*/  ST.E.128 desc[UR6][R196.64], R48 ;  /* 0x00000030c4007985 */ /* 0x0207e4000c101d06 */
.L_x_4133:
[----:B------:R-:W-:Y:S05]  /*8a10*/  BSYNC B1 ;  /* 0x0000000000017941 */ /* 0x000fea0003800000 */
.L_x_4132:
        /* <DEDUP_REMOVED lines=93> */
.L_x_4137:
[----:B------:R-:W-:Y:S05]  /*8ff0*/  BSYNC B0 ;  /* 0x0000000000007941 */ /* 0x000fea0003800000 */
.L_x_4136:
[----:B-----5:R3:W-:Y:S02]  /*9000*/  ST.E.128 desc[UR6][R196.64], R48 ;  /* 0x00000030c4007985 */ /* 0x0207e4000c101d06 */
.L_x_4127:
[----:B------:R-:W-:Y:S05]  /*9010*/  BSYNC B2 ;  /* 0x0000000000027941 */ /* 0x000fea0003800000 */
.L_x_4126:
        /* <DEDUP_REMOVED lines=34> */
[----:B------:R-:W-:Y:S01]  /*9240*/  LEA R22, P0, R190, R194, 0x1 ;  /* 0x000000c2be167211 */ /* 0x000fe200078008ff */
        /* <DEDUP_REMOVED lines=66> */
.L_x_4143:
[----:B------:R-:W-:Y:S05]  /*9670*/  BSYNC B0 ;  /* 0x0000000000007941 */ /* 0x000fea0003800000 */
.L_x_4142:
[----:B-----5:R3:W-:Y:S02]  /*9680*/  ST.E.128 desc[UR6][R192.64], R48 ;  /* 0x00000030c0007985 */ /* 0x0207e4000c101d06 */
.L_x_4141:
[----:B------:R-:W-:Y:S05]  /*9690*/  BSYNC B1 ;  /* 0x0000000000017941 */ /* 0x000fea0003800000 */
.L_x_4140:
        /* <DEDUP_REMOVED lines=94> */
.L_x_4147:
[----:B------:R-:W-:Y:S05]  /*9c80*/  BSYNC B0 ;  /* 0x0000000000007941 */ /* 0x000fea0003800000 */
.L_x_4146:
[----:B-----5:R3:W-:Y:S02]  /*9c90*/  ST.E.128 desc[UR6][R192.64], R48 ;  /* 0x00000030c0007985 */ /* 0x0207e4000c101d06 */
.L_x_4145:
[----:B------:R-:W-:Y:S05]  /*9ca0*/  BSYNC B1 ;  /* 0x0000000000017941 */ /* 0x000fea0003800000 */
.L_x_4144:
        /* <DEDUP_REMOVED lines=93> */
.L_x_4149:
[----:B------:R-:W-:Y:S05]  /*a280*/  BSYNC B0 ;  /* 0x0000000000007941 */ /* 0x000fea0003800000 */
.L_x_4148:
[----:B-----5:R3:W-:Y:S02]  /*a290*/  ST.E.128 desc[UR6][R192.64], R48 ;  /* 0x00000030c0007985 */ /* 0x0207e4000c101d06 */
.L_x_4139:
[----:B------:R-:W-:Y:S05]  /*a2a0*/  BSYNC B2 ;  /* 0x0000000000027941 */ /* 0x000fea0003800000 */
.L_x_4138:
[----:B------:R-:W4:Y:S02]  /*a2b0*/  LD.E R3, desc[UR6][R12.64+0xd0] ;  /* 0x0000d0060c037980 */ /* 0x000f24000c101900 */
[----:B----4-:R-:W-:Y:S05]  /*a2c0*/  IMAD.U32 R3, R3, -0x20, RZ ;  /* 0xffffffe003037824 */ /* 0x010fea00078e00ff */
[C---:B------:R-:W-:Y:S02]  /*a2d0*/  LEA R126, P1, R3.reuse, R126, 0x1 ;  /* 0x0000007e037e7211 */ /* 0x040fe400078208ff */
[C---:B------:R-:W-:Y:S02]  /*a2e0*/  LEA R124, P0, R3.reuse, R124, 0x1 ;  /* 0x0000007c037c7211 */ /* 0x040fe400078008ff */
[C---:B------:R-:W-:Y:S02]  /*a2f0*/  LEA.HI.X.SX32 R127, R3.reuse, R127, 0x1, P1 ;  /* 0x0000007f037f7211 */ /* 0x040fe400008f0eff */
[----:B------:R-:W-:Y:S01]  /*a300*/  LEA.HI.X.SX32 R125, R3, R125, 0x1, P0 ;  /* 0x0000007d037d7211 */ /* 0x000fe200000f0eff */
[----:B------:R-:W-:Y:S05]  /*a310*/  BRA `(.L_x_4101) ;  /* 0x0000000400747947 */ /* 0x000fea0003800000 */
.L_x_4075:
        /* <DEDUP_REMOVED lines=18> */
.L_x_4151:
[----:B------:R-:W-:Y:S05]  /*a440*/  BSYNC B0 ;  /* 0x0000000000007941 */ /* 0x000fea0003800000 */
.L_x_4150:
        /* <DEDUP_REMOVED lines=24> */
.L_x_4153:
[----:B------:R-:W-:Y:S05]  /*a5d0*/  BSYNC B0 ;  /* 0x0000000000007941 */ /* 0x000fea0003800000 */
.L_x_4152:
        /* <DEDUP_REMOVED lines=24> */
.L_x_4155:
[----:B------:R-:W-:Y:S05]  /*a760*/  BSYNC B0 ;  /* 0x0000000000007941 */ /* 0x000fea0003800000 */
.L_x_4154:
        /* <DEDUP_REMOVED lines=24> */
.L_x_4101:
[----:B------:R-:W-:Y:S05]  /*a8f0*/  BSYNC B3 ;  /* 0x0000000000037941 */ /* 0x000fea0003800000 */
.L_x_4074:
        /* <DEDUP_REMOVED lines=89> */
.L_x_4157:
        /* <DEDUP_REMOVED lines=8> */
.L_x_4158:
[----:B------:R-:W-:Y:S05]  /*af10*/  BSYNC B0 ;  /* 0x0000000000007941 */ /* 0x000fea0003800000 */
.L_x_4156:
[----:B------:R-:W-:Y:S04]  /*af20*/  IADD3 R11, R11, -0x1, RZ ;  /* 0xffffffff0b0b7810 */ /* 0x000fe80007ffe0ff */
[----:B------:R-:W-:Y:S11]  /*af30*/  ISETP.GT.AND P0, PT, R11, R97, PT ;  /* 0x000000610b00720c */ /* 0x000ff60003f04270 */
[----:B------:R-:W-:Y:S02]  /*af40*/  @!UPT UIADD3 URZ, URZ, URZ, URZ ;  /* 0x0000003f3f3ff290 */ /* 0x000fe4000fffe03f */
[----:B------:R-:W-:Y:S05]  /*af50*/  @P0 BRA `(.L_x_4159) ;  /* 0xffffff7800f80947 */ /* 0x000fea000383ffff */
.L_x_4065:
        /* <DEDUP_REMOVED lines=23> */
[-C--:B------:R-:W-:Y:S02]  /*b0d0*/  IADD3 R15, P1, R3, R174.reuse, RZ ;  /* 0x000000ae030f7210 */ /* 0x080fe40007f3e0ff */
[----:B------:R-:W-:Y:S01]  /*b0e0*/  LEA R3, P0, R178, R174, 0x5 ;  /* 0x000000aeb2037211 */ /* 0x000fe200078028ff */
[----:B------:R-:W-:Y:S01]  /*b0f0*/  IMAD.MOV.U32 R176, RZ, RZ, R174 ;  /* 0x000000ffffb07224 */ /* 0x000fe200078e00ae */
[-C--:B-----5:R-:W-:Y:S01]  /*b100*/  LEA R44, P2, R174, R180.reuse, 0x1 ;  /* 0x000000b4ae2c7211 */ /* 0x0a0fe200078408ff */
        /* <DEDUP_REMOVED lines=22> */
[C---:B------:R-:W-:Y:S01]  /*b270*/  IADD3 R0, P3, R74.reuse, R73, RZ ;  /* 0x000000494a007210 */ /* 0x040fe20007f7e0ff */
[----:B------:R-:W-:Y:S02]  /*b280*/  IMAD.MOV.U32 R5, RZ, RZ, R2 ;  /* 0x000000ffff057224 */ /* 0x000fe400078e0002 */
[----:B------:R-:W-:Y:S01]  /*b290*/  IMAD.X R4, R17, 0x1, R21, P2 ;  /* 0x0000000111047824 */ /* 0x000fe200010e0615 */
[----:B------:R-:W-:Y:S01]  /*b2a0*/  LEA.HI.X.SX32 R23, R74, R21, 0x1, P3 ;  /* 0x000000154a177211 */ /* 0x000fe200018f0eff */
[----:B------:R-:W-:Y:S08]  /*b2b0*/  @!P4 BRA `(.L_x_4162) ;  /* 0x000000240084c947 */ /* 0x000ff00003800000 */
        /* <DEDUP_REMOVED lines=54> */
.L_x_4168:
[----:B------:R-:W-:Y:S05]  /*b620*/  BSYNC B0 ;  /* 0x0000000000007941 */ /* 0x000fea0003800000 */
.L_x_4167:
[----:B-----5:R3:W-:Y:S02]  /*b630*/  STS.128 [R216], R20 ;  /* 0x00000014d8007388 */ /* 0x0207e40000000c00 */
.L_x_4166:
[----:B------:R-:W-:Y:S05]  /*b640*/  BSYNC B1 ;  /* 0x0000000000017941 */ /* 0x000fea0003800000 */
.L_x_4165:
        /* <DEDUP_REMOVED lines=46> */
.L_x_4172:
[----:B------:R-:W-:Y:S05]  /*b930*/  BSYNC B0 ;  /* 0x0000000000007941 */ /* 0x000fea0003800000 */
.L_x_4171:
[----:B-----5:R1:W-:Y:S02]  /*b940*/  STS.128 [R216+0x2000], R20 ;  /* 0x00200014d8007388 */ /* 0x0203e40000000c00 */
.L_x_4170:
[----:B------:R-:W-:Y:S05]  /*b950*/  BSYNC B1 ;  /* 0x0000000000017941 */ /* 0x000fea0003800000 */
.L_x_4169:
        /* <DEDUP_REMOVED lines=45> */
.L_x_4174:
[----:B------:R-:W-:Y:S05]  /*bc30*/  BSYNC B0 ;  /* 0x0000000000007941 */ /* 0x000fea0003800000 */
.L_x_4173:
[----:B-----5:R3:W-:Y:S02]  /*bc40*/  STS.128 [R216+0x4000], R20 ;  /* 0x00400014d8007388 */ /* 0x0207e40000000c00 */
.L_x_4164:
[----:B------:R-:W-:Y:S05]  /*bc50*/  BSYNC B2 ;  /* 0x0000000000027941 */ /* 0x000fea0003800000 */
.L_x_4163:
        /* <DEDUP_REMOVED lines=51> */
.L_x_4180:
[----:B------:R-:W-:Y:S05]  /*bf90*/  BSYNC B0 ;  /* 0x0000000000007941 */ /* 0x000fea0003800000 */
.L_x_4179:
[----:B-----5:R3:W-:Y:S02]  /*bfa0*/  STS.128 [R216+0x800], R20 ;  /* 0x00080014d8007388 */ /* 0x0207e40000000c00 */
.L_x_4178:
[----:B------:R-:W-:Y:S05]  /*bfb0*/  BSYNC B1 ;  /* 0x0000000000017941 */ /* 0x000fea0003800000 */
.L_x_4177:
        /* <DEDUP_REMOVED lines=46> */
.L_x_4184:
[----:B------:R-:W-:Y:S05]  /*c2a0*/  BSYNC B0 ;  /* 0x0000000000007941 */ /* 0x000fea0003800000 */
.L_x_4183:
[----:B-----5:R3:W-:Y:S02]  /*c2b0*/  STS.128 [R216+0x2800], R20 ;  /* 0x00280014d8007388 */ /* 0x0207e40000000c00 */
.L_x_4182:
[----:B------:R-:W-:Y:S05]  /*c2c0*/  BSYNC B1 ;  /* 0x0000000000017941 */ /* 0x000fea0003800000 */
.L_x_4181:
        /* <DEDUP_REMOVED lines=45> */
.L_x_4186:
[----:B------:R-:W-:Y:S05]  /*c5a0*/  BSYNC B0 ;  /* 0x0000000000007941 */ /* 0x000fea0003800000 */
.L_x_4185:
[----:B-----5:R1:W-:Y:S02]  /*c5b0*/  STS.128 [R216+0x4800], R40 ;  /* 0x00480028d8007388 */ /* 0x0203e40000000c00 */
.L_x_4176:
[----:B------:R-:W-:Y:S05]  /*c5c0*/  BSYNC B2 ;  /* 0x0000000000027941 */ /* 0x000fea0003800000 */
.L_x_4175:
        /* <DEDUP_REMOVED lines=51> */
.L_x_4192:
[----:B------:R-:W-:Y:S05]  /*c900*/  BSYNC B0 ;  /* 0x0000000000007941 */ /* 0x000fea0003800000 */
.L_x_4191:
[----:B-----5:R3:W-:Y:S02]  /*c910*/  STS.128 [R216+0x1000], R20 ;  /* 0x00100014d8007388 */ /* 0x0207e40000000c00 */
.L_x_4190:
[----:B------:R-:W-:Y:S05]  /*c920*/  BSYNC B1 ;  /* 0x0000000000017941 */ /* 0x000fea0003800000 */
.L_x_4189:
        /* <DEDUP_REMOVED lines=46> */
.L_x_4196:
[----:B------:R-:W-:Y:S05]  /*cc10*/  BSYNC B0 ;  /* 0x0000000000007941 */ /* 0x000fea0003800000 */
.L_x_4195:
[----:B-----5:R3:W-:Y:S02]  /*cc20*/  STS.128 [R216+0x3000], R20 ;  /* 0x00300014d8007388 */ /* 0x0207e40000000c00 */
.L_x_4194:
[----:B------:R-:W-:Y:S05]  /*cc30*/  BSYNC B1 ;  /* 0x0000000000017941 */ /* 0x000fea0003800000 */
.L_x_4193:
        /* <DEDUP_REMOVED lines=45> */
.L_x_4198:
[----:B------:R-:W-:Y:S05]  /*cf10*/  BSYNC B0 ;  /* 0x0000000000007941 */ /* 0x000fea0003800000 */
.L_x_4197:
[----:B-----5:R1:W-:Y:S02]  /*cf20*/  STS.128 [R216+0x5000], R36 ;  /* 0x00500024d8007388 */ /* 0x0203e40000000c00 */
.L_x_4188:
[----:B------:R-:W-:Y:S05]  /*cf30*/  BSYNC B2 ;  /* 0x0000000000027941 */ /* 0x000fea0003800000 */
.L_x_4187:
        /* <DEDUP_REMOVED lines=50> */
.L_x_4203:
[----:B------:R-:W-:Y:S05]  /*d260*/  BSYNC B0 ;  /* 0x0000000000007941 */ /* 0x000fea0003800000 */
.L_x_4202:
[----:B-----5:R3:W-:Y:S02]  /*d270*/  STS.128 [R216+0x1800], R20 ;  /* 0x00180014d8007388 */ /* 0x0207e40000000c00 */
.L_x_4201:
[----:B------:R-:W-:Y:S05]  /*d280*/  BSYNC B1 ;  /* 0x0000000000017941 */ /* 0x000fea0003800000 */
.L_x_4200:
        /* <DEDUP_REMOVED lines=32> */
[C---:B------:R-:W-:Y:S01]  /*d490*/  FFMA.FTZ R22, R31.reuse, R20, -R22 ;  /* 0x000000141f167223 */ /* 0x040fe20000010816 */
[----:B------:R-:W-:Y:S01]  /*d4a0*/  FMUL.FTZ R21, R32, R3 ;  /* 0x0000000320157220 */ /* 0x000fe20000410000 */
[C---:B------:R-:W-:Y:S01]  /*d4b0*/  FMUL.FTZ R23, R30.reuse, R4 ;  /* 0x000000041e177220 */ /* 0x040fe20000410000 */
        /* <DEDUP_REMOVED lines=13> */
.L_x_4207:
[----:B------:R-:W-:Y:S05]  /*d590*/  BSYNC B0 ;  /* 0x0000000000007941 */ /* 0x000fea0003800000 */
.L_x_4206:
[----:B-----5:R3:W-:Y:S02]  /*d5a0*/  STS.128 [R216+0x3800], R20 ;  /* 0x00380014d8007388 */ /* 0x0207e40000000c00 */
.L_x_4205:
[----:B------:R-:W-:Y:S05]  /*d5b0*/  BSYNC B1 ;  /* 0x0000000000017941 */ /* 0x000fea0003800000 */
.L_x_4204:
        /* <DEDUP_REMOVED lines=9> */
[C---:B-----5:R-:W-:Y:S02]  /*d650*/  SHF.L.U32 R10, R16.reuse, 0x10, RZ ;  /* 0x00000010100a7819 */ /* 0x060fe400000006ff */
[----:B---3--:R-:W-:Y:S02]  /*d660*/  LOP3.LUT R21, R16, 0xffff0000, RZ, 0xc0, !PT ;  /* 0xffff000010157812 */ /* 0x008fe400078ec0ff */
[C---:B------:R-:W-:Y:S02]  /*d670*/  LOP3.LUT R7, R17.reuse, 0xffff0000, RZ, 0xc0, !PT ;  /* 0xffff000011077812 */ /* 0x040fe400078ec0ff */
[----:B------:R-:W-:Y:S01]  /*d680*/  SHF.L.U32 R9, R17, 0x10, RZ ;  /* 0x0000001011097819 */ /* 0x000fe200000006ff */
[----:B------:R-:W-:Y:S01]  /*d690*/  IMAD.U32 R17, R18, 0x10000, RZ ;  /* 0x0001000012117824 */ /* 0x000fe200078e00ff */
[----:B------:R-:W-:-:S02]  /*d6a0*/  LOP3.LUT R22, R19, 0xffff0000, RZ, 0xc0, !PT ;  /* 0xffff000013167812 */ /* 0x000fc400078ec0ff */
[----:B------:R-:W-:Y:S02]  /*d6b0*/  SHF.L.U32 R28, R19, 0x10, RZ ;  /* 0x00000010131c7819 */ /* 0x000fe400000006ff */
[----:B------:R-:W-:Y:S02]  /*d6c0*/  LOP3.LUT R18, R18, 0xffff0000, RZ, 0xc0, !PT ;  /* 0xffff000012127812 */ /* 0x000fe400078ec0ff */
[----:B--2---:R-:W-:Y:S02]  /*d6d0*/  LOP3.LUT R16, R2, 0xffff0000, RZ, 0xc0, !PT ;  /* 0xffff000002107812 */ /* 0x004fe400078ec0ff */
[C---:B------:R-:W-:Y:S01]  /*d6e0*/  LOP3.LUT R11, R3.reuse, 0xffff0000, RZ, 0xc0, !PT ;  /* 0xffff0000030b7812 */ /* 0x040fe200078ec0ff */
[----:B------:R-:W-:Y:S01]  /*d6f0*/  IMAD.U32 R3, R3, 0x10000, RZ ;  /* 0x0001000003037824 */ /* 0x000fe200078e00ff */
[----:B----4-:R-:W-:Y:S01]  /*d700*/  LOP3.LUT R20, R4, 0xffff0000, RZ, 0xc0, !PT ;  /* 0xffff000004147812 */ /* 0x010fe200078ec0ff */
[----:B------:R-:W-:Y:S01]  /*d710*/  FMUL.FTZ R14, R7, R16 ;  /* 0x00000010070e7220 */ /* 0x000fe20000410000 */
[----:B------:R-:W-:Y:S01]  /*d720*/  LOP3.LUT R15, R5, 0xffff0000, RZ, 0xc0, !PT ;  /* 0xffff0000050f7812 */ /* 0x000fe200078ec0ff */
[----:B------:R-:W-:Y:S01]  /*d730*/  FMUL.FTZ R19, R22, R11 ;  /* 0x0000000b16137220 */ /* 0x000fe20000410000 */
[----:B------:R-:W-:Y:S01]  /*d740*/  SHF.L.U32 R2, R2, 0x10, RZ ;  /* 0x0000001002027819 */ /* 0x000fe200000006ff */
[-C--:B------:R-:W-:Y:S01]  /*d750*/  FMUL.FTZ R7, R7, R20.reuse ;  /* 0x0000001407077220 */ /* 0x080fe20000410000 */
[C---:B------:R-:W-:Y:S01]  /*d760*/  FFMA.FTZ R14, R9.reuse, R20, -R14 ;  /* 0x00000014090e7223 */ /* 0x040fe2000001080e */
[----:B------:R-:W-:Y:S01]  /*d770*/  SHF.L.U32 R4, R4, 0x10, RZ ;  /* 0x0000001004047819 */ /* 0x000fe200000006ff */
[-C--:B------:R-:W-:Y:S01]  /*d780*/  FFMA.FTZ R19, R28, R15.reuse, -R19 ;  /* 0x0000000f1c137223 */ /* 0x080fe20000010813 */
[----:B------:R-:W-:Y:S01]  /*d790*/  FFMA.FTZ R7, R9, R16, R7 ;  /* 0x0000001009077223 */ /* 0x000fe20000010007 */
[----:B------:R-:W-:Y:S01]  /*d7a0*/  FMUL.FTZ R9, R22, R15 ;  /* 0x0000000f16097220 */ /* 0x000fe20000410000 */
[----:B------:R-:W-:Y:S01]  /*d7b0*/  SHF.L.U32 R5, R5, 0x10, RZ ;  /* 0x0000001005057819 */ /* 0x000fe200000006ff */
[----:B------:R-:W-:-:S02]  /*d7c0*/  FMUL.FTZ R16, R18, R3 ;  /* 0x0000000312107220 */ /* 0x000fc40000410000 */
        /* <DEDUP_REMOVED lines=8> */
[----:B------:R-:W-:Y:S02]  /*d850*/  F2FP.BF16.F32.PACK_AB R17, R7, R14 ;  /* 0x0000000e0711723e */ /* 0x000fe400000010ff */
[----:B------:R-:W-:-:S02]  /*d860*/  F2FP.BF16.F32.PACK_AB R19, R28, R19 ;  /* 0x000000131c13723e */ /* 0x000fc400000010ff */
[----:B------:R-:W-:Y:S02]  /*d870*/  F2FP.BF16.F32.PACK_AB R2, R2, R9 ;  /* 0x000000090202723e */ /* 0x000fe400000010ff */
[----:B------:R-:W-:Y:S02]  /*d880*/  F2FP.BF16.F32.PACK_AB R18, R3, R16 ;  /* 0x000000100312723e */ /* 0x000fe400000010ff */
[----:B------:R-:W-:Y:S02]  /*d890*/  MOV R16, R2 ;  /* 0x0000000200107202 */ /* 0x000fe40000000f00 */
.L_x_4209:
[----:B------:R-:W-:Y:S05]  /*d8a0*/  BSYNC B0 ;  /* 0x0000000000007941 */ /* 0x000fea0003800000 */
.L_x_4208:
[----:B-----5:R1:W-:Y:S01]  /*d8b0*/  STS.128 [R216+0x5800], R16 ;  /* 0x00580010d8007388 */ /* 0x0203e20000000c00 */
[----:B------:R-:W-:Y:S05]  /*d8c0*/  BRA `(.L_x_4199) ;  /* 0x0000004c000c7947 */ /* 0x000fea0003800000 */
.L_x_4162:
        /* <DEDUP_REMOVED lines=89> */
.L_x_4215:
[----:B------:R-:W-:Y:S05]  /*de60*/  BSYNC B0 ;  /* 0x0000000000007941 */ /* 0x000fea0003800000 */
.L_x_4214:
[----:B-----5:R3:W-:Y:S02]  /*de70*/  STS.128 [R216], R32 ;  /* 0x00000020d8007388 */ /* 0x0207e40000000c00 */
.L_x_4213:
[----:B------:R-:W-:Y:S05]  /*de80*/  BSYNC B1 ;  /* 0x0000000000017941 */ /* 0x000fea0003800000 */
.L_x_4212:
        /* <DEDUP_REMOVED lines=87> */
.L_x_4219:
[----:B------:R-:W-:Y:S05]  /*e400*/  BSYNC B0 ;  /* 0x0000000000007941 */ /* 0x000fea0003800000 */
.L_x_4218:
[----:B-----5:R1:W-:Y:S02]  /*e410*/  STS.128 [R216+0x2000], R32 ;  /* 0x00200020d8007388 */ /* 0x0203e40000000c00 */
.L_x_4217:
[----:B------:R-:W-:Y:S05]  /*e420*/  BSYNC B1 ;  /* 0x0000000000017941 */ /* 0x000fea0003800000 */
.L_x_4216:
        /* <DEDUP_REMOVED lines=86> */
.L_x_4221:
[----:B------:R-:W-:Y:S05]  /*e990*/  BSYNC B0 ;  /* 0x0000000000007941 */ /* 0x000fea0003800000 */
.L_x_4220:
[----:B-----5:R3:W-:Y:S02]  /*e9a0*/  STS.128 [R216+0x4000], R32 ;  /* 0x00400020d8007388 */ /* 0x0207e40000000c00 */
.L_x_4211:
[----:B------:R-:W-:Y:S05]  /*e9b0*/  BSYNC B2 ;  /* 0x0000000000027941 */ /* 0x000fea0003800000 */
.L_x_4210:
        /* <DEDUP_REMOVED lines=92> */
.L_x_4227:
[----:B------:R-:W-:Y:S05]  /*ef80*/  BSYNC B0 ;  /* 0x0000000000007941 */ /* 0x000fea0003800000 */
.L_x_4226:
[----:B-----5:R3:W-:Y:S02]  /*ef90*/  STS.128 [R216+0x800], R32 ;  /* 0x00080020d8007388 */ /* 0x0207e40000000c00 */
.L_x_4225:
[----:B------:R-:W-:Y:S05]  /*efa0*/  BSYNC B1 ;  /* 0x0000000000017941 */ /* 0x000fea0003800000 */
.L_x_4224:
        /* <DEDUP_REMOVED lines=87> */
.L_x_4231:
[----:B------:R-:W-:Y:S05]  /*f520*/  BSYNC B0 ;  /* 0x0000000000007941 */ /* 0x000fea0003800000 */
.L_x_4230:
[----:B-----5:R3:W-:Y:S02]  /*f530*/  STS.128 [R216+0x2800], R32 ;  /* 0x00280020d8007388 */ /* 0x0207e40000000c00 */
.L_x_4229:
[----:B------:R-:W-:Y:S05]  /*f540*/  BSYNC B1 ;  /* 0x0000000000017941 */ /* 0x000fea0003800000 */
.L_x_4228:
        /* <DEDUP_REMOVED lines=86> */
.L_x_4233:
[----:B------:R-:W-:Y:S05]  /*fab0*/  BSYNC B0 ;  /* 0x0000000000007941 */ /* 0x000fea0003800000 */
.L_x_4232:
[----:B-----5:R3:W-:Y:S02]  /*fac0*/  STS.128 [R216+0x4800], R32 ;  /* 0x00480020d8007388 */ /* 0x0207e40000000c00 */
.L_x_4223:
[----:B------:R-:W-:Y:S05]  /*fad0*/  BSYNC B2 ;  /* 0x0000000000027941 */ /* 0x000fea0003800000 */
.L_x_4222:
        /* <DEDUP_REMOVED lines=92> */
.L_x_4239:
[----:B------:R-:W-:Y:S05]  /*100a0*/  BSYNC B0 ;  /* 0x0000000000007941 */ /* 0x000fea0003800000 */
.L_x_4238:
[----:B-----5:R3:W-:Y:S02]  /*100b0*/  STS.128 [R216+0x1000], R32 ;  /* 0x00100020d8007388 */ /* 0x0207e40000000c00 */
.L_x_4237:
[----:B------:R-:W-:Y:S05]  /*100c0*/  BSYNC B1 ;  /* 0x0000000000017941 */ /* 0x000fea0003800000 */
.L_x_4236:
        /* <DEDUP_REMOVED lines=87> */
.L_x_4243:
[----:B------:R-:W-:Y:S05]  /*10640*/  BSYNC B0 ;  /* 0x0000000000007941 */ /* 0x000fea0003800000 */
.L_x_4242:
[----:B-----5:R3:W-:Y:S02]  /*10650*/  STS.128 [R216+0x3000], R32 ;  /* 0x00300020d8007388 */ /* 0x0207e40000000c00 */
.L_x_4241:
[----:B------:R-:W-:Y:S05]  /*10660*/  BSYNC B1 ;  /* 0x0000000000017941 */ /* 0x000fea0003800000 */
.L_x_4240:
        /* <DEDUP_REMOVED lines=86> */
.L_x_4245:
[----:B------:R-:W-:Y:S05]  /*10bd0*/  BSYNC B0 ;  /* 0x0000000000007941 */ /* 0x000fea0003800000 */
.L_x_4244:
[----:B-----5:R3:W-:Y:S02]  /*10be0*/  STS.128 [R216+0x5000], R32 ;  /* 0x00500020d8007388 */ /* 0x0207e40000000c00 */
.L_x_4235:
[----:B------:R-:W-:Y:S05]  /*10bf0*/  BSYNC B2 ;  /* 0x0000000000027941 */ /* 0x000fea0003800000 */
.L_x_4234:
        /* <DEDUP_REMOVED lines=25> */
[----:B------:R-:W4:Y:S02]  /*10d90*/  LD.E.128 R28, desc[UR6][R28.64] ;  /* 0x000000061c1c7980 */ /* 0x000f24000c101d00 */
[----:B------:R-:W-:-:S04]  /*10da0*/  IADD3 R17, P1, R15, R3, RZ ;  /* 0x000000030f117210 */ /* 0x000fc80007f3e0ff */
[----:B------:R-:W-:Y:S02]  /*10db0*/  LEA.HI.X.SX32 R15, R15, R4, 0x1, P1 ;  /* 0x000000040f0f7211 */ /* 0x000fe400008f0eff */
[----:B-1-3--:R-:W-:-:S04]  /*10dc0*/  LEA R32, P1, R17, R40, 0x1 ;  /* 0x0000002811207211 */ /* 0x00afc800078208ff */
[----:B------:R-:W-:-:S06]  /*10dd0*/  LEA.HI.X R33, R17, R41, R15, 0x1, P1 ;  /* 0x0000002911217211 */ /* 0x000fcc00008f0c0f */
[----:B------:R-:W3:Y:S01]  /*10de0*/  LD.E.128 R32, desc[UR6][R32.64] ;  /* 0x0000000620207980 */ /* 0x000ee2000c101d00 */
[C---:B-----5:R-:W-:Y:S01]  /*10df0*/  SHF.L.U32 R16, R20.reuse, 0x10, RZ ;  /* 0x0000001014107819 */ /* 0x060fe200000006ff */
[----:B------:R-:W-:Y:S01]  /*10e00*/  IMAD.U32 R36, R21, 0x10000, RZ ;  /* 0x0001000015247824 */ /* 0x000fe200078e00ff */
[----:B------:R-:W-:Y:S01]  /*10e10*/  LOP3.LUT R15, R20, 0xffff0000, RZ, 0xc0, !PT ;  /* 0xffff0000140f7812 */ /* 0x000fe200078ec0ff */
[----:B------:R-:W-:Y:S01]  /*10e20*/  IMAD.U32 R42, R23, 0x10000, RZ ;  /* 0x00010000172a7824 */ /* 0x000fe200078e00ff */
[----:B------:R-:W-:Y:S02]  /*10e30*/  LOP3.LUT R14, R21, 0xffff0000, RZ, 0xc0, !PT ;  /* 0xffff0000150e7812 */ /* 0x000fe400078ec0ff */
[----:B------:R-:W-:Y:S02]  /*10e40*/  LOP3.LUT R17, R23, 0xffff0000, RZ, 0xc0, !PT ;  /* 0xffff000017117812 */ /* 0x000fe400078ec0ff */
[C---:B------:R-:W-:Y:S02]  /*10e50*/  SHF.L.U32 R21, R22.reuse, 0x10, RZ ;  /* 0x0000001016157819 */ /* 0x040fe400000006ff */
[----:B------:R-:W-:-:S02]  /*10e60*/  LOP3.LUT R20, R22, 0xffff0000, RZ, 0xc0, !PT ;  /* 0xffff000016147812 */ /* 0x000fc400078ec0ff */
[C---:B--2---:R-:W-:Y:S01]  /*10e70*/  SHF.L.U32 R37, R24.reuse, 0x10, RZ ;  /* 0x0000001018257819 */ /* 0x044fe200000006ff */
[----:B------:R-:W-:Y:S01]  /*10e80*/  IMAD.U32 R22, R25, 0x10000, RZ ;  /* 0x0001000019167824 */ /* 0x000fe200078e00ff */
[----:B------:R-:W-:Y:S01]  /*10e90*/  LOP3.LUT R23, R24, 0xffff0000, RZ, 0xc0, !PT ;  /* 0xffff000018177812 */ /* 0x000fe200078ec0ff */
[----:B------:R-:W-:Y:S01]  /*10ea0*/  IMAD.U32 R24, R27, 0x10000, RZ ;  /* 0x000100001b187824 */ /* 0x000fe200078e00ff */
[----:B------:R-:W-:Y:S02]  /*10eb0*/  LOP3.LUT R44, R25, 0xffff0000, RZ, 0xc0, !PT ;  /* 0xffff0000192c7812 */ /* 0x000fe400078ec0ff */
[----:B------:R-:W-:Y:S02]  /*10ec0*/  LOP3.LUT R45, R27, 0xffff0000, RZ, 0xc0, !PT ;  /* 0xffff00001b2d7812 */ /* 0x000fe400078ec0ff */
[C---:B------:R-:W-:Y:S01]  /*10ed0*/  SHF.L.U32 R43, R26.reuse, 0x10, RZ ;  /* 0x000000101a2b7819 */ /* 0x040fe200000006ff */
[----:B----4-:R-:W-:Y:S01]  /*10ee0*/  IMAD.U32 R27, R29, 0x10000, RZ ;  /* 0x000100001d1b7824 */ /* 0x010fe200078e00ff */
[----:B------:R-:W-:-:S02]  /*10ef0*/  LOP3.LUT R25, R26, 0xffff0000, RZ, 0xc0, !PT ;  /* 0xffff00001a197812 */ /* 0x000fc400078ec0ff */
[C---:B------:R-:W-:Y:S01]  /*10f00*/  LOP3.LUT R26, R28.reuse, 0xffff0000, RZ, 0xc0, !PT ;  /* 0xffff00001c1a7812 */ /* 0x040fe200078ec0ff */
[----:B------:R-:W-:Y:S01]  /*10f10*/  @!P0 FADD.FTZ R27, -R27, -RZ ;  /* 0x800000ff1b1b8221 */ /* 0x000fe20000010100 */
[----:B------:R-:W-:Y:S01]  /*10f20*/  LOP3.LUT R47, R29, 0xffff0000, RZ, 0xc0, !PT ;  /* 0xffff00001d2f7812 */ /* 0x000fe200078ec0ff */
[----:B------:R-:W-:Y:S01]  /*10f30*/  IMAD.U32 R29, R31, 0x10000, RZ ;  /* 0x000100001f1d7824 */ /* 0x000fe200078e00ff */
[----:B------:R-:W-:Y:S01]  /*10f40*/  SHF.L.U32 R46, R28, 0x10, RZ ;  /* 0x000000101c2e7819 */ /* 0x000fe200000006ff */
[----:B------:R-:W-:Y:S01]  /*10f50*/  @!P0 FADD.FTZ R26, -R26, -RZ ;  /* 0x800000ff1a1a8221 */ /* 0x000fe20000010100 */
[C---:B------:R-:W-:Y:S01]  /*10f60*/  SHF.L.U32 R48, R30.reuse, 0x10, RZ ;  /* 0x000000101e307819 */ /* 0x040fe200000006ff */
[----:B------:R-:W-:Y:S01]  /*10f70*/  @!P0 FADD.FTZ R29, -R29, -RZ ;  /* 0x800000ff1d1d8221 */ /* 0x000fe20000010100 */
[----:B------:R-:W-:Y:S01]  /*10f80*/  LOP3.LUT R28, R30, 0xffff0000, RZ, 0xc0, !PT ;  /* 0xffff00001e1c7812 */ /* 0x000fe200078ec0ff */
[----:B------:R-:W-:Y:S01]  /*10f90*/  @!P0 FADD.FTZ R47, -R47, -RZ ;  /* 0x800000ff2f2f8221 */ /* 0x000fe20000010100 */
[----:B------:R-:W-:Y:S01]  /*10fa0*/  LOP3.LUT R30, R31, 0xffff0000, RZ, 0xc0, !PT ;  /* 0xffff00001f1e7812 */ /* 0x000fe200078ec0ff */
[----:B------:R-:W-:Y:S01]  /*10fb0*/  FMUL.FTZ R27, R22, R27 ;  /* 0x0000001b161b7220 */ /* 0x000fe20000410000 */
[----:B------:R-:W-:Y:S01]  /*10fc0*/  @!P0 FADD.FTZ R46, -R46, -RZ ;  /* 0x800000ff2e2e8221 */ /* 0x000fe20000010100 */
[----:B------:R-:W-:Y:S01]  /*10fd0*/  @!P0 FADD.FTZ R48, -R48, -RZ ;  /* 0x800000ff30308221 */ /* 0x000fe20000010100 */
[----:B------:R-:W-:Y:S01]  /*10fe0*/  @!P0 FADD.FTZ R28, -R28, -RZ ;  /* 0x800000ff1c1c8221 */ /* 0x000fe20000010100 */
[----:B---3--:R-:W-:-:S02]  /*10ff0*/  IMAD.U32 R22, R33, 0x10000, RZ ;  /* 0x0001000021167824 */ /* 0x008fc400078e00ff */
[----:B------:R-:W-:Y:S01]  /*11000*/  FMUL.FTZ R26, R23, R26 ;  /* 0x0000001a171a7220 */ /* 0x000fe20000410000 */
[----:B------:R-:W-:Y:S01]  /*11010*/  FMUL.FTZ R29, R24, R29 ;  /* 0x0000001d181d7220 */ /* 0x000fe20000410000 */
[----:B------:R-:W-:Y:S01]  /*11020*/  LOP3.LUT R33, R33, 0xffff0000, RZ, 0xc0, !PT ;  /* 0xffff000021217812 */ /* 0x000fe200078ec0ff */
[----:B------:R-:W-:Y:S01]  /*11030*/  FMUL.FTZ R47, R44, R47 ;  /* 0x0000002f2c2f7220 */ /* 0x000fe20000410000 */
[C---:B------:R-:W-:Y:S01]  /*11040*/  SHF.L.U32 R24, R32.reuse, 0x10, RZ ;  /* 0x0000001020187819 */ /* 0x040fe200000006ff */
[----:B------:R-:W-:Y:S01]  /*11050*/  FMUL.FTZ R37, R37, R46 ;  /* 0x0000002e25257220 */ /* 0x000fe20000410000 */
[----:B------:R-:W-:Y:S01]  /*11060*/  LOP3.LUT R23, R32, 0xffff0000, RZ, 0xc0, !PT ;  /* 0xffff000020177812 */ /* 0x000fe200078ec0ff */
[----:B------:R-:W-:Y:S01]  /*11070*/  @!P0 FADD.FTZ R30, -R30, -RZ ;  /* 0x800000ff1e1e8221 */ /* 0x000fe20000010100 */
[C---:B------:R-:W-:Y:S01]  /*11080*/  SHF.L.U32 R32, R34.reuse, 0x10, RZ ;  /* 0x0000001022207819 */ /* 0x040fe200000006ff */
[----:B------:R-:W-:Y:S01]  /*11090*/  FMUL.FTZ R48, R43, R48 ;  /* 0x000000302b307220 */ /* 0x000fe20000410000 */
[----:B------:R-:W-:Y:S01]  /*110a0*/  LOP3.LUT R31, R34, 0xffff0000, RZ, 0xc0, !PT ;  /* 0xffff0000221f7812 */ /* 0x000fe200078ec0ff */
[----:B------:R-:W-:Y:S01]  /*110b0*/  FMUL.FTZ R25, R25, R28 ;  /* 0x0000001c19197220 */ /* 0x000fe20000410000 */
[----:B------:R-:W-:Y:S01]  /*110c0*/  FFMA.FTZ R22, R36, R22, R27 ;  /* 0x0000001624167223 */ /* 0x000fe2000001001b */
[----:B------:R-:W-:Y:S01]  /*110d0*/  FFMA.FTZ R33, R14, R33, R47 ;  /* 0x000000210e217223 */ /* 0x000fe2000001002f */
[----:B------:R-:W-:Y:S01]  /*110e0*/  LOP3.LUT R34, R35, 0xffff0000, RZ, 0xc0, !PT ;  /* 0xffff000023227812 */ /* 0x000fe200078ec0ff */
[----:B------:R-:W-:Y:S01]  /*110f0*/  FMUL.FTZ R30, R45, R30 ;  /* 0x0000001e2d1e7220 */ /* 0x000fe20000410000 */
[----:B------:R-:W-:-:S02]  /*11100*/  IMAD.U32 R28, R35, 0x10000, RZ ;  /* 0x00010000231c7824 */ /* 0x000fc400078e00ff */
[----:B------:R-:W-:Y:S01]  /*11110*/  FFMA.FTZ R16, R16, R24, R37 ;  /* 0x0000001810107223 */ /* 0x000fe20000010025 */
[----:B------:R-:W-:Y:S01]  /*11120*/  FFMA.FTZ R15, R15, R23, R26 ;  /* 0x000000170f0f7223 */ /* 0x000fe2000001001a */
[----:B------:R-:W-:Y:S01]  /*11130*/  FFMA.FTZ R21, R21, R32, R48 ;  /* 0x0000002015157223 */ /* 0x000fe20000010030 */
[----:B------:R-:W-:Y:S01]  /*11140*/  FFMA.FTZ R20, R20, R31, R25 ;  /* 0x0000001f14147223 */ /* 0x000fe20000010019 */
[----:B------:R-:W-:Y:S01]  /*11150*/  F2FP.BF16.F32.PACK_AB R22, R33, R22 ;  /* 0x000000162116723e */ /* 0x000fe200000010ff */
[----:B------:R-:W-:Y:S01]  /*11160*/  FFMA.FTZ R28, R42, R28, R29 ;  /* 0x0000001c2a1c7223 */ /* 0x000fe2000001001d */
[----:B------:R-:W-:Y:S01]  /*11170*/  FFMA.FTZ R17, R17, R34, R30 ;  /* 0x0000002211117223 */ /* 0x000fe2000001001e */
[----:B------:R-:W-:Y:S02]  /*11180*/  F2FP.BF16.F32.PACK_AB R15, R15, R16 ;  /* 0x000000100f0f723e */ /* 0x000fe400000010ff */
[----:B------:R-:W-:Y:S01]  /*11190*/  F2FP.BF16.F32.PACK_AB R14, R20, R21 ;  /* 0x00000015140e723e */ /* 0x000fe200000010ff */
[----:B------:R-:W-:Y:S01]  /*111a0*/  IMAD.MOV.U32 R21, RZ, RZ, R22 ;  /* 0x000000ffff157224 */ /* 0x000fe200078e0016 */
[----:B------:R-:W-:-:S02]  /*111b0*/  F2FP.BF16.F32.PACK_AB R23, R17, R28 ;  /* 0x0000001c1117723e */ /* 0x000fc400000010ff */
[----:B------:R-:W-:Y:S02]  /*111c0*/  MOV R20, R15 ;  /* 0x0000000f00147202 */ /* 0x000fe40000000f00 */
[----:B------:R-:W-:Y:S02]  /*111d0*/  MOV R22, R14 ;  /* 0x0000000e00167202 */ /* 0x000fe40000000f00 */
.L_x_4249:
[----:B------:R-:W-:Y:S05]  /*111e0*/  BSYNC B0 ;  /* 0x0000000000007941 */ /* 0x000fea0003800000 */
.L_x_4248:
[----:B-----5:R1:W-:Y:S02]  /*111f0*/  STS.128 [R216+0x1800], R20 ;  /* 0x00180014d8007388 */ /* 0x0203e40000000c00 */
.L_x_4247:
[----:B------:R-:W-:Y:S05]  /*11200*/  BSYNC B1 ;  /* 0x0000000000017941 */ /* 0x000fea0003800000 */
.L_x_4246:
        /* <DEDUP_REMOVED lines=24> */
[----:B---3--:R-:W-:-:S04]  /*11390*/  LEA R32, P1, R17, R40, 0x1 ;  /* 0x0000002811207211 */ /* 0x008fc800078208ff */
[----:B------:R-:W-:-:S06]  /*113a0*/  LEA.HI.X R33, R17, R41, R15, 0x1, P1 ;  /* 0x0000002911217211 */ /* 0x000fcc00008f0c0f */
[----:B------:R-:W3:Y:S01]  /*113b0*/  LD.E.128 R32, desc[UR6][R32.64+0x80] ;  /* 0x0000800620207980 */ /* 0x000ee2000c101d00 */
[C---:B-----5:R-:W-:Y:S01]  /*113c0*/  SHF.L.U32 R15, R20.reuse, 0x10, RZ ;  /* 0x00000010140f7819 */ /* 0x060fe200000006ff */
[C---:B------:R-:W-:Y:S01]  /*113d0*/  IMAD.U32 R37, R23.reuse, 0x10000, RZ ;  /* 0x0001000017257824 */ /* 0x040fe200078e00ff */
[----:B------:R-:W-:Y:S02]  /*113e0*/  LOP3.LUT R14, R20, 0xffff0000, RZ, 0xc0, !PT ;  /* 0xffff0000140e7812 */ /* 0x000fe400078ec0ff */
[C---:B------:R-:W-:Y:S02]  /*113f0*/  SHF.L.U32 R20, R22.reuse, 0x10, RZ ;  /* 0x0000001016147819 */ /* 0x040fe400000006ff */
[----:B------:R-:W-:Y:S02]  /*11400*/  LOP3.LUT R17, R22, 0xffff0000, RZ, 0xc0, !PT ;  /* 0xffff000016117812 */ /* 0x000fe400078ec0ff */
[----:B------:R-:W-:Y:S02]  /*11410*/  LOP3.LUT R16, R23, 0xffff0000, RZ, 0xc0, !PT ;  /* 0xffff000017107812 */ /* 0x000fe400078ec0ff */
[C---:B------:R-:W-:Y:S01]  /*11420*/  LOP3.LUT R10, R21.reuse, 0xffff0000, RZ, 0xc0, !PT ;  /* 0xffff0000150a7812 */ /* 0x040fe200078ec0ff */
[----:B------:R-:W-:-:S02]  /*11430*/  IMAD.U32 R21, R21, 0x10000, RZ ;  /* 0x0001000015157824 */ /* 0x000fc400078e00ff */
[C---:B--2---:R-:W-:Y:S01]  /*11440*/  IMAD.U32 R22, R25.reuse, 0x10000, RZ ;  /* 0x0001000019167824 */ /* 0x044fe200078e00ff */
[----:B------:R-:W-:Y:S02]  /*11450*/  LOP3.LUT R43, R25, 0xffff0000, RZ, 0xc0, !PT ;  /* 0xffff0000192b7812 */ /* 0x000fe400078ec0ff */
[C---:B------:R-:W-:Y:S02]  /*11460*/  SHF.L.U32 R36, R24.reuse, 0x10, RZ ;  /* 0x0000001018247819 */ /* 0x040fe400000006ff */
[----:B------:R-:W-:Y:S01]  /*11470*/  LOP3.LUT R23, R24, 0xffff0000, RZ, 0xc0, !PT ;  /* 0xffff000018177812 */ /* 0x000fe200078ec0ff */
[C---:B------:R-:W-:Y:S01]  /*11480*/  IMAD.U32 R24, R27.reuse, 0x10000, RZ ;  /* 0x000100001b187824 */ /* 0x040fe200078e00ff */
[C---:B------:R-:W-:Y:S02]  /*11490*/  SHF.L.U32 R42, R26.reuse, 0x10, RZ ;  /* 0x000000101a2a7819 */ /* 0x040fe400000006ff */
[----:B------:R-:W-:Y:S02]  /*114a0*/  LOP3.LUT R25, R26, 0xffff0000, RZ, 0xc0, !PT ;  /* 0xffff00001a197812 */ /* 0x000fe400078ec0ff */
[----:B------:R-:W-:Y:S01]  /*114b0*/  LOP3.LUT R44, R27, 0xffff0000, RZ, 0xc0, !PT ;  /* 0xffff00001b2c7812 */ /* 0x000fe200078ec0ff */
[----:B----4-:R-:W-:Y:S01]  /*114c0*/  IMAD.U32 R27, R29, 0x10000, RZ ;  /* 0x000100001d1b7824 */ /* 0x010fe200078e00ff */
[----:B------:R-:W-:-:S02]  /*114d0*/  LOP3.LUT R26, R28, 0xffff0000, RZ, 0xc0, !PT ;  /* 0xffff00001c1a7812 */ /* 0x000fc400078ec0ff */
[----:B------:R-:W-:Y:S01]  /*114e0*/  SHF.L.U32 R45, R28, 0x10, RZ ;  /* 0x000000101c2d7819 */ /* 0x000fe200000006ff */
[----:B------:R-:W-:Y:S01]  /*114f0*/  @!P0 FADD.FTZ R27, -R27, -RZ ;  /* 0x800000ff1b1b8221 */ /* 0x000fe20000010100 */
[----:B------:R-:W-:Y:S01]  /*11500*/  LOP3.LUT R28, R30, 0xffff0000, RZ, 0xc0, !PT ;  /* 0xffff00001e1c7812 */ /* 0x000fe200078ec0ff */
[----:B------:R-:W-:Y:S01]  /*11510*/  @!P0 FADD.FTZ R26, -R26, -RZ ;  /* 0x800000ff1a1a8221 */ /* 0x000fe20000010100 */
[----:B------:R-:W-:Y:S01]  /*11520*/  LOP3.LUT R46, R29, 0xffff0000, RZ, 0xc0, !PT ;  /* 0xffff00001d2e7812 */ /* 0x000fe200078ec0ff */
[----:B------:R-:W-:Y:S01]  /*11530*/  IMAD.U32 R29, R31, 0x10000, RZ ;  /* 0x000100001f1d7824 */ /* 0x000fe200078e00ff */
[----:B------:R-:W-:Y:S01]  /*11540*/  SHF.L.U32 R47, R30, 0x10, RZ ;  /* 0x000000101e2f7819 */ /* 0x000fe200000006ff */
        /* <DEDUP_REMOVED lines=11> */
[----:B------:R-:W-:Y:S01]  /*11600*/  @!P0 FADD.FTZ R31, -R31, -RZ ;  /* 0x800000ff1f1f8221 */ /* 0x000fe20000010100 */
[----:B------:R-:W-:Y:S01]  /*11610*/  FMUL.FTZ R28, R25, R28 ;  /* 0x0000001c191c7220 */ /* 0x000fe20000410000 */
[C---:B------:R-:W-:Y:S01]  /*11620*/  IMAD.U32 R25, R33.reuse, 0x10000, RZ ;  /* 0x0001000021197824 */ /* 0x040fe200078e00ff */
[----:B------:R-:W-:Y:S01]  /*11630*/  SHF.L.U32 R32, R34, 0x10, RZ ;  /* 0x0000001022207819 */ /* 0x000fe200000006ff */
[----:B------:R-:W-:Y:S01]  /*11640*/  FMUL.FTZ R47, R42, R47 ;  /* 0x0000002f2a2f7220 */ /* 0x000fe20000410000 */
[----:B------:R-:W-:Y:S01]  /*11650*/  LOP3.LUT R30, R34, 0xffff0000, RZ, 0xc0, !PT ;  /* 0xffff0000221e7812 */ /* 0x000fe200078ec0ff */
[----:B------:R-:W-:Y:S01]  /*11660*/  FMUL.FTZ R24, R24, R29 ;  /* 0x0000001d18187220 */ /* 0x000fe20000410000 */
[----:B------:R-:W-:Y:S01]  /*11670*/  LOP3.LUT R33, R33, 0xffff0000, RZ, 0xc0, !PT ;  /* 0xffff000021217812 */ /* 0x000fe200078ec0ff */
[----:B------:R-:W-:Y:S01]  /*11680*/  FMUL.FTZ R43, R43, R46 ;  /* 0x0000002e2b2b7220 */ /* 0x000fe20000410000 */
[C---:B------:R-:W-:Y:S01]  /*11690*/  LOP3.LUT R34, R35.reuse, 0xffff0000, RZ, 0xc0, !PT ;  /* 0xffff000023227812 */ /* 0x040fe200078ec0ff */
        /* <DEDUP_REMOVED lines=15> */
.L_x_4253:
[----:B------:R-:W-:Y:S05]  /*11790*/  BSYNC B0 ;  /* 0x0000000000007941 */ /* 0x000fea0003800000 */
.L_x_4252:
[----:B-----5:R1:W-:Y:S02]  /*117a0*/  STS.128 [R216+0x3800], R20 ;  /* 0x00380014d8007388 */ /* 0x0203e40000000c00 */
.L_x_4251:
[----:B------:R-:W-:Y:S05]  /*117b0*/  BSYNC B1 ;  /* 0x0000000000017941 */ /* 0x000fea0003800000 */
.L_x_4250:
        /* <DEDUP_REMOVED lines=19> */
[----:B-1----:R-:W2:Y:S03]  /*118f0*/  LD.E.128 R16, desc[UR6][R10.64] ;  /* 0x000000060a107980 */ /* 0x002ea6000c101d00 */
        /* <DEDUP_REMOVED lines=18> */
[----:B------:R-:W-:Y:S02]  /*11a20*/  LOP3.LUT R11, R16, 0xffff0000, RZ, 0xc0, !PT ;  /* 0xffff0000100b7812 */ /* 0x000fe400078ec0ff */
[C---:B------:R-:W-:Y:S02]  /*11a30*/  SHF.L.U32 R10, R17.reuse, 0x10, RZ ;  /* 0x00000010110a7819 */ /* 0x040fe400000006ff */
[----:B------:R-:W-:Y:S01]  /*11a40*/  LOP3.LUT R21, R17, 0xffff0000, RZ, 0xc0, !PT ;  /* 0xffff000011157812 */ /* 0x000fe200078ec0ff */
[C---:B------:R-:W-:Y:S01]  /*11a50*/  IMAD.U32 R17, R18.reuse, 0x10000, RZ ;  /* 0x0001000012117824 */ /* 0x040fe200078e00ff */
[----:B------:R-:W-:Y:S02]  /*11a60*/  LOP3.LUT R16, R18, 0xffff0000, RZ, 0xc0, !PT ;  /* 0xffff000012107812 */ /* 0x000fe400078ec0ff */
[C---:B------:R-:W-:Y:S01]  /*11a70*/  SHF.L.U32 R15, R19.reuse, 0x10, RZ ;  /* 0x00000010130f7819 */ /* 0x040fe200000006ff */
[----:B---3--:R-:W-:Y:S01]  /*11a80*/  IMAD.U32 R23, R24, 0x10000, RZ ;  /* 0x0001000018177824 */ /* 0x008fe200078e00ff */
        /* <DEDUP_REMOVED lines=16> */
[----:B------:R-:W-:Y:S01]  /*11b90*/  FMUL.FTZ R18, R11, R18 ;  /* 0x000000120b127220 */ /* 0x000fe20000410000 */
[----:B------:R-:W-:Y:S01]  /*11ba0*/  @!P0 FADD.FTZ R27, -R27, -RZ ;  /* 0x800000ff1b1b8221 */ /* 0x000fe20000010100 */
[----:B------:R-:W-:Y:S01]  /*11bb0*/  FMUL.FTZ R16, R16, R25 ;  /* 0x0000001910107220 */ /* 0x000fe20000410000 */
[----:B------:R-:W-:Y:S01]  /*11bc0*/  FMUL.FTZ R15, R15, R24 ;  /* 0x000000180f0f7220 */ /* 0x000fe20000410000 */
[----:B------:R-:W-:Y:S01]  /*11bd0*/  FMUL.FTZ R19, R10, R19 ;  /* 0x000000130a137220 */ /* 0x000fe20000410000 */
[----:B------:R-:W-:Y:S01]  /*11be0*/  FMUL.FTZ R34, R17, R34 ;  /* 0x0000002211227220 */ /* 0x000fe20000410000 */
[C---:B----4-:R-:W-:Y:S01]  /*11bf0*/  IMAD.U32 R14, R28.reuse, 0x10000, RZ ;  /* 0x000100001c0e7824 */ /* 0x050fe200078e00ff */
        /* <DEDUP_REMOVED lines=8> */
[----:B------:R-:W-:Y:S01]  /*11c80*/  SHF.L.U32 R17, R31, 0x10, RZ ;  /* 0x000000101f117819 */ /* 0x000fe200000006ff */
        /* <DEDUP_REMOVED lines=12> */
.L_x_4255:
[----:B------:R-:W-:Y:S05]  /*11d50*/  BSYNC B0 ;  /* 0x0000000000007941 */ /* 0x000fea0003800000 */
.L_x_4254:
[----:B-----5:R1:W-:Y:S01]  /*11d60*/  STS.128 [R216+0x5800], R20 ;  /* 0x00580014d8007388 */ /* 0x0203e20000000c00 */
[----:B------:R-:W-:Y:S05]  /*11d70*/  BRA `(.L_x_4199) ;  /* 0x0000000400e07947 */ /* 0x000fea0003800000 */
.L_x_4161:
[----:B------:R-:W-:Y:S01]  /*11d80*/  IMAD.IADD R7, R212, 0x1, -R69 ;  /* 0x00000001d4077824 */ /* 0x000fe200078e0a45 */
[----:B------:R-:W-:Y:S01]  /*11d90*/  BSSY B0, `(.L_x_4256) ;  /* 0x0000022000007945 */ /* 0x000fe20003800000 */
[C---:B------:R-:W-:Y:S01]  /*11da0*/  VIADD R0, R170.reuse, 0x10 ;  /* 0x00000010aa007836 */ /* 0x040fe20000000000 */
[----:B------:R-:W-:Y:S01]  /*11db0*/  ISETP.GE.AND P1, PT, R9, R77, PT ;  /* 0x0000004d0900720c */ /* 0x000fe20003f26270 */
[C---:B------:R-:W-:Y:S01]  /*11dc0*/  VIADD R6, R170.reuse, 0x20 ;  /* 0x00000020aa067836 */ /* 0x040fe20000000000 */
[CC--:B------:R-:W-:Y:S01]  /*11dd0*/  ISETP.GE.AND P2, PT, R170.reuse, R7.reuse, PT ;  /* 0x00000007aa00720c */ /* 0x0c0fe20003f46270 */
[----:B-----5:R-:W-:Y:S01]  /*11de0*/  VIADD R8, R170, 0x30 ;  /* 0x00000030aa087836 */ /* 0x020fe20000000000 */
[-C--:B------:R-:W-:Y:S02]  /*11df0*/  ISETP.GE.AND P6, PT, R0, R7.reuse, PT ;  /* 0x000000070000720c */ /* 0x080fe40003fc6270 */
[-C--:B------:R-:W-:Y:S02]  /*11e00*/  ISETP.GE.AND P5, PT, R6, R7.reuse, PT ;  /* 0x000000070600720c */ /* 0x080fe40003fa6270 */
[----:B------:R-:W-:-:S02]  /*11e10*/  ISETP.GE.AND P4, PT, R8, R7, PT ;  /* 0x000000070800720c */ /* 0x000fc40003f86270 */
[----:B------:R-:W-:-:S05]  /*11e20*/  ISETP.GE.AND P0, PT, R10, R77, PT ;  /* 0x0000004d0a00720c */ /* 0x000fca0003f06270 */
[----:B------:R-:W-:Y:S08]  /*11e30*/  @P2 BRA `(.L_x_4257) ;  /* 0x00000000005c2947 */ /* 0x000ff00003800000 */
[----:B------:R-:W-:-:S13]  /*11e40*/  ISETP.GE.AND P3, PT, R16, R77, PT ;  /* 0x0000004d1000720c */ /* 0x000fda0003f66270 */
[CC--:B------:R-:W-:Y:S01]  /*11e50*/  @!P3 LEA R14, P2, R174.reuse, R180.reuse, 0x1 ;  /* 0x000000b4ae0eb211 */ /* 0x0c0fe200078408ff */
        /* <DEDUP_REMOVED lines=21> */
.L_x_4257:
[----:B------:R-:W-:Y:S05]  /*11fb0*/  BSYNC B0 ;  /* 0x0000000000007941 */ /* 0x000fea0003800000 */
.L_x_4256:
[----:B------:R-:W-:Y:S04]  /*11fc0*/  BSSY B0, `(.L_x_4258) ;  /* 0x000001b000007945 */ /* 0x000fe80003800000 */
[----:B------:R-:W-:Y:S05]  /*11fd0*/  @P6 BRA `(.L_x_4259) ;  /* 0x0000000000646947 */ /* 0x000fea0003800000 */
[----:B------:R-:W-:Y:S02]  /*11fe0*/  ISETP.GE.AND P3, PT, R16, R77, PT ;  /* 0x0000004d1000720c */ /* 0x000fe40003f66270 */
[----:B------:R-:W-:-:S05]  /*11ff0*/  IADD3 R3, P2, R3, R174, RZ ;  /* 0x000000ae03037210 */ /* 0x000fca0007f5e0ff */
[----:B------:R-:W-:Y:S01]  /*12000*/  IMAD.X R5, R5, 0x1, R177, P2 ;  /* 0x0000000105057824 */ /* 0x000fe200010e06b1 */
[----:B-12---:R-:W-:-:S04]  /*12010*/  @!P0 LEA R10, P2, R3, R180, 0x1 ;  /* 0x000000b4030a8211 */ /* 0x006fc800078408ff */
        /* <DEDUP_REMOVED lines=21> */
.L_x_4259:
[----:B------:R-:W-:Y:S05]  /*12170*/  BSYNC B0 ;  /* 0x0000000000007941 */ /* 0x000fea0003800000 */
.L_x_4258:
[----:B------:R-:W-:Y:S04]  /*12180*/  BSSY B0, `(.L_x_4260) ;  /* 0x000001b000007945 */ /* 0x000fe80003800000 */
[----:B------:R-:W-:Y:S05]  /*12190*/  @P5 BRA `(.L_x_4261) ;  /* 0x0000000000645947 */ /* 0x000fea0003800000 */
[----:B------:R-:W-:Y:S02]  /*121a0*/  ISETP.GE.AND P3, PT, R16, R77, PT ;  /* 0x0000004d1000720c */ /* 0x000fe40003f66270 */
[----:B------:R-:W-:-:S04]  /*121b0*/  LEA R5, P2, R178, R174, 0x5 ;  /* 0x000000aeb2057211 */ /* 0x000fc800078428ff */
[----:B----4-:R-:W-:Y:S02]  /*121c0*/  LEA.HI.X R3, R178, R177, R179, 0x5, P2 ;  /* 0x000000b1b2037211 */ /* 0x010fe400010f2cb3 */
[----:B-123--:R-:W-:-:S04]  /*121d0*/  @!P0 LEA R10, P2, R5, R180, 0x1 ;  /* 0x000000b4050a8211 */ /* 0x00efc800078408ff */
        /* <DEDUP_REMOVED lines=21> */
.L_x_4261:
[----:B------:R-:W-:Y:S05]  /*12330*/  BSYNC B0 ;  /* 0x0000000000007941 */ /* 0x000fea0003800000 */
.L_x_4260:
[----:B------:R-:W-:Y:S05]  /*12340*/  @P4 BRA `(.L_x_4199) ;  /* 0x00000000006c4947 */ /* 0x000fea0003800000 */
[----:B------:R-:W-:Y:S01]  /*12350*/  ISETP.GE.AND P3, PT, R16, R77, PT ;  /* 0x0000004d1000720c */ /* 0x000fe20003f66270 */
[----:B------:R-:W-:Y:S02]  /*12360*/  IMAD.MOV.U32 R175, RZ, RZ, R177 ;  /* 0x000000ffffaf7224 */ /* 0x000fe400078e00b1 */
[----:B--2-4-:R-:W-:Y:S02]  /*12370*/  IMAD R2, R179, 0x30, RZ ;  /* 0x00000030b3027824 */ /* 0x014fe400078e02ff */
[----:B------:R-:W-:-:S04]  /*12380*/  IMAD.WIDE.U32 R178, R178, 0x30, R174 ;  /* 0x00000030b2b27825 */ /* 0x000fc800078e00ae */
[----:B------:R-:W-:Y:S01]  /*12390*/  IMAD.IADD R3, R2, 0x1, R179 ;  /* 0x0000000102037824 */ /* 0x000fe200078e02b3 */
[----:B------:R-:W-:-:S03]  /*123a0*/  @!P0 LEA R4, P2, R178, R180, 0x1 ;  /* 0x000000b4b2048211 */ /* 0x000fc600078408ff */
        /* <DEDUP_REMOVED lines=21> */
.L_x_4199:
[----:B------:R-:W-:Y:S05]  /*12500*/  BSYNC B3 ;  /* 0x0000000000037941 */ /* 0x000fea0003800000 */
.L_x_4160:
[----:B--2-4-:R-:W-:Y:S01]  /*12510*/  LEA R2, R134, 0xffffffc0, 0x6 ;  /* 0xffffffc086027811 */ /* 0x014fe200078e30ff */
[----:B------:R-:W-:Y:S01]  /*12520*/  BSSY B0, `(.L_x_4262) ;  /* 0x000001b000007945 */ /* 0x000fe20003800000 */
[----:B------:R-:W-:-:S03]  /*12530*/  LOP3.LUT R217, R75, 0xff, RZ, 0xc0, !PT ;  /* 0x000000ff4bd97812 */ /* 0x000fc600078ec0ff */
[----:B-1----:R-:W-:-:S05]  /*12540*/  IMAD.IADD R5, R137, 0x1, -R2 ;  /* 0x0000000189057824 */ /* 0x002fca00078e0a02 */
[----:B------:R-:W-:-:S13]  /*12550*/  ISETP.GE.AND P0, PT, R170, R5, PT ;  /* 0x00000005aa00720c */ /* 0x000fda0003f06270 */
[----:B------:R-:W-:Y:S05]  /*12560*/  @P0 BRA `(.L_x_4263) ;  /* 0x0000000000580947 */ /* 0x000fea0003800000 */
[C---:B------:R-:W-:Y:S02]  /*12570*/  LOP3.LUT R3, R217.reuse, 0x1, RZ, 0xc0, !PT ;  /* 0x00000001d9037812 */ /* 0x040fe400078ec0ff */
[----:B------:R-:W-:Y:S02]  /*12580*/  R2P PR, R217, 0x6 ;  /* 0x00000006d9007804 */ /* 0x000fe40000000000 */
[----:B------:R-:W-:-:S13]  /*12590*/  ISETP.NE.U32.AND P0, PT, R3, 0x1, PT ;  /* 0x000000010300780c */ /* 0x000fda0003f05070 */
[----:B---3--:R-:W-:Y:S02]  /*125a0*/  @!P0 IMAD.MOV.U32 R10, RZ, RZ, R206 ;  /* 0x000000ffff0a8224 */ /* 0x008fe400078e00ce */
        /* <DEDUP_REMOVED lines=17> */
.L_x_4264:
[----:B------:R4:W-:Y:S02]  /*126c0*/  STS.128 [R216+0xa000], RZ ;  /* 0x00a000ffd8007388 */ /* 0x0009e40000000c00 */
.L_x_4263:
[----:B------:R-:W-:Y:S05]  /*126d0*/  BSYNC B0 ;  /* 0x0000000000007941 */ /* 0x000fea0003800000 */
.L_x_4262:
        /* <DEDUP_REMOVED lines=31> */
.L_x_4267:
[----:B------:R3:W-:Y:S02]  /*128d0*/  STS.128 [R216+0xa800], RZ ;  /* 0x00a800ffd8007388 */ /* 0x0007e40000000c00 */
.L_x_4266:
[----:B------:R-:W-:Y:S05]  /*128e0*/  BSYNC B0 ;  /* 0x0000000000007941 */ /* 0x000fea0003800000 */
.L_x_4265:
        /* <DEDUP_REMOVED lines=33> */
.L_x_4270:
[----:B------:R3:W-:Y:S02]  /*12b00*/  STS.128 [R216+0xb000], RZ ;  /* 0x00b000ffd8007388 */ /* 0x0007e40000000c00 */
.L_x_4269:
[----:B------:R-:W-:Y:S05]  /*12b10*/  BSYNC B0 ;  /* 0x0000000000007941 */ /* 0x000fea0003800000 */
.L_x_4268:
        /* <DEDUP_REMOVED lines=33> */
.L_x_4272:
[----:B------:R-:W-:Y:S05]  /*12d30*/  BSYNC B0 ;  /* 0x0000000000007941 */ /* 0x000fea0003800000 */
.L_x_4271:
[----:B-1----:R-:W5:Y:S04]  /*12d40*/  LD.E.64 R16, desc[UR6][R12.64+0x1c0] ;  /* 0x0001c0060c107980 */ /* 0x002f68000c101b00 */
[----:B---3--:R-:W3:Y:S01]  /*12d50*/  LD.E.64 R10, desc[UR6][R12.64+0x1b8] ;  /* 0x0001b8060c0a7980 */ /* 0x008ee2000c101b00 */
[----:B------:R-:W-:-:S03]  /*12d60*/  MOV R172, R210 ;  /* 0x000000d200ac7202 */ /* 0x000fc60000000f00 */
[----:B------:R-:W2:Y:S04]  /*12d70*/  LD.E R4, desc[UR6][R12.64+0xd8] ;  /* 0x0000d8060c047980 */ /* 0x000ea8000c101900 */
[----:B------:R-:W0:Y:S01]  /*12d80*/  LDGDEPBAR ;  /* 0x00000000000079af */ /* 0x000e220000000000 */
[----:B-----5:R-:W-:Y:S02]  /*12d90*/  IMAD R3, R17, R209, RZ ;  /* 0x000000d111037224 */ /* 0x020fe400078e02ff */
[----:B------:R-:W-:-:S04]  /*12da0*/  IMAD.WIDE.U32 R14, R209, R16, R172 ;  /* 0x00000010d10e7225 */ /* 0x000fc800078e00ac */
[----:B------:R-:W-:Y:S01]  /*12db0*/  IMAD R3, R16, R72, R3 ;  /* 0x0000004810037224 */ /* 0x000fe200078e0203 */
[----:B---3--:R-:W-:-:S04]  /*12dc0*/  LEA R10, P0, R14, R10, 0x2 ;  /* 0x0000000a0e0a7211 */ /* 0x008fc800078010ff */
[----:B------:R-:W-:-:S04]  /*12dd0*/  IADD3 R3, R15, R3, RZ ;  /* 0x000000030f037210 */ /* 0x000fc80007ffe0ff */
[----:B------:R-:W-:-:S05]  /*12de0*/  LEA.HI.X R11, R14, R11, R3, 0x2, P0 ;  /* 0x0000000b0e0b7211 */ /* 0x000fca00000f1403 */
[----:B------:R-:W3:Y:S01]  /*12df0*/  LD.E R3, desc[UR6][R10.64] ;  /* 0x000000060a037980 */ /* 0x000ee2000c101900 */
[----:B------:R-:W-:-:S04]  /*12e00*/  DEPBAR.LE SB0, 0x0 ;  /* 0x000080000000791a */ /* 0x000fc80000000000 */
[----:B------:R-:W-:Y:S01]  /*12e10*/  BAR.SYNC.DEFER_BLOCKING 0x0 ;  /* 0x0000000000007b1d */ /* 0x000fe20000010000 */
[----:B------:R-:W-:-:S05]  /*12e20*/  ISETP.GE.AND P0, PT, R170, R5, PT ;  /* 0x00000005aa00720c */ /* 0x000fca0003f06270 */
[----:B--2---:R-:W3:Y:S01]  /*12e30*/  MUFU.RCP R4, R4 ;  /* 0x0000000400047308 */ /* 0x004ee20000001000 */
[----:B------:R-:W-:Y:S07]  /*12e40*/  BSSY B0, `(.L_x_4273) ;  /* 0x000001c000007945 */ /* 0x000fee0003800000 */
[----:B------:R1:W-:Y:S04]  /*12e50*/  @P0 STS.128 [R216+0xc000], RZ ;  /* 0x00c000ffd8000388 */ /* 0x0003e80000000c00 */
[----:B------:R1:W-:Y:S04]  /*12e60*/  @P0 STS.128 [R216+0xe000], RZ ;  /* 0x00e000ffd8000388 */ /* 0x0003e80000000c00 */
[----:B------:R1:W-:Y:S01]  /*12e70*/  @P0 STS.128 [R216+0x10000], RZ ;  /* 0x010000ffd8000388 */ /* 0x0003e20000000c00 */
[----:B---3--:R-:W-:Y:S01]  /*12e80*/  FMUL.FTZ R3, R3, R4 ;  /* 0x0000000403037220 */ /* 0x008fe20000410000 */
[----:B-1----:R-:W-:Y:S06]  /*12e90*/  @P0 BRA `(.L_x_4274) ;  /* 0x0000000000580947 */ /* 0x002fec0003800000 */
[C---:B------:R-:W-:Y:S02]  /*12ea0*/  LOP3.LUT R4, R217.reuse, 0x1, RZ, 0xc0, !PT ;  /* 0x00000001d9047812 */ /* 0x040fe400078ec0ff */
        /* <DEDUP_REMOVED lines=20> */
.L_x_4275:
[----:B------:R2:W-:Y:S02]  /*12ff0*/  STS.128 [R216+0x10000], RZ ;  /* 0x010000ffd8007388 */ /* 0x0005e40000000c00 */
.L_x_4274:
[----:B------:R-:W-:Y:S05]  /*13000*/  BSYNC B0 ;  /* 0x0000000000007941 */ /* 0x000fea0003800000 */
.L_x_4273:
        /* <DEDUP_REMOVED lines=11> */
[C---:B-1----:R-:W-:Y:S02]  /*130c0*/  @P0 LEA R10, P2, R9.reuse, R168, 0x1 ;  /* 0x000000a8090a0211 */ /* 0x042fe400078408ff */
        /* <DEDUP_REMOVED lines=22> */
.L_x_4278:
[----:B------:R1:W-:Y:S02]  /*13230*/  STS.128 [R216+0x10800], RZ ;  /* 0x010800ffd8007388 */ /* 0x0003e40000000c00 */
.L_x_4277:
[----:B------:R-:W-:Y:S05]  /*13240*/  BSYNC B0 ;  /* 0x0000000000007941 */ /* 0x000fea0003800000 */
.L_x_4276:
        /* <DEDUP_REMOVED lines=36> */
.L_x_4281:
[----:B------:R1:W-:Y:S02]  /*13490*/  STS.128 [R216+0x11000], RZ ;  /* 0x011000ffd8007388 */ /* 0x0003e40000000c00 */
.L_x_4280:
[----:B------:R-:W-:Y:S05]  /*134a0*/  BSYNC B0 ;  /* 0x0000000000007941 */ /* 0x000fea0003800000 */
.L_x_4279:
[----:B------:R-:W-:Y:S01]  /*134b0*/  ISETP.GE.AND P0, PT, R8, R5, PT ;  /* 0x000000050800720c */ /* 0x000fe20003f06270 */
[----:B------:R-:W-:Y:S01]  /*134c0*/  IMAD.SHL.U32 R0, R70, 0x40, RZ ;  /* 0x0000004046007824 */ /* 0x000fe200078e00ff */
[----:B------:R-:W-:Y:S01]  /*134d0*/  BSSY B0, `(.L_x_4282) ;  /* 0x000002c000007945 */ /* 0x000fe20003800000 */
[----:B------:R-:W-:Y:S02]  /*134e0*/  IMAD.SHL.U32 R170, R170, 0x8, RZ ;  /* 0x00000008aaaa7824 */ /* 0x000fe400078e00ff */
[----:B------:R-:W-:Y:S01]  /*134f0*/  IMAD R197, R68, 0x400, R55 ;  /* 0x0000040044c57824 */ /* 0x000fe200078e0237 */
[----:B-1----:R-:W-:-:S04]  /*13500*/  LOP3.LUT R7, R0, 0x1c0, RZ, 0xc0, !PT ;  /* 0x000001c000077812 */ /* 0x002fc800078ec0ff */
[----:B------:R-:W-:Y:S02]  /*13510*/  LOP3.LUT R170, R7, 0x8, R170, 0xf8, !PT ;  /* 0x0000000807aa7812 */ /* 0x000fe400078ef8aa */
[----:B------:R-:W-:Y:S01]  /*13520*/  SHF.R.U32.HI R7, RZ, 0x3, R7 ;  /* 0x00000003ff077819 */ /* 0x000fe20000011607 */
[----:B------:R1:W-:Y:S01]  /*13530*/  @P0 STS.128 [R216+0xd800], RZ ;  /* 0x00d800ffd8000388 */ /* 0x0003e20000000c00 */
[----:B------:R-:W-:Y:S02]  /*13540*/  LEA R197, R197, UR4, 0x1 ;  /* 0x00000004c5c57c11 */ /* 0x000fe4000f8e08ff */
[----:B------:R-:W-:Y:S01]  /*13550*/  LOP3.LUT R196, R170, R7, RZ, 0x3c, !PT ;  /* 0x00000007aac47212 */ /* 0x000fe200078e3cff */
[----:B------:R1:W-:Y:S04]  /*13560*/  @P0 STS.128 [R216+0xf800], RZ ;  /* 0x00f800ffd8000388 */ /* 0x0003e80000000c00 */
[----:B------:R1:W-:Y:S01]  /*13570*/  @P0 STS.128 [R216+0x11800], RZ ;  /* 0x011800ffd8000388 */ /* 0x0003e20000000c00 */
[----:B------:R-:W-:-:S05]  /*13580*/  IMAD R196, R71, 0x200, R196 ;  /* 0x0000020047c47824 */ /* 0x000fca00078e02c4 */
        /* <DEDUP_REMOVED lines=32> */
.L_x_4283:
[----:B------:R-:W-:Y:S05]  /*13790*/  BSYNC B0 ;  /* 0x0000000000007941 */ /* 0x000fea0003800000 */
.L_x_4282:
[----:B-1----:R-:W-:Y:S01]  /*137a0*/  LDSM.16.M88.4 R8, [R197] ;  /* 0x00000000c508783b */ /* 0x002fe20000000200 */
[----:B------:R-:W-:Y:S01]  /*137b0*/  R2P PR, R70, 0x6 ;  /* 0x0000000646007804 */ /* 0x000fe20000000000 */
[C---:B------:R-:W-:Y:S01]  /*137c0*/  VIADD R0, R196.reuse, 0x6000 ;  /* 0x00006000c4007836 */ /* 0x040fe20000000000 */
[----:B------:R-:W-:Y:S01]  /*137d0*/  BSSY B1, `(.L_x_4284) ;  /* 0x000022a000017945 */ /* 0x000fe20003800000 */
[----:B------:R-:W1:Y:S01]  /*137e0*/  LDSM.16.M88.4 R36, [R196+0x6000] ;  /* 0x00600000c424783b */ /* 0x000e620000000200 */
[----:B------:R-:W-:Y:S02]  /*137f0*/  VIADD R194, R196, 0x6020 ;  /* 0x00006020c4c27836 */ /* 0x000fe40000000000 */
[--C-:B------:R-:W-:Y:S01]  /*13800*/  IMAD R195, R56, 0x2, R197.reuse ;  /* 0x0000000238c37824 */ /* 0x100fe200078e02c5 */
[----:B------:R-:W5:Y:S01]  /*13810*/  LDSM.16.M88.4 R28, [R196+0x6800] ;  /* 0x00680000c41c783b */ /* 0x000f620000000200 */
[----:B------:R-:W-:Y:S02]  /*13820*/  IMAD.MOV.U32 R5, RZ, RZ, 0x40 ;  /* 0x00000040ff057424 */ /* 0x000fe400078e00ff */
[C---:B------:R-:W-:Y:S01]  /*13830*/  IMAD R193, R54.reuse, 0x2, R197 ;  /* 0x0000000236c17824 */ /* 0x040fe200078e02c5 */
[----:B------:R-:W2:Y:S01]  /*13840*/  LDSM.16.M88.4 R20, [R196+0x7000] ;  /* 0x00700000c414783b */ /* 0x000ea20000000200 */
[----:B------:R-:W-:Y:S01]  /*13850*/  IMAD R192, R54, 0x2, R195 ;  /* 0x0000000236c07824 */ /* 0x000fe200078e02c3 */
[----:B------:R-:W-:Y:S01]  /*13860*/  SEL R5, R5, 0xffffffc0, !P2 ;  /* 0xffffffc005057807 */ /* 0x000fe20005000000 */
[----:B------:R-:W-:Y:S01]  /*13870*/  @P1 VIADD R194, R0, 0xffffffe0 ;  /* 0xffffffe000c21836 */ /* 0x000fe20000000000 */
[----:B------:R-:W3:Y:S01]  /*13880*/  LDSM.16.M88.4 R72, [R196+0x7800] ;  /* 0x00780000c448783b */ /* 0x000ee20000000200 */
[----:B------:R-:W-:-:S02]  /*13890*/  SHF.R.S32.HI R0, RZ, 0x1f, R57 ;  /* 0x0000001fff007819 */ /* 0x000fc40000011439 */
[----:B------:R-:W-:Y:S01]  /*138a0*/  IMAD.IADD R191, R196, 0x1, R5 ;  /* 0x00000001c4bf7824 */ /* 0x000fe200078e0205 */
[----:B------:R-:W-:Y:S01]  /*138b0*/  LDSM.16.M88.4 R48, [R195] ;  /* 0x00000000c330783b */ /* 0x000fe20000000200 */
[----:B------:R-:W-:Y:S01]  /*138c0*/  IMAD.IADD R187, R5, 0x1, R194 ;  /* 0x0000000105bb7824 */ /* 0x000fe200078e02c2 */
[----:B------:R-:W-:Y:S01]  /*138d0*/  LEA.HI R0, R0, R57, RZ, 0x5 ;  /* 0x0000003900007211 */ /* 0x000fe200078f28ff */
[C---:B------:R-:W-:Y:S01]  /*138e0*/  VIADD R190, R194.reuse, 0x800 ;  /* 0x00000800c2be7836 */ /* 0x040fe20000000000 */
[----:B------:R-:W4:Y:S01]  /*138f0*/  LDSM.16.M88.4 R64, [R194] ;  /* 0x00000000c240783b */ /* 0x000f220000000200 */
[----:B------:R-:W-:Y:S01]  /*13900*/  VIADD R189, R194, 0x1000 ;  /* 0x00001000c2bd7836 */ /* 0x000fe20000000000 */
        /* <DEDUP_REMOVED lines=13> */
[C---:B------:R-:W-:Y:S01]  /*139e0*/  VIADD R180, R194.reuse, 0x5000 ;  /* 0x00005000c2b47836 */ /* 0x040fe20000000000 */
[----:B-1----:R-:W-:Y:S01]  /*139f0*/  HMMA.16816.F32.BF16 R40, R8, R36, RZ ;  /* 0x000000240828723c */ /* 0x002fe200000418ff */
[----:B------:R-:W1:Y:S01]  /*13a00*/  LDSM.16.M88.4 R84, [R191+0x6000] ;  /* 0x00600000bf54783b */ /* 0x000e620000000200 */
[----:B------:R-:W-:-:S03]  /*13a10*/  VIADD R138, R194, 0x5800 ;  /* 0x00005800c28a7836 */ /* 0x000fc60000000000 */
[----:B------:R-:W-:Y:S01]  /*13a20*/  LDSM.16.M88.4 R4, [R187] ;  /* 0x00000000bb04783b */ /* 0x000fe20000000200 */
[C---:B-----5:R-:W-:Y:S03]  /*13a30*/  HMMA.16816.F32.BF16 R32, R8.reuse, R28, RZ ;  /* 0x0000001c0820723c */ /* 0x060fe600000418ff */
[----:B------:R-:W-:Y:S03]  /*13a40*/  LDSM.16.M88.4 R88, [R197+0x2000] ;  /* 0x00200000c558783b */ /* 0x000fe60000000200 */
[C---:B------:R-:W-:Y:S01]  /*13a50*/  HMMA.16816.F32.BF16 R36, R8.reuse, R38, RZ ;  /* 0x000000260824723c */ /* 0x040fe200000418ff */
[----:B------:R-:W-:Y:S04]  /*13a60*/  LDSM.16.M88.4 R92, [R196+0x9000] ;  /* 0x00900000c45c783b */ /* 0x000fe80000000200 */
[----:B------:R-:W0:Y:S01]  /*13a70*/  LDGDEPBAR ;  /* 0x00000000000079af */ /* 0x000e220000000000 */
[C---:B------:R-:W-:Y:S06]  /*13a80*/  HMMA.16816.F32.BF16 R28, R8.reuse, R30, RZ ;  /* 0x0000001e081c723c */ /* 0x040fec00000418ff */
[C---:B--2---:R-:W-:Y:S06]  /*13a90*/  HMMA.16816.F32.BF16 R24, R8.reuse, R20, RZ ;  /* 0x000000140818723c */ /* 0x044fec00000418ff */
        /* <DEDUP_REMOVED lines=9> */
[----:B------:R-:W4:Y:S05]  /*13b30*/  LDSM.16.M88.4 R44, [R191+0x7800] ;  /* 0x00780000bf2c783b */ /* 0x000f2a0000000200 */
[C---:B------:R-:W-:Y:S06]  /*13b40*/  HMMA.16816.F32.BF16 R24, R48.reuse, R16, R24 ;  /* 0x000000103018723c */ /* 0x040fec0000041818 */
[C---:B------:R-:W-:Y:S01]  /*13b50*/  HMMA.16816.F32.BF16 R20, R48.reuse, R18, R20 ;  /* 0x000000123014723c */ /* 0x040fe20000041814 */
[----:B------:R-:W5:Y:S05]  /*13b60*/  LDSM.16.M88.4 R16, [R192] ;  /* 0x00000000c010783b */ /* 0x000f6a0000000200 */
        /* <DEDUP_REMOVED lines=12> */
[----:B------:R-:W-:Y:S05]  /*13c30*/  LDSM.16.M88.4 R64, [R194+0x2000] ;  /* 0x00200000c240783b */ /* 0x000fea0000000200 */
[C---:B----4-:R-:W-:Y:S06]  /*13c40*/  HMMA.16816.F32.BF16 R80, R76.reuse, R44, R80 ;  /* 0x0000002c4c50723c */ /* 0x050fec0000041850 */
[----:B------:R-:W-:Y:S01]  /*13c50*/  HMMA.16816.F32.BF16 R76, R76, R46, R8 ;  /* 0x0000002e4c4c723c */ /* 0x000fe20000041808 */
[----:B------:R-:W1:Y:S04]  /*13c60*/  LDSM.16.M88.4 R44, [R187+0x1800] ;  /* 0x00180000bb2c783b */ /* 0x000e680000000200 */
[----:B------:R-:W2:Y:S01]  /*13c70*/  LDSM.16.M88.4 R8, [R196+0x8000] ;  /* 0x00800000c408783b */ /* 0x000ea20000000200 */
[C---:B-----5:R-:W-:Y:S06]  /*13c80*/  HMMA.16816.F32.BF16 R40, R16.reuse, R4, R40 ;  /* 0x000000041028723c */ /* 0x060fec0000041828 */
[C---:B------:R-:W-:Y:S01]  /*13c90*/  HMMA.16816.F32.BF16 R36, R16.reuse, R6, R36 ;  /* 0x000000061024723c */ /* 0x040fe20000041824 */
[----:B------:R-:W3:Y:S05]  /*13ca0*/  LDSM.16.M88.4 R4, [R196+0x8800] ;  /* 0x00880000c404783b */ /* 0x000eea0000000200 */
[C---:B------:R-:W-:Y:S06]  /*13cb0*/  HMMA.16816.F32.BF16 R32, R16.reuse, R60, R32 ;  /* 0x0000003c1020723c */ /* 0x040fec0000041820 */
[C---:B------:R-:W-:Y:S01]  /*13cc0*/  HMMA.16816.F32.BF16 R28, R16.reuse, R62, R28 ;  /* 0x0000003e101c723c */ /* 0x040fe2000004181c */
[----:B------:R-:W4:Y:S05]  /*13cd0*/  LDSM.16.M88.4 R60, [R194+0x2800] ;  /* 0x00280000c23c783b */ /* 0x000f2a0000000200 */
[C---:B------:R-:W-:Y:S06]  /*13ce0*/  HMMA.16816.F32.BF16 R24, R16.reuse, R48, R24 ;  /* 0x000000301018723c */ /* 0x040fec0000041818 */
[C---:B------:R-:W-:Y:S01]  /*13cf0*/  HMMA.16816.F32.BF16 R20, R16.reuse, R50, R20 ;  /* 0x000000321014723c */ /* 0x040fe20000041814 */
[----:B------:R-:W5:Y:S05]  /*13d00*/  LDSM.16.M88.4 R48, [R194+0x3000] ;  /* 0x00300000c230783b */ /* 0x000f6a0000000200 */
[C---:B-1----:R-:W-:Y:S06]  /*13d10*/  HMMA.16816.F32.BF16 R80, R16.reuse, R44, R80 ;  /* 0x0000002c1050723c */ /* 0x042fec0000041850 */
        /* <DEDUP_REMOVED lines=10> */
[C---:B------:R-:W-:Y:S06]  /*13dc0*/  HMMA.16816.F32.BF16 R20, R88.reuse, R94, R20 ;  /* 0x0000005e5814723c */ /* 0x040fec0000041814 */
[C---:B------:R-:W-:Y:S06]  /*13dd0*/  HMMA.16816.F32.BF16 R80, R88.reuse, R84, R80 ;  /* 0x000000545850723c */ /* 0x040fec0000041850 */
[----:B------:R-:W-:Y:S01]  /*13de0*/  HMMA.16816.F32.BF16 R76, R88, R86, R76 ;  /* 0x00000056584c723c */ /* 0x000fe2000004184c */
[----:B------:R-:W-:Y:S05]  /*13df0*/  LDSM.16.M88.4 R84, [R192+0x2000] ;  /* 0x00200000c054783b */ /* 0x000fea0000000200 */
[C---:B------:R-:W-:Y:S06]  /*13e00*/  HMMA.16816.F32.BF16 R40, R72.reuse, R64, R40 ;  /* 0x000000404828723c */ /* 0x040fec0000041828 */
[C---:B------:R-:W-:Y:S01]  /*13e10*/  HMMA.16816.F32.BF16 R36, R72.reuse, R66, R36 ;  /* 0x000000424824723c */ /* 0x040fe20000041824 */
[----:B------:R-:W3:Y:S05]  /*13e20*/  LDSM.16.M88.4 R64, [R191+0x9000] ;  /* 0x00900000bf40783b */ /* 0x000eea0000000200 */
[C---:B----4-:R-:W-:Y:S06]  /*13e30*/  HMMA.16816.F32.BF16 R32, R72.reuse, R60, R32 ;  /* 0x0000003c4820723c */ /* 0x050fec0000041820 */
[C---:B------:R-:W-:Y:S01]  /*13e40*/  HMMA.16816.F32.BF16 R28, R72.reuse, R62, R28 ;  /* 0x0000003e481c723c */ /* 0x040fe2000004181c */
[----:B------:R-:W4:Y:S05]  /*13e50*/  LDSM.16.M88.4 R60, [R191+0x9800] ;  /* 0x00980000bf3c783b */ /* 0x000f2a0000000200 */
[C---:B-----5:R-:W-:Y:S01]  /*13e60*/  HMMA.16816.F32.BF16 R88, R72.reuse, R48, R24 ;  /* 0x000000304858723c */ /* 0x060fe20000041818 */
[----:B------:R-:W5:Y:S05]  /*13e70*/  LDSM.16.M88.4 R24, [R187+0x2000] ;  /* 0x00200000bb18783b */ /* 0x000f6a0000000200 */
[C---:B------:R-:W-:Y:S01]  /*13e80*/  HMMA.16816.F32.BF16 R20, R72.reuse, R50, R20 ;  /* 0x000000324814723c */ /* 0x040fe20000041814 */
[----:B------:R-:W-:Y:S05]  /*13e90*/  LDSM.16.M88.4 R48, [R196+0xa000] ;  /* 0x00a00000c430783b */ /* 0x000fea0000000200 */
        /* <DEDUP_REMOVED lines=12> */
[----:B------:R-:W-:Y:S05]  /*13f60*/  LDSM.16.M88.4 R64, [R196+0xb000] ;  /* 0x00b00000c440783b */ /* 0x000fea0000000200 */
[C---:B----4-:R-:W-:Y:S06]  /*13f70*/  HMMA.16816.F32.BF16 R80, R16.reuse, R60, R80 ;  /* 0x0000003c1050723c */ /* 0x050fec0000041850 */
[----:B------:R-:W-:Y:S01]  /*13f80*/  HMMA.16816.F32.BF16 R76, R16, R62, R76 ;  /* 0x0000003e104c723c */ /* 0x000fe2000004184c */
[----:B------:R-:W4:Y:S04]  /*13f90*/  LDSM.16.M88.4 R16, [R196+0xa800] ;  /* 0x00a80000c410783b */ /* 0x000f280000000200 */
[----:B------:R-:W4:Y:S01]  /*13fa0*/  LDSM.16.M88.4 R60, [R196+0xb800] ;  /* 0x00b80000c43c783b */ /* 0x000f220000000200 */
[C---:B-----5:R-:W-:Y:S06]  /*13fb0*/  HMMA.16816.F32.BF16 R40, R84.reuse, R24, R40 ;  /* 0x000000185428723c */ /* 0x060fec0000041828 */
[C---:B-1----:R-:W-:Y:S06]  /*13fc0*/  HMMA.16816.F32.BF16 R88, R84.reuse, R44, R88 ;  /* 0x0000002c5458723c */ /* 0x042fec0000041858 */
[C---:B------:R-:W-:Y:S01]  /*13fd0*/  HMMA.16816.F32.BF16 R36, R84.reuse, R26, R36 ;  /* 0x0000001a5424723c */ /* 0x040fe20000041824 */
[----:B------:R-:W-:Y:S05]  /*13fe0*/  LDSM.16.M88.4 R24, [R194+0x5000] ;  /* 0x00500000c218783b */ /* 0x000fea0000000200 */
[C---:B--2---:R-:W-:Y:S06]  /*13ff0*/  HMMA.16816.F32.BF16 R32, R84.reuse, R8, R32 ;  /* 0x000000085420723c */ /* 0x044fec0000041820 */
[C---:B------:R-:W-:Y:S01]  /*14000*/  HMMA.16816.F32.BF16 R28, R84.reuse, R10, R28 ;  /* 0x0000000a541c723c */ /* 0x040fe2000004181c */
[----:B------:R-:W-:Y:S05]  /*14010*/  LDSM.16.M88.4 R8, [R194+0x4000] ;  /* 0x00400000c208783b */ /* 0x000fea0000000200 */
[C---:B------:R-:W-:Y:S01]  /*14020*/  HMMA.16816.F32.BF16 R44, R84.reuse, R46, R20 ;  /* 0x0000002e542c723c */ /* 0x040fe20000041814 */
[----:B------:R-:W1:Y:S05]  /*14030*/  LDSM.16.M88.4 R20, [R195+0x4000] ;  /* 0x00400000c314783b */ /* 0x000e6a0000000200 */
[C---:B---3--:R-:W-:Y:S06]  /*14040*/  HMMA.16816.F32.BF16 R80, R84.reuse, R4, R80 ;  /* 0x000000045450723c */ /* 0x048fec0000041850 */
[----:B------:R-:W-:Y:S01]  /*14050*/  HMMA.16816.F32.BF16 R76, R84, R6, R76 ;  /* 0x00000006544c723c */ /* 0x000fe2000004184c */
[----:B------:R-:W2:Y:S05]  /*14060*/  LDSM.16.M88.4 R4, [R194+0x4800] ;  /* 0x00480000c204783b */ /* 0x000eaa0000000200 */
[C---:B------:R-:W-:Y:S06]  /*14070*/  HMMA.16816.F32.BF16 R40, R72.reuse, R48, R40 ;  /* 0x000000304828723c */ /* 0x040fec0000041828 */
[C---:B------:R-:W-:Y:S01]  /*14080*/  HMMA.16816.F32.BF16 R36, R72.reuse, R50, R36 ;  /* 0x000000324824723c */ /* 0x040fe20000041824 */
[----:B------:R-:W3:Y:S05]  /*14090*/  LDSM.16.M88.4 R48, [R194+0x5800] ;  /* 0x00580000c230783b */ /* 0x000eea0000000200 */
[C---:B----4-:R-:W-:Y:S06]  /*140a0*/  HMMA.16816.F32.BF16 R32, R72.reuse, R16, R32 ;  /* 0x000000104820723c */ /* 0x050fec0000041820 */
[C---:B------:R-:W-:Y:S01]  /*140b0*/  HMMA.16816.F32.BF16 R28, R72.reuse, R18, R28 ;  /* 0x00000012481c723c */ /* 0x040fe2000004181c */
[----:B------:R-:W-:Y:S05]  /*140c0*/  LDSM.16.M88.4 R16, [R191+0xa800] ;  /* 0x00a80000bf10783b */ /* 0x000fea0000000200 */
[C---:B------:R-:W-:Y:S06]  /*140d0*/  HMMA.16816.F32.BF16 R88, R72.reuse, R64, R88 ;  /* 0x000000404858723c */ /* 0x040fec0000041858 */
[C---:B------:R-:W-:Y:S01]  /*140e0*/  HMMA.16816.F32.BF16 R44, R72.reuse, R66, R44 ;  /* 0x00000042482c723c */ /* 0x040fe2000004182c */
[----:B------:R-:W-:Y:S05]  /*140f0*/  LDSM.16.M88.4 R64, [R191+0xa000] ;  /* 0x00a00000bf40783b */ /* 0x000fea0000000200 */
[----:B------:R-:W-:Y:S01]  /*14100*/  HMMA.16816.F32.BF16 R84, R72, R60, R80 ;  /* 0x0000003c4854723c */ /* 0x000fe20000041850 */
[----:B------:R-:W4:Y:S05]  /*14110*/  LDSM.16.M88.4 R80, [R193+0x4000] ;  /* 0x00400000c150783b */ /* 0x000f2a0000000200 */
[C---:B-1----:R-:W-:Y:S06]  /*14120*/  HMMA.16816.F32.BF16 R40, R20.reuse, R8, R40 ;  /* 0x000000081428723c */ /* 0x042fec0000041828 */
[C---:B------:R-:W-:Y:S01]  /*14130*/  HMMA.16816.F32.BF16 R36, R20.reuse, R10, R36 ;  /* 0x0000000a1424723c */ /* 0x040fe20000041824 */
[----:B------:R-:W-:Y:S05]  /*14140*/  LDSM.16.M88.4 R8, [R187+0x4000] ;  /* 0x00400000bb08783b */ /* 0x000fea0000000200 */
[C---:B--2---:R-:W-:Y:S06]  /*14150*/  HMMA.16816.F32.BF16 R32, R20.reuse, R4, R32 ;  /* 0x000000041420723c */ /* 0x044fec0000041820 */
[----:B------:R-:W-:Y:S01]  /*14160*/  HMMA.16816.F32.BF16 R28, R20, R6, R28 ;  /* 0x00000006141c723c */ /* 0x000fe2000004181c */
[----:B------:R-:W1:Y:S05]  /*14170*/  LDSM.16.M88.4 R4, [R192+0x4000] ;  /* 0x00400000c004783b */ /* 0x000e6a0000000200 */
[----:B------:R-:W-:Y:S01]  /*14180*/  HMMA.16816.F32.BF16 R76, R72, R62, R76 ;  /* 0x0000003e484c723c */ /* 0x000fe2000004184c */
[----:B------:R-:W2:Y:S04]  /*14190*/  LDSM.16.M88.4 R72, [R191+0xb800] ;  /* 0x00b80000bf48783b */ /* 0x000ea80000000200 */
[----:B------:R-:W5:Y:S01]  /*141a0*/  LDSM.16.M88.4 R60, [R191+0xb000] ;  /* 0x00b00000bf3c783b */ /* 0x000f620000000200 */
[----:B---3--:R-:W-:Y:S06]  /*141b0*/  HMMA.16816.F32.BF16 R84, R20, R48, R84 ;  /* 0x000000301454723c */ /* 0x008fec0000041854 */
[C---:B----4-:R-:W-:Y:S06]  /*141c0*/  HMMA.16816.F32.BF16 R40, R80.reuse, R64, R40 ;  /* 0x000000405028723c */ /* 0x050fec0000041828 */
[----:B------:R-:W-:Y:S06]  /*141d0*/  HMMA.16816.F32.BF16 R36, R80, R66, R36 ;  /* 0x000000425024723c */ /* 0x000fec0000041824 */
[C---:B------:R-:W-:Y:S06]  /*141e0*/  HMMA.16816.F32.BF16 R76, R20.reuse, R50, R76 ;  /* 0x00000032144c723c */ /* 0x040fec000004184c */
[C---:B------:R-:W-:Y:S06]  /*141f0*/  HMMA.16816.F32.BF16 R88, R20.reuse, R24, R88 ;  /* 0x000000181458723c */ /* 0x040fec0000041858 */
[----:B------:R-:W-:Y:S01]  /*14200*/  HMMA.16816.F32.BF16 R44, R20, R26, R44 ;  /* 0x0000001a142c723c */ /* 0x000fe2000004182c */
[----:B------:R-:W3:Y:S04]  /*14210*/  LDSM.16.M88.4 R20, [R187+0x4800] ;  /* 0x00480000bb14783b */ /* 0x000ee80000000200 */
[----:B------:R-:W4:Y:S01]  /*14220*/  LDSM.16.M88.4 R24, [R187+0x5800] ;  /* 0x00580000bb18783b */ /* 0x000f220000000200 */
[C---:B------:R-:W-:Y:S06]  /*14230*/  HMMA.16816.F32.BF16 R32, R80.reuse, R16, R32 ;  /* 0x000000105020723c */ /* 0x040fec0000041820 */
[----:B------:R-:W-:Y:S01]  /*14240*/  HMMA.16816.F32.BF16 R28, R80, R18, R28 ;  /* 0x00000012501c723c */ /* 0x000fe2000004181c */
[----:B------:R-:W4:Y:S01]  /*14250*/  LDSM.16.M88.4 R16, [R187+0x5000] ;  /* 0x00500000bb10783b */ /* 0x000f220000000200 */
[----:B------:R-:W-:-:S04]  /*14260*/  DEPBAR.LE SB0, 0x0 ;  /* 0x000080000000791a */ /* 0x000fc80000000000 */
[C---:B-1----:R-:W-:Y:S06]  /*14270*/  HMMA.16816.F32.BF16 R40, R4.reuse, R8, R40 ;  /* 0x000000080428723c */ /* 0x042fec0000041828 */
[----:B------:R-:W-:Y:S01]  /*14280*/  HMMA.16816.F32.BF16 R36, R4, R10, R36 ;  /* 0x0000000a0424723c */ /* 0x000fe20000041824 */
[----:B------:R-:W-:-:S04]  /*14290*/  SHF.R.S32.HI R9, RZ, 0x1f, R0 ;  /* 0x0000001fff097819 */ /* 0x000fc80000011400 */
[----:B------:R-:W-:Y:S01]  /*142a0*/  LEA.HI R0, R9, R0, RZ, 0x2 ;  /* 0x0000000009007211 */ /* 0x000fe200078f10ff */
[----:B------:R-:W-:Y:S01]  /*142b0*/  IMAD.SHL.U32 R9, R57, 0x2, RZ ;  /* 0x0000000239097824 */ /* 0x000fe200078e00ff */
[C---:B--2---:R-:W-:Y:S02]  /*142c0*/  HMMA.16816.F32.BF16 R76, R80.reuse, R74, R76 ;  /* 0x0000004a504c723c */ /* 0x044fe4000004184c */
[----:B------:R-:W-:Y:S02]  /*142d0*/  SHF.R.S32.HI R11, RZ, 0x2, R0 ;  /* 0x00000002ff0b7819 */ /* 0x000fe40000011400 */
[----:B------:R-:W-:Y:S02]  /*142e0*/  LOP3.LUT R9, R9, 0x6, RZ, 0xc0, !PT ;  /* 0x0000000609097812 */ /* 0x000fe400078ec0ff */
[----:B------:R-:W-:Y:S01]  /*142f0*/  HMMA.16816.F32.BF16 R84, R80, R72, R84 ;  /* 0x000000485054723c */ /* 0x000fe20000041854 */
[----:B------:R-:W-:Y:S02]  /*14300*/  IMAD R0, R68, 0x10, R11 ;  /* 0x0000001044007824 */ /* 0x000fe400078e020b */
[----:B------:R-:W-:-:S02]  /*14310*/  IMAD R8, R134, 0x40, R9 ;  /* 0x0000004086087824 */ /* 0x000fc400078e0209 */
[----:B------:R-:W-:Y:S01]  /*14320*/  IMAD.IADD R0, R69, 0x1, R0 ;  /* 0x0000000145007824 */ /* 0x000fe200078e0200 */
[C---:B-----5:R-:W-:Y:S01]  /*14330*/  HMMA.16816.F32.BF16 R88, R80.reuse, R60, R88 ;  /* 0x0000003c5058723c */ /* 0x060fe20000041858 */
[C---:B------:R-:W-:Y:S02]  /*14340*/  VIADD R10, R8.reuse, 0xffffffc8 ;  /* 0xffffffc8080a7836 */ /* 0x040fe40000000000 */
[C---:B------:R-:W-:Y:S01]  /*14350*/  VIADD R48, R8.reuse, 0xffffffd0 ;  /* 0xffffffd008307836 */ /* 0x040fe20000000000 */
[----:B------:R-:W-:Y:S01]  /*14360*/  IADD3 R9, R137, R0, -R212 ;  /* 0x0000000089097210 */ /* 0x000fe20007ffe8d4 */
[C---:B------:R-:W-:Y:S01]  /*14370*/  VIADD R14, R8.reuse, 0xffffffc1 ;  /* 0xffffffc1080e7836 */ /* 0x040fe20000000000 */
[----:B------:R-:W-:Y:S01]  /*14380*/  HMMA.16816.F32.BF16 R44, R80, R62, R44 ;  /* 0x0000003e502c723c */ /* 0x000fe2000004182c */
[----:B------:R-:W-:Y:S01]  /*14390*/  VIADD R50, R8, 0xffffffe0 ;  /* 0xffffffe008327836 */ /* 0x000fe20000000000 */
[-C--:B------:R-:W-:Y:S01]  /*143a0*/  ISETP.GE.AND P4, PT, R10, R137.reuse, PT ;  /* 0x000000890a00720c */ /* 0x080fe20003f86270 */
[C---:B------:R-:W-:Y:S01]  /*143b0*/  IMAD.IADD R11, R9.reuse, 0x1, -R10 ;  /* 0x00000001090b7824 */ /* 0x040fe200078e0a0a */
[----:B------:R-:W-:Y:S01]  /*143c0*/  ISETP.GE.AND P0, PT, R14, R137, PT ;  /* 0x000000890e00720c */ /* 0x000fe20003f06270 */
[----:B------:R-:W-:Y:S01]  /*143d0*/  IMAD.IADD R15, R9, 0x1, -R14 ;  /* 0x00000001090f7824 */ /* 0x000fe200078e0a0e */
[----:B---3--:R-:W-:Y:S01]  /*143e0*/  HMMA.16816.F32.BF16 R32, R4, R20, R32 ;  /* 0x000000140420723c */ /* 0x008fe20000041820 */
[C---:B------:R-:W-:Y:S01]  /*143f0*/  VIADD R52, R8.reuse, 0xffffffe1 ;  /* 0xffffffe108347836 */ /* 0x040fe20000000000 */
[----:B------:R-:W-:Y:S01]  /*14400*/  IABS R11, R11 ;  /* 0x0000000b000b7213 */ /* 0x000fe20000000000 */
[----:B------:R-:W-:Y:S01]  /*14410*/  VIADD R58, R8, 0xfffffff9 ;  /* 0xfffffff9083a7836 */ /* 0x000fe20000000000 */
[----:B------:R-:W-:-:S02]  /*14420*/  IABS R15, R15 ;  /* 0x0000000f000f7213 */ /* 0x000fc40000000000 */
[C---:B------:R-:W-:Y:S01]  /*14430*/  HMMA.16816.F32.BF16 R28, R4.reuse, R22, R28 ;  /* 0x00000016041c723c */ /* 0x040fe2000004181c */
[----:B------:R-:W-:Y:S01]  /*14440*/  I2FP.F32.S32 R11, R11 ;  /* 0x0000000b000b7245 */ /* 0x000fe20000201400 */
[----:B------:R-:W-:Y:S01]  /*14450*/  IMAD.IADD R21, R9, 0x1, -R52 ;  /* 0x0000000109157824 */ /* 0x000fe200078e0a34 */
[----:B------:R-:W-:Y:S01]  /*14460*/  BAR.SYNC.DEFER_BLOCKING 0x0 ;  /* 0x0000000000007b1d */ /* 0x000fe20000010000 */
[----:B------:R-:W-:Y:S02]  /*14470*/  ISETP.GE.AND P5, PT, R48, R137, PT ;  /* 0x000000893000720c */ /* 0x000fe40003fa6270 */
[----:B----4-:R-:W-:Y:S01]  /*14480*/  HMMA.16816.F32.BF16 R76, R4, R26, R76 ;  /* 0x0000001a044c723c */ /* 0x010fe2000004184c */
[----:B------:R-:W-:Y:S01]  /*14490*/  VIADD R22, R8, 0xffffffd9 ;  /* 0xffffffd908167836 */ /* 0x000fe20000000000 */
[----:B------:R-:W-:-:S04]  /*144a0*/  IABS R21, R21 ;  /* 0x0000001500157213 */ /* 0x000fc80000000000 */
[----:B------:R-:W-:Y:S01]  /*144b0*/  HMMA.16816.F32.BF16 R84, R4, R24, R84 ;  /* 0x000000180454723c */ /* 0x000fe20000041854 */
[----:B------:R-:W-:Y:S01]  /*144c0*/  VIADD R26, R8, 0xffffffc9 ;  /* 0xffffffc9081a7836 */ /* 0x000fe20000000000 */
[----:B------:R-:W-:-:S04]  /*144d0*/  I2FP.F32.S32 R60, R21 ;  /* 0x00000015003c7245 */ /* 0x000fc80000201400 */
[----:B------:R-:W-:Y:S01]  /*144e0*/  HMMA.16816.F32.BF16 R88, R4, R16, R88 ;  /* 0x000000100458723c */ /* 0x000fe20000041858 */
[----:B------:R-:W-:Y:S01]  /*144f0*/  VIADD R24, R8, 0xffffffd8 ;  /* 0xffffffd808187836 */ /* 0x000fe20000000000 */
[----:B------:R-:W-:-:S04]  /*14500*/  ISETP.GE.AND P6, PT, R26, R137, PT ;  /* 0x000000891a00720c */ /* 0x000fc80003fc6270 */
[----:B------:R-:W-:Y:S01]  /*14510*/  HMMA.16816.F32.BF16 R44, R4, R18, R44 ;  /* 0x00000012042c723c */ /* 0x000fe2000004182c */
[----:B------:R-:W-:Y:S01]  /*14520*/  VIADD R16, R8, 0xffffffc0 ;  /* 0xffffffc008107836 */ /* 0x000fe20000000000 */
[----:B------:R-:W-:-:S03]  /*14530*/  ISETP.GE.AND P2, PT, R24, R137, PT ;  /* 0x000000891800720c */ /* 0x000fc60003f46270 */
[----:B------:R-:W-:Y:S01]  /*14540*/  IMAD.IADD R17, R9, 0x1, -R16 ;  /* 0x0000000109117824 */ /* 0x000fe200078e0a10 */
[----:B------:R-:W-:Y:S01]  /*14550*/  ISETP.GE.AND P1, PT, R16, R137, PT ;  /* 0x000000891000720c */ /* 0x000fe20003f26270 */
[----:B------:R-:W-:Y:S01]  /*14560*/  FFMA.FTZ R6, -R3, R11, R36 ;  /* 0x0000000b03067223 */ /* 0x000fe20000010124 */
[C---:B------:R-:W-:Y:S02]  /*14570*/  IMAD.IADD R4, R9.reuse, 0x1, -R26 ;  /* 0x0000000109047824 */ /* 0x040fe400078e0a1a */
[C---:B------:R-:W-:Y:S01]  /*14580*/  IMAD.IADD R11, R9.reuse, 0x1, -R48 ;  /* 0x00000001090b7824 */ /* 0x040fe200078e0a30 */
[----:B------:R-:W-:Y:S01]  /*14590*/  IABS R17, R17 ;  /* 0x0000001100117213 */ /* 0x000fe20000000000 */
[C---:B------:R-:W-:Y:S01]  /*145a0*/  IMAD.IADD R5, R9.reuse, 0x1, -R24 ;  /* 0x0000000109057824 */ /* 0x040fe200078e0a18 */
[----:B------:R-:W-:Y:S01]  /*145b0*/  IABS R4, R4 ;  /* 0x0000000400047213 */ /* 0x000fe20000000000 */
[----:B------:R-:W-:Y:S01]  /*145c0*/  IMAD.IADD R36, R9, 0x1, -R22 ;  /* 0x0000000109247824 */ /* 0x000fe200078e0a16 */
[----:B------:R-:W-:Y:S01]  /*145d0*/  IABS R11, R11 ;  /* 0x0000000b000b7213 */ /* 0x000fe20000000000 */
[----:B------:R-:W-:Y:S01]  /*145e0*/  IMAD.MOV.U32 R18, RZ, RZ, R15 ;  /* 0x000000ffff127224 */ /* 0x000fe200078e000f */
[----:B------:R-:W-:Y:S01]  /*145f0*/  IABS R5, R5 ;  /* 0x0000000500057213 */ /* 0x000fe20000000000 */
[----:B------:R-:W-:Y:S01]  /*14600*/  FFMA.FTZ R89, -R3, R60, R89 ;  /* 0x0000003c03597223 */ /* 0x000fe20000010159 */
[----:B------:R-:W-:-:S02]  /*14610*/  I2FP.F32.S32 R4, R4 ;  /* 0x0000000400047245 */ /* 0x000fc40000201400 */
[----:B------:R-:W-:Y:S02]  /*14620*/  I2FP.F32.S32 R11, R11 ;  /* 0x0000000b000b7245 */ /* 0x000fe40000201400 */
[----:B------:R-:W-:Y:S01]  /*14630*/  I2FP.F32.S32 R5, R5 ;  /* 0x0000000500057245 */ /* 0x000fe20000201400 */
[C---:B------:R-:W-:Y:S01]  /*14640*/  FFMA.FTZ R37, -R3.reuse, R4, R37 ;  /* 0x0000000403257223 */ /* 0x040fe20000010125 */
[----:B------:R-:W-:Y:S01]  /*14650*/  I2FP.F32.S32 R15, R17 ;  /* 0x00000011000f7245 */ /* 0x000fe20000201400 */
[----:B------:R-:W-:Y:S01]  /*14660*/  FFMA.FTZ R20, -R3, R11, R32 ;  /* 0x0000000b03147223 */ /* 0x000fe20000010120 */
[----:B------:R-:W-:Y:S02]  /*14670*/  IMAD.IADD R11, R9, 0x1, -R50 ;  /* 0x00000001090b7824 */ /* 0x000fe400078e0a32 */
[----:B------:R-:W-:Y:S01]  /*14680*/  FFMA.FTZ R4, -R3, R5, R28 ;  /* 0x0000000503047223 */ /* 0x000fe2000001011c */
[----:B------:R-:W-:Y:S01]  /*14690*/  VIADD R5, R9, 0x8 ;  /* 0x0000000809057836 */ /* 0x000fe20000000000 */
[----:B------:R-:W-:Y:S01]  /*146a0*/  IABS R36, R36 ;  /* 0x0000002400247213 */ /* 0x000fe20000000000 */
[----:B------:R-:W-:Y:S01]  /*146b0*/  FFMA.FTZ R7, -R3, R15, R40 ;  /* 0x0000000f03077223 */ /* 0x000fe20000010128 */
[----:B------:R-:W-:Y:S01]  /*146c0*/  IABS R11, R11 ;  /* 0x0000000b000b7213 */ /* 0x000fe20000000000 */
[C---:B------:R-:W-:Y:S01]  /*146d0*/  IMAD.IADD R16, R5.reuse, 0x1, -R16 ;  /* 0x0000000105107824 */ /* 0x040fe200078e0a10 */
[----:B------:R-:W-:Y:S01]  /*146e0*/  I2FP.F32.S32 R36, R36 ;  /* 0x0000002400247245 */ /* 0x000fe20000201400 */
[C---:B------:R-:W-:Y:S01]  /*146f0*/  IMAD.IADD R14, R5.reuse, 0x1, -R14 ;  /* 0x00000001050e7824 */ /* 0x040fe200078e0a0e */
[----:B------:R-:W-:Y:S01]  /*14700*/  I2FP.F32.S32 R11, R11 ;  /* 0x0000000b000b7245 */ /* 0x000fe20000201400 */
[C---:B------:R-:W-:Y:S01]  /*14710*/  IMAD.IADD R26, R5.reuse, 0x1, -R26 ;  /* 0x00000001051a7824 */ /* 0x040fe200078e0a1a */
[----:B------:R-:W-:Y:S01]  /*14720*/  IABS R16, R16 ;  /* 0x0000001000107213 */ /* 0x000fe20000000000 */
[----:B------:R-:W-:Y:S01]  /*14730*/  IMAD.IADD R10, R5, 0x1, -R10 ;  /* 0x00000001050a7824 */ /* 0x000fe200078e0a0a */
[----:B------:R-:W-:Y:S01]  /*14740*/  IABS R14, R14 ;  /* 0x0000000e000e7213 */ /* 0x000fe20000000000 */
[----:B------:R-:W-:Y:S01]  /*14750*/  FFMA.FTZ R88, -R3, R11, R88 ;  /* 0x0000000b03587223 */ /* 0x000fe20000010158 */
[----:B------:R-:W-:Y:S01]  /*14760*/  I2FP.F32.S32 R15, R16 ;  /* 0x00000010000f7245 */ /* 0x000fe20000201400 */
[----:B------:R-:W-:Y:S01]  /*14770*/  IMAD.IADD R11, R5, 0x1, -R48 ;  /* 0x00000001050b7824 */ /* 0x000fe200078e0a30 */
[----:B------:R-:W-:Y:S01]  /*14780*/  IABS R26, R26 ;  /* 0x0000001a001a7213 */ /* 0x000fe20000000000 */
[C---:B------:R-:W-:Y:S01]  /*14790*/  FFMA.FTZ R29, -R3.reuse, R36, R29 ;  /* 0x00000024031d7223 */ /* 0x040fe2000001011d */
[----:B------:R-:W-:Y:S01]  /*147a0*/  I2FP.F32.S32 R14, R14 ;  /* 0x0000000e000e7245 */ /* 0x000fe20000201400 */
[C---:B------:R-:W-:Y:S01]  /*147b0*/  FFMA.FTZ R15, -R3.reuse, R15, R42 ;  /* 0x0000000f030f7223 */ /* 0x040fe2000001012a */
[----:B------:R-:W-:Y:S01]  /*147c0*/  IABS R10, R10 ;  /* 0x0000000a000a7213 */ /* 0x000fe20000000000 */
[----:B------:R-:W-:Y:S01]  /*147d0*/  VIADD R40, R8, 0xffffffd1 ;  /* 0xffffffd108287836 */ /* 0x000fe20000000000 */
[----:B------:R-:W-:Y:S01]  /*147e0*/  I2FP.F32.S32 R26, R26 ;  /* 0x0000001a001a7245 */ /* 0x000fe20000201400 */
[----:B------:R-:W-:Y:S01]  /*147f0*/  FFMA.FTZ R14, -R3, R14, R43 ;  /* 0x0000000e030e7223 */ /* 0x000fe2000001012b */
[----:B------:R-:W-:Y:S01]  /*14800*/  FSEL R36, R7, -INF , !P1 ;  /* 0xff80000007247808 */ /* 0x000fe20004800000 */
[----:B------:R-:W-:Y:S01]  /*14810*/  IMAD.IADD R7, R5, 0x1, -R24 ;  /* 0x0000000105077824 */ /* 0x000fe200078e0a18 */
[----:B------:R-:W-:Y:S01]  /*14820*/  I2FP.F32.S32 R18, R18 ;  /* 0x0000001200127245 */ /* 0x000fe20000201400 */
[----:B------:R-:W-:Y:S01]  /*14830*/  FFMA.FTZ R39, -R3, R26, R39 ;  /* 0x0000001a03277223 */ /* 0x000fe20000010127 */
[----:B------:R-:W-:Y:S01]  /*14840*/  I2FP.F32.S32 R17, R10 ;  /* 0x0000000a00117245 */ /* 0x000fe20000201400 */
[----:B------:R-:W-:Y:S01]  /*14850*/  IMAD.IADD R16, R5, 0x1, -R40 ;  /* 0x0000000105107824 */ /* 0x000fe200078e0a28 */
[----:B------:R-:W-:Y:S01]  /*14860*/  IABS R11, R11 ;  /* 0x0000000b000b7213 */ /* 0x000fe20000000000 */
[----:B------:R-:W-:Y:S01]  /*14870*/  FFMA.FTZ R41, -R3, R18, R41 ;  /* 0x0000001203297223 */ /* 0x000fe20000010129 */
[----:B------:R-:W-:Y:S01]  /*14880*/  FSEL R28, R15, -INF , !P1 ;  /* 0xff8000000f1c7808 */ /* 0x000fe20004800000 */
[----:B------:R-:W-:Y:S01]  /*14890*/  FFMA.FTZ R10, -R3, R17, R38 ;  /* 0x00000011030a7223 */ /* 0x000fe20000010126 */
[----:B------:R-:W-:Y:S01]  /*148a0*/  I2FP.F32.S32 R11, R11 ;  /* 0x0000000b000b7245 */ /* 0x000fe20000201400 */
[----:B------:R-:W-:Y:S01]  /*148b0*/  IMAD.IADD R15, R5, 0x1, -R50 ;  /* 0x00000001050f7824 */ /* 0x000fe200078e0a32 */
[----:B------:R-:W-:Y:S01]  /*148c0*/  FSEL R26, R14, -INF , !P0 ;  /* 0xff8000000e1a7808 */ /* 0x000fe20004000000 */
[----:B------:R-:W-:Y:S01]  /*148d0*/  IMAD.IADD R18, R9, 0x1, -R40 ;  /* 0x0000000109127824 */ /* 0x000fe200078e0a28 */
[----:B------:R-:W-:Y:S01]  /*148e0*/  IABS R7, R7 ;  /* 0x0000000700077213 */ /* 0x000fe20000000000 */
[----:B------:R-:W-:-:S02]  /*148f0*/  IMAD.IADD R14, R5, 0x1, -R22 ;  /* 0x00000001050e7824 */ /* 0x000fc400078e0a16 */
[C---:B------:R-:W-:Y:S01]  /*14900*/  FFMA.FTZ R11, -R3.reuse, R11, R34 ;  /* 0x0000000b030b7223 */ /* 0x040fe20000010122 */
[----:B------:R-:W-:Y:S01]  /*14910*/  IABS R15, R15 ;  /* 0x0000000f000f7213 */ /* 0x000fe20000000000 */
[C---:B------:R-:W-:Y:S01]  /*14920*/  VIADD R48, R8.reuse, 0xffffffe9 ;  /* 0xffffffe908307836 */ /* 0x040fe20000000000 */
[----:B------:R-:W-:Y:S01]  /*14930*/  I2FP.F32.S32 R7, R7 ;  /* 0x0000000700077245 */ /* 0x000fe20000201400 */
[----:B------:R-:W-:Y:S01]  /*14940*/  VIADD R42, R8, 0xfffffff0 ;  /* 0xfffffff0082a7836 */ /* 0x000fe20000000000 */
[----:B------:R-:W-:Y:S01]  /*14950*/  FSEL R34, R6, -INF , !P4 ;  /* 0xff80000006227808 */ /* 0x000fe20006000000 */
[----:B------:R-:W-:Y:S01]  /*14960*/  VIADD R38, R8, 0xfffffff8 ;  /* 0xfffffff808267836 */ /* 0x000fe20000000000 */
[----:B------:R-:W-:Y:S01]  /*14970*/  FSEL R24, R10, -INF , !P4 ;  /* 0xff8000000a187808 */ /* 0x000fe20006000000 */
[----:B------:R-:W-:Y:S01]  /*14980*/  FFMA.FTZ R7, -R3, R7, R30 ;  /* 0x0000000703077223 */ /* 0x000fe2000001011e */
[----:B------:R-:W-:Y:S01]  /*14990*/  IABS R18, R18 ;  /* 0x0000001200127213 */ /* 0x000fe20000000000 */
[----:B------:R-:W-:Y:S01]  /*149a0*/  IMAD.IADD R17, R9, 0x1, -R48 ;  /* 0x0000000109117824 */ /* 0x000fe200078e0a30 */
[----:B------:R-:W-:-:S02]  /*149b0*/  IABS R16, R16 ;  /* 0x0000001000107213 */ /* 0x000fc40000000000 */
[----:B------:R-:W-:Y:S02]  /*149c0*/  IABS R14, R14 ;  /* 0x0000000e000e7213 */ /* 0x000fe40000000000 */
[----:B------:R-:W-:Y:S01]  /*149d0*/  ISETP.GE.AND P4, PT, R52, R137, PT ;  /* 0x000000893400720c */ /* 0x000fe20003f86270 */
[----:B------:R-:W-:Y:S01]  /*149e0*/  IMAD.IADD R52, R5, 0x1, -R52 ;  /* 0x0000000105347824 */ /* 0x000fe200078e0a34 */
[----:B------:R-:W-:Y:S02]  /*149f0*/  FSEL R32, R41, -INF , !P0 ;  /* 0xff80000029207808 */ /* 0x000fe40004000000 */
[----:B------:R-:W-:Y:S02]  /*14a00*/  I2FP.F32.S32 R15, R15 ;  /* 0x0000000f000f7245 */ /* 0x000fe40000201400 */
[----:B------:R-:W-:Y:S02]  /*14a10*/  I2FP.F32.S32 R18, R18 ;  /* 0x0000001200127245 */ /* 0x000fe40000201400 */
[-C--:B------:R-:W-:Y:S01]  /*14a20*/  ISETP.GE.AND P3, PT, R40, R137.reuse, PT ;  /* 0x000000892800720c */ /* 0x080fe20003f66270 */
[----:B------:R-:W-:Y:S01]  /*14a30*/  VIADD R40, R8, 0xfffffff1 ;  /* 0xfffffff108287836 */ /* 0x000fe20000000000 */
[----:B------:R-:W-:Y:S01]  /*14a40*/  ISETP.GE.AND P0, PT, R50, R137, PT ;  /* 0x000000893200720c */ /* 0x000fe20003f06270 */
[----:B------:R-:W-:Y:S01]  /*14a50*/  VIADD R50, R8, 0xffffffe8 ;  /* 0xffffffe808327836 */ /* 0x000fe20000000000 */
[----:B------:R-:W-:Y:S01]  /*14a60*/  I2FP.F32.S32 R16, R16 ;  /* 0x0000001000107245 */ /* 0x000fe20000201400 */
[C---:B------:R-:W-:Y:S01]  /*14a70*/  FFMA.FTZ R90, -R3.reuse, R15, R90 ;  /* 0x0000000f035a7223 */ /* 0x040fe2000001015a */
[----:B------:R-:W-:Y:S01]  /*14a80*/  I2FP.F32.S32 R14, R14 ;  /* 0x0000000e000e7245 */ /* 0x000fe20000201400 */
[C---:B------:R-:W-:Y:S01]  /*14a90*/  FFMA.FTZ R18, -R3.reuse, R18, R33 ;  /* 0x0000001203127223 */ /* 0x040fe20000010121 */
[----:B------:R-:W-:Y:S01]  /*14aa0*/  IABS R52, R52 ;  /* 0x0000003400347213 */ /* 0x000fe20000000000 */
[C---:B------:R-:W-:Y:S01]  /*14ab0*/  FFMA.FTZ R35, -R3.reuse, R16, R35 ;  /* 0x0000001003237223 */ /* 0x040fe20000010123 */
[-C--:B------:R-:W-:Y:S01]  /*14ac0*/  ISETP.GE.AND P1, PT, R22, R137.reuse, PT ;  /* 0x000000891600720c */ /* 0x080fe20003f26270 */
[----:B------:R-:W-:Y:S01]  /*14ad0*/  FFMA.FTZ R31, -R3, R14, R31 ;  /* 0x0000000e031f7223 */ /* 0x000fe2000001011f */
[----:B------:R-:W-:Y:S01]  /*14ae0*/  FSEL R10, R11, -INF , !P5 ;  /* 0xff8000000b0a7808 */ /* 0x000fe20006800000 */
[----:B------:R-:W-:Y:S01]  /*14af0*/  IMAD.IADD R19, R9, 0x1, -R50 ;  /* 0x0000000109137824 */ /* 0x000fe200078e0a32 */
[----:B------:R-:W-:Y:S01]  /*14b00*/  FSEL R6, R7, -INF , !P2 ;  /* 0xff80000007067808 */ /* 0x000fe20005000000 */
[----:B------:R-:W-:Y:S01]  /*14b10*/  IMAD.IADD R15, R9, 0x1, -R42 ;  /* 0x00000001090f7824 */ /* 0x000fe200078e0a2a */
[----:B------:R-:W-:Y:S01]  /*14b20*/  FSEL R30, R37, -INF , !P6 ;  /* 0xff800000251e7808 */ /* 0x000fe20007000000 */
[----:B------:R-:W-:Y:S01]  /*14b30*/  IMAD.IADD R11, R9, 0x1, -R40 ;  /* 0x00000001090b7824 */ /* 0x000fe200078e0a28 */
[----:B------:R-:W-:Y:S01]  /*14b40*/  FSEL R22, R39, -INF , !P6 ;  /* 0xff80000027167808 */ /* 0x000fe20007000000 */
[C---:B------:R-:W-:Y:S01]  /*14b50*/  IMAD.IADD R7, R9.reuse, 0x1, -R38 ;  /* 0x0000000109077824 */ /* 0x040fe200078e0a26 */
[----:B------:R-:W-:Y:S01]  /*14b60*/  ISETP.GE.AND P6, PT, R50, R137, PT ;  /* 0x000000893200720c */ /* 0x000fe20003fc6270 */
[----:B------:R-:W-:Y:S01]  /*14b70*/  IMAD.IADD R9, R9, 0x1, -R58 ;  /* 0x0000000109097824 */ /* 0x000fe200078e0a3a */
[----:B------:R-:W-:Y:S01]  /*14b80*/  I2FP.F32.S32 R52, R52 ;  /* 0x0000003400347245 */ /* 0x000fe20000201400 */
[----:B------:R-:W-:Y:S01]  /*14b90*/  IMAD.IADD R50, R5, 0x1, -R50 ;  /* 0x0000000105327824 */ /* 0x000fe200078e0a32 */
[----:B------:R-:W-:-:S02]  /*14ba0*/  FSEL R16, R4, -INF , !P2 ;  /* 0xff80000004107808 */ /* 0x000fc40005000000 */
[----:B------:R-:W-:Y:S01]  /*14bb0*/  FSEL R20, R20, -INF , !P5 ;  /* 0xff80000014147808 */ /* 0x000fe20006800000 */
[----:B------:R-:W-:Y:S01]  /*14bc0*/  FFMA.FTZ R52, -R3, R52, R91 ;  /* 0x0000003403347223 */ /* 0x000fe2000001015b */
[----:B------:R-:W-:Y:S02]  /*14bd0*/  FSEL R18, R18, -INF , !P3 ;  /* 0xff80000012127808 */ /* 0x000fe40005800000 */
[----:B------:R-:W-:Y:S02]  /*14be0*/  FSEL R8, R35, -INF , !P3 ;  /* 0xff80000023087808 */ /* 0x000fe40005800000 */
[----:B------:R-:W-:Y:S02]  /*14bf0*/  FSEL R14, R29, -INF , !P1 ;  /* 0xff8000001d0e7808 */ /* 0x000fe40004800000 */
[----:B------:R-:W-:Y:S02]  /*14c00*/  FSEL R4, R31, -INF , !P1 ;  /* 0xff8000001f047808 */ /* 0x000fe40004800000 */
        /* <DEDUP_REMOVED lines=10> */
[----:B------:R-:W-:-:S02]  /*14cb0*/  IABS R9, R9 ;  /* 0x0000000900097213 */ /* 0x000fc40000000000 */
[----:B------:R-:W-:Y:S02]  /*14cc0*/  IABS R50, R50 ;  /* 0x0000003200327213 */ /* 0x000fe40000000000 */
[----:B------:R-:W-:Y:S02]  /*14cd0*/  I2FP.F32.S32 R7, R7 ;  /* 0x0000000700077245 */ /* 0x000fe40000201400 */
[----:B------:R-:W-:Y:S02]  /*14ce0*/  I2FP.F32.S32 R60, R9 ;  /* 0x00000009003c7245 */ /* 0x000fe40000201400 */
[----:B------:R-:W-:Y:S01]  /*14cf0*/  I2FP.F32.S32 R9, R50 ;  /* 0x0000003200097245 */ /* 0x000fe20000201400 */
[----:B------:R-:W-:Y:S01]  /*14d00*/  FFMA.FTZ R76, -R3, R7, R76 ;  /* 0x00000007034c7223 */ /* 0x000fe2000001014c */
[----:B------:R-:W-:Y:S01]  /*14d10*/  FSEL R226, R89, -INF , !P4 ;  /* 0xff80000059e27808 */ /* 0x000fe20006000000 */
[C---:B------:R-:W-:Y:S01]  /*14d20*/  FFMA.FTZ R77, -R3.reuse, R60, R77 ;  /* 0x0000003c034d7223 */ /* 0x040fe2000001014d */
[----:B------:R-:W-:Y:S01]  /*14d30*/  FSEL R172, R52, -INF , !P4 ;  /* 0xff80000034ac7808 */ /* 0x000fe20006000000 */
[----:B------:R-:W-:Y:S01]  /*14d40*/  FFMA.FTZ R46, -R3, R9, R46 ;  /* 0x00000009032e7223 */ /* 0x000fe2000001012e */
[----:B------:R-:W-:-:S02]  /*14d50*/  IABS R38, R38 ;  /* 0x0000002600267213 */ /* 0x000fc40000000000 */
[----:B------:R-:W-:Y:S02]  /*14d60*/  ISETP.GE.AND P4, PT, R134, 0x2, PT ;  /* 0x000000028600780c */ /* 0x000fe40003f86270 */
[----:B------:R-:W-:Y:S02]  /*14d70*/  IABS R19, R19 ;  /* 0x0000001300137213 */ /* 0x000fe40000000000 */
[----:B------:R-:W-:Y:S02]  /*14d80*/  IABS R17, R17 ;  /* 0x0000001100117213 */ /* 0x000fe40000000000 */
[----:B------:R-:W-:Y:S02]  /*14d90*/  IABS R15, R15 ;  /* 0x0000000f000f7213 */ /* 0x000fe40000000000 */
[----:B------:R-:W-:Y:S02]  /*14da0*/  IABS R11, R11 ;  /* 0x0000000b000b7213 */ /* 0x000fe40000000000 */
[----:B------:R-:W-:-:S02]  /*14db0*/  IABS R48, R48 ;  /* 0x0000003000307213 */ /* 0x000fc40000000000 */
[----:B------:R-:W-:Y:S02]  /*14dc0*/  IABS R42, R42 ;  /* 0x0000002a002a7213 */ /* 0x000fe40000000000 */
[----:B------:R-:W-:Y:S02]  /*14dd0*/  IABS R40, R40 ;  /* 0x0000002800287213 */ /* 0x000fe40000000000 */
[----:B------:R-:W-:Y:S02]  /*14de0*/  IABS R5, R5 ;  /* 0x0000000500057213 */ /* 0x000fe40000000000 */
[----:B------:R-:W-:Y:S02]  /*14df0*/  FSEL R228, R88, -INF , !P0 ;  /* 0xff80000058e47808 */ /* 0x000fe40004000000 */
[----:B------:R-:W-:Y:S02]  /*14e00*/  FSEL R222, R90, -INF , !P0 ;  /* 0xff8000005ade7808 */ /* 0x000fe40004000000 */
[----:B------:R-:W-:-:S02]  /*14e10*/  ISETP.GE.AND P0, PT, R58, R137, PT ;  /* 0x000000893a00720c */ /* 0x000fc40003f06270 */
[----:B------:R-:W-:Y:S02]  /*14e20*/  I2FP.F32.S32 R7, R38 ;  /* 0x0000002600077245 */ /* 0x000fe40000201400 */
[----:B------:R-:W-:Y:S02]  /*14e30*/  I2FP.F32.S32 R19, R19 ;  /* 0x0000001300137245 */ /* 0x000fe40000201400 */
[----:B------:R-:W-:Y:S01]  /*14e40*/  I2FP.F32.S32 R62, R17 ;  /* 0x00000011003e7245 */ /* 0x000fe20000201400 */
[C---:B------:R-:W-:Y:S01]  /*14e50*/  FFMA.FTZ R78, -R3.reuse, R7, R78 ;  /* 0x00000007034e7223 */ /* 0x040fe2000001014e */
        /* <DEDUP_REMOVED lines=12> */
[----:B------:R-:W-:Y:S01]  /*14f20*/  FSEL R162, R44, -INF , !P6 ;  /* 0xff8000002ca27808 */ /* 0x000fe20007000000 */
[C---:B------:R-:W-:Y:S01]  /*14f30*/  FFMA.FTZ R87, -R3.reuse, R40, R87 ;  /* 0x0000002803577223 */ /* 0x040fe20000010157 */
[----:B------:R-:W-:Y:S01]  /*14f40*/  FSEL R220, R46, -INF , !P6 ;  /* 0xff8000002edc7808 */ /* 0x000fe20007000000 */
[----:B------:R-:W-:Y:S01]  /*14f50*/  FFMA.FTZ R79, -R3, R38, R79 ;  /* 0x00000026034f7223 */ /* 0x000fe2000001014f */
        /* <DEDUP_REMOVED lines=75> */
.L_x_4287:
[----:B------:R-:W2:Y:S02]  /*15410*/  LD.E R5, desc[UR6][R12.64+0x38] ;  /* 0x000038060c057980 */ /* 0x000ea4000c101900 */
[----:B--2---:R-:W-:-:S04]  /*15420*/  LEA R5, -R5, RZ, 0x6 ;  /* 0x000000ff05057211 */ /* 0x004fc800078e31ff */
[----:B------:R-:W-:Y:S02]  /*15430*/  SHF.R.S32.HI R2, RZ, 0x1f, R5 ;  /* 0x0000001fff027819 */ /* 0x000fe40000011405 */
.L_x_4288:
[----:B------:R-:W-:Y:S05]  /*15440*/  BSYNC B0 ;  /* 0x0000000000007941 */ /* 0x000fea0003800000 */
.L_x_4286:
        /* <DEDUP_REMOVED lines=98> */
.L_x_4285:
[----:B------:R-:W-:Y:S05]  /*15a70*/  BSYNC B1 ;  /* 0x0000000000017941 */ /* 0x000fea0003800000 */
.L_x_4284:
        /* <DEDUP_REMOVED lines=24> */
[----:B--2---:R-:W-:-:S02]  /*15c00*/  FMNMX.FTZ R12, R174, R5, !PT ;  /* 0x00000005ae0c7209 */ /* 0x004fc40007810000 */
[----:B------:R-:W-:Y:S02]  /*15c10*/  FMNMX.FTZ R2, R178, R7, !PT ;  /* 0x00000007b2027209 */ /* 0x000fe40007810000 */
        /* <DEDUP_REMOVED lines=11> */
[----:B-1----:R-:W-:Y:S04]  /*15cd0*/  LDSM.16.MT88.4 R40, [R200+0xc000] ;  /* 0x00c00000c828783b */ /* 0x002fe80000004200 */
[----:B------:R-:W-:Y:S04]  /*15ce0*/  LDSM.16.MT88.4 R64, [R201+0xe000] ;  /* 0x00e00000c940783b */ /* 0x000fe80000004200 */
        /* <DEDUP_REMOVED lines=34> */
[-C--:B------:R-:W-:Y:S01]  /*15f10*/  FFMA.FTZ R139, R8, R170.reuse, -R171 ;  /* 0x000000aa088b7223 */ /* 0x080fe200000108ab */
[----:B------:R-:W1:Y:S01]  /*15f20*/  LDSM.16.MT88.4 R12, [R200+0xc800] ;  /* 0x00c80000c80c783b */ /* 0x000e620000004200 */
[-CC-:B------:R-:W-:Y:S01]  /*15f30*/  FFMA.FTZ R151, R20, R170.reuse, -R179.reuse ;  /* 0x000000aa14977223 */ /* 0x180fe200000108b3 */
[-CC-:B------:R-:W-:Y:S01]  /*15f40*/  FFMA.FTZ R148, R18, R170.reuse, -R179.reuse ;  /* 0x000000aa12947223 */ /* 0x180fe200000108b3 */
[-C--:B------:R-:W-:Y:S01]  /*15f50*/  FFMA.FTZ R149, R16, R170.reuse, -R179 ;  /* 0x000000aa10957223 */ /* 0x080fe200000108b3 */
[----:B------:R-:W2:Y:S01]  /*15f60*/  LDSM.16.MT88.4 R8, [R201+0xe800] ;  /* 0x00e80000c908783b */ /* 0x000ea20000004200 */
        /* <DEDUP_REMOVED lines=226> */
[----:B------:R-:W1:Y:S01]  /*16d90*/  S2R R2, SR_TID.X ;  /* 0x0000000000027919 */ /* 0x000e620000002100 */
[----:B------:R-:W-:Y:S01]  /*16da0*/  VIADD R219, R134, 0xfffffffe ;  /* 0xfffffffe86db7836 */ /* 0x000fe20000000000 */
[----:B------:R-:W-:Y:S02]  /*16db0*/  MOV R135, R132 ;  /* 0x0000008400877202 */ /* 0x000fe40000000f00 */
[----:B-1----:R-:W-:-:S05]  /*16dc0*/  LOP3.LUT R5, R2, 0x3, RZ, 0xc0, !PT ;  /* 0x0000000302057812 */ /* 0x002fca00078ec0ff */
[----:B------:R-:W-:Y:S02]  /*16dd0*/  IMAD R218, R5, -0x2, R0 ;  /* 0xfffffffe05da7824 */ /* 0x000fe400078e0200 */
[----:B------:R-:W-:-:S03]  /*16de0*/  IMAD.MOV.U32 R0, RZ, RZ, R133 ;  /* 0x000000ffff007224 */ /* 0x000fc600078e0085 */
[----:B------:R-:W-:-:S07]  /*16df0*/  IADD3 R218, R137, R218, -R212 ;  /* 0x000000da89da7210 */ /* 0x000fce0007ffe8d4 */
.L_x_4298:
        /* <DEDUP_REMOVED lines=81> */
.L_x_4291:
[----:B-1----:R-:W-:Y:S02]  /*17310*/  R2UR UR4, R136 ;  /* 0x00000000880472ca */ /* 0x002fe400000e0000 */
[----:B------:R-:W-:Y:S11]  /*17320*/  R2UR UR5, R137 ;  /* 0x00000000890572ca */ /* 0x000ff600000e0000 */
[----:B------:R-:W-:Y:S02]  /*17330*/  @!UPT UIADD3 URZ, URZ, URZ, URZ ;  /* 0x0000003f3f3ff290 */ /* 0x000fe4000fffe03f */
[----:B--2---:R-:W2:Y:S02]  /*17340*/  LD.E R8, desc[UR4][R132.64+0x40] ;  /* 0x0000400484087980 */ /* 0x004ea4000c101900 */
[----:B--2---:R-:W-:Y:S05]  /*17350*/  IMAD.U32 R8, R8, -0x40, RZ ;  /* 0xffffffc008087824 */ /* 0x004fea00078e00ff */
[----:B------:R-:W-:Y:S02]  /*17360*/  SHF.R.S32.HI R4, RZ, 0x1f, R8 ;  /* 0x0000001fff047819 */ /* 0x000fe40000011408 */
.L_x_4292:
[----:B------:R-:W-:Y:S05]  /*17370*/  BSYNC B0 ;  /* 0x0000000000007941 */ /* 0x000fea0003800000 */
.L_x_4290:
        /* <DEDUP_REMOVED lines=32> */
[-CC-:B------:R-:W-:Y:S02]  /*17580*/  @P3 LEA.HI.X R9, R7, R165.reuse, R4.reuse, 0x1, P1 ;  /* 0x000000a507093211 */ /* 0x180fe400008f0c04 */
[----:B------:R-:W-:Y:S01]  /*17590*/  @P2 R2UR UR9, R137 ;  /* 0x00000000890922ca */ /* 0x000fe200000e0000 */
[----:B------:R-:W-:Y:S01]  /*175a0*/  @!PT LDS RZ, [RZ] ;  /* 0x00000000fffff984 */ /* 0x000fe20000000800 */
[----:B------:R-:W-:Y:S01]  /*175b0*/  @!PT LDS RZ, [RZ] ;  /* 0x00000000fffff984 */ /* 0x000fe20000000800 */
[----:B------:R-:W-:Y:S01]  /*175c0*/  @!PT LDS RZ, [RZ] ;  /* 0x00000000fffff984 */ /* 0x000fe20000000800 */
[----:B------:R-:W-:Y:S01]  /*175d0*/  @P2 LDGSTS.E.BYPASS.LTC128B.128 [R216+0x10000], desc[UR4][R224.64+0x100] ;  /* 0x10000100e0d82fae */ /* 0x000fe2000b901d44 */
[C---:B------:R-:W-:Y:S02]  /*175e0*/  @P2 LEA R6, P0, R7.reuse, R164, 0x1 ;  /* 0x000000a407062211 */ /* 0x040fe400078008ff */
        /* <DEDUP_REMOVED lines=9> */
[--C-:B------:R-:W-:Y:S01]  /*17680*/  IMAD.X R4, R4, 0x1, R203.reuse, P5 ;  /* 0x0000000104047824 */ /* 0x100fe200028e06cb */
        /* <DEDUP_REMOVED lines=12> */
[-CC-:B------:R-:W-:Y:S01]  /*17750*/  @P3 LEA.HI.X R15, R5, R165.reuse, R4.reuse, 0x1, P1 ;  /* 0x000000a5050f3211 */ /* 0x180fe200008f0c04 */
[----:B------:R-:W-:Y:S01]  /*17760*/  @!PT LDS RZ, [RZ] ;  /* 0x00000000fffff984 */ /* 0x000fe20000000800 */
[----:B------:R-:W-:Y:S01]  /*17770*/  @!PT LDS RZ, [RZ] ;  /* 0x00000000fffff984 */ /* 0x000fe20000000800 */
[----:B------:R-:W-:Y:S01]  /*17780*/  @!PT LDS RZ, [RZ] ;  /* 0x00000000fffff984 */ /* 0x000fe20000000800 */
[----:B------:R1:W-:Y:S01]  /*17790*/  @P2 LDGSTS.E.BYPASS.LTC128B.128 [R216+0x10800], desc[UR8][R6.64+0x100] ;  /* 0x1080010006d82fae */ /* 0x0003e2000b901d48 */
[----:B------:R-:W-:Y:S02]  /*177a0*/  @P2 R2UR UR13, R137 ;  /* 0x00000000890d22ca */ /* 0x000fe400000e0000 */
[C---:B------:R-:W-:Y:S01]  /*177b0*/  @P2 LEA R12, P0, R5.reuse, R164, 0x1 ;  /* 0x000000a4050c2211 */ /* 0x040fe200078008ff */
        /* <DEDUP_REMOVED lines=285> */
.L_x_4296:
[----:B------:R-:W-:Y:S02]  /*18990*/  R2UR UR4, R136 ;  /* 0x00000000880472ca */ /* 0x000fe400000e0000 */
[----:B------:R-:W-:Y:S11]  /*189a0*/  R2UR UR5, R137 ;  /* 0x00000000890572ca */ /* 0x000ff600000e0000 */
[----:B------:R-:W-:Y:S02]  /*189b0*/  @!UPT UIADD3 URZ, URZ, URZ, URZ ;  /* 0x0000003f3f3ff290 */ /* 0x000fe4000fffe03f */
[----:B------:R-:W2:Y:S02]  /*189c0*/  LD.E R142, desc[UR4][R132.64+0x38] ;  /* 0x00003804848e7980 */ /* 0x000ea4000c101900 */
[----:B--2---:R-:W-:Y:S05]  /*189d0*/  IMAD.U32 R142, R142, -0x40, RZ ;  /* 0xffffffc08e8e7824 */ /* 0x004fea00078e00ff */
[----:B------:R-:W-:Y:S02]  /*189e0*/  SHF.R.S32.HI R134, RZ, 0x1f, R142 ;  /* 0x0000001fff867819 */ /* 0x000fe4000001148e */
.L_x_4297:
[----:B------:R-:W-:Y:S05]  /*189f0*/  BSYNC B0 ;  /* 0x0000000000007941 */ /* 0x000fea0003800000 */
.L_x_4295:
        /* <DEDUP_REMOVED lines=113> */
.L_x_4294:
[----:B------:R-:W-:Y:S05]  /*19110*/  BSYNC B1 ;  /* 0x0000000000017941 */ /* 0x000fea0003800000 */
.L_x_4293:
[----:B------:R-:W-:Y:S01]  /*19120*/  R2UR UR4, R136 ;  /* 0x00000000880472ca */ /* 0x000fe200000e0000 */
[----:B-1----:R-:W-:Y:S01]  /*19130*/  IMAD R154, R219, -0x40, R218 ;  /* 0xffffffc0db9a7824 */ /* 0x002fe200078e02da */
[----:B------:R-:W-:Y:S01]  /*19140*/  R2UR UR5, R137 ;  /* 0x00000000890572ca */ /* 0x000fe200000e0000 */
[----:B------:R-:W-:Y:S03]  /*19150*/  LDSM.16.MT88.4 R156, [R200+0xe800] ;  /* 0x00e80000c89c783b */ /* 0x000fe60000004200 */
[C---:B------:R-:W-:Y:S02]  /*19160*/  IADD3 R151, R154.reuse, 0x8, RZ ;  /* 0x000000089a977810 */ /* 0x040fe40007ffe0ff */
[C---:B------:R-:W-:Y:S02]  /*19170*/  IADD3 R150, R154.reuse, -0x1, RZ ;  /* 0xffffffff9a967810 */ /* 0x040fe40007ffe0ff */
[C---:B------:R-:W-:Y:S01]  /*19180*/  IADD3 R148, R154.reuse, -0x9, RZ ;  /* 0xfffffff79a947810 */ /* 0x040fe20007ffe0ff */
[----:B------:R-:W-:Y:S01]  /*19190*/  LDSM.16.MT88.4 R160, [R199+0xe800] ;  /* 0x00e80000c7a0783b */ /* 0x000fe20000004200 */
[----:B------:R-:W-:Y:S02]  /*191a0*/  ISETP.GE.AND P1, PT, R151, RZ, PT ;  /* 0x000000ff9700720c */ /* 0x000fe40003f26270 */
[C---:B------:R-:W-:Y:S02]  /*191b0*/  IADD3 R149, R154.reuse, -0x8, RZ ;  /* 0xfffffff89a957810 */ /* 0x040fe40007ffe0ff */
[----:B------:R-:W-:Y:S02]  /*191c0*/  IADD3 R147, R154, -0x10, RZ ;  /* 0xfffffff09a937810 */ /* 0x000fe40007ffe0ff */
[----:B------:R-:W-:Y:S01]  /*191d0*/  ISETP.GE.AND P6, PT, R150, RZ, PT ;  /* 0x000000ff9600720c */ /* 0x000fe20003fc6270 */
[----:B------:R1:W2:Y:S01]  /*191e0*/  LD.E R134, desc[UR4][R132.64+0xdc] ;  /* 0x0000dc0484867980 */ /* 0x0002a2000c101900 */
[----:B------:R-:W-:Y:S02]  /*191f0*/  ISETP.GE.AND P4, PT, R148, RZ, PT ;  /* 0x000000ff9400720c */ /* 0x000fe40003f86270 */
[C---:B------:R-:W-:Y:S02]  /*19200*/  IADD3 R152, R154.reuse, 0x7, RZ ;  /* 0x000000079a987810 */ /* 0x040fe40007ffe0ff */
[----:B------:R-:W-:Y:S02]  /*19210*/  IADD3 R146, R154, -0x11, RZ ;  /* 0xffffffef9a927810 */ /* 0x000fe40007ffe0ff */
[----:B------:R-:W-:Y:S02]  /*19220*/  ISETP.GE.AND P5, PT, R149, RZ, PT ;  /* 0x000000ff9500720c */ /* 0x000fe40003fa6270 */
[----:B------:R-:W-:Y:S02]  /*19230*/  ISETP.GE.AND P3, PT, R147, RZ, PT ;  /* 0x000000ff9300720c */ /* 0x000fe40003f66270 */
[----:B------:R-:W-:Y:S02]  /*19240*/  ISETP.GE.AND P0, PT, R152, RZ, PT ;  /* 0x000000ff9800720c */ /* 0x000fe40003f06270 */
[----:B------:R-:W-:Y:S02]  /*19250*/  ISETP.GE.AND P2, PT, R146, RZ, PT ;  /* 0x000000ff9200720c */ /* 0x000fe40003f46270 */
[C---:B------:R-:W-:Y:S02]  /*19260*/  IADD3 R145, R154.reuse, -0x18, RZ ;  /* 0xffffffe89a917810 */ /* 0x040fe40007ffe0ff */
[----:B------:R-:W-:Y:S02]  /*19270*/  IABS R153, R154 ;  /* 0x0000009a00997213 */ /* 0x000fe40000000000 */
[C---:B------:R-:W-:Y:S02]  /*19280*/  @!P1 IADD3 R151, -R154.reuse, -0x8, RZ ;  /* 0xfffffff89a979810 */ /* 0x040fe40007ffe1ff */
[----:B------:R-:W-:Y:S02]  /*19290*/  ISETP.GE.AND P1, PT, R145, RZ, PT ;  /* 0x000000ff9100720c */ /* 0x000fe40003f26270 */
[C---:B------:R-:W-:Y:S02]  /*192a0*/  @!P6 IADD3 R150, -R154.reuse, 0x1, RZ ;  /* 0x000000019a96e810 */ /* 0x040fe40007ffe1ff */
[C---:B------:R-:W-:Y:S02]  /*192b0*/  @!P4 IADD3 R148, -R154.reuse, 0x9, RZ ;  /* 0x000000099a94c810 */ /* 0x040fe40007ffe1ff */
[----:B------:R-:W-:Y:S02]  /*192c0*/  I2FP.F32.S32 R153, R153 ;  /* 0x0000009900997245 */ /* 0x000fe40000201400 */
[C---:B------:R-:W-:Y:S02]  /*192d0*/  IADD3 R144, R154.reuse, -0x19, RZ ;  /* 0xffffffe79a907810 */ /* 0x040fe40007ffe0ff */
[C---:B------:R-:W-:Y:S01]  /*192e0*/  @!P5 IADD3 R149, -R154.reuse, 0x8, RZ ;  /* 0x000000089a95d810 */ /* 0x040fe20007ffe1ff */
[CC--:B------:R-:W-:Y:S01]  /*192f0*/  FFMA.FTZ R4, -R3.reuse, R153.reuse, R4 ;  /* 0x0000009903047223 */ /* 0x0c0fe20000010104 */
[C---:B------:R-:W-:Y:S01]  /*19300*/  @!P3 IADD3 R147, -R154.reuse, 0x10, RZ ;  /* 0x000000109a93b810 */ /* 0x040fe20007ffe1ff */
[C---:B------:R-:W-:Y:S01]  /*19310*/  FFMA.FTZ R10, -R3.reuse, R153, R10 ;  /* 0x00000099030a7223 */ /* 0x040fe2000001010a */
[----:B------:R-:W-:Y:S02]  /*19320*/  I2FP.F32.S32 R150, R150 ;  /* 0x0000009600967245 */ /* 0x000fe40000201400 */
[----:B------:R-:W-:Y:S02]  /*19330*/  I2FP.F32.S32 R148, R148 ;  /* 0x0000009400947245 */ /* 0x000fe40000201400 */
[C---:B------:R-:W-:Y:S01]  /*19340*/  @!P0 IADD3 R152, -R154.reuse, -0x7, RZ ;  /* 0xfffffff99a988810 */ /* 0x040fe20007ffe1ff */
[C---:B------:R-:W-:Y:S01]  /*19350*/  FFMA.FTZ R5, -R3.reuse, R150, R5 ;  /* 0x0000009603057223 */ /* 0x040fe20000010105 */
[C---:B------:R-:W-:Y:S01]  /*19360*/  @!P2 IADD3 R146, -R154.reuse, 0x11, RZ ;  /* 0x000000119a92a810 */ /* 0x040fe20007ffe1ff */
[CC--:B------:R-:W-:Y:S01]  /*19370*/  FFMA.FTZ R9, -R3.reuse, R148.reuse, R9 ;  /* 0x0000009403097223 */ /* 0x0c0fe20000010109 */
[----:B------:R-:W-:Y:S01]  /*19380*/  I2FP.F32.S32 R151, R151 ;  /* 0x0000009700977245 */ /* 0x000fe20000201400 */
[C---:B------:R-:W-:Y:S01]  /*19390*/  FFMA.FTZ R15, -R3.reuse, R148, R15 ;  /* 0x00000094030f7223 */ /* 0x040fe2000001010f */
[----:B------:R-:W-:Y:S01]  /*193a0*/  IADD3 R143, R154, -0x20, RZ ;  /* 0xffffffe09a8f7810 */ /* 0x000fe20007ffe0ff */
[C---:B------:R-:W-:Y:S01]  /*193b0*/  FFMA.FTZ R11, -R3.reuse, R150, R11 ;  /* 0x00000096030b7223 */ /* 0x040fe2000001010b */
[----:B------:R-:W-:Y:S01]  /*193c0*/  I2FP.F32.S32 R149, R149 ;  /* 0x0000009500957245 */ /* 0x000fe20000201400 */
[C---:B------:R-:W-:Y:S01]  /*193d0*/  FFMA.FTZ R6, -R3.reuse, R151, R6 ;  /* 0x0000009703067223 */ /* 0x040fe20000010106 */
[----:B------:R-:W-:Y:S02]  /*193e0*/  ISETP.GE.AND P0, PT, R144, RZ, PT ;  /* 0x000000ff9000720c */ /* 0x000fe40003f06270 */
[----:B------:R-:W-:Y:S01]  /*193f0*/  I2FP.F32.S32 R147, R147 ;  /* 0x0000009300937245 */ /* 0x000fe20000201400 */
[CC--:B------:R-:W-:Y:S01]  /*19400*/  FFMA.FTZ R8, -R3.reuse, R149.reuse, R8 ;  /* 0x0000009503087223 */ /* 0x0c0fe20000010108 */
[----:B------:R-:W-:Y:S01]  /*19410*/  I2FP.F32.S32 R152, R152 ;  /* 0x0000009800987245 */ /* 0x000fe20000201400 */
[C---:B------:R-:W-:Y:S01]  /*19420*/  FFMA.FTZ R14, -R3.reuse, R149, R14 ;  /* 0x00000095030e7223 */ /* 0x040fe2000001010e */
[----:B------:R-:W-:Y:S01]  /*19430*/  I2FP.F32.S32 R146, R146 ;  /* 0x0000009200927245 */ /* 0x000fe20000201400 */
[CC--:B------:R-:W-:Y:S01]  /*19440*/  FFMA.FTZ R12, -R3.reuse, R147.reuse, R12 ;  /* 0x00000093030c7223 */ /* 0x0c0fe2000001010c */
[----:B------:R-:W-:Y:S01]  /*19450*/  FMNMX.FTZ R148, R4, R0, !PT ;  /* 0x0000000004947209 */ /* 0x000fe20007810000 */
[C---:B------:R-:W-:Y:S01]  /*19460*/  FFMA.FTZ R18, -R3.reuse, R147, R18 ;  /* 0x0000009303127223 */ /* 0x040fe20000010112 */
[C---:B------:R-:W-:Y:S01]  /*19470*/  IADD3 R142, R154.reuse, -0x21, RZ ;  /* 0xffffffdf9a8e7810 */ /* 0x040fe20007ffe0ff */
[C---:B------:R-:W-:Y:S01]  /*19480*/  FFMA.FTZ R7, -R3.reuse, R152, R7 ;  /* 0x0000009803077223 */ /* 0x040fe20000010107 */
[----:B------:R-:W-:Y:S01]  /*19490*/  @!P1 IADD3 R145, -R154, 0x18, RZ ;  /* 0x000000189a919810 */ /* 0x000fe20007ffe1ff */
[-C--:B------:R-:W-:Y:S01]  /*194a0*/  FFMA.FTZ R13, -R3, R146.reuse, R13 ;  /* 0x00000092030d7223 */ /* 0x080fe2000001010d */
[----:B------:R-:W-:Y:S01]  /*194b0*/  ISETP.GE.AND P6, PT, R143, RZ, PT ;  /* 0x000000ff8f00720c */ /* 0x000fe20003fc6270 */
[----:B------:R-:W-:Y:S01]  /*194c0*/  FFMA.FTZ R19, -R3, R146, R19 ;  /* 0x0000009203137223 */ /* 0x000fe20000010113 */
[----:B------:R-:W-:Y:S02]  /*194d0*/  FMNMX.FTZ R147, R5, R148, !PT ;  /* 0x0000009405937209 */ /* 0x000fe40007810000 */
[----:B------:R-:W-:Y:S02]  /*194e0*/  FMNMX.FTZ R146, R6, R135, !PT ;  /* 0x0000008706927209 */ /* 0x000fe40007810000 */
[----:B------:R-:W-:Y:S02]  /*194f0*/  ISETP.GE.AND P5, PT, R142, RZ, PT ;  /* 0x000000ff8e00720c */ /* 0x000fe40003fa6270 */
[----:B------:R-:W-:Y:S02]  /*19500*/  I2FP.F32.S32 R145, R145 ;  /* 0x0000009100917245 */ /* 0x000fe40000201400 */
[----:B------:R-:W-:Y:S02]  /*19510*/  FMNMX.FTZ R148, R8, R147, !PT ;  /* 0x0000009308947209 */ /* 0x000fe40007810000 */
[C---:B------:R-:W-:Y:S01]  /*19520*/  IADD3 R141, R154.reuse, -0x28, RZ ;  /* 0xffffffd89a8d7810 */ /* 0x040fe20007ffe0ff */
[-C--:B------:R-:W-:Y:S01]  /*19530*/  FFMA.FTZ R16, -R3, R145.reuse, R16 ;  /* 0x0000009103107223 */ /* 0x080fe20000010110 */
[----:B------:R-:W-:Y:S01]  /*19540*/  FMNMX.FTZ R147, R7, R146, !PT ;  /* 0x0000009207937209 */ /* 0x000fe20007810000 */
[----:B------:R-:W-:Y:S01]  /*19550*/  FFMA.FTZ R22, -R3, R145, R22 ;  /* 0x0000009103167223 */ /* 0x000fe20000010116 */
[C---:B------:R-:W-:Y:S02]  /*19560*/  @!P0 IADD3 R144, -R154.reuse, 0x19, RZ ;  /* 0x000000199a908810 */ /* 0x040fe40007ffe1ff */
[----:B------:R-:W-:Y:S02]  /*19570*/  FMNMX.FTZ R145, R9, R148, !PT ;  /* 0x0000009409917209 */ /* 0x000fe40007810000 */
[----:B------:R-:W-:Y:S02]  /*19580*/  IADD3 R140, R154, -0x29, RZ ;  /* 0xffffffd79a8c7810 */ /* 0x000fe40007ffe0ff */
[----:B------:R-:W-:Y:S02]  /*19590*/  ISETP.GE.AND P4, PT, R141, RZ, PT ;  /* 0x000000ff8d00720c */ /* 0x000fe40003f86270 */
[----:B------:R-:W-:Y:S02]  /*195a0*/  FMNMX.FTZ R146, R10, R147, !PT ;  /* 0x000000930a927209 */ /* 0x000fe40007810000 */
[----:B------:R-:W-:Y:S02]  /*195b0*/  @!P6 IADD3 R143, -R154, 0x20, RZ ;  /* 0x000000209a8fe810 */ /* 0x000fe40007ffe1ff */
[----:B------:R-:W-:Y:S02]  /*195c0*/  I2FP.F32.S32 R144, R144 ;  /* 0x0000009000907245 */ /* 0x000fe40000201400 */
[----:B------:R-:W-:Y:S02]  /*195d0*/  FMNMX.FTZ R148, R12, R145, !PT ;  /* 0x000000910c947209 */ /* 0x000fe40007810000 */
[----:B------:R-:W-:Y:S01]  /*195e0*/  IADD3 R139, R154, -0x30, RZ ;  /* 0xffffffd09a8b7810 */ /* 0x000fe20007ffe0ff */
[CC--:B------:R-:W-:Y:S01]  /*195f0*/  FFMA.FTZ R17, -R3.reuse, R144.reuse, R17 ;  /* 0x0000009003117223 */ /* 0x0c0fe20000010111 */
[----:B------:R-:W-:Y:S01]  /*19600*/  ISETP.GE.AND P3, PT, R140, RZ, PT ;  /* 0x000000ff8c00720c */ /* 0x000fe20003f66270 */
[----:B------:R-:W-:Y:S01]  /*19610*/  FFMA.FTZ R23, -R3, R144, R23 ;  /* 0x0000009003177223 */ /* 0x000fe20000010117 */
[----:B------:R-:W-:Y:S02]  /*19620*/  FMNMX.FTZ R145, R11, R146, !PT ;  /* 0x000000920b917209 */ /* 0x000fe40007810000 */
[C---:B------:R-:W-:Y:S02]  /*19630*/  @!P5 IADD3 R142, -R154.reuse, 0x21, RZ ;  /* 0x000000219a8ed810 */ /* 0x040fe40007ffe1ff */
[----:B------:R-:W-:Y:S02]  /*19640*/  I2FP.F32.S32 R143, R143 ;  /* 0x0000008f008f7245 */ /* 0x000fe40000201400 */
[----:B------:R-:W-:Y:S02]  /*19650*/  FMNMX.FTZ R147, R13, R148, !PT ;  /* 0x000000940d937209 */ /* 0x000fe40007810000 */
[----:B------:R-:W-:Y:S01]  /*19660*/  IADD3 R2, R154, -0x31, RZ ;  /* 0xffffffcf9a027810 */ /* 0x000fe20007ffe0ff */
[-C--:B------:R-:W-:Y:S01]  /*19670*/  FFMA.FTZ R26, -R3, R143.reuse, R26 ;  /* 0x0000008f031a7223 */ /* 0x080fe2000001011a */
[----:B------:R-:W-:Y:S01]  /*19680*/  ISETP.GE.AND P2, PT, R139, RZ, PT ;  /* 0x000000ff8b00720c */ /* 0x000fe20003f46270 */
[C---:B------:R-:W-:Y:S01]  /*19690*/  FFMA.FTZ R20, -R3.reuse, R143, R20 ;  /* 0x0000008f03147223 */ /* 0x040fe20000010114 */
[----:B------:R-:W-:Y:S01]  /*196a0*/  FMNMX.FTZ R144, R14, R145, !PT ;  /* 0x000000910e907209 */ /* 0x000fe20007810000 */
[----:B------:R-:W-:Y:S01]  /*196b0*/  LDSM.16.MT88.4 R148, [R199+0xc000] ;  /* 0x00c00000c794783b */ /* 0x000fe20000004200 */
[----:B------:R-:W-:Y:S02]  /*196c0*/  I2FP.F32.S32 R142, R142 ;  /* 0x0000008e008e7245 */ /* 0x000fe40000201400 */
[----:B------:R-:W-:Y:S02]  /*196d0*/  FMNMX.FTZ R146, R16, R147, !PT ;  /* 0x0000009310927209 */ /* 0x000fe40007810000 */
[----:B-1----:R-:W-:Y:S01]  /*196e0*/  IADD3 R133, R154, -0x38, RZ ;  /* 0xffffffc89a857810 */ /* 0x002fe20007ffe0ff */
[CC--:B------:R-:W-:Y:S01]  /*196f0*/  FFMA.FTZ R27, -R3.reuse, R142.reuse, R27 ;  /* 0x0000008e031b7223 */ /* 0x0c0fe2000001011b */
[----:B------:R-:W-:Y:S01]  /*19700*/  ISETP.GE.AND P1, PT, R2, RZ, PT ;  /* 0x000000ff0200720c */ /* 0x000fe20003f26270 */
[----:B------:R-:W-:Y:S01]  /*19710*/  FFMA.FTZ R21, -R3, R142, R21 ;  /* 0x0000008e03157223 */ /* 0x000fe20000010115 */
[----:B------:R-:W-:Y:S02]  /*19720*/  FMNMX.FTZ R143, R15, R144, !PT ;  /* 0x000000900f8f7209 */ /* 0x000fe40007810000 */
        /* <DEDUP_REMOVED lines=8> */
[----:B------:R-:W-:Y:S01]  /*197b0*/  ISETP.GE.AND P6, PT, R132, RZ, PT ;  /* 0x000000ff8400720c */ /* 0x000fe20003fc6270 */
[-C--:B------:R-:W-:Y:S01]  /*197c0*/  FFMA.FTZ R24, -R3, R141.reuse, R24 ;  /* 0x0000008d03187223 */ /* 0x080fe20000010118 */
[----:B------:R-:W-:Y:S01]  /*197d0*/  FMNMX.FTZ R143, R19, R142, !PT ;  /* 0x0000008e138f7209 */ /* 0x000fe20007810000 */
[----:B------:R-:W-:Y:S01]  /*197e0*/  FFMA.FTZ R30, -R3, R141, R30 ;  /* 0x0000008d031e7223 */ /* 0x000fe2000001011e */
[----:B------:R-:W-:Y:S02]  /*197f0*/  @!P2 IADD3 R139, -R154, 0x30, RZ ;  /* 0x000000309a8ba810 */ /* 0x000fe40007ffe1ff */
[----:B------:R-:W-:Y:S02]  /*19800*/  I2FP.F32.S32 R140, R140 ;  /* 0x0000008c008c7245 */ /* 0x000fe40000201400 */
[----:B------:R-:W-:Y:S02]  /*19810*/  FMNMX.FTZ R141, R21, R144, !PT ;  /* 0x00000090158d7209 */ /* 0x000fe40007810000 */
[----:B------:R-:W-:Y:S01]  /*19820*/  FMNMX.FTZ R142, R22, R143, !PT ;  /* 0x0000008f168e7209 */ /* 0x000fe20007810000 */
[CC--:B------:R-:W-:Y:S01]  /*19830*/  FFMA.FTZ R25, -R3.reuse, R140.reuse, R25 ;  /* 0x0000008c03197223 */ /* 0x0c0fe20000010119 */
[----:B------:R-:W-:Y:S01]  /*19840*/  @!P1 IADD3 R2, -R154, 0x31, RZ ;  /* 0x000000319a029810 */ /* 0x000fe20007ffe1ff */
[----:B------:R-:W-:Y:S01]  /*19850*/  FFMA.FTZ R31, -R3, R140, R31 ;  /* 0x0000008c031f7223 */ /* 0x000fe2000001011f */
        /* <DEDUP_REMOVED lines=12> */
[----:B------:R-:W-:Y:S01]  /*19920*/  I2FP.F32.S32 R133, R133 ;  /* 0x0000008500857245 */ /* 0x000fe20000201400 */
[----:B------:R-:W-:Y:S01]  /*19930*/  LDSM.16.MT88.4 R152, [R198+0xc000] ;  /* 0x00c00000c698783b */ /* 0x000fe20000004200 */
[----:B------:R-:W-:Y:S02]  /*19940*/  FMNMX.FTZ R144, R28, R143, !PT ;  /* 0x0000008f1c907209 */ /* 0x000fe40007810000 */
[----:B------:R-:W-:Y:S01]  /*19950*/  FMNMX.FTZ R141, R27, R142, !PT ;  /* 0x0000008e1b8d7209 */ /* 0x000fe20007810000 */
[----:B------:R-:W-:Y:S01]  /*19960*/  FFMA.FTZ R32, -R3, R133, R32 ;  /* 0x0000008503207223 */ /* 0x000fe20000010120 */
[----:B------:R-:W-:Y:S02]  /*19970*/  I2FP.F32.S32 R132, R132 ;  /* 0x0000008400847245 */ /* 0x000fe40000201400 */
[----:B------:R-:W-:Y:S02]  /*19980*/  FMNMX.FTZ R133, R29, R144, !PT ;  /* 0x000000901d857209 */ /* 0x000fe40007810000 */
[----:B------:R-:W-:Y:S01]  /*19990*/  FMNMX.FTZ R140, R30, R141, !PT ;  /* 0x0000008d1e8c7209 */ /* 0x000fe20007810000 */
[----:B------:R-:W-:Y:S01]  /*199a0*/  FFMA.FTZ R33, -R3, R132, R33 ;  /* 0x0000008403217223 */ /* 0x000fe20000010121 */
[----:B------:R-:W-:Y:S01]  /*199b0*/  FMNMX.FTZ R132, R32, R133, !PT ;  /* 0x0000008520847209 */ /* 0x000fe20007810000 */
[----:B------:R-:W-:Y:S01]  /*199c0*/  LDSM.16.MT88.4 R144, [R200+0xc000] ;  /* 0x00c00000c890783b */ /* 0x000fe20000004200 */
        /* <DEDUP_REMOVED lines=10> */
[----:B-1----:R-:W-:Y:S07]  /*19a70*/  FMNMX.FTZ R133, R140, R133, !PT ;  /* 0x000000858c857209 */ /* 0x002fee0007810000 */
[----:B------:R-:W1:Y:S01]  /*19a80*/  LDSM.16.MT88.4 R140, [R201+0xc000] ;  /* 0x00c00000c98c783b */ /* 0x000e620000004200 */
[C---:B------:R-:W-:Y:S01]  /*19a90*/  FSETP.NEU.FTZ.AND P0, PT, R133.reuse, -INF , PT ;  /* 0xff8000008500780b */ /* 0x040fe20003f1d000 */
[----:B------:R-:W-:Y:S01]  /*19aa0*/  FADD.FTZ R137, -R133, R0 ;  /* 0x0000000085897221 */ /* 0x000fe20000010100 */
[----:B---3--:R-:W-:Y:S05]  /*19ab0*/  FMNMX.FTZ R132, R139, R132, !PT ;  /* 0x000000848b847209 */ /* 0x008fea0007810000 */
[----:B------:R-:W-:Y:S01]  /*19ac0*/  FADD.FTZ R135, -R132, R135 ;  /* 0x0000008784877221 */ /* 0x000fe20000010100 */
[C---:B--2---:R-:W-:Y:S01]  /*19ad0*/  FMUL.FTZ R177, R134.reuse, R133 ;  /* 0x0000008586b17220 */ /* 0x044fe20000410000 */
[C---:B------:R-:W-:Y:S01]  /*19ae0*/  FMUL.FTZ R175, R134.reuse, R132 ;  /* 0x0000008486af7220 */ /* 0x040fe20000410000 */
[C---:B------:R-:W-:Y:S01]  /*19af0*/  FMUL.FTZ R2, R134.reuse, R137 ;  /* 0x0000008986027220 */ /* 0x040fe20000410000 */
[----:B------:R-:W-:Y:S02]  /*19b00*/  FMUL.FTZ R0, R134, R135 ;  /* 0x0000008786007220 */ /* 0x000fe40000410000 */
[----:B------:R-:W-:Y:S02]  /*19b10*/  FSEL R177, R177, RZ, P0 ;  /* 0x000000ffb1b17208 */ /* 0x000fe40000000000 */
[----:B------:R-:W-:Y:S01]  /*19b20*/  FSETP.NEU.FTZ.AND P0, PT, R132, -INF , PT ;  /* 0xff8000008400780b */ /* 0x000fe20003f1d000 */
[----:B------:R-:W2:Y:S02]  /*19b30*/  MUFU.EX2 R2, R2 ;  /* 0x0000000200027308 */ /* 0x000ea40000000800 */
        /* <DEDUP_REMOVED lines=10> */
[----:B------:R-:W3:Y:S01]  /*19be0*/  MUFU.EX2 R0, R0 ;  /* 0x0000000000007308 */ /* 0x000ee20000000800 */
[-C--:B------:R-:W-:Y:S01]  /*19bf0*/  FFMA.FTZ R231, R29, R134.reuse, -R177 ;  /* 0x000000861de77223 */ /* 0x080fe200000108b1 */
[-CC-:B------:R-:W-:Y:S01]  /*19c00*/  FFMA.FTZ R222, R30, R134.reuse, -R175.reuse ;  /* 0x000000861ede7223 */ /* 0x180fe200000108af */
[-C--:B------:R-:W-:Y:S01]  /*19c10*/  FFMA.FTZ R233, R31, R134.reuse, -R175 ;  /* 0x000000861fe97223 */ /* 0x080fe200000108af */
[----:B------:R-:W-:Y:S01]  /*19c20*/  FFMA.FTZ R220, R32, R134, -R177 ;  /* 0x0000008620dc7223 */ /* 0x000fe200000108b1 */
[C---:B--2---:R-:W-:Y:S01]  /*19c30*/  FMUL.FTZ R4, R2.reuse, R128 ;  /* 0x0000008002047220 */ /* 0x044fe20000410000 */
        /* <DEDUP_REMOVED lines=11> */
[C---:B---3--:R-:W-:Y:S01]  /*19cf0*/  FMUL.FTZ R6, R0.reuse, R130 ;  /* 0x0000008200067220 */ /* 0x048fe20000410000 */
[C---:B------:R-:W-:Y:S01]  /*19d00*/  FMUL.FTZ R7, R0.reuse, R131 ;  /* 0x0000008300077220 */ /* 0x040fe20000410000 */
[C---:B------:R-:W-:Y:S01]  /*19d10*/  FMUL.FTZ R10, R0.reuse, R126 ;  /* 0x0000007e000a7220 */ /* 0x040fe20000410000 */
[C---:B------:R-:W-:Y:S01]  /*19d20*/  FMUL.FTZ R11, R0.reuse, R127 ;  /* 0x0000007f000b7220 */ /* 0x040fe20000410000 */
[C---:B------:R-:W-:Y:S01]  /*19d30*/  FMUL.FTZ R38, R0.reuse, R38 ;  /* 0x0000002600267220 */ /* 0x040fe20000410000 */
[C---:B------:R-:W-:Y:S01]  /*19d40*/  FMUL.FTZ R39, R0.reuse, R39 ;  /* 0x0000002700277220 */ /* 0x040fe20000410000 */
[----:B------:R-:W3:Y:S03]  /*19d50*/  LDSM.16.MT88.4 R124, [R201+0xe000] ;  /* 0x00e00000c97c783b */ /* 0x000ee60000004200 */
[----:B------:R-:W-:Y:S01]  /*19d60*/  MUFU.EX2 R168, R168 ;  /* 0x000000a800a87308 */ /* 0x000fe20000000800 */
[C---:B------:R-:W-:Y:S01]  /*19d70*/  FMUL.FTZ R42, R0.reuse, R42 ;  /* 0x0000002a002a7220 */ /* 0x040fe20000410000 */
[C---:B------:R-:W-:Y:S01]  /*19d80*/  FMUL.FTZ R43, R0.reuse, R43 ;  /* 0x0000002b002b7220 */ /* 0x040fe20000410000 */
        /* <DEDUP_REMOVED lines=12> */
[----:B------:R-:W-:Y:S03]  /*19e50*/  LDSM.16.MT88.4 R28, [R201+0xd800] ;  /* 0x00d80000c91c783b */ /* 0x000fe60000004200 */
[----:B------:R-:W-:Y:S01]  /*19e60*/  MUFU.EX2 R171, R171 ;  /* 0x000000ab00ab7308 */ /* 0x000fe20000000800 */
[----:B------:R-:W-:Y:S01]  /*19e70*/  FFMA.FTZ R224, R34, R134, -R175 ;  /* 0x0000008622e07223 */ /* 0x000fe200000108af */
[C---:B------:R-:W-:Y:S01]  /*19e80*/  FMUL.FTZ R56, R2.reuse, R56 ;  /* 0x0000003802387220 */ /* 0x040fe20000410000 */
[----:B------:R-:W-:Y:S01]  /*19e90*/  FMUL.FTZ R57, R2, R57 ;  /* 0x0000003902397220 */ /* 0x000fe20000410000 */
[C---:B------:R-:W-:Y:S01]  /*19ea0*/  FMUL.FTZ R58, R0.reuse, R58 ;  /* 0x0000003a003a7220 */ /* 0x040fe20000410000 */
[----:B------:R-:W-:Y:S01]  /*19eb0*/  FMUL.FTZ R59, R0, R59 ;  /* 0x0000003b003b7220 */ /* 0x000fe20000410000 */
[C---:B------:R-:W-:Y:S01]  /*19ec0*/  FMUL.FTZ R60, R2.reuse, R60 ;  /* 0x0000003c023c7220 */ /* 0x040fe20000410000 */
[----:B------:R-:W-:Y:S03]  /*19ed0*/  FMUL.FTZ R61, R2, R61 ;  /* 0x0000003d023d7220 */ /* 0x000fe60000410000 */
[----:B------:R-:W2:Y:S01]  /*19ee0*/  MUFU.EX2 R139, R139 ;  /* 0x0000008b008b7308 */ /* 0x000ea20000000800 */
[----:B----4-:R-:W-:Y:S01]  /*19ef0*/  F2FP.BF16.F32.PACK_AB R130, R167, R168 ;  /* 0x000000a8a782723e */ /* 0x010fe200000010ff */
        /* <DEDUP_REMOVED lines=40> */
[C---:B------:R-:W-:Y:S01]  /*1a180*/  FMUL.FTZ R96, R2.reuse, R96 ;  /* 0x0000006002607220 */ /* 0x040fe20000410000 */
        /* <DEDUP_REMOVED lines=21> */
[----:B------:R-:W-:Y:S05]  /*1a2e0*/  LDSM.16.MT88.4 R152, [R201+0xe800] ;  /* 0x00e80000c998783b */ /* 0x000fea0000004200 */
[----:B------:R-:W-:Y:S01]  /*1a2f0*/  MUFU.EX2 R224, R224 ;  /* 0x000000e000e07308 */ /* 0x000fe20000000800 */
[----:B------:R-:W-:Y:S01]  /*1a300*/  FMUL.FTZ R103, R0, R103 ;  /* 0x0000006700677220 */ /* 0x000fe20000410000 */
[C---:B---3--:R-:W-:Y:S03]  /*1a310*/  HMMA.16816.F32.BF16 R60, R128.reuse, R124, R60 ;  /* 0x0000007c803c723c */ /* 0x048fe6000004183c */
[C---:B------:R-:W-:Y:S03]  /*1a320*/  FMUL.FTZ R104, R2.reuse, R104 ;  /* 0x0000006802687220 */ /* 0x040fe60000410000 */
        /* <DEDUP_REMOVED lines=9> */
[--C-:B------:R-:W-:Y:S01]  /*1a3c0*/  FFMA.FTZ R170, R12, R134, -R177.reuse ;  /* 0x000000860caa7223 */ /* 0x100fe200000108b1 */
[C---:B------:R-:W-:Y:S01]  /*1a3d0*/  HMMA.16816.F32.BF16 R80, R128.reuse, R146, R80 ;  /* 0x000000928050723c */ /* 0x040fe20000041850 */
[----:B------:R-:W2:Y:S04]  /*1a3e0*/  LDSM.16.MT88.4 R144, [R199+0x10000] ;  /* 0x01000000c790783b */ /* 0x000ea80000004200 */
[C---:B------:R-:W-:Y:S01]  /*1a3f0*/  FMUL.FTZ R12, R2.reuse, R120 ;  /* 0x00000078020c7220 */ /* 0x040fe20000410000 */
[C---:B----4-:R-:W-:Y:S01]  /*1a400*/  HMMA.16816.F32.BF16 R84, R128.reuse, R148, R84 ;  /* 0x000000948054723c */ /* 0x050fe20000041854 */
[----:B------:R-:W-:Y:S04]  /*1a410*/  MUFU.EX2 R170, R170 ;  /* 0x000000aa00aa7308 */ /* 0x000fe80000000800 */
[-C--:B------:R-:W-:Y:S01]  /*1a420*/  FFMA.FTZ R179, R13, R134.reuse, -R177 ;  /* 0x000000860db37223 */ /* 0x080fe200000108b1 */
[C---:B------:R-:W-:Y:S01]  /*1a430*/  HMMA.16816.F32.BF16 R88, R128.reuse, R150, R88 ;  /* 0x000000968058723c */ /* 0x040fe20000041858 */
[----:B------:R-:W-:Y:S04]  /*1a440*/  LDSM.16.MT88.4 R148, [R199+0xc800] ;  /* 0x00c80000c794783b */ /* 0x000fe80000004200 */
[----:B------:R-:W-:Y:S01]  /*1a450*/  FMUL.FTZ R13, R2, R121 ;  /* 0x00000079020d7220 */ /* 0x000fe20000410000 */
[C---:B---3--:R-:W-:Y:S01]  /*1a460*/  HMMA.16816.F32.BF16 R92, R128.reuse, R124, R92 ;  /* 0x0000007c805c723c */ /* 0x048fe2000004185c */
[----:B------:R-:W3:Y:S04]  /*1a470*/  MUFU.EX2 R179, R179 ;  /* 0x000000b300b37308 */ /* 0x000ee80000000800 */
[--C-:B------:R-:W-:Y:S01]  /*1a480*/  FFMA.FTZ R174, R14, R134, -R175.reuse ;  /* 0x000000860eae7223 */ /* 0x100fe200000108af */
[C---:B------:R-:W-:Y:S01]  /*1a490*/  HMMA.16816.F32.BF16 R96, R128.reuse, R126, R96 ;  /* 0x0000007e8060723c */ /* 0x040fe20000041860 */
[----:B------:R-:W4:Y:S04]  /*1a4a0*/  LDSM.16.MT88.4 R124, [R198+0x10000] ;  /* 0x01000000c67c783b */ /* 0x000f280000004200 */
[----:B------:R-:W-:Y:S01]  /*1a4b0*/  FMUL.FTZ R14, R0, R122 ;  /* 0x0000007a000e7220 */ /* 0x000fe20000410000 */
[C---:B-1----:R-:W-:Y:S01]  /*1a4c0*/  HMMA.16816.F32.BF16 R100, R128.reuse, R140, R100 ;  /* 0x0000008c8064723c */ /* 0x042fe20000041864 */
[----:B------:R-:W-:Y:S04]  /*1a4d0*/  MUFU.EX2 R174, R174 ;  /* 0x000000ae00ae7308 */ /* 0x000fe80000000800 */
[C---:B------:R-:W-:Y:S01]  /*1a4e0*/  FMUL.FTZ R108, R2.reuse, R108 ;  /* 0x0000006c026c7220 */ /* 0x040fe20000410000 */
[C---:B------:R-:W-:Y:S01]  /*1a4f0*/  HMMA.16816.F32.BF16 R104, R128.reuse, R142, R104 ;  /* 0x0000008e8068723c */ /* 0x040fe20000041868 */
[----:B------:R-:W1:Y:S04]  /*1a500*/  LDSM.16.MT88.4 R140, [R201+0xc800] ;  /* 0x00c80000c98c783b */ /* 0x000e680000004200 */
[----:B------:R-:W-:Y:S01]  /*1a510*/  FMUL.FTZ R109, R2, R109 ;  /* 0x0000006d026d7220 */ /* 0x000fe20000410000 */
[C---:B------:R-:W-:Y:S01]  /*1a520*/  FMUL.FTZ R110, R0.reuse, R110 ;  /* 0x0000006e006e7220 */ /* 0x040fe20000410000 */
[C---:B------:R-:W-:Y:S01]  /*1a530*/  FMUL.FTZ R111, R0.reuse, R111 ;  /* 0x0000006f006f7220 */ /* 0x040fe20000410000 */
[-C--:B------:R-:W-:Y:S03]  /*1a540*/  FFMA.FTZ R227, R15, R134.reuse, -R175 ;  /* 0x000000860fe37223 */ /* 0x080fe600000108af */
[----:B------:R-:W-:Y:S01]  /*1a550*/  FMUL.FTZ R15, R0, R123 ;  /* 0x0000007b000f7220 */ /* 0x000fe20000410000 */
[-CC-:B------:R-:W-:Y:S01]  /*1a560*/  FFMA.FTZ R172, R16, R134.reuse, -R177.reuse ;  /* 0x0000008610ac7223 */ /* 0x180fe200000108b1 */
[-C--:B------:R-:W-:Y:S01]  /*1a570*/  FFMA.FTZ R225, R17, R134.reuse, -R177 ;  /* 0x0000008611e17223 */ /* 0x080fe200000108b1 */
[C---:B--2---:R-:W-:Y:S01]  /*1a580*/  HMMA.16816.F32.BF16 R108, R128.reuse, R144, R108 ;  /* 0x00000090806c723c */ /* 0x044fe2000004186c */
[----:B------:R-:W2:Y:S01]  /*1a590*/  LDSM.16.MT88.4 R120, [R200+0xc800] ;  /* 0x00c80000c878783b */ /* 0x000ea20000004200 */
[----:B------:R-:W5:Y:S01]  /*1a5a0*/  MUFU.EX2 R227, R227 ;  /* 0x000000e300e37308 */ /* 0x000f620000000800 */
[-CC-:B------:R-:W-:Y:S01]  /*1a5b0*/  FFMA.FTZ R176, R18, R134.reuse, -R175.reuse ;  /* 0x0000008612b07223 */ /* 0x180fe200000108af */
[----:B------:R-:W-:Y:S01]  /*1a5c0*/  FFMA.FTZ R229, R19, R134, -R175 ;  /* 0x0000008613e57223 */ /* 0x000fe200000108af */
[C---:B------:R-:W-:Y:S01]  /*1a5d0*/  FMUL.FTZ R16, R2.reuse, R116 ;  /* 0x0000007402107220 */ /* 0x040fe20000410000 */
[C---:B------:R-:W-:Y:S03]  /*1a5e0*/  HMMA.16816.F32.BF16 R12, R128.reuse, R146, R12 ;  /* 0x00000092800c723c */ /* 0x040fe6000004180c */
[----:B------:R-:W2:Y:S03]  /*1a5f0*/  LDSM.16.MT88.4 R144, [R198+0xc800] ;  /* 0x00c80000c690783b */ /* 0x000ea60000004200 */
[----:B------:R-:W-:Y:S01]  /*1a600*/  MUFU.EX2 R172, R172 ;  /* 0x000000ac00ac7308 */ /* 0x000fe20000000800 */
[----:B------:R-:W-:Y:S01]  /*1a610*/  FMUL.FTZ R17, R2, R117 ;  /* 0x0000007502117220 */ /* 0x000fe20000410000 */
[C---:B------:R-:W-:Y:S03]  /*1a620*/  FMUL.FTZ R18, R0.reuse, R118 ;  /* 0x0000007600127220 */ /* 0x040fe60000410000 */
[----:B------:R-:W-:Y:S01]  /*1a630*/  FMUL.FTZ R19, R0, R119 ;  /* 0x0000007700137220 */ /* 0x000fe20000410000 */
[C---:B------:R-:W-:Y:S01]  /*1a640*/  FMUL.FTZ R112, R2.reuse, R112 ;  /* 0x0000007002707220 */ /* 0x040fe20000410000 */
[----:B------:R-:W-:Y:S03]  /*1a650*/  FMUL.FTZ R113, R2, R113 ;  /* 0x0000007102717220 */ /* 0x000fe60000410000 */
[----:B------:R-:W1:Y:S01]  /*1a660*/  MUFU.EX2 R225, R225 ;  /* 0x000000e100e17308 */ /* 0x000e620000000800 */
[C---:B------:R-:W-:Y:S01]  /*1a670*/  FMUL.FTZ R114, R0.reuse, R114 ;  /* 0x0000007200727220 */ /* 0x040fe20000410000 */
[C---:B----4-:R-:W-:Y:S03]  /*1a680*/  HMMA.16816.F32.BF16 R16, R128.reuse, R124, R16 ;  /* 0x0000007c8010723c */ /* 0x050fe60000041810 */
[----:B------:R-:W-:Y:S01]  /*1a690*/  FMUL.FTZ R115, R0, R115 ;  /* 0x0000007300737220 */ /* 0x000fe20000410000 */
[----:B---3--:R-:W-:Y:S01]  /*1a6a0*/  F2FP.BF16.F32.PACK_AB R116, R179, R170 ;  /* 0x000000aab374723e */ /* 0x008fe200000010ff */
[----:B------:R-:W-:Y:S03]  /*1a6b0*/  FFMA.FTZ R173, R2, R223, R173 ;  /* 0x000000df02ad7223 */ /* 0x000fe600000100ad */
[----:B------:R-:W-:Y:S03]  /*1a6c0*/  MUFU.EX2 R176, R176 ;  /* 0x000000b000b07308 */ /* 0x000fe60000000800 */
[----:B-----5:R-:W-:Y:S01]  /*1a6d0*/  F2FP.BF16.F32.PACK_AB R117, R227, R174 ;  /* 0x000000aee375723e */ /* 0x020fe200000010ff */
[----:B------:R-:W-:Y:S01]  /*1a6e0*/  FFMA.FTZ R171, R0, R221, R171 ;  /* 0x000000dd00ab7223 */ /* 0x000fe200000100ab */
[----:B------:R-:W-:Y:S01]  /*1a6f0*/  HMMA.16816.F32.BF16 R112, R128, R126, R112 ;  /* 0x0000007e8070723c */ /* 0x000fe20000041870 */
[----:B------:R-:W3:Y:S02]  /*1a700*/  LDSM.16.MT88.4 R124, [R198+0xe800] ;  /* 0x00e80000c67c783b */ /* 0x000ee40000004200 */
[----:B------:R-:W-:Y:S02]  /*1a710*/  IADD3 R0, R219, -0x1, RZ ;  /* 0xffffffffdb007810 */ /* 0x000fe40007ffe0ff */
[----:B------:R-:W4:Y:S01]  /*1a720*/  MUFU.EX2 R229, R229 ;  /* 0x000000e500e57308 */ /* 0x000f220000000800 */
[----:B-1----:R-:W-:Y:S01]  /*1a730*/  F2FP.BF16.F32.PACK_AB R118, R225, R172 ;  /* 0x000000ace176723e */ /* 0x002fe200000010ff */
[----:B------:R-:W-:Y:S01]  /*1a740*/  FADD.FTZ R173, R169, R173 ;  /* 0x000000ada9ad7221 */ /* 0x000fe20000010000 */
[----:B------:R-:W-:Y:S03]  /*1a750*/  MOV R219, R0 ;  /* 0x0000000000db7202 */ /* 0x000fe60000000f00 */
[----:B------:R-:W-:Y:S01]  /*1a760*/  FADD.FTZ R171, R139, R171 ;  /* 0x000000ab8bab7221 */ /* 0x000fe20000010000 */
[----:B------:R-:W-:Y:S01]  /*1a770*/  LDSM.16.MT88.4 R128, [R200+0x10800] ;  /* 0x01080000c880783b */ /* 0x000fe20000004200 */
[----:B------:R-:W-:Y:S02]  /*1a780*/  FADD.FTZ R168, R168, R173 ;  /* 0x000000ada8a87221 */ /* 0x000fe40000010000 */
[----:B------:R-:W-:Y:S01]  /*1a790*/  FADD.FTZ R166, R166, R171 ;  /* 0x000000aba6a67221 */ /* 0x000fe20000010000 */
[----:B------:R-:W-:Y:S01]  /*1a7a0*/  MOV R0, R133 ;  /* 0x0000008500007202 */ /* 0x000fe20000000f00 */
[----:B------:R-:W-:Y:S02]  /*1a7b0*/  FADD.FTZ R167, R167, R168 ;  /* 0x000000a8a7a77221 */ /* 0x000fe40000010000 */
[----:B------:R-:W-:Y:S02]  /*1a7c0*/  FADD.FTZ R135, R135, R166 ;  /* 0x000000a687877221 */ /* 0x000fe40000010000 */
[----:B------:R-:W-:Y:S02]  /*1a7d0*/  FADD.FTZ R170, R170, R167 ;  /* 0x000000a7aaaa7221 */ /* 0x000fe40000010000 */
[----:B------:R-:W-:Y:S01]  /*1a7e0*/  FADD.FTZ R174, R174, R135 ;  /* 0x00000087aeae7221 */ /* 0x000fe20000010000 */
[----:B----4-:R-:W-:Y:S02]  /*1a7f0*/  F2FP.BF16.F32.PACK_AB R119, R229, R176 ;  /* 0x000000b0e577723e */ /* 0x010fe400000010ff */
[----:B------:R-:W-:Y:S01]  /*1a800*/  MOV R135, R132 ;  /* 0x0000008400877202 */ /* 0x000fe20000000f00 */
[----:B------:R-:W-:Y:S01]  /*1a810*/  FADD.FTZ R179, R179, R170 ;  /* 0x000000aab3b37221 */ /* 0x000fe20000010000 */
[----:B------:R-:W-:Y:S03]  /*1a820*/  FADD.FTZ R227, R227, R174 ;  /* 0x000000aee3e37221 */ /* 0x000fe60000010000 */
[C---:B------:R-:W-:Y:S05]  /*1a830*/  HMMA.16816.F32.BF16 R4, R116.reuse, R140, R4 ;  /* 0x0000008c7404723c */ /* 0x040fea0000041804 */
[----:B------:R-:W-:Y:S01]  /*1a840*/  FADD.FTZ R172, R172, R179 ;  /* 0x000000b3acac7221 */ /* 0x000fe20000010000 */
[C---:B------:R-:W-:Y:S01]  /*1a850*/  HMMA.16816.F32.BF16 R8, R116.reuse, R142, R8 ;  /* 0x0000008e7408723c */ /* 0x040fe20000041808 */
[----:B------:R-:W-:Y:S04]  /*1a860*/  LDSM.16.MT88.4 R140, [R199+0x10800] ;  /* 0x01080000c78c783b */ /* 0x000fe80000004200 */
[----:B------:R-:W-:Y:S01]  /*1a870*/  FADD.FTZ R176, R176, R227 ;  /* 0x000000e3b0b07221 */ /* 0x000fe20000010000 */
[C---:B--2---:R-:W-:Y:S05]  /*1a880*/  HMMA.16816.F32.BF16 R36, R116.reuse, R120, R36 ;  /* 0x000000787424723c */ /* 0x044fea0000041824 */
[----:B------:R-:W-:Y:S01]  /*1a890*/  FADD.FTZ R225, R225, R172 ;  /* 0x000000ace1e17221 */ /* 0x000fe20000010000 */
[C---:B------:R-:W-:Y:S01]  /*1a8a0*/  HMMA.16816.F32.BF16 R40, R116.reuse, R122, R40 ;  /* 0x0000007a7428723c */ /* 0x040fe20000041828 */
[----:B------:R-:W1:Y:S04]  /*1a8b0*/  LDSM.16.MT88.4 R120, [R201+0x10800] ;  /* 0x01080000c978783b */ /* 0x000e680000004200 */
[----:B------:R-:W-:Y:S01]  /*1a8c0*/  FADD.FTZ R229, R229, R176 ;  /* 0x000000b0e5e57221 */ /* 0x000fe20000010000 */
        /* <DEDUP_REMOVED lines=10> */
[C---:B------:R-:W-:Y:S05]  /*1a970*/  HMMA.16816.F32.BF16 R72, R116.reuse, R158, R72 ;  /* 0x0000009e7448723c */ /* 0x040fea0000041848 */
[-CC-:B------:R-:W-:Y:S01]  /*1a980*/  FFMA.FTZ R156, R20, R134.reuse, -R177.reuse ;  /* 0x00000086149c7223 */ /* 0x180fe200000108b1 */
[C---:B------:R-:W-:Y:S05]  /*1a990*/  HMMA.16816.F32.BF16 R76, R116.reuse, R160, R76 ;  /* 0x000000a0744c723c */ /* 0x040fea000004184c */
[-CC-:B------:R-:W-:Y:S01]  /*1a9a0*/  FFMA.FTZ R158, R24, R134.reuse, -R177.reuse ;  /* 0x00000086189e7223 */ /* 0x180fe200000108b1 */
[C---:B------:R-:W-:Y:S01]  /*1a9b0*/  HMMA.16816.F32.BF16 R80, R116.reuse, R162, R80 ;  /* 0x000000a27450723c */ /* 0x040fe20000041850 */
[----:B------:R-:W-:Y:S04]  /*1a9c0*/  MUFU.EX2 R156, R156 ;  /* 0x0000009c009c7308 */ /* 0x000fe80000000800 */
[-C--:B------:R-:W-:Y:S01]  /*1a9d0*/  FFMA.FTZ R159, R25, R134.reuse, -R177 ;  /* 0x00000086199f7223 */ /* 0x080fe200000108b1 */
[C---:B---3--:R-:W-:Y:S05]  /*1a9e0*/  HMMA.16816.F32.BF16 R84, R116.reuse, R124, R84 ;  /* 0x0000007c7454723c */ /* 0x048fea0000041854 */
[----:B------:R-:W-:Y:S01]  /*1a9f0*/  MUFU.EX2 R158, R158 ;  /* 0x0000009e009e7308 */ /* 0x000fe20000000800 */
[-CC-:B------:R-:W-:Y:S01]  /*1aa00*/  FFMA.FTZ R162, R26, R134.reuse, -R175.reuse ;  /* 0x000000861aa27223 */ /* 0x180fe200000108af */
[C---:B------:R-:W-:Y:S01]  /*1aa10*/  HMMA.16816.F32.BF16 R88, R116.reuse, R126, R88 ;  /* 0x0000007e7458723c */ /* 0x040fe20000041858 */
[----:B------:R-:W2:Y:S03]  /*1aa20*/  LDSM.16.MT88.4 R124, [R198+0x10800] ;  /* 0x01080000c67c783b */ /* 0x000ea60000004200 */
[-C--:B------:R-:W-:Y:S02]  /*1aa30*/  FFMA.FTZ R163, R27, R134.reuse, -R175 ;  /* 0x000000861ba37223 */ /* 0x080fe400000108af */
[C---:B-1----:R-:W-:Y:S02]  /*1aa40*/  HMMA.16816.F32.BF16 R92, R116.reuse, R120, R92 ;  /* 0x00000078745c723c */ /* 0x042fe4000004185c */
[----:B------:R-:W-:Y:S01]  /*1aa50*/  MUFU.EX2 R159, R159 ;  /* 0x0000009f009f7308 */ /* 0x000fe20000000800 */
[----:B------:R-:W-:Y:S02]  /*1aa60*/  LDSM.16.MT88.4 R24, [R198+0xd000] ;  /* 0x00d00000c618783b */ /* 0x000fe40000004200 */
[-CC-:B------:R-:W-:Y:S01]  /*1aa70*/  FFMA.FTZ R157, R21, R134.reuse, -R177.reuse ;  /* 0x00000086159d7223 */ /* 0x180fe200000108b1 */
[C---:B------:R-:W-:Y:S06]  /*1aa80*/  HMMA.16816.F32.BF16 R96, R116.reuse, R122, R96 ;  /* 0x0000007a7460723c */ /* 0x040fec0000041860 */
[----:B------:R-:W-:Y:S01]  /*1aa90*/  MUFU.EX2 R162, R162 ;  /* 0x000000a200a27308 */ /* 0x000fe20000000800 */
[----:B------:R-:W1:Y:S01]  /*1aaa0*/  LDSM.16.MT88.4 R120, [R201+0xd000] ;  /* 0x00d00000c978783b */ /* 0x000e620000004200 */
[C---:B------:R-:W-:Y:S03]  /*1aab0*/  HMMA.16816.F32.BF16 R100, R116.reuse, R128, R100 ;  /* 0x000000807464723c */ /* 0x040fe60000041864 */
[-C--:B------:R-:W-:Y:S03]  /*1aac0*/  FFMA.FTZ R177, R33, R134.reuse, -R177 ;  /* 0x0000008621b17223 */ /* 0x080fe600000108b1 */
[C---:B------:R-:W-:Y:S01]  /*1aad0*/  HMMA.16816.F32.BF16 R104, R116.reuse, R130, R104 ;  /* 0x000000827468723c */ /* 0x040fe20000041868 */
[----:B------:R-:W3:Y:S01]  /*1aae0*/  LDSM.16.MT88.4 R128, [R199+0xd000] ;  /* 0x00d00000c780783b */ /* 0x000ee20000004200 */
[----:B------:R-:W4:Y:S03]  /*1aaf0*/  MUFU.EX2 R157, R157 ;  /* 0x0000009d009d7308 */ /* 0x000f260000000800 */
[-CC-:B------:R-:W-:Y:S01]  /*1ab00*/  FFMA.FTZ R160, R22, R134.reuse, -R175.reuse ;  /* 0x0000008616a07223 */ /* 0x180fe200000108af */
[C---:B------:R-:W-:Y:S06]  /*1ab10*/  HMMA.16816.F32.BF16 R108, R116.reuse, R140, R108 ;  /* 0x0000008c746c723c */ /* 0x040fec000004186c */
[----:B------:R-:W5:Y:S01]  /*1ab20*/  MUFU.EX2 R163, R163 ;  /* 0x000000a300a37308 */ /* 0x000f620000000800 */
[-CC-:B------:R-:W-:Y:S01]  /*1ab30*/  FFMA.FTZ R161, R23, R134.reuse, -R175.reuse ;  /* 0x0000008617a17223 */ /* 0x180fe200000108af */
[C---:B------:R-:W-:Y:S01]  /*1ab40*/  HMMA.16816.F32.BF16 R12, R116.reuse, R142, R12 ;  /* 0x0000008e740c723c */ /* 0x040fe2000004180c */
[----:B------:R-:W3:Y:S02]  /*1ab50*/  LDSM.16.MT88.4 R140, [R200+0xf000] ;  /* 0x00f00000c88c783b */ /* 0x000ee40000004200 */
[----:B------:R-:W-:Y:S03]  /*1ab60*/  FFMA.FTZ R175, R35, R134, -R175 ;  /* 0x0000008623af7223 */ /* 0x000fe600000108af */
[C---:B--2---:R-:W-:Y:S02]  /*1ab70*/  HMMA.16816.F32.BF16 R16, R116.reuse, R124, R16 ;  /* 0x0000007c7410723c */ /* 0x044fe40000041810 */
[----:B------:R-:W-:Y:S01]  /*1ab80*/  MUFU.EX2 R160, R160 ;  /* 0x000000a000a07308 */ /* 0x000fe20000000800 */
[----:B------:R-:W-:Y:S02]  /*1ab90*/  LDSM.16.MT88.4 R32, [R201+0xf800] ;  /* 0x00f80000c920783b */ /* 0x000fe40000004200 */
[----:B----4-:R-:W-:Y:S01]  /*1aba0*/  F2FP.BF16.F32.PACK_AB R20, R157, R156 ;  /* 0x0000009c9d14723e */ /* 0x010fe200000010ff */
[----:B------:R-:W-:Y:S06]  /*1abb0*/  HMMA.16816.F32.BF16 R112, R116, R126, R112 ;  /* 0x0000007e7470723c */ /* 0x000fec0000041870 */
[----:B------:R-:W2:Y:S01]  /*1abc0*/  MUFU.EX2 R161, R161 ;  /* 0x000000a100a17308 */ /* 0x000ea20000000800 */
[----:B------:R-:W-:Y:S01]  /*1abd0*/  F2FP.BF16.F32.PACK_AB R22, R159, R158 ;  /* 0x0000009e9f16723e */ /* 0x000fe200000010ff */
[----:B------:R-:W4:Y:S03]  /*1abe0*/  LDSM.16.MT88.4 R116, [R198+0xf000] ;  /* 0x00f00000c674783b */ /* 0x000f260000004200 */
[----:B-----5:R-:W-:Y:S01]  /*1abf0*/  F2FP.BF16.F32.PACK_AB R23, R163, R162 ;  /* 0x000000a2a317723e */ /* 0x020fe200000010ff */
[----:B------:R-:W-:Y:S04]  /*1ac00*/  FADD.FTZ R156, R156, R225 ;  /* 0x000000e19c9c7221 */ /* 0x000fe80000010000 */
[----:B------:R-:W5:Y:S01]  /*1ac10*/  MUFU.EX2 R177, R177 ;  /* 0x000000b100b17308 */ /* 0x000f620000000800 */
[----:B------:R-:W-:Y:S01]  /*1ac20*/  FADD.FTZ R157, R157, R156 ;  /* 0x0000009c9d9d7221 */ /* 0x000fe20000010000 */
[----:B------:R-:W-:Y:S03]  /*1ac30*/  LDSM.16.MT88.4 R124, [R199+0x11000] ;  /* 0x01100000c77c783b */ /* 0x000fe60000004200 */
[----:B------:R-:W-:Y:S05]  /*1ac40*/  FADD.FTZ R158, R158, R157 ;  /* 0x0000009d9e9e7221 */ /* 0x000fea0000010000 */
[----:B------:R-:W5:Y:S01]  /*1ac50*/  MUFU.EX2 R175, R175 ;  /* 0x000000af00af7308 */ /* 0x000f620000000800 */
[----:B--2---:R-:W-:Y:S01]  /*1ac60*/  F2FP.BF16.F32.PACK_AB R21, R161, R160 ;  /* 0x000000a0a115723e */ /* 0x004fe200000010ff */
[----:B------:R-:W-:Y:S01]  /*1ac70*/  FADD.FTZ R160, R160, R229 ;  /* 0x000000e5a0a07221 */ /* 0x000fe20000010000 */
[----:B------:R-:W-:Y:S03]  /*1ac80*/  FADD.FTZ R159, R159, R158 ;  /* 0x0000009e9f9f7221 */ /* 0x000fe60000010000 */
[----:B------:R-:W-:Y:S02]  /*1ac90*/  FADD.FTZ R161, R161, R160 ;  /* 0x000000a0a1a17221 */ /* 0x000fe40000010000 */
[C---:B-1----:R-:W-:Y:S05]  /*1aca0*/  HMMA.16816.F32.BF16 R4, R20.reuse, R120, R4 ;  /* 0x000000781404723c */ /* 0x042fea0000041804 */
[----:B------:R-:W-:Y:S01]  /*1acb0*/  FADD.FTZ R162, R162, R161 ;  /* 0x000000a1a2a27221 */ /* 0x000fe20000010000 */
[C---:B------:R-:W-:Y:S01]  /*1acc0*/  HMMA.16816.F32.BF16 R8, R20.reuse, R122, R8 ;  /* 0x0000007a1408723c */ /* 0x040fe20000041808 */
[----:B------:R-:W1:Y:S04]  /*1acd0*/  LDSM.16.MT88.4 R120, [R201+0x11000] ;  /* 0x01100000c978783b */ /* 0x000e680000004200 */
[----:B------:R-:W-:Y:S01]  /*1ace0*/  FADD.FTZ R163, R163, R162 ;  /* 0x000000a2a3a37221 */ /* 0x000fe20000010000 */
        /* <DEDUP_REMOVED lines=27> */
[C---:B------:R-:W-:Y:S06]  /*1aea0*/  HMMA.16816.F32.BF16 R108, R20.reuse, R124, R108 ;  /* 0x0000007c146c723c */ /* 0x040fec000004186c */
[C---:B------:R-:W-:Y:S06]  /*1aeb0*/  HMMA.16816.F32.BF16 R12, R20.reuse, R126, R12 ;  /* 0x0000007e140c723c */ /* 0x040fec000004180c */
[C---:B------:R-:W-:Y:S06]  /*1aec0*/  HMMA.16816.F32.BF16 R16, R20.reuse, R128, R16 ;  /* 0x000000801410723c */ /* 0x040fec0000041810 */
[----:B------:R-:W-:Y:S07]  /*1aed0*/  HMMA.16816.F32.BF16 R112, R20, R130, R112 ;  /* 0x000000821470723c */ /* 0x000fee0000041870 */
[----:B------:R-:W-:Y:S01]  /*1aee0*/  F2FP.BF16.F32.PACK_AB R20, R231, R178 ;  /* 0x000000b2e714723e */ /* 0x000fe200000010ff */
[----:B------:R-:W-:Y:S03]  /*1aef0*/  FADD.FTZ R178, R178, R159 ;  /* 0x0000009fb2b27221 */ /* 0x000fe60000010000 */
[----:B-----5:R-:W-:Y:S01]  /*1af00*/  F2FP.BF16.F32.PACK_AB R22, R177, R220 ;  /* 0x000000dcb116723e */ /* 0x020fe200000010ff */
[----:B------:R-:W-:Y:S01]  /*1af10*/  FADD.FTZ R231, R231, R178 ;  /* 0x000000b2e7e77221 */ /* 0x000fe20000010000 */
[----:B------:R-:W-:Y:S01]  /*1af20*/  F2FP.BF16.F32.PACK_AB R21, R233, R222 ;  /* 0x000000dee915723e */ /* 0x000fe200000010ff */
[----:B------:R-:W-:Y:S01]  /*1af30*/  FADD.FTZ R222, R222, R163 ;  /* 0x000000a3dede7221 */ /* 0x000fe20000010000 */
[----:B------:R-:W-:Y:S01]  /*1af40*/  F2FP.BF16.F32.PACK_AB R23, R175, R224 ;  /* 0x000000e0af17723e */ /* 0x000fe200000010ff */
[----:B------:R-:W-:Y:S02]  /*1af50*/  FADD.FTZ R220, R220, R231 ;  /* 0x000000e7dcdc7221 */ /* 0x000fe40000010000 */
[----:B------:R-:W-:Y:S02]  /*1af60*/  FADD.FTZ R233, R233, R222 ;  /* 0x000000dee9e97221 */ /* 0x000fe40000010000 */
[----:B------:R-:W-:Y:S02]  /*1af70*/  FADD.FTZ R223, R177, R220 ;  /* 0x000000dcb1df7221 */ /* 0x000fe40000010000 */
[C---:B------:R-:W-:Y:S01]  /*1af80*/  HMMA.16816.F32.BF16 R128, R20.reuse, R28, R4 ;  /* 0x0000001c1480723c */ /* 0x040fe20000041804 */
[----:B------:R-:W4:Y:S02]  /*1af90*/  LDSM.16.MT88.4 R4, [R200+0x11800] ;  /* 0x01180000c804783b */ /* 0x000f240000004200 */
[----:B------:R-:W-:Y:S03]  /*1afa0*/  FADD.FTZ R224, R224, R233 ;  /* 0x000000e9e0e07221 */ /* 0x000fe60000010000 */
[C---:B------:R-:W-:Y:S03]  /*1afb0*/  HMMA.16816.F32.BF16 R124, R20.reuse, R30, R8 ;  /* 0x0000001e147c723c */ /* 0x040fe60000041808 */
[----:B------:R-:W-:Y:S02]  /*1afc0*/  LDSM.16.MT88.4 R8, [R198+0x11800] ;  /* 0x01180000c608783b */ /* 0x000fe40000004200 */
[----:B------:R-:W-:Y:S01]  /*1afd0*/  FADD.FTZ R221, R175, R224 ;  /* 0x000000e0afdd7221 */ /* 0x000fe20000010000 */
[C---:B---3--:R-:W-:Y:S06]  /*1afe0*/  HMMA.16816.F32.BF16 R36, R20.reuse, R116, R36 ;  /* 0x000000741424723c */ /* 0x048fec0000041824 */
[C---:B------:R-:W-:Y:S06]  /*1aff0*/  HMMA.16816.F32.BF16 R40, R20.reuse, R118, R40 ;  /* 0x000000761428723c */ /* 0x040fec0000041828 */
[C---:B-1----:R-:W-:Y:S06]  /*1b000*/  HMMA.16816.F32.BF16 R44, R20.reuse, R120, R44 ;  /* 0x00000078142c723c */ /* 0x042fec000004182c */
[C---:B------:R-:W-:Y:S01]  /*1b010*/  HMMA.16816.F32.BF16 R48, R20.reuse, R122, R48 ;  /* 0x0000007a1430723c */ /* 0x040fe20000041830 */
[----:B------:R-:W1:Y:S05]  /*1b020*/  LDSM.16.MT88.4 R120, [R199+0x11800] ;  /* 0x01180000c778783b */ /* 0x000e6a0000004200 */
[C---:B--2---:R-:W-:Y:S06]  /*1b030*/  HMMA.16816.F32.BF16 R52, R20.reuse, R24, R52 ;  /* 0x000000181434723c */ /* 0x044fec0000041834 */
        /* <DEDUP_REMOVED lines=11> */
[C---:B----4-:R-:W-:Y:S06]  /*1b0f0*/  HMMA.16816.F32.BF16 R100, R20.reuse, R4, R100 ;  /* 0x000000041464723c */ /* 0x050fec0000041864 */
[C---:B------:R-:W-:Y:S06]  /*1b100*/  HMMA.16816.F32.BF16 R104, R20.reuse, R6, R104 ;  /* 0x000000061468723c */ /* 0x040fec0000041868 */
[C---:B-1----:R-:W-:Y:S06]  /*1b110*/  HMMA.16816.F32.BF16 R108, R20.reuse, R120, R108 ;  /* 0x00000078146c723c */ /* 0x042fec000004186c */
[C---:B------:R-:W-:Y:S06]  /*1b120*/  HMMA.16816.F32.BF16 R120, R20.reuse, R122, R12 ;  /* 0x0000007a1478723c */ /* 0x040fec000004180c */
[C---:B------:R-:W-:Y:S06]  /*1b130*/  HMMA.16816.F32.BF16 R116, R20.reuse, R8, R16 ;  /* 0x000000081474723c */ /* 0x040fec0000041810 */
[----:B------:R-:W-:Y:S01]  /*1b140*/  HMMA.16816.F32.BF16 R112, R20, R10, R112 ;  /* 0x0000000a1470723c */ /* 0x000fe20000041870 */
[----:B------:R-:W-:Y:S11]  /*1b150*/  @!UPT UIADD3 URZ, URZ, URZ, URZ ;  /* 0x0000003f3f3ff290 */ /* 0x000ff6000fffe03f */
[----:B------:R-:W-:Y:S01]  /*1b160*/  @!UPT UIADD3 URZ, URZ, URZ, URZ ;  /* 0x0000003f3f3ff290 */ /* 0x000fe2000fffe03f */
[----:B------:R-:W-:Y:S11]  /*1b170*/  @P0 BRA `(.L_x_4298) ;  /* 0xffffffbc00200947 */ /* 0x000ff6000383ffff */
.L_x_4289:
        /* <DEDUP_REMOVED lines=14> */
.L_x_4315:
        /* <DEDUP_REMOVED lines=26> */
[C---:B------:R-:W-:Y:S01]  /*1b400*/  FMUL.FTZ R48, R0.reuse, R48 ;  /* 0x0000003000307220 */ /* 0x040fe20000410000 */
[----:B------:R-:W-:Y:S01]  /*1b410*/  LEA.HI R9, R9, R14, RZ, 0x3 ;  /* 0x0000000e09097211 */ /* 0x000fe200078f18ff */
[C---:B------:R-:W-:Y:S01]  /*1b420*/  FMUL.FTZ R49, R0.reuse, R49 ;  /* 0x0000003100317220 */ /* 0x040fe20000410000 */
[C---:B------:R-:W-:Y:S01]  /*1b430*/  FMUL.FTZ R52, R0.reuse, R52 ;  /* 0x0000003400347220 */ /* 0x040fe20000410000 */
[C---:B------:R-:W-:Y:S01]  /*1b440*/  FMUL.FTZ R53, R0.reuse, R53 ;  /* 0x0000003500357220 */ /* 0x040fe20000410000 */
        /* <DEDUP_REMOVED lines=50> */
[----:B------:R-:W-:Y:S01]  /*1b770*/  FMUL.FTZ R130, R0, R130 ;  /* 0x0000008200827220 */ /* 0x000fe20000410000 */
[----:B------:R-:W-:Y:S01]  /*1b780*/  R2P PR, R14, 0x6 ;  /* 0x000000060e007804 */ /* 0x000fe20000000000 */
[C---:B------:R-:W-:Y:S01]  /*1b790*/  FMUL.FTZ R127, R0.reuse, R127 ;  /* 0x0000007f007f7220 */ /* 0x040fe20000410000 */
[----:B------:R-:W-:Y:S01]  /*1b7a0*/  LEA R13, R13, UR4, 0x1 ;  /* 0x000000040d0d7c11 */ /* 0x000fe2000f8e08ff */
[C---:B------:R-:W-:Y:S01]  /*1b7b0*/  FMUL.FTZ R126, R0.reuse, R126 ;  /* 0x0000007e007e7220 */ /* 0x040fe20000410000 */
[----:B------:R-:W-:Y:S01]  /*1b7c0*/  MOV R14, 0x20 ;  /* 0x00000020000e7802 */ /* 0x000fe20000000f00 */
[C---:B------:R-:W-:Y:S01]  /*1b7d0*/  FMUL.FTZ R39, R0.reuse, R39 ;  /* 0x0000002700277220 */ /* 0x040fe20000410000 */
[----:B------:R-:W-:Y:S01]  /*1b7e0*/  MOV R16, 0x40 ;  /* 0x0000004000107802 */ /* 0x000fe20000000f00 */
[C---:B------:R-:W-:Y:S01]  /*1b7f0*/  FMUL.FTZ R38, R0.reuse, R38 ;  /* 0x0000002600267220 */ /* 0x040fe20000410000 */
[C---:B------:R-:W-:Y:S01]  /*1b800*/  FMUL.FTZ R43, R0.reuse, R43 ;  /* 0x0000002b002b7220 */ /* 0x040fe20000410000 */
[C---:B------:R-:W-:Y:S01]  /*1b810*/  FMUL.FTZ R42, R0.reuse, R42 ;  /* 0x0000002a002a7220 */ /* 0x040fe20000410000 */
[C---:B------:R-:W-:Y:S01]  /*1b820*/  IADD3 R15, R13.reuse, -0x10, RZ ;  /* 0xfffffff00d0f7810 */ /* 0x040fe20007ffe0ff */
[----:B------:R-:W-:Y:S01]  /*1b830*/  FMUL.FTZ R47, R0, R47 ;  /* 0x0000002f002f7220 */ /* 0x000fe20000410000 */
[----:B------:R-:W-:Y:S01]  /*1b840*/  SEL R14, R14, 0xffffffe0, !P1 ;  /* 0xffffffe00e0e7807 */ /* 0x000fe20004800000 */
[C---:B------:R-:W-:Y:S01]  /*1b850*/  FMUL.FTZ R46, R0.reuse, R46 ;  /* 0x0000002e002e7220 */ /* 0x040fe20000410000 */
[----:B------:R-:W-:Y:S01]  /*1b860*/  @P0 IADD3 R15, R13, 0x10, RZ ;  /* 0x000000100d0f0810 */ /* 0x000fe20007ffe0ff */
[C---:B------:R-:W-:Y:S01]  /*1b870*/  FMUL.FTZ R51, R0.reuse, R51 ;  /* 0x0000003300337220 */ /* 0x040fe20000410000 */
[----:B------:R-:W-:Y:S01]  /*1b880*/  F2FP.BF16.F32.PACK_AB R128, R129, R128 ;  /* 0x000000808180723e */ /* 0x000fe200000010ff */
[C---:B------:R-:W-:Y:S01]  /*1b890*/  FMUL.FTZ R50, R0.reuse, R50 ;  /* 0x0000003200327220 */ /* 0x040fe20000410000 */
[----:B------:R-:W-:Y:S01]  /*1b8a0*/  F2FP.BF16.F32.PACK_AB R130, R131, R130 ;  /* 0x000000828382723e */ /* 0x000fe200000010ff */
[----:B------:R-:W-:Y:S01]  /*1b8b0*/  FMUL.FTZ R55, R0, R55 ;  /* 0x0000003700377220 */ /* 0x000fe20000410000 */
        /* <DEDUP_REMOVED lines=41> */
[C---:B------:R-:W-:Y:S01]  /*1bb50*/  FMUL.FTZ R82, R0.reuse, R82 ;  /* 0x0000005200527220 */ /* 0x040fe20000410000 */
        /* <DEDUP_REMOVED lines=98> */
[----:B------:R-:W3:Y:S04]  /*1c180*/  LD.E.U8 R14, desc[UR4][R6.64+0x1c8] ;  /* 0x0001c804060e7980 */ /* 0x000ee8000c101100 */
[----:B-1----:R-:W4:Y:S04]  /*1c190*/  @!P0 LD.E.64 R16, desc[UR8][R6.64+0x80] ;  /* 0x0000800806108980 */ /* 0x002f28000c101b00 */
[----:B------:R-:W2:Y:S01]  /*1c1a0*/  LD.E.64 R68, desc[UR10][R6.64+0x88] ;  /* 0x0000880a06447980 */ /* 0x000ea2000c101b00 */
[----:B------:R-:W1:Y:S08]  /*1c1b0*/  @P4 MUFU.LG2 R15, R5 ;  /* 0x00000005000f4308 */ /* 0x000e700000000c00 */
[----:B------:R-:W1:Y:S01]  /*1c1c0*/  @P3 MUFU.LG2 R12, R12 ;  /* 0x0000000c000c3308 */ /* 0x000e620000000c00 */
[----:B------:R-:W-:Y:S01]  /*1c1d0*/  @!P0 SHF.R.S32.HI R18, RZ, 0x1f, R209 ;  /* 0x0000001fff128819 */ /* 0x000fe200000114d1 */
[----:B------:R2:W5:Y:S01]  /*1c1e0*/  LD.E.64 R66, desc[UR4][R6.64+0x90] ;  /* 0x0000900406427980 */ /* 0x000562000c101b00 */
[----:B------:R-:W-:Y:S01]  /*1c1f0*/  BSSY B0, `(.L_x_4300) ;  /* 0x0000024000007945 */ /* 0x000fe20003800000 */
[----:B------:R-:W-:-:S02]  /*1c200*/  MOV R57, 0x7f800000 ;  /* 0x7f80000000397802 */ /* 0x000fc40000000f00 */
[----:B------:R-:W-:Y:S01]  /*1c210*/  MOV R58, 0x7f800000 ;  /* 0x7f800000003a7802 */ /* 0x000fe20000000f00 */
[----:B-1----:R-:W-:-:S04]  /*1c220*/  @P4 FMUL.FTZ R15, R15, 0.69314718246459960938 ;  /* 0x3f3172180f0f4820 */ /* 0x002fc80000410000 */
[----:B-----5:R-:W-:Y:S01]  /*1c230*/  @P4 FFMA.FTZ R57, R4, R133, R15 ;  /* 0x0000008504394223 */ /* 0x020fe2000001000f */
[----:B------:R-:W-:-:S04]  /*1c240*/  @P3 FMUL.FTZ R5, R12, 0.69314718246459960938 ;  /* 0x3f3172180c053820 */ /* 0x000fc80000410000 */
[----:B------:R-:W-:Y:S01]  /*1c250*/  @P3 FFMA.FTZ R58, R4, R132, R5 ;  /* 0x00000084043a3223 */ /* 0x000fe20000010005 */
[----:B---3--:R-:W-:Y:S01]  /*1c260*/  ISETP.NE.AND P1, PT, R14, RZ, PT ;  /* 0x000000ff0e00720c */ /* 0x008fe20003f25270 */
[----:B----4-:R-:W-:-:S04]  /*1c270*/  @!P0 IMAD R13, R17, R209, RZ ;  /* 0x000000d1110d8224 */ /* 0x010fc800078e02ff */
[----:B------:R-:W-:Y:S02]  /*1c280*/  @!P0 IMAD R13, R16, R18, R13 ;  /* 0x00000012100d8224 */ /* 0x000fe400078e020d */
[-C--:B--2---:R-:W-:Y:S02]  /*1c290*/  @P0 IMAD R0, R69, R213.reuse, RZ ;  /* 0x000000d545000224 */ /* 0x084fe400078e02ff */
[----:B------:R-:W-:-:S04]  /*1c2a0*/  @P0 IMAD.WIDE.U32 R18, R68, R213, RZ ;  /* 0x000000d544120225 */ /* 0x000fc800078e00ff */
[----:B------:R-:W-:Y:S01]  /*1c2b0*/  @!P0 IMAD.WIDE.U32 R16, R16, R209, RZ ;  /* 0x000000d110108225 */ /* 0x000fe200078e00ff */
        /* <DEDUP_REMOVED lines=15> */
.L_x_4301:
        /* <DEDUP_REMOVED lines=8> */
.L_x_4302:
[----:B------:R-:W-:Y:S05]  /*1c430*/  BSYNC B0 ;  /* 0x0000000000007941 */ /* 0x000fea0003800000 */
.L_x_4300:
        /* <DEDUP_REMOVED lines=10> */
[----:B------:R-:W-:Y:S01]  /*1c4e0*/  LOP3.LUT P0, RZ, R13, 0x3, RZ, 0xc0, !PT ;  /* 0x000000030dff7812 */ /* 0x000fe2000780c0ff */
[----:B------:R2:W5:Y:S01]  /*1c4f0*/  LD.E.64 R72, desc[UR4][R6.64+0xa0] ;  /* 0x0000a00406487980 */ /* 0x000562000c101b00 */
[----:B------:R-:W-:Y:S05]  /*1c500*/  WARPSYNC.ALL ;  /* 0x0000000000007948 */ /* 0x000fea0003800000 */
[----:B------:R-:W-:Y:S01]  /*1c510*/  BAR.SYNC.DEFER_BLOCKING 0x0 ;  /* 0x0000000000007b1d */ /* 0x000fe20000010000 */
[----:B------:R-:W-:-:S02]  /*1c520*/  LOP3.LUT R9, R9, 0xffffffc, RZ, 0xc0, !PT ;  /* 0x0ffffffc09097812 */ /* 0x000fc400078ec0ff */
[----:B-1----:R-:W-:-:S03]  /*1c530*/  SHF.R.S32.HI R15, RZ, 0x1f, R4 ;  /* 0x0000001fff0f7819 */ /* 0x002fc60000011404 */
[----:B------:R-:W-:Y:S01]  /*1c540*/  IMAD.IADD R8, R8, 0x1, -R9 ;  /* 0x0000000108087824 */ /* 0x000fe200078e0a09 */
[----:B------:R-:W-:-:S04]  /*1c550*/  LEA.HI R15, R15, R4, RZ, 0x5 ;  /* 0x000000040f0f7211 */ /* 0x000fc800078f28ff */
[----:B------:R-:W-:-:S05]  /*1c560*/  LOP3.LUT R15, R15, 0xffffffe0, RZ, 0xc0, !PT ;  /* 0xffffffe00f0f7812 */ /* 0x000fca00078ec0ff */
[----:B------:R-:W-:-:S05]  /*1c570*/  IMAD.IADD R12, R4, 0x1, -R15 ;  /* 0x00000001040c7824 */ /* 0x000fca00078e0a0f */
[----:B------:R-:W-:Y:S01]  /*1c580*/  SHF.R.S32.HI R5, RZ, 0x1f, R12 ;  /* 0x0000001fff057819 */ /* 0x000fe2000001140c */
[----:B------:R2:W1:Y:S03]  /*1c590*/  LDS.128 R52, [R216] ;  /* 0x00000000d8347984 */ /* 0x0004660000000c00 */
[----:B------:R-:W-:Y:S01]  /*1c5a0*/  LEA.HI R5, R5, R12, RZ, 0x2 ;  /* 0x0000000c05057211 */ /* 0x000fe200078f10ff */
        /* <DEDUP_REMOVED lines=11> */
[----:B------:R-:W-:Y:S01]  /*1c660*/  SHF.R.S32.HI R5, RZ, 0x2, R5 ;  /* 0x00000002ff057819 */ /* 0x000fe20000011405 */
[----:B------:R-:W-:Y:S04]  /*1c670*/  BSSY B0, `(.L_x_4303) ;  /* 0x0000013000007945 */ /* 0x000fe80003800000 */
[----:B------:R-:W-:Y:S01]  /*1c680*/  IMAD R5, R8, 0x10, R5 ;  /* 0x0000001008057824 */ /* 0x000fe200078e0205 */
[----:B---34-:R-:W-:Y:S06]  /*1c690*/  @P0 BRA `(.L_x_4304) ;  /* 0x0000000000400947 */ /* 0x018fec0003800000 */
[----:B------:R-:W-:Y:S02]  /*1c6a0*/  IMAD R8, R211, -0x40, R212 ;  /* 0xffffffc0d3087824 */ /* 0x000fe400078e02d4 */
[----:B------:R-:W-:-:S03]  /*1c6b0*/  VIADD R9, R5, 0x8 ;  /* 0x0000000805097836 */ /* 0x000fc60000000000 */
[-C--:B------:R-:W-:Y:S02]  /*1c6c0*/  ISETP.GE.AND P2, PT, R5, R8.reuse, PT ;  /* 0x000000080500720c */ /* 0x080fe40003f46270 */
[----:B------:R-:W-:Y:S01]  /*1c6d0*/  ISETP.GE.AND P1, PT, R9, R8, PT ;  /* 0x000000080900720c */ /* 0x000fe20003f26270 */
[----:B------:R-:W-:-:S05]  /*1c6e0*/  IMAD R8, R211, 0x40, R64 ;  /* 0x00000040d3087824 */ /* 0x000fca00078e0240 */
[----:B------:R-:W-:Y:S02]  /*1c6f0*/  SHF.R.S32.HI R64, RZ, 0x1f, R8 ;  /* 0x0000001fff407819 */ /* 0x000fe40000011408 */
[----:B------:R-:W-:-:S03]  /*1c700*/  IADD3 R8, P0, R5, R8, RZ ;  /* 0x0000000805087210 */ /* 0x000fc60007f1e0ff */
[C---:B------:R-:W-:Y:S02]  /*1c710*/  @!P2 R2UR UR8, R10.reuse ;  /* 0x000000000a08a2ca */ /* 0x040fe400000e0000 */
[C---:B------:R-:W-:Y:S02]  /*1c720*/  @!P2 R2UR UR9, R11.reuse ;  /* 0x000000000b09a2ca */ /* 0x040fe400000e0000 */
[----:B------:R-:W-:Y:S02]  /*1c730*/  @!P1 R2UR UR4, R10 ;  /* 0x000000000a0492ca */ /* 0x000fe400000e0000 */
[----:B------:R-:W-:Y:S02]  /*1c740*/  @!P1 R2UR UR5, R11 ;  /* 0x000000000b0592ca */ /* 0x000fe400000e0000 */
[----:B------:R-:W-:Y:S02]  /*1c750*/  LEA.HI.X.SX32 R5, R5, R64, 0x1, P0 ;  /* 0x0000004005057211 */ /* 0x000fe400000f0eff */
[----:B-----5:R-:W-:-:S04]  /*1c760*/  LEA R64, P0, R8, R72, 0x2 ;  /* 0x0000004808407211 */ /* 0x020fc800078010ff */
[----:B------:R-:W-:-:S05]  /*1c770*/  LEA.HI.X R65, R8, R73, R5, 0x2, P0 ;  /* 0x0000004908417211 */ /* 0x000fca00000f1405 */
[----:B------:R3:W-:Y:S04]  /*1c780*/  @!P2 ST.E desc[UR8][R64.64], R57 ;  /* 0x000000394000a985 */ /* 0x0007e8000c101908 */
[----:B------:R3:W-:Y:S02]  /*1c790*/  @!P1 ST.E desc[UR4][R64.64+0x20], R58 ;  /* 0x0000203a40009985 */ /* 0x0007e4000c101904 */
.L_x_4304:
[----:B------:R-:W-:Y:S05]  /*1c7a0*/  BSYNC B0 ;  /* 0x0000000000007941 */ /* 0x000fea0003800000 */
.L_x_4303:
[----:B------:R-:W-:Y:S02]  /*1c7b0*/  LEA.HI R3, R3, R2, RZ, 0x3 ;  /* 0x0000000203037211 */ /* 0x000fe400078f18ff */
[----:B------:R-:W-:Y:S02]  /*1c7c0*/  R2UR UR4, R10 ;  /* 0x000000000a0472ca */ /* 0x000fe400000e0000 */
[----:B------:R-:W-:Y:S02]  /*1c7d0*/  LOP3.LUT R3, R3, 0xfffffff8, RZ, 0xc0, !PT ;  /* 0xfffffff803037812 */ /* 0x000fe400078ec0ff */
[----:B------:R-:W-:-:S03]  /*1c7e0*/  R2UR UR5, R11 ;  /* 0x000000000b0572ca */ /* 0x000fc600000e0000 */
[----:B------:R-:W-:-:S04]  /*1c7f0*/  IMAD.IADD R3, R2, 0x1, -R3 ;  /* 0x0000000102037824 */ /* 0x000fc800078e0a03 */
[----:B---3--:R-:W-:Y:S02]  /*1c800*/  IMAD.SHL.U32 R58, R3, 0x8, RZ ;  /* 0x00000008033a7824 */ /* 0x008fe400078e00ff */
[----:B------:R-:W-:-:S03]  /*1c810*/  IMAD.SHL.U32 R211, R211, 0x40, RZ ;  /* 0x00000040d3d37824 */ /* 0x000fc600078e00ff */
[----:B------:R-:W-:Y:S02]  /*1c820*/  SHF.R.S32.HI R59, RZ, 0x1f, R58 ;  /* 0x0000001fff3b7819 */ /* 0x000fe4000001143a */
[----:B------:R-:W-:Y:S01]  /*1c830*/  SHF.R.S32.HI R5, RZ, 0x1f, R4 ;  /* 0x0000001fff057819 */ /* 0x000fe20000011404 */
[-C--:B------:R-:W-:Y:S01]  /*1c840*/  IMAD R8, R69, R211.reuse, RZ ;  /* 0x000000d345087224 */ /* 0x080fe200078e02ff */
[----:B------:R-:W-:Y:S01]  /*1c850*/  SHF.R.S32.HI R9, RZ, 0x1f, R211 ;  /* 0x0000001fff097819 */ /* 0x000fe200000114d3 */
[C---:B------:R-:W-:Y:S01]  /*1c860*/  IMAD.WIDE.U32 R64, R68.reuse, R211, R58 ;  /* 0x000000d344407225 */ /* 0x040fe200078e003a */
[----:B------:R-:W-:Y:S01]  /*1c870*/  LEA.HI R5, R5, R4, RZ, 0x3 ;  /* 0x0000000405057211 */ /* 0x000fe200078f18ff */
[----:B--2---:R2:W5:Y:S01]  /*1c880*/  LD.E R6, desc[UR4][R6.64+0xc0] ;  /* 0x0000c00406067980 */ /* 0x004562000c101900 */
[----:B------:R-:W-:Y:S01]  /*1c890*/  SHF.R.S32.HI R3, RZ, 0x1f, R210 ;  /* 0x0000001fff037819 */ /* 0x000fe200000114d2 */
[----:B------:R-:W-:Y:S01]  /*1c8a0*/  IMAD R9, R68, R9, R8 ;  /* 0x0000000944097224 */ /* 0x000fe200078e0208 */
[----:B------:R-:W-:Y:S01]  /*1c8b0*/  IADD3 R8, P0, R56, R64, RZ ;  /* 0x0000004038087210 */ /* 0x000fe20007f1e0ff */
[----:B------:R-:W-:Y:S01]  /*1c8c0*/  IMAD.IADD R212, R212, 0x1, -R211 ;  /* 0x00000001d4d47824 */ /* 0x000fe200078e0ad3 */
[----:B------:R-:W-:Y:S01]  /*1c8d0*/  BSSY B0, `(.L_x_4305) ;  /* 0x0000028000007945 */ /* 0x000fe20003800000 */
[----:B------:R-:W-:Y:S01]  /*1c8e0*/  IMAD R2, R67, R210, RZ ;  /* 0x000000d243027224 */ /* 0x000fe200078e02ff */
[----:B------:R-:W-:-:S03]  /*1c8f0*/  IADD3.X R9, R0, R65, R9, P0, !PT ;  /* 0x0000004100097210 */ /* 0x000fc600007fe409 */
[C---:B------:R-:W-:Y:S02]  /*1c900*/  IMAD R2, R66.reuse, R3, R2 ;  /* 0x0000000342027224 */ /* 0x040fe400078e0202 */
[----:B------:R-:W-:-:S04]  /*1c910*/  IMAD.WIDE.U32 R66, R66, R210, R8 ;  /* 0x000000d242427225 */ /* 0x000fc800078e0008 */
[----:B------:R-:W-:Y:S01]  /*1c920*/  IMAD.IADD R65, R67, 0x1, R2 ;  /* 0x0000000143417824 */ /* 0x000fe200078e0202 */
[----:B--2---:R-:W-:Y:S02]  /*1c930*/  SHF.R.S32.HI R7, RZ, 0x3, R5 ;  /* 0x00000003ff077819 */ /* 0x004fe40000011405 */
[----:B------:R-:W-:Y:S02]  /*1c940*/  LOP3.LUT R5, R5, 0xfffffff8, RZ, 0xc0, !PT ;  /* 0xfffffff805057812 */ /* 0x000fe400078ec0ff */
[CC--:B------:R-:W-:Y:S01]  /*1c950*/  ISETP.GE.AND P0, PT, R7.reuse, R212.reuse, PT ;  /* 0x000000d40700720c */ /* 0x0c0fe20003f06270 */
[C---:B------:R-:W-:Y:S01]  /*1c960*/  VIADD R3, R7.reuse, 0x10 ;  /* 0x0000001007037836 */ /* 0x040fe20000000000 */
[----:B------:R-:W-:Y:S01]  /*1c970*/  SHF.R.S32.HI R9, RZ, 0x1f, R7 ;  /* 0x0000001fff097819 */ /* 0x000fe20000011407 */
[----:B------:R-:W-:Y:S02]  /*1c980*/  IMAD.IADD R5, R4, 0x1, -R5 ;  /* 0x0000000104057824 */ /* 0x000fe400078e0a05 */
[----:B------:R-:W-:Y:S01]  /*1c990*/  VIADD R57, R7, 0x20 ;  /* 0x0000002007397836 */ /* 0x000fe20000000000 */
[----:B------:R-:W-:Y:S01]  /*1c9a0*/  ISETP.GE.AND P3, PT, R3, R212, PT ;  /* 0x000000d40300720c */ /* 0x000fe20003f66270 */
[----:B------:R-:W-:-:S02]  /*1c9b0*/  VIADD R3, R7, 0x30 ;  /* 0x0000003007037836 */ /* 0x000fc40000000000 */
[----:B------:R-:W-:Y:S01]  /*1c9c0*/  IMAD.SHL.U32 R5, R5, 0x8, RZ ;  /* 0x0000000805057824 */ /* 0x000fe200078e00ff */
[-C--:B------:R-:W-:Y:S02]  /*1c9d0*/  ISETP.GE.AND P2, PT, R57, R212.reuse, PT ;  /* 0x000000d43900720c */ /* 0x080fe40003f46270 */
[----:B------:R-:W-:Y:S01]  /*1c9e0*/  ISETP.GE.AND P1, PT, R3, R212, PT ;  /* 0x000000d40300720c */ /* 0x000fe20003f26270 */
[C---:B------:R-:W-:Y:S02]  /*1c9f0*/  VIADD R3, R5.reuse, 0x40 ;  /* 0x0000004005037836 */ /* 0x040fe40000000000 */
[----:B------:R-:W-:Y:S01]  /*1ca00*/  VIADD R5, R5, 0x80 ;  /* 0x0000008005057836 */ /* 0x000fe20000000000 */
[----:B------:R-:W-:Y:S09]  /*1ca10*/  @P0 BRA `(.L_x_4306) ;  /* 0x00000000004c0947 */ /* 0x000ff20003800000 */
        /* <DEDUP_REMOVED lines=19> */
.L_x_4306:
[----:B------:R-:W-:Y:S05]  /*1cb50*/  BSYNC B0 ;  /* 0x0000000000007941 */ /* 0x000fea0003800000 */
.L_x_4305:
        /* <DEDUP_REMOVED lines=24> */
.L_x_4308:
[----:B------:R-:W-:Y:S05]  /*1cce0*/  BSYNC B0 ;  /* 0x0000000000007941 */ /* 0x000fea0003800000 */
.L_x_4307:
        /* <DEDUP_REMOVED lines=24> */
.L_x_4310:
[----:B------:R-:W-:Y:S05]  /*1ce70*/  BSYNC B0 ;  /* 0x0000000000007941 */ /* 0x000fea0003800000 */
.L_x_4309:
[----:B------:R-:W-:-:S04]  /*1ce80*/  MOV R209, 0x0 ;  /* 0x0000000000d17802 */ /* 0x000fc80000000f00 */
[----:B-12345:R-:W-:Y:S05]  /*1ce90*/  @P1 RET.REL.NODEC R208 `(_ZN5flash24flash_fwd_splitkv_kernelI23Flash_fwd_kernel_traitsILi192ELi64ELi64ELi4ELb0ELb0EN7cutlass10bfloat16_tE19Flash_kernel_traitsILi192ELi64ELi64ELi4ES3_EELb0ELb0ELb1ELb0ELb0ELb0ELb0ELb1EEEvNS_16Flash_fwd_paramsE) ;  /* 0xfffffe30d0581950 */ /* 0x03efea0003c3ffff */
        /* <DEDUP_REMOVED lines=20> */
[----:B-1----:R-:W-:Y:S05]  /*1cfe0*/  @P0 RET.REL.NODEC R208 `(_ZN5flash24flash_fwd_splitkv_kernelI23Flash_fwd_kernel_traitsILi192ELi64ELi64ELi4ELb0ELb0EN7cutlass10bfloat16_tE19Flash_kernel_traitsILi192ELi64ELi64ELi4ES3_EELb0ELb0ELb1ELb0ELb0ELb0ELb0ELb1EEEvNS_16Flash_fwd_paramsE) ;  /* 0xfffffe30d0040950 */ /* 0x002fea0003c3ffff */
[----:B------:R-:W-:Y:S01]  /*1cff0*/  R2UR UR4, R10 ;  /* 0x000000000a0472ca */ /* 0x000fe200000e0000 */
[----:B------:R-:W-:Y:S01]  /*1d000*/  IMAD.MOV.U32 R209, RZ, RZ, 0x0 ;  /* 0x00000000ffd17424 */ /* 0x000fe200078e00ff */
[----:B------:R-:W-:-:S13]  /*1d010*/  R2UR UR5, R11 ;  /* 0x000000000b0572ca */ /* 0x000fda00000e0000 */
[----:B------:R1:W-:Y:S02]  /*1d020*/  ST.E.128 desc[UR4][R4.64+0x100], R60 ;  /* 0x0001003c04007985 */ /* 0x0003e4000c101d04 */
[----:B-1----:R-:W-:Y:S05]  /*1d030*/  RET.REL.NODEC R208 `(_ZN5flash24flash_fwd_splitkv_kernelI23Flash_fwd_kernel_traitsILi192ELi64ELi64ELi4ELb0ELb0EN7cutlass10bfloat16_tE19Flash_kernel_traitsILi192ELi64ELi64ELi4ES3_EELb0ELb0ELb1ELb0ELb0ELb0ELb0ELb1EEEvNS_16Flash_fwd_paramsE) ;  /* 0xfffffe2cd0f07950 */ /* 0x002fea0003c3ffff */
.L_x_4299:
[----:B------:R-:W-:Y:S01]  /*1d040*/  MOV R3, 0x2 ;  /* 0x0000000200037802 */ /* 0x000fe20000000f00 */
[----:B------:R-:W-:Y:S01]  /*1d050*/  IMAD.MOV.U32 R0, RZ, RZ, 0x1f ;  /* 0x0000001fff007424 */ /* 0x000fe200078e00ff */
[----:B------:R-:W-:-:S07]  /*1d060*/  MOV R2, 0xffffffff ;  /* 0xffffffff00027802 */ /* 0x000fce0000000f00 */
[----:B-1---5:R-:W-:Y:S05]  /*1d070*/  WARPSYNC.COLLECTIVE R2, `(.L_x_4311) ;  /* 0x0000000002087348 */ /* 0x022fea0003c00000 */
[----:B------:R2:W3:Y:S02]  /*1d080*/  SHFL.BFLY P0, R12, R223, R3, R0 ;  /* 0x0c000003df0c7389 */ /* 0x0004e40000000000 */
[----:B-123-5:R-:W-:Y:S01]  /*1d090*/  ENDCOLLECTIVE ;  /* 0x000000000000791b */ /* 0x02efe20003800000 */
.L_x_4311:
[----:B------:R-:W-:Y:S02]  /*1d0a0*/  IMAD.MOV.U32 R8, RZ, RZ, R12 ;  /* 0x000000ffff087224 */ /* 0x000fe400078e000c */
[----:B------:R-:W-:Y:S02]  /*1d0b0*/  IMAD.MOV.U32 R3, RZ, RZ, 0x1 ;  /* 0x00000001ff037424 */ /* 0x000fe400078e00ff */
[----:B------:R-:W-:-:S05]  /*1d0c0*/  FADD.FTZ R8, R8, R223 ;  /* 0x000000df08087221 */ /* 0x000fca0000010000 */
[----:B------:R-:W-:-:S07]  /*1d0d0*/  MOV R223, R8 ;  /* 0x0000000800df7202 */ /* 0x000fce0000000f00 */
[----:B------:R-:W-:Y:S05]  /*1d0e0*/  WARPSYNC.COLLECTIVE R2, `(.L_x_4312) ;  /* 0x0000000002087348 */ /* 0x000fea0003c00000 */
[----:B------:R1:W2:Y:S02]  /*1d0f0*/  SHFL.BFLY P0, R12, R223, R3, R0 ;  /* 0x0c000003df0c7389 */ /* 0x0002a40000000000 */
[----:B-12---:R-:W-:Y:S01]  /*1d100*/  ENDCOLLECTIVE ;  /* 0x000000000000791b */ /* 0x006fe20003800000 */
.L_x_4312:
[----:B------:R-:W-:Y:S01]  /*1d110*/  MOV R223, R221 ;  /* 0x000000dd00df7202 */ /* 0x000fe20000000f00 */
[----:B------:R-:W-:Y:S01]  /*1d120*/  IMAD.MOV.U32 R3, RZ, RZ, 0x2 ;  /* 0x00000002ff037424 */ /* 0x000fe200078e00ff */
[----:B------:R-:W-:-:S07]  /*1d130*/  MOV R5, R12 ;  /* 0x0000000c00057202 */ /* 0x000fce0000000f00 */
[----:B------:R-:W-:Y:S05]  /*1d140*/  WARPSYNC.COLLECTIVE R2, `(.L_x_4313) ;  /* 0x0000000002087348 */ /* 0x000fea0003c00000 */
[----:B------:R1:W2:Y:S02]  /*1d150*/  SHFL.BFLY P0, R12, R223, R3, R0 ;  /* 0x0c000003df0c7389 */ /* 0x0002a40000000000 */
[----:B-12---:R-:W-:Y:S01]  /*1d160*/  ENDCOLLECTIVE ;  /* 0x000000000000791b */ /* 0x006fe20003800000 */
.L_x_4313:
[----:B------:R-:W-:Y:S01]  /*1d170*/  FADD.FTZ R5, R8, R5 ;  /* 0x0000000508057221 */ /* 0x000fe20000010000 */
[----:B------:R-:W-:Y:S01]  /*1d180*/  FADD.FTZ R9, R12, R221 ;  /* 0x000000dd0c097221 */ /* 0x000fe20000010000 */
[----:B------:R-:W-:-:S04]  /*1d190*/  MOV R3, 0x1 ;  /* 0x0000000100037802 */ /* 0x000fc80000000f00 */
[----:B------:R-:W-:-:S07]  /*1d1a0*/  MOV R223, R9 ;  /* 0x0000000900df7202 */ /* 0x000fce0000000f00 */
[----:B------:R-:W-:Y:S05]  /*1d1b0*/  WARPSYNC.COLLECTIVE R2, `(.L_x_4314) ;  /* 0x0000000002087348 */ /* 0x000fea0003c00000 */
[----:B------:R1:W2:Y:S02]  /*1d1c0*/  SHFL.BFLY P0, R12, R223, R3, R0 ;  /* 0x0c000003df0c7389 */ /* 0x0002a40000000000 */
[----:B-12---:R-:W-:Y:S01]  /*1d1d0*/  ENDCOLLECTIVE ;  /* 0x000000000000791b */ /* 0x006fe20003800000 */
.L_x_4314:
[----:B------:R-:W-:Y:S05]  /*1d1e0*/  BRA `(.L_x_4315) ;  /* 0xffffffe0001c7947 */ /* 0x000fea000383ffff */
.L_x_4316:
        /* <DEDUP_REMOVED lines=9> */
.L_x_7906:


//--------------------- .text._ZN5flash24flash_fwd_splitkv_kernelI23Flash_fwd_kernel_traitsILi192ELi64ELi64ELi4ELb0ELb0EN7cutlass10bfloat16_tE19Flash_kernel_traitsILi192ELi64ELi64ELi4ES3_EELb0ELb0ELb1ELb0ELb0ELb1ELb0ELb1EEEvNS_16Flash_fwd_paramsE --------------------------
	.section	.text._ZN5flash24flash_fwd_splitkv_kernelI23Flash_fwd_kernel_traitsILi192ELi64ELi64ELi4ELb0ELb0EN7cutlass10bfloat16_tE19Flash_kernel_traitsILi192ELi64ELi64ELi4ES3_EELb0ELb0ELb1ELb0ELb0ELb1ELb0ELb1EEEvNS_16Flash_fwd_paramsE,"ax",@progbits
	.align	128
        .global         _ZN5flash24flash_fwd_splitkv_kernelI23Flash_fwd_kernel_traitsILi192ELi64ELi64ELi4ELb0ELb0EN7cutlass10bfloat16_tE19Flash_kernel_traitsILi192ELi64ELi64ELi4ES3_EELb0ELb0ELb1ELb0ELb0ELb1ELb0ELb1EEEvNS_16Flash_fwd_paramsE
        .type           _ZN5flash24flash_fwd_splitkv_kernelI23Flash_fwd_kernel_traitsILi192ELi64ELi64ELi4ELb0ELb0EN7cutlass10bfloat16_tE19Flash_kernel_traitsILi192ELi64ELi64ELi4ES3_EELb0ELb0ELb1ELb0ELb0ELb1ELb0ELb1EEEvNS_16Flash_fwd_paramsE,@function
        .size           _ZN5flash24flash_fwd_splitkv_kernelI23Flash_fwd_kernel_traitsILi192ELi64ELi64ELi4ELb0ELb0EN7cutlass10bfloat16_tE19Flash_kernel_traitsILi192ELi64ELi64ELi4ES3_EELb0ELb0ELb1ELb0ELb0ELb1ELb0ELb1EEEvNS_16Flash_fwd_paramsE,(.L_x_7907 - _ZN5flash24flash_fwd_splitkv_kernelI23Flash_fwd_kernel_traitsILi192ELi64ELi64ELi4ELb0ELb0EN7cutlass10bfloat16_tE19Flash_kernel_traitsILi192ELi64ELi64ELi4ES3_EELb0ELb0ELb1ELb0ELb0ELb1ELb0ELb1EEEvNS_16Flash_fwd_paramsE)
        .other          _ZN5flash24flash_fwd_splitkv_kernelI23Flash_fwd_kernel_traitsILi192ELi64ELi64ELi4ELb0ELb0EN7cutlass10bfloat16_tE19Flash_kernel_traitsILi192ELi64ELi64ELi4ES3_EELb0ELb0ELb1ELb0ELb0ELb1ELb0ELb1EEEvNS_16Flash_fwd_paramsE,@"STO_CUDA_ENTRY STV_DEFAULT"
_ZN5flash24flash_fwd_splitkv_kernelI23Flash_fwd_kernel_traitsILi192ELi64ELi64ELi4ELb0ELb0EN7cutlass10bfloat16_tE19Flash_kernel_traitsILi192ELi64ELi64ELi4ES3_EELb0ELb0ELb1ELb0ELb0ELb1ELb0ELb1EEEvNS_16Flash_fwd_paramsE:
.text._ZN5flash24flash_fwd_splitkv_kernelI23Flash_fwd_kernel_traitsILi192ELi64ELi64ELi4ELb0ELb0EN7cutlass10bfloat16_tE19Flash_kernel_traitsILi192ELi64ELi64ELi4ES3_EELb0ELb0ELb1ELb0ELb0ELb1ELb0ELb1EEEvNS_16Flash_fwd_paramsE:
[----:B------:R-:W-:Y:S01]  /*0000*/  LDC R1, c[0x0][0x28] ;  /* 0x00000a00ff017b82 */ /* 0x000fe20000000800 */
[----:B------:R-:W1:Y:S07]  /*0010*/  S2R R219, SR_CTAID.X ;  /* 0x0000000000db7919 */ /* 0x000e6e0000002500 */
[----:B------:R-:W2:Y:S01]  /*0020*/  LDC.64 R12, c[0x0][0x198] ;  /* 0x00006600ff0c7b82 */ /* 0x000ea20000000a00 */
[----:B------:R-:W-:Y:S01]  /*0030*/  BSSY B4, `(.L_x_4317) ;  /* 0x0000005000047945 */ /* 0x000fe20003800000 */
[----:B------:R-:W-:Y:S01]  /*0040*/  MOV R216, 0x80 ;  /* 0x0000008000d87802 */ /* 0x000fe20000000f00 */
[----:B------:R-:W3:Y:S01]  /*0050*/  S2R R217, SR_CTAID.Y ;  /* 0x0000000000d97919 */ /* 0x000ee20000002600 */
[----:B------:R-:W4:Y:S05]  /*0060*/  S2R R218, SR_CTAID.Z ;  /* 0x0000000000da7919 */ /* 0x000f2a0000002700 */
[----:B-1234-:R-:W-:Y:S05]  /*0070*/  CALL.REL.NOINC `($_ZN5flash24flash_fwd_splitkv_kernelI23Flash_fwd_kernel_traitsILi192ELi64ELi64ELi4ELb0ELb0EN7cutlass10bfloat16_tE19Flash_kernel_traitsILi192ELi64ELi64ELi4ES3_EELb0ELb0ELb1ELb0ELb0ELb1ELb0ELb1EEEvNS_16Flash_fwd_paramsE$_ZN5flash30compute_attn_1rowblock_splitkvI23Flash_fwd_kernel_traitsILi192ELi64ELi64ELi4ELb0ELb0EN7cutlass10bfloat16_tE19Flash_kernel_traitsILi192ELi64ELi64ELi4ES3_EELb0ELb0ELb1ELb0ELb0ELb1ELb0ELb1ENS_16Flash_fwd_paramsEEEvRKT8_iiiii) ;  /* 0x0000000000087944 */ /* 0x01efea0003c00000 */
[----:B------:R-:W-:Y:S05]  /*0080*/  BSYNC B4 ;  /* 0x0000000000047941 */ /* 0x000fea0003800000 */
.L_x_4317:
[----:B------:R-:W-:Y:S05]  /*0090*/  EXIT ;  /* 0x000000000000794d */ /* 0x000fea0003800000 */
        .type           $_ZN5flash24flash_fwd_splitkv_kernelI23Flash_fwd_kernel_traitsILi192ELi64ELi64ELi4ELb0ELb0EN7cutlass10bfloat16_tE19Flash_kernel_traitsILi192ELi64ELi64ELi4ES3_EELb0ELb0ELb1ELb0ELb0ELb1ELb0ELb1EEEvNS_16Flash_fwd_paramsE$_ZN5flash30compute_attn_1rowblock_splitkvI23Flash_fwd_kernel_traitsILi192ELi64ELi64ELi4ELb0ELb0EN7cutlass10bfloat16_tE19Flash_kernel_traitsILi192ELi64ELi64ELi4ES3_EELb0ELb0ELb1ELb0ELb0ELb1ELb0ELb1ENS_16Flash_fwd_paramsEEEvRKT8_iiiii,@function
        .size           $_ZN5flash24flash_fwd_splitkv_kernelI23Flash_fwd_kernel_traitsILi192ELi64ELi64ELi4ELb0ELb0EN7cutlass10bfloat16_tE19Flash_kernel_traitsILi192ELi64ELi64ELi4ES3_EELb0ELb0ELb1ELb0ELb0ELb1ELb0ELb1EEEvNS_16Flash_fwd_paramsE$_ZN5flash30compute_attn_1rowblock_splitkvI23Flash_fwd_kernel_traitsILi192ELi64ELi64ELi4ELb0ELb0EN7cutlass10bfloat16_tE19Flash_kernel_traitsILi192ELi64ELi64ELi4ES3_EELb0ELb0ELb1ELb0ELb0ELb1ELb0ELb1ENS_16Flash_fwd_paramsEEEvRKT8_iiiii,(.L_x_7907 - $_ZN5flash24flash_fwd_splitkv_kernelI23Flash_fwd_kernel_traitsILi192ELi64ELi64ELi4ELb0ELb0EN7cutlass10bfloat16_tE19Flash_kernel_traitsILi192ELi64ELi64ELi4ES3_EELb0ELb0ELb1ELb0ELb0ELb1ELb0ELb1EEEvNS_16Flash_fwd_paramsE$_ZN5flash30compute_attn_1rowblock_splitkvI23Flash_fwd_kernel_traitsILi192ELi64ELi64ELi4ELb0ELb0EN7cutlass10bfloat16_tE19Flash_kernel_traitsILi192ELi64ELi64ELi4ES3_EELb0ELb0ELb1ELb0ELb0ELb1ELb0ELb1ENS_16Flash_fwd_paramsEEEvRKT8_iiiii)
$_ZN5flash24flash_fwd_splitkv_kernelI23Flash_fwd_kernel_traitsILi192ELi64ELi64ELi4ELb0ELb0EN7cutlass10bfloat16_tE19Flash_kernel_traitsILi192ELi64ELi64ELi4ES3_EELb0ELb0ELb1ELb0ELb0ELb1ELb0ELb1EEEvNS_16Flash_fwd_paramsE$_ZN5flash30compute_attn_1rowblock_splitkvI23Flash_fwd_kernel_traitsILi192ELi64ELi64ELi4ELb0ELb0EN7cutlass10bfloat16_tE19Flash_kernel_traitsILi192ELi64ELi64ELi4ES3_EELb0ELb0ELb1ELb0ELb0ELb1ELb0ELb1ENS_16Flash_fwd_paramsEEEvRKT8_iiiii:
        /* <DEDUP_REMOVED lines=28> */
.L_x_4319:
[----:B------:R-:W-:Y:S05]  /*0260*/  BSYNC B0 ;  /* 0x0000000000007941 */ /* 0x000fea0003800000 */
.L_x_4318:
        /* <DEDUP_REMOVED lines=8> */
.L_x_4321:
[----:B------:R3:W5:Y:S02]  /*02f0*/  LD.E R0, desc[UR6][R12.64+0xb8] ;  /* 0x0000b8060c007980 */ /* 0x000764000c101900 */
.L_x_4322:
[----:B------:R-:W-:Y:S05]  /*0300*/  BSYNC B0 ;  /* 0x0000000000007941 */ /* 0x000fea0003800000 */
.L_x_4320:
        /* <DEDUP_REMOVED lines=10> */
.L_x_4324:
[----:B------:R-:W2:Y:S01]  /*03b0*/  LD.E.64 R2, desc[UR6][R12.64+0x108] ;  /* 0x000108060c027980 */ /* 0x000ea2000c101b00 */
[----:B------:R-:W-:Y:S01]  /*03c0*/  BSSY B0, `(.L_x_4326) ;  /* 0x0000006000007945 */ /* 0x000fe20003800000 */
[----:B------:R-:W-:Y:S01]  /*03d0*/  IMAD.MOV.U32 R0, RZ, RZ, RZ ;  /* 0x000000ffff007224 */ /* 0x000fe200078e00ff */
[----:B--2---:R-:W-:-:S04]  /*03e0*/  ISETP.NE.U32.AND P0, PT, R2, RZ, PT ;  /* 0x000000ff0200720c */ /* 0x004fc80003f05070 */
[----:B------:R-:W-:-:S13]  /*03f0*/  ISETP.NE.AND.EX P0, PT, R3, RZ, PT, P0 ;  /* 0x000000ff0300720c */ /* 0x000fda0003f05300 */
[----:B------:R-:W-:Y:S05]  /*0400*/  @!P0 BRA `(.L_x_4327) ;  /* 0x0000000000048947 */ /* 0x000fea0003800000 */
[----:B------:R2:W5:Y:S02]  /*0410*/  LD.E R0, desc[UR6][R12.64+0xbc] ;  /* 0x0000bc060c007980 */ /* 0x000564000c101900 */
.L_x_4327:
[----:B------:R-:W-:Y:S05]  /*0420*/  BSYNC B0 ;  /* 0x0000000000007941 */ /* 0x000fea0003800000 */
.L_x_4326:
[----:B-----5:R-:W-:Y:S02]  /*0430*/  IADD3 R135, R73, R0, RZ ;  /* 0x0000000049877210 */ /* 0x020fe40007ffe0ff */
.L_x_4325:
[----:B------:R-:W-:Y:S05]  /*0440*/  BSYNC B1 ;  /* 0x0000000000017941 */ /* 0x000fea0003800000 */
.L_x_4323:
[----:B------:R-:W-:Y:S01]  /*0450*/  IMAD.SHL.U32 R69, R219, 0x40, RZ ;  /* 0x00000040db457824 */ /* 0x000fe200078e00ff */
[----:B------:R-:W-:Y:S01]  /*0460*/  MOV R2, R216 ;  /* 0x000000d800027202 */ /* 0x000fe20000000f00 */
[----:B------:R-:W-:-:S03]  /*0470*/  IMAD.MOV.U32 R3, RZ, RZ, 0x0 ;  /* 0x00000000ff037424 */ /* 0x000fc600078e00ff */
[----:B------:R-:W-:-:S13]  /*0480*/  ISETP.GT.AND P0, PT, R220, R69, PT ;  /* 0x00000045dc00720c */ /* 0x000fda0003f04270 */
[----:B-1234-:R-:W-:Y:S05]  /*0490*/  @!P0 RET.REL.NODEC R2 `(_ZN5flash24flash_fwd_splitkv_kernelI23Flash_fwd_kernel_traitsILi192ELi64ELi64ELi4ELb0ELb0EN7cutlass10bfloat16_tE19Flash_kernel_traitsILi192ELi64ELi64ELi4ES3_EELb0ELb0ELb1ELb0ELb0ELb1ELb0ELb1EEEvNS_16Flash_fwd_paramsE) ;  /* 0xfffffff802d88950 */ /* 0x01efea0003c3ffff */
        /* <DEDUP_REMOVED lines=74> */
.L_x_4330:
[----:B------:R-:W-:Y:S05]  /*0940*/  BSYNC B0 ;  /* 0x0000000000007941 */ /* 0x000fea0003800000 */
.L_x_4329:
        /* <DEDUP_REMOVED lines=19> */
.L_x_4332:
[----:B------:R-:W-:Y:S05]  /*0a80*/  BSYNC B0 ;  /* 0x0000000000007941 */ /* 0x000fea0003800000 */
.L_x_4331:
        /* <DEDUP_REMOVED lines=21> */
.L_x_4334:
[----:B------:R-:W-:Y:S05]  /*0be0*/  BSYNC B0 ;  /* 0x0000000000007941 */ /* 0x000fea0003800000 */
.L_x_4333:
        /* <DEDUP_REMOVED lines=29> */
.L_x_4336:
[----:B------:R-:W-:Y:S05]  /*0dc0*/  BSYNC B0 ;  /* 0x0000000000007941 */ /* 0x000fea0003800000 */
.L_x_4335:
[----:B------:R-:W-:Y:S01]  /*0dd0*/  MOV R217, 0x0 ;  /* 0x0000000000d97802 */ /* 0x000fe20000000f00 */
[----:B------:R-:W-:Y:S04]  /*0de0*/  @!P6 ST.E desc[UR6][R10.64], R4 ;  /* 0x000000040a00e985 */ /* 0x000fe8000c101906 */
[----:B------:R-:W-:Y:S04]  /*0df0*/  @!P5 ST.E desc[UR6][R10.64+0x40], R3 ;  /* 0x000040030a00d985 */ /* 0x000fe8000c101906 */
[----:B------:R1:W-:Y:S02]  /*0e00*/  @!P4 ST.E desc[UR6][R10.64+0x80], R0 ;  /* 0x000080000a00c985 */ /* 0x0003e4000c101906 */
[----:B-12---:R-:W-:Y:S05]  /*0e10*/  @P3 RET.REL.NODEC R216 `(_ZN5flash24flash_fwd_splitkv_kernelI23Flash_fwd_kernel_traitsILi192ELi64ELi64ELi4ELb0ELb0EN7cutlass10bfloat16_tE19Flash_kernel_traitsILi192ELi64ELi64ELi4ES3_EELb0ELb0ELb1ELb0ELb0ELb1ELb0ELb1EEEvNS_16Flash_fwd_paramsE) ;  /* 0xfffffff0d8783950 */ /* 0x006fea0003c3ffff */
[----:B------:R-:W-:Y:S02]  /*0e20*/  MOV R3, 0x7f800000 ;  /* 0x7f80000000037802 */ /* 0x000fe40000000f00 */
[----:B------:R-:W-:-:S03]  /*0e30*/  MOV R217, 0x0 ;  /* 0x0000000000d97802 */ /* 0x000fc60000000f00 */
[----:B------:R1:W-:Y:S02]  /*0e40*/  ST.E desc[UR6][R10.64+0xc0], R3 ;  /* 0x0000c0030a007985 */ /* 0x0003e4000c101906 */
[----:B-1----:R-:W-:Y:S05]  /*0e50*/  RET.REL.NODEC R216 `(_ZN5flash24flash_fwd_splitkv_kernelI23Flash_fwd_kernel_traitsILi192ELi64ELi64ELi4ELb0ELb0EN7cutlass10bfloat16_tE19Flash_kernel_traitsILi192ELi64ELi64ELi4ES3_EELb0ELb0ELb1ELb0ELb0ELb1ELb0ELb1EEEvNS_16Flash_fwd_paramsE) ;  /* 0xfffffff0d8687950 */ /* 0x002fea0003c3ffff */
.L_x_4328:
        /* <DEDUP_REMOVED lines=106> */
.L_x_4338:
        /* <DEDUP_REMOVED lines=78> */
.L_x_4339:
[----:B------:R-:W-:Y:S05]  /*19e0*/  BSYNC B0 ;  /* 0x0000000000007941 */ /* 0x000fea0003800000 */
.L_x_4337:
        /* <DEDUP_REMOVED lines=277> */
.L_x_4434:
        /* <DEDUP_REMOVED lines=24> */
.L_x_4342:
[----:B------:R-:W-:Y:S05]  /*2cc0*/  BSYNC B0 ;  /* 0x0000000000007941 */ /* 0x000fea0003800000 */
.L_x_4341:
        /* <DEDUP_REMOVED lines=15> */
.L_x_4344:
[----:B------:R-:W-:Y:S05]  /*2dc0*/  BSYNC B0 ;  /* 0x0000000000007941 */ /* 0x000fea0003800000 */
.L_x_4343:
        /* <DEDUP_REMOVED lines=15> */
.L_x_4346:
[----:B------:R-:W-:Y:S05]  /*2ec0*/  BSYNC B0 ;  /* 0x0000000000007941 */ /* 0x000fea0003800000 */
.L_x_4345:
        /* <DEDUP_REMOVED lines=15> */
.L_x_4348:
[----:B------:R-:W-:Y:S05]  /*2fc0*/  BSYNC B0 ;  /* 0x0000000000007941 */ /* 0x000fea0003800000 */
.L_x_4347:
        /* <DEDUP_REMOVED lines=66> */
.L_x_4355:
[----:B------:R-:W-:Y:S05]  /*33f0*/  BSYNC B0 ;  /* 0x0000000000007941 */ /* 0x000fea0003800000 */
.L_x_4354:
        /* <DEDUP_REMOVED lines=48> */
.L_x_4357:
[----:B------:R-:W-:Y:S05]  /*3700*/  BSYNC B0 ;  /* 0x0000000000007941 */ /* 0x000fea0003800000 */
.L_x_4356:
        /* <DEDUP_REMOVED lines=47> */
.L_x_4353:
[----:B------:R-:W-:Y:S05]  /*3a00*/  BSYNC B1 ;  /* 0x0000000000017941 */ /* 0x000fea0003800000 */
.L_x_4352:
        /* <DEDUP_REMOVED lines=65> */
.L_x_4361:
[----:B------:R-:W-:Y:S05]  /*3e20*/  BSYNC B0 ;  /* 0x0000000000007941 */ /* 0x000fea0003800000 */
.L_x_4360:
        /* <DEDUP_REMOVED lines=51> */
.L_x_4363:
[----:B------:R-:W-:Y:S05]  /*4160*/  BSYNC B0 ;  /* 0x0000000000007941 */ /* 0x000fea0003800000 */
.L_x_4362:
        /* <DEDUP_REMOVED lines=50> */
.L_x_4359:
[----:B------:R-:W-:Y:S05]  /*4490*/  BSYNC B1 ;  /* 0x0000000000017941 */ /* 0x000fea0003800000 */
.L_x_4358:
        /* <DEDUP_REMOVED lines=65> */
.L_x_4367:
[----:B------:R-:W-:Y:S05]  /*48b0*/  BSYNC B0 ;  /* 0x0000000000007941 */ /* 0x000fea0003800000 */
.L_x_4366:
        /* <DEDUP_REMOVED lines=51> */
.L_x_4369:
[----:B------:R-:W-:Y:S05]  /*4bf0*/  BSYNC B0 ;  /* 0x0000000000007941 */ /* 0x000fea0003800000 */
.L_x_4368:
        /* <DEDUP_REMOVED lines=50> */
.L_x_4365:
[----:B------:R-:W-:Y:S05]  /*4f20*/  BSYNC B1 ;  /* 0x0000000000017941 */ /* 0x000fea0003800000 */
.L_x_4364:
        /* <DEDUP_REMOVED lines=67> */
.L_x_4373:
[----:B------:R-:W-:Y:S05]  /*5360*/  BSYNC B0 ;  /* 0x0000000000007941 */ /* 0x000fea0003800000 */
.L_x_4372:
        /* <DEDUP_REMOVED lines=51> */
.L_x_4375:
[----:B------:R-:W-:Y:S05]  /*56a0*/  BSYNC B0 ;  /* 0x0000000000007941 */ /* 0x000fea0003800000 */
.L_x_4374:
        /* <DEDUP_REMOVED lines=50> */
.L_x_4371:
[----:B------:R-:W-:Y:S05]  /*59d0*/  BSYNC B1 ;  /* 0x0000000000017941 */ /* 0x000fea0003800000 */
.L_x_4370:
[----:B------:R-:W2:Y:S02]  /*59e0*/  LD.E R3, desc[UR6][R12.64+0xd0] ;  /* 0x0000d0060c037980 */ /* 0x000ea4000c101900 */
[----:B--2---:R-:W-:Y:S05]  /*59f0*/  IMAD.U32 R3, R3, -0x20, RZ ;  /* 0xffffffe003037824 */ /* 0x004fea00078e00ff */
[C---:B------:R-:W-:Y:S02]  /*5a00*/  LEA R18, P1, R3.reuse, R18, 0x1 ;  /* 0x0000001203127211 */ /* 0x040fe400078208ff */
[C---:B------:R-:W-:Y:S02]  /*5a10*/  LEA R58, P0, R3.reuse, R58, 0x1 ;  /* 0x0000003a033a7211 */ /* 0x040fe400078008ff */
[C---:B------:R-:W-:Y:S02]  /*5a20*/  LEA.HI.X.SX32 R19, R3.reuse, R19, 0x1, P1 ;  /* 0x0000001303137211 */ /* 0x040fe400008f0eff */
[----:B------:R-:W-:Y:S01]  /*5a30*/  LEA.HI.X.SX32 R59, R3, R59, 0x1, P0 ;  /* 0x0000003b033b7211 */ /* 0x000fe200000f0eff */
[----:B------:R-:W-:Y:S05]  /*5a40*/  BRA `(.L_x_4376) ;  /* 0x0000004c00a87947 */ /* 0x000fea0003800000 */
.L_x_4351:
        /* <DEDUP_REMOVED lines=89> */
.L_x_4382:
[----:B------:R-:W-:Y:S05]  /*5fe0*/  BSYNC B0 ;  /* 0x0000000000007941 */ /* 0x000fea0003800000 */
.L_x_4381:
[----:B-----5:R2:W-:Y:S02]  /*5ff0*/  ST.E.128 desc[UR6][R128.64], R48 ;  /* 0x0000003080007985 */ /* 0x0205e4000c101d06 */
.L_x_4380:
[----:B------:R-:W-:Y:S05]  /*6000*/  BSYNC B1 ;  /* 0x0000000000017941 */ /* 0x000fea0003800000 */
.L_x_4379:
        /* <DEDUP_REMOVED lines=87> */
.L_x_4386:
[----:B------:R-:W-:Y:S05]  /*6580*/  BSYNC B0 ;  /* 0x0000000000007941 */ /* 0x000fea0003800000 */
.L_x_4385:
[----:B-----5:R3:W-:Y:S02]  /*6590*/  ST.E.128 desc[UR6][R128.64+0x80], R48 ;  /* 0x0000803080007985 */ /* 0x0207e4000c101d06 */
.L_x_4384:
[----:B------:R-:W-:Y:S05]  /*65a0*/  BSYNC B1 ;  /* 0x0000000000017941 */ /* 0x000fea0003800000 */
.L_x_4383:
        /* <DEDUP_REMOVED lines=86> */
.L_x_4388:
[----:B------:R-:W-:Y:S05]  /*6b10*/  BSYNC B0 ;  /* 0x0000000000007941 */ /* 0x000fea0003800000 */
.L_x_4387:
[----:B-----5:R4:W-:Y:S02]  /*6b20*/  ST.E.128 desc[UR6][R128.64+0x100], R48 ;  /* 0x0001003080007985 */ /* 0x0209e4000c101d06 */
.L_x_4378:
[----:B------:R-:W-:Y:S05]  /*6b30*/  BSYNC B2 ;  /* 0x0000000000027941 */ /* 0x000fea0003800000 */
.L_x_4377:
        /* <DEDUP_REMOVED lines=99> */
.L_x_4394:
[----:B------:R-:W-:Y:S05]  /*7170*/  BSYNC B0 ;  /* 0x0000000000007941 */ /* 0x000fea0003800000 */
.L_x_4393:
[----:B-----5:R3:W-:Y:S02]  /*7180*/  ST.E.128 desc[UR6][R196.64], R48 ;  /* 0x00000030c4007985 */ /* 0x0207e4000c101d06 */
.L_x_4392:
[----:B------:R-:W-:Y:S05]  /*7190*/  BSYNC B1 ;  /* 0x0000000000017941 */ /* 0x000fea0003800000 */
.L_x_4391:
        /* <DEDUP_REMOVED lines=94> */
.L_x_4398:
[----:B------:R-:W-:Y:S05]  /*7780*/  BSYNC B0 ;  /* 0x0000000000007941 */ /* 0x000fea0003800000 */
.L_x_4397:
[----:B-----5:R3:W-:Y:S02]  /*7790*/  ST.E.128 desc[UR6][R196.64], R48 ;  /* 0x00000030c4007985 */ /* 0x0207e4000c101d06 */
.L_x_4396:
[----:B------:R-:W-:Y:S05]  /*77a0*/  BSYNC B1 ;  /* 0x0000000000017941 */ /* 0x000fea0003800000 */
.L_x_4395:
        /* <DEDUP_REMOVED lines=93> */
.L_x_4400:
[----:B------:R-:W-:Y:S05]  /*7d80*/  BSYNC B0 ;  /* 0x0000000000007941 */ /* 0x000fea0003800000 */
.L_x_4399:
[----:B-----5:R3:W-:Y:S02]  /*7d90*/  ST.E.128 desc[UR6][R196.64], R48 ;  /* 0x00000030c4007985 */ /* 0x0207e4000c101d06 */
.L_x_4390:
[----:B------:R-:W-:Y:S05]  /*7da0*/  BSYNC B2 ;  /* 0x0000000000027941 */ /* 0x000fea0003800000 */
.L_x_4389:
        /* <DEDUP_REMOVED lines=99> */
.L_x_4406:
[----:B------:R-:W-:Y:S05]  /*83e0*/  BSYNC B0 ;  /* 0x0000000000007941 */ /* 0x000fea0003800000 */
.L_x_4405:
[----:B-----5:R3:W-:Y:S02]  /*83f0*/  ST.E.128 desc[UR6][R196.64], R48 ;  /* 0x00000030c4007985 */ /* 0x0207e4000c101d06 */
.L_x_4404:
[----:B------:R-:W-:Y:S05]  /*8400*/  BSYNC B1 ;  /* 0x0000000000017941 */ /* 0x000fea0003800000 */
.L_x_4403:
        /* <DEDUP_REMOVED lines=94> */
.L_x_4410:
[----:B------:R-:W-:Y:S05]  /*89f0*/  BSYNC B0 ;  /* 0x0000000000007941 */ /* 0x000fea0003800000 */
.L_x_4409:
[----:B-----5:R3:W-:Y:S02]  /*8a00*/  ST.E.128 desc[UR6][R196.64], R48 ;  /* 0x00000030c4007985 */ /* 0x0207e4000c101d06 */
.L_x_4408:
[----:B------:R-:W-:Y:S05]  /*8a10*/  BSYNC B1 ;  /* 0x0000000000017941 */ /* 0x000fea0003800000 */
.L_x_4407:
        /* <DEDUP_REMOVED lines=93> */
.L_x_4412:
[----:B------:R-:W-:Y:S05]  /*8ff0*/  BSYNC B0 ;  /* 0x0000000000007941 */ /* 0x000fea0003800000 */
.L_x_4411:
[----:B-----5:R3:W-:Y:S02]  /*9000*/  ST.E.128 desc[UR6][R196.64], R48 ;  /* 0x00000030c4007985 */ /* 0x0207e4000c101d06 */
.L_x_4402:
[----:B------:R-:W-:Y:S05]  /*9010*/  BSYNC B2 ;  /* 0x0000000000027941 */ /* 0x000fea0003800000 */
.L_x_4401:
        /* <DEDUP_REMOVED lines=101> */
.L_x_4418:
[----:B------:R-:W-:Y:S05]  /*9670*/  BSYNC B0 ;  /* 0x0000000000007941 */ /* 0x000fea0003800000 */
.L_x_4417:
[----:B-----5:R3:W-:Y:S02]  /*9680*/  ST.E.128 desc[UR6][R192.64], R48 ;  /* 0x00000030c0007985 */ /* 0x0207e4000c101d06 */
.L_x_4416:
[----:B------:R-:W-:Y:S05]  /*9690*/  BSYNC B1 ;  /* 0x0000000000017941 */ /* 0x000fea0003800000 */
.L_x_4415:
        /* <DEDUP_REMOVED lines=94> */
.L_x_4422:
[----:B------:R-:W-:Y:S05]  /*9c80*/  BSYNC B0 ;  /* 0x0000000000007941 */ /* 0x000fea0003800000 */
.L_x_4421:
[----:B-----5:R3:W-:Y:S02]  /*9c90*/  ST.E.128 desc[UR6][R192.64], R48 ;  /* 0x00000030c0007985 */ /* 0x0207e4000c101d06 */
.L_x_4420:
[----:B------:R-:W-:Y:S05]  /*9ca0*/  BSYNC B1 ;  /* 0x0000000000017941 */ /* 0x000fea0003800000 */
.L_x_4419:
        /* <DEDUP_REMOVED lines=93> */
.L_x_4424:
[----:B------:R-:W-:Y:S05]  /*a280*/  BSYNC B0 ;  /* 0x0000000000007941 */ /* 0x000fea0003800000 */
.L_x_4423:
[----:B-----5:R3:W-:Y:S02]  /*a290*/  ST.E.128 desc[UR6][R192.64], R48 ;  /* 0x00000030c0007985 */ /* 0x0207e4000c101d06 */
.L_x_4414:
[----:B------:R-:W-:Y:S05]  /*a2a0*/  BSYNC B2 ;  /* 0x0000000000027941 */ /* 0x000fea0003800000 */
.L_x_4413:
[----:B------:R-:W4:Y:S02]  /*a2b0*/  LD.E R3, desc[UR6][R12.64+0xd0] ;  /* 0x0000d0060c037980 */ /* 0x000f24000c101900 */
[----:B----4-:R-:W-:Y:S05]  /*a2c0*/  IMAD.U32 R3, R3, -0x20, RZ ;  /* 0xffffffe003037824 */ /* 0x010fea00078e00ff */
[C---:B------:R-:W-:Y:S02]  /*a2d0*/  LEA R126, P1, R3.reuse, R126, 0x1 ;  /* 0x0000007e037e7211 */ /* 0x040fe400078208ff */
[C---:B------:R-:W-:Y:S02]  /*a2e0*/  LEA R124, P0, R3.reuse, R124, 0x1 ;  /* 0x0000007c037c7211 */ /* 0x040fe400078008ff */
[C---:B------:R-:W-:Y:S02]  /*a2f0*/  LEA.HI.X.SX32 R127, R3.reuse, R127, 0x1, P1 ;  /* 0x0000007f037f7211 */ /* 0x040fe400008f0eff */
[----:B------:R-:W-:Y:S01]  /*a300*/  LEA.HI.X.SX32 R125, R3, R125, 0x1, P0 ;  /* 0x0000007d037d7211 */ /* 0x000fe200000f0eff */
[----:B------:R-:W-:Y:S05]  /*a310*/  BRA `(.L_x_4376) ;  /* 0x0000000400747947 */ /* 0x000fea0003800000 */
.L_x_4350:
        /* <DEDUP_REMOVED lines=18> */
.L_x_4426:
[----:B------:R-:W-:Y:S05]  /*a440*/  BSYNC B0 ;  /* 0x0000000000007941 */ /* 0x000fea0003800000 */
.L_x_4425:
        /* <DEDUP_REMOVED lines=24> */
.L_x_4428:
[----:B------:R-:W-:Y:S05]  /*a5d0*/  BSYNC B0 ;  /* 0x0000000000007941 */ /* 0x000fea0003800000 */
.L_x_4427:
        /* <DEDUP_REMOVED lines=24> */
.L_x_4430:
[----:B------:R-:W-:Y:S05]  /*a760*/  BSYNC B0 ;  /* 0x0000000000007941 */ /* 0x000fea0003800000 */
.L_x_4429:
        /* <DEDUP_REMOVED lines=24> */
.L_x_4376:
[----:B------:R-:W-:Y:S05]  /*a8f0*/  BSYNC B3 ;  /* 0x0000000000037941 */ /* 0x000fea0003800000 */
.L_x_4349:
        /* <DEDUP_REMOVED lines=89> */
.L_x_4432:
        /* <DEDUP_REMOVED lines=8> */
.L_x_4433:
[----:B------:R-:W-:Y:S05]  /*af10*/  BSYNC B0 ;  /* 0x0000000000007941 */ /* 0x000fea0003800000 */
.L_x_4431:
[----:B------:R-:W-:Y:S04]  /*af20*/  IADD3 R11, R11, -0x1, RZ ;  /* 0xffffffff0b0b7810 */ /* 0x000fe80007ffe0ff */
[----:B------:R-:W-:Y:S11]  /*af30*/  ISETP.GT.AND P0, PT, R11, R97, PT ;  /* 0x000000610b00720c */ /* 0x000ff60003f04270 */
[----:B------:R-:W-:Y:S02]  /*af40*/  @!UPT UIADD3 URZ, URZ, URZ, URZ ;  /* 0x0000003f3f3ff290 */ /* 0x000fe4000fffe03f */
[----:B------:R-:W-:Y:S05]  /*af50*/  @P0 BRA `(.L_x_4434) ;  /* 0xffffff7800f80947 */ /* 0x000fea000383ffff */
.L_x_4340:
        /* <DEDUP_REMOVED lines=108> */
.L_x_4443:
[----:B------:R-:W-:Y:S05]  /*b620*/  BSYNC B0 ;  /* 0x0000000000007941 */ /* 0x000fea0003800000 */
.L_x_4442:
[----:B-----5:R3:W-:Y:S02]  /*b630*/  STS.128 [R224], R20 ;  /* 0x00000014e0007388 */ /* 0x0207e40000000c00 */
.L_x_4441:
[----:B------:R-:W-:Y:S05]  /*b640*/  BSYNC B1 ;  /* 0x0000000000017941 */ /* 0x000fea0003800000 */
.L_x_4440:
        /* <DEDUP_REMOVED lines=46> */
.L_x_4447:
[----:B------:R-:W-:Y:S05]  /*b930*/  BSYNC B0 ;  /* 0x0000000000007941 */ /* 0x000fea0003800000 */
.L_x_4446:
[----:B-----5:R1:W-:Y:S02]  /*b940*/  STS.128 [R224+0x2000], R20 ;  /* 0x00200014e0007388 */ /* 0x0203e40000000c00 */
.L_x_4445:
[----:B------:R-:W-:Y:S05]  /*b950*/  BSYNC B1 ;  /* 0x0000000000017941 */ /* 0x000fea0003800000 */
.L_x_4444:
        /* <DEDUP_REMOVED lines=45> */
.L_x_4449:
[----:B------:R-:W-:Y:S05]  /*bc30*/  BSYNC B0 ;  /* 0x0000000000007941 */ /* 0x000fea0003800000 */
.L_x_4448:
[----:B-----5:R3:W-:Y:S02]  /*bc40*/  STS.128 [R224+0x4000], R20 ;  /* 0x00400014e0007388 */ /* 0x0207e40000000c00 */
.L_x_4439:
[----:B------:R-:W-:Y:S05]  /*bc50*/  BSYNC B2 ;  /* 0x0000000000027941 */ /* 0x000fea0003800000 */
.L_x_4438:
        /* <DEDUP_REMOVED lines=51> */
.L_x_4455:
[----:B------:R-:W-:Y:S05]  /*bf90*/  BSYNC B0 ;  /* 0x0000000000007941 */ /* 0x000fea0003800000 */
.L_x_4454:
[----:B-----5:R3:W-:Y:S02]  /*bfa0*/  STS.128 [R224+0x800], R20 ;  /* 0x00080014e0007388 */ /* 0x0207e40000000c00 */
.L_x_4453:
[----:B------:R-:W-:Y:S05]  /*bfb0*/  BSYNC B1 ;  /* 0x0000000000017941 */ /* 0x000fea0003800000 */
.L_x_4452:
        /* <DEDUP_REMOVED lines=46> */
.L_x_4459:
[----:B------:R-:W-:Y:S05]  /*c2a0*/  BSYNC B0 ;  /* 0x0000000000007941 */ /* 0x000fea0003800000 */
.L_x_4458:
[----:B-----5:R3:W-:Y:S02]  /*c2b0*/  STS.128 [R224+0x2800], R20 ;  /* 0x00280014e0007388 */ /* 0x0207e40000000c00 */
.L_x_4457:
[----:B------:R-:W-:Y:S05]  /*c2c0*/  BSYNC B1 ;  /* 0x0000000000017941 */ /* 0x000fea0003800000 */
.L_x_4456:
        /* <DEDUP_REMOVED lines=45> */
.L_x_4461:
[----:B------:R-:W-:Y:S05]  /*c5a0*/  BSYNC B0 ;  /* 0x0000000000007941 */ /* 0x000fea0003800000 */
.L_x_4460:
[----:B-----5:R1:W-:Y:S02]  /*c5b0*/  STS.128 [R224+0x4800], R40 ;  /* 0x00480028e0007388 */ /* 0x0203e40000000c00 */
.L_x_4451:
[----:B------:R-:W-:Y:S05]  /*c5c0*/  BSYNC B2 ;  /* 0x0000000000027941 */ /* 0x000fea0003800000 */
.L_x_4450:
        /* <DEDUP_REMOVED lines=51> */
.L_x_4467:
[----:B------:R-:W-:Y:S05]  /*c900*/  BSYNC B0 ;  /* 0x0000000000007941 */ /* 0x000fea0003800000 */
.L_x_4466:
[----:B-----5:R3:W-:Y:S02]  /*c910*/  STS.128 [R224+0x1000], R20 ;  /* 0x00100014e0007388 */ /* 0x0207e40000000c00 */
.L_x_4465:
[----:B------:R-:W-:Y:S05]  /*c920*/  BSYNC B1 ;  /* 0x0000000000017941 */ /* 0x000fea0003800000 */
.L_x_4464:
        /* <DEDUP_REMOVED lines=46> */
.L_x_4471:
[----:B------:R-:W-:Y:S05]  /*cc10*/  BSYNC B0 ;  /* 0x0000000000007941 */ /* 0x000fea0003800000 */
.L_x_4470:
[----:B-----5:R3:W-:Y:S02]  /*cc20*/  STS.128 [R224+0x3000], R20 ;  /* 0x00300014e0007388 */ /* 0x0207e40000000c00 */
.L_x_4469:
[----:B------:R-:W-:Y:S05]  /*cc30*/  BSYNC B1 ;  /* 0x0000000000017941 */ /* 0x000fea0003800000 */
.L_x_4468:
        /* <DEDUP_REMOVED lines=45> */
.L_x_4473:
[----:B------:R-:W-:Y:S05]  /*cf10*/  BSYNC B0 ;  /* 0x0000000000007941 */ /* 0x000fea0003800000 */
.L_x_4472:
[----:B-----5:R1:W-:Y:S02]  /*cf20*/  STS.128 [R224+0x5000], R36 ;  /* 0x00500024e0007388 */ /* 0x0203e40000000c00 */
.L_x_4463:
[----:B------:R-:W-:Y:S05]  /*cf30*/  BSYNC B2 ;  /* 0x0000000000027941 */ /* 0x000fea0003800000 */
.L_x_4462:
[----:B-1----:R-:W-:-:S05]  /*cf40*/  VIADD R36, R168, 0x30 ;  /* 0x00000030a8247836 */ /* 0x002fca0000000000 */
[----:B------:R-:W-:-:S04]  /*cf50*/  ISETP.GE.AND P0, PT, R36, R15, PT ;  /* 0x0000000f2400720c */ /* 0x000fc80003f06270 */
[----:B------:R-:W-:-:S13]  /*cf60*/  ISETP.LT.OR P0, PT, R57, -0x187, P0 ;  /* 0xfffffe793900780c */ /* 0x000fda0000701670 */
[----:B------:R-:W-:Y:S05]  /*cf70*/  @P0 BRA `(.L_x_4474) ;  /* 0x0000005400540947 */ /* 0x000fea0003800000 */
        /* <DEDUP_REMOVED lines=18> */
[C---:B--2---:R-:W-:Y:S01]  /*d0a0*/  LOP3.LUT R21, R2.reuse, 0xffff0000, RZ, 0xc0, !PT ;  /* 0xffff000002157812 */ /* 0x044fe200078ec0ff */
[----:B------:R-:W-:Y:S01]  /*d0b0*/  IMAD.U32 R2, R2, 0x10000, RZ ;  /* 0x0001000002027824 */ /* 0x000fe200078e00ff */
        /* <DEDUP_REMOVED lines=28> */
.L_x_4478:
[----:B------:R-:W-:Y:S05]  /*d280*/  BSYNC B0 ;  /* 0x0000000000007941 */ /* 0x000fea0003800000 */
.L_x_4477:
[----:B-----5:R1:W-:Y:S02]  /*d290*/  STS.128 [R224+0x1800], R20 ;  /* 0x00180014e0007388 */ /* 0x0203e40000000c00 */
.L_x_4476:
[----:B------:R-:W-:Y:S05]  /*d2a0*/  BSYNC B1 ;  /* 0x0000000000017941 */ /* 0x000fea0003800000 */
.L_x_4475:
        /* <DEDUP_REMOVED lines=13> */
[----:B------:R-:W-:Y:S02]  /*d380*/  SHF.L.U32 R29, R23, 0x10, RZ ;  /* 0x00000010171d7819 */ /* 0x000fe400000006ff */
[----:B------:R-:W-:-:S02]  /*d390*/  SHF.L.U32 R14, R20, 0x10, RZ ;  /* 0x00000010140e7819 */ /* 0x000fc400000006ff */
[----:B------:R-:W-:Y:S02]  /*d3a0*/  LOP3.LUT R30, R20, 0xffff0000, RZ, 0xc0, !PT ;  /* 0xffff0000141e7812 */ /* 0x000fe400078ec0ff */
[----:B------:R-:W-:Y:S02]  /*d3b0*/  LOP3.LUT R23, R23, 0xffff0000, RZ, 0xc0, !PT ;  /* 0xffff000017177812 */ /* 0x000fe400078ec0ff */
[----:B------:R-:W-:Y:S02]  /*d3c0*/  LOP3.LUT R31, R22, 0xffff0000, RZ, 0xc0, !PT ;  /* 0xffff0000161f7812 */ /* 0x000fe400078ec0ff */
[----:B---3--:R-:W-:Y:S02]  /*d3d0*/  LOP3.LUT R17, R2, 0xffff0000, RZ, 0xc0, !PT ;  /* 0xffff000002117812 */ /* 0x008fe400078ec0ff */
[C---:B------:R-:W-:Y:S01]  /*d3e0*/  LOP3.LUT R16, R3.reuse, 0xffff0000, RZ, 0xc0, !PT ;  /* 0xffff000003107812 */ /* 0x040fe200078ec0ff */
[----:B------:R-:W-:Y:S01]  /*d3f0*/  IMAD.U32 R3, R3, 0x10000, RZ ;  /* 0x0001000003037824 */ /* 0x000fe200078e00ff */
        /* <DEDUP_REMOVED lines=8> */
[-C--:B------:R-:W-:Y:S01]  /*d480*/  FFMA.FTZ R22, R29, R20.reuse, -R22 ;  /* 0x000000141d167223 */ /* 0x080fe20000010816 */
[----:B------:R-:W-:Y:S01]  /*d490*/  FFMA.FTZ R0, R10, R17, R0 ;  /* 0x000000110a007223 */ /* 0x000fe20000010000 */
[----:B------:R-:W-:Y:S01]  /*d4a0*/  SHF.L.U32 R17, R2, 0x10, RZ ;  /* 0x0000001002117819 */ /* 0x000fe200000006ff */
[----:B------:R-:W-:Y:S01]  /*d4b0*/  FMUL.FTZ R10, R23, R20 ;  /* 0x00000014170a7220 */ /* 0x000fe20000410000 */
[C---:B------:R-:W-:Y:S01]  /*d4c0*/  FMUL.FTZ R33, R31.reuse, R3 ;  /* 0x000000031f217220 */ /* 0x040fe20000410000 */
[----:B------:R-:W-:-:S02]  /*d4d0*/  FMUL.FTZ R2, R31, R5 ;  /* 0x000000051f027220 */ /* 0x000fc40000410000 */
[C---:B------:R-:W-:Y:S01]  /*d4e0*/  FMUL.FTZ R23, R30.reuse, R17 ;  /* 0x000000111e177220 */ /* 0x040fe20000410000 */
[----:B------:R-:W-:Y:S01]  /*d4f0*/  FMUL.FTZ R30, R30, R21 ;  /* 0x000000151e1e7220 */ /* 0x000fe20000410000 */
[----:B------:R-:W-:Y:S01]  /*d500*/  FFMA.FTZ R29, R29, R16, R10 ;  /* 0x000000101d1d7223 */ /* 0x000fe2000001000a */
[----:B------:R-:W-:Y:S01]  /*d510*/  FFMA.FTZ R33, R28, R5, -R33 ;  /* 0x000000051c217223 */ /* 0x000fe20000010821 */
[C---:B------:R-:W-:Y:S01]  /*d520*/  FFMA.FTZ R23, R14.reuse, R21, -R23 ;  /* 0x000000150e177223 */ /* 0x040fe20000010817 */
[----:B------:R-:W-:Y:S01]  /*d530*/  FFMA.FTZ R30, R14, R17, R30 ;  /* 0x000000110e1e7223 */ /* 0x000fe2000001001e */
[----:B------:R-:W-:Y:S01]  /*d540*/  FFMA.FTZ R2, R28, R3, R2 ;  /* 0x000000031c027223 */ /* 0x000fe20000010002 */
[----:B------:R-:W-:Y:S02]  /*d550*/  F2FP.BF16.F32.PACK_AB R29, R29, R22 ;  /* 0x000000161d1d723e */ /* 0x000fe400000010ff */
[----:B------:R-:W-:Y:S02]  /*d560*/  F2FP.BF16.F32.PACK_AB R21, R0, R15 ;  /* 0x0000000f0015723e */ /* 0x000fe400000010ff */
[----:B------:R-:W-:-:S02]  /*d570*/  F2FP.BF16.F32.PACK_AB R20, R30, R23 ;  /* 0x000000171e14723e */ /* 0x000fc400000010ff */
[----:B------:R-:W-:Y:S02]  /*d580*/  F2FP.BF16.F32.PACK_AB R22, R2, R33 ;  /* 0x000000210216723e */ /* 0x000fe400000010ff */
[----:B------:R-:W-:Y:S02]  /*d590*/  MOV R23, R29 ;  /* 0x0000001d00177202 */ /* 0x000fe40000000f00 */
.L_x_4482:
[----:B------:R-:W-:Y:S05]  /*d5a0*/  BSYNC B0 ;  /* 0x0000000000007941 */ /* 0x000fea0003800000 */
.L_x_4481:
[----:B-----5:R3:W-:Y:S02]  /*d5b0*/  STS.128 [R224+0x3800], R20 ;  /* 0x00380014e0007388 */ /* 0x0207e40000000c00 */
.L_x_4480:
[----:B------:R-:W-:Y:S05]  /*d5c0*/  BSYNC B1 ;  /* 0x0000000000017941 */ /* 0x000fea0003800000 */
.L_x_4479:
        /* <DEDUP_REMOVED lines=13> */
[C---:B------:R-:W-:Y:S02]  /*d6a0*/  SHF.L.U32 R20, R19.reuse, 0x10, RZ ;  /* 0x0000001013147819 */ /* 0x040fe400000006ff */
[----:B------:R-:W-:Y:S01]  /*d6b0*/  LOP3.LUT R16, R19, 0xffff0000, RZ, 0xc0, !PT ;  /* 0xffff000013107812 */ /* 0x000fe200078ec0ff */
[C---:B------:R-:W-:Y:S01]  /*d6c0*/  IMAD.U32 R19, R18.reuse, 0x10000, RZ ;  /* 0x0001000012137824 */ /* 0x040fe200078e00ff */
[----:B------:R-:W-:Y:S02]  /*d6d0*/  LOP3.LUT R18, R18, 0xffff0000, RZ, 0xc0, !PT ;  /* 0xffff000012127812 */ /* 0x000fe400078ec0ff */
[----:B---3--:R-:W-:Y:S02]  /*d6e0*/  LOP3.LUT R17, R4, 0xffff0000, RZ, 0xc0, !PT ;  /* 0xffff000004117812 */ /* 0x008fe400078ec0ff */
[----:B--2---:R-:W-:-:S03]  /*d6f0*/  LOP3.LUT R14, R2, 0xffff0000, RZ, 0xc0, !PT ;  /* 0xffff0000020e7812 */ /* 0x004fc600078ec0ff */
[C---:B------:R-:W-:Y:S01]  /*d700*/  FMUL.FTZ R23, R0.reuse, R17 ;  /* 0x0000001100177220 */ /* 0x040fe20000410000 */
[----:B------:R-:W-:Y:S02]  /*d710*/  LOP3.LUT R11, R3, 0xffff0000, RZ, 0xc0, !PT ;  /* 0xffff0000030b7812 */ /* 0x000fe400078ec0ff */
[----:B------:R-:W-:Y:S01]  /*d720*/  LOP3.LUT R15, R5, 0xffff0000, RZ, 0xc0, !PT ;  /* 0xffff0000050f7812 */ /* 0x000fe200078ec0ff */
[-C--:B------:R-:W-:Y:S01]  /*d730*/  FMUL.FTZ R10, R0, R14.reuse ;  /* 0x0000000e000a7220 */ /* 0x080fe20000410000 */
[----:B------:R-:W-:Y:S02]  /*d740*/  SHF.L.U32 R2, R2, 0x10, RZ ;  /* 0x0000001002027819 */ /* 0x000fe400000006ff */
[----:B------:R-:W-:Y:S01]  /*d750*/  SHF.L.U32 R3, R3, 0x10, RZ ;  /* 0x0000001003037819 */ /* 0x000fe200000006ff */
[----:B------:R-:W-:Y:S01]  /*d760*/  IMAD.U32 R4, R4, 0x10000, RZ ;  /* 0x0001000004047824 */ /* 0x000fe200078e00ff */
[----:B------:R-:W-:Y:S01]  /*d770*/  SHF.L.U32 R5, R5, 0x10, RZ ;  /* 0x0000001005057819 */ /* 0x000fe200000006ff */
[C---:B------:R-:W-:Y:S01]  /*d780*/  FFMA.FTZ R23, R7.reuse, R14, R23 ;  /* 0x0000000e07177223 */ /* 0x040fe20000010017 */
[----:B------:R-:W-:Y:S01]  /*d790*/  FMUL.FTZ R25, R16, R11 ;  /* 0x0000000b10197220 */ /* 0x000fe20000410000 */
[----:B------:R-:W-:Y:S01]  /*d7a0*/  FFMA.FTZ R10, R7, R17, -R10 ;  /* 0x00000011070a7223 */ /* 0x000fe2000001080a */
[C---:B------:R-:W-:Y:S01]  /*d7b0*/  FMUL.FTZ R0, R21.reuse, R2 ;  /* 0x0000000215007220 */ /* 0x040fe20000410000 */
[----:B------:R-:W-:Y:S01]  /*d7c0*/  FMUL.FTZ R14, R18, R3 ;  /* 0x00000003120e7220 */ /* 0x000fe20000410000 */
[----:B------:R-:W-:Y:S01]  /*d7d0*/  FMUL.FTZ R7, R16, R15 ;  /* 0x0000000f10077220 */ /* 0x000fe20000410000 */
[-C--:B------:R-:W-:Y:S01]  /*d7e0*/  FMUL.FTZ R21, R21, R4.reuse ;  /* 0x0000000415157220 */ /* 0x080fe20000410000 */
        /* <DEDUP_REMOVED lines=11> */
.L_x_4484:
[----:B------:R-:W-:Y:S05]  /*d8a0*/  BSYNC B0 ;  /* 0x0000000000007941 */ /* 0x000fea0003800000 */
.L_x_4483:
[----:B-----5:R1:W-:Y:S01]  /*d8b0*/  STS.128 [R224+0x5800], R16 ;  /* 0x00580010e0007388 */ /* 0x0203e20000000c00 */
[----:B------:R-:W-:Y:S05]  /*d8c0*/  BRA `(.L_x_4474) ;  /* 0x0000004c00007947 */ /* 0x000fea0003800000 */
.L_x_4437:
        /* <DEDUP_REMOVED lines=89> */
.L_x_4490:
[----:B------:R-:W-:Y:S05]  /*de60*/  BSYNC B0 ;  /* 0x0000000000007941 */ /* 0x000fea0003800000 */
.L_x_4489:
[----:B-----5:R3:W-:Y:S02]  /*de70*/  STS.128 [R224], R32 ;  /* 0x00000020e0007388 */ /* 0x0207e40000000c00 */
.L_x_4488:
[----:B------:R-:W-:Y:S05]  /*de80*/  BSYNC B1 ;  /* 0x0000000000017941 */ /* 0x000fea0003800000 */
.L_x_4487:
        /* <DEDUP_REMOVED lines=87> */
.L_x_4494:
[----:B------:R-:W-:Y:S05]  /*e400*/  BSYNC B0 ;  /* 0x0000000000007941 */ /* 0x000fea0003800000 */
.L_x_4493:
[----:B-----5:R1:W-:Y:S02]  /*e410*/  STS.128 [R224+0x2000], R32 ;  /* 0x00200020e0007388 */ /* 0x0203e40000000c00 */
.L_x_4492:
[----:B------:R-:W-:Y:S05]  /*e420*/  BSYNC B1 ;  /* 0x0000000000017941 */ /* 0x000fea0003800000 */
.L_x_4491:
        /* <DEDUP_REMOVED lines=86> */
.L_x_4496:
[----:B------:R-:W-:Y:S05]  /*e990*/  BSYNC B0 ;  /* 0x0000000000007941 */ /* 0x000fea0003800000 */
.L_x_4495:
[----:B-----5:R3:W-:Y:S02]  /*e9a0*/  STS.128 [R224+0x4000], R32 ;  /* 0x00400020e0007388 */ /* 0x0207e40000000c00 */
.L_x_4486:
[----:B------:R-:W-:Y:S05]  /*e9b0*/  BSYNC B2 ;  /* 0x0000000000027941 */ /* 0x000fea0003800000 */
.L_x_4485:
        /* <DEDUP_REMOVED lines=92> */
.L_x_4502:
[----:B------:R-:W-:Y:S05]  /*ef80*/  BSYNC B0 ;  /* 0x0000000000007941 */ /* 0x000fea0003800000 */
.L_x_4501:
[----:B-----5:R3:W-:Y:S02]  /*ef90*/  STS.128 [R224+0x800], R32 ;  /* 0x00080020e0007388 */ /* 0x0207e40000000c00 */
.L_x_4500:
[----:B------:R-:W-:Y:S05]  /*efa0*/  BSYNC B1 ;  /* 0x0000000000017941 */ /* 0x000fea0003800000 */
.L_x_4499:
        /* <DEDUP_REMOVED lines=87> */
.L_x_4506:
[----:B------:R-:W-:Y:S05]  /*f520*/  BSYNC B0 ;  /* 0x0000000000007941 */ /* 0x000fea0003800000 */
.L_x_4505:
[----:B-----5:R3:W-:Y:S02]  /*f530*/  STS.128 [R224+0x2800], R32 ;  /* 0x00280020e0007388 */ /* 0x0207e40000000c00 */
.L_x_4504:
[----:B------:R-:W-:Y:S05]  /*f540*/  BSYNC B1 ;  /* 0x0000000000017941 */ /* 0x000fea0003800000 */
.L_x_4503:
        /* <DEDUP_REMOVED lines=86> */
.L_x_4508:
[----:B------:R-:W-:Y:S05]  /*fab0*/  BSYNC B0 ;  /* 0x0000000000007941 */ /* 0x000fea0003800000 */
.L_x_4507:
[----:B-----5:R3:W-:Y:S02]  /*fac0*/  STS.128 [R224+0x4800], R32 ;  /* 0x00480020e0007388 */ /* 0x0207e40000000c00 */
.L_x_4498:
[----:B------:R-:W-:Y:S05]  /*fad0*/  BSYNC B2 ;  /* 0x0000000000027941 */ /* 0x000fea0003800000 */
.L_x_4497:
        /* <DEDUP_REMOVED lines=92> */
.L_x_4514:
[----:B------:R-:W-:Y:S05]  /*100a0*/  BSYNC B0 ;  /* 0x0000000000007941 */ /* 0x000fea0003800000 */
.L_x_4513:
[----:B-----5:R3:W-:Y:S02]  /*100b0*/  STS.128 [R224+0x1000], R32 ;  /* 0x00100020e0007388 */ /* 0x0207e40000000c00 */
.L_x_4512:
[----:B------:R-:W-:Y:S05]  /*100c0*/  BSYNC B1 ;  /* 0x0000000000017941 */ /* 0x000fea0003800000 */
.L_x_4511:
        /* <DEDUP_REMOVED lines=87> */
.L_x_4518:
[----:B------:R-:W-:Y:S05]  /*10640*/  BSYNC B0 ;  /* 0x0000000000007941 */ /* 0x000fea0003800000 */
.L_x_4517:
[----:B-----5:R3:W-:Y:S02]  /*10650*/  STS.128 [R224+0x3000], R32 ;  /* 0x00300020e0007388 */ /* 0x0207e40000000c00 */
.L_x_4516:
[----:B------:R-:W-:Y:S05]  /*10660*/  BSYNC B1 ;  /* 0x0000000000017941 */ /* 0x000fea0003800000 */
.L_x_4515:
        /* <DEDUP_REMOVED lines=86> */
.L_x_4520:
[----:B------:R-:W-:Y:S05]  /*10bd0*/  BSYNC B0 ;  /* 0x0000000000007941 */ /* 0x000fea0003800000 */
.L_x_4519:
[----:B-----5:R3:W-:Y:S02]  /*10be0*/  STS.128 [R224+0x5000], R32 ;  /* 0x00500020e0007388 */ /* 0x0207e40000000c00 */
.L_x_4510:
[----:B------:R-:W-:Y:S05]  /*10bf0*/  BSYNC B2 ;  /* 0x0000000000027941 */ /* 0x000fea0003800000 */
.L_x_4509:
        /* <DEDUP_REMOVED lines=42> */
[----:B------:R-:W-:Y:S02]  /*10ea0*/  LOP3.LUT R25, R26, 0xffff0000, RZ, 0xc0, !PT ;  /* 0xffff00001a197812 */ /* 0x000fe400078ec0ff */
[----:B------:R-:W-:Y:S02]  /*10eb0*/  SHF.L.U32 R37, R24, 0x10, RZ ;  /* 0x0000001018257819 */ /* 0x000fe400000006ff */
[C---:B----4-:R-:W-:Y:S02]  /*10ec0*/  SHF.L.U32 R46, R28.reuse, 0x10, RZ ;  /* 0x000000101c2e7819 */ /* 0x050fe400000006ff */
[----:B------:R-:W-:-:S02]  /*10ed0*/  LOP3.LUT R26, R28, 0xffff0000, RZ, 0xc0, !PT ;  /* 0xffff00001c1a7812 */ /* 0x000fc400078ec0ff */
        /* <DEDUP_REMOVED lines=9> */
[C---:B------:R-:W-:Y:S01]  /*10f70*/  IMAD.U32 R27, R29.reuse, 0x10000, RZ ;  /* 0x000100001d1b7824 */ /* 0x040fe200078e00ff */
[----:B------:R-:W-:Y:S01]  /*10f80*/  LOP3.LUT R47, R29, 0xffff0000, RZ, 0xc0, !PT ;  /* 0xffff00001d2f7812 */ /* 0x000fe200078ec0ff */
[----:B------:R-:W-:-:S02]  /*10f90*/  IMAD.U32 R29, R31, 0x10000, RZ ;  /* 0x000100001f1d7824 */ /* 0x000fc400078e00ff */
[----:B------:R-:W-:Y:S01]  /*10fa0*/  @!P0 FADD.FTZ R30, -R30, -RZ ;  /* 0x800000ff1e1e8221 */ /* 0x000fe20000010100 */
[----:B------:R-:W-:Y:S01]  /*10fb0*/  FMUL.FTZ R23, R23, R26 ;  /* 0x0000001a17177220 */ /* 0x000fe20000410000 */
[----:B------:R-:W-:Y:S01]  /*10fc0*/  FMUL.FTZ R28, R25, R28 ;  /* 0x0000001c191c7220 */ /* 0x000fe20000410000 */
[----:B------:R-:W-:Y:S01]  /*10fd0*/  @!P0 FADD.FTZ R27, -R27, -RZ ;  /* 0x800000ff1b1b8221 */ /* 0x000fe20000010100 */
[----:B------:R-:W-:Y:S01]  /*10fe0*/  @!P0 FADD.FTZ R48, -R48, -RZ ;  /* 0x800000ff30308221 */ /* 0x000fe20000010100 */
[----:B------:R-:W-:Y:S01]  /*10ff0*/  @!P0 FADD.FTZ R29, -R29, -RZ ;  /* 0x800000ff1d1d8221 */ /* 0x000fe20000010100 */
[C---:B---3--:R-:W-:Y:S01]  /*11000*/  SHF.L.U32 R26, R32.reuse, 0x10, RZ ;  /* 0x00000010201a7819 */ /* 0x048fe200000006ff */
[----:B------:R-:W-:Y:S01]  /*11010*/  @!P0 FADD.FTZ R47, -R47, -RZ ;  /* 0x800000ff2f2f8221 */ /* 0x000fe20000010100 */
[----:B------:R-:W-:Y:S01]  /*11020*/  LOP3.LUT R25, R32, 0xffff0000, RZ, 0xc0, !PT ;  /* 0xffff000020197812 */ /* 0x000fe200078ec0ff */
[----:B------:R-:W-:Y:S01]  /*11030*/  FMUL.FTZ R46, R37, R46 ;  /* 0x0000002e252e7220 */ /* 0x000fe20000410000 */
[----:B------:R-:W-:Y:S01]  /*11040*/  FMUL.FTZ R45, R45, R30 ;  /* 0x0000001e2d2d7220 */ /* 0x000fe20000410000 */
[----:B------:R-:W-:Y:S01]  /*11050*/  SHF.L.U32 R31, R34, 0x10, RZ ;  /* 0x00000010221f7819 */ /* 0x000fe200000006ff */
[----:B------:R-:W-:Y:S01]  /*11060*/  FMUL.FTZ R22, R22, R27 ;  /* 0x0000001b16167220 */ /* 0x000fe20000410000 */
[----:B------:R-:W-:Y:S01]  /*11070*/  LOP3.LUT R30, R34, 0xffff0000, RZ, 0xc0, !PT ;  /* 0xffff0000221e7812 */ /* 0x000fe200078ec0ff */
[----:B------:R-:W-:Y:S01]  /*11080*/  FMUL.FTZ R43, R43, R48 ;  /* 0x000000302b2b7220 */ /* 0x000fe20000410000 */
[----:B------:R-:W-:Y:S01]  /*11090*/  FMUL.FTZ R29, R24, R29 ;  /* 0x0000001d181d7220 */ /* 0x000fe20000410000 */
[----:B------:R-:W-:Y:S01]  /*110a0*/  LOP3.LUT R32, R33, 0xffff0000, RZ, 0xc0, !PT ;  /* 0xffff000021207812 */ /* 0x000fe200078ec0ff */
[----:B------:R-:W-:Y:S01]  /*110b0*/  FMUL.FTZ R47, R44, R47 ;  /* 0x0000002f2c2f7220 */ /* 0x000fe20000410000 */
[----:B------:R-:W-:Y:S01]  /*110c0*/  LOP3.LUT R34, R35, 0xffff0000, RZ, 0xc0, !PT ;  /* 0xffff000023227812 */ /* 0x000fe200078ec0ff */
[----:B------:R-:W-:-:S02]  /*110d0*/  IMAD.U32 R24, R33, 0x10000, RZ ;  /* 0x0001000021187824 */ /* 0x000fc400078e00ff */
[----:B------:R-:W-:Y:S01]  /*110e0*/  FFMA.FTZ R15, R15, R26, R46 ;  /* 0x0000001a0f0f7223 */ /* 0x000fe2000001002e */
[----:B------:R-:W-:Y:S02]  /*110f0*/  IMAD.U32 R27, R35, 0x10000, RZ ;  /* 0x00010000231b7824 */ /* 0x000fe400078e00ff */
        /* <DEDUP_REMOVED lines=12> */
.L_x_4524:
[----:B------:R-:W-:Y:S05]  /*111c0*/  BSYNC B0 ;  /* 0x0000000000007941 */ /* 0x000fea0003800000 */
.L_x_4523:
[----:B-----5:R1:W-:Y:S02]  /*111d0*/  STS.128 [R224+0x1800], R20 ;  /* 0x00180014e0007388 */ /* 0x0203e40000000c00 */
.L_x_4522:
[----:B------:R-:W-:Y:S05]  /*111e0*/  BSYNC B1 ;  /* 0x0000000000017941 */ /* 0x000fea0003800000 */
.L_x_4521:
        /* <DEDUP_REMOVED lines=24> */
[----:B---3--:R-:W-:-:S04]  /*11370*/  LEA R32, P1, R17, R40, 0x1 ;  /* 0x0000002811207211 */ /* 0x008fc800078208ff */
[----:B------:R-:W-:-:S06]  /*11380*/  LEA.HI.X R33, R17, R41, R15, 0x1, P1 ;  /* 0x0000002911217211 */ /* 0x000fcc00008f0c0f */
[----:B------:R-:W3:Y:S01]  /*11390*/  LD.E.128 R32, desc[UR6][R32.64+0x80] ;  /* 0x0000800620207980 */ /* 0x000ee2000c101d00 */
        /* <DEDUP_REMOVED lines=35> */
[C---:B---3--:R-:W-:Y:S01]  /*115d0*/  IMAD.U32 R28, R32.reuse, 0x10000, RZ ;  /* 0x00010000201c7824 */ /* 0x048fe200078e00ff */
        /* <DEDUP_REMOVED lines=24> */
.L_x_4528:
[----:B------:R-:W-:Y:S05]  /*11760*/  BSYNC B0 ;  /* 0x0000000000007941 */ /* 0x000fea0003800000 */
.L_x_4527:
[----:B-----5:R1:W-:Y:S02]  /*11770*/  STS.128 [R224+0x3800], R20 ;  /* 0x00380014e0007388 */ /* 0x0203e40000000c00 */
.L_x_4526:
[----:B------:R-:W-:Y:S05]  /*11780*/  BSYNC B1 ;  /* 0x0000000000017941 */ /* 0x000fea0003800000 */
.L_x_4525:
        /* <DEDUP_REMOVED lines=39> */
[C---:B------:R-:W-:Y:S01]  /*11a00*/  IMAD.U32 R16, R18.reuse, 0x10000, RZ ;  /* 0x0001000012107824 */ /* 0x040fe200078e00ff */
[----:B------:R-:W-:Y:S02]  /*11a10*/  LOP3.LUT R15, R18, 0xffff0000, RZ, 0xc0, !PT ;  /* 0xffff0000120f7812 */ /* 0x000fe400078ec0ff */
[C---:B------:R-:W-:Y:S02]  /*11a20*/  SHF.L.U32 R14, R19.reuse, 0x10, RZ ;  /* 0x00000010130e7819 */ /* 0x040fe400000006ff */
[----:B------:R-:W-:Y:S02]  /*11a30*/  LOP3.LUT R21, R19, 0xffff0000, RZ, 0xc0, !PT ;  /* 0xffff000013157812 */ /* 0x000fe400078ec0ff */
[----:B------:R-:W-:Y:S01]  /*11a40*/  SHF.L.U32 R9, R17, 0x10, RZ ;  /* 0x0000001011097819 */ /* 0x000fe200000006ff */
[C---:B---3--:R-:W-:Y:S01]  /*11a50*/  IMAD.U32 R32, R24.reuse, 0x10000, RZ ;  /* 0x0001000018207824 */ /* 0x048fe200078e00ff */
[----:B------:R-:W-:-:S02]  /*11a60*/  LOP3.LUT R19, R24, 0xffff0000, RZ, 0xc0, !PT ;  /* 0xffff000018137812 */ /* 0x000fc400078ec0ff */
[C---:B------:R-:W-:Y:S01]  /*11a70*/  SHF.L.U32 R18, R25.reuse, 0x10, RZ ;  /* 0x0000001019127819 */ /* 0x040fe200000006ff */
[----:B------:R-:W-:Y:S01]  /*11a80*/  @!P0 FADD.FTZ R32, -R32, -RZ ;  /* 0x800000ff20208221 */ /* 0x000fe20000010100 */
        /* <DEDUP_REMOVED lines=10> */
[----:B------:R-:W-:Y:S01]  /*11b30*/  LOP3.LUT R17, R17, 0xffff0000, RZ, 0xc0, !PT ;  /* 0xffff000011117812 */ /* 0x000fe200078ec0ff */
[----:B------:R-:W-:Y:S01]  /*11b40*/  @!P0 FADD.FTZ R34, -R34, -RZ ;  /* 0x800000ff22228221 */ /* 0x000fe20000010100 */
[----:B------:R-:W-:Y:S01]  /*11b50*/  @!P0 FADD.FTZ R26, -R26, -RZ ;  /* 0x800000ff1a1a8221 */ /* 0x000fe20000010100 */
[----:B------:R-:W-:Y:S01]  /*11b60*/  FMUL.FTZ R32, R11, R32 ;  /* 0x000000200b207220 */ /* 0x000fe20000410000 */
[----:B------:R-:W-:Y:S01]  /*11b70*/  FMUL.FTZ R9, R9, R18 ;  /* 0x0000001209097220 */ /* 0x000fe20000410000 */
        /* <DEDUP_REMOVED lines=9> */
[----:B------:R-:W-:Y:S01]  /*11c10*/  SHF.L.U32 R10, R29, 0x10, RZ ;  /* 0x000000101d0a7819 */ /* 0x000fe200000006ff */
        /* <DEDUP_REMOVED lines=16> */
.L_x_4530:
[----:B------:R-:W-:Y:S05]  /*11d20*/  BSYNC B0 ;  /* 0x0000000000007941 */ /* 0x000fea0003800000 */
.L_x_4529:
[----:B-----5:R1:W-:Y:S01]  /*11d30*/  STS.128 [R224+0x5800], R20 ;  /* 0x00580014e0007388 */ /* 0x0203e20000000c00 */
[----:B------:R-:W-:Y:S05]  /*11d40*/  BRA `(.L_x_4474) ;  /* 0x0000000400e07947 */ /* 0x000fea0003800000 */
.L_x_4436:
[----:B------:R-:W-:Y:S01]  /*11d50*/  IMAD.IADD R7, R220, 0x1, -R69 ;  /* 0x00000001dc077824 */ /* 0x000fe200078e0a45 */
[----:B------:R-:W-:Y:S01]  /*11d60*/  BSSY B0, `(.L_x_4531) ;  /* 0x0000022000007945 */ /* 0x000fe20003800000 */
[C---:B------:R-:W-:Y:S01]  /*11d70*/  VIADD R6, R168.reuse, 0x10 ;  /* 0x00000010a8067836 */ /* 0x040fe20000000000 */
[----:B------:R-:W-:Y:S01]  /*11d80*/  ISETP.GE.AND P1, PT, R9, R77, PT ;  /* 0x0000004d0900720c */ /* 0x000fe20003f26270 */
[C---:B-----5:R-:W-:Y:S01]  /*11d90*/  VIADD R8, R168.reuse, 0x20 ;  /* 0x00000020a8087836 */ /* 0x060fe20000000000 */
        /* <DEDUP_REMOVED lines=30> */
.L_x_4532:
[----:B------:R-:W-:Y:S05]  /*11f80*/  BSYNC B0 ;  /* 0x0000000000007941 */ /* 0x000fea0003800000 */
.L_x_4531:
        /* <DEDUP_REMOVED lines=27> */
.L_x_4534:
[----:B------:R-:W-:Y:S05]  /*12140*/  BSYNC B0 ;  /* 0x0000000000007941 */ /* 0x000fea0003800000 */
.L_x_4533:
        /* <DEDUP_REMOVED lines=27> */
.L_x_4536:
[----:B------:R-:W-:Y:S05]  /*12300*/  BSYNC B0 ;  /* 0x0000000000007941 */ /* 0x000fea0003800000 */
.L_x_4535:
[----:B------:R-:W-:Y:S05]  /*12310*/  @P4 BRA `(.L_x_4474) ;  /* 0x00000000006c4947 */ /* 0x000fea0003800000 */
[----:B------:R-:W-:Y:S01]  /*12320*/  ISETP.GE.AND P3, PT, R16, R77, PT ;  /* 0x0000004d1000720c */ /* 0x000fe20003f66270 */
[----:B------:R-:W-:Y:S02]  /*12330*/  IMAD.MOV.U32 R175, RZ, RZ, R177 ;  /* 0x000000ffffaf7224 */ /* 0x000fe400078e00b1 */
[----:B------:R-:W-:Y:S02]  /*12340*/  IMAD R0, R179, 0x30, RZ ;  /* 0x00000030b3007824 */ /* 0x000fe400078e02ff */
[----:B------:R-:W-:-:S04]  /*12350*/  IMAD.WIDE.U32 R178, R178, 0x30, R174 ;  /* 0x00000030b2b27825 */ /* 0x000fc800078e00ae */
[----:B--2-4-:R-:W-:Y:S01]  /*12360*/  IMAD.IADD R3, R0, 0x1, R179 ;  /* 0x0000000100037824 */ /* 0x014fe200078e02b3 */
        /* <DEDUP_REMOVED lines=22> */
.L_x_4474:
[----:B------:R-:W-:Y:S05]  /*124d0*/  BSYNC B3 ;  /* 0x0000000000037941 */ /* 0x000fea0003800000 */
.L_x_4435:
[----:B-1-3--:R-:W-:Y:S01]  /*124e0*/  LEA R14, R134, 0xffffffc0, 0x6 ;  /* 0xffffffc0860e7811 */ /* 0x00afe200078e30ff */
        /* <DEDUP_REMOVED lines=26> */
.L_x_4539:
[----:B------:R3:W-:Y:S02]  /*12690*/  STS.128 [R224+0xa000], RZ ;  /* 0x00a000ffe0007388 */ /* 0x0007e40000000c00 */
.L_x_4538:
[----:B------:R-:W-:Y:S05]  /*126a0*/  BSYNC B0 ;  /* 0x0000000000007941 */ /* 0x000fea0003800000 */
.L_x_4537:
        /* <DEDUP_REMOVED lines=31> */
.L_x_4542:
[----:B------:R4:W-:Y:S02]  /*128a0*/  STS.128 [R224+0xa800], RZ ;  /* 0x00a800ffe0007388 */ /* 0x0009e40000000c00 */
.L_x_4541:
[----:B------:R-:W-:Y:S05]  /*128b0*/  BSYNC B0 ;  /* 0x0000000000007941 */ /* 0x000fea0003800000 */
.L_x_4540:
        /* <DEDUP_REMOVED lines=9> */
[----:B-1--4-:R-:W-:-:S05]  /*12950*/  LEA.HI.X R5, R66, R159, R67, 0x5, P2 ;  /* 0x0000009f42057211 */ /* 0x012fca00010f2c43 */
        /* <DEDUP_REMOVED lines=23> */
.L_x_4545:
[----:B------:R4:W-:Y:S02]  /*12ad0*/  STS.128 [R224+0xb000], RZ ;  /* 0x00b000ffe0007388 */ /* 0x0009e40000000c00 */
.L_x_4544:
[----:B------:R-:W-:Y:S05]  /*12ae0*/  BSYNC B0 ;  /* 0x0000000000007941 */ /* 0x000fea0003800000 */
.L_x_4543:
        /* <DEDUP_REMOVED lines=9> */
[----:B-1--4-:R-:W-:-:S04]  /*12b80*/  IMAD.WIDE.U32 R4, R66, 0x30, R158 ;  /* 0x0000003042047825 */ /* 0x012fc800078e009e */
        /* <DEDUP_REMOVED lines=23> */
.L_x_4547:
[----:B------:R-:W-:Y:S05]  /*12d00*/  BSYNC B0 ;  /* 0x0000000000007941 */ /* 0x000fea0003800000 */
.L_x_4546:
[----:B-1--4-:R-:W4:Y:S04]  /*12d10*/  LD.E.64 R4, desc[UR6][R12.64+0x1c0] ;  /* 0x0001c0060c047980 */ /* 0x012f28000c101b00 */
[----:B------:R-:W5:Y:S01]  /*12d20*/  LD.E.64 R10, desc[UR6][R12.64+0x1b8] ;  /* 0x0001b8060c0a7980 */ /* 0x000f62000c101b00 */
[----:B------:R-:W-:-:S03]  /*12d30*/  MOV R170, R218 ;  /* 0x000000da00aa7202 */ /* 0x000fc60000000f00 */
[----:B------:R-:W2:Y:S04]  /*12d40*/  LD.E R2, desc[UR6][R12.64+0xd8] ;  /* 0x0000d8060c027980 */ /* 0x000ea8000c101900 */
[----:B------:R-:W0:Y:S01]  /*12d50*/  LDGDEPBAR ;  /* 0x00000000000079af */ /* 0x000e220000000000 */
[----:B----4-:R-:W-:Y:S02]  /*12d60*/  IMAD R5, R5, R217, RZ ;  /* 0x000000d905057224 */ /* 0x010fe400078e02ff */
[----:B------:R-:W-:-:S04]  /*12d70*/  IMAD.WIDE.U32 R16, R217, R4, R170 ;  /* 0x00000004d9107225 */ /* 0x000fc800078e00aa */
[----:B------:R-:W-:Y:S01]  /*12d80*/  IMAD R5, R4, R72, R5 ;  /* 0x0000004804057224 */ /* 0x000fe200078e0205 */
[----:B-----5:R-:W-:-:S04]  /*12d90*/  LEA R10, P0, R16, R10, 0x2 ;  /* 0x0000000a100a7211 */ /* 0x020fc800078010ff */
[----:B------:R-:W-:-:S04]  /*12da0*/  IADD3 R5, R17, R5, RZ ;  /* 0x0000000511057210 */ /* 0x000fc80007ffe0ff */
[----:B------:R-:W-:-:S05]  /*12db0*/  LEA.HI.X R11, R16, R11, R5, 0x2, P0 ;  /* 0x0000000b100b7211 */ /* 0x000fca00000f1405 */
[----:B------:R-:W4:Y:S01]  /*12dc0*/  LD.E R0, desc[UR6][R10.64] ;  /* 0x000000060a007980 */ /* 0x000f22000c101900 */
[----:B------:R-:W-:-:S04]  /*12dd0*/  DEPBAR.LE SB0, 0x0 ;  /* 0x000080000000791a */ /* 0x000fc80000000000 */
[----:B------:R-:W-:Y:S01]  /*12de0*/  BAR.SYNC.DEFER_BLOCKING 0x0 ;  /* 0x0000000000007b1d */ /* 0x000fe20000010000 */
[----:B------:R-:W-:-:S05]  /*12df0*/  ISETP.GE.AND P0, PT, R168, R3, PT ;  /* 0x00000003a800720c */ /* 0x000fca0003f06270 */
[----:B--2---:R-:W4:Y:S01]  /*12e00*/  MUFU.RCP R5, R2 ;  /* 0x0000000200057308 */ /* 0x004f220000001000 */
[----:B------:R-:W-:Y:S07]  /*12e10*/  BSSY B0, `(.L_x_4548) ;  /* 0x000001c000007945 */ /* 0x000fee0003800000 */
[----:B------:R1:W-:Y:S04]  /*12e20*/  @P0 STS.128 [R224+0xc000], RZ ;  /* 0x00c000ffe0000388 */ /* 0x0003e80000000c00 */
[----:B------:R1:W-:Y:S04]  /*12e30*/  @P0 STS.128 [R224+0xe000], RZ ;  /* 0x00e000ffe0000388 */ /* 0x0003e80000000c00 */
[----:B------:R1:W-:Y:S01]  /*12e40*/  @P0 STS.128 [R224+0x10000], RZ ;  /* 0x010000ffe0000388 */ /* 0x0003e20000000c00 */
[----:B----4-:R-:W-:Y:S01]  /*12e50*/  FMUL.FTZ R0, R0, R5 ;  /* 0x0000000500007220 */ /* 0x010fe20000410000 */
        /* <DEDUP_REMOVED lines=22> */
.L_x_4550:
[----:B------:R2:W-:Y:S02]  /*12fc0*/  STS.128 [R224+0x10000], RZ ;  /* 0x010000ffe0007388 */ /* 0x0005e40000000c00 */
.L_x_4549:
[----:B------:R-:W-:Y:S05]  /*12fd0*/  BSYNC B0 ;  /* 0x0000000000007941 */ /* 0x000fea0003800000 */
.L_x_4548:
        /* <DEDUP_REMOVED lines=34> */
.L_x_4553:
[----:B------:R1:W-:Y:S02]  /*13200*/  STS.128 [R224+0x10800], RZ ;  /* 0x010800ffe0007388 */ /* 0x0003e40000000c00 */
.L_x_4552:
[----:B------:R-:W-:Y:S05]  /*13210*/  BSYNC B0 ;  /* 0x0000000000007941 */ /* 0x000fea0003800000 */
.L_x_4551:
        /* <DEDUP_REMOVED lines=11> */
[C-C-:B-1----:R-:W-:Y:S02]  /*132d0*/  SHF.L.U64.HI R4, R64.reuse, 0x5, R65.reuse ;  /* 0x0000000540047819 */ /* 0x142fe40000010241 */
        /* <DEDUP_REMOVED lines=24> */
.L_x_4556:
[----:B------:R1:W-:Y:S02]  /*13460*/  STS.128 [R224+0x11000], RZ ;  /* 0x011000ffe0007388 */ /* 0x0003e40000000c00 */
.L_x_4555:
[----:B------:R-:W-:Y:S05]  /*13470*/  BSYNC B0 ;  /* 0x0000000000007941 */ /* 0x000fea0003800000 */
.L_x_4554:
        /* <DEDUP_REMOVED lines=46> */
.L_x_4558:
[----:B------:R-:W-:Y:S05]  /*13760*/  BSYNC B0 ;  /* 0x0000000000007941 */ /* 0x000fea0003800000 */
.L_x_4557:
[----:B------:R-:W-:Y:S01]  /*13770*/  LDSM.16.M88.4 R72, [R205] ;  /* 0x00000000cd48783b */ /* 0x000fe20000000200 */
[----:B------:R-:W-:Y:S01]  /*13780*/  R2P PR, R70, 0x6 ;  /* 0x0000000646007804 */ /* 0x000fe20000000000 */
[C---:B-1----:R-:W-:Y:S02]  /*13790*/  VIADD R2, R204.reuse, 0x6000 ;  /* 0x00006000cc027836 */ /* 0x042fe40000000000 */
[----:B------:R-:W1:Y:S01]  /*137a0*/  LDSM.16.M88.4 R40, [R204+0x6000] ;  /* 0x00600000cc28783b */ /* 0x000e620000000200 */
[----:B------:R-:W-:Y:S02]  /*137b0*/  VIADD R202, R204, 0x6020 ;  /* 0x00006020ccca7836 */ /* 0x000fe40000000000 */
[--C-:B------:R-:W-:Y:S01]  /*137c0*/  IMAD R203, R56, 0x2, R205.reuse ;  /* 0x0000000238cb7824 */ /* 0x100fe200078e02cd */
[----:B------:R-:W5:Y:S01]  /*137d0*/  LDSM.16.M88.4 R32, [R204+0x6800] ;  /* 0x00680000cc20783b */ /* 0x000f620000000200 */
[----:B------:R-:W-:Y:S02]  /*137e0*/  IMAD.MOV.U32 R3, RZ, RZ, 0x40 ;  /* 0x00000040ff037424 */ /* 0x000fe400078e00ff */
[C---:B------:R-:W-:Y:S01]  /*137f0*/  IMAD R201, R54.reuse, 0x2, R205 ;  /* 0x0000000236c97824 */ /* 0x040fe200078e02cd */
[----:B------:R-:W2:Y:S01]  /*13800*/  LDSM.16.M88.4 R24, [R204+0x7000] ;  /* 0x00700000cc18783b */ /* 0x000ea20000000200 */
[----:B------:R-:W-:Y:S01]  /*13810*/  LEA R200, R54, R203, 0x1 ;  /* 0x000000cb36c87211 */ /* 0x000fe200078e08ff */
[----:B------:R-:W-:Y:S01]  /*13820*/  @P1 VIADD R202, R2, 0xffffffe0 ;  /* 0xffffffe002ca1836 */ /* 0x000fe20000000000 */
[----:B------:R-:W-:Y:S01]  /*13830*/  SEL R3, R3, 0xffffffc0, !P2 ;  /* 0xffffffc003037807 */ /* 0x000fe20005000000 */
[----:B------:R-:W3:Y:S04]  /*13840*/  LDSM.16.M88.4 R48, [R204+0x7800] ;  /* 0x00780000cc30783b */ /* 0x000ee80000000200 */
[----:B------:R-:W-:Y:S01]  /*13850*/  LDSM.16.M88.4 R60, [R203] ;  /* 0x00000000cb3c783b */ /* 0x000fe20000000200 */
[----:B------:R-:W-:-:S02]  /*13860*/  IMAD.IADD R199, R204, 0x1, R3 ;  /* 0x00000001ccc77824 */ /* 0x000fc400078e0203 */
[----:B------:R-:W-:Y:S01]  /*13870*/  IMAD.IADD R195, R3, 0x1, R202 ;  /* 0x0000000103c37824 */ /* 0x000fe200078e02ca */
[----:B------:R-:W4:Y:S04]  /*13880*/  LDSM.16.M88.4 R4, [R202] ;  /* 0x00000000ca04783b */ /* 0x000f280000000200 */
[----:B------:R-:W4:Y:S04]  /*13890*/  LDSM.16.M88.4 R64, [R202+0x800] ;  /* 0x00080000ca40783b */ /* 0x000f280000000200 */
[----:B------:R-:W4:Y:S04]  /*138a0*/  LDSM.16.M88.4 R16, [R202+0x1000] ;  /* 0x00100000ca10783b */ /* 0x000f280000000200 */
[----:B------:R-:W4:Y:S04]  /*138b0*/  LDSM.16.M88.4 R76, [R202+0x1800] ;  /* 0x00180000ca4c783b */ /* 0x000f280000000200 */
[----:B------:R-:W-:Y:S01]  /*138c0*/  LDSM.16.M88.4 R80, [R201] ;  /* 0x00000000c950783b */ /* 0x000fe20000000200 */
[C---:B-1----:R-:W-:Y:S03]  /*138d0*/  HMMA.16816.F32.BF16 R44, R72.reuse, R40, RZ ;  /* 0x00000028482c723c */ /* 0x042fe600000418ff */
[----:B------:R-:W1:Y:S04]  /*138e0*/  LDSM.16.M88.4 R8, [R199+0x6000] ;  /* 0x00600000c708783b */ /* 0x000e680000000200 */
[----:B------:R-:W4:Y:S01]  /*138f0*/  LD.E R3, desc[UR6][R12.64+0x18c] ;  /* 0x00018c060c037980 */ /* 0x000f22000c101900 */
[C---:B------:R-:W-:Y:S03]  /*13900*/  HMMA.16816.F32.BF16 R40, R72.reuse, R42, RZ ;  /* 0x0000002a4828723c */ /* 0x040fe600000418ff */
[----:B------:R-:W-:Y:S03]  /*13910*/  LDSM.16.M88.4 R84, [R199+0x7800] ;  /* 0x00780000c754783b */ /* 0x000fe60000000200 */
[C---:B-----5:R-:W-:Y:S01]  /*13920*/  HMMA.16816.F32.BF16 R36, R72.reuse, R32, RZ ;  /* 0x000000204824723c */ /* 0x060fe200000418ff */
[----:B------:R-:W-:Y:S04]  /*13930*/  LDSM.16.M88.4 R88, [R202+0x5800] ;  /* 0x00580000ca58783b */ /* 0x000fe80000000200 */
[----:B------:R-:W0:Y:S01]  /*13940*/  LDGDEPBAR ;  /* 0x00000000000079af */ /* 0x000e220000000000 */
[C---:B--2---:R-:W-:Y:S06]  /*13950*/  HMMA.16816.F32.BF16 R28, R72.reuse, R24, RZ ;  /* 0x00000018481c723c */ /* 0x044fec00000418ff */
[C---:B------:R-:W-:Y:S06]  /*13960*/  HMMA.16816.F32.BF16 R32, R72.reuse, R34, RZ ;  /* 0x000000224820723c */ /* 0x040fec00000418ff */
        /* <DEDUP_REMOVED lines=15> */
[----:B------:R-:W5:Y:S04]  /*13a60*/  LDSM.16.M88.4 R60, [R195+0x800] ;  /* 0x00080000c33c783b */ /* 0x000f680000000200 */
[----:B------:R-:W-:Y:S01]  /*13a70*/  LDSM.16.M88.4 R76, [R195+0x1800] ;  /* 0x00180000c34c783b */ /* 0x000fe20000000200 */
        /* <DEDUP_REMOVED lines=19> */
[C---:B-1----:R-:W-:Y:S06]  /*13bb0*/  HMMA.16816.F32.BF16 R28, R64.reuse, R8, R28 ;  /* 0x00000008401c723c */ /* 0x042fec000004181c */
[C---:B------:R-:W-:Y:S01]  /*13bc0*/  HMMA.16816.F32.BF16 R24, R64.reuse, R10, R24 ;  /* 0x0000000a4018723c */ /* 0x040fe20000041818 */
[----:B------:R-:W1:Y:S05]  /*13bd0*/  LDSM.16.M88.4 R8, [R202+0x2000] ;  /* 0x00200000ca08783b */ /* 0x000e6a0000000200 */
[C---:B------:R-:W-:Y:S06]  /*13be0*/  HMMA.16816.F32.BF16 R20, R64.reuse, R76, R20 ;  /* 0x0000004c4014723c */ /* 0x040fec0000041814 */
[----:B------:R-:W-:Y:S01]  /*13bf0*/  HMMA.16816.F32.BF16 R80, R64, R78, R80 ;  /* 0x0000004e4050723c */ /* 0x000fe20000041850 */
[----:B------:R-:W5:Y:S04]  /*13c00*/  LDSM.16.M88.4 R64, [R202+0x2800] ;  /* 0x00280000ca40783b */ /* 0x000f680000000200 */
[----:B------:R-:W-:Y:S01]  /*13c10*/  LDSM.16.M88.4 R76, [R202+0x3800] ;  /* 0x00380000ca4c783b */ /* 0x000fe20000000200 */
[C---:B--2---:R-:W-:Y:S06]  /*13c20*/  HMMA.16816.F32.BF16 R44, R48.reuse, R4, R44 ;  /* 0x00000004302c723c */ /* 0x044fec000004182c */
[C---:B------:R-:W-:Y:S01]  /*13c30*/  HMMA.16816.F32.BF16 R40, R48.reuse, R6, R40 ;  /* 0x000000063028723c */ /* 0x040fe20000041828 */
[----:B------:R-:W2:Y:S05]  /*13c40*/  LDSM.16.M88.4 R4, [R202+0x3000] ;  /* 0x00300000ca04783b */ /* 0x000eaa0000000200 */
[C---:B---3--:R-:W-:Y:S06]  /*13c50*/  HMMA.16816.F32.BF16 R36, R48.reuse, R72, R36 ;  /* 0x000000483024723c */ /* 0x048fec0000041824 */
        /* <DEDUP_REMOVED lines=8> */
[----:B------:R-:W-:Y:S01]  /*13ce0*/  LDSM.16.M88.4 R84, [R199+0x9800] ;  /* 0x00980000c754783b */ /* 0x000fe20000000200 */
[C---:B-1----:R-:W-:Y:S06]  /*13cf0*/  HMMA.16816.F32.BF16 R44, R60.reuse, R8, R44 ;  /* 0x000000083c2c723c */ /* 0x042fec000004182c */
[C---:B------:R-:W-:Y:S01]  /*13d00*/  HMMA.16816.F32.BF16 R40, R60.reuse, R10, R40 ;  /* 0x0000000a3c28723c */ /* 0x040fe20000041828 */
[----:B------:R-:W1:Y:S05]  /*13d10*/  LDSM.16.M88.4 R8, [R199+0x9000] ;  /* 0x00900000c708783b */ /* 0x000e6a0000000200 */
[C---:B-----5:R-:W-:Y:S06]  /*13d20*/  HMMA.16816.F32.BF16 R36, R60.reuse, R64, R36 ;  /* 0x000000403c24723c */ /* 0x060fec0000041824 */
[C---:B------:R-:W-:Y:S01]  /*13d30*/  HMMA.16816.F32.BF16 R32, R60.reuse, R66, R32 ;  /* 0x000000423c20723c */ /* 0x040fe20000041820 */
[----:B------:R-:W-:Y:S05]  /*13d40*/  LDSM.16.M88.4 R64, [R195+0x2000] ;  /* 0x00200000c340783b */ /* 0x000fea0000000200 */
[C---:B--2---:R-:W-:Y:S06]  /*13d50*/  HMMA.16816.F32.BF16 R28, R60.reuse, R4, R28 ;  /* 0x000000043c1c723c */ /* 0x044fec000004181c */
[C---:B------:R-:W-:Y:S01]  /*13d60*/  HMMA.16816.F32.BF16 R24, R60.reuse, R6, R24 ;  /* 0x000000063c18723c */ /* 0x040fe20000041818 */
[----:B------:R-:W2:Y:S05]  /*13d70*/  LDSM.16.M88.4 R4, [R200+0x2000] ;  /* 0x00200000c804783b */ /* 0x000eaa0000000200 */
[C---:B------:R-:W-:Y:S06]  /*13d80*/  HMMA.16816.F32.BF16 R20, R60.reuse, R76, R20 ;  /* 0x0000004c3c14723c */ /* 0x040fec0000041814 */
[----:B------:R-:W-:Y:S01]  /*13d90*/  HMMA.16816.F32.BF16 R80, R60, R78, R80 ;  /* 0x0000004e3c50723c */ /* 0x000fe20000041850 */
[----:B------:R-:W5:Y:S04]  /*13da0*/  LDSM.16.M88.4 R60, [R195+0x2800] ;  /* 0x00280000c33c783b */ /* 0x000f680000000200 */
[----:B------:R-:W-:Y:S01]  /*13db0*/  LDSM.16.M88.4 R76, [R195+0x3800] ;  /* 0x00380000c34c783b */ /* 0x000fe20000000200 */
[C---:B---3--:R-:W-:Y:S06]  /*13dc0*/  HMMA.16816.F32.BF16 R44, R72.reuse, R16, R44 ;  /* 0x00000010482c723c */ /* 0x048fec000004182c */
[C---:B------:R-:W-:Y:S01]  /*13dd0*/  HMMA.16816.F32.BF16 R40, R72.reuse, R18, R40 ;  /* 0x000000124828723c */ /* 0x040fe20000041828 */
[----:B------:R-:W3:Y:S05]  /*13de0*/  LDSM.16.M88.4 R16, [R195+0x3000] ;  /* 0x00300000c310783b */ /* 0x000eea0000000200 */
[C---:B----4-:R-:W-:Y:S06]  /*13df0*/  HMMA.16816.F32.BF16 R36, R72.reuse, R48, R36 ;  /* 0x000000304824723c */ /* 0x050fec0000041824 */
[C---:B------:R-:W-:Y:S01]  /*13e00*/  HMMA.16816.F32.BF16 R32, R72.reuse, R50, R32 ;  /* 0x000000324820723c */ /* 0x040fe20000041820 */
[----:B------:R-:W-:Y:S05]  /*13e10*/  LDSM.16.M88.4 R48, [R205+0x4000] ;  /* 0x00400000cd30783b */ /* 0x000fea0000000200 */
[C---:B-1----:R-:W-:Y:S06]  /*13e20*/  HMMA.16816.F32.BF16 R28, R72.reuse, R8, R28 ;  /* 0x00000008481c723c */ /* 0x042fec000004181c */
[C---:B------:R-:W-:Y:S01]  /*13e30*/  HMMA.16816.F32.BF16 R24, R72.reuse, R10, R24 ;  /* 0x0000000a4818723c */ /* 0x040fe20000041818 */
[----:B------:R-:W1:Y:S05]  /*13e40*/  LDSM.16.M88.4 R8, [R204+0xa000] ;  /* 0x00a00000cc08783b */ /* 0x000e6a0000000200 */
[C---:B------:R-:W-:Y:S06]  /*13e50*/  HMMA.16816.F32.BF16 R20, R72.reuse, R84, R20 ;  /* 0x000000544814723c */ /* 0x040fec0000041814 */
[----:B------:R-:W-:Y:S01]  /*13e60*/  HMMA.16816.F32.BF16 R80, R72, R86, R80 ;  /* 0x000000564850723c */ /* 0x000fe20000041850 */
[----:B------:R-:W-:Y:S04]  /*13e70*/  LDSM.16.M88.4 R72, [R204+0xa800] ;  /* 0x00a80000cc48783b */ /* 0x000fe80000000200 */
[----:B------:R-:W-:Y:S01]  /*13e80*/  LDSM.16.M88.4 R84, [R203+0x4000] ;  /* 0x00400000cb54783b */ /* 0x000fe20000000200 */
[C---:B--2---:R-:W-:Y:S06]  /*13e90*/  HMMA.16816.F32.BF16 R44, R4.reuse, R64, R44 ;  /* 0x00000040042c723c */ /* 0x044fec000004182c */
[C---:B------:R-:W-:Y:S01]  /*13ea0*/  HMMA.16816.F32.BF16 R40, R4.reuse, R66, R40 ;  /* 0x000000420428723c */ /* 0x040fe20000041828 */
[----:B------:R-:W2:Y:S05]  /*13eb0*/  LDSM.16.M88.4 R64, [R204+0xb000] ;  /* 0x00b00000cc40783b */ /* 0x000eaa0000000200 */
[C---:B-----5:R-:W-:Y:S06]  /*13ec0*/  HMMA.16816.F32.BF16 R36, R4.reuse, R60, R36 ;  /* 0x0000003c0424723c */ /* 0x060fec0000041824 */
[C---:B------:R-:W-:Y:S01]  /*13ed0*/  HMMA.16816.F32.BF16 R32, R4.reuse, R62, R32 ;  /* 0x0000003e0420723c */ /* 0x040fe20000041820 */
[----:B------:R-:W4:Y:S05]  /*13ee0*/  LDSM.16.M88.4 R60, [R204+0xb800] ;  /* 0x00b80000cc3c783b */ /* 0x000f2a0000000200 */
[C---:B---3--:R-:W-:Y:S06]  /*13ef0*/  HMMA.16816.F32.BF16 R28, R4.reuse, R16, R28 ;  /* 0x00000010041c723c */ /* 0x048fec000004181c */
[C---:B------:R-:W-:Y:S01]  /*13f00*/  HMMA.16816.F32.BF16 R24, R4.reuse, R18, R24 ;  /* 0x000000120418723c */ /* 0x040fe20000041818 */
[----:B------:R-:W3:Y:S05]  /*13f10*/  LDSM.16.M88.4 R16, [R202+0x4000] ;  /* 0x00400000ca10783b */ /* 0x000eea0000000200 */
[C---:B------:R-:W-:Y:S06]  /*13f20*/  HMMA.16816.F32.BF16 R20, R4.reuse, R76, R20 ;  /* 0x0000004c0414723c */ /* 0x040fec0000041814 */
[----:B------:R-:W-:Y:S01]  /*13f30*/  HMMA.16816.F32.BF16 R80, R4, R78, R80 ;  /* 0x0000004e0450723c */ /* 0x000fe20000041850 */
[----:B------:R-:W-:Y:S04]  /*13f40*/  LDSM.16.M88.4 R4, [R202+0x4800] ;  /* 0x00480000ca04783b */ /* 0x000fe80000000200 */
[----:B------:R-:W-:Y:S01]  /*13f50*/  LDSM.16.M88.4 R76, [R201+0x4000] ;  /* 0x00400000c94c783b */ /* 0x000fe20000000200 */
[C---:B-1----:R-:W-:Y:S06]  /*13f60*/  HMMA.16816.F32.BF16 R44, R48.reuse, R8, R44 ;  /* 0x00000008302c723c */ /* 0x042fec000004182c */
[C---:B------:R-:W-:Y:S01]  /*13f70*/  HMMA.16816.F32.BF16 R40, R48.reuse, R10, R40 ;  /* 0x0000000a3028723c */ /* 0x040fe20000041828 */
[----:B------:R-:W1:Y:S05]  /*13f80*/  LDSM.16.M88.4 R8, [R202+0x5000] ;  /* 0x00500000ca08783b */ /* 0x000e6a0000000200 */
[C---:B--2---:R-:W-:Y:S06]  /*13f90*/  HMMA.16816.F32.BF16 R28, R48.reuse, R64, R28 ;  /* 0x00000040301c723c */ /* 0x044fec000004181c */
[C---:B------:R-:W-:Y:S06]  /*13fa0*/  HMMA.16816.F32.BF16 R36, R48.reuse, R72, R36 ;  /* 0x000000483024723c */ /* 0x040fec0000041824 */
[C---:B------:R-:W-:Y:S01]  /*13fb0*/  HMMA.16816.F32.BF16 R32, R48.reuse, R74, R32 ;  /* 0x0000004a3020723c */ /* 0x040fe20000041820 */
[----:B------:R-:W2:Y:S05]  /*13fc0*/  LDSM.16.M88.4 R72, [R199+0xa000] ;  /* 0x00a00000c748783b */ /* 0x000eaa0000000200 */
[C---:B------:R-:W-:Y:S01]  /*13fd0*/  HMMA.16816.F32.BF16 R24, R48.reuse, R66, R24 ;  /* 0x000000423018723c */ /* 0x040fe20000041818 */
[----:B------:R-:W-:Y:S05]  /*13fe0*/  LDSM.16.M88.4 R64, [R199+0xa800] ;  /* 0x00a80000c740783b */ /* 0x000fea0000000200 */
[C---:B----4-:R-:W-:Y:S06]  /*13ff0*/  HMMA.16816.F32.BF16 R20, R48.reuse, R60, R20 ;  /* 0x0000003c3014723c */ /* 0x050fec0000041814 */
[----:B------:R-:W-:Y:S01]  /*14000*/  HMMA.16816.F32.BF16 R80, R48, R62, R80 ;  /* 0x0000003e3050723c */ /* 0x000fe20000041850 */
[----:B------:R-:W4:Y:S04]  /*14010*/  LDSM.16.M88.4 R60, [R199+0xb000] ;  /* 0x00b00000c73c783b */ /* 0x000f280000000200 */
[----:B------:R-:W5:Y:S01]  /*14020*/  LDSM.16.M88.4 R48, [R199+0xb800] ;  /* 0x00b80000c730783b */ /* 0x000f620000000200 */
[C---:B---3--:R-:W-:Y:S06]  /*14030*/  HMMA.16816.F32.BF16 R40, R84.reuse, R18, R40 ;  /* 0x000000125428723c */ /* 0x048fec0000041828 */
[C---:B------:R-:W-:Y:S01]  /*14040*/  HMMA.16816.F32.BF16 R44, R84.reuse, R16, R44 ;  /* 0x00000010542c723c */ /* 0x040fe2000004182c */
[----:B------:R-:W-:Y:S05]  /*14050*/  LDSM.16.M88.4 R16, [R195+0x4000] ;  /* 0x00400000c310783b */ /* 0x000fea0000000200 */
[C---:B-1----:R-:W-:Y:S06]  /*14060*/  HMMA.16816.F32.BF16 R28, R84.reuse, R8, R28 ;  /* 0x00000008541c723c */ /* 0x042fec000004181c */
[C---:B------:R-:W-:Y:S06]  /*14070*/  HMMA.16816.F32.BF16 R36, R84.reuse, R4, R36 ;  /* 0x000000045424723c */ /* 0x040fec0000041824 */
[C---:B------:R-:W-:Y:S01]  /*14080*/  HMMA.16816.F32.BF16 R32, R84.reuse, R6, R32 ;  /* 0x000000065420723c */ /* 0x040fe20000041820 */
[----:B------:R-:W1:Y:S05]  /*14090*/  LDSM.16.M88.4 R4, [R200+0x4000] ;  /* 0x00400000c804783b */ /* 0x000e6a0000000200 */
[C---:B------:R-:W-:Y:S01]  /*140a0*/  HMMA.16816.F32.BF16 R24, R84.reuse, R10, R24 ;  /* 0x0000000a5418723c */ /* 0x040fe20000041818 */
[----:B------:R-:W-:Y:S05]  /*140b0*/  LDSM.16.M88.4 R8, [R195+0x4800] ;  /* 0x00480000c308783b */ /* 0x000fea0000000200 */
[C---:B------:R-:W-:Y:S06]  /*140c0*/  HMMA.16816.F32.BF16 R20, R84.reuse, R88, R20 ;  /* 0x000000585414723c */ /* 0x040fec0000041814 */
[----:B------:R-:W-:Y:S01]  /*140d0*/  HMMA.16816.F32.BF16 R80, R84, R90, R80 ;  /* 0x0000005a5450723c */ /* 0x000fe20000041850 */
[----:B------:R-:W3:Y:S05]  /*140e0*/  LDSM.16.M88.4 R84, [R195+0x5000] ;  /* 0x00500000c354783b */ /* 0x000eea0000000200 */
[C---:B--2---:R-:W-:Y:S06]  /*140f0*/  HMMA.16816.F32.BF16 R40, R76.reuse, R74, R40 ;  /* 0x0000004a4c28723c */ /* 0x044fec0000041828 */
[C---:B------:R-:W-:Y:S06]  /*14100*/  HMMA.16816.F32.BF16 R44, R76.reuse, R72, R44 ;  /* 0x000000484c2c723c */ /* 0x040fec000004182c */
[C---:B----4-:R-:W-:Y:S06]  /*14110*/  HMMA.16816.F32.BF16 R28, R76.reuse, R60, R28 ;  /* 0x0000003c4c1c723c */ /* 0x050fec000004181c */
[----:B------:R-:W-:Y:S01]  /*14120*/  HMMA.16816.F32.BF16 R72, R76, R64, R36 ;  /* 0x000000404c48723c */ /* 0x000fe20000041824 */
[----:B------:R-:W2:Y:S01]  /*14130*/  LDSM.16.M88.4 R36, [R195+0x5800] ;  /* 0x00580000c324783b */ /* 0x000ea20000000200 */
[----:B------:R-:W-:Y:S01]  /*14140*/  SHF.R.S32.HI R2, RZ, 0x1f, R57 ;  /* 0x0000001fff027819 */ /* 0x000fe20000011439 */
[----:B------:R-:W-:-:S04]  /*14150*/  DEPBAR.LE SB0, 0x0 ;  /* 0x000080000000791a */ /* 0x000fc80000000000 */
[----:B------:R-:W-:Y:S01]  /*14160*/  HMMA.16816.F32.BF16 R32, R76, R66, R32 ;  /* 0x000000424c20723c */ /* 0x000fe20000041820 */
[----:B------:R-:W-:-:S04]  /*14170*/  LEA.HI R2, R2, R57, RZ, 0x5 ;  /* 0x0000003902027211 */ /* 0x000fc800078f28ff */
[----:B------:R-:W-:Y:S01]  /*14180*/  LOP3.LUT R2, R2, 0xffffffe0, RZ, 0xc0, !PT ;  /* 0xffffffe002027812 */ /* 0x000fe200078ec0ff */
[----:B-----5:R-:W-:Y:S04]  /*14190*/  HMMA.16816.F32.BF16 R20, R76, R48, R20 ;  /* 0x000000304c14723c */ /* 0x020fe80000041814 */
[----:B------:R-:W-:Y:S02]  /*141a0*/  IMAD.IADD R2, R57, 0x1, -R2 ;  /* 0x0000000139027824 */ /* 0x000fe400078e0a02 */
[----:B-1----:R-:W-:Y:S06]  /*141b0*/  HMMA.16816.F32.BF16 R40, R4, R18, R40 ;  /* 0x000000120428723c */ /* 0x002fec0000041828 */
[C---:B------:R-:W-:Y:S06]  /*141c0*/  HMMA.16816.F32.BF16 R24, R76.reuse, R62, R24 ;  /* 0x0000003e4c18723c */ /* 0x040fec0000041818 */
[----:B------:R-:W-:Y:S06]  /*141d0*/  HMMA.16816.F32.BF16 R80, R76, R50, R80 ;  /* 0x000000324c50723c */ /* 0x000fec0000041850 */
[C---:B---3--:R-:W-:Y:S06]  /*141e0*/  HMMA.16816.F32.BF16 R28, R4.reuse, R84, R28 ;  /* 0x00000054041c723c */ /* 0x048fec000004181c */
[C---:B------:R-:W-:Y:S06]  /*141f0*/  HMMA.16816.F32.BF16 R72, R4.reuse, R8, R72 ;  /* 0x000000080448723c */ /* 0x040fec0000041848 */
[----:B------:R-:W-:Y:S01]  /*14200*/  HMMA.16816.F32.BF16 R32, R4, R10, R32 ;  /* 0x0000000a0420723c */ /* 0x000fe20000041820 */
[----:B------:R-:W-:-:S04]  /*14210*/  SHF.R.S32.HI R9, RZ, 0x1f, R2 ;  /* 0x0000001fff097819 */ /* 0x000fc80000011402 */
[----:B------:R-:W-:Y:S01]  /*14220*/  LEA.HI R9, R9, R2, RZ, 0x2 ;  /* 0x0000000209097211 */ /* 0x000fe200078f10ff */
[----:B------:R-:W-:-:S03]  /*14230*/  IMAD.SHL.U32 R57, R57, 0x2, RZ ;  /* 0x0000000239397824 */ /* 0x000fc600078e00ff */
[----:B------:R-:W-:Y:S02]  /*14240*/  SHF.R.S32.HI R9, RZ, 0x2, R9 ;  /* 0x00000002ff097819 */ /* 0x000fe40000011409 */
[----:B------:R-:W-:-:S03]  /*14250*/  LOP3.LUT R57, R57, 0x6, RZ, 0xc0, !PT ;  /* 0x0000000639397812 */ /* 0x000fc600078ec0ff */
[----:B------:R-:W-:Y:S01]  /*14260*/  IMAD R2, R68, 0x10, R9 ;  /* 0x0000001044027824 */ /* 0x000fe200078e0209 */
[C---:B--2---:R-:W-:Y:S03]  /*14270*/  HMMA.16816.F32.BF16 R20, R4.reuse, R36, R20 ;  /* 0x000000240414723c */ /* 0x044fe60000041814 */
[----:B------:R-:W-:Y:S02]  /*14280*/  IMAD.IADD R2, R69, 0x1, R2 ;  /* 0x0000000145027824 */ /* 0x000fe400078e0202 */
[-C--:B------:R-:W-:Y:S02]  /*14290*/  FMUL.FTZ R41, R41, R3.reuse ;  /* 0x0000000329297220 */ /* 0x080fe40000410000 */
[----:B------:R-:W-:Y:S01]  /*142a0*/  FMUL.FTZ R37, R40, R3 ;  /* 0x0000000328257220 */ /* 0x000fe20000410000 */
[----:B------:R-:W-:Y:S01]  /*142b0*/  IMAD R40, R134, 0x40, R57 ;  /* 0x0000004086287824 */ /* 0x000fe200078e0239 */
[----:B------:R-:W-:Y:S01]  /*142c0*/  HMMA.16816.F32.BF16 R44, R4, R16, R44 ;  /* 0x00000010042c723c */ /* 0x000fe2000004182c */
[----:B------:R-:W-:-:S05]  /*142d0*/  IADD3 R51, R135, R2, -R220 ;  /* 0x0000000287337210 */ /* 0x000fca0007ffe8dc */
[C---:B------:R-:W-:Y:S06]  /*142e0*/  HMMA.16816.F32.BF16 R24, R4.reuse, R86, R24 ;  /* 0x000000560418723c */ /* 0x040fec0000041818 */
[----:B------:R-:W-:Y:S07]  /*142f0*/  HMMA.16816.F32.BF16 R80, R4, R38, R80 ;  /* 0x000000260450723c */ /* 0x000fee0000041850 */
[-C--:B------:R-:W-:Y:S01]  /*14300*/  FMUL.FTZ R4, R28, R3.reuse ;  /* 0x000000031c047220 */ /* 0x080fe20000410000 */
[----:B------:R-:W-:Y:S01]  /*14310*/  FMUL.FTZ R7, R35, R3 ;  /* 0x0000000323077220 */ /* 0x000fe20000410000 */
[----:B------:R-:W-:Y:S01]  /*14320*/  VIADD R28, R40, 0xffffffc9 ;  /* 0xffffffc9281c7836 */ /* 0x000fe20000000000 */
[----:B------:R-:W1:Y:S03]  /*14330*/  MUFU.TANH R35, R41 ;  /* 0x0000002900237308 */ /* 0x000e660000002400 */
[----:B------:R-:W-:-:S05]  /*14340*/  IMAD.IADD R8, R51, 0x1, -R28 ;  /* 0x0000000133087824 */ /* 0x000fca00078e0a1c */
[----:B------:R-:W-:-:S04]  /*14350*/  IABS R8, R8 ;  /* 0x0000000800087213 */ /* 0x000fc80000000000 */
[----:B------:R-:W-:Y:S01]  /*14360*/  I2FP.F32.S32 R8, R8 ;  /* 0x0000000800087245 */ /* 0x000fe20000201400 */
[----:B------:R2:W3:Y:S01]  /*14370*/  MUFU.TANH R229, R4 ;  /* 0x0000000400e57308 */ /* 0x0004e20000002400 */
[----:B------:R-:W-:-:S03]  /*14380*/  FMUL.FTZ R5, R43, R3 ;  /* 0x000000032b057220 */ /* 0x000fc60000410000 */
[----:B-1----:R-:W-:Y:S01]  /*14390*/  FFMA.FTZ R35, -R0, R8, R35 ;  /* 0x0000000800237223 */ /* 0x002fe20000010123 */
[----:B------:R-:W-:Y:S02]  /*143a0*/  VIADD R8, R40, 0xffffffe0 ;  /* 0xffffffe028087836 */ /* 0x000fe40000000000 */
[-C--:B------:R-:W-:Y:S02]  /*143b0*/  FMUL.FTZ R43, R27, R3.reuse ;  /* 0x000000031b2b7220 */ /* 0x080fe40000410000 */
[----:B------:R-:W-:Y:S02]  /*143c0*/  IMAD.IADD R27, R51, 0x1, -R8 ;  /* 0x00000001331b7824 */ /* 0x000fe400078e0a08 */
[-C--:B------:R-:W-:Y:S01]  /*143d0*/  FMUL.FTZ R9, R44, R3.reuse ;  /* 0x000000032c097220 */ /* 0x080fe20000410000 */
[-C--:B------:R-:W-:Y:S01]  /*143e0*/  FMUL.FTZ R39, R45, R3.reuse ;  /* 0x000000032d277220 */ /* 0x080fe20000410000 */
[----:B------:R-:W-:Y:S01]  /*143f0*/  FMUL.FTZ R11, R72, R3 ;  /* 0x00000003480b7220 */ /* 0x000fe20000410000 */
[----:B--2---:R-:W-:Y:S01]  /*14400*/  IABS R4, R27 ;  /* 0x0000001b00047213 */ /* 0x004fe20000000000 */
[----:B------:R-:W-:-:S02]  /*14410*/  VIADD R38, R40, 0xffffffc0 ;  /* 0xffffffc028267836 */ /* 0x000fc40000000000 */
[----:B------:R-:W1:Y:S01]  /*14420*/  MUFU.TANH R9, R9 ;  /* 0x0000000900097308 */ /* 0x000e620000002400 */
[----:B------:R-:W-:Y:S01]  /*14430*/  I2FP.F32.S32 R4, R4 ;  /* 0x0000000400047245 */ /* 0x000fe20000201400 */
[-C--:B------:R-:W-:Y:S01]  /*14440*/  FMUL.FTZ R17, R32, R3.reuse ;  /* 0x0000000320117220 */ /* 0x080fe20000410000 */
[-C--:B------:R-:W-:Y:S01]  /*14450*/  FMUL.FTZ R46, R46, R3.reuse ;  /* 0x000000032e2e7220 */ /* 0x080fe20000410000 */
[-C--:B------:R-:W-:Y:S01]  /*14460*/  FMUL.FTZ R6, R47, R3.reuse ;  /* 0x000000032f067220 */ /* 0x080fe20000410000 */
[C---:B------:R-:W-:Y:S01]  /*14470*/  VIADD R32, R40.reuse, 0xffffffc8 ;  /* 0xffffffc828207836 */ /* 0x040fe20000000000 */
[----:B------:R-:W-:Y:S02]  /*14480*/  IADD3 R36, R40, -0x3f, RZ ;  /* 0xffffffc128247810 */ /* 0x000fe40007ffe0ff */
[----:B------:R-:W2:Y:S01]  /*14490*/  MUFU.TANH R37, R37 ;  /* 0x0000002500257308 */ /* 0x000ea20000002400 */
[-C--:B------:R-:W-:Y:S01]  /*144a0*/  FMUL.FTZ R187, R24, R3.reuse ;  /* 0x0000000318bb7220 */ /* 0x080fe20000410000 */
[----:B------:R-:W-:Y:S01]  /*144b0*/  IMAD.IADD R15, R51, 0x1, -R38 ;  /* 0x00000001330f7824 */ /* 0x000fe200078e0a26 */
[----:B------:R-:W-:Y:S01]  /*144c0*/  IADD3 R24, R40, -0x30, RZ ;  /* 0xffffffd028187810 */ /* 0x000fe20007ffe0ff */
[----:B---3--:R-:W-:Y:S01]  /*144d0*/  FFMA.FTZ R229, -R0, R4, R229 ;  /* 0x0000000400e57223 */ /* 0x008fe200000101e5 */
[----:B------:R-:W-:Y:S01]  /*144e0*/  FMUL.FTZ R49, R29, R3 ;  /* 0x000000031d317220 */ /* 0x000fe20000410000 */
[----:B------:R-:W-:-:S02]  /*144f0*/  VIADD R4, R51, 0x8 ;  /* 0x0000000833047836 */ /* 0x000fc40000000000 */
[-C--:B------:R-:W-:Y:S01]  /*14500*/  FMUL.FTZ R42, R42, R3.reuse ;  /* 0x000000032a2a7220 */ /* 0x080fe20000410000 */
[----:B------:R-:W3:Y:S01]  /*14510*/  MUFU.TANH R39, R39 ;  /* 0x0000002700277308 */ /* 0x000ee20000002400 */
[----:B------:R-:W-:Y:S02]  /*14520*/  IMAD.IADD R10, R51, 0x1, -R32 ;  /* 0x00000001330a7824 */ /* 0x000fe400078e0a20 */
[----:B------:R-:W-:Y:S01]  /*14530*/  FMUL.FTZ R185, R25, R3 ;  /* 0x0000000319b97220 */ /* 0x000fe20000410000 */
[----:B------:R-:W-:Y:S01]  /*14540*/  IMAD.IADD R16, R51, 0x1, -R36 ;  /* 0x0000000133107824 */ /* 0x000fe200078e0a24 */
[----:B------:R-:W-:Y:S01]  /*14550*/  ISETP.GE.AND P1, PT, R38, R135, PT ;  /* 0x000000872600720c */ /* 0x000fe20003f26270 */
[----:B------:R-:W-:Y:S01]  /*14560*/  FMUL.FTZ R30, R30, R3 ;  /* 0x000000031e1e7220 */ /* 0x000fe20000410000 */
[----:B------:R-:W-:Y:S01]  /*14570*/  ISETP.GE.AND P0, PT, R36, R135, PT ;  /* 0x000000872400720c */ /* 0x000fe20003f06270 */
[----:B------:R-:W4:Y:S01]  /*14580*/  MUFU.TANH R11, R11 ;  /* 0x0000000b000b7308 */ /* 0x000f220000002400 */
[----:B------:R-:W-:Y:S01]  /*14590*/  FMUL.FTZ R47, R31, R3 ;  /* 0x000000031f2f7220 */ /* 0x000fe20000410000 */
[----:B------:R-:W-:Y:S01]  /*145a0*/  IABS R15, R15 ;  /* 0x0000000f000f7213 */ /* 0x000fe20000000000 */
[----:B------:R-:W-:Y:S01]  /*145b0*/  IMAD.IADD R25, R51, 0x1, -R24 ;  /* 0x0000000133197824 */ /* 0x000fe200078e0a18 */
[----:B------:R-:W-:Y:S01]  /*145c0*/  ISETP.GE.AND P6, PT, R28, R135, PT ;  /* 0x000000871c00720c */ /* 0x000fe20003fc6270 */
[----:B------:R-:W-:-:S03]  /*145d0*/  IMAD.IADD R38, R4, 0x1, -R38 ;  /* 0x0000000104267824 */ /* 0x000fc600078e0a26 */
[----:B------:R-:W-:Y:S01]  /*145e0*/  MUFU.TANH R27, R46 ;  /* 0x0000002e001b7308 */ /* 0x000fe20000002400 */
[----:B------:R-:W-:Y:S01]  /*145f0*/  IMAD.IADD R36, R4, 0x1, -R36 ;  /* 0x0000000104247824 */ /* 0x000fe200078e0a24 */
[----:B------:R-:W-:-:S06]  /*14600*/  IABS R10, R10 ;  /* 0x0000000a000a7213 */ /* 0x000fcc0000000000 */
[----:B------:R5:W4:Y:S01]  /*14610*/  MUFU.TANH R29, R6 ;  /* 0x00000006001d7308 */ /* 0x000b220000002400 */
[----:B------:R-:W-:Y:S02]  /*14620*/  IADD3 R28, -R28, R4, RZ ;  /* 0x000000041c1c7210 */ /* 0x000fe40007ffe1ff */
[----:B------:R-:W-:-:S05]  /*14630*/  ISETP.GE.AND P4, PT, R32, R135, PT ;  /* 0x000000872000720c */ /* 0x000fca0003f86270 */
[----:B------:R-:W4:Y:S01]  /*14640*/  MUFU.TANH R5, R5 ;  /* 0x0000000500057308 */ /* 0x000f220000002400 */
[----:B------:R-:W-:Y:S01]  /*14650*/  I2FP.F32.S32 R15, R15 ;  /* 0x0000000f000f7245 */ /* 0x000fe20000201400 */
[----:B------:R-:W-:Y:S01]  /*14660*/  IMAD.IADD R32, R4, 0x1, -R32 ;  /* 0x0000000104207824 */ /* 0x000fe200078e0a20 */
[----:B------:R-:W-:-:S05]  /*14670*/  IABS R16, R16 ;  /* 0x0000001000107213 */ /* 0x000fca0000000000 */
[----:B------:R-:W4:Y:S01]  /*14680*/  MUFU.TANH R31, R42 ;  /* 0x0000002a001f7308 */ /* 0x000f220000002400 */
[----:B------:R-:W-:Y:S02]  /*14690*/  IABS R25, R25 ;  /* 0x0000001900197213 */ /* 0x000fe40000000000 */
[----:B------:R-:W-:Y:S02]  /*146a0*/  IABS R38, R38 ;  /* 0x0000002600267213 */ /* 0x000fe40000000000 */
[----:B------:R-:W-:-:S03]  /*146b0*/  IABS R36, R36 ;  /* 0x0000002400247213 */ /* 0x000fc60000000000 */
[----:B------:R-:W4:Y:S01]  /*146c0*/  MUFU.TANH R165, R30 ;  /* 0x0000001e00a57308 */ /* 0x000f220000002400 */
[----:B------:R-:W-:Y:S01]  /*146d0*/  I2FP.F32.S32 R10, R10 ;  /* 0x0000000a000a7245 */ /* 0x000fe20000201400 */
[----:B-----5:R-:W-:Y:S01]  /*146e0*/  IMAD.IADD R6, R4, 0x1, -R8 ;  /* 0x0000000104067824 */ /* 0x020fe200078e0a08 */
[----:B------:R-:W-:Y:S01]  /*146f0*/  IABS R28, R28 ;  /* 0x0000001c001c7213 */ /* 0x000fe20000000000 */
[----:B------:R-:W-:Y:S01]  /*14700*/  FMUL.FTZ R33, R33, R3 ;  /* 0x0000000321217220 */ /* 0x000fe20000410000 */
[----:B------:R-:W-:Y:S01]  /*14710*/  I2FP.F32.S32 R16, R16 ;  /* 0x0000001000107245 */ /* 0x000fe20000201400 */
[----:B-1----:R-:W-:Y:S01]  /*14720*/  FFMA.FTZ R9, -R0, R15, R9 ;  /* 0x0000000f00097223 */ /* 0x002fe20000010109 */
[----:B------:R-:W-:Y:S02]  /*14730*/  I2FP.F32.S32 R25, R25 ;  /* 0x0000001900197245 */ /* 0x000fe40000201400 */
[----:B------:R-:W-:Y:S02]  /*14740*/  IABS R32, R32 ;  /* 0x0000002000207213 */ /* 0x000fe40000000000 */
[----:B------:R-:W-:-:S02]  /*14750*/  I2FP.F32.S32 R38, R38 ;  /* 0x0000002600267245 */ /* 0x000fc40000201400 */
[----:B------:R-:W-:Y:S01]  /*14760*/  I2FP.F32.S32 R36, R36 ;  /* 0x0000002400247245 */ /* 0x000fe20000201400 */
[-C--:B------:R-:W-:Y:S01]  /*14770*/  FMUL.FTZ R74, R74, R3.reuse ;  /* 0x000000034a4a7220 */ /* 0x080fe20000410000 */
[----:B------:R-:W-:Y:S01]  /*14780*/  I2FP.F32.S32 R28, R28 ;  /* 0x0000001c001c7245 */ /* 0x000fe20000201400 */
[----:B--2---:R-:W-:Y:S01]  /*14790*/  FFMA.FTZ R37, -R0, R10, R37 ;  /* 0x0000000a00257223 */ /* 0x004fe20000010125 */
[-C--:B------:R-:W-:Y:S01]  /*147a0*/  FMUL.FTZ R75, R75, R3.reuse ;  /* 0x000000034b4b7220 */ /* 0x080fe20000410000 */
[-C--:B------:R-:W-:Y:S01]  /*147b0*/  FMUL.FTZ R34, R34, R3.reuse ;  /* 0x0000000322227220 */ /* 0x080fe20000410000 */
[----:B------:R-:W-:Y:S01]  /*147c0*/  VIADD R10, R40, 0xffffffd9 ;  /* 0xffffffd9280a7836 */ /* 0x000fe20000000000 */
[----:B------:R-:W-:Y:S01]  /*147d0*/  IABS R6, R6 ;  /* 0x0000000600067213 */ /* 0x000fe20000000000 */
[----:B------:R-:W-:Y:S01]  /*147e0*/  FMUL.FTZ R19, R73, R3 ;  /* 0x0000000349137220 */ /* 0x000fe20000410000 */
[----:B------:R1:W-:Y:S01]  /*147f0*/  MUFU.TANH R15, R33 ;  /* 0x00000021000f7308 */ /* 0x0003e20000002400 */
[----:B------:R-:W-:Y:S01]  /*14800*/  I2FP.F32.S32 R32, R32 ;  /* 0x0000002000207245 */ /* 0x000fe20000201400 */
[C---:B---3--:R-:W-:Y:S01]  /*14810*/  FFMA.FTZ R39, -R0.reuse, R16, R39 ;  /* 0x0000001000277223 */ /* 0x048fe20000010127 */
[C---:B----4-:R-:W-:Y:S01]  /*14820*/  FFMA.FTZ R25, -R0.reuse, R25, R11 ;  /* 0x0000001900197223 */ /* 0x050fe2000001010b */
[----:B------:R-:W-:Y:S01]  /*14830*/  FFMA.FTZ R36, -R0, R36, R29 ;  /* 0x0000002400247223 */ /* 0x000fe2000001011d */
[----:B------:R-:W-:Y:S01]  /*14840*/  FSEL R41, R9, -INF , !P1 ;  /* 0xff80000009297808 */ /* 0x000fe20004800000 */
[----:B------:R-:W-:Y:S01]  /*14850*/  VIADD R18, R40, 0xffffffd1 ;  /* 0xffffffd128127836 */ /* 0x000fe20000000000 */
[----:B------:R-:W-:Y:S01]  /*14860*/  ISETP.GE.AND P5, PT, R24, R135, PT ;  /* 0x000000871800720c */ /* 0x000fe20003fa6270 */
[----:B------:R-:W-:Y:S01]  /*14870*/  VIADD R16, R40, 0xffffffd8 ;  /* 0xffffffd828107836 */ /* 0x000fe20000000000 */
[----:B------:R-:W2:Y:S01]  /*14880*/  MUFU.TANH R11, R74 ;  /* 0x0000004a000b7308 */ /* 0x000ea20000002400 */
[C---:B------:R-:W-:Y:S01]  /*14890*/  IMAD.IADD R9, R4.reuse, 0x1, -R24 ;  /* 0x0000000104097824 */ /* 0x040fe200078e0a18 */
[----:B------:R-:W-:Y:S01]  /*148a0*/  I2FP.F32.S32 R6, R6 ;  /* 0x0000000600067245 */ /* 0x000fe20000201400 */
[----:B------:R-:W-:-:S02]  /*148b0*/  IMAD.IADD R24, R4, 0x1, -R10 ;  /* 0x0000000104187824 */ /* 0x000fc400078e0a0a */
[-C--:B------:R-:W-:Y:S01]  /*148c0*/  FMUL.FTZ R21, R21, R3.reuse ;  /* 0x0000000315157220 */ /* 0x080fe20000410000 */
[C---:B-1----:R-:W-:Y:S01]  /*148d0*/  FFMA.FTZ R33, -R0.reuse, R38, R27 ;  /* 0x0000002600217223 */ /* 0x042fe2000001011b */
[C---:B------:R-:W-:Y:S02]  /*148e0*/  FFMA.FTZ R27, -R0.reuse, R28, R5 ;  /* 0x0000001c001b7223 */ /* 0x040fe40000010105 */
[----:B------:R-:W1:Y:S01]  /*148f0*/  MUFU.TANH R5, R34 ;  /* 0x0000002200057308 */ /* 0x000e620000002400 */
[----:B------:R-:W-:Y:S01]  /*14900*/  FFMA.FTZ R29, -R0, R32, R31 ;  /* 0x00000020001d7223 */ /* 0x000fe2000001011f */
[----:B------:R-:W-:Y:S01]  /*14910*/  FSEL R39, R39, -INF , !P0 ;  /* 0xff80000027277808 */ /* 0x000fe20004000000 */
[----:B------:R-:W-:Y:S01]  /*14920*/  IMAD.IADD R28, R4, 0x1, -R16 ;  /* 0x00000001041c7824 */ /* 0x000fe200078e0a10 */
[----:B------:R-:W-:Y:S01]  /*14930*/  FSEL R31, R36, -INF , !P0 ;  /* 0xff800000241f7808 */ /* 0x000fe20004000000 */
[----:B------:R-:W-:Y:S01]  /*14940*/  FMUL.FTZ R80, R80, R3 ;  /* 0x0000000350507220 */ /* 0x000fe20000410000 */
[----:B------:R-:W-:-:S02]  /*14950*/  IMAD.IADD R50, R51, 0x1, -R18 ;  /* 0x0000000133327824 */ /* 0x000fc400078e0a12 */
[----:B------:R-:W3:Y:S01]  /*14960*/  MUFU.TANH R75, R75 ;  /* 0x0000004b004b7308 */ /* 0x000ee20000002400 */
[-C--:B------:R-:W-:Y:S01]  /*14970*/  ISETP.GE.AND P3, PT, R18, R135.reuse, PT ;  /* 0x000000871200720c */ /* 0x080fe20003f66270 */
[----:B------:R-:W-:Y:S01]  /*14980*/  IMAD.IADD R18, R4, 0x1, -R18 ;  /* 0x0000000104127824 */ /* 0x000fe200078e0a12 */
[----:B------:R-:W-:Y:S01]  /*14990*/  ISETP.GE.AND P0, PT, R8, R135, PT ;  /* 0x000000870800720c */ /* 0x000fe20003f06270 */
[----:B------:R-:W-:Y:S01]  /*149a0*/  FFMA.FTZ R165, -R0, R6, R165 ;  /* 0x0000000600a57223 */ /* 0x000fe200000101a5 */
[----:B------:R-:W-:-:S03]  /*149b0*/  IABS R8, R24 ;  /* 0x0000001800087213 */ /* 0x000fc60000000000 */
[----:B------:R-:W4:Y:S01]  /*149c0*/  MUFU.TANH R19, R19 ;  /* 0x0000001300137308 */ /* 0x000f220000002400 */
[----:B------:R-:W-:Y:S01]  /*149d0*/  IMAD.IADD R44, R51, 0x1, -R10 ;  /* 0x00000001332c7824 */ /* 0x000fe200078e0a0a */
[----:B------:R-:W-:Y:S01]  /*149e0*/  FSEL R33, R33, -INF , !P1 ;  /* 0xff80000021217808 */ /* 0x000fe20004800000 */
[C---:B------:R-:W-:Y:S01]  /*149f0*/  VIADD R24, R40.reuse, 0xffffffe1 ;  /* 0xffffffe128187836 */ /* 0x040fe20000000000 */
[----:B------:R-:W-:Y:S01]  /*14a00*/  IADD3 R48, R51, -R16, RZ ;  /* 0x8000001033307210 */ /* 0x000fe20007ffe0ff */
[----:B------:R-:W-:-:S03]  /*14a10*/  VIADD R6, R40, 0xfffffff8 ;  /* 0xfffffff828067836 */ /* 0x000fc60000000000 */
[----:B------:R-:W5:Y:S01]  /*14a20*/  MUFU.TANH R17, R17 ;  /* 0x0000001100117308 */ /* 0x000f620000002400 */
[----:B------:R-:W-:Y:S02]  /*14a30*/  ISETP.GE.AND P1, PT, R10, R135, PT ;  /* 0x000000870a00720c */ /* 0x000fe40003f26270 */
[----:B------:R-:W-:-:S05]  /*14a40*/  IABS R9, R9 ;  /* 0x0000000900097213 */ /* 0x000fca0000000000 */
[----:B------:R2:W5:Y:S01]  /*14a50*/  MUFU.TANH R45, R7 ;  /* 0x00000007002d7308 */ /* 0x0005620000002400 */
[----:B------:R-:W-:Y:S01]  /*14a60*/  IABS R10, R28 ;  /* 0x0000001c000a7213 */ /* 0x000fe20000000000 */
[----:B------:R-:W-:Y:S01]  /*14a70*/  IMAD.IADD R28, R51, 0x1, -R6 ;  /* 0x00000001331c7824 */ /* 0x000fe200078e0a06 */
[----:B------:R-:W-:-:S05]  /*14a80*/  ISETP.GE.AND P2, PT, R16, R135, PT ;  /* 0x000000871000720c */ /* 0x000fca0003f46270 */
[----:B------:R-:W-:Y:S01]  /*14a90*/  MUFU.TANH R177, R21 ;  /* 0x0000001500b17308 */ /* 0x000fe20000002400 */
[----:B------:R-:W-:Y:S01]  /*14aa0*/  IABS R16, R18 ;  /* 0x0000001200107213 */ /* 0x000fe20000000000 */
[----:B------:R-:W-:Y:S01]  /*14ab0*/  IMAD.IADD R38, R51, 0x1, -R24 ;  /* 0x0000000133267824 */ /* 0x000fe200078e0a18 */
[----:B------:R-:W-:Y:S02]  /*14ac0*/  FSEL R37, R37, -INF , !P4 ;  /* 0xff80000025257808 */ /* 0x000fe40006000000 */
[----:B------:R-:W-:-:S03]  /*14ad0*/  FSEL R29, R29, -INF , !P4 ;  /* 0xff8000001d1d7808 */ /* 0x000fc60006000000 */
[----:B------:R-:W5:Y:S01]  /*14ae0*/  MUFU.TANH R21, R80 ;  /* 0x0000005000157308 */ /* 0x000f620000002400 */
[----:B------:R-:W-:Y:S02]  /*14af0*/  IABS R50, R50 ;  /* 0x0000003200327213 */ /* 0x000fe40000000000 */
[----:B------:R-:W-:Y:S02]  /*14b00*/  IABS R48, R48 ;  /* 0x0000003000307213 */ /* 0x000fe40000000000 */
[----:B------:R-:W-:-:S03]  /*14b10*/  IABS R44, R44 ;  /* 0x0000002c002c7213 */ /* 0x000fc60000000000 */
[----:B------:R-:W5:Y:S01]  /*14b20*/  MUFU.TANH R49, R49 ;  /* 0x0000003100317308 */ /* 0x000f620000002400 */
[----:B--2---:R-:W-:Y:S02]  /*14b30*/  I2FP.F32.S32 R7, R9 ;  /* 0x0000000900077245 */ /* 0x004fe40000201400 */
[----:B------:R-:W-:Y:S01]  /*14b40*/  ISETP.GE.AND P4, PT, R24, R135, PT ;  /* 0x000000871800720c */ /* 0x000fe20003f86270 */
[----:B------:R-:W-:Y:S01]  /*14b50*/  IMAD.IADD R24, R4, 0x1, -R24 ;  /* 0x0000000104187824 */ /* 0x000fe200078e0a18 */
[----:B------:R-:W-:-:S03]  /*14b60*/  I2FP.F32.S32 R10, R10 ;  /* 0x0000000a000a7245 */ /* 0x000fc60000201400 */
[----:B------:R-:W2:Y:S01]  /*14b70*/  MUFU.TANH R47, R47 ;  /* 0x0000002f002f7308 */ /* 0x000ea20000002400 */
[----:B------:R-:W-:Y:S01]  /*14b80*/  I2FP.F32.S32 R16, R16 ;  /* 0x0000001000107245 */ /* 0x000fe20000201400 */
[C---:B------:R-:W-:Y:S01]  /*14b90*/  FFMA.FTZ R11, -R0.reuse, R7, R11 ;  /* 0x00000007000b7223 */ /* 0x040fe2000001010b */
[----:B------:R-:W-:Y:S02]  /*14ba0*/  I2FP.F32.S32 R50, R50 ;  /* 0x0000003200327245 */ /* 0x000fe40000201400 */
[----:B------:R-:W-:Y:S02]  /*14bb0*/  I2FP.F32.S32 R48, R48 ;  /* 0x0000003000307245 */ /* 0x000fe40000201400 */
[----:B------:R-:W-:Y:S02]  /*14bc0*/  I2FP.F32.S32 R44, R44 ;  /* 0x0000002c002c7245 */ /* 0x000fe40000201400 */
[----:B------:R-:W-:Y:S02]  /*14bd0*/  I2FP.F32.S32 R8, R8 ;  /* 0x0000000800087245 */ /* 0x000fe40000201400 */
[----:B------:R-:W-:Y:S01]  /*14be0*/  IABS R28, R28 ;  /* 0x0000001c001c7213 */ /* 0x000fe20000000000 */
[----:B-1----:R-:W-:Y:S01]  /*14bf0*/  FFMA.FTZ R7, -R0, R10, R5 ;  /* 0x0000000a00077223 */ /* 0x002fe20000010105 */
[----:B------:R-:W-:Y:S01]  /*14c00*/  IABS R38, R38 ;  /* 0x0000002600267213 */ /* 0x000fe20000000000 */
[----:B------:R-:W-:Y:S01]  /*14c10*/  VIADD R10, R40, 0xfffffff0 ;  /* 0xfffffff0280a7836 */ /* 0x000fe20000000000 */
[----:B------:R-:W-:Y:S01]  /*14c20*/  IABS R24, R24 ;  /* 0x0000001800187213 */ /* 0x000fe20000000000 */
[----:B---3--:R-:W-:Y:S01]  /*14c30*/  FFMA.FTZ R9, -R0, R16, R75 ;  /* 0x0000001000097223 */ /* 0x008fe2000001014b */
[----:B------:R-:W-:Y:S01]  /*14c40*/  IADD3 R18, R40, -0x18, RZ ;  /* 0xffffffe828127810 */ /* 0x000fe20007ffe0ff */
[-C--:B------:R-:W-:Y:S01]  /*14c50*/  FMUL.FTZ R23, R23, R3.reuse ;  /* 0x0000000317177220 */ /* 0x080fe20000410000 */
[-C--:B------:R-:W-:Y:S01]  /*14c60*/  FMUL.FTZ R81, R81, R3.reuse ;  /* 0x0000000351517220 */ /* 0x080fe20000410000 */
[----:B------:R-:W-:Y:S01]  /*14c70*/  FMUL.FTZ R83, R83, R3 ;  /* 0x0000000353537220 */ /* 0x000fe20000410000 */
[----:B------:R-:W-:Y:S01]  /*14c80*/  I2FP.F32.S32 R28, R28 ;  /* 0x0000001c001c7245 */ /* 0x000fe20000201400 */
[C---:B----4-:R-:W-:Y:S01]  /*14c90*/  FFMA.FTZ R19, -R0.reuse, R50, R19 ;  /* 0x0000003200137223 */ /* 0x050fe20000010113 */
[C---:B-----5:R-:W-:Y:S01]  /*14ca0*/  FFMA.FTZ R17, -R0.reuse, R48, R17 ;  /* 0x0000003000117223 */ /* 0x060fe20000010111 */
[C---:B------:R-:W-:Y:S01]  /*14cb0*/  FFMA.FTZ R15, -R0.reuse, R44, R15 ;  /* 0x0000002c000f7223 */ /* 0x040fe2000001010f */
[----:B------:R-:W-:Y:S01]  /*14cc0*/  FFMA.FTZ R5, -R0, R8, R45 ;  /* 0x0000000800057223 */ /* 0x000fe2000001012d */
[----:B------:R-:W-:-:S02]  /*14cd0*/  VIADD R16, R40, 0xffffffe9 ;  /* 0xffffffe928107836 */ /* 0x000fc40000000000 */
[-C--:B------:R-:W-:Y:S01]  /*14ce0*/  FMUL.FTZ R26, R26, R3.reuse ;  /* 0x000000031a1a7220 */ /* 0x080fe20000410000 */
[----:B------:R-:W-:Y:S02]  /*14cf0*/  VIADD R8, R40, 0xfffffff1 ;  /* 0xfffffff128087836 */ /* 0x000fe40000000000 */
[-C--:B------:R-:W-:Y:S01]  /*14d00*/  FMUL.FTZ R20, R20, R3.reuse ;  /* 0x0000000314147220 */ /* 0x080fe20000410000 */
[-C--:B------:R-:W-:Y:S01]  /*14d10*/  FMUL.FTZ R22, R22, R3.reuse ;  /* 0x0000000316167220 */ /* 0x080fe20000410000 */
[----:B------:R-:W-:Y:S01]  /*14d20*/  FMUL.FTZ R82, R82, R3 ;  /* 0x0000000352527220 */ /* 0x000fe20000410000 */
[----:B------:R-:W-:Y:S01]  /*14d30*/  I2FP.F32.S32 R38, R38 ;  /* 0x0000002600267245 */ /* 0x000fe20000201400 */
[C---:B------:R-:W-:Y:S01]  /*14d40*/  IMAD.IADD R32, R51.reuse, 0x1, -R10 ;  /* 0x0000000133207824 */ /* 0x040fe200078e0a0a */
[----:B------:R-:W-:Y:S01]  /*14d50*/  I2FP.F32.S32 R24, R24 ;  /* 0x0000001800187245 */ /* 0x000fe20000201400 */
[----:B------:R-:W-:Y:S01]  /*14d60*/  VIADD R40, R40, 0xfffffff9 ;  /* 0xfffffff928287836 */ /* 0x000fe20000000000 */
[C---:B------:R-:W-:Y:S01]  /*14d70*/  IADD3 R36, R51.reuse, -R18, RZ ;  /* 0x8000001233247210 */ /* 0x040fe20007ffe0ff */
[----:B------:R-:W-:-:S02]  /*14d80*/  IMAD.IADD R34, R51, 0x1, -R16 ;  /* 0x0000000133227824 */ /* 0x000fc400078e0a10 */
[C---:B------:R-:W-:Y:S01]  /*14d90*/  FFMA.FTZ R178, -R0.reuse, R28, R21 ;  /* 0x0000001c00b27223 */ /* 0x040fe20000010115 */
[----:B------:R-:W1:Y:S01]  /*14da0*/  MUFU.TANH R187, R187 ;  /* 0x000000bb00bb7308 */ /* 0x000e620000002400 */
[----:B------:R-:W-:Y:S01]  /*14db0*/  FSEL R35, R35, -INF , !P6 ;  /* 0xff80000023237808 */ /* 0x000fe20007000000 */
[----:B------:R-:W-:Y:S01]  /*14dc0*/  IMAD.IADD R30, R51, 0x1, -R8 ;  /* 0x00000001331e7824 */ /* 0x000fe200078e0a08 */
[----:B------:R-:W-:Y:S01]  /*14dd0*/  FSEL R27, R27, -INF , !P6 ;  /* 0xff8000001b1b7808 */ /* 0x000fe20007000000 */
[C---:B------:R-:W-:Y:S01]  /*14de0*/  FFMA.FTZ R49, -R0.reuse, R38, R49 ;  /* 0x0000002600317223 */ /* 0x040fe20000010131 */
[----:B------:R-:W-:Y:S01]  /*14df0*/  FSEL R25, R25, -INF , !P5 ;  /* 0xff80000019197808 */ /* 0x000fe20006800000 */
[----:B--2---:R-:W-:Y:S01]  /*14e00*/  FFMA.FTZ R47, -R0, R24, R47 ;  /* 0x00000018002f7223 */ /* 0x004fe2000001012f */
[----:B------:R-:W-:Y:S01]  /*14e10*/  FSEL R11, R11, -INF , !P5 ;  /* 0xff8000000b0b7808 */ /* 0x000fe20006800000 */
[----:B------:R-:W2:Y:S01]  /*14e20*/  MUFU.TANH R185, R185 ;  /* 0x000000b900b97308 */ /* 0x000ea20000002400 */
[----:B------:R-:W-:-:S02]  /*14e30*/  FSEL R19, R19, -INF , !P3 ;  /* 0xff80000013137808 */ /* 0x000fc40005800000 */
[----:B------:R-:W-:Y:S02]  /*14e40*/  FSEL R9, R9, -INF , !P3 ;  /* 0xff80000009097808 */ /* 0x000fe40005800000 */
[----:B------:R-:W-:Y:S02]  /*14e50*/  FSEL R17, R17, -INF , !P2 ;  /* 0xff80000011117808 */ /* 0x000fe40005000000 */
[----:B------:R-:W-:Y:S01]  /*14e60*/  FSEL R7, R7, -INF , !P2 ;  /* 0xff80000007077808 */ /* 0x000fe20005000000 */
[----:B------:R3:W-:Y:S01]  /*14e70*/  MUFU.TANH R45, R26 ;  /* 0x0000001a002d7308 */ /* 0x0007e20000002400 */
[----:B------:R-:W-:Y:S02]  /*14e80*/  FSEL R15, R15, -INF , !P1 ;  /* 0xff8000000f0f7808 */ /* 0x000fe40004800000 */
[----:B------:R-:W-:Y:S02]  /*14e90*/  FSEL R5, R5, -INF , !P1 ;  /* 0xff80000005057808 */ /* 0x000fe40004800000 */
[----:B------:R-:W-:-:S02]  /*14ea0*/  ISETP.GE.AND P6, PT, R18, R135, PT ;  /* 0x000000871200720c */ /* 0x000fc40003fc6270 */
[-C--:B------:R-:W-:Y:S01]  /*14eb0*/  ISETP.GE.AND P5, PT, R16, R135.reuse, PT ;  /* 0x000000871000720c */ /* 0x080fe20003fa6270 */
[----:B------:R-:W-:Y:S01]  /*14ec0*/  MUFU.TANH R43, R43 ;  /* 0x0000002b002b7308 */ /* 0x000fe20000002400 */
[-C--:B------:R-:W-:Y:S01]  /*14ed0*/  ISETP.GE.AND P3, PT, R10, R135.reuse, PT ;  /* 0x000000870a00720c */ /* 0x080fe20003f66270 */
[----:B------:R-:W-:Y:S01]  /*14ee0*/  IMAD.IADD R16, R4, 0x1, -R16 ;  /* 0x0000000104107824 */ /* 0x000fe200078e0a10 */
[-C--:B------:R-:W-:Y:S01]  /*14ef0*/  ISETP.GE.AND P2, PT, R8, R135.reuse, PT ;  /* 0x000000870800720c */ /* 0x080fe20003f46270 */
[----:B------:R-:W-:Y:S01]  /*14f00*/  IMAD.IADD R10, R4, 0x1, -R10 ;  /* 0x00000001040a7824 */ /* 0x000fe200078e0a0a */
[----:B------:R-:W-:Y:S01]  /*14f10*/  ISETP.GE.AND P1, PT, R6, R135, PT ;  /* 0x000000870600720c */ /* 0x000fe20003f26270 */
[----:B------:R-:W-:Y:S02]  /*14f20*/  IMAD.IADD R8, R4, 0x1, -R8 ;  /* 0x0000000104087824 */ /* 0x000fe400078e0a08 */
[----:B------:R4:W5:Y:S01]  /*14f30*/  MUFU.TANH R179, R20 ;  /* 0x0000001400b37308 */ /* 0x0009620000002400 */
[----:B------:R-:W-:Y:S01]  /*14f40*/  IADD3 R18, -R18, R4, RZ ;  /* 0x0000000412127210 */ /* 0x000fe20007ffe1ff */
[----:B------:R-:W-:Y:S01]  /*14f50*/  IMAD.IADD R6, R4, 0x1, -R6 ;  /* 0x0000000104067824 */ /* 0x000fe200078e0a06 */
[----:B------:R-:W-:Y:S01]  /*14f60*/  IABS R36, R36 ;  /* 0x0000002400247213 */ /* 0x000fe20000000000 */
[----:B---3--:R-:W-:Y:S01]  /*14f70*/  IMAD.IADD R26, R51, 0x1, -R40 ;  /* 0x00000001331a7824 */ /* 0x008fe200078e0a28 */
[----:B------:R-:W-:-:S03]  /*14f80*/  IABS R32, R32 ;  /* 0x0000002000207213 */ /* 0x000fc60000000000 */
[----:B------:R-:W-:Y:S01]  /*14f90*/  MUFU.TANH R3, R22 ;  /* 0x0000001600037308 */ /* 0x000fe20000002400 */
[----:B------:R-:W-:Y:S01]  /*14fa0*/  IMAD.IADD R4, R4, 0x1, -R40 ;  /* 0x0000000104047824 */ /* 0x000fe200078e0a28 */
[----:B------:R-:W-:-:S06]  /*14fb0*/  IABS R34, R34 ;  /* 0x0000002200227213 */ /* 0x000fcc0000000000 */
[----:B------:R-:W3:Y:S01]  /*14fc0*/  MUFU.TANH R81, R81 ;  /* 0x0000005100517308 */ /* 0x000ee20000002400 */
[----:B------:R-:W-:Y:S02]  /*14fd0*/  FSEL R229, R229, -INF , !P0 ;  /* 0xff800000e5e57808 */ /* 0x000fe40004000000 */
[----:B------:R-:W-:-:S05]  /*14fe0*/  FSEL R165, R165, -INF , !P0 ;  /* 0xff800000a5a57808 */ /* 0x000fca0004000000 */
[----:B------:R-:W3:Y:S01]  /*14ff0*/  MUFU.TANH R23, R23 ;  /* 0x0000001700177308 */ /* 0x000ee20000002400 */
[----:B------:R-:W-:-:S07]  /*15000*/  ISETP.GE.AND P0, PT, R40, R135, PT ;  /* 0x000000872800720c */ /* 0x000fce0003f06270 */
[----:B------:R-:W3:Y:S01]  /*15010*/  MUFU.TANH R21, R82 ;  /* 0x0000005200157308 */ /* 0x000ee20000002400 */
[----:B------:R-:W-:-:S07]  /*15020*/  FSEL R227, R49, -INF , !P4 ;  /* 0xff80000031e37808 */ /* 0x000fce0006000000 */
[----:B------:R-:W3:Y:S01]  /*15030*/  MUFU.TANH R83, R83 ;  /* 0x0000005300537308 */ /* 0x000ee20000002400 */
[----:B------:R-:W-:Y:S01]  /*15040*/  FSEL R183, R47, -INF , !P4 ;  /* 0xff8000002fb77808 */ /* 0x000fe20006000000 */
[----:B------:R-:W-:Y:S01]  /*15050*/  IMAD.MOV.U32 R40, RZ, RZ, R36 ;  /* 0x000000ffff287224 */ /* 0x000fe200078e0024 */
[----:B------:R-:W-:Y:S01]  /*15060*/  ISETP.GE.AND P4, PT, R134, 0x2, PT ;  /* 0x000000028600780c */ /* 0x000fe20003f86270 */
[----:B----4-:R-:W-:Y:S01]  /*15070*/  IMAD.MOV.U32 R20, RZ, RZ, R32 ;  /* 0x000000ffff147224 */ /* 0x010fe200078e0020 */
[----:B------:R-:W-:Y:S02]  /*15080*/  MOV R36, R34 ;  /* 0x0000002200247202 */ /* 0x000fe40000000f00 */
[----:B------:R-:W-:Y:S02]  /*15090*/  IABS R30, R30 ;  /* 0x0000001e001e7213 */ /* 0x000fe40000000000 */
[----:B------:R-:W-:Y:S02]  /*150a0*/  IABS R26, R26 ;  /* 0x0000001a001a7213 */ /* 0x000fe40000000000 */
[----:B------:R-:W-:-:S02]  /*150b0*/  IABS R18, R18 ;  /* 0x0000001200127213 */ /* 0x000fc40000000000 */
[----:B------:R-:W-:Y:S02]  /*150c0*/  IABS R16, R16 ;  /* 0x0000001000107213 */ /* 0x000fe40000000000 */
[----:B------:R-:W-:Y:S02]  /*150d0*/  IABS R10, R10 ;  /* 0x0000000a000a7213 */ /* 0x000fe40000000000 */
[----:B------:R-:W-:Y:S02]  /*150e0*/  IABS R8, R8 ;  /* 0x0000000800087213 */ /* 0x000fe40000000000 */
[----:B------:R-:W-:Y:S02]  /*150f0*/  IABS R6, R6 ;  /* 0x0000000600067213 */ /* 0x000fe40000000000 */
[----:B------:R-:W-:Y:S02]  /*15100*/  IABS R4, R4 ;  /* 0x0000000400047213 */ /* 0x000fe40000000000 */
[----:B------:R-:W-:-:S02]  /*15110*/  I2FP.F32.S32 R34, R40 ;  /* 0x0000002800227245 */ /* 0x000fc40000201400 */
[----:B------:R-:W-:Y:S02]  /*15120*/  I2FP.F32.S32 R32, R36 ;  /* 0x0000002400207245 */ /* 0x000fe40000201400 */
[----:B------:R-:W-:Y:S02]  /*15130*/  I2FP.F32.S32 R20, R20 ;  /* 0x0000001400147245 */ /* 0x000fe40000201400 */
[----:B------:R-:W-:Y:S02]  /*15140*/  I2FP.F32.S32 R30, R30 ;  /* 0x0000001e001e7245 */ /* 0x000fe40000201400 */
[----:B------:R-:W-:Y:S02]  /*15150*/  I2FP.F32.S32 R26, R26 ;  /* 0x0000001a001a7245 */ /* 0x000fe40000201400 */
[----:B------:R-:W-:Y:S02]  /*15160*/  I2FP.F32.S32 R18, R18 ;  /* 0x0000001200127245 */ /* 0x000fe40000201400 */
[----:B------:R-:W-:-:S02]  /*15170*/  I2FP.F32.S32 R16, R16 ;  /* 0x0000001000107245 */ /* 0x000fc40000201400 */
[----:B------:R-:W-:Y:S02]  /*15180*/  I2FP.F32.S32 R10, R10 ;  /* 0x0000000a000a7245 */ /* 0x000fe40000201400 */
[----:B------:R-:W-:Y:S02]  /*15190*/  I2FP.F32.S32 R8, R8 ;  /* 0x0000000800087245 */ /* 0x000fe40000201400 */
[----:B------:R-:W-:Y:S02]  /*151a0*/  I2FP.F32.S32 R6, R6 ;  /* 0x0000000600067245 */ /* 0x000fe40000201400 */
[----:B------:R-:W-:Y:S01]  /*151b0*/  I2FP.F32.S32 R4, R4 ;  /* 0x0000000400047245 */ /* 0x000fe20000201400 */
[C---:B-1----:R-:W-:Y:S01]  /*151c0*/  FFMA.FTZ R187, -R0.reuse, R34, R187 ;  /* 0x0000002200bb7223 */ /* 0x042fe200000101bb */
[C---:B--2---:R-:W-:Y:S01]  /*151d0*/  FFMA.FTZ R185, -R0.reuse, R32, R185 ;  /* 0x0000002000b97223 */ /* 0x044fe200000101b9 */
[C---:B-----5:R-:W-:Y:S01]  /*151e0*/  FFMA.FTZ R179, -R0.reuse, R20, R179 ;  /* 0x0000001400b37223 */ /* 0x060fe200000101b3 */
[C---:B------:R-:W-:Y:S01]  /*151f0*/  FFMA.FTZ R177, -R0.reuse, R30, R177 ;  /* 0x0000001e00b17223 */ /* 0x040fe200000101b1 */
[C---:B---3--:R-:W-:Y:S01]  /*15200*/  FFMA.FTZ R176, -R0.reuse, R26, R81 ;  /* 0x0000001a00b07223 */ /* 0x048fe20000010151 */
[C---:B------:R-:W-:Y:S01]  /*15210*/  FFMA.FTZ R45, -R0.reuse, R18, R45 ;  /* 0x00000012002d7223 */ /* 0x040fe2000001012d */
[C---:B------:R-:W-:Y:S01]  /*15220*/  FFMA.FTZ R43, -R0.reuse, R16, R43 ;  /* 0x00000010002b7223 */ /* 0x040fe2000001012b */
[C---:B------:R-:W-:Y:S01]  /*15230*/  FFMA.FTZ R3, -R0.reuse, R10, R3 ;  /* 0x0000000a00037223 */ /* 0x040fe20000010103 */
[C---:B------:R-:W-:Y:S01]  /*15240*/  FFMA.FTZ R167, -R0.reuse, R8, R23 ;  /* 0x0000000800a77223 */ /* 0x040fe20000010117 */
[C---:B------:R-:W-:Y:S01]  /*15250*/  FFMA.FTZ R166, -R0.reuse, R6, R21 ;  /* 0x0000000600a67223 */ /* 0x040fe20000010115 */
[----:B------:R-:W-:Y:S01]  /*15260*/  FFMA.FTZ R163, -R0, R4, R83 ;  /* 0x0000000400a37223 */ /* 0x000fe20000010153 */
[----:B------:R-:W-:Y:S01]  /*15270*/  BSSY B1, `(.L_x_4559) ;  /* 0x00000c0000017945 */ /* 0x000fe20003800000 */
[C---:B------:R-:W-:Y:S01]  /*15280*/  VIADD R198, R202.reuse, 0x800 ;  /* 0x00000800cac67836 */ /* 0x040fe20000000000 */
[C---:B------:R-:W-:Y:S01]  /*15290*/  IADD3 R192, R202.reuse, 0x3000, RZ ;  /* 0x00003000cac07810 */ /* 0x040fe20007ffe0ff */
[C---:B------:R-:W-:Y:S01]  /*152a0*/  VIADD R197, R202.reuse, 0x1000 ;  /* 0x00001000cac57836 */ /* 0x040fe20000000000 */
[----:B------:R-:W-:Y:S01]  /*152b0*/  FSEL R187, R187, -INF , !P6 ;  /* 0xff800000bbbb7808 */ /* 0x000fe20007000000 */
        /* <DEDUP_REMOVED lines=14> */
[----:B------:R-:W-:Y:S01]  /*153a0*/  VIADD R136, R202, 0x5800 ;  /* 0x00005800ca887836 */ /* 0x000fe20000000000 */
        /* <DEDUP_REMOVED lines=12> */
[----:B------:R-:W-:Y:S01]  /*15470*/  IABS R21, R14 ;  /* 0x0000000e00157213 */ /* 0x000fe20000000000 */
[----:B------:R-:W3:Y:S01]  /*15480*/  LD.E.64 R44, desc[UR6][R12.64+0x20] ;  /* 0x000020060c2c7980 */ /* 0x000ee2000c101b00 */
        /* <DEDUP_REMOVED lines=44> */
[-C--:B--2---:R-:W-:Y:S02]  /*15750*/  IMAD R6, R43, R23.reuse, RZ ;  /* 0x000000172b067224 */ /* 0x084fe400078e02ff */
[----:B------:R-:W-:-:S04]  /*15760*/  IMAD.WIDE.U32 R22, R42, R23, RZ ;  /* 0x000000172a167225 */ /* 0x000fc800078e00ff */
[----:B------:R-:W-:-:S04]  /*15770*/  IMAD R6, R42, R21, R6 ;  /* 0x000000152a067224 */ /* 0x000fc800078e0206 */
[----:B------:R-:W-:Y:S01]  /*15780*/  IMAD.IADD R23, R23, 0x1, R6 ;  /* 0x0000000117177824 */ /* 0x000fe200078e0206 */
[----:B----4-:R-:W-:-:S04]  /*15790*/  IADD3 R3, -R4, R3, RZ ;  /* 0x0000000304037210 */ /* 0x010fc80007ffe1ff */
[----:B------:R-:W-:Y:S01]  /*157a0*/  SHF.R.S32.HI R4, RZ, 0x1f, R3 ;  /* 0x0000001fff047819 */ /* 0x000fe20000011403 */
[----:B---3--:R-:W-:Y:S02]  /*157b0*/  IMAD R21, R45, R3, RZ ;  /* 0x000000032d157224 */ /* 0x008fe400078e02ff */
[----:B------:R-:W-:-:S04]  /*157c0*/  IMAD.WIDE.U32 R22, R3, R44, R22 ;  /* 0x0000002c03167225 */ /* 0x000fc800078e0016 */
[----:B------:R-:W-:Y:S02]  /*157d0*/  IMAD R4, R44, R4, R21 ;  /* 0x000000042c047224 */ /* 0x000fe400078e0215 */
[----:B------:R-:W-:-:S03]  /*157e0*/  IMAD.MOV.U32 R3, RZ, RZ, R22 ;  /* 0x000000ffff037224 */ /* 0x000fc600078e0016 */
[----:B------:R-:W-:Y:S01]  /*157f0*/  IADD3 R4, R23, R4, RZ ;  /* 0x0000000417047210 */ /* 0x000fe20007ffe0ff */
[----:B------:R-:W-:Y:S05]  /*15800*/  BRA `(.L_x_4563) ;  /* 0x00000000000c7947 */ /* 0x000fea0003800000 */
.L_x_4562:
[----:B------:R-:W2:Y:S02]  /*15810*/  LD.E R3, desc[UR6][R12.64+0x38] ;  /* 0x000038060c037980 */ /* 0x000ea4000c101900 */
[----:B--2---:R-:W-:-:S04]  /*15820*/  LEA R3, -R3, RZ, 0x6 ;  /* 0x000000ff03037211 */ /* 0x004fc800078e31ff */
[----:B------:R-:W-:Y:S02]  /*15830*/  SHF.R.S32.HI R4, RZ, 0x1f, R3 ;  /* 0x0000001fff047819 */ /* 0x000fe40000011403 */
.L_x_4563:
[----:B------:R-:W-:Y:S05]  /*15840*/  BSYNC B0 ;  /* 0x0000000000007941 */ /* 0x000fea0003800000 */
.L_x_4561:
        /* <DEDUP_REMOVED lines=21> */
[C---:B------:R-:W-:Y:S01]  /*159a0*/  @P3 LEA R48, P1, R21.reuse, R214, 0x1 ;  /* 0x000000d615303211 */ /* 0x040fe200078208ff */
[----:B------:R-:W-:Y:S01]  /*159b0*/  @!PT LDS RZ, [RZ] ;  /* 0x00000000fffff984 */ /* 0x000fe20000000800 */
[----:B------:R-:W-:Y:S01]  /*159c0*/  @!PT LDS RZ, [RZ] ;  /* 0x00000000fffff984 */ /* 0x000fe20000000800 */
[----:B------:R-:W-:Y:S01]  /*159d0*/  @!PT LDS RZ, [RZ] ;  /* 0x00000000fffff984 */ /* 0x000fe20000000800 */
[----:B------:R1:W-:Y:S01]  /*159e0*/  @P3 LDGSTS.E.BYPASS.LTC128B.128 [R224+0x8000], desc[UR6][R22.64+0x80] ;  /* 0x0800008016e03fae */ /* 0x0003e2000b901d46 */
[----:B------:R-:W-:-:S02]  /*159f0*/  @P6 LEA.HI.X R47, R21, R215, R4, 0x1, P0 ;  /* 0x000000d7152f6211 */ /* 0x000fc400000f0c04 */
        /* <DEDUP_REMOVED lines=71> */
.L_x_4560:
[----:B------:R-:W-:Y:S05]  /*15e70*/  BSYNC B1 ;  /* 0x0000000000017941 */ /* 0x000fea0003800000 */
.L_x_4559:
        /* <DEDUP_REMOVED lines=54> */
[----:B--2---:R-:W-:-:S03]  /*161e0*/  FMNMX.FTZ R132, R3, R132, !PT ;  /* 0x0000008403847209 */ /* 0x004fc60007810000 */
        /* <DEDUP_REMOVED lines=33> */
[----:B------:R-:W-:Y:S01]  /*16400*/  LDSM.16.MT88.4 R32, [R207+0xc800] ;  /* 0x00c80000cf20783b */ /* 0x000fe20000004200 */
        /* <DEDUP_REMOVED lines=129> */
[----:B----4-:R-:W-:Y:S01]  /*16c20*/  F2FP.BF16.F32.PACK_AB R5, R170, R165 ;  /* 0x000000a5aa05723e */ /* 0x010fe200000010ff */
[----:B------:R-:W-:Y:S01]  /*16c30*/  FADD.FTZ R165, R165, R138 ;  /* 0x0000008aa5a57221 */ /* 0x000fe20000010000 */
[----:B------:R-:W-:Y:S01]  /*16c40*/  F2FP.BF16.F32.PACK_AB R6, R164, R161 ;  /* 0x000000a1a406723e */ /* 0x000fe200000010ff */
[----:B------:R-:W-:Y:S01]  /*16c50*/  FADD.FTZ R162, R162, R159 ;  /* 0x0000009fa2a27221 */ /* 0x000fe20000010000 */
[----:B------:R-:W-:Y:S01]  /*16c60*/  F2FP.BF16.F32.PACK_AB R7, R174, R171 ;  /* 0x000000abae07723e */ /* 0x000fe200000010ff */
        /* <DEDUP_REMOVED lines=82> */
[----:B------:R-:W1:Y:S01]  /*17190*/  S2R R3, SR_TID.X ;  /* 0x0000000000037919 */ /* 0x000e620000002100 */
[----:B------:R-:W-:Y:S01]  /*171a0*/  VIADD R227, R134, 0xfffffffe ;  /* 0xfffffffe86e37836 */ /* 0x000fe20000000000 */
[----:B-1----:R-:W-:-:S05]  /*171b0*/  LOP3.LUT R3, R3, 0x3, RZ, 0xc0, !PT ;  /* 0x0000000303037812 */ /* 0x002fca00078ec0ff */
[----:B------:R-:W-:Y:S01]  /*171c0*/  IMAD R226, R3, -0x2, R2 ;  /* 0xfffffffe03e27824 */ /* 0x000fe200078e0202 */
[----:B------:R-:W-:Y:S01]  /*171d0*/  MOV R3, R132 ;  /* 0x0000008400037202 */ /* 0x000fe20000000f00 */
[----:B------:R-:W-:-:S03]  /*171e0*/  IMAD.MOV.U32 R2, RZ, RZ, R133 ;  /* 0x000000ffff027224 */ /* 0x000fc600078e0085 */
[----:B------:R-:W-:-:S07]  /*171f0*/  IADD3 R226, R135, R226, -R220 ;  /* 0x000000e287e27210 */ /* 0x000fce0007ffe8dc */
.L_x_4573:
        /* <DEDUP_REMOVED lines=80> */
.L_x_4566:
[----:B-1----:R-:W-:Y:S02]  /*17700*/  R2UR UR4, R138 ;  /* 0x000000008a0472ca */ /* 0x002fe400000e0000 */
[----:B------:R-:W-:Y:S11]  /*17710*/  R2UR UR5, R139 ;  /* 0x000000008b0572ca */ /* 0x000ff600000e0000 */
[----:B------:R-:W-:Y:S02]  /*17720*/  @!UPT UIADD3 URZ, URZ, URZ, URZ ;  /* 0x0000003f3f3ff290 */ /* 0x000fe4000fffe03f */
[----:B--2---:R-:W2:Y:S02]  /*17730*/  LD.E R8, desc[UR4][R132.64+0x40] ;  /* 0x0000400484087980 */ /* 0x004ea4000c101900 */
[----:B--2---:R-:W-:Y:S05]  /*17740*/  IMAD.U32 R8, R8, -0x40, RZ ;  /* 0xffffffc008087824 */ /* 0x004fea00078e00ff */
[----:B------:R-:W-:Y:S02]  /*17750*/  SHF.R.S32.HI R6, RZ, 0x1f, R8 ;  /* 0x0000001fff067819 */ /* 0x000fe40000011408 */
.L_x_4567:
[----:B------:R-:W-:Y:S05]  /*17760*/  BSYNC B0 ;  /* 0x0000000000007941 */ /* 0x000fea0003800000 */
.L_x_4565:
        /* <DEDUP_REMOVED lines=175> */
[----:B------:R-:W-:Y:S05]  /*18260*/  LDSM.16.M88.4 R160, [R191] ;  /* 0x00000000bfa0783b */ /* 0x000fea0000000200 */
        /* <DEDUP_REMOVED lines=75> */
[C---:B------:R-:W-:Y:S06]  /*18720*/  HMMA.16816.F32.BF16 R16, R164.reuse, R154, R16 ;  /* 0x0000009aa410723c */ /* 0x040fec0000041810 */
[C---:B------:R-:W-:Y:S06]  /*18730*/  HMMA.16816.F32.BF16 R20, R164.reuse, R156, R20 ;  /* 0x0000009ca414723c */ /* 0x040fec0000041814 */
[C---:B------:R-:W-:Y:S06]  /*18740*/  HMMA.16816.F32.BF16 R24, R164.reuse, R158, R24 ;  /* 0x0000009ea418723c */ /* 0x040fec0000041818 */
[C---:B--2---:R-:W-:Y:S06]  /*18750*/  HMMA.16816.F32.BF16 R28, R164.reuse, R160, R28 ;  /* 0x000000a0a41c723c */ /* 0x044fec000004181c */
[----:B------:R-:W-:Y:S06]  /*18760*/  HMMA.16816.F32.BF16 R32, R164, R162, R32 ;  /* 0x000000a2a420723c */ /* 0x000fec0000041820 */
[C---:B-1----:R-:W-:Y:S06]  /*18770*/  HMMA.16816.F32.BF16 R4, R172.reuse, R176, R4 ;  /* 0x000000b0ac04723c */ /* 0x042fec0000041804 */
[C---:B------:R-:W-:Y:S06]  /*18780*/  HMMA.16816.F32.BF16 R8, R172.reuse, R178, R8 ;  /* 0x000000b2ac08723c */ /* 0x040fec0000041808 */
[C---:B---3--:R-:W-:Y:S06]  /*18790*/  HMMA.16816.F32.BF16 R12, R172.reuse, R140, R12 ;  /* 0x0000008cac0c723c */ /* 0x048fec000004180c */
[C---:B------:R-:W-:Y:S01]  /*187a0*/  HMMA.16816.F32.BF16 R16, R172.reuse, R142, R16 ;  /* 0x0000008eac10723c */ /* 0x040fe20000041810 */
[----:B------:R-:W1:Y:S05]  /*187b0*/  LDSM.16.M88.4 R140, [R195+0x4800] ;  /* 0x00480000c38c783b */ /* 0x000e6a0000000200 */
        /* <DEDUP_REMOVED lines=47> */
[----:B------:R-:W1:Y:S01]  /*18ab0*/  MUFU.TANH R236, R236 ;  /* 0x000000ec00ec7308 */ /* 0x000e620000002400 */
[-C--:B------:R-:W-:Y:S01]  /*18ac0*/  FMUL.FTZ R26, R26, R134.reuse ;  /* 0x000000861a1a7220 */ /* 0x080fe20000410000 */
[-C--:B------:R-:W-:Y:S08]  /*18ad0*/  FMUL.FTZ R27, R27, R134.reuse ;  /* 0x000000861b1b7220 */ /* 0x080ff00000410000 */
[----:B------:R1:W1:Y:S10]  /*18ae0*/  MUFU.TANH R186, R14 ;  /* 0x0000000e00ba7308 */ /* 0x0002740000002400 */
[----:B------:R-:W1:Y:S01]  /*18af0*/  MUFU.TANH R13, R13 ;  /* 0x0000000d000d7308 */ /* 0x000e620000002400 */
        /* <DEDUP_REMOVED lines=44> */
[----:B------:R-:W2:Y:S11]  /*18dc0*/  LD.E R15, desc[UR4][R132.64+0x170] ;  /* 0x00017004840f7980 */ /* 0x000eb6000c101900 */
[----:B------:R-:W-:Y:S01]  /*18dd0*/  @!UPT UIADD3 URZ, URZ, URZ, URZ ;  /* 0x0000003f3f3ff290 */ /* 0x000fe2000fffe03f */
[----:B-1----:R-:W3:Y:S01]  /*18de0*/  LD.E.64 R18, desc[UR8][R132.64+0x20] ;  /* 0x0000200884127980 */ /* 0x002ee2000c101b00 */
        /* <DEDUP_REMOVED lines=60> */
.L_x_4571:
[----:B------:R-:W-:Y:S02]  /*191b0*/  R2UR UR4, R138 ;  /* 0x000000008a0472ca */ /* 0x000fe400000e0000 */
[----:B------:R-:W-:Y:S11]  /*191c0*/  R2UR UR5, R139 ;  /* 0x000000008b0572ca */ /* 0x000ff600000e0000 */
[----:B------:R-:W-:Y:S02]  /*191d0*/  @!UPT UIADD3 URZ, URZ, URZ, URZ ;  /* 0x0000003f3f3ff290 */ /* 0x000fe4000fffe03f */
[----:B------:R-:W2:Y:S02]  /*191e0*/  LD.E R8, desc[UR4][R132.64+0x38] ;  /* 0x0000380484087980 */ /* 0x000ea4000c101900 */
[----:B--2---:R-:W-:Y:S05]  /*191f0*/  IMAD.U32 R8, R8, -0x40, RZ ;  /* 0xffffffc008087824 */ /* 0x004fea00078e00ff */
[----:B------:R-:W-:Y:S02]  /*19200*/  SHF.R.S32.HI R6, RZ, 0x1f, R8 ;  /* 0x0000001fff067819 */ /* 0x000fe40000011408 */
.L_x_4572:
[----:B------:R-:W-:Y:S05]  /*19210*/  BSYNC B0 ;  /* 0x0000000000007941 */ /* 0x000fea0003800000 */
.L_x_4570:
        /* <DEDUP_REMOVED lines=113> */
.L_x_4569:
[----:B------:R-:W-:Y:S05]  /*19930*/  BSYNC B1 ;  /* 0x0000000000017941 */ /* 0x000fea0003800000 */
.L_x_4568:
[----:B------:R-:W-:Y:S01]  /*19940*/  R2UR UR4, R138 ;  /* 0x000000008a0472ca */ /* 0x000fe200000e0000 */
[----:B-12---:R-:W-:Y:S01]  /*19950*/  IMAD R21, R227, -0x40, R226 ;  /* 0xffffffc0e3157824 */ /* 0x006fe200078e02e2 */
[----:B------:R-:W-:Y:S01]  /*19960*/  R2UR UR5, R139 ;  /* 0x000000008b0572ca */ /* 0x000fe200000e0000 */
[----:B------:R-:W-:Y:S03]  /*19970*/  LDSM.16.MT88.4 R32, [R207+0xc000] ;  /* 0x00c00000cf20783b */ /* 0x000fe60000004200 */
[C---:B------:R-:W-:Y:S02]  /*19980*/  IADD3 R8, R21.reuse, -0x9, RZ ;  /* 0xfffffff715087810 */ /* 0x040fe40007ffe0ff */
[C---:B------:R-:W-:Y:S02]  /*19990*/  IADD3 R22, R21.reuse, -0x1, RZ ;  /* 0xffffffff15167810 */ /* 0x040fe40007ffe0ff */
[C---:B------:R-:W-:Y:S01]  /*199a0*/  IADD3 R24, R21.reuse, 0x8, RZ ;  /* 0x0000000815187810 */ /* 0x040fe20007ffe0ff */
[----:B------:R-:W-:Y:S01]  /*199b0*/  LDSM.16.MT88.4 R140, [R206+0xc000] ;  /* 0x00c00000ce8c783b */ /* 0x000fe20000004200 */
[----:B------:R-:W-:Y:S02]  /*199c0*/  ISETP.GE.AND P4, PT, R8, RZ, PT ;  /* 0x000000ff0800720c */ /* 0x000fe40003f86270 */
[C---:B------:R-:W-:Y:S02]  /*199d0*/  IADD3 R18, R21.reuse, -0x8, RZ ;  /* 0xfffffff815127810 */ /* 0x040fe40007ffe0ff */
[----:B------:R-:W-:Y:S02]  /*199e0*/  ISETP.GE.AND P6, PT, R22, RZ, PT ;  /* 0x000000ff1600720c */ /* 0x000fe40003fc6270 */
[C---:B------:R-:W-:Y:S01]  /*199f0*/  IADD3 R20, R21.reuse, 0x7, RZ ;  /* 0x0000000715147810 */ /* 0x040fe20007ffe0ff */
[----:B------:R1:W2:Y:S01]  /*19a00*/  LD.E R134, desc[UR4][R132.64+0xdc] ;  /* 0x0000dc0484867980 */ /* 0x0002a2000c101900 */
[C---:B------:R-:W-:Y:S02]  /*19a10*/  IADD3 R16, R21.reuse, -0x11, RZ ;  /* 0xffffffef15107810 */ /* 0x040fe40007ffe0ff */
[----:B------:R-:W-:Y:S02]  /*19a20*/  ISETP.GE.AND P1, PT, R24, RZ, PT ;  /* 0x000000ff1800720c */ /* 0x000fe40003f26270 */
[----:B------:R-:W-:Y:S02]  /*19a30*/  ISETP.GE.AND P5, PT, R18, RZ, PT ;  /* 0x000000ff1200720c */ /* 0x000fe40003fa6270 */
[----:B------:R-:W-:Y:S02]  /*19a40*/  ISETP.GE.AND P0, PT, R20, RZ, PT ;  /* 0x000000ff1400720c */ /* 0x000fe40003f06270 */
[----:B------:R-:W-:Y:S02]  /*19a50*/  ISETP.GE.AND P2, PT, R16, RZ, PT ;  /* 0x000000ff1000720c */ /* 0x000fe40003f46270 */
[C---:B------:R-:W-:Y:S02]  /*19a60*/  IADD3 R17, R21.reuse, -0x10, RZ ;  /* 0xfffffff015117810 */ /* 0x040fe40007ffe0ff */
[----:B------:R-:W-:Y:S02]  /*19a70*/  IABS R19, R21 ;  /* 0x0000001500137213 */ /* 0x000fe40000000000 */
[----:B------:R-:W-:Y:S02]  /*19a80*/  @!P4 IADD3 R8, -R21, 0x9, RZ ;  /* 0x000000091508c810 */ /* 0x000fe40007ffe1ff */
[----:B------:R-:W-:Y:S02]  /*19a90*/  ISETP.GE.AND P3, PT, R17, RZ, PT ;  /* 0x000000ff1100720c */ /* 0x000fe40003f66270 */
[C---:B------:R-:W-:Y:S02]  /*19aa0*/  @!P6 IADD3 R22, -R21.reuse, 0x1, RZ ;  /* 0x000000011516e810 */ /* 0x040fe40007ffe1ff */
[----:B------:R-:W-:Y:S02]  /*19ab0*/  I2FP.F32.S32 R19, R19 ;  /* 0x0000001300137245 */ /* 0x000fe40000201400 */
[C---:B------:R-:W-:Y:S02]  /*19ac0*/  @!P1 IADD3 R24, -R21.reuse, -0x8, RZ ;  /* 0xfffffff815189810 */ /* 0x040fe40007ffe1ff */
[----:B------:R-:W-:Y:S01]  /*19ad0*/  I2FP.F32.S32 R230, R8 ;  /* 0x0000000800e67245 */ /* 0x000fe20000201400 */
[CC--:B------:R-:W-:Y:S01]  /*19ae0*/  FFMA.FTZ R161, -R0.reuse, R19.reuse, R161 ;  /* 0x0000001300a17223 */ /* 0x0c0fe200000101a1 */
[C---:B------:R-:W-:Y:S01]  /*19af0*/  IADD3 R15, R21.reuse, -0x18, RZ ;  /* 0xffffffe8150f7810 */ /* 0x040fe20007ffe0ff */
[C---:B------:R-:W-:Y:S01]  /*19b00*/  FFMA.FTZ R175, -R0.reuse, R19, R175 ;  /* 0x0000001300af7223 */ /* 0x040fe200000101af */
[C---:B------:R-:W-:Y:S01]  /*19b10*/  @!P5 IADD3 R18, -R21.reuse, 0x8, RZ ;  /* 0x000000081512d810 */ /* 0x040fe20007ffe1ff */
[C---:B------:R-:W-:Y:S01]  /*19b20*/  FFMA.FTZ R169, -R0.reuse, R230, R169 ;  /* 0x000000e600a97223 */ /* 0x040fe200000101a9 */
[----:B------:R-:W-:Y:S01]  /*19b30*/  I2FP.F32.S32 R22, R22 ;  /* 0x0000001600167245 */ /* 0x000fe20000201400 */
[C---:B------:R-:W-:Y:S01]  /*19b40*/  FFMA.FTZ R230, -R0.reuse, R230, R13 ;  /* 0x000000e600e67223 */ /* 0x040fe2000001010d */
[----:B------:R-:W-:Y:S02]  /*19b50*/  I2FP.F32.S32 R24, R24 ;  /* 0x0000001800187245 */ /* 0x000fe40000201400 */
[C---:B------:R-:W-:Y:S01]  /*19b60*/  @!P0 IADD3 R20, -R21.reuse, -0x7, RZ ;  /* 0xfffffff915148810 */ /* 0x040fe20007ffe1ff */
[C---:B------:R-:W-:Y:S01]  /*19b70*/  FFMA.FTZ R163, -R0.reuse, R22, R163 ;  /* 0x0000001600a37223 */ /* 0x040fe200000101a3 */
[C---:B------:R-:W-:Y:S01]  /*19b80*/  @!P2 IADD3 R16, -R21.reuse, 0x11, RZ ;  /* 0x000000111510a810 */ /* 0x040fe20007ffe1ff */
[C---:B------:R-:W-:Y:S01]  /*19b90*/  FFMA.FTZ R165, -R0.reuse, R24, R165 ;  /* 0x0000001800a57223 */ /* 0x040fe200000101a5 */
[----:B------:R-:W-:Y:S01]  /*19ba0*/  IADD3 R14, R21, -0x19, RZ ;  /* 0xffffffe7150e7810 */ /* 0x000fe20007ffe0ff */
[C---:B------:R-:W-:Y:S01]  /*19bb0*/  FFMA.FTZ R8, -R0.reuse, R22, R179 ;  /* 0x0000001600087223 */ /* 0x040fe200000101b3 */
[----:B------:R-:W-:Y:S01]  /*19bc0*/  ISETP.GE.AND P1, PT, R15, RZ, PT ;  /* 0x000000ff0f00720c */ /* 0x000fe20003f26270 */
[----:B------:R-:W-:Y:S01]  /*19bd0*/  LDSM.16.MT88.4 R24, [R208+0xc000] ;  /* 0x00c00000d018783b */ /* 0x000fe20000004200 */
[----:B------:R-:W-:Y:S02]  /*19be0*/  I2FP.F32.S32 R18, R18 ;  /* 0x0000001200127245 */ /* 0x000fe40000201400 */
[----:B------:R-:W-:Y:S02]  /*19bf0*/  I2FP.F32.S32 R20, R20 ;  /* 0x0000001400147245 */ /* 0x000fe40000201400 */
[----:B------:R-:W-:Y:S01]  /*19c00*/  I2FP.F32.S32 R13, R16 ;  /* 0x00000010000d7245 */ /* 0x000fe20000201400 */
[C---:B------:R-:W-:Y:S01]  /*19c10*/  FFMA.FTZ R171, -R0.reuse, R18, R171 ;  /* 0x0000001200ab7223 */ /* 0x040fe200000101ab */
[----:B------:R-:W-:Y:S01]  /*19c20*/  FMNMX.FTZ R16, R161, R2, !PT ;  /* 0x00000002a1107209 */ /* 0x000fe20007810000 */
[C---:B------:R-:W-:Y:S01]  /*19c30*/  FFMA.FTZ R167, -R0.reuse, R20, R167 ;  /* 0x0000001400a77223 */ /* 0x040fe200000101a7 */
[C---:B------:R-:W-:Y:S01]  /*19c40*/  IADD3 R12, R21.reuse, -0x20, RZ ;  /* 0xffffffe0150c7810 */ /* 0x040fe20007ffe0ff */
[----:B------:R-:W-:Y:S01]  /*19c50*/  FFMA.FTZ R186, -R0, R18, R186 ;  /* 0x0000001200ba7223 */ /* 0x000fe200000101ba */
[----:B------:R-:W-:Y:S01]  /*19c60*/  ISETP.GE.AND P0, PT, R14, RZ, PT ;  /* 0x000000ff0e00720c */ /* 0x000fe20003f06270 */
[CC--:B------:R-:W-:Y:S01]  /*19c70*/  FFMA.FTZ R236, -R0.reuse, R13.reuse, R236 ;  /* 0x0000000d00ec7223 */ /* 0x0c0fe200000101ec */
[----:B------:R-:W-:Y:S01]  /*19c80*/  @!P3 IADD3 R17, -R21, 0x10, RZ ;  /* 0x000000101511b810 */ /* 0x000fe20007ffe1ff */
[----:B------:R-:W-:Y:S01]  /*19c90*/  FFMA.FTZ R144, -R0, R13, R144 ;  /* 0x0000000d00907223 */ /* 0x000fe20000010190 */
[----:B------:R-:W-:Y:S02]  /*19ca0*/  FMNMX.FTZ R16, R163, R16, !PT ;  /* 0x00000010a3107209 */ /* 0x000fe40007810000 */
[----:B------:R-:W-:Y:S02]  /*19cb0*/  FMNMX.FTZ R18, R165, R3, !PT ;  /* 0x00000003a5127209 */ /* 0x000fe40007810000 */
[----:B------:R-:W-:Y:S02]  /*19cc0*/  IADD3 R11, R21, -0x21, RZ ;  /* 0xffffffdf150b7810 */ /* 0x000fe40007ffe0ff */
[----:B------:R-:W-:Y:S02]  /*19cd0*/  ISETP.GE.AND P6, PT, R12, RZ, PT ;  /* 0x000000ff0c00720c */ /* 0x000fe40003fc6270 */
[----:B------:R-:W-:Y:S02]  /*19ce0*/  I2FP.F32.S32 R17, R17 ;  /* 0x0000001100117245 */ /* 0x000fe40000201400 */
[----:B------:R-:W-:Y:S02]  /*19cf0*/  FMNMX.FTZ R16, R171, R16, !PT ;  /* 0x00000010ab107209 */ /* 0x000fe40007810000 */
[----:B------:R-:W-:Y:S01]  /*19d00*/  FMNMX.FTZ R18, R167, R18, !PT ;  /* 0x00000012a7127209 */ /* 0x000fe20007810000 */
[CC--:B------:R-:W-:Y:S01]  /*19d10*/  FFMA.FTZ R146, -R0.reuse, R17.reuse, R146 ;  /* 0x0000001100927223 */ /* 0x0c0fe20000010192 */
[----:B------:R-:W-:Y:S01]  /*19d20*/  IADD3 R10, R21, -0x28, RZ ;  /* 0xffffffd8150a7810 */ /* 0x000fe20007ffe0ff */
[----:B------:R-:W-:Y:S01]  /*19d30*/  FFMA.FTZ R182, -R0, R17, R177 ;  /* 0x0000001100b67223 */ /* 0x000fe200000101b1 */
[----:B------:R-:W-:Y:S02]  /*19d40*/  ISETP.GE.AND P5, PT, R11, RZ, PT ;  /* 0x000000ff0b00720c */ /* 0x000fe40003fa6270 */
[----:B------:R-:W-:Y:S02]  /*19d50*/  @!P1 IADD3 R15, -R21, 0x18, RZ ;  /* 0x00000018150f9810 */ /* 0x000fe40007ffe1ff */
[----:B------:R-:W-:Y:S02]  /*19d60*/  FMNMX.FTZ R17, R169, R16, !PT ;  /* 0x00000010a9117209 */ /* 0x000fe40007810000 */
[----:B------:R-:W-:Y:S02]  /*19d70*/  FMNMX.FTZ R19, R175, R18, !PT ;  /* 0x00000012af137209 */ /* 0x000fe40007810000 */
[C---:B------:R-:W-:Y:S02]  /*19d80*/  IADD3 R9, R21.reuse, -0x29, RZ ;  /* 0xffffffd715097810 */ /* 0x040fe40007ffe0ff */
[----:B------:R-:W-:Y:S02]  /*19d90*/  ISETP.GE.AND P4, PT, R10, RZ, PT ;  /* 0x000000ff0a00720c */ /* 0x000fe40003f86270 */
[C---:B------:R-:W-:Y:S02]  /*19da0*/  @!P0 IADD3 R14, -R21.reuse, 0x19, RZ ;  /* 0x00000019150e8810 */ /* 0x040fe40007ffe1ff */
[----:B------:R-:W-:Y:S02]  /*19db0*/  I2FP.F32.S32 R15, R15 ;  /* 0x0000000f000f7245 */ /* 0x000fe40000201400 */
[----:B------:R-:W-:Y:S02]  /*19dc0*/  FMNMX.FTZ R17, R182, R17, !PT ;  /* 0x00000011b6117209 */ /* 0x000fe40007810000 */
[----:B------:R-:W-:Y:S01]  /*19dd0*/  IADD3 R7, R21, -0x30, RZ ;  /* 0xffffffd015077810 */ /* 0x000fe20007ffe0ff */
[----:B------:R-:W-:Y:S01]  /*19de0*/  FFMA.FTZ R184, -R0, R15, R184 ;  /* 0x0000000f00b87223 */ /* 0x000fe200000101b8 */
[----:B------:R-:W-:Y:S01]  /*19df0*/  FMNMX.FTZ R19, R8, R19, !PT ;  /* 0x0000001308137209 */ /* 0x000fe20007810000 */
[----:B------:R-:W-:Y:S01]  /*19e00*/  FFMA.FTZ R164, -R0, R15, R164 ;  /* 0x0000000f00a47223 */ /* 0x000fe200000101a4 */
        /* <DEDUP_REMOVED lines=12> */
[C---:B------:R-:W-:Y:S01]  /*19ed0*/  IADD3 R5, R21.reuse, -0x38, RZ ;  /* 0xffffffc815057810 */ /* 0x040fe20007ffe0ff */
[----:B------:R-:W-:Y:S01]  /*19ee0*/  FFMA.FTZ R232, -R0, R15, R232 ;  /* 0x0000000f00e87223 */ /* 0x000fe200000101e8 */
[----:B------:R-:W-:Y:S01]  /*19ef0*/  FMNMX.FTZ R19, R230, R19, !PT ;  /* 0x00000013e6137209 */ /* 0x000fe20007810000 */
[----:B------:R-:W-:Y:S01]  /*19f00*/  FFMA.FTZ R160, -R0, R15, R160 ;  /* 0x0000000f00a07223 */ /* 0x000fe200000101a0 */
[----:B------:R-:W-:Y:S02]  /*19f10*/  ISETP.GE.AND P1, PT, R6, RZ, PT ;  /* 0x000000ff0600720c */ /* 0x000fe40003f26270 */
[C---:B------:R-:W-:Y:S02]  /*19f20*/  @!P4 IADD3 R10, -R21.reuse, 0x28, RZ ;  /* 0x00000028150ac810 */ /* 0x040fe40007ffe1ff */
[----:B------:R-:W-:Y:S02]  /*19f30*/  I2FP.F32.S32 R11, R11 ;  /* 0x0000000b000b7245 */ /* 0x000fe40000201400 */
[----:B------:R-:W-:Y:S02]  /*19f40*/  FMNMX.FTZ R17, R234, R17, !PT ;  /* 0x00000011ea117209 */ /* 0x000fe40007810000 */
[----:B------:R-:W-:Y:S01]  /*19f50*/  FMNMX.FTZ R19, R146, R19, !PT ;  /* 0x0000001392137209 */ /* 0x000fe20007810000 */
[CC--:B------:R-:W-:Y:S01]  /*19f60*/  FFMA.FTZ R170, -R0.reuse, R11.reuse, R170 ;  /* 0x0000000b00aa7223 */ /* 0x0c0fe200000101aa */
[----:B------:R-:W-:Y:S01]  /*19f70*/  IADD3 R4, R21, -0x39, RZ ;  /* 0xffffffc715047810 */ /* 0x000fe20007ffe0ff */
[----:B------:R-:W-:Y:S01]  /*19f80*/  FFMA.FTZ R158, -R0, R11, R158 ;  /* 0x0000000b009e7223 */ /* 0x000fe2000001019e */
[----:B------:R-:W-:Y:S02]  /*19f90*/  ISETP.GE.AND P0, PT, R5, RZ, PT ;  /* 0x000000ff0500720c */ /* 0x000fe40003f06270 */
[C---:B------:R-:W-:Y:S02]  /*19fa0*/  @!P3 IADD3 R9, -R21.reuse, 0x29, RZ ;  /* 0x000000291509b810 */ /* 0x040fe40007ffe1ff */
[----:B------:R-:W-:Y:S02]  /*19fb0*/  I2FP.F32.S32 R13, R10 ;  /* 0x0000000a000d7245 */ /* 0x000fe40000201400 */
[----:B------:R-:W-:Y:S02]  /*19fc0*/  FMNMX.FTZ R17, R232, R17, !PT ;  /* 0x00000011e8117209 */ /* 0x000fe40007810000 */
[----:B------:R-:W-:Y:S01]  /*19fd0*/  FMNMX.FTZ R19, R144, R19, !PT ;  /* 0x0000001390137209 */ /* 0x000fe20007810000 */
[-C--:B------:R-:W-:Y:S01]  /*19fe0*/  FFMA.FTZ R168, -R0, R13.reuse, R168 ;  /* 0x0000000d00a87223 */ /* 0x080fe200000101a8 */
[----:B------:R-:W-:Y:S01]  /*19ff0*/  ISETP.GE.AND P6, PT, R4, RZ, PT ;  /* 0x000000ff0400720c */ /* 0x000fe20003fc6270 */
[----:B------:R-:W-:Y:S01]  /*1a000*/  FFMA.FTZ R150, -R0, R13, R150 ;  /* 0x0000000d00967223 */ /* 0x000fe20000010196 */
[C---:B------:R-:W-:Y:S02]  /*1a010*/  @!P2 IADD3 R7, -R21.reuse, 0x30, RZ ;  /* 0x000000301507a810 */ /* 0x040fe40007ffe1ff */
[----:B------:R-:W-:Y:S02]  /*1a020*/  I2FP.F32.S32 R9, R9 ;  /* 0x0000000900097245 */ /* 0x000fe40000201400 */
[----:B------:R-:W-:Y:S02]  /*1a030*/  FMNMX.FTZ R17, R170, R17, !PT ;  /* 0x00000011aa117209 */ /* 0x000fe40007810000 */
[----:B------:R-:W-:Y:S01]  /*1a040*/  FMNMX.FTZ R19, R164, R19, !PT ;  /* 0x00000013a4137209 */ /* 0x000fe20007810000 */
[CC--:B------:R-:W-:Y:S01]  /*1a050*/  FFMA.FTZ R166, -R0.reuse, R9.reuse, R166 ;  /* 0x0000000900a67223 */ /* 0x0c0fe200000101a6 */
[C---:B------:R-:W-:Y:S01]  /*1a060*/  @!P1 IADD3 R6, -R21.reuse, 0x31, RZ ;  /* 0x0000003115069810 */ /* 0x040fe20007ffe1ff */
[----:B------:R-:W-:Y:S01]  /*1a070*/  FFMA.FTZ R148, -R0, R9, R148 ;  /* 0x0000000900947223 */ /* 0x000fe20000010194 */
        /* <DEDUP_REMOVED lines=15> */
[----:B------:R-:W-:Y:S01]  /*1a170*/  FFMA.FTZ R152, -R0, R5, R152 ;  /* 0x0000000500987223 */ /* 0x000fe20000010198 */
[----:B------:R-:W-:Y:S02]  /*1a180*/  I2FP.F32.S32 R4, R4 ;  /* 0x0000000400047245 */ /* 0x000fe40000201400 */
[----:B------:R-:W-:Y:S02]  /*1a190*/  FMNMX.FTZ R17, R154, R17, !PT ;  /* 0x000000119a117209 */ /* 0x000fe40007810000 */
[----:B------:R-:W-:Y:S01]  /*1a1a0*/  FMNMX.FTZ R19, R150, R19, !PT ;  /* 0x0000001396137209 */ /* 0x000fe20007810000 */
[----:B------:R-:W-:Y:S01]  /*1a1b0*/  FFMA.FTZ R151, -R0, R4, R151 ;  /* 0x0000000400977223 */ /* 0x000fe20000010197 */
[----:B------:R-:W-:Y:S02]  /*1a1c0*/  FMNMX.FTZ R12, R152, R17, !PT ;  /* 0x00000011980c7209 */ /* 0x000fe40007810000 */
[----:B------:R-:W-:Y:S02]  /*1a1d0*/  FMNMX.FTZ R4, R148, R19, !PT ;  /* 0x0000001394047209 */ /* 0x000fe40007810000 */
[----:B------:R-:W-:Y:S01]  /*1a1e0*/  FMNMX.FTZ R10, R151, R12, !PT ;  /* 0x0000000c970a7209 */ /* 0x000fe20007810000 */
[----:B------:R-:W-:Y:S01]  /*1a1f0*/  LDSM.16.MT88.4 R16, [R209+0xc000] ;  /* 0x00c00000d110783b */ /* 0x000fe20000004200 */
[----:B------:R-:W-:Y:S04]  /*1a200*/  FMNMX.FTZ R4, R137, R4, !PT ;  /* 0x0000000489047209 */ /* 0x000fe80007810000 */
        /* <DEDUP_REMOVED lines=9> */
[C---:B------:R-:W-:Y:S01]  /*1a2a0*/  FADD.FTZ R5, -R133.reuse, R2 ;  /* 0x0000000285057221 */ /* 0x040fe20000010100 */
[----:B------:R-:W-:Y:S01]  /*1a2b0*/  FSETP.NEU.FTZ.AND P0, PT, R133, -INF , PT ;  /* 0xff8000008500780b */ /* 0x000fe20003f1d000 */
[C---:B--2---:R-:W-:Y:S01]  /*1a2c0*/  FMUL.FTZ R153, R134.reuse, R133 ;  /* 0x0000008586997220 */ /* 0x044fe20000410000 */
[C---:B------:R-:W-:Y:S01]  /*1a2d0*/  FMUL.FTZ R149, R134.reuse, R132 ;  /* 0x0000008486957220 */ /* 0x040fe20000410000 */
[----:B------:R-:W-:Y:S01]  /*1a2e0*/  FMUL.FTZ R4, R134, R5 ;  /* 0x0000000586047220 */ /* 0x000fe20000410000 */
[C---:B------:R-:W-:Y:S02]  /*1a2f0*/  FADD.FTZ R5, -R132.reuse, R3 ;  /* 0x0000000384057221 */ /* 0x040fe40000010100 */
[----:B------:R-:W-:Y:S01]  /*1a300*/  FSEL R153, R153, RZ, P0 ;  /* 0x000000ff99997208 */ /* 0x000fe20000000000 */
[----:B------:R-:W1:Y:S01]  /*1a310*/  MUFU.EX2 R3, R4 ;  /* 0x0000000400037308 */ /* 0x000e620000000800 */
[----:B------:R-:W-:Y:S01]  /*1a320*/  FSETP.NEU.FTZ.AND P0, PT, R132, -INF , PT ;  /* 0xff8000008400780b */ /* 0x000fe20003f1d000 */
[----:B------:R-:W-:Y:S02]  /*1a330*/  FMUL.FTZ R2, R134, R5 ;  /* 0x0000000586027220 */ /* 0x000fe40000410000 */
[-CC-:B------:R-:W-:Y:S01]  /*1a340*/  FFMA.FTZ R180, R161, R134.reuse, -R153.reuse ;  /* 0x00000086a1b47223 */ /* 0x180fe20000010899 */
[----:B------:R-:W-:Y:S01]  /*1a350*/  FSEL R149, R149, RZ, P0 ;  /* 0x000000ff95957208 */ /* 0x000fe20000000000 */
[-CC-:B------:R-:W-:Y:S01]  /*1a360*/  FFMA.FTZ R179, R163, R134.reuse, -R153.reuse ;  /* 0x00000086a3b37223 */ /* 0x180fe20000010899 */
[-CC-:B------:R-:W-:Y:S01]  /*1a370*/  FFMA.FTZ R178, R171, R134.reuse, -R153.reuse ;  /* 0x00000086abb27223 */ /* 0x180fe20000010899 */
[-C--:B------:R-:W-:Y:S02]  /*1a380*/  FFMA.FTZ R177, R169, R134.reuse, -R153 ;  /* 0x00000086a9b17223 */ /* 0x080fe40000010899 */
[----:B------:R-:W2:Y:S01]  /*1a390*/  MUFU.EX2 R2, R2 ;  /* 0x0000000200027308 */ /* 0x000ea20000000800 */
[-CC-:B------:R-:W-:Y:S01]  /*1a3a0*/  FFMA.FTZ R181, R165, R134.reuse, -R149.reuse ;  /* 0x00000086a5b57223 */ /* 0x180fe20000010895 */
[-CC-:B------:R-:W-:Y:S01]  /*1a3b0*/  FFMA.FTZ R176, R167, R134.reuse, -R149.reuse ;  /* 0x00000086a7b07223 */ /* 0x180fe20000010895 */
[-CC-:B------:R-:W-:Y:S01]  /*1a3c0*/  FFMA.FTZ R175, R175, R134.reuse, -R149.reuse ;  /* 0x00000086afaf7223 */ /* 0x180fe20000010895 */
[-CC-:B------:R-:W-:Y:S01]  /*1a3d0*/  FFMA.FTZ R174, R8, R134.reuse, -R149.reuse ;  /* 0x0000008608ae7223 */ /* 0x180fe20000010895 */
[-CC-:B------:R-:W-:Y:S01]  /*1a3e0*/  FFMA.FTZ R187, R230, R134.reuse, -R149.reuse ;  /* 0x00000086e6bb7223 */ /* 0x180fe20000010895 */
[-CC-:B------:R-:W-:Y:S01]  /*1a3f0*/  FFMA.FTZ R186, R186, R134.reuse, -R149.reuse ;  /* 0x00000086baba7223 */ /* 0x180fe20000010895 */
[--C-:B------:R-:W-:Y:S03]  /*1a400*/  FFMA.FTZ R230, R146, R134, -R149.reuse ;  /* 0x0000008692e67223 */ /* 0x100fe60000010895 */
[----:B------:R-:W-:Y:S01]  /*1a410*/  MUFU.EX2 R180, R180 ;  /* 0x000000b400b47308 */ /* 0x000fe20000000800 */
[C---:B-1----:R-:W-:Y:S01]  /*1a420*/  FMUL.FTZ R4, R3.reuse, R128 ;  /* 0x0000008003047220 */ /* 0x042fe20000410000 */
[C---:B------:R-:W-:Y:S01]  /*1a430*/  FMUL.FTZ R5, R3.reuse, R129 ;  /* 0x0000008103057220 */ /* 0x040fe20000410000 */
[C---:B------:R-:W-:Y:S01]  /*1a440*/  FMUL.FTZ R8, R3.reuse, R120 ;  /* 0x0000007803087220 */ /* 0x040fe20000410000 */
[C---:B------:R-:W-:Y:S01]  /*1a450*/  FMUL.FTZ R9, R3.reuse, R121 ;  /* 0x0000007903097220 */ /* 0x040fe20000410000 */
[C---:B------:R-:W-:Y:S01]  /*1a460*/  FMUL.FTZ R12, R3.reuse, R124 ;  /* 0x0000007c030c7220 */ /* 0x040fe20000410000 */
[C---:B------:R-:W-:Y:S01]  /*1a470*/  FMUL.FTZ R13, R3.reuse, R125 ;  /* 0x0000007d030d7220 */ /* 0x040fe20000410000 */
[C---:B------:R-:W-:Y:S03]  /*1a480*/  FMUL.FTZ R20, R3.reuse, R116 ;  /* 0x0000007403147220 */ /* 0x040fe60000410000 */
[----:B------:R-:W1:Y:S01]  /*1a490*/  MUFU.EX2 R179, R179 ;  /* 0x000000b300b37308 */ /* 0x000e620000000800 */
[C---:B--2---:R-:W-:Y:S01]  /*1a4a0*/  FMUL.FTZ R6, R2.reuse, R130 ;  /* 0x0000008202067220 */ /* 0x044fe20000410000 */
[C---:B------:R-:W-:Y:S01]  /*1a4b0*/  FMUL.FTZ R7, R2.reuse, R131 ;  /* 0x0000008302077220 */ /* 0x040fe20000410000 */
[C---:B------:R-:W-:Y:S01]  /*1a4c0*/  FMUL.FTZ R10, R2.reuse, R122 ;  /* 0x0000007a020a7220 */ /* 0x040fe20000410000 */
[C---:B------:R-:W-:Y:S01]  /*1a4d0*/  FMUL.FTZ R11, R2.reuse, R123 ;  /* 0x0000007b020b7220 */ /* 0x040fe20000410000 */
[C---:B------:R-:W-:Y:S01]  /*1a4e0*/  FMUL.FTZ R14, R2.reuse, R126 ;  /* 0x0000007e020e7220 */ /* 0x040fe20000410000 */
[C---:B------:R-:W-:Y:S01]  /*1a4f0*/  FMUL.FTZ R15, R2.reuse, R127 ;  /* 0x0000007f020f7220 */ /* 0x040fe20000410000 */
[----:B------:R-:W2:Y:S03]  /*1a500*/  LDSM.16.MT88.4 R120, [R209+0xe000] ;  /* 0x00e00000d178783b */ /* 0x000ea60000004200 */
[----:B------:R-:W-:Y:S01]  /*1a510*/  MUFU.EX2 R178, R178 ;  /* 0x000000b200b27308 */ /* 0x000fe20000000800 */
[C---:B------:R-:W-:Y:S01]  /*1a520*/  FMUL.FTZ R21, R3.reuse, R117 ;  /* 0x0000007503157220 */ /* 0x040fe20000410000 */
[C---:B------:R-:W-:Y:S01]  /*1a530*/  FMUL.FTZ R22, R2.reuse, R118 ;  /* 0x0000007602167220 */ /* 0x040fe20000410000 */
[C---:B------:R-:W-:Y:S01]  /*1a540*/  FMUL.FTZ R23, R2.reuse, R119 ;  /* 0x0000007702177220 */ /* 0x040fe20000410000 */
[C---:B------:R-:W-:Y:S01]  /*1a550*/  FMUL.FTZ R28, R3.reuse, R108 ;  /* 0x0000006c031c7220 */ /* 0x040fe20000410000 */
[----:B------:R-:W-:Y:S01]  /*1a560*/  FMUL.FTZ R29, R3, R109 ;  /* 0x0000006d031d7220 */ /* 0x000fe20000410000 */
[C---:B------:R-:W-:Y:S01]  /*1a570*/  FMUL.FTZ R30, R2.reuse, R110 ;  /* 0x0000006e021e7220 */ /* 0x040fe20000410000 */
[----:B------:R-:W-:Y:S03]  /*1a580*/  FMUL.FTZ R31, R2, R111 ;  /* 0x0000006f021f7220 */ /* 0x000fe60000410000 */
[----:B------:R-:W3:Y:S01]  /*1a590*/  MUFU.EX2 R177, R177 ;  /* 0x000000b100b17308 */ /* 0x000ee20000000800 */
[----:B-1----:R-:W-:Y:S01]  /*1a5a0*/  F2FP.BF16.F32.PACK_AB R128, R179, R180 ;  /* 0x000000b4b380723e */ /* 0x002fe200000010ff */
[----:B------:R-:W-:Y:S01]  /*1a5b0*/  LDSM.16.MT88.4 R108, [R207+0xe000] ;  /* 0x00e00000cf6c783b */ /* 0x000fe20000004200 */
[-C--:B------:R-:W-:Y:S01]  /*1a5c0*/  FFMA.FTZ R231, R144, R134.reuse, -R149 ;  /* 0x0000008690e77223 */ /* 0x080fe20000010895 */
        /* <DEDUP_REMOVED lines=8> */
[-CC-:B------:R-:W-:Y:S01]  /*1a650*/  FFMA.FTZ R241, R154, R134.reuse, -R153.reuse ;  /* 0x000000869af17223 */ /* 0x180fe20000010899 */
[-C--:B------:R-:W-:Y:S01]  /*1a660*/  FFMA.FTZ R242, R152, R134.reuse, -R153 ;  /* 0x0000008698f27223 */ /* 0x080fe20000010899 */
[-CC-:B------:R-:W-:Y:S01]  /*1a670*/  FFMA.FTZ R244, R150, R134.reuse, -R149.reuse ;  /* 0x0000008696f47223 */ /* 0x180fe20000010895 */
[--C-:B------:R-:W-:Y:S03]  /*1a680*/  FFMA.FTZ R245, R148, R134, -R149.reuse ;  /* 0x0000008694f57223 */ /* 0x100fe60000010895 */
[----:B------:R-:W1:Y:S01]  /*1a690*/  MUFU.EX2 R176, R176 ;  /* 0x000000b000b07308 */ /* 0x000e620000000800 */
[----:B---3--:R-:W-:Y:S01]  /*1a6a0*/  F2FP.BF16.F32.PACK_AB R130, R177, R178 ;  /* 0x000000b2b182723e */ /* 0x008fe200000010ff */
[----:B------:R-:W-:Y:S01]  /*1a6b0*/  LDSM.16.MT88.4 R124, [R209+0xe800] ;  /* 0x00e80000d17c783b */ /* 0x000fe20000004200 */
[----:B------:R-:W-:Y:S01]  /*1a6c0*/  FFMA.FTZ R137, R137, R134, -R149 ;  /* 0x0000008689897223 */ /* 0x000fe20000010895 */
[C---:B------:R-:W-:Y:S01]  /*1a6d0*/  FMUL.FTZ R36, R3.reuse, R36 ;  /* 0x0000002403247220 */ /* 0x040fe20000410000 */
[C---:B------:R-:W-:Y:S01]  /*1a6e0*/  FMUL.FTZ R37, R3.reuse, R37 ;  /* 0x0000002503257220 */ /* 0x040fe20000410000 */
[C---:B------:R-:W-:Y:S01]  /*1a6f0*/  FMUL.FTZ R38, R2.reuse, R38 ;  /* 0x0000002602267220 */ /* 0x040fe20000410000 */
[C---:B------:R-:W-:Y:S03]  /*1a700*/  FMUL.FTZ R39, R2.reuse, R39 ;  /* 0x0000002702277220 */ /* 0x040fe60000410000 */
[----:B------:R-:W-:Y:S01]  /*1a710*/  MUFU.EX2 R175, R175 ;  /* 0x000000af00af7308 */ /* 0x000fe20000000800 */
[C---:B------:R-:W-:Y:S01]  /*1a720*/  FMUL.FTZ R40, R3.reuse, R40 ;  /* 0x0000002803287220 */ /* 0x040fe20000410000 */
[----:B------:R-:W-:Y:S01]  /*1a730*/  LDSM.16.MT88.4 R144, [R207+0xe800] ;  /* 0x00e80000cf90783b */ /* 0x000fe20000004200 */
[C---:B------:R-:W-:Y:S01]  /*1a740*/  FMUL.FTZ R41, R3.reuse, R41 ;  /* 0x0000002903297220 */ /* 0x040fe20000410000 */
[C---:B------:R-:W-:Y:S01]  /*1a750*/  FMUL.FTZ R42, R2.reuse, R42 ;  /* 0x0000002a022a7220 */ /* 0x040fe20000410000 */
[----:B------:R-:W-:Y:S01]  /*1a760*/  FMUL.FTZ R43, R2, R43 ;  /* 0x0000002b022b7220 */ /* 0x000fe20000410000 */
[C---:B------:R-:W-:Y:S01]  /*1a770*/  FMUL.FTZ R44, R3.reuse, R44 ;  /* 0x0000002c032c7220 */ /* 0x040fe20000410000 */
[C---:B------:R-:W-:Y:S03]  /*1a780*/  FMUL.FTZ R45, R3.reuse, R45 ;  /* 0x0000002d032d7220 */ /* 0x040fe60000410000 */
[----:B------:R-:W3:Y:S01]  /*1a790*/  MUFU.EX2 R174, R174 ;  /* 0x000000ae00ae7308 */ /* 0x000ee20000000800 */
[----:B-1----:R-:W-:Y:S01]  /*1a7a0*/  F2FP.BF16.F32.PACK_AB R129, R176, R181 ;  /* 0x000000b5b081723e */ /* 0x002fe200000010ff */
[----:B------:R-:W-:Y:S01]  /*1a7b0*/  LDSM.16.MT88.4 R156, [R208+0xf800] ;  /* 0x00f80000d09c783b */ /* 0x000fe20000004200 */
[C---:B------:R-:W-:Y:S01]  /*1a7c0*/  FMUL.FTZ R46, R2.reuse, R46 ;  /* 0x0000002e022e7220 */ /* 0x040fe20000410000 */
[C---:B------:R-:W-:Y:S01]  /*1a7d0*/  FMUL.FTZ R47, R2.reuse, R47 ;  /* 0x0000002f022f7220 */ /* 0x040fe20000410000 */
[C---:B------:R-:W-:Y:S01]  /*1a7e0*/  FMUL.FTZ R48, R3.reuse, R48 ;  /* 0x0000003003307220 */ /* 0x040fe20000410000 */
[C---:B------:R-:W-:Y:S01]  /*1a7f0*/  FMUL.FTZ R49, R3.reuse, R49 ;  /* 0x0000003103317220 */ /* 0x040fe20000410000 */
[C---:B------:R-:W-:Y:S01]  /*1a800*/  FMUL.FTZ R50, R2.reuse, R50 ;  /* 0x0000003202327220 */ /* 0x040fe20000410000 */
[C---:B------:R-:W-:Y:S01]  /*1a810*/  FMUL.FTZ R51, R2.reuse, R51 ;  /* 0x0000003302337220 */ /* 0x040fe20000410000 */
[C---:B------:R-:W-:Y:S01]  /*1a820*/  FMUL.FTZ R52, R3.reuse, R52 ;  /* 0x0000003403347220 */ /* 0x040fe20000410000 */
[----:B------:R-:W-:Y:S01]  /*1a830*/  LDSM.16.MT88.4 R160, [R207+0xf800] ;  /* 0x00f80000cfa0783b */ /* 0x000fe20000004200 */
[C---:B------:R-:W-:Y:S01]  /*1a840*/  FMUL.FTZ R53, R3.reuse, R53 ;  /* 0x0000003503357220 */ /* 0x040fe20000410000 */
[C---:B------:R-:W-:Y:S01]  /*1a850*/  FMUL.FTZ R54, R2.reuse, R54 ;  /* 0x0000003602367220 */ /* 0x040fe20000410000 */
[C---:B------:R-:W-:Y:S01]  /*1a860*/  FMUL.FTZ R55, R2.reuse, R55 ;  /* 0x0000003702377220 */ /* 0x040fe20000410000 */
[C---:B------:R-:W-:Y:S01]  /*1a870*/  FMUL.FTZ R56, R3.reuse, R56 ;  /* 0x0000003803387220 */ /* 0x040fe20000410000 */
[C---:B------:R-:W-:Y:S01]  /*1a880*/  FMUL.FTZ R57, R3.reuse, R57 ;  /* 0x0000003903397220 */ /* 0x040fe20000410000 */
[----:B------:R-:W-:Y:S01]  /*1a890*/  FMUL.FTZ R58, R2, R58 ;  /* 0x0000003a023a7220 */ /* 0x000fe20000410000 */
[----:B---3--:R-:W-:Y:S01]  /*1a8a0*/  F2FP.BF16.F32.PACK_AB R131, R174, R175 ;  /* 0x000000afae83723e */ /* 0x008fe200000010ff */
[C---:B------:R-:W-:Y:S01]  /*1a8b0*/  FMUL.FTZ R59, R2.reuse, R59 ;  /* 0x0000003b023b7220 */ /* 0x040fe20000410000 */
[C---:B------:R-:W-:Y:S01]  /*1a8c0*/  FMUL.FTZ R60, R3.reuse, R60 ;  /* 0x0000003c033c7220 */ /* 0x040fe20000410000 */
[C---:B------:R-:W-:Y:S01]  /*1a8d0*/  FMUL.FTZ R61, R3.reuse, R61 ;  /* 0x0000003d033d7220 */ /* 0x040fe20000410000 */
[C---:B------:R-:W-:Y:S01]  /*1a8e0*/  FMUL.FTZ R62, R2.reuse, R62 ;  /* 0x0000003e023e7220 */ /* 0x040fe20000410000 */
[C---:B------:R-:W-:Y:S01]  /*1a8f0*/  FMUL.FTZ R63, R2.reuse, R63 ;  /* 0x0000003f023f7220 */ /* 0x040fe20000410000 */
        /* <DEDUP_REMOVED lines=9> */
[C---:B------:R-:W-:Y:S01]  /*1a990*/  FMUL.FTZ R17, R3.reuse, R113 ;  /* 0x0000007103117220 */ /* 0x040fe20000410000 */
[C---:B------:R-:W-:Y:S01]  /*1a9a0*/  FMUL.FTZ R18, R2.reuse, R114 ;  /* 0x0000007202127220 */ /* 0x040fe20000410000 */
[C---:B------:R-:W-:Y:S02]  /*1a9b0*/  FMUL.FTZ R19, R2.reuse, R115 ;  /* 0x0000007302137220 */ /* 0x040fe40000410000 */
[C---:B------:R-:W-:Y:S01]  /*1a9c0*/  FMUL.FTZ R24, R3.reuse, R104 ;  /* 0x0000006803187220 */ /* 0x040fe20000410000 */
[----:B------:R-:W-:Y:S01]  /*1a9d0*/  LDSM.16.MT88.4 R112, [R209+0x10000] ;  /* 0x01000000d170783b */ /* 0x000fe20000004200 */
[----:B------:R-:W-:Y:S02]  /*1a9e0*/  MUFU.EX2 R230, R230 ;  /* 0x000000e600e67308 */ /* 0x000fe40000000800 */
[C---:B------:R-:W-:Y:S01]  /*1a9f0*/  FMUL.FTZ R25, R3.reuse, R105 ;  /* 0x0000006903197220 */ /* 0x040fe20000410000 */
[C---:B------:R-:W-:Y:S01]  /*1aa00*/  FMUL.FTZ R66, R2.reuse, R66 ;  /* 0x0000004202427220 */ /* 0x040fe20000410000 */
[C---:B------:R-:W-:Y:S01]  /*1aa10*/  FMUL.FTZ R67, R2.reuse, R67 ;  /* 0x0000004302437220 */ /* 0x040fe20000410000 */
[C---:B------:R-:W-:Y:S03]  /*1aa20*/  HMMA.16816.F32.BF16 R16, R128.reuse, R26, R16 ;  /* 0x0000001a8010723c */ /* 0x040fe60000041810 */
[C---:B------:R-:W-:Y:S01]  /*1aa30*/  FMUL.FTZ R68, R3.reuse, R68 ;  /* 0x0000004403447220 */ /* 0x040fe20000410000 */
[C---:B------:R-:W-:Y:S01]  /*1aa40*/  FMUL.FTZ R69, R3.reuse, R69 ;  /* 0x0000004503457220 */ /* 0x040fe20000410000 */
[C---:B------:R-:W-:Y:S01]  /*1aa50*/  FMUL.FTZ R70, R2.reuse, R70 ;  /* 0x0000004602467220 */ /* 0x040fe20000410000 */
[C---:B------:R-:W-:Y:S01]  /*1aa60*/  HMMA.16816.F32.BF16 R20, R128.reuse, R32, R20 ;  /* 0x000000208014723c */ /* 0x040fe20000041814 */
[----:B------:R-:W-:Y:S04]  /*1aa70*/  MUFU.EX2 R231, R231 ;  /* 0x000000e700e77308 */ /* 0x000fe80000000800 */
[C---:B------:R-:W-:Y:S01]  /*1aa80*/  FMUL.FTZ R26, R2.reuse, R106 ;  /* 0x0000006a021a7220 */ /* 0x040fe20000410000 */
[C---:B------:R-:W-:Y:S01]  /*1aa90*/  FMUL.FTZ R27, R2.reuse, R107 ;  /* 0x0000006b021b7220 */ /* 0x040fe20000410000 */
[C---:B------:R-:W-:Y:S01]  /*1aaa0*/  FMUL.FTZ R32, R3.reuse, R100 ;  /* 0x0000006403207220 */ /* 0x040fe20000410000 */
[----:B------:R-:W1:Y:S03]  /*1aab0*/  LDSM.16.MT88.4 R104, [R208+0xe000] ;  /* 0x00e00000d068783b */ /* 0x000e660000004200 */
[----:B------:R-:W-:Y:S01]  /*1aac0*/  MUFU.EX2 R233, R233 ;  /* 0x000000e900e97308 */ /* 0x000fe20000000800 */
        /* <DEDUP_REMOVED lines=11> */
[----:B------:R-:W3:Y:S03]  /*1ab80*/  LDSM.16.MT88.4 R100, [R206+0xe000] ;  /* 0x00e00000ce64783b */ /* 0x000ee60000004200 */
[----:B------:R-:W-:Y:S01]  /*1ab90*/  MUFU.EX2 R237, R237 ;  /* 0x000000ed00ed7308 */ /* 0x000fe20000000800 */
[C---:B------:R-:W-:Y:S01]  /*1aba0*/  FMUL.FTZ R76, R3.reuse, R76 ;  /* 0x0000004c034c7220 */ /* 0x040fe20000410000 */
[C---:B------:R-:W-:Y:S01]  /*1abb0*/  FMUL.FTZ R77, R3.reuse, R77 ;  /* 0x0000004d034d7220 */ /* 0x040fe20000410000 */
[C---:B------:R-:W-:Y:S02]  /*1abc0*/  HMMA.16816.F32.BF16 R32, R128.reuse, R142, R32 ;  /* 0x0000008e8020723c */ /* 0x040fe40000041820 */
[----:B------:R-:W-:Y:S01]  /*1abd0*/  LDSM.16.MT88.4 R140, [R208+0xe800] ;  /* 0x00e80000d08c783b */ /* 0x000fe20000004200 */
[C---:B------:R-:W-:Y:S01]  /*1abe0*/  FMUL.FTZ R78, R2.reuse, R78 ;  /* 0x0000004e024e7220 */ /* 0x040fe20000410000 */
[C---:B------:R-:W-:Y:S02]  /*1abf0*/  FMUL.FTZ R79, R2.reuse, R79 ;  /* 0x0000004f024f7220 */ /* 0x040fe40000410000 */
[C---:B--2---:R-:W-:Y:S01]  /*1ac00*/  HMMA.16816.F32.BF16 R36, R128.reuse, R120, R36 ;  /* 0x000000788024723c */ /* 0x044fe20000041824 */
[----:B------:R-:W-:Y:S04]  /*1ac10*/  MUFU.EX2 R238, R238 ;  /* 0x000000ee00ee7308 */ /* 0x000fe80000000800 */
[C---:B------:R-:W-:Y:S01]  /*1ac20*/  FMUL.FTZ R80, R3.reuse, R80 ;  /* 0x0000005003507220 */ /* 0x040fe20000410000 */
[C---:B------:R-:W-:Y:S01]  /*1ac30*/  HMMA.16816.F32.BF16 R40, R128.reuse, R122, R40 ;  /* 0x0000007a8028723c */ /* 0x040fe20000041828 */
[----:B------:R-:W-:Y:S04]  /*1ac40*/  LDSM.16.MT88.4 R120, [R206+0xc800] ;  /* 0x00c80000ce78783b */ /* 0x000fe80000004200 */
[----:B------:R-:W-:Y:S01]  /*1ac50*/  MUFU.EX2 R239, R239 ;  /* 0x000000ef00ef7308 */ /* 0x000fe20000000800 */
[C---:B------:R-:W-:Y:S01]  /*1ac60*/  FMUL.FTZ R81, R3.reuse, R81 ;  /* 0x0000005103517220 */ /* 0x040fe20000410000 */
[C---:B-1----:R-:W-:Y:S04]  /*1ac70*/  HMMA.16816.F32.BF16 R44, R128.reuse, R104, R44 ;  /* 0x00000068802c723c */ /* 0x042fe8000004182c */
[C---:B------:R-:W-:Y:S02]  /*1ac80*/  FMUL.FTZ R82, R2.reuse, R82 ;  /* 0x0000005202527220 */ /* 0x040fe40000410000 */
[C---:B------:R-:W-:Y:S01]  /*1ac90*/  HMMA.16816.F32.BF16 R48, R128.reuse, R106, R48 ;  /* 0x0000006a8030723c */ /* 0x040fe20000041830 */
[----:B------:R-:W1:Y:S01]  /*1aca0*/  LDSM.16.MT88.4 R104, [R208+0x10000] ;  /* 0x01000000d068783b */ /* 0x000e620000004200 */
[----:B------:R-:W-:Y:S03]  /*1acb0*/  MUFU.EX2 R240, R240 ;  /* 0x000000f000f07308 */ /* 0x000fe60000000800 */
[C---:B------:R-:W-:Y:S01]  /*1acc0*/  FMUL.FTZ R83, R2.reuse, R83 ;  /* 0x0000005302537220 */ /* 0x040fe20000410000 */
[C---:B------:R-:W-:Y:S06]  /*1acd0*/  HMMA.16816.F32.BF16 R52, R128.reuse, R108, R52 ;  /* 0x0000006c8034723c */ /* 0x040fec0000041834 */
[----:B------:R-:W-:Y:S01]  /*1ace0*/  MUFU.EX2 R241, R241 ;  /* 0x000000f100f17308 */ /* 0x000fe20000000800 */
[C---:B------:R-:W-:Y:S01]  /*1acf0*/  FMUL.FTZ R84, R3.reuse, R84 ;  /* 0x0000005403547220 */ /* 0x040fe20000410000 */
[C---:B------:R-:W-:Y:S01]  /*1ad00*/  HMMA.16816.F32.BF16 R56, R128.reuse, R110, R56 ;  /* 0x0000006e8038723c */ /* 0x040fe20000041838 */
[----:B------:R-:W-:Y:S02]  /*1ad10*/  LDSM.16.MT88.4 R108, [R209+0xc800] ;  /* 0x00c80000d16c783b */ /* 0x000fe40000004200 */
[C---:B------:R-:W-:Y:S03]  /*1ad20*/  FMUL.FTZ R85, R3.reuse, R85 ;  /* 0x0000005503557220 */ /* 0x040fe60000410000 */
[C---:B---3--:R-:W-:Y:S02]  /*1ad30*/  HMMA.16816.F32.BF16 R60, R128.reuse, R100, R60 ;  /* 0x00000064803c723c */ /* 0x048fe4000004183c */
[----:B------:R-:W-:Y:S03]  /*1ad40*/  MUFU.EX2 R242, R242 ;  /* 0x000000f200f27308 */ /* 0x000fe60000000800 */
[C---:B------:R-:W-:Y:S01]  /*1ad50*/  FMUL.FTZ R86, R2.reuse, R86 ;  /* 0x0000005602567220 */ /* 0x040fe20000410000 */
[C---:B------:R-:W-:Y:S01]  /*1ad60*/  HMMA.16816.F32.BF16 R64, R128.reuse, R102, R64 ;  /* 0x000000668040723c */ /* 0x040fe20000041840 */
[----:B------:R-:W2:Y:S05]  /*1ad70*/  LDSM.16.MT88.4 R100, [R207+0x10000] ;  /* 0x01000000cf64783b */ /* 0x000eaa0000004200 */
[----:B------:R-:W-:Y:S01]  /*1ad80*/  MUFU.EX2 R244, R244 ;  /* 0x000000f400f47308 */ /* 0x000fe20000000800 */
[----:B------:R-:W-:Y:S01]  /*1ad90*/  FMUL.FTZ R87, R2, R87 ;  /* 0x0000005702577220 */ /* 0x000fe20000410000 */
[C---:B------:R-:W-:Y:S03]  /*1ada0*/  HMMA.16816.F32.BF16 R68, R128.reuse, R112, R68 ;  /* 0x000000708044723c */ /* 0x040fe60000041844 */
[-CC-:B------:R-:W-:Y:S03]  /*1adb0*/  FFMA.FTZ R182, R182, R134.reuse, -R153.reuse ;  /* 0x00000086b6b67223 */ /* 0x180fe60000010899 */
[C---:B------:R-:W-:Y:S01]  /*1adc0*/  HMMA.16816.F32.BF16 R72, R128.reuse, R114, R72 ;  /* 0x000000728048723c */ /* 0x040fe20000041848 */
[----:B------:R-:W-:Y:S01]  /*1add0*/  LDSM.16.MT88.4 R112, [R208+0xc800] ;  /* 0x00c80000d070783b */ /* 0x000fe20000004200 */
[----:B------:R-:W-:Y:S03]  /*1ade0*/  MUFU.EX2 R245, R245 ;  /* 0x000000f500f57308 */ /* 0x000fe60000000800 */
[-C--:B------:R-:W-:Y:S01]  /*1adf0*/  FFMA.FTZ R183, R236, R134.reuse, -R153 ;  /* 0x00000086ecb77223 */ /* 0x080fe20000010899 */
[C---:B-1----:R-:W-:Y:S06]  /*1ae00*/  HMMA.16816.F32.BF16 R76, R128.reuse, R104, R76 ;  /* 0x00000068804c723c */ /* 0x042fec000004184c */
[----:B------:R-:W-:Y:S01]  /*1ae10*/  MUFU.EX2 R182, R182 ;  /* 0x000000b600b67308 */ /* 0x000fe20000000800 */
[-C--:B------:R-:W-:Y:S01]  /*1ae20*/  FFMA.FTZ R236, R164, R134.reuse, -R149 ;  /* 0x00000086a4ec7223 */ /* 0x080fe20000010895 */
[C---:B------:R-:W-:Y:S01]  /*1ae30*/  HMMA.16816.F32.BF16 R80, R128.reuse, R106, R80 ;  /* 0x0000006a8050723c */ /* 0x040fe20000041850 */
[----:B------:R-:W1:Y:S02]  /*1ae40*/  LDSM.16.MT88.4 R104, [R206+0x10000] ;  /* 0x01000000ce68783b */ /* 0x000e640000004200 */
[-CC-:B------:R-:W-:Y:S01]  /*1ae50*/  FFMA.FTZ R184, R184, R134.reuse, -R153.reuse ;  /* 0x00000086b8b87223 */ /* 0x180fe20000010899 */
[--C-:B------:R-:W-:Y:S01]  /*1ae60*/  FFMA.FTZ R185, R234, R134, -R153.reuse ;  /* 0x00000086eab97223 */ /* 0x100fe20000010899 */
[C---:B------:R-:W-:Y:S01]  /*1ae70*/  FMUL.FTZ R88, R3.reuse, R88 ;  /* 0x0000005803587220 */ /* 0x040fe20000410000 */
[C---:B------:R-:W-:Y:S03]  /*1ae80*/  FMUL.FTZ R89, R3.reuse, R89 ;  /* 0x0000005903597220 */ /* 0x040fe60000410000 */
[----:B------:R-:W-:Y:S01]  /*1ae90*/  LDSM.16.MT88.4 R164, [R206+0xf800] ;  /* 0x00f80000cea4783b */ /* 0x000fe20000004200 */
[----:B------:R-:W3:Y:S01]  /*1aea0*/  MUFU.EX2 R183, R183 ;  /* 0x000000b700b77308 */ /* 0x000ee20000000800 */
[C---:B------:R-:W-:Y:S01]  /*1aeb0*/  FMUL.FTZ R90, R2.reuse, R90 ;  /* 0x0000005a025a7220 */ /* 0x040fe20000410000 */
[----:B------:R-:W-:Y:S01]  /*1aec0*/  FMUL.FTZ R91, R2, R91 ;  /* 0x0000005b025b7220 */ /* 0x000fe20000410000 */
[--C-:B------:R-:W-:Y:S01]  /*1aed0*/  FFMA.FTZ R234, R168, R134, -R153.reuse ;  /* 0x00000086a8ea7223 */ /* 0x100fe20000010899 */
[C---:B------:R-:W-:Y:S01]  /*1aee0*/  FMUL.FTZ R92, R3.reuse, R92 ;  /* 0x0000005c035c7220 */ /* 0x040fe20000410000 */
[C---:B------:R-:W-:Y:S01]  /*1aef0*/  FMUL.FTZ R93, R3.reuse, R93 ;  /* 0x0000005d035d7220 */ /* 0x040fe20000410000 */
[C---:B------:R-:W-:Y:S01]  /*1af00*/  FMUL.FTZ R94, R2.reuse, R94 ;  /* 0x0000005e025e7220 */ /* 0x040fe20000410000 */
[C---:B--2---:R-:W-:Y:S03]  /*1af10*/  HMMA.16816.F32.BF16 R84, R128.reuse, R100, R84 ;  /* 0x000000648054723c */ /* 0x044fe60000041854 */
[----:B------:R-:W-:Y:S01]  /*1af20*/  MUFU.EX2 R184, R184 ;  /* 0x000000b800b87308 */ /* 0x000fe20000000800 */
[----:B------:R-:W-:Y:S01]  /*1af30*/  LDSM.16.MT88.4 R168, [R209+0x11800] ;  /* 0x01180000d1a8783b */ /* 0x000fe20000004200 */
[C---:B------:R-:W-:Y:S01]  /*1af40*/  FMUL.FTZ R95, R2.reuse, R95 ;  /* 0x0000005f025f7220 */ /* 0x040fe20000410000 */
[C---:B------:R-:W-:Y:S01]  /*1af50*/  FMUL.FTZ R96, R3.reuse, R96 ;  /* 0x0000006003607220 */ /* 0x040fe20000410000 */
[----:B------:R-:W-:Y:S01]  /*1af60*/  FMUL.FTZ R97, R3, R97 ;  /* 0x0000006103617220 */ /* 0x000fe20000410000 */
[C---:B------:R-:W-:Y:S05]  /*1af70*/  HMMA.16816.F32.BF16 R88, R128.reuse, R102, R88 ;  /* 0x000000668058723c */ /* 0x040fea0000041858 */
[----:B------:R-:W2:Y:S01]  /*1af80*/  MUFU.EX2 R185, R185 ;  /* 0x000000b900b97308 */ /* 0x000ea20000000800 */
[C---:B------:R-:W-:Y:S01]  /*1af90*/  FMUL.FTZ R98, R2.reuse, R98 ;  /* 0x0000006202627220 */ /* 0x040fe20000410000 */
[----:B------:R-:W-:Y:S01]  /*1afa0*/  FMUL.FTZ R99, R2, R99 ;  /* 0x0000006302637220 */ /* 0x000fe20000410000 */
[----:B---3--:R-:W-:Y:S03]  /*1afb0*/  F2FP.BF16.F32.PACK_AB R100, R183, R182 ;  /* 0x000000b6b764723e */ /* 0x008fe600000010ff */
[--C-:B------:R-:W-:Y:S01]  /*1afc0*/  FFMA.FTZ R232, R232, R134, -R153.reuse ;  /* 0x00000086e8e87223 */ /* 0x100fe20000010899 */
[----:B------:R-:W-:Y:S01]  /*1afd0*/  F2FP.BF16.F32.PACK_AB R101, R187, R186 ;  /* 0x000000babb65723e */ /* 0x000fe200000010ff */
[----:B------:R-:W-:Y:S01]  /*1afe0*/  FFMA.FTZ R153, R151, R134, -R153 ;  /* 0x0000008697997223 */ /* 0x000fe20000010899 */
[----:B------:R-:W-:Y:S01]  /*1aff0*/  F2FP.BF16.F32.PACK_AB R103, R231, R230 ;  /* 0x000000e6e767723e */ /* 0x000fe200000010ff */
[----:B------:R-:W-:Y:S02]  /*1b000*/  FFMA.FTZ R134, R135, R134, -R149 ;  /* 0x0000008687867223 */ /* 0x000fe40000010895 */
[----:B------:R-:W3:Y:S01]  /*1b010*/  MUFU.EX2 R232, R232 ;  /* 0x000000e800e87308 */ /* 0x000ee20000000800 */
[----:B------:R-:W-:Y:S01]  /*1b020*/  LDSM.16.MT88.4 R148, [R206+0xd800] ;  /* 0x00d80000ce94783b */ /* 0x000fe20000004200 */
[----:B------:R-:W-:Y:S01]  /*1b030*/  FFMA.FTZ R180, R3, R228, R180 ;  /* 0x000000e403b47223 */ /* 0x000fe200000100b4 */
[C---:B-1----:R-:W-:Y:S03]  /*1b040*/  HMMA.16816.F32.BF16 R92, R128.reuse, R104, R92 ;  /* 0x00000068805c723c */ /* 0x042fe6000004185c */
[----:B--2---:R-:W-:Y:S01]  /*1b050*/  F2FP.BF16.F32.PACK_AB R102, R185, R184 ;  /* 0x000000b8b966723e */ /* 0x004fe200000010ff */
[----:B------:R-:W-:Y:S03]  /*1b060*/  FFMA.FTZ R181, R2, R229, R181 ;  /* 0x000000e502b57223 */ /* 0x000fe600000100b5 */
[----:B------:R1:W-:Y:S01]  /*1b070*/  MUFU.EX2 R243, R153 ;  /* 0x0000009900f37308 */ /* 0x0003e20000000800 */
[----:B------:R-:W-:Y:S01]  /*1b080*/  HMMA.16816.F32.BF16 R96, R128, R106, R96 ;  /* 0x0000006a8060723c */ /* 0x000fe20000041860 */
[----:B------:R-:W2:Y:S02]  /*1b090*/  LDSM.16.MT88.4 R104, [R206+0xe800] ;  /* 0x00e80000ce68783b */ /* 0x000ea40000004200 */
[----:B------:R-:W-:Y:S03]  /*1b0a0*/  IADD3 R2, R227, -0x1, RZ ;  /* 0xffffffffe3027810 */ /* 0x000fe60007ffe0ff */
[C---:B------:R-:W-:Y:S03]  /*1b0b0*/  HMMA.16816.F32.BF16 R4, R100.reuse, R108, R4 ;  /* 0x0000006c6404723c */ /* 0x040fe60000041804 */
[----:B------:R-:W4:Y:S01]  /*1b0c0*/  MUFU.EX2 R234, R234 ;  /* 0x000000ea00ea7308 */ /* 0x000f220000000800 */
[----:B------:R-:W-:Y:S01]  /*1b0d0*/  LDSM.16.MT88.4 R128, [R206+0xd000] ;  /* 0x00d00000ce80783b */ /* 0x000fe20000004200 */
[----:B------:R-:W-:Y:S01]  /*1b0e0*/  FADD.FTZ R179, R179, R180 ;  /* 0x000000b4b3b37221 */ /* 0x000fe20000010000 */
[C---:B------:R-:W-:Y:S07]  /*1b0f0*/  HMMA.16816.F32.BF16 R8, R100.reuse, R110, R8 ;  /* 0x0000006e6408723c */ /* 0x040fee0000041808 */
[----:B------:R-:W5:Y:S01]  /*1b100*/  MUFU.EX2 R236, R236 ;  /* 0x000000ec00ec7308 */ /* 0x000f620000000800 */
[----:B------:R-:W3:Y:S01]  /*1b110*/  LDSM.16.MT88.4 R108, [R209+0x10800] ;  /* 0x01080000d16c783b */ /* 0x000ee20000004200 */
[C---:B------:R-:W-:Y:S08]  /*1b120*/  HMMA.16816.F32.BF16 R12, R100.reuse, R112, R12 ;  /* 0x00000070640c723c */ /* 0x040ff0000004180c */
[----:B------:R-:W-:Y:S01]  /*1b130*/  MUFU.EX2 R137, R137 ;  /* 0x0000008900897308 */ /* 0x000fe20000000800 */
[C---:B------:R-:W-:Y:S01]  /*1b140*/  HMMA.16816.F32.BF16 R16, R100.reuse, R114, R16 ;  /* 0x000000726410723c */ /* 0x040fe20000041810 */
[----:B------:R-:W4:Y:S02]  /*1b150*/  LDSM.16.MT88.4 R112, [R208+0x10800] ;  /* 0x01080000d070783b */ /* 0x000f240000004200 */
[----:B------:R-:W-:Y:S03]  /*1b160*/  FADD.FTZ R176, R176, R181 ;  /* 0x000000b5b0b07221 */ /* 0x000fe60000010000 */
[C---:B------:R-:W-:Y:S03]  /*1b170*/  HMMA.16816.F32.BF16 R20, R100.reuse, R116, R20 ;  /* 0x000000746414723c */ /* 0x040fe60000041814 */
[----:B------:R-:W5:Y:S01]  /*1b180*/  MUFU.EX2 R134, R134 ;  /* 0x0000008600867308 */ /* 0x000f620000000800 */
[----:B-1----:R-:W-:Y:S01]  /*1b190*/  LDSM.16.MT88.4 R152, [R209+0xf800] ;  /* 0x00f80000d198783b */ /* 0x002fe20000004200 */
[----:B------:R-:W-:Y:S01]  /*1b1a0*/  FADD.FTZ R178, R178, R179 ;  /* 0x000000b3b2b27221 */ /* 0x000fe20000010000 */
[C---:B------:R-:W-:Y:S06]  /*1b1b0*/  HMMA.16816.F32.BF16 R24, R100.reuse, R118, R24 ;  /* 0x000000766418723c */ /* 0x040fec0000041818 */
[----:B------:R-:W1:Y:S01]  /*1b1c0*/  LDSM.16.MT88.4 R116, [R207+0x10800] ;  /* 0x01080000cf74783b */ /* 0x000e620000004200 */
        /* <DEDUP_REMOVED lines=25> */
[C---:B---3--:R-:W-:Y:S05]  /*1b360*/  HMMA.16816.F32.BF16 R68, R100.reuse, R108, R68 ;  /* 0x0000006c6444723c */ /* 0x048fea0000041844 */
[----:B------:R-:W-:Y:S01]  /*1b370*/  FADD.FTZ R231, R231, R230 ;  /* 0x000000e6e7e77221 */ /* 0x000fe20000010000 */
[C---:B------:R-:W-:Y:S05]  /*1b380*/  HMMA.16816.F32.BF16 R72, R100.reuse, R110, R72 ;  /* 0x0000006e6448723c */ /* 0x040fea0000041848 */
[----:B------:R-:W-:Y:S01]  /*1b390*/  F2FP.BF16.F32.PACK_AB R108, R233, R232 ;  /* 0x000000e8e96c723e */ /* 0x000fe200000010ff */
[C---:B----4-:R-:W-:Y:S05]  /*1b3a0*/  HMMA.16816.F32.BF16 R76, R100.reuse, R112, R76 ;  /* 0x00000070644c723c */ /* 0x050fea000004184c */
[----:B------:R-:W-:Y:S01]  /*1b3b0*/  F2FP.BF16.F32.PACK_AB R110, R235, R234 ;  /* 0x000000eaeb6e723e */ /* 0x000fe200000010ff */
[C---:B------:R-:W-:Y:S01]  /*1b3c0*/  HMMA.16816.F32.BF16 R80, R100.reuse, R114, R80 ;  /* 0x000000726450723c */ /* 0x040fe20000041850 */
[----:B------:R-:W3:Y:S04]  /*1b3d0*/  LDSM.16.MT88.4 R112, [R207+0xd000] ;  /* 0x00d00000cf70783b */ /* 0x000ee80000004200 */
[----:B-----5:R-:W-:Y:S01]  /*1b3e0*/  F2FP.BF16.F32.PACK_AB R109, R237, R236 ;  /* 0x000000eced6d723e */ /* 0x020fe200000010ff */
[C---:B-1----:R-:W-:Y:S05]  /*1b3f0*/  HMMA.16816.F32.BF16 R84, R100.reuse, R116, R84 ;  /* 0x000000746454723c */ /* 0x042fea0000041854 */
[----:B------:R-:W-:Y:S01]  /*1b400*/  F2FP.BF16.F32.PACK_AB R111, R239, R238 ;  /* 0x000000eeef6f723e */ /* 0x000fe200000010ff */
[C---:B------:R-:W-:Y:S01]  /*1b410*/  HMMA.16816.F32.BF16 R88, R100.reuse, R118, R88 ;  /* 0x000000766458723c */ /* 0x040fe20000041858 */
[----:B------:R-:W1:Y:S04]  /*1b420*/  LDSM.16.MT88.4 R116, [R208+0xf000] ;  /* 0x00f00000d074783b */ /* 0x000e680000004200 */
[----:B------:R-:W-:Y:S01]  /*1b430*/  MOV R227, R2 ;  /* 0x0000000200e37202 */ /* 0x000fe20000000f00 */
        /* <DEDUP_REMOVED lines=12> */
[C---:B------:R-:W-:Y:S05]  /*1b500*/  HMMA.16816.F32.BF16 R16, R108.reuse, R126, R16 ;  /* 0x0000007e6c10723c */ /* 0x040fea0000041810 */
        /* <DEDUP_REMOVED lines=8> */
[C---:B------:R-:W-:Y:S05]  /*1b590*/  HMMA.16816.F32.BF16 R32, R108.reuse, R130, R32 ;  /* 0x000000826c20723c */ /* 0x040fea0000041820 */
[----:B------:R-:W-:Y:S01]  /*1b5a0*/  MOV R2, R133 ;  /* 0x0000008500027202 */ /* 0x000fe20000000f00 */
[C---:B------:R-:W-:Y:S05]  /*1b5b0*/  HMMA.16816.F32.BF16 R36, R108.reuse, R140, R36 ;  /* 0x0000008c6c24723c */ /* 0x040fea0000041824 */
[----:B------:R-:W-:Y:S01]  /*1b5c0*/  MOV R3, R132 ;  /* 0x0000008400037202 */ /* 0x000fe20000000f00 */
[C---:B------:R-:W-:Y:S05]  /*1b5d0*/  HMMA.16816.F32.BF16 R40, R108.reuse, R142, R40 ;  /* 0x0000008e6c28723c */ /* 0x040fea0000041828 */
[----:B------:R-:W-:Y:S01]  /*1b5e0*/  F2FP.BF16.F32.PACK_AB R140, R241, R240 ;  /* 0x000000f0f18c723e */ /* 0x000fe200000010ff */
[C---:B-1----:R-:W-:Y:S05]  /*1b5f0*/  HMMA.16816.F32.BF16 R44, R108.reuse, R116, R44 ;  /* 0x000000746c2c723c */ /* 0x042fea000004182c */
[----:B------:R-:W-:Y:S01]  /*1b600*/  F2FP.BF16.F32.PACK_AB R142, R243, R242 ;  /* 0x000000f2f38e723e */ /* 0x000fe200000010ff */
        /* <DEDUP_REMOVED lines=57> */
.L_x_4564:
        /* <DEDUP_REMOVED lines=14> */
.L_x_4590:
        /* <DEDUP_REMOVED lines=277> */
.L_x_4576:
        /* <DEDUP_REMOVED lines=8> */
.L_x_4577:
[----:B------:R-:W-:Y:S05]  /*1cc50*/  BSYNC B0 ;  /* 0x0000000000007941 */ /* 0x000fea0003800000 */
.L_x_4575:
        /* <DEDUP_REMOVED lines=54> */
.L_x_4579:
[----:B------:R-:W-:Y:S05]  /*1cfc0*/  BSYNC B0 ;  /* 0x0000000000007941 */ /* 0x000fea0003800000 */
.L_x_4578:
        /* <DEDUP_REMOVED lines=12> */
[----:B--2---:R2:W5:Y:S01]  /*1d090*/  LD.E R6, desc[UR4][R6.64+0xc0] ;  /* 0x0000c00406067980 */ /* 0x004562000c101900 */
[----:B------:R-:W-:Y:S01]  /*1d0a0*/  SHF.R.S32.HI R3, RZ, 0x1f, R218 ;  /* 0x0000001fff037819 */ /* 0x000fe200000114da */
[----:B------:R-:W-:Y:S01]  /*1d0b0*/  BSSY B0, `(.L_x_4580) ;  /* 0x000002c000007945 */ /* 0x000fe20003800000 */
        /* <DEDUP_REMOVED lines=8> */
[----:B--2---:R-:W-:-:S04]  /*1d140*/  LEA.HI R7, R5, R4, RZ, 0x3 ;  /* 0x0000000405077211 */ /* 0x004fc800078f18ff */
[----:B------:R-:W-:Y:S02]  /*1d150*/  SHF.R.S32.HI R5, RZ, 0x3, R7 ;  /* 0x00000003ff057819 */ /* 0x000fe40000011407 */
[----:B------:R-:W-:Y:S02]  /*1d160*/  LOP3.LUT R7, R7, 0xfffffff8, RZ, 0xc0, !PT ;  /* 0xfffffff807077812 */ /* 0x000fe400078ec0ff */
[CC--:B------:R-:W-:Y:S01]  /*1d170*/  ISETP.GE.AND P0, PT, R5.reuse, R220.reuse, PT ;  /* 0x000000dc0500720c */ /* 0x0c0fe20003f06270 */
[C---:B------:R-:W-:Y:S02]  /*1d180*/  VIADD R3, R5.reuse, 0x10 ;  /* 0x0000001005037836 */ /* 0x040fe40000000000 */
        /* <DEDUP_REMOVED lines=30> */
.L_x_4581:
[----:B------:R-:W-:Y:S05]  /*1d370*/  BSYNC B0 ;  /* 0x0000000000007941 */ /* 0x000fea0003800000 */
.L_x_4580:
        /* <DEDUP_REMOVED lines=24> */
.L_x_4583:
[----:B------:R-:W-:Y:S05]  /*1d500*/  BSYNC B0 ;  /* 0x0000000000007941 */ /* 0x000fea0003800000 */
.L_x_4582:
        /* <DEDUP_REMOVED lines=24> */
.L_x_4585:
[----:B------:R-:W-:Y:S05]  /*1d690*/  BSYNC B0 ;  /* 0x0000000000007941 */ /* 0x000fea0003800000 */
.L_x_4584:
[----:B------:R-:W-:-:S04]  /*1d6a0*/  MOV R217, 0x0 ;  /* 0x0000000000d97802 */ /* 0x000fc80000000f00 */
[----:B-12345:R-:W-:Y:S05]  /*1d6b0*/  @P1 RET.REL.NODEC R216 `(_ZN5flash24flash_fwd_splitkv_kernelI23Flash_fwd_kernel_traitsILi192ELi64ELi64ELi4ELb0ELb0EN7cutlass10bfloat16_tE19Flash_kernel_traitsILi192ELi64ELi64ELi4ES3_EELb0ELb0ELb1ELb0ELb0ELb1ELb0ELb1EEEvNS_16Flash_fwd_paramsE) ;  /* 0xfffffe28d8501950 */ /* 0x03efea0003c3ffff */
        /* <DEDUP_REMOVED lines=20> */
[----:B-1----:R-:W-:Y:S05]  /*1d800*/  @P0 RET.REL.NODEC R216 `(_ZN5flash24flash_fwd_splitkv_kernelI23Flash_fwd_kernel_traitsILi192ELi64ELi64ELi4ELb0ELb0EN7cutlass10bfloat16_tE19Flash_kernel_traitsILi192ELi64ELi64ELi4ES3_EELb0ELb0ELb1ELb0ELb0ELb1ELb0ELb1EEEvNS_16Flash_fwd_paramsE) ;  /* 0xfffffe24d8fc0950 */ /* 0x002fea0003c3ffff */
[----:B------:R-:W-:Y:S01]  /*1d810*/  R2UR UR4, R10 ;  /* 0x000000000a0472ca */ /* 0x000fe200000e0000 */
[----:B------:R-:W-:Y:S01]  /*1d820*/  IMAD.MOV.U32 R217, RZ, RZ, 0x0 ;  /* 0x00000000ffd97424 */ /* 0x000fe200078e00ff */
[----:B------:R-:W-:-:S13]  /*1d830*/  R2UR UR5, R11 ;  /* 0x000000000b0572ca */ /* 0x000fda00000e0000 */
[----:B------:R1:W-:Y:S02]  /*1d840*/  ST.E.128 desc[UR4][R2.64+0x100], R60 ;  /* 0x0001003c02007985 */ /* 0x0003e4000c101d04 */
[----:B-1----:R-:W-:Y:S05]  /*1d850*/  RET.REL.NODEC R216 `(_ZN5flash24flash_fwd_splitkv_kernelI23Flash_fwd_kernel_traitsILi192ELi64ELi64ELi4ELb0ELb0EN7cutlass10bfloat16_tE19Flash_kernel_traitsILi192ELi64ELi64ELi4ES3_EELb0ELb0ELb1ELb0ELb0ELb1ELb0ELb1EEEvNS_16Flash_fwd_paramsE) ;  /* 0xfffffe24d8e87950 */ /* 0x002fea0003c3ffff */
.L_x_4574:
[----:B------:R-:W-:Y:S01]  /*1d860*/  MOV R3, 0x2 ;  /* 0x0000000200037802 */ /* 0x000fe20000000f00 */
[----:B------:R-:W-:Y:S01]  /*1d870*/  IMAD.MOV.U32 R0, RZ, RZ, 0x1f ;  /* 0x0000001fff007424 */ /* 0x000fe200078e00ff */
[----:B------:R-:W-:-:S07]  /*1d880*/  MOV R2, 0xffffffff ;  /* 0xffffffff00027802 */ /* 0x000fce0000000f00 */
[----:B-1---5:R-:W-:Y:S05]  /*1d890*/  WARPSYNC.COLLECTIVE R2, `(.L_x_4586) ;  /* 0x0000000002087348 */ /* 0x022fea0003c00000 */
[----:B------:R2:W3:Y:S02]  /*1d8a0*/  SHFL.BFLY P0, R12, R228, R3, R0 ;  /* 0x0c000003e40c7389 */ /* 0x0004e40000000000 */
[----:B-123-5:R-:W-:Y:S01]  /*1d8b0*/  ENDCOLLECTIVE ;  /* 0x000000000000791b */ /* 0x02efe20003800000 */
.L_x_4586:
[----:B------:R-:W-:Y:S02]  /*1d8c0*/  IMAD.MOV.U32 R5, RZ, RZ, R12 ;  /* 0x000000ffff057224 */ /* 0x000fe400078e000c */
[----:B------:R-:W-:Y:S02]  /*1d8d0*/  IMAD.MOV.U32 R3, RZ, RZ, 0x1 ;  /* 0x00000001ff037424 */ /* 0x000fe400078e00ff */
[----:B------:R-:W-:-:S05]  /*1d8e0*/  FADD.FTZ R8, R5, R228 ;  /* 0x000000e405087221 */ /* 0x000fca0000010000 */
[----:B------:R-:W-:-:S07]  /*1d8f0*/  MOV R228, R8 ;  /* 0x0000000800e47202 */ /* 0x000fce0000000f00 */
[----:B------:R-:W-:Y:S05]  /*1d900*/  WARPSYNC.COLLECTIVE R2, `(.L_x_4587) ;  /* 0x0000000002087348 */ /* 0x000fea0003c00000 */
[----:B------:R1:W2:Y:S02]  /*1d910*/  SHFL.BFLY P0, R12, R228, R3, R0 ;  /* 0x0c000003e40c7389 */ /* 0x0002a40000000000 */
[----:B-12---:R-:W-:Y:S01]  /*1d920*/  ENDCOLLECTIVE ;  /* 0x000000000000791b */ /* 0x006fe20003800000 */
.L_x_4587:
[----:B------:R-:W-:Y:S01]  /*1d930*/  MOV R228, R229 ;  /* 0x000000e500e47202 */ /* 0x000fe20000000f00 */
[----:B------:R-:W-:Y:S01]  /*1d940*/  IMAD.MOV.U32 R3, RZ, RZ, 0x2 ;  /* 0x00000002ff037424 */ /* 0x000fe200078e00ff */
[----:B------:R-:W-:-:S07]  /*1d950*/  MOV R5, R12 ;  /* 0x0000000c00057202 */ /* 0x000fce0000000f00 */
[----:B------:R-:W-:Y:S05]  /*1d960*/  WARPSYNC.COLLECTIVE R2, `(.L_x_4588) ;  /* 0x0000000002087348 */ /* 0x000fea0003c00000 */
[----:B------:R1:W2:Y:S02]  /*1d970*/  SHFL.BFLY P0, R12, R228, R3, R0 ;  /* 0x0c000003e40c7389 */ /* 0x0002a40000000000 */
[----:B-12---:R-:W-:Y:S01]  /*1d980*/  ENDCOLLECTIVE ;  /* 0x000000000000791b */ /* 0x006fe20003800000 */
.L_x_4588:
[----:B------:R-:W-:Y:S01]  /*1d990*/  FADD.FTZ R5, R8, R5 ;  /* 0x0000000508057221 */ /* 0x000fe20000010000 */
[----:B------:R-:W-:Y:S01]  /*1d9a0*/  FADD.FTZ R9, R12, R229 ;  /* 0x000000e50c097221 */ /* 0x000fe20000010000 */
[----:B------:R-:W-:-:S04]  /*1d9b0*/  MOV R3, 0x1 ;  /* 0x0000000100037802 */ /* 0x000fc80000000f00 */
[----:B------:R-:W-:-:S07]  /*1d9c0*/  MOV R228, R9 ;  /* 0x0000000900e47202 */ /* 0x000fce0000000f00 */
[----:B------:R-:W-:Y:S05]  /*1d9d0*/  WARPSYNC.COLLECTIVE R2, `(.L_x_4589) ;  /* 0x0000000002087348 */ /* 0x000fea0003c00000 */
[----:B------:R1:W2:Y:S02]  /*1d9e0*/  SHFL.BFLY P0, R12, R228, R3, R0 ;  /* 0x0c000003e40c7389 */ /* 0x0002a40000000000 */
[----:B-12---:R-:W-:Y:S01]  /*1d9f0*/  ENDCOLLECTIVE ;  /* 0x000000000000791b */ /* 0x006fe20003800000 */
.L_x_4589:
[----:B------:R-:W-:Y:S05]  /*1da00*/  BRA `(.L_x_4590) ;  /* 0xffffffe0001c7947 */ /* 0x000fea000383ffff */
.L_x_4591:
        /* <DEDUP_REMOVED lines=15> */
.L_x_7907:


//--------------------- .text._ZN5flash24flash_fwd_splitkv_kernelI23Flash_fwd_kernel_traitsILi192ELi64ELi64ELi4ELb0ELb0EN7cutlass10bfloat16_tE19Flash_kernel_traitsILi192ELi64ELi64ELi4ES3_EELb0ELb0ELb0ELb0ELb1ELb0ELb1ELb0EEEvNS_16Flash_fwd_paramsE --------------------------
	.section	.text._ZN5flash24flash_fwd_splitkv_kernelI23Flash_fwd_kernel_traitsILi192ELi64ELi64ELi4ELb0ELb0EN7cutlass10bfloat16_tE19Flash_kernel_traitsILi192ELi64ELi64ELi4ES3_EELb0ELb0ELb0ELb0ELb1ELb0ELb1ELb0EEEvNS_16Flash_fwd_paramsE,"ax",@progbits
	.align	128
        .global         _ZN5flash24flash_fwd_splitkv_kernelI23Flash_fwd_kernel_traitsILi192ELi64ELi64ELi4ELb0ELb0EN7cutlass10bfloat16_tE19Flash_kernel_traitsILi192ELi64ELi64ELi4ES3_EELb0ELb0ELb0ELb0ELb1ELb0ELb1ELb0EEEvNS_16Flash_fwd_paramsE
        .type           _ZN5flash24flash_fwd_splitkv_kernelI23Flash_fwd_kernel_traitsILi192ELi64ELi64ELi4ELb0ELb0EN7cutlass10bfloat16_tE19Flash_kernel_traitsILi192ELi64ELi64ELi4ES3_EELb0ELb0ELb0ELb0ELb1ELb0ELb1ELb0EEEvNS_16Flash_fwd_paramsE,@function
        .size           _ZN5flash24flash_fwd_splitkv_kernelI23Flash_fwd_kernel_traitsILi192ELi64ELi64ELi4ELb0ELb0EN7cutlass10bfloat16_tE19Flash_kernel_traitsILi192ELi64ELi64ELi4ES3_EELb0ELb0ELb0ELb0ELb1ELb0ELb1ELb0EEEvNS_16Flash_fwd_paramsE,(.L_x_7956 - _ZN5flash24flash_fwd_splitkv_kernelI23Flash_fwd_kernel_traitsILi192ELi64ELi64ELi4ELb0ELb0EN7cutlass10bfloat16_tE19Flash_kernel_traitsILi192ELi64ELi64ELi4ES3_EELb0ELb0ELb0ELb0ELb1ELb0ELb1ELb0EEEvNS_16Flash_fwd_paramsE)
        .other          _ZN5flash24flash_fwd_splitkv_kernelI23Flash_fwd_kernel_traitsILi192ELi64ELi64ELi4ELb0ELb0EN7cutlass10bfloat16_tE19Flash_kernel_traitsILi192ELi64ELi64ELi4ES3_EELb0ELb0ELb0ELb0ELb1ELb0ELb1ELb0EEEvNS_16Flash_fwd_paramsE,@"STO_CUDA_ENTRY STV_DEFAULT"
_ZN5flash24flash_fwd_splitkv_kernelI23Flash_fwd_kernel_traitsILi192ELi64ELi64ELi4ELb0ELb0EN7cutlass10bfloat16_tE19Flash_kernel_traitsILi192ELi64ELi64ELi4ES3_EELb0ELb0ELb0ELb0ELb1ELb0ELb1ELb0EEEvNS_16Flash_fwd_paramsE:
.text._ZN5flash24flash_fwd_splitkv_kernelI23Flash_fwd_kernel_traitsILi192ELi64ELi64ELi4ELb0ELb0EN7cutlass10bfloat16_tE19Flash_kernel_traitsILi192ELi64ELi64ELi4ES3_EELb0ELb0ELb0ELb0ELb1ELb0ELb1ELb0EEEvNS_16Flash_fwd_paramsE:
[----:B------:R-:W-:Y:S08]  /*0000*/  LDC R1, c[0x0][0x28] ;  /* 0x00000a00ff017b82 */ /* 0x000ff00000000800 */
[----:B------:R-:W1:Y:S01]  /*0010*/  LDC R5, c[0x0][0x270] ;  /* 0x00009c00ff057b82 */ /* 0x000e620000000800 */
[----:B------:R-:W-:Y:S01]  /*0020*/  MOV R2, RZ ;  /* 0x000000ff00027202 */ /* 0x000fe20000000f00 */
[----:B------:R-:W-:Y:S01]  /*0030*/  ULDC.64 UR4, c[0x0][0x2f0] ;  /* 0x0000bc0000047ab9 */ /* 0x000fe20000000a00 */
[----:B------:R-:W-:Y:S01]  /*0040*/  MOV R10, 0xffffffff ;  /* 0xffffffff000a7802 */ /* 0x000fe20000000f00 */
[----:B------:R-:W-:Y:S01]  /*0050*/  ULDC.64 UR12, c[0x0][0x208] ;  /* 0x00008200000c7ab9 */ /* 0x000fe20000000a00 */
[----:B------:R-:W-:-:S03]  /*0060*/  ISETP.NE.U32.AND P1, PT, RZ, UR4, PT ;  /* 0x00000004ff007c0c */ /* 0x000fc6000bf25070 */
        /* <DEDUP_REMOVED lines=8> */
[----:B-1----:R-:W-:-:S04]  /*00f0*/  IMAD.MOV R0, RZ, RZ, -R3 ;  /* 0x000000ffff007224 */ /* 0x002fc800078e0a03 */
[----:B------:R-:W-:-:S04]  /*0100*/  IMAD R7, R0, R5, RZ ;  /* 0x0000000500077224 */ /* 0x000fc800078e02ff */
[----:B------:R-:W-:Y:S02]  /*0110*/  IMAD.HI.U32 R7, R3, R7, R2 ;  /* 0x0000000703077227 */ /* 0x000fe400078e0002 */
[----:B------:R-:W1:Y:S04]  /*0120*/  LDC.64 R2, c[0x0][0x300] ;  /* 0x0000c000ff027b82 */ /* 0x000e680000000a00 */
[----:B--2---:R-:W-:-:S04]  /*0130*/  IMAD.HI.U32 R207, R7, UR6, RZ ;  /* 0x0000000607cf7c27 */ /* 0x004fc8000f8e00ff */
[----:B------:R-:W-:Y:S01]  /*0140*/  IMAD.MOV R0, RZ, RZ, -R207 ;  /* 0x000000ffff007224 */ /* 0x000fe200078e0acf */
[----:B------:R-:W2:Y:S03]  /*0150*/  LDC.64 R6, c[0x0][0x2f0] ;  /* 0x0000bc00ff067b82 */ /* 0x000ea60000000a00 */
[----:B------:R-:W-:-:S05]  /*0160*/  IMAD R0, R5, R0, UR6 ;  /* 0x0000000605007e24 */ /* 0x000fca000f8e0200 */
[----:B------:R-:W-:Y:S02]  /*0170*/  ISETP.GE.U32.AND P4, PT, R0, R5, PT ;  /* 0x000000050000720c */ /* 0x000fe40003f86070 */
[----:B-1----:R-:W-:-:S04]  /*0180*/  ISETP.NE.U32.AND P0, PT, R2, RZ, PT ;  /* 0x000000ff0200720c */ /* 0x002fc80003f05070 */
[----:B------:R-:W-:-:S07]  /*0190*/  ISETP.NE.AND.EX P0, PT, R3, RZ, PT, P0 ;  /* 0x000000ff0300720c */ /* 0x000fce0003f05300 */
[----:B------:R-:W-:Y:S01]  /*01a0*/  @P4 IMAD.IADD R0, R0, 0x1, -R5 ;  /* 0x0000000100004824 */ /* 0x000fe200078e0a05 */
[----:B------:R-:W-:Y:S01]  /*01b0*/  @P4 IADD3 R207, R207, 0x1, RZ ;  /* 0x00000001cfcf4810 */ /* 0x000fe20007ffe0ff */
[----:B------:R-:W1:Y:S03]  /*01c0*/  LDC.64 R2, c[0x0][0x2f8] ;  /* 0x0000be00ff027b82 */ /* 0x000e660000000a00 */
[----:B------:R-:W-:-:S05]  /*01d0*/  ISETP.GE.U32.AND P3, PT, R0, R5, PT ;  /* 0x000000050000720c */ /* 0x000fca0003f66070 */
[----:B------:R-:W4:Y:S08]  /*01e0*/  LDC.U8 R0, c[0x0][0x3c2] ;  /* 0x0000f080ff007b82 */ /* 0x000f300000000000 */
[----:B------:R-:W-:Y:S01]  /*01f0*/  @P3 VIADD R207, R207, 0x1 ;  /* 0x00000001cfcf3836 */ /* 0x000fe20000000000 */
[----:B------:R-:W-:Y:S01]  /*0200*/  @!P2 LOP3.LUT R207, RZ, R5, RZ, 0x33, !PT ;  /* 0x00000005ffcfa212 */ /* 0x000fe200078e33ff */
[----:B------:R-:W1:Y:S04]  /*0210*/  @P0 LDC.64 R8, c[0x0][0x300] ;  /* 0x0000c000ff080b82 */ /* 0x000e680000000a00 */
[----:B--2---:R-:W-:-:S05]  /*0220*/  IMAD.WIDE R16, R207, 0x4, R6 ;  /* 0x00000004cf107825 */ /* 0x004fca00078e0206 */
[----:B------:R-:W2:Y:S04]  /*0230*/  @P1 LDG.E R10, desc[UR12][R16.64] ;  /* 0x0000000c100a1981 */ /* 0x000ea8000c1e1900 */
[----:B------:R-:W2:Y:S01]  /*0240*/  @P1 LDG.E R199, desc[UR12][R16.64+0x4] ;  /* 0x0000040c10c71981 */ /* 0x000ea2000c1e1900 */
[----:B----4-:R-:W-:Y:S01]  /*0250*/  ISETP.NE.AND P3, PT, R0, RZ, PT ;  /* 0x000000ff0000720c */ /* 0x010fe20003f65270 */
[----:B---3--:R-:W-:Y:S01]  /*0260*/  IMAD.WIDE R14, R207, 0x4, R14 ;  /* 0x00000004cf0e7825 */ /* 0x008fe200078e020e */
[C---:B-1----:R-:W-:Y:S02]  /*0270*/  ISETP.EQ.U32.AND P2, PT, R2.reuse, RZ, PT ;  /* 0x000000ff0200720c */ /* 0x042fe40003f42070 */
[----:B------:R-:W-:Y:S01]  /*0280*/  MOV R7, 0xffffffff ;  /* 0xffffffff00077802 */ /* 0x000fe20000000f00 */
[----:B------:R-:W-:Y:S01]  /*0290*/  IMAD.MOV.U32 R12, RZ, RZ, RZ ;  /* 0x000000ffff0c7224 */ /* 0x000fe200078e00ff */
[----:B------:R-:W-:Y:S01]  /*02a0*/  ISETP.EQ.OR.EX P2, PT, R3, RZ, !P3, P2 ;  /* 0x000000ff0300720c */ /* 0x000fe20005f42720 */
[----:B------:R-:W-:Y:S01]  /*02b0*/  @P0 IMAD.WIDE R8, R207, 0x4, R8 ;  /* 0x00000004cf080825 */ /* 0x000fe200078e0208 */
[----:B------:R-:W1:Y:S04]  /*02c0*/  S2R R39, SR_CTAID.X ;  /* 0x0000000000277919 */ /* 0x000e680000002500 */
[----:B------:R3:W5:Y:S07]  /*02d0*/  @P0 LDG.E R12, desc[UR12][R8.64] ;  /* 0x0000000c080c0981 */ /* 0x00076e000c1e1900 */
[----:B------:R3:W5:Y:S01]  /*02e0*/  @!P2 LDG.E R7, desc[UR12][R14.64] ;  /* 0x0000000c0e07a981 */ /* 0x000762000c1e1900 */
[----:B------:R-:W-:-:S02]  /*02f0*/  ISETP.NE.U32.AND P0, PT, R2, RZ, PT ;  /* 0x000000ff0200720c */ /* 0x000fc40003f05070 */
[----:B------:R-:W-:Y:S01]  /*0300*/  IADD3 R34, -R207, RZ, RZ ;  /* 0x000000ffcf227210 */ /* 0x000fe20007ffe1ff */
[----:B------:R-:W4:Y:S01]  /*0310*/  S2R R4, SR_CTAID.Y ;  /* 0x0000000000047919 */ /* 0x000f220000002600 */
[----:B------:R-:W-:Y:S01]  /*0320*/  ISETP.NE.AND.EX P0, PT, R3, RZ, PT, P0 ;  /* 0x000000ff0300720c */ /* 0x000fe20003f05300 */
[----:B------:R-:W1:Y:S02]  /*0330*/  S2R R6, SR_TID.X ;  /* 0x0000000000067919 */ /* 0x000e640000002100 */
[----:B------:R-:W-:Y:S02]  /*0340*/  IMAD R34, R5, R34, UR6 ;  /* 0x0000000605227e24 */ /* 0x000fe4000f8e0222 */
[----:B--2---:R-:W-:-:S06]  /*0350*/  @P1 IMAD.IADD R199, R199, 0x1, -R10 ;  /* 0x00000001c7c71824 */ /* 0x004fcc00078e0a0a */
[----:B------:R-:W2:Y:S02]  /*0360*/  @!P1 LDC R199, c[0x0][0x2c4] ;  /* 0x0000b100ffc79b82 */ /* 0x000ea40000000800 */
[----:B-1-34-:R-:W-:Y:S05]  /*0370*/  @!P0 BRA `(.L_x_4592) ;  /* 0x0000000000108947 */ /* 0x01afea0003800000 */
[----:B------:R-:W3:Y:S02]  /*0380*/  @P3 LDG.E R0, desc[UR12][R14.64+0x4] ;  /* 0x0000040c0e003981 */ /* 0x000ee4000c1e1900 */
[----:B---3-5:R-:W-:-:S06]  /*0390*/  @P3 IADD3 R9, R0, -R7, RZ ;  /* 0x8000000700093210 */ /* 0x028fcc0007ffe0ff */
[----:B------:R3:W5:Y:S01]  /*03a0*/  @!P3 LDG.E R9, desc[UR12][R14.64] ;  /* 0x0000000c0e09b981 */ /* 0x000762000c1e1900 */
[----:B------:R-:W-:Y:S05]  /*03b0*/  BRA `(.L_x_4593) ;  /* 0x0000000000047947 */ /* 0x000fea0003800000 */
.L_x_4592:
[----:B------:R-:W1:Y:S02]  /*03c0*/  LDC R9, c[0x0][0x2c8] ;  /* 0x0000b200ff097b82 */ /* 0x000e640000000800 */
.L_x_4593:
[----:B------:R-:W4:Y:S02]  /*03d0*/  LDC.64 R2, c[0x0][0x308] ;  /* 0x0000c200ff027b82 */ /* 0x000f240000000a00 */
[----:B----4-:R-:W-:-:S04]  /*03e0*/  ISETP.NE.U32.AND P3, PT, R2, RZ, PT ;  /* 0x000000ff0200720c */ /* 0x010fc80003f65070 */
[----:B------:R-:W-:-:S13]  /*03f0*/  ISETP.NE.AND.EX P3, PT, R3, RZ, PT, P3 ;  /* 0x000000ff0300720c */ /* 0x000fda0003f65330 */
[----:B------:R-:W4:Y:S02]  /*0400*/  @P3 LDC.64 R2, c[0x0][0x308] ;  /* 0x0000c200ff023b82 */ /* 0x000f240000000a00 */
[----:B----4-:R-:W-:-:S05]  /*0410*/  @P3 IMAD.WIDE R2, R207, 0x4, R2 ;  /* 0x00000004cf023825 */ /* 0x010fca00078e0202 */
[----:B------:R4:W5:Y:S01]  /*0420*/  @P3 LDG.E R89, desc[UR12][R2.64] ;  /* 0x0000000c02593981 */ /* 0x000962000c1e1900 */
[----:B------:R-:W-:-:S05]  /*0430*/  IMAD.SHL.U32 R0, R39, 0x40, RZ ;  /* 0x0000004027007824 */ /* 0x000fca00078e00ff */
[----:B--2---:R-:W-:-:S13]  /*0440*/  ISETP.GT.AND P0, PT, R199, R0, PT ;  /* 0x00000000c700720c */ /* 0x004fda0003f04270 */
[----:B------:R-:W-:Y:S05]  /*0450*/  @!P0 EXIT ;  /* 0x000000000000894d */ /* 0x000fea0003800000 */
[----:B------:R-:W3:Y:S01]  /*0460*/  LDC R11, c[0x0][0x10] ;  /* 0x00000400ff0b7b82 */ /* 0x000ee20000000800 */
[----:B-----5:R-:W-:-:S07]  /*0470*/  @P3 IMAD.IADD R89, R89, 0x1, -R12 ;  /* 0x0000000159593824 */ /* 0x020fce00078e0a0c */
[----:B----4-:R-:W2:Y:S01]  /*0480*/  LDC R3, c[0x0][0x2c8] ;  /* 0x0000b200ff037b82 */ /* 0x010ea20000000800 */
[----:B---3--:R-:W-:-:S04]  /*0490*/  IABS R14, R11 ;  /* 0x0000000b000e7213 */ /* 0x008fc80000000000 */
[----:B------:R-:W3:Y:S01]  /*04a0*/  I2F.RP R2, R14 ;  /* 0x0000000e00027306 */ /* 0x000ee20000209400 */
[----:B--2---:R-:W-:-:S05]  /*04b0*/  VIADD R3, R3, 0x3f ;  /* 0x0000003f03037836 */ /* 0x004fca0000000000 */
[----:B------:R-:W-:-:S04]  /*04c0*/  SHF.R.S32.HI R16, RZ, 0x1f, R3 ;  /* 0x0000001fff107819 */ /* 0x000fc80000011403 */
[----:B------:R-:W-:Y:S01]  /*04d0*/  LEA.HI R16, R16, R3, RZ, 0x6 ;  /* 0x0000000310107211 */ /* 0x000fe200078f30ff */
[----:B---3--:R-:W2:Y:S03]  /*04e0*/  MUFU.RCP R18, R2 ;  /* 0x0000000200127308 */ /* 0x008ea60000001000 */
[----:B------:R-:W-:-:S05]  /*04f0*/  LEA.HI.SX32 R16, R16, R11, 0x1a ;  /* 0x0000000b10107211 */ /* 0x000fca00078fd2ff */
[----:B------:R-:W-:Y:S02]  /*0500*/  VIADD R16, R16, 0xffffffff ;  /* 0xffffffff10107836 */ /* 0x000fe40000000000 */
[----:B--2---:R-:W-:Y:S01]  /*0510*/  VIADD R18, R18, 0xffffffe ;  /* 0x0ffffffe12127836 */ /* 0x004fe20000000000 */
[----:B------:R-:W-:-:S03]  /*0520*/  IABS R2, R11 ;  /* 0x0000000b00027213 */ /* 0x000fc60000000000 */
[----:B------:R-:W2:Y:S02]  /*0530*/  F2I.FTZ.U32.TRUNC.NTZ R19, R18 ;  /* 0x0000001200137305 */ /* 0x000ea4000021f000 */
[----:B------:R-:W-:Y:S02]  /*0540*/  IMAD.MOV R2, RZ, RZ, -R2 ;  /* 0x000000ffff027224 */ /* 0x000fe400078e0a02 */
[--C-:B--2---:R-:W-:Y:S02]  /*0550*/  IMAD.MOV R3, RZ, RZ, -R19.reuse ;  /* 0x000000ffff037224 */ /* 0x104fe400078e0a13 */
[----:B------:R-:W-:Y:S02]  /*0560*/  IMAD.MOV.U32 R18, RZ, RZ, RZ ;  /* 0x000000ffff127224 */ /* 0x000fe400078e00ff */
[----:B------:R-:W-:Y:S01]  /*0570*/  IMAD R8, R3, R14, RZ ;  /* 0x0000000e03087224 */ /* 0x000fe200078e02ff */
[----:B------:R-:W-:Y:S02]  /*0580*/  IABS R3, R16 ;  /* 0x0000001000037213 */ /* 0x000fe40000000000 */
[----:B------:R-:W-:Y:S01]  /*0590*/  LOP3.LUT R16, R16, R11, RZ, 0x3c, !PT ;  /* 0x0000000b10107212 */ /* 0x000fe200078e3cff */
[----:B------:R-:W-:-:S03]  /*05a0*/  IMAD.HI.U32 R8, R19, R8, R18 ;  /* 0x0000000813087227 */ /* 0x000fc600078e0012 */
[----:B------:R-:W-:-:S03]  /*05b0*/  ISETP.GE.AND P0, PT, R16, RZ, PT ;  /* 0x000000ff1000720c */ /* 0x000fc60003f06270 */
        /* <DEDUP_REMOVED lines=27> */
[----:B------:R-:W-:Y:S01]  /*0770*/  IMAD.IADD R199, R199, 0x1, -R0 ;  /* 0x00000001c7c77824 */ /* 0x000fe200078e0a00 */
[----:B------:R-:W-:Y:S02]  /*0780*/  LOP3.LUT P6, RZ, R6, 0xf, RZ, 0xc0, !PT ;  /* 0x0000000f06ff7812 */ /* 0x000fe400078cc0ff */
[----:B------:R-:W-:-:S04]  /*0790*/  LEA.HI R7, R7, R6, RZ, 0x4 ;  /* 0x0000000607077211 */ /* 0x000fc800078f20ff */
[----:B------:R-:W-:-:S05]  /*07a0*/  LOP3.LUT R9, R7, 0x3ffffff0, RZ, 0xc0, !PT ;  /* 0x3ffffff007097812 */ /* 0x000fca00078ec0ff */
[----:B------:R-:W-:-:S04]  /*07b0*/  IMAD.IADD R9, R6, 0x1, -R9 ;  /* 0x0000000106097824 */ /* 0x000fc800078e0a09 */
[----:B------:R-:W-:Y:S02]  /*07c0*/  IMAD.SHL.U32 R8, R9, 0x4, RZ ;  /* 0x0000000409087824 */ /* 0x000fe400078e00ff */
[----:B-1----:R-:W-:-:S03]  /*07d0*/  IMAD R2, R4, R2, R207 ;  /* 0x0000000204027224 */ /* 0x002fc600078e02cf */
[----:B------:R-:W-:Y:S01]  /*07e0*/  SHF.R.S32.HI R9, RZ, 0x1f, R8 ;  /* 0x0000001fff097819 */ /* 0x000fe20000011408 */
[----:B------:R-:W-:-:S04]  /*07f0*/  IMAD R2, R2, R5, R34 ;  /* 0x0000000502027224 */ /* 0x000fc800078e0222 */
[----:B------:R-:W-:Y:S01]  /*0800*/  IMAD R3, R2, R3, R0 ;  /* 0x0000000302037224 */ /* 0x000fe200078e0200 */
[----:B------:R-:W-:-:S03]  /*0810*/  SHF.R.S32.HI R2, RZ, 0x4, R7 ;  /* 0x00000004ff027819 */ /* 0x000fc60000011407 */
[----:B------:R-:W-:Y:S01]  /*0820*/  IMAD R5, R3, UR4, RZ ;  /* 0x0000000403057c24 */ /* 0x000fe2000f8e02ff */
[C---:B------:R-:W-:Y:S01]  /*0830*/  ISETP.GE.AND P3, PT, R2.reuse, R199, PT ;  /* 0x000000c70200720c */ /* 0x040fe20003f66270 */
[----:B------:R-:W-:Y:S01]  /*0840*/  IMAD.WIDE R8, R2, 0xc0, R8 ;  /* 0x000000c002087825 */ /* 0x000fe200078e0208 */
[----:B------:R-:W-:-:S03]  /*0850*/  ULDC.64 UR4, c[0x0][0x288] ;  /* 0x0000a20000047ab9 */ /* 0x000fc60000000a00 */
[C---:B------:R-:W-:Y:S01]  /*0860*/  VIADD R10, R2.reuse, 0x18 ;  /* 0x00000018020a7836 */ /* 0x040fe20000000000 */
[C---:B------:R-:W-:Y:S01]  /*0870*/  IADD3 R4, P0, R5.reuse, R8, RZ ;  /* 0x0000000805047210 */ /* 0x040fe20007f1e0ff */
[C---:B------:R-:W-:Y:S02]  /*0880*/  VIADD R6, R2.reuse, 0x8 ;  /* 0x0000000802067836 */ /* 0x040fe40000000000 */
[C---:B------:R-:W-:Y:S01]  /*0890*/  VIADD R0, R2.reuse, 0x10 ;  /* 0x0000001002007836 */ /* 0x040fe20000000000 */
[----:B------:R-:W-:Y:S01]  /*08a0*/  LEA.HI.X.SX32 R5, R5, R9, 0x1, P0 ;  /* 0x0000000905057211 */ /* 0x000fe200000f0eff */
[----:B------:R-:W-:Y:S01]  /*08b0*/  VIADD R8, R2, 0x20 ;  /* 0x0000002002087836 */ /* 0x000fe20000000000 */
[----:B------:R-:W-:Y:S02]  /*08c0*/  LEA R12, P0, R4, UR4, 0x2 ;  /* 0x00000004040c7c11 */ /* 0x000fe4000f8010ff */
[-C--:B------:R-:W-:Y:S02]  /*08d0*/  ISETP.GE.AND P2, PT, R6, R199.reuse, PT ;  /* 0x000000c70600720c */ /* 0x080fe40003f46270 */
[----:B------:R-:W-:Y:S01]  /*08e0*/  LEA.HI.X R13, R4, UR5, R5, 0x2, P0 ;  /* 0x00000005040d7c11 */ /* 0x000fe200080f1405 */
[----:B------:R-:W-:Y:S01]  /*08f0*/  VIADD R4, R2, 0x30 ;  /* 0x0000003002047836 */ /* 0x000fe20000000000 */
[-C--:B------:R-:W-:Y:S01]  /*0900*/  ISETP.GE.AND P0, PT, R10, R199.reuse, PT ;  /* 0x000000c70a00720c */ /* 0x080fe20003f06270 */
[----:B------:R-:W-:Y:S01]  /*0910*/  ULDC.64 UR4, c[0x0][0x2b8] ;  /* 0x0000ae0000047ab9 */ /* 0x000fe20000000a00 */
[-C--:B------:R-:W-:Y:S01]  /*0920*/  ISETP.GE.AND P1, PT, R0, R199.reuse, PT ;  /* 0x000000c70000720c */ /* 0x080fe20003f26270 */
[----:B------:R-:W-:Y:S01]  /*0930*/  @!P3 STG.E.128 desc[UR12][R12.64], RZ ;  /* 0x000000ff0c00b986 */ /* 0x000fe2000c101d0c */
[-C--:B------:R-:W-:Y:S01]  /*0940*/  ISETP.GE.OR P5, PT, R6, R199.reuse, P6 ;  /* 0x000000c70600720c */ /* 0x080fe200037a6670 */
[----:B------:R-:W-:Y:S01]  /*0950*/  VIADD R6, R2, 0x28 ;  /* 0x0000002802067836 */ /* 0x000fe20000000000 */
[----:B------:R-:W-:Y:S01]  /*0960*/  ISETP.GE.OR P4, PT, R0, R199, P6 ;  /* 0x000000c70000720c */ /* 0x000fe20003786670 */
[----:B------:R-:W-:Y:S01]  /*0970*/  @!P3 STG.E.128 desc[UR12][R12.64+0x100], RZ ;  /* 0x000100ff0c00b986 */ /* 0x000fe2000c101d0c */
[----:B------:R-:W-:Y:S01]  /*0980*/  VIADD R0, R2, 0x38 ;  /* 0x0000003802007836 */ /* 0x000fe20000000000 */
[----:B------:R-:W-:-:S02]  /*0990*/  SHF.R.S32.HI R5, RZ, 0x1f, R3 ;  /* 0x0000001fff057819 */ /* 0x000fc40000011403 */
[----:B------:R-:W-:Y:S01]  /*09a0*/  @!P3 STG.E.128 desc[UR12][R12.64+0x200], RZ ;  /* 0x000200ff0c00b986 */ /* 0x000fe2000c101d0c */
[----:B------:R-:W-:-:S03]  /*09b0*/  ISETP.GE.AND P3, PT, R8, R199, PT ;  /* 0x000000c70800720c */ /* 0x000fc60003f66270 */
[----:B------:R-:W-:Y:S04]  /*09c0*/  @!P0 STG.E.128 desc[UR12][R12.64+0x4800], RZ ;  /* 0x004800ff0c008986 */ /* 0x000fe8000c101d0c */
[----:B------:R-:W-:Y:S01]  /*09d0*/  @!P0 STG.E.128 desc[UR12][R12.64+0x4900], RZ ;  /* 0x004900ff0c008986 */ /* 0x000fe2000c101d0c */
[----:B------:R-:W-:-:S03]  /*09e0*/  @!P4 IMAD.MOV.U32 R15, RZ, RZ, -0x800000 ;  /* 0xff800000ff0fc424 */ /* 0x000fc600078e00ff */
[----:B------:R-:W-:Y:S01]  /*09f0*/  @!P0 STG.E.128 desc[UR12][R12.64+0x4a00], RZ ;  /* 0x004a00ff0c008986 */ /* 0x000fe2000c101d0c */
[----:B------:R-:W-:-:S03]  /*0a00*/  IADD3 R3, P0, R3, R2, RZ ;  /* 0x0000000203037210 */ /* 0x000fc60007f1e0ff */
[----:B------:R-:W-:Y:S01]  /*0a10*/  @!P2 STG.E.128 desc[UR12][R12.64+0x1800], RZ ;  /* 0x001800ff0c00a986 */ /* 0x000fe2000c101d0c */
[----:B------:R-:W-:Y:S02]  /*0a20*/  LEA.HI.X.SX32 R14, R2, R5, 0x1, P0 ;  /* 0x00000005020e7211 */ /* 0x000fe400000f0eff */
[C---:B------:R-:W-:Y:S01]  /*0a30*/  LEA R16, P0, R3.reuse, UR4, 0x2 ;  /* 0x0000000403107c11 */ /* 0x040fe2000f8010ff */
[----:B------:R-:W-:Y:S03]  /*0a40*/  @!P2 STG.E.128 desc[UR12][R12.64+0x1900], RZ ;  /* 0x001900ff0c00a986 */ /* 0x000fe6000c101d0c */
[----:B------:R-:W-:Y:S01]  /*0a50*/  LEA.HI.X R17, R3, UR5, R14, 0x2, P0 ;  /* 0x0000000503117c11 */ /* 0x000fe200080f140e */
[----:B------:R-:W-:Y:S01]  /*0a60*/  @!P2 STG.E.128 desc[UR12][R12.64+0x1a00], RZ ;  /* 0x001a00ff0c00a986 */ /* 0x000fe2000c101d0c */
[-C--:B------:R-:W-:Y:S01]  /*0a70*/  ISETP.GE.AND P2, PT, R6, R199.reuse, PT ;  /* 0x000000c70600720c */ /* 0x080fe20003f46270 */
[----:B------:R-:W-:Y:S01]  /*0a80*/  @!P5 IMAD.MOV.U32 R3, RZ, RZ, -0x800000 ;  /* 0xff800000ff03d424 */ /* 0x000fe200078e00ff */
[CC--:B------:R-:W-:Y:S01]  /*0a90*/  ISETP.GE.OR P0, PT, R4.reuse, R199.reuse, P6 ;  /* 0x000000c70400720c */ /* 0x0c0fe20003706670 */
[----:B------:R-:W-:Y:S04]  /*0aa0*/  @!P1 STG.E.128 desc[UR12][R12.64+0x3000], RZ ;  /* 0x003000ff0c009986 */ /* 0x000fe8000c101d0c */
[----:B------:R-:W-:Y:S04]  /*0ab0*/  @!P1 STG.E.128 desc[UR12][R12.64+0x3100], RZ ;  /* 0x003100ff0c009986 */ /* 0x000fe8000c101d0c */
[----:B------:R-:W-:Y:S01]  /*0ac0*/  @!P1 STG.E.128 desc[UR12][R12.64+0x3200], RZ ;  /* 0x003200ff0c009986 */ /* 0x000fe2000c101d0c */
[----:B------:R-:W-:-:S03]  /*0ad0*/  ISETP.GE.AND P1, PT, R4, R199, PT ;  /* 0x000000c70400720c */ /* 0x000fc60003f26270 */
[----:B------:R-:W-:Y:S01]  /*0ae0*/  @!P3 STG.E.128 desc[UR12][R12.64+0x6000], RZ ;  /* 0x006000ff0c00b986 */ /* 0x000fe2000c101d0c */
[----:B------:R-:W-:-:S03]  /*0af0*/  @!P0 IMAD.MOV.U32 R5, RZ, RZ, -0x800000 ;  /* 0xff800000ff058424 */ /* 0x000fc600078e00ff */
[----:B------:R-:W-:Y:S04]  /*0b00*/  @!P3 STG.E.128 desc[UR12][R12.64+0x6100], RZ ;  /* 0x006100ff0c00b986 */ /* 0x000fe8000c101d0c */
[----:B------:R-:W-:Y:S01]  /*0b10*/  @!P3 STG.E.128 desc[UR12][R12.64+0x6200], RZ ;  /* 0x006200ff0c00b986 */ /* 0x000fe2000c101d0c */
[----:B------:R-:W-:-:S03]  /*0b20*/  ISETP.GE.AND P3, PT, R0, R199, PT ;  /* 0x000000c70000720c */ /* 0x000fc60003f66270 */
[----:B------:R-:W-:Y:S04]  /*0b30*/  @!P2 STG.E.128 desc[UR12][R12.64+0x7800], RZ ;  /* 0x007800ff0c00a986 */ /* 0x000fe8000c101d0c */
[----:B------:R-:W-:Y:S04]  /*0b40*/  @!P2 STG.E.128 desc[UR12][R12.64+0x7900], RZ ;  /* 0x007900ff0c00a986 */ /* 0x000fe8000c101d0c */
[----:B------:R-:W-:Y:S01]  /*0b50*/  @!P2 STG.E.128 desc[UR12][R12.64+0x7a00], RZ ;  /* 0x007a00ff0c00a986 */ /* 0x000fe2000c101d0c */
[----:B------:R-:W-:-:S03]  /*0b60*/  ISETP.GE.OR P2, PT, R10, R199, P6 ;  /* 0x000000c70a00720c */ /* 0x000fc60003746670 */
[----:B------:R-:W-:Y:S04]  /*0b70*/  @!P1 STG.E.128 desc[UR12][R12.64+0x9000], RZ ;  /* 0x009000ff0c009986 */ /* 0x000fe8000c101d0c */
[----:B------:R-:W-:Y:S04]  /*0b80*/  @!P1 STG.E.128 desc[UR12][R12.64+0x9100], RZ ;  /* 0x009100ff0c009986 */ /* 0x000fe8000c101d0c */
[----:B------:R-:W-:Y:S01]  /*0b90*/  @!P1 STG.E.128 desc[UR12][R12.64+0x9200], RZ ;  /* 0x009200ff0c009986 */ /* 0x000fe2000c101d0c */
[----:B------:R-:W-:Y:S01]  /*0ba0*/  ISETP.GE.OR P1, PT, R8, R199, P6 ;  /* 0x000000c70800720c */ /* 0x000fe20003726670 */
[----:B------:R-:W-:-:S02]  /*0bb0*/  @!P2 IMAD.MOV.U32 R11, RZ, RZ, -0x800000 ;  /* 0xff800000ff0ba424 */ /* 0x000fc400078e00ff */
[----:B------:R-:W-:Y:S04]  /*0bc0*/  @!P3 STG.E.128 desc[UR12][R12.64+0xa800], RZ ;  /* 0x00a800ff0c00b986 */ /* 0x000fe8000c101d0c */
[----:B------:R-:W-:Y:S04]  /*0bd0*/  @!P3 STG.E.128 desc[UR12][R12.64+0xa900], RZ ;  /* 0x00a900ff0c00b986 */ /* 0x000fe8000c101d0c */
[----:B------:R1:W-:Y:S01]  /*0be0*/  @!P3 STG.E.128 desc[UR12][R12.64+0xaa00], RZ ;  /* 0x00aa00ff0c00b986 */ /* 0x0003e2000c101d0c */
[----:B------:R-:W-:Y:S01]  /*0bf0*/  ISETP.GE.OR P3, PT, R6, R199, P6 ;  /* 0x000000c70600720c */ /* 0x000fe20003766670 */
[----:B------:R-:W-:-:S02]  /*0c00*/  @!P1 IMAD.MOV.U32 R9, RZ, RZ, -0x800000 ;  /* 0xff800000ff099424 */ /* 0x000fc400078e00ff */
[----:B------:R2:W-:Y:S01]  /*0c10*/  @!P5 STG.E desc[UR12][R16.64+0x20], R3 ;  /* 0x000020031000d986 */ /* 0x0005e2000c10190c */
[-C--:B------:R-:W-:Y:S02]  /*0c20*/  ISETP.GE.OR P5, PT, R2, R199.reuse, P6 ;  /* 0x000000c70200720c */ /* 0x080fe400037a6670 */
[----:B------:R-:W-:Y:S01]  /*0c30*/  ISETP.GE.OR P6, PT, R0, R199, P6 ;  /* 0x000000c70000720c */ /* 0x000fe200037c6670 */
[----:B------:R2:W-:Y:S04]  /*0c40*/  @!P4 STG.E desc[UR12][R16.64+0x40], R15 ;  /* 0x0000400f1000c986 */ /* 0x0005e8000c10190c */
[----:B------:R2:W-:Y:S02]  /*0c50*/  @!P2 STG.E desc[UR12][R16.64+0x60], R11 ;  /* 0x0000600b1000a986 */ /* 0x0005e4000c10190c */
[----:B------:R-:W-:-:S02]  /*0c60*/  @!P3 IMAD.MOV.U32 R7, RZ, RZ, -0x800000 ;  /* 0xff800000ff07b424 */ /* 0x000fc400078e00ff */
[----:B------:R2:W-:Y:S04]  /*0c70*/  @!P1 STG.E desc[UR12][R16.64+0x80], R9 ;  /* 0x0000800910009986 */ /* 0x0005e8000c10190c */
[----:B------:R2:W-:Y:S04]  /*0c80*/  @!P3 STG.E desc[UR12][R16.64+0xa0], R7 ;  /* 0x0000a0071000b986 */ /* 0x0005e8000c10190c */
[----:B------:R2:W-:Y:S01]  /*0c90*/  @!P0 STG.E desc[UR12][R16.64+0xc0], R5 ;  /* 0x0000c00510008986 */ /* 0x0005e2000c10190c */
[----:B-1----:R-:W-:-:S05]  /*0ca0*/  @!P5 IMAD.MOV.U32 R13, RZ, RZ, -0x800000 ;  /* 0xff800000ff0dd424 */ /* 0x002fca00078e00ff */
[----:B------:R2:W-:Y:S01]  /*0cb0*/  @!P5 STG.E desc[UR12][R16.64], R13 ;  /* 0x0000000d1000d986 */ /* 0x0005e2000c10190c */
[----:B------:R-:W-:Y:S05]  /*0cc0*/  @P6 EXIT ;  /* 0x000000000000694d */ /* 0x000fea0003800000 */
[----:B--2---:R-:W-:-:S05]  /*0cd0*/  MOV R3, 0xff800000 ;  /* 0xff80000000037802 */ /* 0x004fca0000000f00 */
[----:B------:R-:W-:Y:S01]  /*0ce0*/  STG.E desc[UR12][R16.64+0xe0], R3 ;  /* 0x0000e00310007986 */ /* 0x000fe2000c10190c */
[----:B------:R-:W-:Y:S05]  /*0cf0*/  EXIT ;  /* 0x000000000000794d */ /* 0x000fea0003800000 */
.L_x_4594:
        /* <DEDUP_REMOVED lines=24> */
.L_x_4595:
[----:B------:R-:W-:Y:S05]  /*0e80*/  @!P6 BRA `(.L_x_4596) ;  /* 0x000000040038e947 */ /* 0x000fea0003800000 */
[----:B------:R-:W2:Y:S01]  /*0e90*/  LDC R12, c[0x0][0x380] ;  /* 0x0000e000ff0c7b82 */ /* 0x000ea20000000800 */
[----:B------:R-:W-:Y:S01]  /*0ea0*/  LEA R27, R133, 0xffffffc0, 0x6 ;  /* 0xffffffc0851b7811 */ /* 0x000fe200078e30ff */
[----:B------:R-:W-:-:S03]  /*0eb0*/  ULDC.64 UR4, c[0x0][0x230] ;  /* 0x00008c0000047ab9 */ /* 0x000fc60000000a00 */
[----:B-1----:R-:W-:-:S03]  /*0ec0*/  IABS R2, R27 ;  /* 0x0000001b00027213 */ /* 0x002fc60000000000 */
[----:B------:R-:W1:Y:S01]  /*0ed0*/  LDC R7, c[0x0][0x278] ;  /* 0x00009e00ff077b82 */ /* 0x000e620000000800 */
[----:B------:R-:W-:-:S07]  /*0ee0*/  MOV R14, RZ ;  /* 0x000000ff000e7202 */ /* 0x000fce0000000f00 */
[----:B------:R-:W3:Y:S01]  /*0ef0*/  LDC.64 R80, c[0x0][0x248] ;  /* 0x00009200ff507b82 */ /* 0x000ee20000000a00 */
        /* <DEDUP_REMOVED lines=24> */
[----:B-1----:R-:W-:-:S04]  /*1080*/  IABS R2, R7 ;  /* 0x0000000700027213 */ /* 0x002fc80000000000 */
[----:B------:R-:W1:Y:S08]  /*1090*/  I2F.RP R8, R2 ;  /* 0x0000000200087306 */ /* 0x000e700000209400 */
[----:B-1----:R-:W1:Y:S02]  /*10a0*/  MUFU.RCP R15, R8 ;  /* 0x00000008000f7308 */ /* 0x002e640000001000 */
[----:B-1----:R-:W-:Y:S01]  /*10b0*/  IADD3 R15, R15, 0xffffffe, RZ ;  /* 0x0ffffffe0f0f7810 */ /* 0x002fe20007ffe0ff */
[----:B------:R-:W-:-:S04]  /*10c0*/  IMAD.MOV R8, RZ, RZ, -R9 ;  /* 0x000000ffff087224 */ /* 0x000fc800078e0a09 */
[----:B------:R-:W-:Y:S01]  /*10d0*/  IMAD R27, R12, R8, R27 ;  /* 0x000000080c1b7224 */ /* 0x000fe200078e021b */
[----:B------:R-:W1:Y:S04]  /*10e0*/  F2I.FTZ.U32.TRUNC.NTZ R15, R15 ;  /* 0x0000000f000f7305 */ /* 0x000e68000021f000 */
[----:B------:R-:W-:Y:S01]  /*10f0*/  SHF.R.S32.HI R25, RZ, 0x1f, R27 ;  /* 0x0000001fff197819 */ /* 0x000fe2000001141b */
[----:B-1----:R-:W-:-:S04]  /*1100*/  IMAD.MOV R3, RZ, RZ, -R15 ;  /* 0x000000ffff037224 */ /* 0x002fc800078e0a0f */
        /* <DEDUP_REMOVED lines=18> */
[----:B--2---:R-:W-:Y:S02]  /*1230*/  SHF.R.S32.HI R17, RZ, 0x1f, R19 ;  /* 0x0000001fff117819 */ /* 0x004fe40000011413 */
[----:B----4-:R-:W-:Y:S01]  /*1240*/  SHF.R.S32.HI R5, RZ, 0x1f, R4 ;  /* 0x0000001fff057819 */ /* 0x010fe20000011404 */
[----:B------:R-:W-:-:S04]  /*1250*/  IMAD.WIDE.U32 R12, R4, UR4, RZ ;  /* 0x00000004040c7c25 */ /* 0x000fc8000f8e00ff */
[C---:B------:R-:W-:Y:S02]  /*1260*/  IMAD R9, R5.reuse, UR4, RZ ;  /* 0x0000000405097c24 */ /* 0x040fe4000f8e02ff */
[-C--:B-1----:R-:W-:Y:S02]  /*1270*/  IMAD R5, R5, R2.reuse, RZ ;  /* 0x0000000205057224 */ /* 0x082fe400078e02ff */
[C---:B------:R-:W-:Y:S01]  /*1280*/  IMAD R8, R4.reuse, UR5, R9 ;  /* 0x0000000504087c24 */ /* 0x040fe2000f8e0209 */
[----:B------:R-:W-:Y:S01]  /*1290*/  ULDC.64 UR4, c[0x0][0x260] ;  /* 0x0000980000047ab9 */ /* 0x000fe20000000a00 */
[C---:B------:R-:W-:Y:S02]  /*12a0*/  IMAD R3, R4.reuse, R3, R5 ;  /* 0x0000000304037224 */ /* 0x040fe400078e0205 */
[----:B------:R-:W-:Y:S01]  /*12b0*/  IMAD.WIDE.U32 R28, R4, R2, RZ ;  /* 0x00000002041c7225 */ /* 0x000fe200078e00ff */
[----:B------:R-:W-:-:S03]  /*12c0*/  IADD3 R13, R13, R8, RZ ;  /* 0x000000080d0d7210 */ /* 0x000fc60007ffe0ff */
[----:B---3--:R-:W-:-:S04]  /*12d0*/  IMAD R8, R25, R80, RZ ;  /* 0x0000005019087224 */ /* 0x008fc800078e02ff */
[C---:B------:R-:W-:Y:S02]  /*12e0*/  IMAD R7, R27.reuse, R81, R8 ;  /* 0x000000511b077224 */ /* 0x040fe400078e0208 */
[----:B------:R-:W-:-:S04]  /*12f0*/  IMAD.WIDE.U32 R8, R27, R80, R12 ;  /* 0x000000501b087225 */ /* 0x000fc800078e000c */
[----:B------:R-:W-:Y:S01]  /*1300*/  IMAD.IADD R9, R9, 0x1, R7 ;  /* 0x0000000109097824 */ /* 0x000fe200078e0207 */
[----:B------:R-:W-:Y:S01]  /*1310*/  IADD3 R7, R29, R3, RZ ;  /* 0x000000031d077210 */ /* 0x000fe20007ffe0ff */
[----:B------:R-:W-:Y:S02]  /*1320*/  IMAD R12, R17, UR4, RZ ;  /* 0x00000004110c7c24 */ /* 0x000fe4000f8e02ff */
[----:B------:R-:W-:-:S04]  /*1330*/  IMAD.WIDE.U32 R82, R19, UR4, R8 ;  /* 0x0000000413527c25 */ /* 0x000fc8000f8e0008 */
[----:B------:R-:W-:-:S05]  /*1340*/  IMAD R12, R19, UR5, R12 ;  /* 0x00000005130c7c24 */ /* 0x000fca000f8e020c */
[----:B------:R-:W-:Y:S01]  /*1350*/  IADD3 R4, R83, R12, RZ ;  /* 0x0000000c53047210 */ /* 0x000fe20007ffe0ff */
[----:B------:R-:W-:Y:S06]  /*1360*/  BRA `(.L_x_4597) ;  /* 0x0000000400287947 */ /* 0x000fec0003800000 */
.L_x_4596:
[----:B------:R-:W1:Y:S01]  /*1370*/  LDC R13, c[0x0][0x278] ;  /* 0x00009e00ff0d7b82 */ /* 0x000e620000000800 */
[----:B------:R-:W-:Y:S02]  /*1380*/  ISETP.NE.AND P3, PT, R7, -0x1, PT ;  /* 0xffffffff0700780c */ /* 0x000fe40003f65270 */
[----:B------:R-:W-:-:S04]  /*1390*/  LEA R27, R133, 0xffffffc0, 0x6 ;  /* 0xffffffc0851b7811 */ /* 0x000fc800078e30ff */
[----:B------:R-:W-:-:S07]  /*13a0*/  SHF.R.S32.HI R25, RZ, 0x1f, R27 ;  /* 0x0000001fff197819 */ /* 0x000fce000001141b */
[----:B------:R-:W2:Y:S01]  /*13b0*/  @P3 LDC.64 R80, c[0x0][0x248] ;  /* 0x00009200ff503b82 */ /* 0x000ea20000000a00 */
[----:B------:R-:W-:Y:S02]  /*13c0*/  @P3 IADD3 R14, R12, R7, RZ ;  /* 0x000000070c0e3210 */ /* 0x000fe40007ffe0ff */
        /* <DEDUP_REMOVED lines=14> */
[C---:B--2---:R-:W-:Y:S01]  /*14b0*/  @P3 IMAD R9, R14.reuse, R81, RZ ;  /* 0x000000510e093224 */ /* 0x044fe200078e02ff */
        /* <DEDUP_REMOVED lines=15> */
[----:B------:R-:W-:Y:S02]  /*15b0*/  SHF.R.S32.HI R15, RZ, 0x1f, R12 ;  /* 0x0000001fff0f7819 */ /* 0x000fe4000001140c */
[----:B-----5:R-:W-:-:S05]  /*15c0*/  SHF.R.S32.HI R17, RZ, 0x1f, R11 ;  /* 0x0000001fff117819 */ /* 0x020fca000001140b */
[----:B------:R-:W4:Y:S01]  /*15d0*/  LDC.64 R8, c[0x0][0x230] ;  /* 0x00008c00ff087b82 */ /* 0x000f220000000a00 */
[-C--:B---3--:R-:W-:Y:S02]  /*15e0*/  IMAD R15, R15, R80.reuse, RZ ;  /* 0x000000500f0f7224 */ /* 0x088fe400078e02ff */
[----:B------:R-:W-:-:S04]  /*15f0*/  IMAD.WIDE.U32 R20, R12, R80, RZ ;  /* 0x000000500c147225 */ /* 0x000fc800078e00ff */
[----:B------:R-:W-:Y:S02]  /*1600*/  IMAD R15, R12, R81, R15 ;  /* 0x000000510c0f7224 */ /* 0x000fe400078e020f */
[----:B----4-:R-:W-:-:S03]  /*1610*/  IMAD R14, R17, R8, RZ ;  /* 0x00000008110e7224 */ /* 0x010fc600078e02ff */
[----:B------:R-:W-:Y:S01]  /*1620*/  IADD3 R21, R21, R15, RZ ;  /* 0x0000000f15157210 */ /* 0x000fe20007ffe0ff */
[C---:B------:R-:W-:Y:S02]  /*1630*/  IMAD R9, R11.reuse, R9, R14 ;  /* 0x000000090b097224 */ /* 0x040fe400078e020e */
[----:B------:R-:W-:-:S05]  /*1640*/  IMAD.WIDE.U32 R14, R11, R8, R20 ;  /* 0x000000080b0e7225 */ /* 0x000fca00078e0014 */
[----:B------:R-:W-:-:S07]  /*1650*/  IADD3 R9, R15, R9, RZ ;  /* 0x000000090f097210 */ /* 0x000fce0007ffe0ff */
.L_x_4598:
[----:B------:R-:W-:Y:S01]  /*1660*/  MOV R15, R9 ;  /* 0x00000009000f7202 */ /* 0x000fe20000000f00 */
[----:B------:R-:W-:Y:S01]  /*1670*/  IMAD R8, R25, R80, RZ ;  /* 0x0000005019087224 */ /* 0x000fe200078e02ff */
[----:B------:R-:W-:Y:S02]  /*1680*/  @!P0 LOP3.LUT R19, RZ, R13, RZ, 0x33, !PT ;  /* 0x0000000dff138212 */ /* 0x000fe400078e33ff */
[----:B------:R-:W-:Y:S01]  /*1690*/  @P3 IADD3 R7, R12, R7, RZ ;  /* 0x000000070c073210 */ /* 0x000fe20007ffe0ff */
[----:B------:R-:W-:Y:S01]  /*16a0*/  IMAD.WIDE.U32 R14, R80, R27, R14 ;  /* 0x0000001b500e7225 */ /* 0x000fe200078e000e */
[----:B------:R-:W-:-:S03]  /*16b0*/  SHF.R.S32.HI R17, RZ, 0x1f, R19 ;  /* 0x0000001fff117819 */ /* 0x000fc60000011413 */
[----:B------:R-:W-:Y:S02]  /*16c0*/  IMAD R9, R81, R27, R8 ;  /* 0x0000001b51097224 */ /* 0x000fe400078e0208 */
[----:B--2---:R-:W-:Y:S02]  /*16d0*/  IMAD R8, R17, R2, RZ ;  /* 0x0000000211087224 */ /* 0x004fe400078e02ff */
[----:B-1----:R-:W-:Y:S01]  /*16e0*/  @P3 IMAD.WIDE.U32 R28, R7, R4, RZ ;  /* 0x00000004071c3225 */ /* 0x002fe200078e00ff */
[----:B------:R-:W-:-:S03]  /*16f0*/  IADD3 R15, R15, R9, RZ ;  /* 0x000000090f0f7210 */ /* 0x000fc60007ffe0ff */
[C---:B------:R-:W-:Y:S02]  /*1700*/  IMAD R3, R19.reuse, R3, R8 ;  /* 0x0000000313037224 */ /* 0x040fe400078e0208 */
[----:B------:R-:W-:-:S04]  /*1710*/  IMAD.WIDE.U32 R82, R19, R2, R14 ;  /* 0x0000000213527225 */ /* 0x000fc800078e000e */
[----:B------:R-:W-:Y:S01]  /*1720*/  @P3 IMAD R7, R7, R5, R29 ;  /* 0x0000000507073224 */ /* 0x000fe200078e021d */
[----:B------:R-:W-:Y:S01]  /*1730*/  IADD3 R4, R83, R3, RZ ;  /* 0x0000000353047210 */ /* 0x000fe20007ffe0ff */
[----:B------:R-:W-:Y:S06]  /*1740*/  @P3 BRA `(.L_x_4597) ;  /* 0x0000000000303947 */ /* 0x000fec0003800000 */
[----:B------:R-:W1:Y:S01]  /*1750*/  LDC.64 R8, c[0x0][0x250] ;  /* 0x00009400ff087b82 */ /* 0x000e620000000a00 */
[----:B------:R-:W-:Y:S02]  /*1760*/  SHF.R.S32.HI R7, RZ, 0x1f, R12 ;  /* 0x0000001fff077819 */ /* 0x000fe4000001140c */
[----:B-----5:R-:W-:-:S05]  /*1770*/  SHF.R.S32.HI R5, RZ, 0x1f, R11 ;  /* 0x0000001fff057819 */ /* 0x020fca000001140b */
[----:B------:R-:W2:Y:S01]  /*1780*/  LDC.64 R2, c[0x0][0x238] ;  /* 0x00008e00ff027b82 */ /* 0x000ea20000000a00 */
[----:B-1----:R-:W-:-:S04]  /*1790*/  IMAD R7, R7, R8, RZ ;  /* 0x0000000807077224 */ /* 0x002fc800078e02ff */
[C---:B------:R-:W-:Y:S02]  /*17a0*/  IMAD R7, R12.reuse, R9, R7 ;  /* 0x000000090c077224 */ /* 0x040fe400078e0207 */
[----:B------:R-:W-:-:S04]  /*17b0*/  IMAD.WIDE.U32 R12, R12, R8, RZ ;  /* 0x000000080c0c7225 */ /* 0x000fc800078e00ff */
[----:B--2---:R-:W-:Y:S01]  /*17c0*/  IMAD R8, R5, R2, RZ ;  /* 0x0000000205087224 */ /* 0x004fe200078e02ff */
[----:B------:R-:W-:-:S03]  /*17d0*/  IADD3 R13, R13, R7, RZ ;  /* 0x000000070d0d7210 */ /* 0x000fc60007ffe0ff */
[C---:B------:R-:W-:Y:S02]  /*17e0*/  IMAD R3, R11.reuse, R3, R8 ;  /* 0x000000030b037224 */ /* 0x040fe400078e0208 */
[----:B------:R-:W-:-:S05]  /*17f0*/  IMAD.WIDE.U32 R28, R11, R2, R12 ;  /* 0x000000020b1c7225 */ /* 0x000fca00078e000c */
[----:B------:R-:W-:-:S07]  /*1800*/  IADD3 R7, R29, R3, RZ ;  /* 0x000000031d077210 */ /* 0x000fce0007ffe0ff */
.L_x_4597:
[----:B------:R-:W-:Y:S01]  /*1810*/  ISETP.NE.AND P0, PT, R10, -0x1, PT ;  /* 0xffffffff0a00780c */ /* 0x000fe20003f05270 */
[----:B------:R-:W-:Y:S01]  /*1820*/  IMAD.IADD R199, R199, 0x1, -R0 ;  /* 0x00000001c7c77824 */ /* 0x000fe200078e0a00 */
[----:B------:R-:W-:Y:S01]  /*1830*/  SHF.R.S32.HI R5, RZ, 0x1f, R6 ;  /* 0x0000001fff057819 */ /* 0x000fe20000011406 */
[----:B------:R-:W-:Y:S01]  /*1840*/  ULDC.64 UR4, c[0x0][0x258] ;  /* 0x0000960000047ab9 */ /* 0x000fe20000000a00 */
[----:B------:R-:W-:Y:S01]  /*1850*/  SHF.R.S32.HI R37, RZ, 0x1f, R34 ;  /* 0x0000001fff257819 */ /* 0x000fe20000011422 */
[----:B------:R-:W-:Y:S01]  /*1860*/  VIADD R135, R133, 0xffffffff ;  /* 0xffffffff85877836 */ /* 0x000fe20000000000 */
[----:B-----5:R-:W-:Y:S01]  /*1870*/  LEA.HI R11, R5, R6, RZ, 0x3 ;  /* 0x00000006050b7211 */ /* 0x020fe200078f18ff */
[----:B------:R-:W-:Y:S02]  /*1880*/  ULDC.64 UR6, c[0x0][0x268] ;  /* 0x00009a0000067ab9 */ /* 0x000fe40000000a00 */
[----:B------:R-:W-:Y:S01]  /*1890*/  IMAD R37, R37, UR4, RZ ;  /* 0x0000000425257c24 */ /* 0x000fe2000f8e02ff */
[----:B------:R-:W-:-:S02]  /*18a0*/  SHF.R.S32.HI R20, RZ, 0x3, R11 ;  /* 0x00000003ff147819 */ /* 0x000fc4000001140b */
[----:B------:R-:W-:Y:S01]  /*18b0*/  LOP3.LUT R11, R11, 0xfffffff8, RZ, 0xc0, !PT ;  /* 0xfffffff80b0b7812 */ /* 0x000fe200078ec0ff */
        /* <DEDUP_REMOVED lines=21> */
[----:B------:R-:W-:Y:S02]  /*1a10*/  IMAD.IADD R0, R6, 0x1, -R11 ;  /* 0x0000000106007824 */ /* 0x000fe400078e0a0b */
[----:B--2---:R-:W-:-:S04]  /*1a20*/  @P0 IMAD.WIDE.U32 R14, R10, R8, RZ ;  /* 0x000000080a0e0225 */ /* 0x004fc800078e00ff */
[----:B------:R-:W-:Y:S01]  /*1a30*/  @P0 IMAD R10, R10, R9, R15 ;  /* 0x000000090a0a0224 */ /* 0x000fe200078e020f */
[----:B------:R-:W-:Y:S01]  /*1a40*/  @!P2 MOV R15, 0x400 ;  /* 0x00000400000fa802 */ /* 0x000fe20000000f00 */
[----:B------:R-:W-:-:S04]  /*1a50*/  @!P0 IMAD.WIDE.U32 R8, R207, R2, RZ ;  /* 0x00000002cf088225 */ /* 0x000fc800078e00ff */
[----:B------:R-:W-:Y:S02]  /*1a60*/  IMAD.SHL.U32 R11, R0, 0x8, RZ ;  /* 0x00000008000b7824 */ /* 0x000fe400078e00ff */
[----:B------:R-:W-:Y:S02]  /*1a70*/  @P0 IMAD.MOV.U32 R12, RZ, RZ, R14 ;  /* 0x000000ffff0c0224 */ /* 0x000fe400078e000e */
[----:B------:R-:W-:Y:S01]  /*1a80*/  @!P0 IMAD.IADD R10, R9, 0x1, R3 ;  /* 0x00000001090a8824 */ /* 0x000fe200078e0203 */
[----:B------:R-:W-:Y:S01]  /*1a90*/  SHF.R.S32.HI R3, RZ, 0x1f, R11 ;  /* 0x0000001fff037819 */ /* 0x000fe2000001140b */
[----:B------:R-:W-:Y:S01]  /*1aa0*/  @!P0 IMAD.MOV.U32 R12, RZ, RZ, R8 ;  /* 0x000000ffff0c8224 */ /* 0x000fe200078e0008 */
[C---:B------:R-:W-:Y:S01]  /*1ab0*/  IADD3 R28, P0, R11.reuse, R28, RZ ;  /* 0x0000001c0b1c7210 */ /* 0x040fe20007f1e0ff */
[----:B------:R-:W-:Y:S01]  /*1ac0*/  IMAD.SHL.U32 R2, R20, 0x40, RZ ;  /* 0x0000004014027824 */ /* 0x000fe200078e00ff */
[----:B------:R-:W2:Y:S01]  /*1ad0*/  @!P4 LDC.64 R8, c[0x0][0x240] ;  /* 0x00009000ff08cb82 */ /* 0x000ea20000000a00 */
[----:B------:R-:W-:-:S02]  /*1ae0*/  IADD3 R82, P3, R11, R82, RZ ;  /* 0x000000520b527210 */ /* 0x000fc40007f7e0ff */
[----:B------:R-:W-:Y:S01]  /*1af0*/  IMAD.X R29, R3, 0x1, R7, P0 ;  /* 0x00000001031d7824 */ /* 0x000fe200000e0607 */
[----:B------:R-:W-:Y:S02]  /*1b00*/  LOP3.LUT R2, R2, 0x1c0, RZ, 0xc0, !PT ;  /* 0x000001c002027812 */ /* 0x000fe400078ec0ff */
[----:B------:R-:W-:Y:S01]  /*1b10*/  IADD3 R12, P0, R11, R12, RZ ;  /* 0x0000000c0b0c7210 */ /* 0x000fe20007f1e0ff */
[----:B------:R-:W-:Y:S01]  /*1b20*/  IMAD.X R83, R3, 0x1, R4, P3 ;  /* 0x0000000103537824 */ /* 0x000fe200018e0604 */
[----:B------:R-:W-:Y:S01]  /*1b30*/  LOP3.LUT R7, R2, 0x38, R11, 0xf8, !PT ;  /* 0x0000003802077812 */ /* 0x000fe200078ef80b */
[----:B------:R-:W-:Y:S01]  /*1b40*/  IMAD.WIDE.U32 R28, R19, UR6, R28 ;  /* 0x00000006131c7c25 */ /* 0x000fe2000f8e001c */
[----:B------:R-:W-:Y:S02]  /*1b50*/  @!P5 MOV R11, 0x400 ;  /* 0x00000400000bd802 */ /* 0x000fe40000000f00 */
[----:B------:R-:W-:Y:S01]  /*1b60*/  SHF.R.U32.HI R2, RZ, 0x3, R2 ;  /* 0x00000003ff027819 */ /* 0x000fe20000011602 */
[----:B------:R-:W-:Y:S01]  /*1b70*/  IMAD.X R13, R3, 0x1, R10, P0 ;  /* 0x00000001030d7824 */ /* 0x000fe200000e060a */
[----:B---3--:R-:W-:Y:S01]  /*1b80*/  @!P5 LEA R30, R30, R11, 0x18 ;  /* 0x0000000b1e1ed211 */ /* 0x008fe200078ec0ff */
[----:B------:R-:W-:Y:S01]  /*1b90*/  IMAD.WIDE.U32 R82, R20, R80, R82 ;  /* 0x0000005014527225 */ /* 0x000fe200078e0052 */
[----:B------:R-:W3:Y:S01]  /*1ba0*/  @!P4 LDC.64 R10, c[0x0][0x210] ;  /* 0x00008400ff0acb82 */ /* 0x000ee20000000a00 */
[----:B------:R-:W-:-:S02]  /*1bb0*/  LOP3.LUT R7, R7, R2, RZ, 0x3c, !PT ;  /* 0x0000000207077212 */ /* 0x000fc400078e3cff */
[----:B------:R-:W-:Y:S01]  /*1bc0*/  IMAD.WIDE.U32 R34, R34, UR4, R12 ;  /* 0x0000000422227c25 */ /* 0x000fe2000f8e000c */
[----:B------:R-:W-:Y:S02]  /*1bd0*/  LEA.HI R12, R5, R6, RZ, 0x6 ;  /* 0x00000006050c7211 */ /* 0x000fe400078f30ff */
[C---:B------:R-:W-:Y:S01]  /*1be0*/  @!P5 IADD3 R23, P0, R38.reuse, 0x10, RZ ;  /* 0x000000102617d810 */ /* 0x040fe20007f1e0ff */
[----:B------:R-:W-:Y:S01]  /*1bf0*/  IMAD.IADD R37, R35, 0x1, R37 ;  /* 0x0000000123257824 */ /* 0x000fe200078e0225 */
[----:B------:R-:W3:Y:S01]  /*1c00*/  S2UR UR4, SR_CgaCtaId ;  /* 0x00000000000479c3 */ /* 0x000ee20000008800 */
[-C--:B--2---:R-:W-:Y:S01]  /*1c10*/  @!P4 IMAD R4, R39, R8.reuse, RZ ;  /* 0x000000082704c224 */ /* 0x084fe200078e02ff */
[C---:B------:R-:W-:Y:S01]  /*1c20*/  @!P2 IADD3 R32, P3, R38.reuse, 0x20, RZ ;  /* 0x000000202620a810 */ /* 0x040fe20007f7e0ff */
[----:B------:R-:W-:Y:S01]  /*1c30*/  @!P4 IMAD.MOV.U32 R36, RZ, RZ, R34 ;  /* 0x000000ffff24c224 */ /* 0x000fe200078e0022 */
[----:B------:R-:W-:Y:S01]  /*1c40*/  @!P1 MOV R13, 0x400 ;  /* 0x00000400000d9802 */ /* 0x000fe20000000f00 */
[----:B------:R-:W-:Y:S01]  /*1c50*/  @!P4 IMAD R4, R38, R9, R4 ;  /* 0x000000092604c224 */ /* 0x000fe200078e0204 */
[----:B----4-:R-:W-:Y:S01]  /*1c60*/  @!P2 LEA R26, R26, R15, 0x18 ;  /* 0x0000000f1a1aa211 */ /* 0x010fe200078ec0ff */
[----:B------:R-:W-:Y:S01]  /*1c70*/  @!P4 IMAD.WIDE.U32 R40, R38, R8, R36 ;  /* 0x000000082628c225 */ /* 0x000fe200078e0024 */
[----:B------:R-:W2:Y:S01]  /*1c80*/  @!P5 LDC.64 R2, c[0x0][0x240] ;  /* 0x00009000ff02db82 */ /* 0x000ea20000000a00 */
[----:B-1----:R-:W-:-:S02]  /*1c90*/  @!P1 LEA R24, R24, R13, 0x18 ;  /* 0x0000000d18189211 */ /* 0x002fc400078ec0ff */
[----:B------:R-:W-:Y:S02]  /*1ca0*/  IMAD.SHL.U32 R12, R12, 0x8, RZ ;  /* 0x000000080c0c7824 */ /* 0x000fe400078e00ff */
[--C-:B------:R-:W-:Y:S01]  /*1cb0*/  @!P5 IMAD.X R35, RZ, RZ, R39.reuse, P0 ;  /* 0x000000ffff23d224 */ /* 0x100fe200000e0627 */
[----:B------:R-:W-:Y:S01]  /*1cc0*/  @!P1 IADD3 R33, P0, R38, 0x30, RZ ;  /* 0x0000003026219810 */ /* 0x000fe20007f1e0ff */
[----:B------:R-:W-:Y:S01]  /*1cd0*/  @!P2 IMAD.X R31, RZ, RZ, R39, P3 ;  /* 0x000000ffff1fa224 */ /* 0x000fe200018e0627 */
[----:B---3--:R-:W-:Y:S01]  /*1ce0*/  @!P4 LEA R38, P3, R40, R10, 0x1 ;  /* 0x0000000a2826c211 */ /* 0x008fe200078608ff */
[----:B------:R-:W-:Y:S01]  /*1cf0*/  @!P4 IMAD.IADD R4, R41, 0x1, R4 ;  /* 0x000000012904c824 */ /* 0x000fe200078e0204 */
[----:B------:R-:W-:Y:S01]  /*1d00*/  LOP3.LUT R7, R7, 0xfffffe00, R12, 0xf8, !PT ;  /* 0xfffffe0007077812 */ /* 0x000fe200078ef80c */
[----:B------:R-:W1:Y:S01]  /*1d10*/  @!P5 LDC.64 R14, c[0x0][0x210] ;  /* 0x00008400ff0edb82 */ /* 0x000e620000000a00 */
[--C-:B------:R-:W-:Y:S02]  /*1d20*/  @!P5 IMAD.MOV.U32 R41, RZ, RZ, R37.reuse ;  /* 0x000000ffff29d224 */ /* 0x100fe400078e0025 */
[----:B------:R-:W-:Y:S01]  /*1d30*/  @!P2 IMAD.MOV.U32 R44, RZ, RZ, R34 ;  /* 0x000000ffff2ca224 */ /* 0x000fe200078e0022 */
[----:B------:R-:W-:Y:S01]  /*1d40*/  ULEA UR4, UR4, UR5, 0x18 ;  /* 0x0000000504047291 */ /* 0x000fe2000f8ec03f */
[----:B------:R-:W-:-:S03]  /*1d50*/  @!P2 IMAD.MOV.U32 R45, RZ, RZ, R37 ;  /* 0x000000ffff2da224 */ /* 0x000fc600078e0025 */
[----:B------:R-:W3:Y:S01]  /*1d60*/  @!P2 LDC.64 R12, c[0x0][0x240] ;  /* 0x00009000ff0cab82 */ /* 0x000ee20000000a00 */
[C---:B------:R-:W-:Y:S01]  /*1d70*/  @!P2 IMAD R26, R7.reuse, 0x2, R26 ;  /* 0x00000002071aa824 */ /* 0x040fe200078e021a */
[C---:B------:R-:W-:Y:S01]  /*1d80*/  LEA R205, R7.reuse, UR4, 0x1 ;  /* 0x0000000407cd7c11 */ /* 0x040fe2000f8e08ff */
[----:B------:R-:W-:Y:S02]  /*1d90*/  @!P1 IMAD R24, R7, 0x2, R24 ;  /* 0x0000000207189824 */ /* 0x000fe400078e0218 */
[----:B--2---:R-:W-:Y:S02]  /*1da0*/  @!P5 IMAD R36, R35, R2, RZ ;  /* 0x000000022324d224 */ /* 0x004fe400078e02ff */
[----:B------:R-:W-:Y:S01]  /*1db0*/  @!P1 IMAD.X R35, RZ, RZ, R39, P0 ;  /* 0x000000ffff239224 */ /* 0x000fe200000e0627 */
[----:B------:R-:W-:Y:S01]  /*1dc0*/  @!P4 LEA.HI.X R39, R40, R11, R4, 0x1, P3 ;  /* 0x0000000b2827c211 */ /* 0x000fe200018f0c04 */
[----:B------:R-:W-:Y:S01]  /*1dd0*/  @!P5 IMAD.MOV.U32 R40, RZ, RZ, R34 ;  /* 0x000000ffff28d224 */ /* 0x000fe200078e0022 */
[----:B------:R-:W2:Y:S01]  /*1de0*/  @!P1 LDC.64 R8, c[0x0][0x240] ;  /* 0x00009000ff089b82 */ /* 0x000ea20000000a00 */
[----:B------:R-:W-:-:S02]  /*1df0*/  IMAD.SHL.U32 R4, R135, 0x40, RZ ;  /* 0x0000004087047824 */ /* 0x000fc400078e00ff */
[C---:B------:R-:W-:Y:S01]  /*1e00*/  @!P5 IMAD R36, R23.reuse, R3, R36 ;  /* 0x000000031724d224 */ /* 0x040fe200078e0224 */
[----:B------:R-:W-:Y:S01]  /*1e10*/  @!PT LDS RZ, [RZ] ;  /* 0x00000000fffff984 */ /* 0x000fe20000000800 */
[----:B------:R-:W-:Y:S01]  /*1e20*/  @!PT LDS RZ, [RZ] ;  /* 0x00000000fffff984 */ /* 0x000fe20000000800 */
[----:B------:R-:W-:Y:S01]  /*1e30*/  @!PT LDS RZ, [RZ] ;  /* 0x00000000fffff984 */ /* 0x000fe20000000800 */
[----:B------:R-:W-:Y:S01]  /*1e40*/  @!P4 LDGSTS.E.BYPASS.LTC128B.128 [R205], desc[UR12][R38.64] ;  /* 0x0000000026cdcfae */ /* 0x000fe2000b901d4c */
[----:B------:R-:W-:-:S03]  /*1e50*/  @!P5 IMAD.WIDE.U32 R40, R23, R2, R40 ;  /* 0x000000021728d225 */ /* 0x000fc600078e0028 */
[----:B------:R-:W-:Y:S01]  /*1e60*/  @!P4 LDGSTS.E.BYPASS.LTC128B.128 [R205+0x2000], desc[UR12][R38.64+0x80] ;  /* 0x0200008026cdcfae */ /* 0x000fe2000b901d4c */
[----:B------:R-:W-:Y:S01]  /*1e70*/  IMAD.IADD R23, R89, 0x1, -R4 ;  /* 0x0000000159177824 */ /* 0x000fe200078e0a04 */
[----:B------:R-:W4:Y:S01]  /*1e80*/  @!P2 LDC.64 R10, c[0x0][0x210] ;  /* 0x00008400ff0aab82 */ /* 0x000f220000000a00 */
[----:B-1----:R-:W-:Y:S01]  /*1e90*/  @!P5 LEA R42, P0, R40, R14, 0x1 ;  /* 0x0000000e282ad211 */ /* 0x002fe200078008ff */
[----:B------:R1:W-:Y:S01]  /*1ea0*/  @!P4 LDGSTS.E.BYPASS.LTC128B.128 [R205+0x4000], desc[UR12][R38.64+0x100] ;  /* 0x0400010026cdcfae */ /* 0x0003e2000b901d4c */
[-C--:B---3--:R-:W-:Y:S01]  /*1eb0*/  @!P2 IMAD R31, R31, R12.reuse, RZ ;  /* 0x0000000c1f1fa224 */ /* 0x088fe200078e02ff */
[-C--:B------:R-:W-:Y:S01]  /*1ec0*/  ISETP.GE.AND P4, PT, R20, R23.reuse, PT ;  /* 0x000000171400720c */ /* 0x080fe20003f86270 */
[----:B------:R-:W-:Y:S01]  /*1ed0*/  @!P2 IMAD.WIDE.U32 R44, R32, R12, R44 ;  /* 0x0000000c202ca225 */ /* 0x000fe200078e002c */
[----:B------:R-:W-:Y:S02]  /*1ee0*/  ISETP.GE.AND P3, PT, R22, R23, PT ;  /* 0x000000171600720c */ /* 0x000fe40003f66270 */
[----:B------:R-:W3:Y:S01]  /*1ef0*/  @!P1 LDC.64 R2, c[0x0][0x210] ;  /* 0x00008400ff029b82 */ /* 0x000ee20000000a00 */
[----:B------:R-:W-:-:S02]  /*1f00*/  @!P5 IMAD.IADD R36, R41, 0x1, R36 ;  /* 0x000000012924d824 */ /* 0x000fc400078e0224 */
[----:B------:R-:W-:Y:S02]  /*1f10*/  @!P2 IMAD R13, R32, R13, R31 ;  /* 0x0000000d200da224 */ /* 0x000fe400078e021f */
[----:B------:R-:W-:Y:S01]  /*1f20*/  IMAD.IADD R85, R83, 0x1, R85 ;  /* 0x0000000153557824 */ /* 0x000fe200078e0255 */
[----:B------:R-:W-:Y:S01]  /*1f30*/  @!P5 LEA.HI.X R43, R40, R15, R36, 0x1, P0 ;  /* 0x0000000f282bd211 */ /* 0x000fe200000f0c24 */
[----:B--2---:R-:W-:Y:S02]  /*1f40*/  @!P1 IMAD R14, R35, R8, RZ ;  /* 0x00000008230e9224 */ /* 0x004fe400078e02ff */
[----:B------:R-:W2:Y:S01]  /*1f50*/  @!P4 S2R R12, SR_CgaCtaId ;  /* 0x00000000000cc919 */ /* 0x000ea20000008800 */
[----:B------:R-:W-:Y:S02]  /*1f60*/  @!P2 IMAD.IADD R13, R45, 0x1, R13 ;  /* 0x000000012d0da824 */ /* 0x000fe400078e020d */
[----:B------:R-:W-:Y:S02]  /*1f70*/  @!P1 IMAD R14, R33, R9, R14 ;  /* 0x00000009210e9224 */ /* 0x000fe400078e020e */
[----:B------:R-:W-:Y:S01]  /*1f80*/  @!P5 IMAD R15, R7, 0x2, R30 ;  /* 0x00000002070fd824 */ /* 0x000fe200078e021e */
[----:B----4-:R-:W-:-:S04]  /*1f90*/  @!P2 LEA R10, P0, R44, R10, 0x1 ;  /* 0x0000000a2c0aa211 */ /* 0x010fc800078008ff */
[----:B------:R-:W-:Y:S01]  /*1fa0*/  @!P5 LDGSTS.E.BYPASS.LTC128B.128 [R15+0x800], desc[UR12][R42.64] ;  /* 0x008000002a0fdfae */ /* 0x000fe2000b901d4c */
[----:B------:R-:W-:Y:S01]  /*1fb0*/  @!P2 LEA.HI.X R11, R44, R11, R13, 0x1, P0 ;  /* 0x0000000b2c0ba211 */ /* 0x000fe200000f0c0d */
[----:B-1----:R-:W-:Y:S02]  /*1fc0*/  @!P1 IMAD.MOV.U32 R38, RZ, RZ, R34 ;  /* 0x000000ffff269224 */ /* 0x002fe400078e0022 */
[----:B------:R-:W-:Y:S01]  /*1fd0*/  @!P1 IMAD.MOV.U32 R39, RZ, RZ, R37 ;  /* 0x000000ffff279224 */ /* 0x000fe200078e0025 */
[----:B------:R-:W-:Y:S01]  /*1fe0*/  @!P5 LDGSTS.E.BYPASS.LTC128B.128 [R15+0x2800], desc[UR12][R42.64+0x80] ;  /* 0x028000802a0fdfae */ /* 0x000fe2000b901d4c */
[----:B------:R-:W-:-:S03]  /*1ff0*/  IMAD.WIDE.U32 R34, R80, 0x20, RZ ;  /* 0x0000002050227825 */ /* 0x000fc600078e00ff */
[----:B------:R-:W-:Y:S01]  /*2000*/  @!P5 LDGSTS.E.BYPASS.LTC128B.128 [R15+0x4800], desc[UR12][R42.64+0x100] ;  /* 0x048001002a0fdfae */ /* 0x000fe2000b901d4c */
[----:B------:R-:W-:Y:S01]  /*2010*/  @!P1 IMAD.WIDE.U32 R38, R33, R8, R38 ;  /* 0x0000000821269225 */ /* 0x000fe200078e0026 */
[----:B------:R-:W-:Y:S01]  /*2020*/  IADD3 R27, P5, R20, R27, RZ ;  /* 0x0000001b141b7210 */ /* 0x000fe20007fbe0ff */
[----:B------:R-:W1:Y:S01]  /*2030*/  @!P4 LDC.64 R8, c[0x0][0x218] ;  /* 0x00008600ff08cb82 */ /* 0x000e620000000a00 */
[----:B------:R-:W-:Y:S01]  /*2040*/  @!P2 LDGSTS.E.BYPASS.LTC128B.128 [R26+0x1000], desc[UR12][R10.64] ;  /* 0x010000000a1aafae */ /* 0x000fe2000b901d4c */
[----:B------:R-:W-:Y:S01]  /*2050*/  @!P1 IMAD.IADD R14, R39, 0x1, R14 ;  /* 0x00000001270e9824 */ /* 0x000fe200078e020e */
[----:B---3--:R-:W-:Y:S01]  /*2060*/  @!P1 LEA R32, P0, R38, R2, 0x1 ;  /* 0x0000000226209211 */ /* 0x008fe200078008ff */
[----:B------:R-:W-:Y:S01]  /*2070*/  IMAD.X R25, R21, 0x1, R25, P5 ;  /* 0x0000000115197824 */ /* 0x000fe200028e0619 */
[----:B------:R-:W-:Y:S01]  /*2080*/  @!P2 LDGSTS.E.BYPASS.LTC128B.128 [R26+0x3000], desc[UR12][R10.64+0x80] ;  /* 0x030000800a1aafae */ /* 0x000fe2000b901d4c */
[----:B------:R-:W-:Y:S02]  /*2090*/  ISETP.GE.AND P5, PT, R22, R23, PT ;  /* 0x000000171600720c */ /* 0x000fe40003fa6270 */
[----:B------:R-:W-:Y:S01]  /*20a0*/  @!P1 LEA.HI.X R33, R38, R3, R14, 0x1, P0 ;  /* 0x0000000326219211 */ /* 0x000fe200000f0c0e */
[----:B------:R3:W-:Y:S01]  /*20b0*/  @!P2 LDGSTS.E.BYPASS.LTC128B.128 [R26+0x5000], desc[UR12][R10.64+0x100] ;  /* 0x050001000a1aafae */ /* 0x0007e2000b901d4c */
[-C--:B------:R-:W-:Y:S01]  /*20c0*/  ISETP.GE.AND P0, PT, R18, R23.reuse, PT ;  /* 0x000000171200720c */ /* 0x080fe20003f06270 */
[----:B------:R-:W4:Y:S01]  /*20d0*/  @!P3 LDC.64 R2, c[0x0][0x218] ;  /* 0x00008600ff02bb82 */ /* 0x000f220000000a00 */
[----:B------:R-:W-:Y:S01]  /*20e0*/  ISETP.GE.AND P2, PT, R16, R23, PT ;  /* 0x000000171000720c */ /* 0x000fe20003f46270 */
[----:B------:R-:W2:Y:S01]  /*20f0*/  @!P3 S2R R13, SR_CgaCtaId ;  /* 0x00000000000db919 */ /* 0x000ea20000008800 */
[----:B------:R-:W-:Y:S01]  /*2100*/  @!P3 MOV R22, 0x400 ;  /* 0x000004000016b802 */ /* 0x000fe20000000f00 */
[----:B------:R-:W-:Y:S04]  /*2110*/  @!P1 LDGSTS.E.BYPASS.LTC128B.128 [R24+0x1800], desc[UR12][R32.64] ;  /* 0x0180000020189fae */ /* 0x000fe8000b901d4c */
[----:B------:R-:W-:Y:S04]  /*2120*/  @!P1 LDGSTS.E.BYPASS.LTC128B.128 [R24+0x3800], desc[UR12][R32.64+0x80] ;  /* 0x0380008020189fae */ /* 0x000fe8000b901d4c */
[----:B------:R2:W-:Y:S01]  /*2130*/  @!P1 LDGSTS.E.BYPASS.LTC128B.128 [R24+0x5800], desc[UR12][R32.64+0x100] ;  /* 0x0580010020189fae */ /* 0x0005e2000b901d4c */
[C---:B-1----:R-:W-:Y:S01]  /*2140*/  @!P4 LEA R30, P1, R82.reuse, R8, 0x1 ;  /* 0x00000008521ec211 */ /* 0x042fe200078208ff */
[----:B------:R-:W-:Y:S01]  /*2150*/  @!P2 IMAD.MOV.U32 R84, RZ, RZ, R82 ;  /* 0x000000ffff54a224 */ /* 0x000fe200078e0052 */
[----:B------:R-:W1:Y:S02]  /*2160*/  @!P0 S2R R14, SR_CgaCtaId ;  /* 0x00000000000e8919 */ /* 0x000e640000008800 */
[----:B------:R-:W-:-:S02]  /*2170*/  @!P4 LEA.HI.X R31, R82, R9, R85, 0x1, P1 ;  /* 0x00000009521fc211 */ /* 0x000fc400008f0c55 */
[----:B------:R-:W-:Y:S02]  /*2180*/  @!P3 LEA R9, P1, R80, R82, 0x4 ;  /* 0x000000525009b211 */ /* 0x000fe400078220ff */
[----:B---3--:R-:W-:-:S04]  /*2190*/  @!P4 MOV R11, 0x400 ;  /* 0x00000400000bc802 */ /* 0x008fc80000000f00 */
[----:B--2---:R-:W-:Y:S02]  /*21a0*/  @!P4 LEA R8, R12, R11, 0x18 ;  /* 0x0000000b0c08c211 */ /* 0x004fe400078ec0ff */
[----:B------:R-:W2:Y:S01]  /*21b0*/  @!P0 LDC.64 R10, c[0x0][0x218] ;  /* 0x00008600ff0a8b82 */ /* 0x000ea20000000a00 */
[----:B------:R-:W3:Y:S01]  /*21c0*/  @!P2 S2R R12, SR_CgaCtaId ;  /* 0x00000000000ca919 */ /* 0x000ee20000008800 */
[----:B------:R-:W-:Y:S02]  /*21d0*/  @!P3 LEA R22, R13, R22, 0x18 ;  /* 0x000000160d16b211 */ /* 0x000fe400078ec0ff */
[----:B------:R-:W-:Y:S02]  /*21e0*/  @!P3 LEA.HI.X R24, R80, R85, R81, 0x4, P1 ;  /* 0x000000555018b211 */ /* 0x000fe400008f2451 */
[----:B----4-:R-:W-:Y:S01]  /*21f0*/  @!P3 LEA R32, P1, R9, R2, 0x1 ;  /* 0x000000020920b211 */ /* 0x010fe200078208ff */
[----:B------:R-:W-:Y:S02]  /*2200*/  IMAD R2, R17, UR6, RZ ;  /* 0x0000000611027c24 */ /* 0x000fe4000f8e02ff */
[----:B------:R-:W-:Y:S01]  /*2210*/  @!P4 IMAD R17, R7, 0x2, R8 ;  /* 0x000000020711c824 */ /* 0x000fe200078e0208 */
[----:B------:R-:W-:Y:S01]  /*2220*/  @!P3 LEA.HI.X R33, R9, R3, R24, 0x1, P1 ;  /* 0x000000030921b211 */ /* 0x000fe200008f0c18 */
[----:B------:R-:W-:Y:S01]  /*2230*/  IMAD.SHL.U32 R3, R81, 0x20, RZ ;  /* 0x0000002051037824 */ /* 0x000fe200078e00ff */
[----:B------:R-:W-:Y:S01]  /*2240*/  @!P0 IADD3 R15, P1, R82, R34, RZ ;  /* 0x00000022520f8210 */ /* 0x000fe20007f3e0ff */
[----:B------:R-:W4:Y:S01]  /*2250*/  @!P2 LDC.64 R8, c[0x0][0x218] ;  /* 0x00008600ff08ab82 */ /* 0x000f220000000a00 */
[----:B------:R-:W-:Y:S01]  /*2260*/  IMAD R13, R19, UR7, R2 ;  /* 0x00000007130d7c24 */ /* 0x000fe2000f8e0202 */
[----:B------:R-:W-:Y:S01]  /*2270*/  @!P4 LDGSTS.E.BYPASS.LTC128B.128 [R17+0x6000], desc[UR12][R30.64] ;  /* 0x060000001e11cfae */ /* 0x000fe2000b901d4c */
[----:B------:R-:W-:Y:S01]  /*2280*/  @!P0 IADD3.X R34, R85, R35, R3, P1, !PT ;  /* 0x0000002355228210 */ /* 0x000fe20000ffe403 */
[----:B------:R-:W-:Y:S01]  /*2290*/  @!P3 IMAD R19, R7, 0x2, R22 ;  /* 0x000000020713b824 */ /* 0x000fe200078e0216 */
[----:B--2---:R-:W-:Y:S01]  /*22a0*/  @!P0 LEA R36, P1, R15, R10, 0x1 ;  /* 0x0000000a0f248211 */ /* 0x004fe200078208ff */
[----:B------:R-:W-:Y:S01]  /*22b0*/  @!P4 LDGSTS.E.BYPASS.LTC128B.128 [R17+0x8000], desc[UR12][R30.64+0x80] ;  /* 0x080000801e11cfae */ /* 0x000fe2000b901d4c */
[----:B------:R-:W-:Y:S01]  /*22c0*/  @!P2 IMAD R10, R81, 0x30, RZ ;  /* 0x00000030510aa824 */ /* 0x000fe200078e02ff */
[----:B------:R-:W2:Y:S01]  /*22d0*/  LDC.64 R2, c[0x0][0x250] ;  /* 0x00009400ff027b82 */ /* 0x000ea20000000a00 */
[----:B------:R-:W-:Y:S01]  /*22e0*/  @!P0 LEA.HI.X R37, R15, R11, R34, 0x1, P1 ;  /* 0x0000000b0f258211 */ /* 0x000fe200008f0c22 */
[----:B------:R4:W-:Y:S01]  /*22f0*/  @!P4 LDGSTS.E.BYPASS.LTC128B.128 [R17+0xa000], desc[UR12][R30.64+0x100] ;  /* 0x0a0001001e11cfae */ /* 0x0009e2000b901d4c */
[----:B------:R-:W-:Y:S01]  /*2300*/  @!P0 MOV R15, 0x400 ;  /* 0x00000400000f8802 */ /* 0x000fe20000000f00 */
[----:B------:R-:W-:Y:S01]  /*2310*/  IMAD.IADD R29, R29, 0x1, R13 ;  /* 0x000000011d1d7824 */ /* 0x000fe200078e020d */
[----:B------:R-:W-:Y:S01]  /*2320*/  @!P2 MOV R11, 0x400 ;  /* 0x00000400000ba802 */ /* 0x000fe20000000f00 */
[----:B------:R-:W-:Y:S01]  /*2330*/  @!P3 LDGSTS.E.BYPASS.LTC128B.128 [R19+0x6800], desc[UR12][R32.64] ;  /* 0x068000002013bfae */ /* 0x000fe2000b901d4c */
[----:B-1----:R-:W-:Y:S01]  /*2340*/  @!P0 LEA R14, R14, R15, 0x18 ;  /* 0x0000000f0e0e8211 */ /* 0x002fe200078ec0ff */
[----:B------:R-:W-:Y:S01]  /*2350*/  ULDC.64 UR6, c[0x0][0x220] ;  /* 0x0000880000067ab9 */ /* 0x000fe20000000a00 */
[----:B---3--:R-:W-:Y:S01]  /*2360*/  @!P2 LEA R12, R12, R11, 0x18 ;  /* 0x0000000b0c0ca211 */ /* 0x008fe200078ec0ff */
[----:B------:R-:W-:Y:S01]  /*2370*/  @!P3 LDGSTS.E.BYPASS.LTC128B.128 [R19+0x8800], desc[UR12][R32.64+0x80] ;  /* 0x088000802013bfae */ /* 0x000fe2000b901d4c */
[-C--:B------:R-:W-:Y:S01]  /*2380*/  ISETP.GE.AND P4, PT, R18, R23.reuse, PT ;  /* 0x000000171200720c */ /* 0x080fe20003f86270 */
[C---:B------:R-:W-:Y:S01]  /*2390*/  @!P0 IMAD R11, R7.reuse, 0x2, R14 ;  /* 0x00000002070b8824 */ /* 0x040fe200078e020e */
[-C--:B------:R-:W-:Y:S01]  /*23a0*/  ISETP.GE.AND P1, PT, R20, R23.reuse, PT ;  /* 0x000000171400720c */ /* 0x080fe20003f26270 */
[----:B------:R1:W-:Y:S01]  /*23b0*/  @!P3 LDGSTS.E.BYPASS.LTC128B.128 [R19+0xa800], desc[UR12][R32.64+0x100] ;  /* 0x0a8001002013bfae */ /* 0x0003e2000b901d4c */
[----:B------:R-:W-:Y:S01]  /*23c0*/  ISETP.GE.AND P3, PT, R16, R23, PT ;  /* 0x000000171000720c */ /* 0x000fe20003f66270 */
[----:B------:R-:W-:-:S02]  /*23d0*/  @!P2 IMAD R12, R7, 0x2, R12 ;  /* 0x00000002070ca824 */ /* 0x000fc400078e020c */
[----:B------:R-:W-:Y:S04]  /*23e0*/  @!P0 LDGSTS.E.BYPASS.LTC128B.128 [R11+0x7000], desc[UR12][R36.64] ;  /* 0x07000000240b8fae */ /* 0x000fe8000b901d4c */
[----:B------:R-:W-:Y:S01]  /*23f0*/  @!P0 LDGSTS.E.BYPASS.LTC128B.128 [R11+0x9000], desc[UR12][R36.64+0x80] ;  /* 0x09000080240b8fae */ /* 0x000fe2000b901d4c */
[----:B--2---:R-:W-:-:S03]  /*2400*/  IMAD R14, R25, R2, RZ ;  /* 0x00000002190e7224 */ /* 0x004fc600078e02ff */
[----:B------:R2:W-:Y:S01]  /*2410*/  @!P0 LDGSTS.E.BYPASS.LTC128B.128 [R11+0xb000], desc[UR12][R36.64+0x100] ;  /* 0x0b000100240b8fae */ /* 0x0005e2000b901d4c */
[----:B------:R-:W-:-:S04]  /*2420*/  IMAD.WIDE.U32 R28, R27, R2, R28 ;  /* 0x000000021b1c7225 */ /* 0x000fc800078e001c */
[----:B----4-:R-:W-:-:S04]  /*2430*/  @!P2 IMAD.WIDE.U32 R16, R80, 0x30, R84 ;  /* 0x000000305010a825 */ /* 0x010fc800078e0054 */
[----:B------:R-:W-:Y:S01]  /*2440*/  @!P2 IMAD.IADD R10, R17, 0x1, R10 ;  /* 0x00000001110aa824 */ /* 0x000fe200078e020a */
[C---:B------:R-:W-:Y:S01]  /*2450*/  @!P2 LEA R18, P0, R16.reuse, R8, 0x1 ;  /* 0x000000081012a211 */ /* 0x040fe200078008ff */
[----:B------:R-:W-:Y:S01]  /*2460*/  IMAD R14, R27, R3, R14 ;  /* 0x000000031b0e7224 */ /* 0x000fe200078e020e */
[----:B------:R-:W-:Y:S02]  /*2470*/  LEA.HI R8, R5, R6, RZ, 0x4 ;  /* 0x0000000605087211 */ /* 0x000fe400078f20ff */
[----:B-1----:R-:W-:Y:S01]  /*2480*/  @!P2 LEA.HI.X R19, R16, R9, R10, 0x1, P0 ;  /* 0x000000091013a211 */ /* 0x002fe200000f0c0a */
[----:B------:R-:W-:Y:S01]  /*2490*/  IMAD.IADD R14, R29, 0x1, R14 ;  /* 0x000000011d0e7824 */ /* 0x000fe200078e020e */
[----:B------:R-:W-:Y:S01]  /*24a0*/  LOP3.LUT R7, R8, 0xfffffff0, RZ, 0xc0, !PT ;  /* 0xfffffff008077812 */ /* 0x000fe200078ec0ff */
[----:B------:R-:W-:Y:S01]  /*24b0*/  IMAD.SHL.U32 R9, R0, 0x40, RZ ;  /* 0x0000004000097824 */ /* 0x000fe200078e00ff */
[----:B------:R-:W-:Y:S01]  /*24c0*/  LEA R202, P0, R28, UR6, 0x1 ;  /* 0x000000061cca7c11 */ /* 0x000fe2000f8008ff */
[----:B------:R-:W-:Y:S01]  /*24d0*/  @!P2 LDGSTS.E.BYPASS.LTC128B.128 [R12+0x7800], desc[UR12][R18.64] ;  /* 0x07800000120cafae */ /* 0x000fe2000b901d4c */
[----:B------:R-:W-:Y:S01]  /*24e0*/  SHF.R.S32.HI R8, RZ, 0x4, R8 ;  /* 0x00000004ff087819 */ /* 0x000fe20000011408 */
[----:B------:R-:W-:Y:S01]  /*24f0*/  IMAD.IADD R7, R6, 0x1, -R7 ;  /* 0x0000000106077824 */ /* 0x000fe200078e0a07 */
[----:B------:R-:W-:Y:S01]  /*2500*/  LEA.HI.X R201, R28, UR7, R14, 0x1, P0 ;  /* 0x000000071cc97c11 */ /* 0x000fe200080f0c0e */
[----:B------:R-:W-:Y:S01]  /*2510*/  @!P2 LDGSTS.E.BYPASS.LTC128B.128 [R12+0x9800], desc[UR12][R18.64+0x80] ;  /* 0x09800080120cafae */ /* 0x000fe2000b901d4c */
[----:B------:R-:W-:Y:S01]  /*2520*/  IMAD.SHL.U32 R14, R20, 0x8, RZ ;  /* 0x00000008140e7824 */ /* 0x000fe200078e00ff */
[----:B------:R-:W-:Y:S01]  /*2530*/  LOP3.LUT R9, R9, 0x1c0, RZ, 0xc0, !PT ;  /* 0x000001c009097812 */ /* 0x000fe200078ec0ff */
[----:B------:R-:W-:Y:S01]  /*2540*/  IMAD.SHL.U32 R10, R3, 0x20, RZ ;  /* 0x00000020030a7824 */ /* 0x000fe200078e00ff */
[----:B------:R1:W-:Y:S01]  /*2550*/  @!P2 LDGSTS.E.BYPASS.LTC128B.128 [R12+0xb800], desc[UR12][R18.64+0x100] ;  /* 0x0b800100120cafae */ /* 0x0003e2000b901d4c */
[----:B------:R-:W-:Y:S01]  /*2560*/  SHF.R.S32.HI R16, RZ, 0x1f, R7 ;  /* 0x0000001fff107819 */ /* 0x000fe20000011407 */
[----:B------:R-:W-:Y:S01]  /*2570*/  @!P1 IMAD.MOV.U32 R203, RZ, RZ, R201 ;  /* 0x000000ffffcb9224 */ /* 0x000fe200078e00c9 */
[----:B--2---:R-:W-:Y:S01]  /*2580*/  LEA.HI R11, R8, R8, RZ, 0x1 ;  /* 0x00000008080b7211 */ /* 0x004fe200078f08ff */
[----:B------:R-:W0:Y:S01]  /*2590*/  LDGDEPBAR ;  /* 0x00000000000079af */ /* 0x000e220000000000 */
[----:B------:R-:W-:-:S02]  /*25a0*/  LEA.HI R87, R16, R7, RZ, 0x3 ;  /* 0x0000000710577211 */ /* 0x000fc400078f18ff */
[----:B------:R-:W-:Y:S02]  /*25b0*/  LOP3.LUT R14, R9, 0x8, R14, 0xf8, !PT ;  /* 0x00000008090e7812 */ /* 0x000fe400078ef80e */
[C---:B------:R-:W-:Y:S01]  /*25c0*/  LOP3.LUT R16, R87.reuse, 0xfffffff8, RZ, 0xc0, !PT ;  /* 0xfffffff857107812 */ /* 0x040fe200078ec0ff */
[----:B------:R-:W-:Y:S01]  /*25d0*/  IMAD.SHL.U32 R87, R87, 0x40, RZ ;  /* 0x0000004057577824 */ /* 0x000fe200078e00ff */
[----:B------:R-:W-:Y:S02]  /*25e0*/  LOP3.LUT R11, R11, 0xfffffffe, RZ, 0xc0, !PT ;  /* 0xfffffffe0b0b7812 */ /* 0x000fe400078ec0ff */
[----:B------:R-:W-:Y:S01]  /*25f0*/  SHF.R.U32.HI R9, RZ, 0x3, R9 ;  /* 0x00000003ff097819 */ /* 0x000fe20000011609 */
[----:B------:R-:W-:Y:S01]  /*2600*/  IMAD.IADD R16, R7, 0x1, -R16 ;  /* 0x0000000107107824 */ /* 0x000fe200078e0a10 */
[----:B------:R-:W-:Y:S01]  /*2610*/  LOP3.LUT R87, R87, 0xfffffe00, RZ, 0xc0, !PT ;  /* 0xfffffe0057577812 */ /* 0x000fe200078ec0ff */
[----:B------:R-:W-:Y:S01]  /*2620*/  IMAD.IADD R8, R8, 0x1, -R11 ;  /* 0x0000000108087824 */ /* 0x000fe200078e0a0b */
[----:B------:R-:W-:Y:S01]  /*2630*/  LOP3.LUT R9, R14, R9, RZ, 0x3c, !PT ;  /* 0x000000090e097212 */ /* 0x000fe200078e3cff */
[----:B------:R-:W-:-:S02]  /*2640*/  IMAD.SHL.U32 R86, R16, 0x40, RZ ;  /* 0x0000004010567824 */ /* 0x000fc400078e00ff */
[----:B------:R-:W-:Y:S02]  /*2650*/  @!P3 IMAD R7, R3, 0x60, RZ ;  /* 0x000000600307b824 */ /* 0x000fe400078e02ff */
[----:B------:R-:W-:Y:S01]  /*2660*/  IMAD R197, R8, 0x200, R9 ;  /* 0x0000020008c57824 */ /* 0x000fe200078e0209 */
[----:B------:R-:W-:Y:S01]  /*2670*/  LOP3.LUT R86, R86, 0x1c0, RZ, 0xc0, !PT ;  /* 0x000001c056567812 */ /* 0x000fe200078ec0ff */
[----:B------:R-:W-:Y:S01]  /*2680*/  IMAD.SHL.U32 R9, R8, 0x8, RZ ;  /* 0x0000000808097824 */ /* 0x000fe200078e00ff */
[----:B------:R-:W-:Y:S01]  /*2690*/  LEA.HI R8, R5, R6, RZ, 0x5 ;  /* 0x0000000605087211 */ /* 0x000fe200078f28ff */
[----:B-1----:R-:W-:Y:S01]  /*26a0*/  IMAD.WIDE.U32 R12, R2, 0x20, RZ ;  /* 0x00000020020c7825 */ /* 0x002fe200078e00ff */
[----:B------:R-:W-:-:S04]  /*26b0*/  DEPBAR.LE SB0, 0x0 ;  /* 0x000080000000791a */ /* 0x000fc80000000000 */
[----:B------:R-:W-:Y:S01]  /*26c0*/  BAR.SYNC.DEFER_BLOCKING 0x0 ;  /* 0x0000000000007b1d */ /* 0x000fe20000010000 */
[----:B------:R-:W-:Y:S02]  /*26d0*/  @!P5 IADD3 R12, P0, R202, R12, RZ ;  /* 0x0000000cca0cd210 */ /* 0x000fe40007f1e0ff */
[----:B------:R-:W-:Y:S02]  /*26e0*/  LOP3.LUT R5, R86, 0x8, R9, 0xf8, !PT ;  /* 0x0000000856057812 */ /* 0x000fe400078ef809 */
[----:B------:R-:W-:Y:S02]  /*26f0*/  SHF.R.U32.HI R86, RZ, 0x3, R86 ;  /* 0x00000003ff567819 */ /* 0x000fe40000011656 */
[----:B------:R-:W-:Y:S02]  /*2700*/  SHF.R.S32.HI R8, RZ, 0x5, R8 ;  /* 0x00000005ff087819 */ /* 0x000fe40000011408 */
[----:B------:R-:W-:Y:S02]  /*2710*/  @!P5 IADD3.X R13, R201, R13, R10, P0, !PT ;  /* 0x0000000dc90dd210 */ /* 0x000fe400007fe40a */
[----:B------:R-:W-:Y:S01]  /*2720*/  LOP3.LUT R86, R5, R86, RZ, 0x3c, !PT ;  /* 0x0000005605567212 */ /* 0x000fe200078e3cff */
[----:B------:R-:W-:Y:S01]  /*2730*/  IMAD R5, R8, 0x400, R87 ;  /* 0x0000040008057824 */ /* 0x000fe200078e0257 */
[----:B------:R-:W-:-:S03]  /*2740*/  LEA R197, R197, UR4, 0x1 ;  /* 0x00000004c5c57c11 */ /* 0x000fc6000f8e08ff */
[----:B------:R-:W-:Y:S02]  /*2750*/  IMAD.IADD R198, R86, 0x1, R5 ;  /* 0x0000000156c67824 */ /* 0x000fe400078e0205 */
[----:B------:R-:W-:Y:S02]  /*2760*/  IMAD.MOV.U32 R5, RZ, RZ, 0x20 ;  /* 0x00000020ff057424 */ /* 0x000fe400078e00ff */
[----:B------:R-:W-:Y:S01]  /*2770*/  VIADD R195, R197, 0x6020 ;  /* 0x00006020c5c37836 */ /* 0x000fe20000000000 */
        /* <DEDUP_REMOVED lines=9> */
[----:B------:R1:W-:Y:S01]  /*2810*/  @!P1 LDGSTS.E.BYPASS.LTC128B.128 [R205+0x10000], desc[UR12][R202.64+0x100] ;  /* 0x10000100cacd9fae */ /* 0x0003e2000b901d4c */
[----:B------:R-:W-:-:S02]  /*2820*/  R2P PR, R16, 0x6 ;  /* 0x0000000610007804 */ /* 0x000fc40000000000 */
[C---:B------:R-:W-:Y:S01]  /*2830*/  @!P4 LEA R16, P0, R2.reuse, R202, 0x6 ;  /* 0x000000ca0210c211 */ /* 0x040fe200078030ff */
[----:B------:R-:W-:Y:S02]  /*2840*/  @P5 STS.128 [R205+0xc800], RZ ;  /* 0x00c800ffcd005388 */ /* 0x000fe40000000c00 */
[----:B------:R-:W-:Y:S02]  /*2850*/  SEL R5, R5, 0xffffffe0, !P2 ;  /* 0xffffffe005057807 */ /* 0x000fe40005000000 */
[----:B------:R-:W-:Y:S01]  /*2860*/  @!P4 LEA.HI.X R17, R2, R201, R3, 0x6, P0 ;  /* 0x000000c90211c211 */ /* 0x000fe200000f3403 */
[----:B------:R-:W-:Y:S01]  /*2870*/  @P5 STS.128 [R205+0xe800], RZ ;  /* 0x00e800ffcd005388 */ /* 0x000fe20000000c00 */
[----:B------:R-:W-:Y:S02]  /*2880*/  IMAD.SHL.U32 R3, R6, 0x2, RZ ;  /* 0x0000000206037824 */ /* 0x000fe400078e00ff */
[----:B------:R-:W-:Y:S01]  /*2890*/  IMAD R194, R5, 0x2, R198 ;  /* 0x0000000205c27824 */ /* 0x000fe200078e02c6 */
[----:B------:R-:W-:Y:S02]  /*28a0*/  @P5 STS.128 [R205+0x10800], RZ ;  /* 0x010800ffcd005388 */ /* 0x000fe40000000c00 */
[----:B------:R-:W-:-:S02]  /*28b0*/  LOP3.LUT R3, R3, 0x6, RZ, 0xc0, !PT ;  /* 0x0000000603037812 */ /* 0x000fc400078ec0ff */
[----:B------:R-:W-:Y:S01]  /*28c0*/  @!PT LDS RZ, [RZ] ;  /* 0x00000000fffff984 */ /* 0x000fe20000000800 */
[----:B------:R-:W-:Y:S01]  /*28d0*/  @!PT LDS RZ, [RZ] ;  /* 0x00000000fffff984 */ /* 0x000fe20000000800 */
[----:B------:R-:W-:Y:S01]  /*28e0*/  @!PT LDS RZ, [RZ] ;  /* 0x00000000fffff984 */ /* 0x000fe20000000800 */
[----:B------:R-:W-:Y:S04]  /*28f0*/  @!P5 LDGSTS.E.BYPASS.LTC128B.128 [R205+0xc800], desc[UR12][R12.64] ;  /* 0x0c8000000ccddfae */ /* 0x000fe8000b901d4c */
[----:B------:R-:W-:Y:S04]  /*2900*/  @!P5 LDGSTS.E.BYPASS.LTC128B.128 [R205+0xe800], desc[UR12][R12.64+0x80] ;  /* 0x0e8000800ccddfae */ /* 0x000fe8000b901d4c */
[----:B------:R-:W-:Y:S01]  /*2910*/  @!P5 LDGSTS.E.BYPASS.LTC128B.128 [R205+0x10800], desc[UR12][R12.64+0x100] ;  /* 0x108001000ccddfae */ /* 0x000fe2000b901d4c */
[----:B-1----:R-:W-:-:S03]  /*2920*/  @!P3 IMAD.MOV.U32 R203, RZ, RZ, R201 ;  /* 0x000000ffffcbb224 */ /* 0x002fc600078e00c9 */
[----:B------:R-:W-:Y:S01]  /*2930*/  @P4 STS.128 [R205+0xd000], RZ ;  /* 0x00d000ffcd004388 */ /* 0x000fe20000000c00 */
[----:B------:R-:W-:-:S03]  /*2940*/  @!P3 IMAD.WIDE.U32 R10, R2, 0x60, R202 ;  /* 0x00000060020ab825 */ /* 0x000fc600078e00ca */
[----:B------:R-:W-:Y:S01]  /*2950*/  @P4 STS.128 [R205+0xf000], RZ ;  /* 0x00f000ffcd004388 */ /* 0x000fe20000000c00 */
[----:B------:R-:W-:Y:S02]  /*2960*/  @!P3 IMAD.IADD R15, R11, 0x1, R7 ;  /* 0x000000010b0fb824 */ /* 0x000fe400078e0207 */
[----:B------:R-:W-:Y:S01]  /*2970*/  @!P3 IMAD.MOV.U32 R14, RZ, RZ, R10 ;  /* 0x000000ffff0eb224 */ /* 0x000fe200078e000a */
[----:B------:R-:W-:Y:S01]  /*2980*/  @P4 STS.128 [R205+0x11000], RZ ;  /* 0x011000ffcd004388 */ /* 0x000fe20000000c00 */
[----:B------:R-:W-:-:S03]  /*2990*/  IMAD.MOV.U32 R7, RZ, RZ, 0x10 ;  /* 0x00000010ff077424 */ /* 0x000fc600078e00ff */
[----:B------:R-:W-:Y:S01]  /*29a0*/  @!PT LDS RZ, [RZ] ;  /* 0x00000000fffff984 */ /* 0x000fe20000000800 */
[----:B------:R-:W-:Y:S01]  /*29b0*/  @!PT LDS RZ, [RZ] ;  /* 0x00000000fffff984 */ /* 0x000fe20000000800 */
[----:B------:R-:W-:Y:S01]  /*29c0*/  @!PT LDS RZ, [RZ] ;  /* 0x00000000fffff984 */ /* 0x000fe20000000800 */
[----:B------:R-:W-:Y:S02]  /*29d0*/  @!P4 LDGSTS.E.BYPASS.LTC128B.128 [R205+0xd000], desc[UR12][R16.64] ;  /* 0x0d00000010cdcfae */ /* 0x000fe4000b901d4c */
[----:B------:R-:W-:Y:S02]  /*29e0*/  SEL R7, R7, 0xfffffff0, !P1 ;  /* 0xfffffff007077807 */ /* 0x000fe40004800000 */
[----:B------:R-:W-:Y:S01]  /*29f0*/  @!P4 LDGSTS.E.BYPASS.LTC128B.128 [R205+0xf000], desc[UR12][R16.64+0x80] ;  /* 0x0f00008010cdcfae */ /* 0x000fe2000b901d4c */
[----:B------:R-:W-:Y:S01]  /*2a00*/  R2P PR, R0, 0x6 ;  /* 0x0000000600007804 */ /* 0x000fe20000000000 */
[----:B------:R-:W-:Y:S02]  /*2a10*/  VIADD R0, R197, 0x6000 ;  /* 0x00006000c5007836 */ /* 0x000fe40000000000 */
[----:B------:R1:W-:Y:S01]  /*2a20*/  @!P4 LDGSTS.E.BYPASS.LTC128B.128 [R205+0x11000], desc[UR12][R16.64+0x100] ;  /* 0x1100010010cdcfae */ /* 0x0003e2000b901d4c */
[----:B------:R-:W-:-:S03]  /*2a30*/  IMAD R196, R7, 0x2, R198 ;  /* 0x0000000207c47824 */ /* 0x000fc600078e02c6 */
[----:B------:R-:W-:Y:S01]  /*2a40*/  @P3 STS.128 [R205+0xd800], RZ ;  /* 0x00d800ffcd003388 */ /* 0x000fe20000000c00 */
[----:B------:R-:W-:-:S03]  /*2a50*/  IMAD R193, R5, 0x2, R196 ;  /* 0x0000000205c17824 */ /* 0x000fc600078e02c4 */
[----:B------:R-:W-:Y:S02]  /*2a60*/  @P3 STS.128 [R205+0xf800], RZ ;  /* 0x00f800ffcd003388 */ /* 0x000fe40000000c00 */
[----:B------:R-:W-:Y:S02]  /*2a70*/  @P1 VIADD R195, R0, 0xffffffe0 ;  /* 0xffffffe000c31836 */ /* 0x000fe40000000000 */
[----:B------:R-:W-:Y:S01]  /*2a80*/  @P3 STS.128 [R205+0x11800], RZ ;  /* 0x011800ffcd003388 */ /* 0x000fe20000000c00 */
[----:B------:R-:W-:Y:S02]  /*2a90*/  IMAD.MOV.U32 R0, RZ, RZ, 0x40 ;  /* 0x00000040ff007424 */ /* 0x000fe400078e00ff */
[C---:B------:R-:W-:Y:S01]  /*2aa0*/  VIADD R187, R195.reuse, 0x800 ;  /* 0x00000800c3bb7836 */ /* 0x040fe20000000000 */
[----:B------:R-:W-:Y:S01]  /*2ab0*/  @!PT LDS RZ, [RZ] ;  /* 0x00000000fffff984 */ /* 0x000fe20000000800 */
[----:B------:R-:W-:Y:S01]  /*2ac0*/  @!PT LDS RZ, [RZ] ;  /* 0x00000000fffff984 */ /* 0x000fe20000000800 */
[----:B------:R-:W-:Y:S01]  /*2ad0*/  @!PT LDS RZ, [RZ] ;  /* 0x00000000fffff984 */ /* 0x000fe20000000800 */
[----:B------:R-:W-:Y:S01]  /*2ae0*/  @!P3 LDGSTS.E.BYPASS.LTC128B.128 [R205+0xd800], desc[UR12][R14.64] ;  /* 0x0d8000000ecdbfae */ /* 0x000fe2000b901d4c */
[C---:B------:R-:W-:Y:S01]  /*2af0*/  VIADD R186, R195.reuse, 0x1000 ;  /* 0x00001000c3ba7836 */ /* 0x040fe20000000000 */
[----:B------:R-:W-:Y:S01]  /*2b00*/  SEL R0, R0, 0xffffffc0, !P2 ;  /* 0xffffffc000007807 */ /* 0x000fe20005000000 */
[C---:B------:R-:W-:Y:S01]  /*2b10*/  VIADD R185, R195.reuse, 0x1800 ;  /* 0x00001800c3b97836 */ /* 0x040fe20000000000 */
[----:B------:R-:W-:Y:S01]  /*2b20*/  @!P3 LDGSTS.E.BYPASS.LTC128B.128 [R205+0xf800], desc[UR12][R14.64+0x80] ;  /* 0x0f8000800ecdbfae */ /* 0x000fe2000b901d4c */
[----:B------:R-:W-:-:S02]  /*2b30*/  VIADD R183, R195, 0x2000 ;  /* 0x00002000c3b77836 */ /* 0x000fc40000000000 */
[----:B------:R-:W-:Y:S01]  /*2b40*/  IMAD.IADD R191, R197, 0x1, R0 ;  /* 0x00000001c5bf7824 */ /* 0x000fe200078e0200 */
[----:B------:R2:W-:Y:S01]  /*2b50*/  @!P3 LDGSTS.E.BYPASS.LTC128B.128 [R205+0x11800], desc[UR12][R14.64+0x100] ;  /* 0x118001000ecdbfae */ /* 0x0005e2000b901d4c */
[----:B------:R-:W-:Y:S02]  /*2b60*/  IMAD.IADD R184, R0, 0x1, R195 ;  /* 0x0000000100b87824 */ /* 0x000fe400078e02c3 */
[----:B------:R-:W-:Y:S01]  /*2b70*/  IMAD.IADD R0, R4, 0x1, R3 ;  /* 0x0000000104007824 */ /* 0x000fe200078e0203 */
[----:B------:R-:W-:Y:S01]  /*2b80*/  LDSM.16.M88.4 R8, [R198] ;  /* 0x00000000c608783b */ /* 0x000fe20000000200 */
[C---:B------:R-:W-:Y:S02]  /*2b90*/  VIADD R182, R195.reuse, 0x2800 ;  /* 0x00002800c3b67836 */ /* 0x040fe40000000000 */
[C---:B------:R-:W-:Y:S01]  /*2ba0*/  VIADD R6, R0.reuse, 0x1 ;  /* 0x0000000100067836 */ /* 0x040fe20000000000 */
[----:B-1----:R-:W1:Y:S01]  /*2bb0*/  LDSM.16.M88.4 R16, [R197+0x6800] ;  /* 0x00680000c510783b */ /* 0x002e620000000200 */
[----:B------:R-:W-:Y:S01]  /*2bc0*/  ISETP.GE.AND P5, PT, R0, R89, PT ;  /* 0x000000590000720c */ /* 0x000fe20003fa6270 */
[----:B------:R-:W-:-:S02]  /*2bd0*/  VIADD R181, R195, 0x3000 ;  /* 0x00003000c3b57836 */ /* 0x000fc40000000000 */
[----:B------:R-:W3:Y:S01]  /*2be0*/  LDSM.16.M88.4 R60, [R197+0x7000] ;  /* 0x00700000c53c783b */ /* 0x000ee20000000200 */
[-C--:B------:R-:W-:Y:S01]  /*2bf0*/  ISETP.GE.AND P4, PT, R6, R89.reuse, PT ;  /* 0x000000590600720c */ /* 0x080fe20003f86270 */
[----:B------:R-:W-:Y:S02]  /*2c00*/  VIADD R6, R0, 0x11 ;  /* 0x0000001100067836 */ /* 0x000fe40000000000 */
[----:B------:R-:W4:Y:S01]  /*2c10*/  LDSM.16.M88.4 R24, [R197+0x6000] ;  /* 0x00600000c518783b */ /* 0x000f220000000200 */
[C---:B------:R-:W-:Y:S02]  /*2c20*/  VIADD R180, R195.reuse, 0x3800 ;  /* 0x00003800c3b47836 */ /* 0x040fe40000000000 */
[----:B------:R-:W-:Y:S01]  /*2c30*/  ISETP.GE.AND P0, PT, R6, R89, PT ;  /* 0x000000590600720c */ /* 0x000fe20003f06270 */
[----:B------:R-:W4:Y:S01]  /*2c40*/  LDSM.16.M88.4 R36, [R197+0x7800] ;  /* 0x00780000c524783b */ /* 0x000f220000000200 */
[----:B------:R-:W-:Y:S02]  /*2c50*/  VIADD R6, R0, 0x19 ;  /* 0x0000001900067836 */ /* 0x000fe40000000000 */
[C---:B------:R-:W-:Y:S01]  /*2c60*/  VIADD R179, R195.reuse, 0x4000 ;  /* 0x00004000c3b37836 */ /* 0x040fe20000000000 */
[----:B------:R-:W-:Y:S01]  /*2c70*/  LDSM.16.M88.4 R72, [R196] ;  /* 0x00000000c448783b */ /* 0x000fe20000000200 */
[----:B------:R-:W-:-:S02]  /*2c80*/  VIADD R178, R195, 0x4800 ;  /* 0x00004800c3b27836 */ /* 0x000fc40000000000 */
[C---:B------:R-:W-:Y:S01]  /*2c90*/  VIADD R177, R195.reuse, 0x5000 ;  /* 0x00005000c3b17836 */ /* 0x040fe20000000000 */
[----:B--2---:R-:W2:Y:S01]  /*2ca0*/  LDSM.16.M88.4 R12, [R195+0x800] ;  /* 0x00080000c30c783b */ /* 0x004ea20000000200 */
[----:B------:R-:W-:-:S03]  /*2cb0*/  VIADD R176, R195, 0x5800 ;  /* 0x00005800c3b07836 */ /* 0x000fc60000000000 */
[----:B------:R-:W2:Y:S04]  /*2cc0*/  LDSM.16.M88.4 R44, [R195+0x1000] ;  /* 0x00100000c32c783b */ /* 0x000ea80000000200 */
[----:B------:R-:W2:Y:S04]  /*2cd0*/  LDSM.16.M88.4 R32, [R195] ;  /* 0x00000000c320783b */ /* 0x000ea80000000200 */
[----:B------:R-:W2:Y:S04]  /*2ce0*/  LDSM.16.M88.4 R76, [R195+0x1800] ;  /* 0x00180000c34c783b */ /* 0x000ea80000000200 */
[----:B------:R-:W-:Y:S01]  /*2cf0*/  LDSM.16.M88.4 R52, [R194] ;  /* 0x00000000c234783b */ /* 0x000fe20000000200 */
[C---:B-1----:R-:W-:Y:S03]  /*2d00*/  HMMA.16816.F32.BF16 R20, R8.reuse, R16, RZ ;  /* 0x000000100814723c */ /* 0x042fe600000418ff */
[----:B------:R-:W-:Y:S04]  /*2d10*/  LDSM.16.M88.4 R40, [R191+0x6000] ;  /* 0x00600000bf28783b */ /* 0x000fe80000000200 */
[----:B------:R-:W-:Y:S01]  /*2d20*/  LDSM.16.M88.4 R68, [R191+0x6800] ;  /* 0x00680000bf44783b */ /* 0x000fe20000000200 */
[C---:B------:R-:W-:Y:S03]  /*2d30*/  HMMA.16816.F32.BF16 R16, R8.reuse, R18, RZ ;  /* 0x000000120810723c */ /* 0x040fe600000418ff */
[----:B------:R-:W-:Y:S03]  /*2d40*/  LDSM.16.M88.4 R48, [R184] ;  /* 0x00000000b830783b */ /* 0x000fe60000000200 */
[C---:B---3--:R-:W-:Y:S01]  /*2d50*/  HMMA.16816.F32.BF16 R64, R8.reuse, R60, RZ ;  /* 0x0000003c0840723c */ /* 0x048fe200000418ff */
[----:B------:R-:W0:Y:S05]  /*2d60*/  LDGDEPBAR ;  /* 0x00000000000079af */ /* 0x000e2a0000000000 */
[C---:B----4-:R-:W-:Y:S06]  /*2d70*/  HMMA.16816.F32.BF16 R28, R8.reuse, R24, RZ ;  /* 0x00000018081c723c */ /* 0x050fec00000418ff */
[C---:B------:R-:W-:Y:S06]  /*2d80*/  HMMA.16816.F32.BF16 R60, R8.reuse, R62, RZ ;  /* 0x0000003e083c723c */ /* 0x040fec00000418ff */
        /* <DEDUP_REMOVED lines=12> */
[----:B------:R-:W3:Y:S05]  /*2e50*/  LDSM.16.M88.4 R32, [R193] ;  /* 0x00000000c120783b */ /* 0x000eea0000000200 */
        /* <DEDUP_REMOVED lines=23> */
[C---:B-1----:R-:W-:Y:S06]  /*2fd0*/  HMMA.16816.F32.BF16 R56, R32.reuse, R36, R56 ;  /* 0x000000242038723c */ /* 0x042fec0000041838 */
[C---:B----4-:R-:W-:Y:S06]  /*2fe0*/  HMMA.16816.F32.BF16 R64, R32.reuse, R40, R64 ;  /* 0x000000282040723c */ /* 0x050fec0000041840 */
[C---:B------:R-:W-:Y:S01]  /*2ff0*/  HMMA.16816.F32.BF16 R60, R32.reuse, R42, R60 ;  /* 0x0000002a203c723c */ /* 0x040fe2000004183c */
[----:B------:R-:W1:Y:S05]  /*3000*/  LDSM.16.M88.4 R40, [R195+0x2800] ;  /* 0x00280000c328783b */ /* 0x000e6a0000000200 */
        /* <DEDUP_REMOVED lines=18> */
[----:B------:R-:W-:Y:S05]  /*3130*/  LDSM.16.M88.4 R44, [R193+0x2000] ;  /* 0x00200000c12c783b */ /* 0x000fea0000000200 */
[C---:B-1----:R-:W-:Y:S06]  /*3140*/  HMMA.16816.F32.BF16 R20, R48.reuse, R40, R20 ;  /* 0x000000283014723c */ /* 0x042fec0000041814 */
[C---:B------:R-:W-:Y:S01]  /*3150*/  HMMA.16816.F32.BF16 R16, R48.reuse, R42, R16 ;  /* 0x0000002a3010723c */ /* 0x040fe20000041810 */
[----:B------:R-:W1:Y:S05]  /*3160*/  LDSM.16.M88.4 R40, [R184+0x2000] ;  /* 0x00200000b828783b */ /* 0x000e6a0000000200 */
[C---:B----4-:R-:W-:Y:S06]  /*3170*/  HMMA.16816.F32.BF16 R56, R48.reuse, R32, R56 ;  /* 0x000000203038723c */ /* 0x050fec0000041838 */
        /* <DEDUP_REMOVED lines=68> */
[----:B------:R-:W-:Y:S06]  /*35c0*/  HMMA.16816.F32.BF16 R16, R40, R50, R16 ;  /* 0x000000322810723c */ /* 0x000fec0000041810 */
[----:B----4-:R-:W-:Y:S04]  /*35d0*/  HMMA.16816.F32.BF16 R20, R36, R44, R20 ;  /* 0x0000002c2414723c */ /* 0x010fe80000041814 */
[----:B------:R-:W-:-:S02]  /*35e0*/  FSEL R3, R28, -INF , !P5 ;  /* 0xff8000001c037808 */ /* 0x000fc40006800000 */
[C---:B------:R-:W-:Y:S01]  /*35f0*/  HMMA.16816.F32.BF16 R60, R40.reuse, R34, R60 ;  /* 0x00000022283c723c */ /* 0x040fe2000004183c */
[----:B------:R-:W-:Y:S02]  /*3600*/  FSEL R28, R31, -INF , !P4 ;  /* 0xff8000001f1c7808 */ /* 0x000fe40006000000 */
[----:B------:R-:W-:Y:S02]  /*3610*/  FSEL R29, R29, -INF , !P4 ;  /* 0xff8000001d1d7808 */ /* 0x000fe40006000000 */
[-C--:B------:R-:W-:Y:S01]  /*3620*/  ISETP.GE.AND P4, PT, R6, R89.reuse, PT ;  /* 0x000000590600720c */ /* 0x080fe20003f86270 */
[----:B------:R-:W-:Y:S01]  /*3630*/  HMMA.16816.F32.BF16 R56, R40, R52, R56 ;  /* 0x000000342838723c */ /* 0x000fe20000041838 */
[----:B------:R-:W-:Y:S01]  /*3640*/  VIADD R34, R0, 0x9 ;  /* 0x0000000900227836 */ /* 0x000fe20000000000 */
[----:B------:R-:W-:Y:S01]  /*3650*/  FSEL R30, R30, -INF , !P5 ;  /* 0xff8000001e1e7808 */ /* 0x000fe20006800000 */
[----:B------:R-:W-:Y:S01]  /*3660*/  VIADD R6, R0, 0x21 ;  /* 0x0000002100067836 */ /* 0x000fe20000000000 */
[----:B------:R-:W-:-:S02]  /*3670*/  ISETP.GE.AND P5, PT, R32, R89, PT ;  /* 0x000000592000720c */ /* 0x000fc40003fa6270 */
[----:B------:R-:W-:Y:S01]  /*3680*/  HMMA.16816.F32.BF16 R68, R40, R54, R68 ;  /* 0x000000362844723c */ /* 0x000fe20000041844 */
[----:B------:R-:W-:-:S04]  /*3690*/  ISETP.GE.AND P2, PT, R34, R89, PT ;  /* 0x000000592200720c */ /* 0x000fc80003f46270 */
[----:B------:R-:W-:Y:S01]  /*36a0*/  FSEL R25, R25, -INF , !P2 ;  /* 0xff80000019197808 */ /* 0x000fe20005000000 */
[C---:B-1----:R-:W-:Y:S01]  /*36b0*/  HMMA.16816.F32.BF16 R76, R36.reuse, R12, R76 ;  /* 0x0000000c244c723c */ /* 0x042fe2000004184c */
[----:B------:R-:W-:Y:S01]  /*36c0*/  VIADD R40, R0, 0x8 ;  /* 0x0000000800287836 */ /* 0x000fe20000000000 */
[----:B------:R-:W-:Y:S02]  /*36d0*/  FSEL R21, R21, -INF , !P0 ;  /* 0xff80000015157808 */ /* 0x000fe40004000000 */
[----:B------:R-:W-:Y:S01]  /*36e0*/  FSEL R22, R22, -INF , !P1 ;  /* 0xff80000016167808 */ /* 0x000fe20004800000 */
[----:B------:R-:W-:Y:S01]  /*36f0*/  BAR.SYNC.DEFER_BLOCKING 0x0 ;  /* 0x0000000000007b1d */ /* 0x000fe20000010000 */
[----:B------:R-:W-:Y:S01]  /*3700*/  ISETP.GE.AND P3, PT, R40, R89, PT ;  /* 0x000000592800720c */ /* 0x000fe20003f66270 */
[----:B------:R-:W-:Y:S01]  /*3710*/  VIADD R12, R0, 0x20 ;  /* 0x00000020000c7836 */ /* 0x000fe20000000000 */
[----:B------:R-:W-:Y:S01]  /*3720*/  HMMA.16816.F32.BF16 R16, R36, R46, R16 ;  /* 0x0000002e2410723c */ /* 0x000fe20000041810 */
[----:B------:R-:W-:-:S02]  /*3730*/  FSEL R13, R20, -INF , !P1 ;  /* 0xff800000140d7808 */ /* 0x000fc40004800000 */
[----:B------:R-:W-:Y:S02]  /*3740*/  FSEL R26, R26, -INF , !P3 ;  /* 0xff8000001a1a7808 */ /* 0x000fe40005800000 */
[----:B------:R-:W-:Y:S01]  /*3750*/  FSEL R31, R24, -INF , !P3 ;  /* 0xff800000181f7808 */ /* 0x000fe20005800000 */
[C---:B------:R-:W-:Y:S01]  /*3760*/  HMMA.16816.F32.BF16 R60, R36.reuse, R14, R60 ;  /* 0x0000000e243c723c */ /* 0x040fe2000004183c */
[----:B------:R-:W-:Y:S02]  /*3770*/  ISETP.GE.AND P3, PT, R12, R89, PT ;  /* 0x000000590c00720c */ /* 0x000fe40003f66270 */
[----:B------:R-:W-:Y:S02]  /*3780*/  FSEL R12, R23, -INF , !P0 ;  /* 0xff800000170c7808 */ /* 0x000fe40004000000 */
[----:B------:R-:W-:Y:S01]  /*3790*/  ISETP.GT.AND P0, PT, R135, R200, PT ;  /* 0x000000c88700720c */ /* 0x000fe20003f04270 */
[----:B--2---:R-:W-:Y:S01]  /*37a0*/  HMMA.16816.F32.BF16 R56, R36, R8, R56 ;  /* 0x000000082438723c */ /* 0x004fe20000041838 */
[----:B------:R-:W-:-:S02]  /*37b0*/  FSEL R24, R27, -INF , !P2 ;  /* 0xff8000001b187808 */ /* 0x000fc40005000000 */
[-C--:B------:R-:W-:Y:S01]  /*37c0*/  ISETP.GE.AND P2, PT, R6, R89.reuse, PT ;  /* 0x000000590600720c */ /* 0x080fe20003f46270 */
[----:B------:R-:W-:Y:S01]  /*37d0*/  VIADD R6, R0, 0x28 ;  /* 0x0000002800067836 */ /* 0x000fe20000000000 */
[----:B------:R-:W-:Y:S01]  /*37e0*/  FSEL R160, R78, -INF , !P3 ;  /* 0xff8000004ea07808 */ /* 0x000fe20005800000 */
[----:B------:R-:W-:Y:S01]  /*37f0*/  HMMA.16816.F32.BF16 R68, R36, R10, R68 ;  /* 0x0000000a2444723c */ /* 0x000fe20000041844 */
[----:B------:R-:W-:Y:S01]  /*3800*/  VIADD R8, R0, 0x30 ;  /* 0x0000003000087836 */ /* 0x000fe20000000000 */
[----:B------:R-:W-:Y:S02]  /*3810*/  FSEL R169, R76, -INF , !P3 ;  /* 0xff8000004ca97808 */ /* 0x000fe40005800000 */
[----:B------:R-:W-:Y:S01]  /*3820*/  ISETP.GE.AND P1, PT, R6, R89, PT ;  /* 0x000000590600720c */ /* 0x000fe20003f26270 */
[----:B------:R-:W-:Y:S01]  /*3830*/  VIADD R6, R0, 0x29 ;  /* 0x0000002900067836 */ /* 0x000fe20000000000 */
[----:B------:R-:W1:Y:S01]  /*3840*/  @!P0 LDC.64 R210, c[0x0][0x218] ;  /* 0x00008600ffd28b82 */ /* 0x000e620000000a00 */
[----:B------:R-:W-:-:S02]  /*3850*/  FSEL R18, R18, -INF , !P5 ;  /* 0xff80000012127808 */ /* 0x000fc40006800000 */
        /* <DEDUP_REMOVED lines=8> */
[----:B------:R-:W-:Y:S01]  /*38e0*/  ISETP.GE.AND P3, PT, R8, R89, PT ;  /* 0x000000590800720c */ /* 0x000fe20003f66270 */
[----:B------:R-:W-:Y:S01]  /*38f0*/  VIADD R8, R0, 0x38 ;  /* 0x0000003800087836 */ /* 0x000fe20000000000 */
[----:B------:R-:W-:Y:S01]  /*3900*/  FSEL R164, R62, -INF , !P1 ;  /* 0xff8000003ea47808 */ /* 0x000fe20004800000 */
[----:B------:R-:W-:Y:S01]  /*3910*/  VIADD R0, R0, 0x39 ;  /* 0x0000003900007836 */ /* 0x000fe20000000000 */
[----:B------:R-:W-:Y:S02]  /*3920*/  FSEL R165, R60, -INF , !P1 ;  /* 0xff8000003ca57808 */ /* 0x000fe40004800000 */
[----:B------:R-:W-:Y:S02]  /*3930*/  FSEL R168, R59, -INF , !P3 ;  /* 0xff8000003ba87808 */ /* 0x000fe40005800000 */
[----:B------:R-:W-:-:S02]  /*3940*/  FSEL R175, R57, -INF , !P3 ;  /* 0xff80000039af7808 */ /* 0x000fc40005800000 */
[-C--:B------:R-:W-:Y:S02]  /*3950*/  ISETP.GE.AND P2, PT, R8, R89.reuse, PT ;  /* 0x000000590800720c */ /* 0x080fe40003f46270 */
[----:B------:R-:W-:Y:S02]  /*3960*/  ISETP.GE.AND P1, PT, R0, R89, PT ;  /* 0x000000590000720c */ /* 0x000fe40003f26270 */
[----:B-1----:R-:W-:Y:S02]  /*3970*/  @!P0 LEA R210, P3, R82, R210, 0x1 ;  /* 0x000000d252d28211 */ /* 0x002fe400078608ff */
[----:B------:R-:W-:Y:S02]  /*3980*/  LOP3.LUT R0, R86, R87, RZ, 0xfc, !PT ;  /* 0x0000005756007212 */ /* 0x000fe400078efcff */
        /* <DEDUP_REMOVED lines=70> */
.L_x_4600:
[----:B------:R-:W-:-:S04]  /*3df0*/  LEA R4, -R80, RZ, 0x6 ;  /* 0x000000ff50047211 */ /* 0x000fc800078e31ff */
[----:B------:R-:W-:-:S07]  /*3e00*/  SHF.R.S32.HI R15, RZ, 0x1f, R4 ;  /* 0x0000001fff0f7819 */ /* 0x000fce0000011404 */
.L_x_4601:
        /* <DEDUP_REMOVED lines=29> */
.L_x_4599:
        /* <DEDUP_REMOVED lines=69> */
[----:B------:R-:W-:Y:S01]  /*4430*/  LDSM.16.MT88.4 R8, [R192+0xe800] ;  /* 0x00e80000c008783b */ /* 0x000fe20000004200 */
        /* <DEDUP_REMOVED lines=21> */
[----:B------:R-:W-:Y:S01]  /*4590*/  LDSM.16.MT88.4 R32, [R189+0xc800] ;  /* 0x00c80000bd20783b */ /* 0x000fe20000004200 */
        /* <DEDUP_REMOVED lines=12> */
[----:B------:R-:W1:Y:S01]  /*4660*/  MUFU.EX2 R159, R159 ;  /* 0x0000009f009f7308 */ /* 0x000e620000000800 */
[----:B---3--:R-:W-:Y:S01]  /*4670*/  F2FP.BF16.F32.PACK_AB R118, R148, R153 ;  /* 0x000000999476723e */ /* 0x008fe200000010ff */
[--C-:B------:R-:W-:Y:S01]  /*4680*/  FFMA.FTZ R171, R168, UR5, -R167.reuse ;  /* 0x00000005a8ab7c23 */ /* 0x100fe200080108a7 */
[--C-:B------:R-:W-:Y:S01]  /*4690*/  FFMA.FTZ R166, R166, UR5, -R167.reuse ;  /* 0x00000005a6a67c23 */ /* 0x100fe200080108a7 */
[----:B------:R-:W-:Y:S01]  /*46a0*/  FFMA.FTZ R215, R162, UR5, -R167 ;  /* 0x00000005a2d77c23 */ /* 0x000fe200080108a7 */
[----:B------:R-:W-:Y:S01]  /*46b0*/  FADD.FTZ R152, R157, R152 ;  /* 0x000000989d987221 */ /* 0x000fe20000010000 */
[----:B------:R-:W-:-:S02]  /*46c0*/  ISETP.GT.AND P0, PT, R135, R200, PT ;  /* 0x000000c88700720c */ /* 0x000fc40003f04270 */
[----:B------:R-:W-:Y:S01]  /*46d0*/  MUFU.EX2 R155, R155 ;  /* 0x0000009b009b7308 */ /* 0x000fe20000000800 */
[----:B------:R-:W-:-:S04]  /*46e0*/  FADD.FTZ R153, R153, R152 ;  /* 0x0000009899997221 */ /* 0x000fc80000010000 */
[----:B------:R-:W-:-:S03]  /*46f0*/  FADD.FTZ R148, R148, R153 ;  /* 0x0000009994947221 */ /* 0x000fc60000010000 */
        /* <DEDUP_REMOVED lines=205> */
.L_x_4606:
        /* <DEDUP_REMOVED lines=66> */
.L_x_4603:
        /* <DEDUP_REMOVED lines=14> */
[----:B------:R-:W-:Y:S02]  /*58d0*/  IADD3.X R3, R135, UR10, RZ, P0, !PT ;  /* 0x0000000a87037c10 */ /* 0x000fe400087fe4ff */
[----:B------:R-:W-:Y:S01]  /*58e0*/  ISETP.GT.AND P0, PT, R213, R200, PT ;  /* 0x000000c8d500720c */ /* 0x000fe20003f04270 */
        /* <DEDUP_REMOVED lines=237> */
.L_x_4605:
        /* <DEDUP_REMOVED lines=24> */
.L_x_4604:
        /* <DEDUP_REMOVED lines=412> */
.L_x_4602:
[----:B------:R-:W1:Y:S01]  /*8300*/  SHFL.BFLY PT, R2, R217, 0x2, 0x1f ;  /* 0x0c401f00d9027f89 */ /* 0x000e6200000e0000 */
[----:B------:R-:W-:Y:S01]  /*8310*/  MOV R11, 0x3f800000 ;  /* 0x3f800000000b7802 */ /* 0x000fe20000000f00 */
[----:B------:R-:W2:Y:S01]  /*8320*/  S2UR UR6, SR_CgaCtaId ;  /* 0x00000000000679c3 */ /* 0x000ea20000008800 */
[----:B------:R-:W-:Y:S01]  /*8330*/  UMOV UR4, 0x400 ;  /* 0x0000040000047882 */ /* 0x000fe20000000000 */
[----:B------:R-:W3:Y:S01]  /*8340*/  SHFL.BFLY PT, R4, R215, 0x2, 0x1f ;  /* 0x0c401f00d7047f89 */ /* 0x000ee200000e0000 */
[----:B------:R-:W-:Y:S01]  /*8350*/  BSSY B0, `(.L_x_4607) ;  /* 0x00000ff000007945 */ /* 0x000fe20003800000 */
[----:B------:R-:W4:Y:S04]  /*8360*/  S2R R6, SR_TID.X ;  /* 0x0000000000067919 */ /* 0x000f280000002100 */
[----:B------:R-:W5:Y:S01]  /*8370*/  LDC R19, c[0x0][0x270] ;  /* 0x00009c00ff137b82 */ /* 0x000f620000000800 */
[----:B------:R-:W4:Y:S01]  /*8380*/  S2R R0, SR_TID.X ;  /* 0x0000000000007919 */ /* 0x000f220000002100 */
[----:B------:R-:W5:Y:S06]  /*8390*/  S2R R18, SR_CTAID.Y ;  /* 0x0000000000127919 */ /* 0x000f6c0000002600 */
[----:B------:R-:W4:Y:S01]  /*83a0*/  S2UR UR5, SR_CTAID.X ;  /* 0x00000000000579c3 */ /* 0x000f220000002500 */
[----:B-1----:R-:W-:Y:S01]  /*83b0*/  FADD.FTZ R2, R2, R217 ;  /* 0x000000d902027221 */ /* 0x002fe20000010000 */
[----:B--2---:R-:W-:-:S06]  /*83c0*/  ULEA UR6, UR6, UR4, 0x18 ;  /* 0x0000000406067291 */ /* 0x004fcc000f8ec03f */
[----:B------:R-:W1:Y:S01]  /*83d0*/  S2UR UR4, SR_CTAID.Z ;  /* 0x00000000000479c3 */ /* 0x000e620000002700 */
[----:B---3--:R-:W-:Y:S01]  /*83e0*/  FADD.FTZ R17, R4, R215 ;  /* 0x000000d704117221 */ /* 0x008fe20000010000 */
[----:B------:R-:W2:Y:S04]  /*83f0*/  SHFL.BFLY PT, R5, R2, 0x1, 0x1f ;  /* 0x0c201f0002057f89 */ /* 0x000ea800000e0000 */
[----:B------:R-:W3:Y:S01]  /*8400*/  SHFL.BFLY PT, R4, R17, 0x1, 0x1f ;  /* 0x0c201f0011047f89 */ /* 0x000ee200000e0000 */
[----:B----4-:R-:W-:Y:S01]  /*8410*/  SHF.R.S32.HI R9, RZ, 0x1f, R6 ;  /* 0x0000001fff097819 */ /* 0x010fe20000011406 */
[----:B------:R-:W-:-:S03]  /*8420*/  USHF.L.U32 UR5, UR5, 0x6, URZ ;  /* 0x0000000605057899 */ /* 0x000fc6000800063f */
[CC--:B------:R-:W-:Y:S02]  /*8430*/  LEA.HI R15, R9.reuse, R6.reuse, RZ, 0x2 ;  /* 0x00000006090f7211 */ /* 0x0c0fe400078f10ff */
[----:B------:R-:W-:Y:S02]  /*8440*/  LEA.HI R10, R9, R6, RZ, 0x5 ;  /* 0x00000006090a7211 */ /* 0x000fe400078f28ff */
[----:B------:R-:W-:Y:S02]  /*8450*/  MOV R9, 0x3f800000 ;  /* 0x3f80000000097802 */ /* 0x000fe40000000f00 */
[----:B------:R-:W-:Y:S02]  /*8460*/  SHF.R.S32.HI R13, RZ, 0x1f, R0 ;  /* 0x0000001fff0d7819 */ /* 0x000fe40000011400 */
[----:B------:R-:W-:Y:S01]  /*8470*/  SHF.R.S32.HI R12, RZ, 0x2, R15 ;  /* 0x00000002ff0c7819 */ /* 0x000fe2000001140f */
[----:B--2---:R-:W-:Y:S01]  /*8480*/  FADD.FTZ R5, R2, R5 ;  /* 0x0000000502057221 */ /* 0x004fe20000010000 */
[----:B------:R-:W-:-:S02]  /*8490*/  SHF.R.S32.HI R7, RZ, 0x1f, R15 ;  /* 0x0000001fff077819 */ /* 0x000fc4000001140f */
[----:B------:R-:W-:Y:S01]  /*84a0*/  LEA.HI R2, R13, R0, RZ, 0x4 ;  /* 0x000000000d027211 */ /* 0x000fe200078f20ff */
[----:B---3--:R-:W-:Y:S01]  /*84b0*/  FADD.FTZ R4, R17, R4 ;  /* 0x0000000411047221 */ /* 0x008fe20000010000 */
[----:B------:R-:W-:Y:S01]  /*84c0*/  BAR.SYNC.DEFER_BLOCKING 0x0 ;  /* 0x0000000000007b1d */ /* 0x000fe20000010000 */
[----:B------:R-:W-:Y:S02]  /*84d0*/  FSETP.NE.FTZ.AND P4, PT, R5, RZ, PT ;  /* 0x000000ff0500720b */ /* 0x000fe40003f95000 */
[----:B------:R-:W-:Y:S02]  /*84e0*/  LOP3.LUT R17, R10, 0xffffffe0, RZ, 0xc0, !PT ;  /* 0xffffffe00a117812 */ /* 0x000fe400078ec0ff */
[----:B------:R-:W-:Y:S02]  /*84f0*/  FSETP.NE.FTZ.AND P3, PT, R4, RZ, PT ;  /* 0x000000ff0400720b */ /* 0x000fe40003f75000 */
[----:B------:R-:W-:Y:S02]  /*8500*/  LEA.HI R7, R7, R12, RZ, 0x3 ;  /* 0x0000000c07077211 */ /* 0x000fe400078f18ff */
[----:B------:R-:W-:-:S02]  /*8510*/  LOP3.LUT R13, R2, 0xfffffff0, RZ, 0xc0, !PT ;  /* 0xfffffff0020d7812 */ /* 0x000fc400078ec0ff */
[----:B------:R-:W-:Y:S02]  /*8520*/  LOP3.LUT R15, R15, 0x1ffffffc, RZ, 0xc0, !PT ;  /* 0x1ffffffc0f0f7812 */ /* 0x000fe400078ec0ff */
[----:B------:R-:W-:Y:S01]  /*8530*/  IADD3 R8, -R17, R6, RZ ;  /* 0x0000000611087210 */ /* 0x000fe20007ffe1ff */
[----:B------:R-:W2:Y:S01]  /*8540*/  @P4 MUFU.RCP R11, R5 ;  /* 0x00000005000b4308 */ /* 0x000ea20000001000 */
[----:B------:R-:W-:Y:S01]  /*8550*/  LOP3.LUT R7, R7, 0xfffffff8, RZ, 0xc0, !PT ;  /* 0xfffffff807077812 */ /* 0x000fe200078ec0ff */
[----:B------:R-:W3:Y:S01]  /*8560*/  @P4 LDC R21, c[0x0][0x2e8] ;  /* 0x0000ba00ff154b82 */ /* 0x000ee20000000800 */
[----:B------:R-:W-:Y:S02]  /*8570*/  IADD3 R0, -R13, R0, RZ ;  /* 0x000000000d007210 */ /* 0x000fe40007ffe1ff */
[----:B------:R-:W-:Y:S02]  /*8580*/  IADD3 R6, -R15, R6, RZ ;  /* 0x000000060f067210 */ /* 0x000fe40007ffe1ff */
[----:B------:R-:W-:Y:S01]  /*8590*/  SHF.R.S32.HI R13, RZ, 0x1f, R8 ;  /* 0x0000001fff0d7819 */ /* 0x000fe20000011408 */
[----:B------:R-:W4:Y:S01]  /*85a0*/  @P3 MUFU.RCP R9, R4 ;  /* 0x0000000400093308 */ /* 0x000f220000001000 */
[----:B------:R-:W-:Y:S01]  /*85b0*/  IADD3 R7, R12, -R7, RZ ;  /* 0x800000070c077210 */ /* 0x000fe20007ffe0ff */
[----:B------:R-:W3:Y:S01]  /*85c0*/  @P3 LDC R20, c[0x0][0x2e8] ;  /* 0x0000ba00ff143b82 */ /* 0x000ee20000000800 */
[----:B------:R-:W-:-:S02]  /*85d0*/  LOP3.LUT P5, RZ, R8, 0x3, RZ, 0xc0, !PT ;  /* 0x0000000308ff7812 */ /* 0x000fc400078ac0ff */
[----:B------:R-:W-:Y:S02]  /*85e0*/  SHF.R.S32.HI R2, RZ, 0x4, R2 ;  /* 0x00000004ff027819 */ /* 0x000fe40000011402 */
[----:B------:R-:W-:Y:S01]  /*85f0*/  LEA.HI R13, R13, R8, RZ, 0x2 ;  /* 0x000000080d0d7211 */ /* 0x000fe200078f10ff */
[----:B------:R-:W1:Y:S01]  /*8600*/  @P3 MUFU.LG2 R4, R4 ;  /* 0x0000000400043308 */ /* 0x000e620000000c00 */
[C---:B--2---:R-:W-:Y:S01]  /*8610*/  FMUL.FTZ R128, R11.reuse, R128 ;  /* 0x000000800b807220 */ /* 0x044fe20000410000 */
        /* <DEDUP_REMOVED lines=47> */
[----:B------:R-:W-:Y:S01]  /*8910*/  SHF.R.S32.HI R11, RZ, 0x5, R10 ;  /* 0x00000005ff0b7819 */ /* 0x000fe2000001140a */
[C---:B----4-:R-:W-:Y:S01]  /*8920*/  FMUL.FTZ R131, R9.reuse, R131 ;  /* 0x0000008309837220 */ /* 0x050fe20000410000 */
[C---:B------:R-:W-:Y:S01]  /*8930*/  FMUL.FTZ R130, R9.reuse, R130 ;  /* 0x0000008209827220 */ /* 0x040fe20000410000 */
[C---:B------:R-:W-:Y:S01]  /*8940*/  FMUL.FTZ R39, R9.reuse, R39 ;  /* 0x0000002709277220 */ /* 0x040fe20000410000 */
[----:B------:R-:W-:Y:S01]  /*8950*/  SHF.R.S32.HI R10, RZ, 0x1f, R11 ;  /* 0x0000001fff0a7819 */ /* 0x000fe2000001140b */
[----:B------:R-:W-:Y:S01]  /*8960*/  FMUL.FTZ R38, R9, R38 ;  /* 0x0000002609267220 */ /* 0x000fe20000410000 */
[----:B------:R-:W-:Y:S01]  /*8970*/  LEA R6, R11, R6, 0x9 ;  /* 0x000000060b067211 */ /* 0x000fe200078e48ff */
        /* <DEDUP_REMOVED lines=9> */
[----:B------:R-:W-:Y:S01]  /*8a10*/  IADD3 R10, -R10, R11, RZ ;  /* 0x0000000b0a0a7210 */ /* 0x000fe20007ffe1ff */
        /* <DEDUP_REMOVED lines=37> */
[C---:B------:R-:W-:Y:S01]  /*8c70*/  R2P PR, R7.reuse, 0x6 ;  /* 0x0000000607007804 */ /* 0x040fe20000000000 */
[----:B------:R-:W2:Y:S01]  /*8c80*/  @P4 MUFU.LG2 R5, R5 ;  /* 0x0000000500054308 */ /* 0x000ea20000000c00 */
[C---:B------:R-:W-:Y:S01]  /*8c90*/  LOP3.LUT R8, R7.reuse, 0x1, RZ, 0xc0, !PT ;  /* 0x0000000107087812 */ /* 0x040fe200078ec0ff */
[----:B-1----:R-:W-:Y:S01]  /*8ca0*/  @P3 FMUL.FTZ R4, R4, 0.69314718246459960938 ;  /* 0x3f31721804043820 */ /* 0x002fe20000410000 */
[----:B------:R-:W-:-:S02]  /*8cb0*/  SHF.L.U32 R11, R7, 0x6, RZ ;  /* 0x00000006070b7819 */ /* 0x000fc400000006ff */
[----:B------:R-:W-:Y:S02]  /*8cc0*/  SHF.L.U32 R7, R2, 0x6, RZ ;  /* 0x0000000602077819 */ /* 0x000fe400000006ff */
[----:B------:R-:W-:Y:S02]  /*8cd0*/  LEA.HI R9, R0, R0, RZ, 0x1 ;  /* 0x0000000000097211 */ /* 0x000fe400078f08ff */
[----:B------:R-:W-:Y:S02]  /*8ce0*/  ISETP.NE.U32.AND P0, PT, R8, 0x1, PT ;  /* 0x000000010800780c */ /* 0x000fe40003f05070 */
[----:B------:R-:W-:Y:S02]  /*8cf0*/  LOP3.LUT R11, R11, 0x1c0, RZ, 0xc0, !PT ;  /* 0x000001c00b0b7812 */ /* 0x000fe400078ec0ff */
[----:B------:R-:W-:Y:S02]  /*8d00*/  LOP3.LUT R7, R7, 0x1c0, RZ, 0xc0, !PT ;  /* 0x000001c007077812 */ /* 0x000fe400078ec0ff */
[----:B------:R-:W-:-:S02]  /*8d10*/  SHF.L.U32 R8, R9, 0x2, RZ ;  /* 0x0000000209087819 */ /* 0x000fc400000006ff */
[----:B------:R-:W-:Y:S01]  /*8d20*/  LEA.HI R11, R11, R11, RZ, 0x1d ;  /* 0x0000000b0b0b7211 */ /* 0x000fe200078fe8ff */
[----:B--2---:R-:W-:Y:S01]  /*8d30*/  @P4 FMUL.FTZ R5, R5, 0.69314718246459960938 ;  /* 0x3f31721805054820 */ /* 0x004fe20000410000 */
[----:B------:R-:W-:Y:S02]  /*8d40*/  LOP3.LUT R8, R7, 0x38, R8, 0xf8, !PT ;  /* 0x0000003807087812 */ /* 0x000fe400078ef808 */
[----:B------:R-:W-:Y:S02]  /*8d50*/  SHF.R.U32.HI R7, RZ, 0x3, R7 ;  /* 0x00000003ff077819 */ /* 0x000fe40000011607 */
[----:B------:R-:W-:Y:S02]  /*8d60*/  LOP3.LUT R9, R9, 0xffffffe, RZ, 0xc0, !PT ;  /* 0x0ffffffe09097812 */ /* 0x000fe400078ec0ff */
[----:B------:R-:W-:Y:S02]  /*8d70*/  LEA R6, R6, R11, 0x1 ;  /* 0x0000000b06067211 */ /* 0x000fe400078e08ff */
[----:B------:R-:W-:-:S02]  /*8d80*/  LOP3.LUT R7, R8, R7, RZ, 0x3c, !PT ;  /* 0x0000000708077212 */ /* 0x000fc400078e3cff */
[----:B------:R-:W-:Y:S02]  /*8d90*/  IADD3 R8, R0, -R9, RZ ;  /* 0x8000000900087210 */ /* 0x000fe40007ffe0ff */
[----:B------:R-:W-:Y:S02]  /*8da0*/  LEA R6, R6, UR6, 0x2 ;  /* 0x0000000606067c11 */ /* 0x000fe4000f8e10ff */
[----:B------:R-:W-:Y:S02]  /*8db0*/  MOV R9, 0x40 ;  /* 0x0000004000097802 */ /* 0x000fe40000000f00 */
[----:B------:R-:W-:Y:S01]  /*8dc0*/  LEA R7, R8, R7, 0x2 ;  /* 0x0000000708077211 */ /* 0x000fe200078e10ff */
[----:B------:R-:W-:Y:S01]  /*8dd0*/  STS.64 [R6], R128 ;  /* 0x0000008006007388 */ /* 0x000fe20000000a00 */
[----:B------:R-:W-:Y:S02]  /*8de0*/  SHF.R.S32.HI R13, RZ, 0x2, R13 ;  /* 0x00000002ff0d7819 */ /* 0x000fe4000001140d */
[----:B------:R-:W-:Y:S01]  /*8df0*/  IADD3 R11, R6, -0x20, RZ ;  /* 0xffffffe0060b7810 */ /* 0x000fe20007ffe0ff */
[----:B------:R-:W-:Y:S01]  /*8e00*/  STS.64 [R6+0x800], R130 ;  /* 0x0008008206007388 */ /* 0x000fe20000000a00 */
[----:B------:R-:W-:-:S02]  /*8e10*/  MOV R8, 0x80 ;  /* 0x0000008000087802 */ /* 0x000fc40000000f00 */
[----:B------:R-:W-:Y:S02]  /*8e20*/  SEL R9, R9, 0xffffffc0, !P1 ;  /* 0xffffffc009097807 */ /* 0x000fe40004800000 */
[----:B------:R-:W-:Y:S02]  /*8e30*/  @P0 IADD3 R11, R6, 0x20, RZ ;  /* 0x00000020060b0810 */ /* 0x000fe40007ffe0ff */
[----:B------:R-:W-:Y:S02]  /*8e40*/  LEA R10, R10, R13, 0x4 ;  /* 0x0000000d0a0a7211 */ /* 0x000fe400078e20ff */
[----:B------:R-:W-:Y:S01]  /*8e50*/  SEL R8, R8, 0xffffff80, !P2 ;  /* 0xffffff8008087807 */ /* 0x000fe20005000000 */
        /* <DEDUP_REMOVED lines=10> */
[----:B------:R-:W5:Y:S03]  /*8f00*/  LDC.64 R8, c[0x0][0x2c0] ;  /* 0x0000b000ff087b82 */ /* 0x000f660000000a00 */
[----:B------:R-:W-:Y:S04]  /*8f10*/  STS.64 [R13], R44 ;  /* 0x0000002c0d007388 */ /* 0x000fe80000000a00 */
[----:B------:R-:W-:Y:S04]  /*8f20*/  STS.64 [R13+0x800], R46 ;  /* 0x0008002e0d007388 */ /* 0x000fe80000000a00 */
[----:B------:R-:W-:Y:S04]  /*8f30*/  STS.64 [R14], R48 ;  /* 0x000000300e007388 */ /* 0x000fe80000000a00 */
[----:B------:R-:W-:Y:S04]  /*8f40*/  STS.64 [R14+0x800], R50 ;  /* 0x000800320e007388 */ /* 0x000fe80000000a00 */
[----:B------:R-:W-:Y:S04]  /*8f50*/  STS.64 [R15], R52 ;  /* 0x000000340f007388 */ /* 0x000fe80000000a00 */
[----:B------:R-:W-:Y:S01]  /*8f60*/  STS.64 [R15+0x800], R54 ;  /* 0x000800360f007388 */ /* 0x000fe20000000a00 */
[----:B-----5:R-:W-:Y:S01]  /*8f70*/  IMAD R8, R18, R8, R207 ;  /* 0x0000000812087224 */ /* 0x020fe200078e02cf */
[----:B------:R-:W-:-:S02]  /*8f80*/  SHF.L.U32 R18, R0, 0x2, RZ ;  /* 0x0000000200127819 */ /* 0x000fc400000006ff */
        /* <DEDUP_REMOVED lines=26> */
[----:B------:R4:W-:Y:S04]  /*9130*/  STS.64 [R13+0x8000], R108 ;  /* 0x0080006c0d007388 */ /* 0x0009e80000000a00 */
[----:B------:R4:W-:Y:S01]  /*9140*/  STS.64 [R13+0x8800], R110 ;  /* 0x0088006e0d007388 */ /* 0x0009e20000000a00 */
[----:B-1----:R-:W-:-:S03]  /*9150*/  IADD3 R6, -R207, RZ, RZ ;  /* 0x000000ffcf067210 */ /* 0x002fc60007ffe1ff */
[----:B------:R4:W-:Y:S02]  /*9160*/  STS.64 [R14+0x8000], R124 ;  /* 0x0080007c0e007388 */ /* 0x0009e40000000a00 */
[----:B------:R-:W-:Y:S02]  /*9170*/  IMAD R6, R19, R6, UR4 ;  /* 0x0000000413067e24 */ /* 0x000fe4000f8e0206 */
[----:B------:R4:W-:Y:S04]  /*9180*/  STS.64 [R14+0x8800], R126 ;  /* 0x0088007e0e007388 */ /* 0x0009e80000000a00 */
[----:B------:R4:W-:Y:S04]  /*9190*/  STS.64 [R15+0x8000], R112 ;  /* 0x008000700f007388 */ /* 0x0009e80000000a00 */
[----:B------:R4:W-:Y:S01]  /*91a0*/  STS.64 [R15+0x8800], R114 ;  /* 0x008800720f007388 */ /* 0x0009e20000000a00 */
[----:B--2---:R-:W-:Y:S01]  /*91b0*/  IMAD R12, R8, R19, R6 ;  /* 0x00000013080c7224 */ /* 0x004fe200078e0206 */
[----:B------:R-:W-:-:S02]  /*91c0*/  MOV R8, 0xff800000 ;  /* 0xff80000000087802 */ /* 0x000fc40000000f00 */
[----:B------:R4:W-:Y:S01]  /*91d0*/  STS.64 [R16+0x8000], R120 ;  /* 0x0080007810007388 */ /* 0x0009e20000000a00 */
[----:B---3--:R-:W-:Y:S01]  /*91e0*/  @P3 FFMA.FTZ R8, R3, R20, R4 ;  /* 0x0000001403083223 */ /* 0x008fe20000010004 */
[----:B------:R-:W-:Y:S01]  /*91f0*/  IMAD R9, R12, R9, UR5 ;  /* 0x000000050c097e24 */ /* 0x000fe2000f8e0209 */
[----:B------:R-:W-:Y:S01]  /*9200*/  LEA R3, R7, UR6, 0x2 ;  /* 0x0000000607037c11 */ /* 0x000fe2000f8e10ff */
[----:B------:R4:W-:Y:S01]  /*9210*/  STS.64 [R16+0x8800], R122 ;  /* 0x0088007a10007388 */ /* 0x0009e20000000a00 */
[----:B------:R-:W-:Y:S01]  /*9220*/  MOV R6, 0xff800000 ;  /* 0xff80000000067802 */ /* 0x000fe20000000f00 */
[----:B------:R-:W-:Y:S01]  /*9230*/  @P4 FFMA.FTZ R6, R132, R21, R5 ;  /* 0x0000001584064223 */ /* 0x000fe20000010005 */
[----:B------:R-:W-:Y:S01]  /*9240*/  SHF.R.S32.HI R19, RZ, 0x1f, R18 ;  /* 0x0000001fff137819 */ /* 0x000fe20000011412 */
[----:B------:R4:W-:Y:S04]  /*9250*/  STS.64 [R17+0x8000], R116 ;  /* 0x0080007411007388 */ /* 0x0009e80000000a00 */
[----:B------:R4:W-:Y:S01]  /*9260*/  STS.64 [R17+0x8800], R118 ;  /* 0x0088007611007388 */ /* 0x0009e20000000a00 */
[----:B------:R-:W-:Y:S06]  /*9270*/  BAR.SYNC.DEFER_BLOCKING 0x0 ;  /* 0x0000000000007b1d */ /* 0x000fec0000010000 */
[----:B------:R-:W-:Y:S05]  /*9280*/  @P5 BRA `(.L_x_4608) ;  /* 0x00000000002c5947 */ /* 0x000fea0003800000 */
        /* <DEDUP_REMOVED lines=11> */
.L_x_4608:
[----:B------:R-:W-:Y:S05]  /*9340*/  BSYNC B0 ;  /* 0x0000000000007941 */ /* 0x000fea0003800000 */
.L_x_4607:
[----:B------:R-:W2:Y:S01]  /*9350*/  LDS.128 R96, [R3] ;  /* 0x0000000003607984 */ /* 0x000ea20000000c00 */
[----:B------:R-:W-:Y:S01]  /*9360*/  ULDC UR4, c[0x0][0x2dc] ;  /* 0x0000b70000047ab9 */ /* 0x000fe20000000800 */
[C---:B------:R-:W-:Y:S02]  /*9370*/  IMAD.WIDE R18, R2.reuse, 0xc0, R18 ;  /* 0x000000c002127825 */ /* 0x040fe400078e0212 */
[----:B------:R-:W3:Y:S02]  /*9380*/  LDS.128 R64, [R3+0x4000] ;  /* 0x0040000003407984 */ /* 0x000ee40000000c00 */
[----:B-1----:R-:W-:Y:S01]  /*9390*/  IMAD R5, R9, UR4, RZ ;  /* 0x0000000409057c24 */ /* 0x002fe2000f8e02ff */
[----:B------:R-:W-:Y:S01]  /*93a0*/  ULDC.64 UR4, c[0x0][0x288] ;  /* 0x0000a20000047ab9 */ /* 0x000fe20000000a00 */
[----:B------:R-:W1:Y:S01]  /*93b0*/  LDS.128 R32, [R3+0x8000] ;  /* 0x0080000003207984 */ /* 0x000e620000000c00 */
[C---:B------:R-:W-:Y:S02]  /*93c0*/  VIADD R4, R2.reuse, 0x8 ;  /* 0x0000000802047836 */ /* 0x040fe40000000000 */
[C---:B------:R-:W-:Y:S01]  /*93d0*/  IADD3 R6, P0, R5.reuse, R18, RZ ;  /* 0x0000001205067210 */ /* 0x040fe20007f1e0ff */
[----:B------:R-:W5:Y:S01]  /*93e0*/  LDS.128 R92, [R3+0x800] ;  /* 0x00080000035c7984 */ /* 0x000f620000000c00 */
[----:B------:R-:W-:Y:S01]  /*93f0*/  VIADD R0, R2, 0x10 ;  /* 0x0000001002007836 */ /* 0x000fe20000000000 */
[----:B------:R-:W-:Y:S01]  /*9400*/  ISETP.GE.AND P6, PT, R4, R199, PT ;  /* 0x000000c70400720c */ /* 0x000fe20003fc6270 */
[----:B------:R-:W-:Y:S01]  /*9410*/  VIADD R104, R2, 0x18 ;  /* 0x0000001802687836 */ /* 0x000fe20000000000 */
[----:B------:R-:W-:Y:S01]  /*9420*/  LEA.HI.X.SX32 R5, R5, R19, 0x1, P0 ;  /* 0x0000001305057211 */ /* 0x000fe200000f0eff */
[----:B------:R-:W5:Y:S01]  /*9430*/  LDS.128 R88, [R3+0x1000] ;  /* 0x0010000003587984 */ /* 0x000f620000000c00 */
[----:B------:R-:W-:Y:S01]  /*9440*/  LEA R106, P0, R6, UR4, 0x2 ;  /* 0x00000004066a7c11 */ /* 0x000fe2000f8010ff */
[----:B------:R-:W-:Y:S01]  /*9450*/  VIADD R102, R2, 0x20 ;  /* 0x0000002002667836 */ /* 0x000fe20000000000 */
[-C--:B------:R-:W-:Y:S01]  /*9460*/  ISETP.GE.AND P5, PT, R0, R199.reuse, PT ;  /* 0x000000c70000720c */ /* 0x080fe20003fa6270 */
[----:B------:R-:W5:Y:S01]  /*9470*/  LDS.128 R84, [R3+0x1800] ;  /* 0x0018000003547984 */ /* 0x000f620000000c00 */
[----:B------:R-:W-:Y:S01]  /*9480*/  LEA.HI.X R107, R6, UR5, R5, 0x2, P0 ;  /* 0x00000005066b7c11 */ /* 0x000fe200080f1405 */
[C---:B------:R-:W-:Y:S01]  /*9490*/  VIADD R100, R2.reuse, 0x28 ;  /* 0x0000002802647836 */ /* 0x040fe20000000000 */
[CC--:B------:R-:W-:Y:S01]  /*94a0*/  ISETP.GE.AND P0, PT, R2.reuse, R199.reuse, PT ;  /* 0x000000c70200720c */ /* 0x0c0fe20003f06270 */
[----:B------:R-:W5:Y:S01]  /*94b0*/  LDS.128 R80, [R3+0x2000] ;  /* 0x0020000003507984 */ /* 0x000f620000000c00 */
[----:B------:R-:W-:Y:S01]  /*94c0*/  VIADD R0, R2, 0x30 ;  /* 0x0000003002007836 */ /* 0x000fe20000000000 */
[-C--:B------:R-:W-:Y:S01]  /*94d0*/  ISETP.GE.AND P4, PT, R104, R199.reuse, PT ;  /* 0x000000c76800720c */ /* 0x080fe20003f86270 */
[----:B------:R-:W-:Y:S01]  /*94e0*/  VIADD R2, R2, 0x38 ;  /* 0x0000003802027836 */ /* 0x000fe20000000000 */
[----:B------:R-:W5:Y:S01]  /*94f0*/  LDS.128 R76, [R3+0x2800] ;  /* 0x00280000034c7984 */ /* 0x000f620000000c00 */
[----:B------:R-:W-:-:S02]  /*9500*/  ISETP.GE.AND P3, PT, R102, R199, PT ;  /* 0x000000c76600720c */ /* 0x000fc40003f66270 */
[-C--:B------:R-:W-:Y:S01]  /*9510*/  ISETP.GE.AND P2, PT, R100, R199.reuse, PT ;  /* 0x000000c76400720c */ /* 0x080fe20003f46270 */
[----:B------:R-:W5:Y:S01]  /*9520*/  LDS.128 R72, [R3+0x3000] ;  /* 0x0030000003487984 */ /* 0x000f620000000c00 */
[----:B------:R-:W-:-:S03]  /*9530*/  ISETP.GE.AND P1, PT, R0, R199, PT ;  /* 0x000000c70000720c */ /* 0x000fc60003f26270 */
[----:B------:R-:W5:Y:S04]  /*9540*/  LDS.128 R60, [R3+0x4800] ;  /* 0x00480000033c7984 */ /* 0x000f680000000c00 */
        /* <DEDUP_REMOVED lines=8> */
[----:B----4-:R-:W4:Y:S04]  /*95d0*/  LDS.128 R16, [R3+0xa000] ;  /* 0x00a0000003107984 */ /* 0x010f280000000c00 */
[----:B------:R-:W4:Y:S04]  /*95e0*/  LDS.128 R12, [R3+0xa800] ;  /* 0x00a80000030c7984 */ /* 0x000f280000000c00 */
[----:B------:R-:W4:Y:S04]  /*95f0*/  LDS.128 R8, [R3+0xb000] ;  /* 0x00b0000003087984 */ /* 0x000f280000000c00 */
[----:B------:R1:W4:Y:S04]  /*9600*/  LDS.128 R68, [R3+0x3800] ;  /* 0x0038000003447984 */ /* 0x0003280000000c00 */
[----:B------:R4:W4:Y:S04]  /*9610*/  LDS.128 R36, [R3+0x7800] ;  /* 0x0078000003247984 */ /* 0x0009280000000c00 */
[----:B------:R4:W4:Y:S04]  /*9620*/  LDS.128 R4, [R3+0xb800] ;  /* 0x00b8000003047984 */ /* 0x0009280000000c00 */
[----:B--2---:R2:W-:Y:S04]  /*9630*/  @!P0 STG.E.64 desc[UR12][R106.64], R96 ;  /* 0x000000606a008986 */ /* 0x0045e8000c101b0c */
[----:B------:R2:W-:Y:S04]  /*9640*/  @!P0 STG.E.64 desc[UR12][R106.64+0x8], R98 ;  /* 0x000008626a008986 */ /* 0x0005e8000c101b0c */
[----:B---3--:R2:W-:Y:S04]  /*9650*/  @!P0 STG.E.128 desc[UR12][R106.64+0x100], R64 ;  /* 0x000100406a008986 */ /* 0x0085e8000c101d0c */
[----:B-1----:R2:W-:Y:S01]  /*9660*/  @!P0 STG.E.128 desc[UR12][R106.64+0x200], R32 ;  /* 0x000200206a008986 */ /* 0x0025e2000c101d0c */
[----:B------:R-:W-:-:S03]  /*9670*/  ISETP.GE.AND P0, PT, R2, R199, PT ;  /* 0x000000c70200720c */ /* 0x000fc60003f06270 */
[----:B-----5:R2:W-:Y:S04]  /*9680*/  @!P6 STG.E.128 desc[UR12][R106.64+0x1800], R92 ;  /* 0x0018005c6a00e986 */ /* 0x0205e8000c101d0c */
[----:B------:R2:W-:Y:S04]  /*9690*/  @!P5 STG.E.128 desc[UR12][R106.64+0x3000], R88 ;  /* 0x003000586a00d986 */ /* 0x0005e8000c101d0c */
        /* <DEDUP_REMOVED lines=13> */
[----:B----4-:R2:W-:Y:S04]  /*9770*/  @!P3 STG.E.128 desc[UR12][R106.64+0x6200], R16 ;  /* 0x006200106a00b986 */ /* 0x0105e8000c101d0c */
[----:B------:R2:W-:Y:S04]  /*9780*/  @!P2 STG.E.128 desc[UR12][R106.64+0x7a00], R12 ;  /* 0x007a000c6a00a986 */ /* 0x0005e8000c101d0c */
[----:B------:R2:W-:Y:S01]  /*9790*/  @!P1 STG.E.128 desc[UR12][R106.64+0x9200], R8 ;  /* 0x009200086a009986 */ /* 0x0005e2000c101d0c */
[----:B------:R-:W-:Y:S05]  /*97a0*/  @P0 EXIT ;  /* 0x000000000000094d */ /* 0x000fea0003800000 */
[----:B------:R-:W-:Y:S04]  /*97b0*/  STG.E.128 desc[UR12][R106.64+0xa800], R68 ;  /* 0x00a800446a007986 */ /* 0x000fe8000c101d0c */
[----:B------:R-:W-:Y:S04]  /*97c0*/  STG.E.128 desc[UR12][R106.64+0xa900], R36 ;  /* 0x00a900246a007986 */ /* 0x000fe8000c101d0c */
[----:B------:R-:W-:Y:S01]  /*97d0*/  STG.E.128 desc[UR12][R106.64+0xaa00], R4 ;  /* 0x00aa00046a007986 */ /* 0x000fe2000c101d0c */
[----:B------:R-:W-:Y:S05]  /*97e0*/  EXIT ;  /* 0x000000000000794d */ /* 0x000fea0003800000 */
.L_x_4609:
        /* <DEDUP_REMOVED lines=9> */
.L_x_7956:


//--------------------- .text._ZN5flash24flash_fwd_splitkv_kernelI23Flash_fwd_kernel_traitsILi192ELi64ELi64ELi4ELb0ELb0EN7cutlass10bfloat16_tE19Flash_kernel_traitsILi192ELi64ELi64ELi4ES3_EELb0ELb0ELb0ELb0ELb1ELb1ELb1ELb0EEEvNS_16Flash_fwd_paramsE --------------------------
	.section	.text._ZN5flash24flash_fwd_splitkv_kernelI23Flash_fwd_kernel_traitsILi192ELi64ELi64ELi4ELb0ELb0EN7cutlass10bfloat16_tE19Flash_kernel_traitsILi192ELi64ELi64ELi4ES3_EELb0ELb0ELb0ELb0ELb1ELb1ELb1ELb0EEEvNS_16Flash_fwd_paramsE,"ax",@progbits
	.align	128
        .global         _ZN5flash24flash_fwd_splitkv_kernelI23Flash_fwd_kernel_traitsILi192ELi64ELi64ELi4ELb0ELb0EN7cutlass10bfloat16_tE19Flash_kernel_traitsILi192ELi64ELi64ELi4ES3_EELb0ELb0ELb0ELb0ELb1ELb1ELb1ELb0EEEvNS_16Flash_fwd_paramsE
        .type           _ZN5flash24flash_fwd_splitkv_kernelI23Flash_fwd_kernel_traitsILi192ELi64ELi64ELi4ELb0ELb0EN7cutlass10bfloat16_tE19Flash_kernel_traitsILi192ELi64ELi64ELi4ES3_EELb0ELb0ELb0ELb0ELb1ELb1ELb1ELb0EEEvNS_16Flash_fwd_paramsE,@function
        .size           _ZN5flash24flash_fwd_splitkv_kernelI23Flash_fwd_kernel_traitsILi192ELi64ELi64ELi4ELb0ELb0EN7cutlass10bfloat16_tE19Flash_kernel_traitsILi192ELi64ELi64ELi4ES3_EELb0ELb0ELb0ELb0ELb1ELb1ELb1ELb0EEEvNS_16Flash_fwd_paramsE,(.L_x_7957 - _ZN5flash24flash_fwd_splitkv_kernelI23Flash_fwd_kernel_traitsILi192ELi64ELi64ELi4ELb0ELb0EN7cutlass10bfloat16_tE19Flash_kernel_traitsILi192ELi64ELi64ELi4ES3_EELb0ELb0ELb0ELb0ELb1ELb1ELb1ELb0EEEvNS_16Flash_fwd_paramsE)
        .other          _ZN5flash24flash_fwd_splitkv_kernelI23Flash_fwd_kernel_traitsILi192ELi64ELi64ELi4ELb0ELb0EN7cutlass10bfloat16_tE19Flash_kernel_traitsILi192ELi64ELi64ELi4ES3_EELb0ELb0ELb0ELb0ELb1ELb1ELb1ELb0EEEvNS_16Flash_fwd_paramsE,@"STO_CUDA_ENTRY STV_DEFAULT"
_ZN5flash24flash_fwd_splitkv_kernelI23Flash_fwd_kernel_traitsILi192ELi64ELi64ELi4ELb0ELb0EN7cutlass10bfloat16_tE19Flash_kernel_traitsILi192ELi64ELi64ELi4ES3_EELb0ELb0ELb0ELb0ELb1ELb1ELb1ELb0EEEvNS_16Flash_fwd_paramsE:
.text._ZN5flash24flash_fwd_splitkv_kernelI23Flash_fwd_kernel_traitsILi192ELi64ELi64ELi4ELb0ELb0EN7cutlass10bfloat16_tE19Flash_kernel_traitsILi192ELi64ELi64ELi4ES3_EELb0ELb0ELb0ELb0ELb1ELb1ELb1ELb0EEEvNS_16Flash_fwd_paramsE:
        /* <DEDUP_REMOVED lines=30> */
[----:B------:R-:W-:-:S13]  /*01e0*/  ISETP.GE.U32.AND P3, PT, R0, R5, PT ;  /* 0x000000050000720c */ /* 0x000fda0003f66070 */
        /* <DEDUP_REMOVED lines=29> */
.L_x_4610:
[----:B------:R-:W1:Y:S02]  /*03c0*/  LDC R6, c[0x0][0x2c8] ;  /* 0x0000b200ff067b82 */ /* 0x000e640000000800 */
.L_x_4611:
        /* <DEDUP_REMOVED lines=20> */
[----:B--2---:R-:W-:-:S03]  /*0510*/  VIADD R18, R18, 0xffffffe ;  /* 0x0ffffffe12127836 */ /* 0x004fc60000000000 */
[----:B------:R-:W-:Y:S02]  /*0520*/  IABS R3, R15 ;  /* 0x0000000f00037213 */ /* 0x000fe40000000000 */
[-C--:B------:R-:W-:Y:S01]  /*0530*/  LOP3.LUT R15, R15, R10.reuse, RZ, 0x3c, !PT ;  /* 0x0000000a0f0f7212 */ /* 0x080fe200078e3cff */
[----:B------:R-:W2:Y:S03]  /*0540*/  F2I.FTZ.U32.TRUNC.NTZ R19, R18 ;  /* 0x0000001200137305 */ /* 0x000ea6000021f000 */
[----:B------:R-:W-:Y:S01]  /*0550*/  ISETP.GE.AND P0, PT, R15, RZ, PT ;  /* 0x000000ff0f00720c */ /* 0x000fe20003f06270 */
        /* <DEDUP_REMOVED lines=122> */
.L_x_4612:
        /* <DEDUP_REMOVED lines=24> */
.L_x_4613:
        /* <DEDUP_REMOVED lines=71> */
[----:B------:R-:W-:Y:S01]  /*12f0*/  IMAD R6, R25, R101, R6 ;  /* 0x0000006519067224 */ /* 0x000fe200078e0206 */
[----:B------:R-:W-:Y:S01]  /*1300*/  IADD3 R8, R27, R3, RZ ;  /* 0x000000031b087210 */ /* 0x000fe20007ffe0ff */
[----:B------:R-:W-:-:S04]  /*1310*/  IMAD.WIDE.U32 R10, R25, R100, R10 ;  /* 0x00000064190a7225 */ /* 0x000fc800078e000a */
[----:B------:R-:W-:Y:S02]  /*1320*/  IMAD.IADD R11, R11, 0x1, R6 ;  /* 0x000000010b0b7824 */ /* 0x000fe400078e0206 */
[C---:B------:R-:W-:Y:S02]  /*1330*/  IMAD R7, R20.reuse, UR5, R7 ;  /* 0x0000000514077c24 */ /* 0x040fe4000f8e0207 */
[----:B------:R-:W-:-:S05]  /*1340*/  IMAD.WIDE.U32 R102, R20, UR4, R10 ;  /* 0x0000000414667c25 */ /* 0x000fca000f8e000a */
[----:B------:R-:W-:Y:S01]  /*1350*/  IADD3 R4, R103, R7, RZ ;  /* 0x0000000767047210 */ /* 0x000fe20007ffe0ff */
[----:B------:R-:W-:Y:S06]  /*1360*/  BRA `(.L_x_4615) ;  /* 0x0000000400307947 */ /* 0x000fec0003800000 */
.L_x_4614:
        /* <DEDUP_REMOVED lines=49> */
.L_x_4616:
        /* <DEDUP_REMOVED lines=27> */
.L_x_4615:
[----:B------:R-:W-:Y:S01]  /*1830*/  ISETP.NE.AND P0, PT, R9, -0x1, PT ;  /* 0xffffffff0900780c */ /* 0x000fe20003f05270 */
[----:B------:R-:W-:Y:S01]  /*1840*/  IMAD.IADD R207, R207, 0x1, -R0 ;  /* 0x00000001cfcf7824 */ /* 0x000fe200078e0a00 */
[----:B------:R-:W-:Y:S01]  /*1850*/  SHF.R.S32.HI R5, RZ, 0x1f, R106 ;  /* 0x0000001fff057819 */ /* 0x000fe2000001146a */
[----:B------:R-:W-:Y:S01]  /*1860*/  ULDC.64 UR4, c[0x0][0x258] ;  /* 0x0000960000047ab9 */ /* 0x000fe20000000a00 */
[----:B------:R-:W-:Y:S01]  /*1870*/  SHF.R.S32.HI R37, RZ, 0x1f, R34 ;  /* 0x0000001fff257819 */ /* 0x000fe20000011422 */
[----:B------:R-:W-:Y:S01]  /*1880*/  VIADD R135, R133, 0xffffffff ;  /* 0xffffffff85877836 */ /* 0x000fe20000000000 */
[----:B------:R-:W-:Y:S01]  /*1890*/  LEA.HI R11, R5, R106, RZ, 0x3 ;  /* 0x0000006a050b7211 */ /* 0x000fe200078f18ff */
[----:B------:R-:W-:Y:S02]  /*18a0*/  ULDC.64 UR6, c[0x0][0x268] ;  /* 0x00009a0000067ab9 */ /* 0x000fe40000000a00 */
[----:B------:R-:W-:Y:S01]  /*18b0*/  IMAD R37, R37, UR4, RZ ;  /* 0x0000000425257c24 */ /* 0x000fe2000f8e02ff */
[----:B------:R-:W-:Y:S01]  /*18c0*/  SHF.R.S32.HI R18, RZ, 0x3, R11 ;  /* 0x00000003ff127819 */ /* 0x000fe2000001140b */
[----:B------:R-:W-:Y:S01]  /*18d0*/  IMAD R17, R17, UR6, RZ ;  /* 0x0000000611117c24 */ /* 0x000fe2000f8e02ff */
[----:B------:R-:W-:Y:S01]  /*18e0*/  LOP3.LUT R11, R11, 0xfffffff8, RZ, 0xc0, !PT ;  /* 0xfffffff80b0b7812 */ /* 0x000fe200078ec0ff */
[----:B------:R-:W1:Y:S01]  /*18f0*/  @!P0 LDC.64 R2, c[0x0][0x228] ;  /* 0x00008a00ff028b82 */ /* 0x000e620000000a00 */
[----:B------:R-:W-:Y:S01]  /*1900*/  @!P0 SHF.R.S32.HI R13, RZ, 0x1f, R215 ;  /* 0x0000001fff0d8819 */ /* 0x000fe200000114d7 */
[C---:B------:R-:W-:Y:S01]  /*1910*/  VIADD R22, R18.reuse, 0x10 ;  /* 0x0000001012167836 */ /* 0x040fe20000000000 */
[CC--:B------:R-:W-:Y:S01]  /*1920*/  ISETP.GE.AND P4, PT, R18.reuse, R207.reuse, PT ;  /* 0x000000cf1200720c */ /* 0x0c0fe20003f86270 */
[----:B------:R-:W-:Y:S01]  /*1930*/  VIADD R16, R18, 0x20 ;  /* 0x0000002012107836 */ /* 0x000fe20000000000 */
[--C-:B------:R-:W-:Y:S01]  /*1940*/  SHF.R.S32.HI R19, RZ, 0x1f, R18.reuse ;  /* 0x0000001fff137819 */ /* 0x100fe20000011412 */
[----:B------:R-:W-:Y:S01]  /*1950*/  IMAD R37, R34, UR5, R37 ;  /* 0x0000000522257c24 */ /* 0x000fe2000f8e0225 */
[-C--:B------:R-:W-:Y:S01]  /*1960*/  ISETP.GE.AND P5, PT, R22, R207.reuse, PT ;  /* 0x000000cf1600720c */ /* 0x080fe20003fa6270 */
[----:B------:R-:W2:Y:S01]  /*1970*/  @P0 LDC.64 R6, c[0x0][0x240] ;  /* 0x00009000ff060b82 */ /* 0x000ea20000000a00 */
[----:B------:R-:W-:Y:S01]  /*1980*/  ISETP.GE.AND P2, PT, R16, R207, PT ;  /* 0x000000cf1000720c */ /* 0x000fe20003f46270 */
[----:B------:R-:W-:Y:S01]  /*1990*/  IMAD.WIDE R40, R41, 0x40, R18 ;  /* 0x0000004029287825 */ /* 0x000fe200078e0212 */
[----:B------:R-:W-:-:S03]  /*19a0*/  UMOV UR5, 0x400 ;  /* 0x0000040000057882 */ /* 0x000fc60000000000 */
[----:B------:R-:W-:Y:S02]  /*19b0*/  IMAD R105, R19, R100, RZ ;  /* 0x0000006413697224 */ /* 0x000fe400078e02ff */
[----:B------:R-:W-:Y:S02]  /*19c0*/  IMAD R17, R20, UR7, R17 ;  /* 0x0000000714117c24 */ /* 0x000fe4000f8e0211 */
[----:B------:R-:W-:Y:S02]  /*19d0*/  IMAD R105, R18, R101, R105 ;  /* 0x0000006512697224 */ /* 0x000fe400078e0269 */
[----:B------:R-:W3:Y:S01]  /*19e0*/  @!P5 S2R R30, SR_CgaCtaId ;  /* 0x00000000001ed919 */ /* 0x000ee20000008800 */
[----:B-1----:R-:W-:Y:S01]  /*19f0*/  @!P0 IMAD R0, R13, R2, RZ ;  /* 0x000000020d008224 */ /* 0x002fe200078e02ff */
[----:B------:R-:W1:Y:S01]  /*1a00*/  @!P2 S2R R28, SR_CgaCtaId ;  /* 0x00000000001ca919 */ /* 0x000e620000008800 */
[----:B------:R-:W-:Y:S02]  /*1a10*/  @!P2 MOV R13, 0x400 ;  /* 0x00000400000da802 */ /* 0x000fe40000000f00 */
[----:B------:R-:W-:-:S02]  /*1a20*/  @!P0 IMAD R3, R215, R3, R0 ;  /* 0x00000003d7038224 */ /* 0x000fc400078e0200 */
[----:B------:R-:W-:Y:S02]  /*1a30*/  IMAD.IADD R0, R106, 0x1, -R11 ;  /* 0x000000016a007824 */ /* 0x000fe400078e0a0b */
[----:B--2---:R-:W-:-:S04]  /*1a40*/  @P0 IMAD.WIDE.U32 R14, R9, R6, RZ ;  /* 0x00000006090e0225 */ /* 0x004fc800078e00ff */
[----:B-----5:R-:W-:Y:S02]  /*1a50*/  @P0 IMAD.MOV.U32 R10, RZ, RZ, R14 ;  /* 0x000000ffff0a0224 */ /* 0x020fe400078e000e */
[----:B------:R-:W-:Y:S02]  /*1a60*/  VIADD R14, R18, 0x30 ;  /* 0x00000030120e7836 */ /* 0x000fe40000000000 */
[----:B------:R-:W-:Y:S02]  /*1a70*/  @P0 IMAD R9, R9, R7, R15 ;  /* 0x0000000709090224 */ /* 0x000fe400078e020f */
[----:B------:R-:W-:Y:S01]  /*1a80*/  @!P0 IMAD.WIDE.U32 R6, R215, R2, RZ ;  /* 0x00000002d7068225 */ /* 0x000fe200078e00ff */
[----:B------:R-:W-:-:S03]  /*1a90*/  ISETP.GE.AND P1, PT, R14, R207, PT ;  /* 0x000000cf0e00720c */ /* 0x000fc60003f26270 */
[----:B------:R-:W-:Y:S02]  /*1aa0*/  IMAD.SHL.U32 R11, R0, 0x8, RZ ;  /* 0x00000008000b7824 */ /* 0x000fe400078e00ff */
[----:B------:R-:W-:Y:S02]  /*1ab0*/  @!P0 IMAD.IADD R9, R7, 0x1, R3 ;  /* 0x0000000107098824 */ /* 0x000fe400078e0203 */
[----:B------:R-:W-:Y:S01]  /*1ac0*/  @!P0 IMAD.MOV.U32 R10, RZ, RZ, R6 ;  /* 0x000000ffff0a8224 */ /* 0x000fe200078e0006 */
[C---:B------:R-:W-:Y:S01]  /*1ad0*/  IADD3 R26, P0, R11.reuse, R26, RZ ;  /* 0x0000001a0b1a7210 */ /* 0x040fe20007f1e0ff */
[----:B------:R-:W-:Y:S01]  /*1ae0*/  IMAD.SHL.U32 R2, R18, 0x40, RZ ;  /* 0x0000004012027824 */ /* 0x000fe200078e00ff */
[----:B------:R-:W-:Y:S01]  /*1af0*/  SHF.R.S32.HI R3, RZ, 0x1f, R11 ;  /* 0x0000001fff037819 */ /* 0x000fe2000001140b */
[----:B------:R-:W2:Y:S01]  /*1b00*/  @!P4 LDC.64 R6, c[0x0][0x240] ;  /* 0x00009000ff06cb82 */ /* 0x000ea20000000a00 */
[----:B------:R-:W-:Y:S01]  /*1b10*/  IADD3 R102, P3, R11, R102, RZ ;  /* 0x000000660b667210 */ /* 0x000fe20007f7e0ff */
[----:B------:R-:W4:Y:S01]  /*1b20*/  @!P1 S2R R24, SR_CgaCtaId ;  /* 0x0000000000189919 */ /* 0x000f220000008800 */
[----:B------:R-:W-:Y:S01]  /*1b30*/  LOP3.LUT R2, R2, 0x1c0, RZ, 0xc0, !PT ;  /* 0x000001c002027812 */ /* 0x000fe200078ec0ff */
[----:B------:R-:W-:Y:S01]  /*1b40*/  IMAD.X R27, R3, 0x1, R8, P0 ;  /* 0x00000001031b7824 */ /* 0x000fe200000e0608 */
[----:B------:R-:W-:-:S02]  /*1b50*/  IADD3 R8, P0, R11, R10, RZ ;  /* 0x0000000a0b087210 */ /* 0x000fc40007f1e0ff */
[----:B------:R-:W-:Y:S01]  /*1b60*/  LOP3.LUT R15, R2, 0x38, R11, 0xf8, !PT ;  /* 0x00000038020f7812 */ /* 0x000fe200078ef80b */
[----:B------:R-:W-:Y:S01]  /*1b70*/  IMAD.WIDE.U32 R26, R20, UR6, R26 ;  /* 0x00000006141a7c25 */ /* 0x000fe2000f8e001a */
[----:B------:R-:W-:Y:S01]  /*1b80*/  SHF.R.U32.HI R2, RZ, 0x3, R2 ;  /* 0x00000003ff027819 */ /* 0x000fe20000011602 */
[----:B------:R-:W-:Y:S01]  /*1b90*/  ULDC.64 UR6, c[0x0][0x220] ;  /* 0x0000880000067ab9 */ /* 0x000fe20000000a00 */
[C---:B------:R-:W-:Y:S01]  /*1ba0*/  IADD3.X R103, R3.reuse, R4, RZ, P3, !PT ;  /* 0x0000000403677210 */ /* 0x040fe20001ffe4ff */
[----:B------:R-:W-:Y:S01]  /*1bb0*/  IMAD.X R9, R3, 0x1, R9, P0 ;  /* 0x0000000103097824 */ /* 0x000fe200000e0609 */
[----:B------:R-:W-:Y:S01]  /*1bc0*/  LOP3.LUT R15, R15, R2, RZ, 0x3c, !PT ;  /* 0x000000020f0f7212 */ /* 0x000fe200078e3cff */
[----:B------:R-:W-:Y:S01]  /*1bd0*/  IMAD.IADD R27, R27, 0x1, R17 ;  /* 0x000000011b1b7824 */ /* 0x000fe200078e0211 */
[----:B------:R-:W1:Y:S01]  /*1be0*/  @!P5 LDC.64 R2, c[0x0][0x240] ;  /* 0x00009000ff02db82 */ /* 0x000e620000000a00 */
[----:B------:R-:W-:Y:S01]  /*1bf0*/  IMAD.WIDE.U32 R34, R34, UR4, R8 ;  /* 0x0000000422227c25 */ /* 0x000fe2000f8e0008 */
[----:B------:R-:W-:-:S02]  /*1c00*/  @!P5 MOV R11, 0x400 ;  /* 0x00000400000bd802 */ /* 0x000fc40000000f00 */
[----:B------:R-:W-:Y:S01]  /*1c10*/  LEA.HI R10, R5, R106, RZ, 0x6 ;  /* 0x0000006a050a7211 */ /* 0x000fe200078f30ff */
[----:B------:R-:W-:Y:S01]  /*1c20*/  IMAD.IADD R37, R35, 0x1, R37 ;  /* 0x0000000123257824 */ /* 0x000fe200078e0225 */
[C---:B------:R-:W-:Y:S01]  /*1c30*/  @!P5 IADD3 R21, P0, R40.reuse, 0x10, RZ ;  /* 0x000000102815d810 */ /* 0x040fe20007f1e0ff */
[----:B------:R-:W-:Y:S01]  /*1c40*/  @!P4 IMAD.MOV.U32 R36, RZ, RZ, R34 ;  /* 0x000000ffff24c224 */ /* 0x000fe200078e0022 */
[----:B------:R-:W1:Y:S01]  /*1c50*/  S2UR UR4, SR_CgaCtaId ;  /* 0x00000000000479c3 */ /* 0x000e620000008800 */
[-C--:B--2---:R-:W-:Y:S01]  /*1c60*/  @!P4 IMAD R4, R41, R6.reuse, RZ ;  /* 0x000000062904c224 */ /* 0x084fe200078e02ff */
[C---:B------:R-:W-:Y:S01]  /*1c70*/  @!P2 IADD3 R31, P3, R40.reuse, 0x20, RZ ;  /* 0x00000020281fa810 */ /* 0x040fe20007f7e0ff */
[----:B------:R-:W-:Y:S01]  /*1c80*/  @!P4 IMAD.WIDE.U32 R38, R40, R6, R36 ;  /* 0x000000062826c225 */ /* 0x000fe200078e0024 */
[----:B---3--:R-:W-:Y:S02]  /*1c90*/  @!P5 LEA R30, R30, R11, 0x18 ;  /* 0x0000000b1e1ed211 */ /* 0x008fe400078ec0ff */
[----:B------:R-:W-:Y:S01]  /*1ca0*/  @!P1 MOV R11, 0x400 ;  /* 0x00000400000b9802 */ /* 0x000fe20000000f00 */
[----:B------:R-:W-:Y:S01]  /*1cb0*/  @!P4 IMAD R4, R40, R7, R4 ;  /* 0x000000072804c224 */ /* 0x000fe200078e0204 */
[----:B------:R-:W2:Y:S01]  /*1cc0*/  @!P4 LDC.64 R8, c[0x0][0x210] ;  /* 0x00008400ff08cb82 */ /* 0x000ea20000000a00 */
[----:B------:R-:W-:Y:S01]  /*1cd0*/  IMAD.SHL.U32 R10, R10, 0x8, RZ ;  /* 0x000000080a0a7824 */ /* 0x000fe200078e00ff */
[----:B------:R-:W-:Y:S01]  /*1ce0*/  @!P5 MOV R43, R37 ;  /* 0x00000025002bd202 */ /* 0x000fe20000000f00 */
[--C-:B------:R-:W-:Y:S01]  /*1cf0*/  @!P5 IMAD.X R33, RZ, RZ, R41.reuse, P0 ;  /* 0x000000ffff21d224 */ /* 0x100fe200000e0629 */
[----:B------:R-:W-:Y:S01]  /*1d00*/  @!P1 IADD3 R32, P0, R40, 0x30, RZ ;  /* 0x0000003028209810 */ /* 0x000fe20007f1e0ff */
[----:B------:R-:W-:Y:S01]  /*1d10*/  @!P2 IMAD.X R29, RZ, RZ, R41, P3 ;  /* 0x000000ffff1da224 */ /* 0x000fe200018e0629 */
[----:B----4-:R-:W-:Y:S01]  /*1d20*/  @!P1 LEA R24, R24, R11, 0x18 ;  /* 0x0000000b18189211 */ /* 0x010fe200078ec0ff */
[----:B------:R-:W-:Y:S01]  /*1d30*/  @!P4 IMAD.IADD R4, R39, 0x1, R4 ;  /* 0x000000012704c824 */ /* 0x000fe200078e0204 */
[----:B------:R-:W-:Y:S01]  /*1d40*/  LOP3.LUT R15, R15, 0xfffffe00, R10, 0xf8, !PT ;  /* 0xfffffe000f0f7812 */ /* 0x000fe200078ef80a */
[----:B------:R-:W-:Y:S01]  /*1d50*/  @!P5 IMAD.MOV.U32 R42, RZ, RZ, R34 ;  /* 0x000000ffff2ad224 */ /* 0x000fe200078e0022 */
[----:B------:R-:W3:Y:S01]  /*1d60*/  @!P2 LDC.64 R10, c[0x0][0x240] ;  /* 0x00009000ff0aab82 */ /* 0x000ee20000000a00 */
[----:B-1----:R-:W-:Y:S01]  /*1d70*/  @!P2 LEA R28, R28, R13, 0x18 ;  /* 0x0000000d1c1ca211 */ /* 0x002fe200078ec0ff */
[----:B------:R-:W-:Y:S01]  /*1d80*/  IMAD.WIDE.U32 R102, R18, R100, R102 ;  /* 0x0000006412667225 */ /* 0x000fe200078e0066 */
[----:B------:R-:W-:-:S03]  /*1d90*/  ULEA UR4, UR4, UR5, 0x18 ;  /* 0x0000000504047291 */ /* 0x000fc6000f8ec03f */
[----:B------:R-:W-:Y:S02]  /*1da0*/  @!P5 IMAD.WIDE.U32 R42, R21, R2, R42 ;  /* 0x00000002152ad225 */ /* 0x000fe400078e002a */
[----:B------:R-:W1:Y:S01]  /*1db0*/  @!P1 LDC.64 R6, c[0x0][0x240] ;  /* 0x00009000ff069b82 */ /* 0x000e620000000a00 */
[----:B------:R-:W-:Y:S01]  /*1dc0*/  IADD3 R105, R103, R105, RZ ;  /* 0x0000006967697210 */ /* 0x000fe20007ffe0ff */
[----:B------:R-:W-:Y:S01]  /*1dd0*/  ULDC UR5, c[0x0][0x39c] ;  /* 0x0000e70000057ab9 */ /* 0x000fe20000000800 */
[C---:B------:R-:W-:Y:S01]  /*1de0*/  @!P2 IMAD R28, R15.reuse, 0x2, R28 ;  /* 0x000000020f1ca824 */ /* 0x040fe200078e021c */
[C---:B------:R-:W-:Y:S01]  /*1df0*/  LEA R213, R15.reuse, UR4, 0x1 ;  /* 0x000000040fd57c11 */ /* 0x040fe2000f8e08ff */
[----:B------:R-:W-:Y:S01]  /*1e00*/  @!P1 IMAD R24, R15, 0x2, R24 ;  /* 0x000000020f189824 */ /* 0x000fe200078e0218 */
[C---:B--2---:R-:W-:Y:S01]  /*1e10*/  @!P4 LEA R40, P3, R38.reuse, R8, 0x1 ;  /* 0x000000082628c211 */ /* 0x044fe200078608ff */
[----:B------:R-:W-:Y:S01]  /*1e20*/  @!P5 IMAD R8, R33, R2, RZ ;  /* 0x000000022108d224 */ /* 0x000fe200078e02ff */
[----:B------:R-:W2:Y:S01]  /*1e30*/  @!P5 LDC.64 R12, c[0x0][0x210] ;  /* 0x00008400ff0cdb82 */ /* 0x000ea20000000a00 */
[----:B------:R-:W-:Y:S01]  /*1e40*/  @!P1 IMAD.X R33, RZ, RZ, R41, P0 ;  /* 0x000000ffff219224 */ /* 0x000fe200000e0629 */
[----:B------:R-:W-:Y:S01]  /*1e50*/  @!P4 LEA.HI.X R41, R38, R9, R4, 0x1, P3 ;  /* 0x000000092629c211 */ /* 0x000fe200018f0c04 */
[----:B------:R-:W-:-:S02]  /*1e60*/  IMAD.SHL.U32 R4, R135, 0x40, RZ ;  /* 0x0000004087047824 */ /* 0x000fc400078e00ff */
[----:B------:R-:W-:Y:S02]  /*1e70*/  @!P5 IMAD R35, R21, R3, R8 ;  /* 0x000000031523d224 */ /* 0x000fe400078e0208 */
[----:B------:R-:W-:Y:S01]  /*1e80*/  IMAD.IADD R21, R109, 0x1, -R4 ;  /* 0x000000016d157824 */ /* 0x000fe200078e0a04 */
[----:B------:R-:W-:Y:S01]  /*1e90*/  @!PT LDS RZ, [RZ] ;  /* 0x00000000fffff984 */ /* 0x000fe20000000800 */
[----:B------:R-:W-:Y:S01]  /*1ea0*/  @!PT LDS RZ, [RZ] ;  /* 0x00000000fffff984 */ /* 0x000fe20000000800 */
[----:B------:R-:W-:Y:S01]  /*1eb0*/  @!PT LDS RZ, [RZ] ;  /* 0x00000000fffff984 */ /* 0x000fe20000000800 */
[----:B------:R-:W-:Y:S01]  /*1ec0*/  @!P4 LDGSTS.E.BYPASS.LTC128B.128 [R213], desc[UR14][R40.64] ;  /* 0x0000000028d5cfae */ /* 0x000fe2000b901d4e */
[----:B------:R-:W4:Y:S01]  /*1ed0*/  @!P2 LDC.64 R8, c[0x0][0x210] ;  /* 0x00008400ff08ab82 */ /* 0x000f220000000a00 */
[----:B---3--:R-:W-:Y:S02]  /*1ee0*/  @!P2 IMAD R36, R29, R10, RZ ;  /* 0x0000000a1d24a224 */ /* 0x008fe400078e02ff */
[----:B------:R-:W-:Y:S01]  /*1ef0*/  @!P4 LDGSTS.E.BYPASS.LTC128B.128 [R213+0x2000], desc[UR14][R40.64+0x80] ;  /* 0x0200008028d5cfae */ /* 0x000fe2000b901d4e */
[----:B------:R-:W-:Y:S01]  /*1f00*/  @!P5 IMAD.IADD R38, R43, 0x1, R35 ;  /* 0x000000012b26d824 */ /* 0x000fe200078e0223 */
[-C--:B------:R-:W-:Y:S01]  /*1f10*/  ISETP.GE.AND P3, PT, R22, R21.reuse, PT ;  /* 0x000000151600720c */ /* 0x080fe20003f66270 */
[----:B------:R-:W-:Y:S01]  /*1f20*/  @!P1 IMAD.MOV.U32 R35, RZ, RZ, R37 ;  /* 0x000000ffff239224 */ /* 0x000fe200078e0025 */
[----:B------:R3:W-:Y:S01]  /*1f30*/  @!P4 LDGSTS.E.BYPASS.LTC128B.128 [R213+0x4000], desc[UR14][R40.64+0x100] ;  /* 0x0400010028d5cfae */ /* 0x0007e2000b901d4e */
[----:B------:R-:W-:Y:S01]  /*1f40*/  ISETP.GE.AND P4, PT, R18, R21, PT ;  /* 0x000000151200720c */ /* 0x000fe20003f86270 */
[----:B------:R-:W4:Y:S01]  /*1f50*/  @!P1 LDC.64 R2, c[0x0][0x210] ;  /* 0x00008400ff029b82 */ /* 0x000f220000000a00 */
[----:B-1----:R-:W-:-:S02]  /*1f60*/  @!P1 IMAD R33, R33, R6, RZ ;  /* 0x0000000621219224 */ /* 0x002fc400078e02ff */
[----:B------:R-:W-:Y:S02]  /*1f70*/  @!P2 IMAD R11, R31, R11, R36 ;  /* 0x0000000b1f0ba224 */ /* 0x000fe400078e0224 */
[----:B------:R-:W-:Y:S01]  /*1f80*/  @!P1 IMAD R33, R32, R7, R33 ;  /* 0x0000000720219224 */ /* 0x000fe200078e0221 */
[----:B--2---:R-:W-:Y:S01]  /*1f90*/  @!P5 LEA R12, P0, R42, R12, 0x1 ;  /* 0x0000000c2a0cd211 */ /* 0x004fe200078008ff */
[----:B------:R-:W-:-:S03]  /*1fa0*/  @!P5 IMAD R29, R15, 0x2, R30 ;  /* 0x000000020f1dd824 */ /* 0x000fc600078e021e */
[----:B------:R-:W-:-:S05]  /*1fb0*/  @!P5 LEA.HI.X R13, R42, R13, R38, 0x1, P0 ;  /* 0x0000000d2a0dd211 */ /* 0x000fca00000f0c26 */
[----:B------:R-:W-:Y:S04]  /*1fc0*/  @!P5 LDGSTS.E.BYPASS.LTC128B.128 [R29+0x800], desc[UR14][R12.64] ;  /* 0x008000000c1ddfae */ /* 0x000fe8000b901d4e */
[----:B------:R-:W-:Y:S04]  /*1fd0*/  @!P5 LDGSTS.E.BYPASS.LTC128B.128 [R29+0x2800], desc[UR14][R12.64+0x80] ;  /* 0x028000800c1ddfae */ /* 0x000fe8000b901d4e */
[----:B------:R1:W-:Y:S01]  /*1fe0*/  @!P5 LDGSTS.E.BYPASS.LTC128B.128 [R29+0x4800], desc[UR14][R12.64+0x100] ;  /* 0x048001000c1ddfae */ /* 0x0003e2000b901d4e */
[----:B------:R-:W-:Y:S01]  /*1ff0*/  IADD3 R25, P5, R18, R25, RZ ;  /* 0x0000001912197210 */ /* 0x000fe20007fbe0ff */
[----:B---3--:R-:W-:-:S02]  /*2000*/  @!P2 IMAD.MOV.U32 R40, RZ, RZ, R34 ;  /* 0x000000ffff28a224 */ /* 0x008fc400078e0022 */
[----:B------:R-:W-:Y:S02]  /*2010*/  @!P2 IMAD.MOV.U32 R41, RZ, RZ, R37 ;  /* 0x000000ffff29a224 */ /* 0x000fe400078e0025 */
[----:B------:R-:W-:Y:S02]  /*2020*/  @!P1 IMAD.WIDE.U32 R34, R32, R6, R34 ;  /* 0x0000000620229225 */ /* 0x000fe400078e0022 */
[----:B------:R-:W2:Y:S02]  /*2030*/  @!P4 LDC.64 R6, c[0x0][0x218] ;  /* 0x00008600ff06cb82 */ /* 0x000ea40000000a00 */
[----:B------:R-:W-:Y:S02]  /*2040*/  @!P2 IMAD.WIDE.U32 R40, R31, R10, R40 ;  /* 0x0000000a1f28a225 */ /* 0x000fe400078e0028 */
[----:B------:R-:W3:Y:S02]  /*2050*/  @!P4 S2R R10, SR_CgaCtaId ;  /* 0x00000000000ac919 */ /* 0x000ee40000008800 */
[----:B------:R-:W-:Y:S01]  /*2060*/  @!P2 IMAD.IADD R11, R41, 0x1, R11 ;  /* 0x00000001290ba824 */ /* 0x000fe200078e020b */
[----:B----4-:R-:W-:Y:S01]  /*2070*/  @!P2 LEA R8, P0, R40, R8, 0x1 ;  /* 0x000000082808a211 */ /* 0x010fe200078008ff */
[----:B------:R-:W-:-:S02]  /*2080*/  @!P1 IMAD.IADD R33, R35, 0x1, R33 ;  /* 0x0000000123219824 */ /* 0x000fc400078e0221 */
[----:B------:R-:W-:Y:S01]  /*2090*/  IMAD.X R23, R19, 0x1, R23, P5 ;  /* 0x0000000113177824 */ /* 0x000fe200028e0617 */
[----:B------:R-:W-:Y:S02]  /*20a0*/  @!P2 LEA.HI.X R9, R40, R9, R11, 0x1, P0 ;  /* 0x000000092809a211 */ /* 0x000fe400000f0c0b */
[----:B------:R-:W-:Y:S01]  /*20b0*/  @!P1 LEA R30, P0, R34, R2, 0x1 ;  /* 0x00000002221e9211 */ /* 0x000fe200078008ff */
[----:B------:R-:W4:Y:S01]  /*20c0*/  @!P3 S2R R11, SR_CgaCtaId ;  /* 0x00000000000bb919 */ /* 0x000f220000008800 */
[----:B------:R-:W-:Y:S02]  /*20d0*/  ISETP.GE.AND P5, PT, R22, R21, PT ;  /* 0x000000151600720c */ /* 0x000fe40003fa6270 */
[----:B------:R-:W-:Y:S01]  /*20e0*/  @!P1 LEA.HI.X R31, R34, R3, R33, 0x1, P0 ;  /* 0x00000003221f9211 */ /* 0x000fe200000f0c21 */
[----:B------:R-:W-:Y:S01]  /*20f0*/  @!P2 LDGSTS.E.BYPASS.LTC128B.128 [R28+0x1000], desc[UR14][R8.64] ;  /* 0x01000000081cafae */ /* 0x000fe2000b901d4e */
[----:B------:R-:W-:Y:S01]  /*2100*/  ISETP.GE.AND P0, PT, R16, R21, PT ;  /* 0x000000151000720c */ /* 0x000fe20003f06270 */
[----:B------:R-:W3:Y:S01]  /*2110*/  @!P3 LDC.64 R2, c[0x0][0x218] ;  /* 0x00008600ff02bb82 */ /* 0x000ee20000000a00 */
[----:B------:R-:W-:Y:S01]  /*2120*/  @!P3 MOV R22, 0x400 ;  /* 0x000004000016b802 */ /* 0x000fe20000000f00 */
[----:B------:R-:W-:Y:S01]  /*2130*/  @!P2 LDGSTS.E.BYPASS.LTC128B.128 [R28+0x3000], desc[UR14][R8.64+0x80] ;  /* 0x03000080081cafae */ /* 0x000fe2000b901d4e */
[----:B------:R-:W-:-:S03]  /*2140*/  IMAD.WIDE.U32 R32, R100, 0x20, RZ ;  /* 0x0000002064207825 */ /* 0x000fc600078e00ff */
[----:B------:R2:W-:Y:S01]  /*2150*/  @!P2 LDGSTS.E.BYPASS.LTC128B.128 [R28+0x5000], desc[UR14][R8.64+0x100] ;  /* 0x05000100081cafae */ /* 0x0005e2000b901d4e */
[----:B------:R-:W-:-:S03]  /*2160*/  ISETP.GE.AND P2, PT, R14, R21, PT ;  /* 0x000000150e00720c */ /* 0x000fc60003f46270 */
[----:B------:R-:W-:Y:S04]  /*2170*/  @!P1 LDGSTS.E.BYPASS.LTC128B.128 [R24+0x1800], desc[UR14][R30.64] ;  /* 0x018000001e189fae */ /* 0x000fe8000b901d4e */
[----:B------:R-:W-:Y:S04]  /*2180*/  @!P1 LDGSTS.E.BYPASS.LTC128B.128 [R24+0x3800], desc[UR14][R30.64+0x80] ;  /* 0x038000801e189fae */ /* 0x000fe8000b901d4e */
[----:B------:R3:W-:Y:S02]  /*2190*/  @!P1 LDGSTS.E.BYPASS.LTC128B.128 [R24+0x5800], desc[UR14][R30.64+0x100] ;  /* 0x058001001e189fae */ /* 0x0007e4000b901d4e */
[----:B------:R-:W-:Y:S01]  /*21a0*/  @!P2 IMAD.MOV.U32 R104, RZ, RZ, R102 ;  /* 0x000000ffff68a224 */ /* 0x000fe200078e0066 */
[----:B-1----:R-:W1:Y:S01]  /*21b0*/  @!P0 S2R R12, SR_CgaCtaId ;  /* 0x00000000000c8919 */ /* 0x002e620000008800 */
[----:B----4-:R-:W-:-:S05]  /*21c0*/  @!P3 LEA R22, R11, R22, 0x18 ;  /* 0x000000160b16b211 */ /* 0x010fca00078ec0ff */
[C---:B------:R-:W-:Y:S01]  /*21d0*/  @!P3 IMAD R19, R15.reuse, 0x2, R22 ;  /* 0x000000020f13b824 */ /* 0x040fe200078e0216 */
[----:B--2---:R-:W-:Y:S02]  /*21e0*/  @!P4 MOV R9, 0x400 ;  /* 0x000004000009c802 */ /* 0x004fe40000000f00 */
[----:B------:R-:W-:Y:S02]  /*21f0*/  @!P4 LEA R28, P1, R102, R6, 0x1 ;  /* 0x00000006661cc211 */ /* 0x000fe400078208ff */
[----:B---3--:R-:W-:Y:S02]  /*2200*/  @!P4 LEA R6, R10, R9, 0x18 ;  /* 0x000000090a06c211 */ /* 0x008fe400078ec0ff */
[----:B------:R-:W2:Y:S01]  /*2210*/  @!P0 LDC.64 R8, c[0x0][0x218] ;  /* 0x00008600ff088b82 */ /* 0x000ea20000000a00 */
[----:B------:R-:W3:Y:S01]  /*2220*/  @!P2 S2R R10, SR_CgaCtaId ;  /* 0x00000000000aa919 */ /* 0x000ee20000008800 */
        /* <DEDUP_REMOVED lines=10> */
[----:B------:R-:W4:Y:S01]  /*22d0*/  @!P2 LDC.64 R6, c[0x0][0x218] ;  /* 0x00008600ff06ab82 */ /* 0x000f220000000a00 */
[----:B------:R4:W-:Y:S01]  /*22e0*/  @!P4 LDGSTS.E.BYPASS.LTC128B.128 [R13+0xa000], desc[UR14][R28.64+0x100] ;  /* 0x0a0001001c0dcfae */ /* 0x0009e2000b901d4e */
[----:B------:R-:W-:Y:S01]  /*22f0*/  ISETP.GE.AND P4, PT, R16, R21, PT ;  /* 0x000000151000720c */ /* 0x000fe20003f86270 */
[----:B------:R-:W-:Y:S01]  /*2300*/  @!P2 IMAD.WIDE.U32 R16, R100, 0x30, R104 ;  /* 0x000000306410a825 */ /* 0x000fe200078e0068 */
[----:B------:R-:W-:Y:S01]  /*2310*/  @!P0 IADD3.X R32, R105, R33, R3, P1, !PT ;  /* 0x0000002169208210 */ /* 0x000fe20000ffe403 */
[----:B------:R-:W-:Y:S01]  /*2320*/  @!P3 LDGSTS.E.BYPASS.LTC128B.128 [R19+0x6800], desc[UR14][R30.64] ;  /* 0x068000001e13bfae */ /* 0x000fe2000b901d4e */
[----:B--2---:R-:W-:Y:S01]  /*2330*/  @!P0 LEA R34, P1, R11, R8, 0x1 ;  /* 0x000000080b228211 */ /* 0x004fe200078208ff */
[----:B------:R-:W-:-:S02]  /*2340*/  @!P2 IMAD R8, R101, 0x30, RZ ;  /* 0x000000306508a824 */ /* 0x000fc400078e02ff */
[----:B------:R-:W-:Y:S01]  /*2350*/  @!P3 LDGSTS.E.BYPASS.LTC128B.128 [R19+0x8800], desc[UR14][R30.64+0x80] ;  /* 0x088000801e13bfae */ /* 0x000fe2000b901d4e */
[----:B------:R-:W2:Y:S01]  /*2360*/  LDC.64 R2, c[0x0][0x250] ;  /* 0x00009400ff027b82 */ /* 0x000ea20000000a00 */
[----:B------:R-:W-:Y:S01]  /*2370*/  @!P0 LEA.HI.X R35, R11, R9, R32, 0x1, P1 ;  /* 0x000000090b238211 */ /* 0x000fe200008f0c20 */
[----:B------:R-:W-:Y:S01]  /*2380*/  @!P2 IMAD.IADD R8, R17, 0x1, R8 ;  /* 0x000000011108a824 */ /* 0x000fe200078e0208 */
[----:B------:R-:W-:Y:S01]  /*2390*/  @!P0 MOV R11, 0x400 ;  /* 0x00000400000b8802 */ /* 0x000fe20000000f00 */
[----:B------:R-:W-:Y:S01]  /*23a0*/  @!P3 LDGSTS.E.BYPASS.LTC128B.128 [R19+0xa800], desc[UR14][R30.64+0x100] ;  /* 0x0a8001001e13bfae */ /* 0x000fe2000b901d4e */
[----:B------:R-:W-:Y:S02]  /*23b0*/  @!P2 MOV R9, 0x400 ;  /* 0x000004000009a802 */ /* 0x000fe40000000f00 */
[----:B-1----:R-:W-:Y:S02]  /*23c0*/  @!P0 LEA R12, R12, R11, 0x18 ;  /* 0x0000000b0c0c8211 */ /* 0x002fe400078ec0ff */
[----:B---3--:R-:W-:-:S02]  /*23d0*/  @!P2 LEA R10, R10, R9, 0x18 ;  /* 0x000000090a0aa211 */ /* 0x008fc400078ec0ff */
[-C--:B------:R-:W-:Y:S01]  /*23e0*/  ISETP.GE.AND P3, PT, R14, R21.reuse, PT ;  /* 0x000000150e00720c */ /* 0x080fe20003f66270 */
[C---:B------:R-:W-:Y:S01]  /*23f0*/  @!P0 IMAD R9, R15.reuse, 0x2, R12 ;  /* 0x000000020f098824 */ /* 0x040fe200078e020c */
[C---:B------:R-:W-:Y:S01]  /*2400*/  ISETP.GE.AND P1, PT, R18.reuse, R21, PT ;  /* 0x000000151200720c */ /* 0x040fe20003f26270 */
[----:B------:R-:W-:Y:S02]  /*2410*/  @!P2 IMAD R10, R15, 0x2, R10 ;  /* 0x000000020f0aa824 */ /* 0x000fe400078e020a */
[----:B------:R-:W-:Y:S01]  /*2420*/  IMAD.SHL.U32 R18, R18, 0x8, RZ ;  /* 0x0000000812127824 */ /* 0x000fe200078e00ff */
[----:B------:R-:W-:Y:S04]  /*2430*/  @!P0 LDGSTS.E.BYPASS.LTC128B.128 [R9+0x7000], desc[UR14][R34.64] ;  /* 0x0700000022098fae */ /* 0x000fe8000b901d4e */
[----:B------:R-:W-:Y:S01]  /*2440*/  @!P0 LDGSTS.E.BYPASS.LTC128B.128 [R9+0x9000], desc[UR14][R34.64+0x80] ;  /* 0x0900008022098fae */ /* 0x000fe2000b901d4e */
[----:B--2---:R-:W-:-:S03]  /*2450*/  IMAD R12, R23, R2, RZ ;  /* 0x00000002170c7224 */ /* 0x004fc600078e02ff */
[----:B------:R1:W-:Y:S01]  /*2460*/  @!P0 LDGSTS.E.BYPASS.LTC128B.128 [R9+0xb000], desc[UR14][R34.64+0x100] ;  /* 0x0b00010022098fae */ /* 0x0003e2000b901d4e */
[C---:B----4-:R-:W-:Y:S01]  /*2470*/  @!P2 LEA R14, P0, R16.reuse, R6, 0x1 ;  /* 0x00000006100ea211 */ /* 0x050fe200078008ff */
[----:B------:R-:W-:Y:S01]  /*2480*/  IMAD.WIDE.U32 R26, R25, R2, R26 ;  /* 0x00000002191a7225 */ /* 0x000fe200078e001a */
[-C--:B------:R-:W-:Y:S02]  /*2490*/  LEA.HI R6, R5, R106.reuse, RZ, 0x4 ;  /* 0x0000006a05067211 */ /* 0x080fe400078f20ff */
[----:B------:R-:W-:Y:S01]  /*24a0*/  @!P2 LEA.HI.X R15, R16, R7, R8, 0x1, P0 ;  /* 0x00000007100fa211 */ /* 0x000fe200000f0c08 */
[----:B------:R-:W-:Y:S01]  /*24b0*/  IMAD R12, R25, R3, R12 ;  /* 0x00000003190c7224 */ /* 0x000fe200078e020c */
[----:B------:R-:W-:Y:S01]  /*24c0*/  LOP3.LUT R7, R6, 0xfffffff0, RZ, 0xc0, !PT ;  /* 0xfffffff006077812 */ /* 0x000fe200078ec0ff */
[----:B------:R-:W-:Y:S01]  /*24d0*/  IMAD.SHL.U32 R8, R3, 0x20, RZ ;  /* 0x0000002003087824 */ /* 0x000fe200078e00ff */
[----:B------:R-:W-:Y:S01]  /*24e0*/  LEA R210, P0, R26, UR6, 0x1 ;  /* 0x000000061ad27c11 */ /* 0x000fe2000f8008ff */
[----:B------:R-:W-:Y:S01]  /*24f0*/  @!P2 LDGSTS.E.BYPASS.LTC128B.128 [R10+0x7800], desc[UR14][R14.64] ;  /* 0x078000000e0aafae */ /* 0x000fe2000b901d4e */
[----:B------:R-:W-:Y:S01]  /*2500*/  IMAD.IADD R12, R27, 0x1, R12 ;  /* 0x000000011b0c7824 */ /* 0x000fe200078e020c */
[----:B------:R-:W-:-:S02]  /*2510*/  IADD3 R7, -R7, R106, RZ ;  /* 0x0000006a07077210 */ /* 0x000fc40007ffe1ff */
[----:B------:R-:W-:Y:S01]  /*2520*/  @!P2 LDGSTS.E.BYPASS.LTC128B.128 [R10+0x9800], desc[UR14][R14.64+0x80] ;  /* 0x098000800e0aafae */ /* 0x000fe2000b901d4e */
[----:B------:R-:W-:Y:S02]  /*2530*/  SHF.R.S32.HI R6, RZ, 0x4, R6 ;  /* 0x00000004ff067819 */ /* 0x000fe40000011406 */
[----:B------:R-:W-:Y:S01]  /*2540*/  LEA.HI.X R209, R26, UR7, R12, 0x1, P0 ;  /* 0x000000071ad17c11 */ /* 0x000fe200080f0c0c */
[----:B------:R2:W-:Y:S01]  /*2550*/  @!P2 LDGSTS.E.BYPASS.LTC128B.128 [R10+0xb800], desc[UR14][R14.64+0x100] ;  /* 0x0b8001000e0aafae */ /* 0x0005e2000b901d4e */
[----:B------:R-:W-:Y:S02]  /*2560*/  SHF.R.S32.HI R12, RZ, 0x1f, R7 ;  /* 0x0000001fff0c7819 */ /* 0x000fe40000011407 */
[----:B------:R-:W-:Y:S01]  /*2570*/  LEA.HI R11, R6, R6, RZ, 0x1 ;  /* 0x00000006060b7211 */ /* 0x000fe200078f08ff */
[----:B------:R-:W0:Y:S01]  /*2580*/  LDGDEPBAR ;  /* 0x00000000000079af */ /* 0x000e220000000000 */
[----:B------:R-:W-:Y:S01]  /*2590*/  LEA.HI R107, R12, R7, RZ, 0x3 ;  /* 0x000000070c6b7211 */ /* 0x000fe200078f18ff */
[----:B------:R-:W-:Y:S01]  /*25a0*/  IMAD.WIDE.U32 R12, R2, 0x20, RZ ;  /* 0x00000020020c7825 */ /* 0x000fe200078e00ff */
[----:B------:R-:W-:-:S03]  /*25b0*/  LOP3.LUT R11, R11, 0xfffffffe, RZ, 0xc0, !PT ;  /* 0xfffffffe0b0b7812 */ /* 0x000fc600078ec0ff */
[----:B-1----:R-:W-:Y:S01]  /*25c0*/  IMAD.SHL.U32 R9, R0, 0x40, RZ ;  /* 0x0000004000097824 */ /* 0x002fe200078e00ff */
[----:B------:R-:W-:Y:S01]  /*25d0*/  @!P5 IADD3 R12, P0, R210, R12, RZ ;  /* 0x0000000cd20cd210 */ /* 0x000fe20007f1e0ff */
[----:B------:R-:W-:Y:S02]  /*25e0*/  @!P1 IMAD.MOV.U32 R211, RZ, RZ, R209 ;  /* 0x000000ffffd39224 */ /* 0x000fe400078e00d1 */
[----:B------:R-:W-:Y:S01]  /*25f0*/  IMAD.IADD R6, R6, 0x1, -R11 ;  /* 0x0000000106067824 */ /* 0x000fe200078e0a0b */
[----:B------:R-:W-:Y:S02]  /*2600*/  LOP3.LUT R9, R9, 0x1c0, RZ, 0xc0, !PT ;  /* 0x000001c009097812 */ /* 0x000fe400078ec0ff */
[----:B------:R-:W-:Y:S02]  /*2610*/  @!P5 IADD3.X R13, R209, R13, R8, P0, !PT ;  /* 0x0000000dd10dd210 */ /* 0x000fe400007fe408 */
[----:B------:R-:W-:-:S04]  /*2620*/  LEA.HI R8, R5, R106, RZ, 0x5 ;  /* 0x0000006a05087211 */ /* 0x000fc800078f28ff */
[----:B------:R-:W-:Y:S02]  /*2630*/  SHF.R.S32.HI R8, RZ, 0x5, R8 ;  /* 0x00000005ff087819 */ /* 0x000fe40000011408 */
[----:B--2---:R-:W-:Y:S01]  /*2640*/  LOP3.LUT R14, R107, 0xfffffff8, RZ, 0xc0, !PT ;  /* 0xfffffff86b0e7812 */ /* 0x004fe200078ec0ff */
[----:B------:R-:W-:-:S04]  /*2650*/  DEPBAR.LE SB0, 0x0 ;  /* 0x000080000000791a */ /* 0x000fc80000000000 */
[----:B------:R-:W-:Y:S01]  /*2660*/  BAR.SYNC.DEFER_BLOCKING 0x0 ;  /* 0x0000000000007b1d */ /* 0x000fe20000010000 */
[----:B------:R-:W-:Y:S01]  /*2670*/  LOP3.LUT R10, R9, 0x8, R18, 0xf8, !PT ;  /* 0x00000008090a7812 */ /* 0x000fe200078ef812 */
[----:B------:R-:W-:Y:S01]  /*2680*/  IMAD.IADD R14, R7, 0x1, -R14 ;  /* 0x00000001070e7824 */ /* 0x000fe200078e0a0e */
[----:B------:R-:W-:Y:S01]  /*2690*/  SHF.R.U32.HI R9, RZ, 0x3, R9 ;  /* 0x00000003ff097819 */ /* 0x000fe20000011609 */
[----:B------:R-:W-:Y:S01]  /*26a0*/  @!P3 IMAD R7, R3, 0x60, RZ ;  /* 0x000000600307b824 */ /* 0x000fe200078e02ff */
[----:B------:R-:W-:Y:S02]  /*26b0*/  SHF.L.U32 R107, R107, 0x6, RZ ;  /* 0x000000066b6b7819 */ /* 0x000fe400000006ff */
[----:B------:R-:W-:Y:S02]  /*26c0*/  LOP3.LUT R9, R10, R9, RZ, 0x3c, !PT ;  /* 0x000000090a097212 */ /* 0x000fe400078e3cff */
[----:B------:R-:W-:-:S03]  /*26d0*/  LOP3.LUT R107, R107, 0xfffffe00, RZ, 0xc0, !PT ;  /* 0xfffffe006b6b7812 */ /* 0x000fc600078ec0ff */
[C---:B------:R-:W-:Y:S02]  /*26e0*/  IMAD R205, R6.reuse, 0x200, R9 ;  /* 0x0000020006cd7824 */ /* 0x040fe400078e0209 */
[----:B------:R-:W-:-:S03]  /*26f0*/  IMAD.SHL.U32 R9, R6, 0x8, RZ ;  /* 0x0000000806097824 */ /* 0x000fc600078e00ff */
[----:B------:R-:W-:-:S05]  /*2700*/  LEA R205, R205, UR4, 0x1 ;  /* 0x00000004cdcd7c11 */ /* 0x000fca000f8e08ff */
[----:B------:R-:W-:Y:S01]  /*2710*/  VIADD R203, R205, 0x6020 ;  /* 0x00006020cdcb7836 */ /* 0x000fe20000000000 */
        /* <DEDUP_REMOVED lines=9> */
[C---:B------:R-:W-:Y:S01]  /*27b0*/  R2P PR, R14.reuse, 0x6 ;  /* 0x000000060e007804 */ /* 0x040fe20000000000 */
[----:B------:R-:W-:Y:S01]  /*27c0*/  IMAD.SHL.U32 R14, R14, 0x40, RZ ;  /* 0x000000400e0e7824 */ /* 0x000fe200078e00ff */
[----:B------:R-:W-:Y:S01]  /*27d0*/  @!P4 LEA R16, P0, R2, R210, 0x6 ;  /* 0x000000d20210c211 */ /* 0x000fe200078030ff */
[----:B------:R-:W-:Y:S03]  /*27e0*/  @P5 STS.128 [R213+0xc800], RZ ;  /* 0x00c800ffd5005388 */ /* 0x000fe60000000c00 */
[----:B------:R-:W-:Y:S01]  /*27f0*/  LOP3.LUT R6, R14, 0x1c0, RZ, 0xc0, !PT ;  /* 0x000001c00e067812 */ /* 0x000fe200078ec0ff */
[----:B------:R-:W-:Y:S01]  /*2800*/  @P5 STS.128 [R213+0xe800], RZ ;  /* 0x00e800ffd5005388 */ /* 0x000fe20000000c00 */
[----:B------:R-:W-:-:S02]  /*2810*/  @!P4 LEA.HI.X R17, R2, R209, R3, 0x6, P0 ;  /* 0x000000d10211c211 */ /* 0x000fc400000f3403 */
[----:B------:R-:W-:Y:S01]  /*2820*/  LOP3.LUT R5, R6, 0x8, R9, 0xf8, !PT ;  /* 0x0000000806057812 */ /* 0x000fe200078ef809 */
[----:B------:R-:W-:Y:S01]  /*2830*/  @P5 STS.128 [R213+0x10800], RZ ;  /* 0x010800ffd5005388 */ /* 0x000fe20000000c00 */
[----:B------:R-:W-:-:S03]  /*2840*/  SHF.R.U32.HI R6, RZ, 0x3, R6 ;  /* 0x00000003ff067819 */ /* 0x000fc60000011606 */
[----:B------:R-:W-:Y:S01]  /*2850*/  @!PT LDS RZ, [RZ] ;  /* 0x00000000fffff984 */ /* 0x000fe20000000800 */
[----:B------:R-:W-:Y:S01]  /*2860*/  @!PT LDS RZ, [RZ] ;  /* 0x00000000fffff984 */ /* 0x000fe20000000800 */
[----:B------:R-:W-:Y:S01]  /*2870*/  @!PT LDS RZ, [RZ] ;  /* 0x00000000fffff984 */ /* 0x000fe20000000800 */
[----:B------:R-:W-:Y:S01]  /*2880*/  @!P5 LDGSTS.E.BYPASS.LTC128B.128 [R213+0xc800], desc[UR14][R12.64] ;  /* 0x0c8000000cd5dfae */ /* 0x000fe2000b901d4e */
[----:B------:R-:W-:Y:S01]  /*2890*/  LOP3.LUT R6, R5, R6, RZ, 0x3c, !PT ;  /* 0x0000000605067212 */ /* 0x000fe200078e3cff */
[----:B------:R-:W-:Y:S02]  /*28a0*/  IMAD R5, R8, 0x400, R107 ;  /* 0x0000040008057824 */ /* 0x000fe400078e026b */
[----:B------:R-:W-:Y:S01]  /*28b0*/  @!P5 LDGSTS.E.BYPASS.LTC128B.128 [R213+0xe800], desc[UR14][R12.64+0x80] ;  /* 0x0e8000800cd5dfae */ /* 0x000fe2000b901d4e */
[C---:B------:R-:W-:Y:S01]  /*28c0*/  LOP3.LUT R200, R6.reuse, R107, RZ, 0xfc, !PT ;  /* 0x0000006b06c87212 */ /* 0x040fe200078efcff */
[----:B------:R-:W-:Y:S02]  /*28d0*/  IMAD.IADD R206, R6, 0x1, R5 ;  /* 0x0000000106ce7824 */ /* 0x000fe400078e0205 */
[----:B------:R2:W-:Y:S01]  /*28e0*/  @!P5 LDGSTS.E.BYPASS.LTC128B.128 [R213+0x10800], desc[UR14][R12.64+0x100] ;  /* 0x108001000cd5dfae */ /* 0x0005e2000b901d4e */
[----:B------:R-:W-:Y:S02]  /*28f0*/  IMAD.MOV.U32 R5, RZ, RZ, 0x20 ;  /* 0x00000020ff057424 */ /* 0x000fe400078e00ff */
[----:B-1----:R-:W-:Y:S01]  /*2900*/  @!P3 IMAD.MOV.U32 R211, RZ, RZ, R209 ;  /* 0x000000ffffd3b224 */ /* 0x002fe200078e00d1 */
[----:B------:R-:W-:Y:S01]  /*2910*/  @P4 STS.128 [R213+0xd000], RZ ;  /* 0x00d000ffd5004388 */ /* 0x000fe20000000c00 */
[----:B------:R-:W-:Y:S01]  /*2920*/  LEA R206, R206, UR4, 0x1 ;  /* 0x00000004cece7c11 */ /* 0x000fe2000f8e08ff */
[----:B------:R-:W-:-:S02]  /*2930*/  @!P3 IMAD.WIDE.U32 R10, R2, 0x60, R210 ;  /* 0x00000060020ab825 */ /* 0x000fc400078e00d2 */
[----:B------:R-:W-:Y:S01]  /*2940*/  @P4 STS.128 [R213+0xf000], RZ ;  /* 0x00f000ffd5004388 */ /* 0x000fe20000000c00 */
[----:B------:R-:W-:Y:S01]  /*2950*/  SEL R5, R5, 0xffffffe0, !P2 ;  /* 0xffffffe005057807 */ /* 0x000fe20005000000 */
[----:B------:R-:W-:Y:S02]  /*2960*/  @!P3 IMAD.IADD R11, R11, 0x1, R7 ;  /* 0x000000010b0bb824 */ /* 0x000fe400078e0207 */
[----:B------:R-:W-:Y:S01]  /*2970*/  @P4 STS.128 [R213+0x11000], RZ ;  /* 0x011000ffd5004388 */ /* 0x000fe20000000c00 */
[----:B------:R-:W-:Y:S01]  /*2980*/  IMAD.MOV.U32 R7, RZ, RZ, 0x10 ;  /* 0x00000010ff077424 */ /* 0x000fe200078e00ff */
[----:B------:R-:W-:Y:S02]  /*2990*/  LEA R202, R5, R206, 0x1 ;  /* 0x000000ce05ca7211 */ /* 0x000fe400078e08ff */
[----:B------:R-:W-:Y:S01]  /*29a0*/  @!PT LDS RZ, [RZ] ;  /* 0x00000000fffff984 */ /* 0x000fe20000000800 */
[----:B------:R-:W-:Y:S01]  /*29b0*/  @!PT LDS RZ, [RZ] ;  /* 0x00000000fffff984 */ /* 0x000fe20000000800 */
[----:B------:R-:W-:Y:S01]  /*29c0*/  @!PT LDS RZ, [RZ] ;  /* 0x00000000fffff984 */ /* 0x000fe20000000800 */
[----:B------:R-:W-:Y:S02]  /*29d0*/  @!P4 LDGSTS.E.BYPASS.LTC128B.128 [R213+0xd000], desc[UR14][R16.64] ;  /* 0x0d00000010d5cfae */ /* 0x000fe4000b901d4e */
[----:B------:R-:W-:-:S02]  /*29e0*/  SEL R7, R7, 0xfffffff0, !P1 ;  /* 0xfffffff007077807 */ /* 0x000fc40004800000 */
        /* <DEDUP_REMOVED lines=16> */
[C---:B------:R-:W-:Y:S01]  /*2af0*/  IADD3 R194, R203.reuse, 0x1000, RZ ;  /* 0x00001000cbc27810 */ /* 0x040fe20007ffe0ff */
[C---:B------:R-:W-:Y:S01]  /*2b00*/  VIADD R193, R203.reuse, 0x1800 ;  /* 0x00001800cbc17836 */ /* 0x040fe20000000000 */
[----:B------:R-:W-:Y:S01]  /*2b10*/  SEL R0, R0, 0xffffffc0, !P2 ;  /* 0xffffffc000007807 */ /* 0x000fe20005000000 */
[----:B------:R-:W-:Y:S01]  /*2b20*/  @!P3 LDGSTS.E.BYPASS.LTC128B.128 [R213+0xf800], desc[UR14][R10.64+0x80] ;  /* 0x0f8000800ad5bfae */ /* 0x000fe2000b901d4e */
[----:B------:R-:W-:-:S02]  /*2b30*/  VIADD R191, R203, 0x2000 ;  /* 0x00002000cbbf7836 */ /* 0x000fc40000000000 */
[----:B------:R-:W-:Y:S01]  /*2b40*/  VIADD R190, R203, 0x2800 ;  /* 0x00002800cbbe7836 */ /* 0x000fe20000000000 */
[----:B------:R3:W-:Y:S01]  /*2b50*/  @!P3 LDGSTS.E.BYPASS.LTC128B.128 [R213+0x11800], desc[UR14][R10.64+0x100] ;  /* 0x118001000ad5bfae */ /* 0x0007e2000b901d4e */
[----:B------:R-:W-:Y:S02]  /*2b60*/  IMAD.IADD R199, R205, 0x1, R0 ;  /* 0x00000001cdc77824 */ /* 0x000fe400078e0200 */
[----:B------:R-:W-:Y:S01]  /*2b70*/  IMAD.IADD R192, R0, 0x1, R203 ;  /* 0x0000000100c07824 */ /* 0x000fe200078e02cb */
[----:B--2---:R-:W-:Y:S01]  /*2b80*/  LDSM.16.M88.4 R12, [R206] ;  /* 0x00000000ce0c783b */ /* 0x004fe20000000200 */
[C---:B------:R-:W-:Y:S02]  /*2b90*/  VIADD R189, R203.reuse, 0x3000 ;  /* 0x00003000cbbd7836 */ /* 0x040fe40000000000 */
[C---:B------:R-:W-:Y:S01]  /*2ba0*/  VIADD R188, R203.reuse, 0x3800 ;  /* 0x00003800cbbc7836 */ /* 0x040fe20000000000 */
[----:B------:R-:W1:Y:S01]  /*2bb0*/  LDSM.16.M88.4 R28, [R205+0x6000] ;  /* 0x00600000cd1c783b */ /* 0x000e620000000200 */
[----:B------:R-:W-:-:S02]  /*2bc0*/  VIADD R187, R203, 0x4000 ;  /* 0x00004000cbbb7836 */ /* 0x000fc40000000000 */
[C---:B------:R-:W-:Y:S01]  /*2bd0*/  VIADD R186, R203.reuse, 0x4800 ;  /* 0x00004800cbba7836 */ /* 0x040fe20000000000 */
[----:B------:R-:W-:Y:S01]  /*2be0*/  LDSM.16.M88.4 R68, [R204] ;  /* 0x00000000cc44783b */ /* 0x000fe20000000200 */
[C---:B------:R-:W-:Y:S02]  /*2bf0*/  VIADD R185, R203.reuse, 0x5000 ;  /* 0x00005000cbb97836 */ /* 0x040fe40000000000 */
[----:B------:R-:W-:Y:S01]  /*2c00*/  VIADD R184, R203, 0x5800 ;  /* 0x00005800cbb87836 */ /* 0x000fe20000000000 */
[----:B------:R-:W-:Y:S04]  /*2c10*/  LDSM.16.M88.4 R64, [R203] ;  /* 0x00000000cb40783b */ /* 0x000fe80000000200 */
[----:B------:R-:W2:Y:S04]  /*2c20*/  LDSM.16.M88.4 R60, [R205+0x6800] ;  /* 0x00680000cd3c783b */ /* 0x000ea80000000200 */
[----:B------:R-:W4:Y:S04]  /*2c30*/  LDSM.16.M88.4 R52, [R205+0x7000] ;  /* 0x00700000cd34783b */ /* 0x000f280000000200 */
[----:B------:R-:W-:Y:S04]  /*2c40*/  LDSM.16.M88.4 R76, [R202] ;  /* 0x00000000ca4c783b */ /* 0x000fe80000000200 */
[----:B------:R-:W4:Y:S04]  /*2c50*/  LDSM.16.M88.4 R88, [R199+0x6000] ;  /* 0x00600000c758783b */ /* 0x000f280000000200 */
[----:B------:R-:W4:Y:S04]  /*2c60*/  LDSM.16.M88.4 R36, [R205+0x7800] ;  /* 0x00780000cd24783b */ /* 0x000f280000000200 */
[----:B------:R-:W4:Y:S04]  /*2c70*/  LDSM.16.M88.4 R24, [R203+0x800] ;  /* 0x00080000cb18783b */ /* 0x000f280000000200 */
[----:B------:R-:W4:Y:S01]  /*2c80*/  LDSM.16.M88.4 R32, [R203+0x1000] ;  /* 0x00100000cb20783b */ /* 0x000f220000000200 */
[C---:B-1----:R-:W-:Y:S03]  /*2c90*/  HMMA.16816.F32.BF16 R16, R12.reuse, R28, RZ ;  /* 0x0000001c0c10723c */ /* 0x042fe600000418ff */
[----:B------:R-:W-:Y:S04]  /*2ca0*/  LDSM.16.M88.4 R20, [R201] ;  /* 0x00000000c914783b */ /* 0x000fe80000000200 */
[----:B------:R-:W1:Y:S01]  /*2cb0*/  LDSM.16.M88.4 R84, [R192] ;  /* 0x00000000c054783b */ /* 0x000e620000000200 */
[C---:B------:R-:W-:Y:S03]  /*2cc0*/  HMMA.16816.F32.BF16 R28, R12.reuse, R30, RZ ;  /* 0x0000001e0c1c723c */ /* 0x040fe600000418ff */
[----:B------:R-:W1:Y:S03]  /*2cd0*/  LDSM.16.M88.4 R48, [R203+0x1800] ;  /* 0x00180000cb30783b */ /* 0x000e660000000200 */
[C---:B--2---:R-:W-:Y:S01]  /*2ce0*/  HMMA.16816.F32.BF16 R40, R12.reuse, R60, RZ ;  /* 0x0000003c0c28723c */ /* 0x044fe200000418ff */
[----:B---3--:R-:W2:Y:S04]  /*2cf0*/  LDSM.16.M88.4 R8, [R199+0x6800] ;  /* 0x00680000c708783b */ /* 0x008ea80000000200 */
[----:B------:R-:W3:Y:S01]  /*2d00*/  LDSM.16.M88.4 R44, [R199+0x7000] ;  /* 0x00700000c72c783b */ /* 0x000ee20000000200 */
[----:B----4-:R-:W-:Y:S03]  /*2d10*/  HMMA.16816.F32.BF16 R56, R12, R52, RZ ;  /* 0x000000340c38723c */ /* 0x010fe600000418ff */
[----:B------:R-:W-:Y:S03]  /*2d20*/  LDSM.16.M88.4 R72, [R199+0x7800] ;  /* 0x00780000c748783b */ /* 0x000fe60000000200 */
[C---:B------:R-:W-:Y:S01]  /*2d30*/  HMMA.16816.F32.BF16 R16, R68.reuse, R64, R16 ;  /* 0x000000404410723c */ /* 0x040fe20000041810 */
[----:B------:R-:W-:Y:S04]  /*2d40*/  LDSM.16.M88.4 R92, [R205+0xa000] ;  /* 0x00a00000cd5c783b */ /* 0x000fe80000000200 */
[----:B------:R-:W-:Y:S01]  /*2d50*/  LDSM.16.M88.4 R96, [R199+0x8800] ;  /* 0x00880000c760783b */ /* 0x000fe20000000200 */
[----:B------:R-:W-:Y:S03]  /*2d60*/  HMMA.16816.F32.BF16 R28, R68, R66, R28 ;  /* 0x00000042441c723c */ /* 0x000fe6000004181c */
[----:B------:R-:W-:Y:S03]  /*2d70*/  LDSM.16.M88.4 R64, [R205+0x8000] ;  /* 0x00800000cd40783b */ /* 0x000fe60000000200 */
[C---:B------:R-:W-:Y:S01]  /*2d80*/  HMMA.16816.F32.BF16 R60, R12.reuse, R62, RZ ;  /* 0x0000003e0c3c723c */ /* 0x040fe200000418ff */
[----:B------:R-:W0:Y:S05]  /*2d90*/  LDGDEPBAR ;  /* 0x00000000000079af */ /* 0x000e2a0000000000 */
[----:B------:R-:W-:Y:S06]  /*2da0*/  HMMA.16816.F32.BF16 R52, R12, R54, RZ ;  /* 0x000000360c34723c */ /* 0x000fec00000418ff */
[C---:B------:R-:W-:Y:S06]  /*2db0*/  HMMA.16816.F32.BF16 R16, R76.reuse, R88, R16 ;  /* 0x000000584c10723c */ /* 0x040fec0000041810 */
[----:B------:R-:W-:Y:S01]  /*2dc0*/  HMMA.16816.F32.BF16 R28, R76, R90, R28 ;  /* 0x0000005a4c1c723c */ /* 0x000fe2000004181c */
[----:B------:R-:W-:Y:S05]  /*2dd0*/  LDSM.16.M88.4 R88, [R204+0x2000] ;  /* 0x00200000cc58783b */ /* 0x000fea0000000200 */
[C---:B------:R-:W-:Y:S06]  /*2de0*/  HMMA.16816.F32.BF16 R80, R12.reuse, R36, RZ ;  /* 0x000000240c50723c */ /* 0x040fec00000418ff */
        /* <DEDUP_REMOVED lines=13> */
[----:B------:R-:W-:Y:S04]  /*2ec0*/  LDSM.16.M88.4 R48, [R192+0x1800] ;  /* 0x00180000c030783b */ /* 0x000fe80000000200 */
[----:B------:R-:W-:Y:S01]  /*2ed0*/  LDSM.16.M88.4 R12, [R205+0x8800] ;  /* 0x00880000cd0c783b */ /* 0x000fe20000000200 */
[C---:B--2---:R-:W-:Y:S06]  /*2ee0*/  HMMA.16816.F32.BF16 R40, R76.reuse, R8, R40 ;  /* 0x000000084c28723c */ /* 0x044fec0000041828 */
        /* <DEDUP_REMOVED lines=17> */
[----:B------:R-:W2:Y:S05]  /*3000*/  LDSM.16.M88.4 R24, [R199+0x8000] ;  /* 0x00800000c718783b */ /* 0x000eaa0000000200 */
        /* <DEDUP_REMOVED lines=9> */
[----:B------:R-:W1:Y:S05]  /*30a0*/  LDSM.16.M88.4 R12, [R192+0x2000] ;  /* 0x00200000c00c783b */ /* 0x000e6a0000000200 */
[C---:B------:R-:W-:Y:S06]  /*30b0*/  HMMA.16816.F32.BF16 R56, R32.reuse, R8, R56 ;  /* 0x000000082038723c */ /* 0x040fec0000041838 */
[----:B------:R-:W-:Y:S01]  /*30c0*/  HMMA.16816.F32.BF16 R52, R32, R10, R52 ;  /* 0x0000000a2034723c */ /* 0x000fe20000041834 */
[----:B------:R-:W3:Y:S05]  /*30d0*/  LDSM.16.M88.4 R8, [R203+0x3000] ;  /* 0x00300000cb08783b */ /* 0x000eea0000000200 */
[C---:B--2---:R-:W-:Y:S06]  /*30e0*/  HMMA.16816.F32.BF16 R16, R72.reuse, R24, R16 ;  /* 0x000000184810723c */ /* 0x044fec0000041810 */
[----:B------:R-:W-:Y:S01]  /*30f0*/  HMMA.16816.F32.BF16 R28, R72, R26, R28 ;  /* 0x0000001a481c723c */ /* 0x000fe2000004181c */
[----:B------:R-:W-:Y:S05]  /*3100*/  LDSM.16.M88.4 R24, [R204+0x4000] ;  /* 0x00400000cc18783b */ /* 0x000fea0000000200 */
[C---:B------:R-:W-:Y:S06]  /*3110*/  HMMA.16816.F32.BF16 R80, R32.reuse, R36, R80 ;  /* 0x000000242050723c */ /* 0x040fec0000041850 */
[----:B------:R-:W-:Y:S01]  /*3120*/  HMMA.16816.F32.BF16 R76, R32, R38, R76 ;  /* 0x00000026204c723c */ /* 0x000fe2000004184c */
[----:B------:R-:W2:Y:S04]  /*3130*/  LDSM.16.M88.4 R36, [R206+0x4000] ;  /* 0x00400000ce24783b */ /* 0x000ea80000000200 */
[----:B------:R-:W-:Y:S01]  /*3140*/  LDSM.16.M88.4 R32, [R205+0xa800] ;  /* 0x00a80000cd20783b */ /* 0x000fe20000000200 */
[C---:B-1----:R-:W-:Y:S06]  /*3150*/  HMMA.16816.F32.BF16 R16, R48.reuse, R12, R16 ;  /* 0x0000000c3010723c */ /* 0x042fec0000041810 */
[----:B------:R-:W-:Y:S01]  /*3160*/  HMMA.16816.F32.BF16 R28, R48, R14, R28 ;  /* 0x0000000e301c723c */ /* 0x000fe2000004181c */
[----:B------:R-:W-:Y:S05]  /*3170*/  LDSM.16.M88.4 R12, [R202+0x4000] ;  /* 0x00400000ca0c783b */ /* 0x000fea0000000200 */
[C---:B------:R-:W-:Y:S06]  /*3180*/  HMMA.16816.F32.BF16 R40, R88.reuse, R20, R40 ;  /* 0x000000145828723c */ /* 0x040fec0000041828 */
[C---:B------:R-:W-:Y:S01]  /*3190*/  HMMA.16816.F32.BF16 R60, R88.reuse, R22, R60 ;  /* 0x00000016583c723c */ /* 0x040fe2000004183c */
[----:B------:R-:W1:Y:S05]  /*31a0*/  LDSM.16.M88.4 R20, [R203+0x4000] ;  /* 0x00400000cb14783b */ /* 0x000e6a0000000200 */
[C---:B---3--:R-:W-:Y:S06]  /*31b0*/  HMMA.16816.F32.BF16 R56, R88.reuse, R8, R56 ;  /* 0x000000085838723c */ /* 0x048fec0000041838 */
[----:B------:R-:W-:Y:S01]  /*31c0*/  HMMA.16816.F32.BF16 R52, R88, R10, R52 ;  /* 0x0000000a5834723c */ /* 0x000fe20000041834 */
[----:B------:R-:W-:Y:S05]  /*31d0*/  LDSM.16.M88.4 R8, [R199+0xa000] ;  /* 0x00a00000c708783b */ /* 0x000fea0000000200 */
[----:B--2---:R-:W-:Y:S06]  /*31e0*/  HMMA.16816.F32.BF16 R16, R36, R92, R16 ;  /* 0x0000005c2410723c */ /* 0x004fec0000041810 */
[C---:B------:R-:W-:Y:S06]  /*31f0*/  HMMA.16816.F32.BF16 R80, R88.reuse, R84, R80 ;  /* 0x000000545850723c */ /* 0x040fec0000041850 */
[----:B------:R-:W-:Y:S01]  /*3200*/  HMMA.16816.F32.BF16 R76, R88, R86, R76 ;  /* 0x00000056584c723c */ /* 0x000fe2000004184c */
[----:B------:R-:W2:Y:S04]  /*3210*/  LDSM.16.M88.4 R84, [R192+0x3000] ;  /* 0x00300000c054783b */ /* 0x000ea80000000200 */
[----:B------:R-:W-:Y:S01]  /*3220*/  LDSM.16.M88.4 R88, [R203+0x4800] ;  /* 0x00480000cb58783b */ /* 0x000fe20000000200 */
[----:B------:R-:W-:Y:S03]  /*3230*/  HMMA.16816.F32.BF16 R28, R36, R94, R28 ;  /* 0x0000005e241c723c */ /* 0x000fe6000004181c */
[----:B------:R-:W-:Y:S03]  /*3240*/  LDSM.16.M88.4 R92, [R201+0x4000] ;  /* 0x00400000c95c783b */ /* 0x000fe60000000200 */
[C---:B------:R-:W-:Y:S06]  /*3250*/  HMMA.16816.F32.BF16 R40, R72.reuse, R96, R40 ;  /* 0x000000604828723c */ /* 0x040fec0000041828 */
[C---:B------:R-:W-:Y:S06]  /*3260*/  HMMA.16816.F32.BF16 R60, R72.reuse, R98, R60 ;  /* 0x00000062483c723c */ /* 0x040fec000004183c */
[C---:B------:R-:W-:Y:S01]  /*3270*/  HMMA.16816.F32.BF16 R96, R72.reuse, R68, R56 ;  /* 0x000000444860723c */ /* 0x040fe20000041838 */
[----:B------:R-:W-:Y:S05]  /*3280*/  LDSM.16.M88.4 R56, [R192+0x4000] ;  /* 0x00400000c038783b */ /* 0x000fea0000000200 */
[----:B------:R-:W-:Y:S06]  /*3290*/  HMMA.16816.F32.BF16 R52, R72, R70, R52 ;  /* 0x000000464834723c */ /* 0x000fec0000041834 */
[C---:B-1----:R-:W-:Y:S06]  /*32a0*/  HMMA.16816.F32.BF16 R16, R24.reuse, R20, R16 ;  /* 0x000000141810723c */ /* 0x042fec0000041810 */
[----:B------:R-:W-:Y:S01]  /*32b0*/  HMMA.16816.F32.BF16 R28, R24, R22, R28 ;  /* 0x00000016181c723c */ /* 0x000fe2000004181c */
[----:B------:R-:W1:Y:S05]  /*32c0*/  LDSM.16.M88.4 R20, [R205+0xb000] ;  /* 0x00b00000cd14783b */ /* 0x000e6a0000000200 */
[C---:B------:R-:W-:Y:S06]  /*32d0*/  HMMA.16816.F32.BF16 R40, R48.reuse, R44, R40 ;  /* 0x0000002c3028723c */ /* 0x040fec0000041828 */
[C---:B------:R-:W-:Y:S01]  /*32e0*/  HMMA.16816.F32.BF16 R60, R48.reuse, R46, R60 ;  /* 0x0000002e303c723c */ /* 0x040fe2000004183c */
[----:B------:R-:W-:Y:S05]  /*32f0*/  LDSM.16.M88.4 R44, [R199+0xa800] ;  /* 0x00a80000c72c783b */ /* 0x000fea0000000200 */
[----:B--2---:R-:W-:Y:S06]  /*3300*/  HMMA.16816.F32.BF16 R96, R48, R84, R96 ;  /* 0x000000543060723c */ /* 0x004fec0000041860 */
[C---:B------:R-:W-:Y:S06]  /*3310*/  HMMA.16816.F32.BF16 R80, R72.reuse, R64, R80 ;  /* 0x000000404850723c */ /* 0x040fec0000041850 */
[----:B------:R-:W-:Y:S01]  /*3320*/  HMMA.16816.F32.BF16 R76, R72, R66, R76 ;  /* 0x00000042484c723c */ /* 0x000fe2000004184c */
[----:B------:R-:W2:Y:S05]  /*3330*/  LDSM.16.M88.4 R64, [R192+0x3800] ;  /* 0x00380000c040783b */ /* 0x000eaa0000000200 */
[----:B------:R-:W-:Y:S06]  /*3340*/  HMMA.16816.F32.BF16 R52, R48, R86, R52 ;  /* 0x000000563034723c */ /* 0x000fec0000041834 */
[C---:B------:R-:W-:Y:S06]  /*3350*/  HMMA.16816.F32.BF16 R16, R12.reuse, R8, R16 ;  /* 0x000000080c10723c */ /* 0x040fec0000041810 */
[----:B------:R-:W-:Y:S01]  /*3360*/  HMMA.16816.F32.BF16 R28, R12, R10, R28 ;  /* 0x0000000a0c1c723c */ /* 0x000fe2000004181c */
[----:B------:R-:W3:Y:S05]  /*3370*/  LDSM.16.M88.4 R8, [R203+0x5000] ;  /* 0x00500000cb08783b */ /* 0x000eea0000000200 */
[C---:B------:R-:W-:Y:S06]  /*3380*/  HMMA.16816.F32.BF16 R40, R36.reuse, R32, R40 ;  /* 0x000000202428723c */ /* 0x040fec0000041828 */
[C---:B------:R-:W-:Y:S01]  /*3390*/  HMMA.16816.F32.BF16 R60, R36.reuse, R34, R60 ;  /* 0x00000022243c723c */ /* 0x040fe2000004183c */
[----:B------:R-:W-:Y:S05]  /*33a0*/  LDSM.16.M88.4 R32, [R192+0x4800] ;  /* 0x00480000c020783b */ /* 0x000fea0000000200 */
[C---:B-1----:R-:W-:Y:S06]  /*33b0*/  HMMA.16816.F32.BF16 R96, R36.reuse, R20, R96 ;  /* 0x000000142460723c */ /* 0x042fec0000041860 */
[----:B------:R-:W-:Y:S01]  /*33c0*/  HMMA.16816.F32.BF16 R52, R36, R22, R52 ;  /* 0x000000162434723c */ /* 0x000fe20000041834 */
[----:B------:R-:W1:Y:S05]  /*33d0*/  LDSM.16.M88.4 R20, [R205+0xb800] ;  /* 0x00b80000cd14783b */ /* 0x000e6a0000000200 */
[C---:B------:R-:W-:Y:S06]  /*33e0*/  HMMA.16816.F32.BF16 R16, R92.reuse, R56, R16 ;  /* 0x000000385c10723c */ /* 0x040fec0000041810 */
[----:B------:R-:W-:Y:S01]  /*33f0*/  HMMA.16816.F32.BF16 R28, R92, R58, R28 ;  /* 0x0000003a5c1c723c */ /* 0x000fe2000004181c */
[----:B------:R-:W4:Y:S05]  /*3400*/  LDSM.16.M88.4 R56, [R199+0xb000] ;  /* 0x00b00000c738783b */ /* 0x000f2a0000000200 */
[C---:B--2---:R-:W-:Y:S06]  /*3410*/  HMMA.16816.F32.BF16 R80, R48.reuse, R64, R80 ;  /* 0x000000403050723c */ /* 0x044fec0000041850 */
[----:B------:R-:W-:Y:S06]  /*3420*/  HMMA.16816.F32.BF16 R76, R48, R66, R76 ;  /* 0x00000042304c723c */ /* 0x000fec000004184c */
[----:B------:R-:W-:Y:S01]  /*3430*/  HMMA.16816.F32.BF16 R40, R24, R88, R40 ;  /* 0x000000581828723c */ /* 0x000fe20000041828 */
[----:B------:R-:W-:Y:S01]  /*3440*/  FMUL.FTZ R0, R16, UR5 ;  /* 0x0000000510007c20 */ /* 0x000fe20008410000 */
[----:B------:R-:W-:-:S04]  /*3450*/  FMUL.FTZ R3, R17, UR5 ;  /* 0x0000000511037c20 */ /* 0x000fc80008410000 */
[C---:B------:R-:W-:Y:S01]  /*3460*/  HMMA.16816.F32.BF16 R60, R24.reuse, R90, R60 ;  /* 0x0000005a183c723c */ /* 0x040fe2000004183c */
[----:B------:R-:W-:Y:S01]  /*3470*/  FMUL.FTZ R28, R28, UR5 ;  /* 0x000000051c1c7c20 */ /* 0x000fe20008410000 */
[----:B------:R-:W-:Y:S01]  /*3480*/  FMUL.FTZ R29, R29, UR5 ;  /* 0x000000051d1d7c20 */ /* 0x000fe20008410000 */
[----:B------:R-:W-:Y:S01]  /*3490*/  FMUL.FTZ R30, R30, UR5 ;  /* 0x000000051e1e7c20 */ /* 0x000fe20008410000 */
[----:B------:R-:W-:Y:S02]  /*34a0*/  MUFU.TANH R0, R0 ;  /* 0x0000000000007308 */ /* 0x000fe40000002400 */
[C---:B---3--:R-:W-:Y:S06]  /*34b0*/  HMMA.16816.F32.BF16 R96, R24.reuse, R8, R96 ;  /* 0x000000081860723c */ /* 0x048fec0000041860 */
[----:B------:R-:W-:Y:S01]  /*34c0*/  HMMA.16816.F32.BF16 R52, R24, R10, R52 ;  /* 0x0000000a1834723c */ /* 0x000fe20000041834 */
[----:B------:R-:W2:Y:S01]  /*34d0*/  LDSM.16.M88.4 R8, [R203+0x5800] ;  /* 0x00580000cb08783b */ /* 0x000ea20000000200 */
[----:B------:R-:W-:Y:S04]  /*34e0*/  MUFU.TANH R64, R30 ;  /* 0x0000001e00407308 */ /* 0x000fe80000002400 */
[C---:B-1----:R-:W-:Y:S04]  /*34f0*/  HMMA.16816.F32.BF16 R80, R36.reuse, R20, R80 ;  /* 0x000000142450723c */ /* 0x042fe80000041850 */
[----:B------:R-:W-:Y:S02]  /*3500*/  MUFU.TANH R3, R3 ;  /* 0x0000000300037308 */ /* 0x000fe40000002400 */
[----:B------:R-:W-:Y:S06]  /*3510*/  HMMA.16816.F32.BF16 R76, R36, R22, R76 ;  /* 0x00000016244c723c */ /* 0x000fec000004184c */
[C---:B------:R-:W-:Y:S06]  /*3520*/  HMMA.16816.F32.BF16 R40, R12.reuse, R44, R40 ;  /* 0x0000002c0c28723c */ /* 0x040fec0000041828 */
[C---:B------:R-:W-:Y:S01]  /*3530*/  HMMA.16816.F32.BF16 R60, R12.reuse, R46, R60 ;  /* 0x0000002e0c3c723c */ /* 0x040fe2000004183c */
[----:B------:R-:W-:Y:S01]  /*3540*/  FMUL.FTZ R44, R18, UR5 ;  /* 0x00000005122c7c20 */ /* 0x000fe20008410000 */
[----:B------:R-:W-:Y:S01]  /*3550*/  FMUL.FTZ R45, R19, UR5 ;  /* 0x00000005132d7c20 */ /* 0x000fe20008410000 */
[----:B------:R-:W-:Y:S01]  /*3560*/  MUFU.TANH R46, R28 ;  /* 0x0000001c002e7308 */ /* 0x000fe20000002400 */
[----:B------:R-:W1:Y:S02]  /*3570*/  LDSM.16.M88.4 R16, [R192+0x5000] ;  /* 0x00500000c010783b */ /* 0x000e640000000200 */
[C---:B----4-:R-:W-:Y:S05]  /*3580*/  HMMA.16816.F32.BF16 R96, R12.reuse, R56, R96 ;  /* 0x000000380c60723c */ /* 0x050fea0000041860 */
[----:B------:R3:W-:Y:S01]  /*3590*/  MUFU.TANH R47, R29 ;  /* 0x0000001d002f7308 */ /* 0x0007e20000002400 */
[----:B------:R-:W-:Y:S01]  /*35a0*/  HMMA.16816.F32.BF16 R52, R12, R58, R52 ;  /* 0x0000003a0c34723c */ /* 0x000fe20000041834 */
[----:B------:R-:W-:-:S05]  /*35b0*/  FMUL.FTZ R56, R31, UR5 ;  /* 0x000000051f387c20 */ /* 0x000fca0008410000 */
[C---:B--2---:R-:W-:Y:S01]  /*35c0*/  HMMA.16816.F32.BF16 R80, R24.reuse, R8, R80 ;  /* 0x000000081850723c */ /* 0x044fe20000041850 */
[----:B------:R-:W2:Y:S05]  /*35d0*/  MUFU.TANH R44, R44 ;  /* 0x0000002c002c7308 */ /* 0x000eaa0000002400 */
[----:B------:R-:W-:Y:S03]  /*35e0*/  HMMA.16816.F32.BF16 R76, R24, R10, R76 ;  /* 0x0000000a184c723c */ /* 0x000fe6000004184c */
[----:B------:R-:W4:Y:S01]  /*35f0*/  MUFU.TANH R45, R45 ;  /* 0x0000002d002d7308 */ /* 0x000f220000002400 */
[----:B---3--:R-:W3:Y:S02]  /*3600*/  LDSM.16.M88.4 R28, [R199+0xb800] ;  /* 0x00b80000c71c783b */ /* 0x008ee40000000200 */
[----:B------:R-:W-:Y:S01]  /*3610*/  HMMA.16816.F32.BF16 R40, R92, R32, R40 ;  /* 0x000000205c28723c */ /* 0x000fe20000041828 */
[----:B------:R-:W-:-:S04]  /*3620*/  IMAD.SHL.U32 R11, R106, 0x2, RZ ;  /* 0x000000026a0b7824 */ /* 0x000fc800078e00ff */
[----:B------:R-:W-:Y:S01]  /*3630*/  MUFU.TANH R56, R56 ;  /* 0x0000003800387308 */ /* 0x000fe20000002400 */
[----:B------:R-:W-:Y:S01]  /*3640*/  HMMA.16816.F32.BF16 R60, R92, R34, R60 ;  /* 0x000000225c3c723c */ /* 0x000fe2000004183c */
[----:B------:R-:W4:Y:S01]  /*3650*/  LDSM.16.M88.4 R32, [R192+0x5800] ;  /* 0x00580000c020783b */ /* 0x000f220000000200 */
[----:B------:R-:W-:Y:S01]  /*3660*/  LOP3.LUT R11, R11, 0x6, RZ, 0xc0, !PT ;  /* 0x000000060b0b7812 */ /* 0x000fe200078ec0ff */
[----:B------:R-:W-:-:S04]  /*3670*/  DEPBAR.LE SB0, 0x0 ;  /* 0x000080000000791a */ /* 0x000fc80000000000 */
[C---:B-1----:R-:W-:Y:S06]  /*3680*/  HMMA.16816.F32.BF16 R52, R92.reuse, R18, R52 ;  /* 0x000000125c34723c */ /* 0x042fec0000041834 */
[----:B------:R-:W-:Y:S01]  /*3690*/  HMMA.16816.F32.BF16 R96, R92, R16, R96 ;  /* 0x000000105c60723c */ /* 0x000fe20000041860 */
[----:B------:R-:W-:-:S04]  /*36a0*/  IMAD.IADD R18, R4, 0x1, R11 ;  /* 0x0000000104127824 */ /* 0x000fc800078e020b */
[----:B------:R-:W-:Y:S01]  /*36b0*/  FMUL.FTZ R40, R40, UR5 ;  /* 0x0000000528287c20 */ /* 0x000fe20008410000 */
[----:B------:R-:W-:Y:S02]  /*36c0*/  VIADD R10, R18, 0x8 ;  /* 0x00000008120a7836 */ /* 0x000fe40000000000 */
[----:B------:R-:W-:Y:S01]  /*36d0*/  FMUL.FTZ R21, R42, UR5 ;  /* 0x000000052a157c20 */ /* 0x000fe20008410000 */
[CC--:B------:R-:W-:Y:S01]  /*36e0*/  ISETP.GE.AND P0, PT, R18.reuse, R109.reuse, PT ;  /* 0x0000006d1200720c */ /* 0x0c0fe20003f06270 */
[----:B------:R-:W-:Y:S02]  /*36f0*/  VIADD R22, R18, 0x1 ;  /* 0x0000000112167836 */ /* 0x000fe40000000000 */
[----:B------:R-:W-:Y:S01]  /*3700*/  FMUL.FTZ R20, R41, UR5 ;  /* 0x0000000529147c20 */ /* 0x000fe20008410000 */
[-C--:B------:R-:W-:Y:S01]  /*3710*/  ISETP.GE.AND P4, PT, R10, R109.reuse, PT ;  /* 0x0000006d0a00720c */ /* 0x080fe20003f86270 */
[----:B------:R-:W-:Y:S01]  /*3720*/  VIADD R10, R18, 0x9 ;  /* 0x00000009120a7836 */ /* 0x000fe20000000000 */
[----:B------:R-:W-:Y:S01]  /*3730*/  MUFU.TANH R40, R40 ;  /* 0x0000002800287308 */ /* 0x000fe20000002400 */
[----:B------:R-:W-:Y:S01]  /*3740*/  FMUL.FTZ R16, R60, UR5 ;  /* 0x000000053c107c20 */ /* 0x000fe20008410000 */
[----:B--2---:R-:W-:Y:S01]  /*3750*/  FSEL R44, R44, -INF , !P0 ;  /* 0xff8000002c2c7808 */ /* 0x004fe20004000000 */
[----:B------:R-:W-:Y:S01]  /*3760*/  FMUL.FTZ R41, R43, UR5 ;  /* 0x000000052b297c20 */ /* 0x000fe20008410000 */
[-C--:B------:R-:W-:Y:S01]  /*3770*/  ISETP.GE.AND P3, PT, R10, R109.reuse, PT ;  /* 0x0000006d0a00720c */ /* 0x080fe20003f66270 */
[----:B------:R-:W-:Y:S01]  /*3780*/  VIADD R10, R18, 0x11 ;  /* 0x00000011120a7836 */ /* 0x000fe20000000000 */
[C---:B---3--:R-:W-:Y:S01]  /*3790*/  HMMA.16816.F32.BF16 R80, R12.reuse, R28, R80 ;  /* 0x0000001c0c50723c */ /* 0x048fe20000041850 */
[----:B------:R-:W-:Y:S01]  /*37a0*/  FSEL R19, R0, -INF , !P0 ;  /* 0xff80000000137808 */ /* 0x000fe20004000000 */
[----:B------:R-:W1:Y:S01]  /*37b0*/  MUFU.TANH R21, R21 ;  /* 0x0000001500157308 */ /* 0x000e620000002400 */
[-C--:B------:R-:W-:Y:S01]  /*37c0*/  ISETP.GE.AND P5, PT, R22, R109.reuse, PT ;  /* 0x0000006d1600720c */ /* 0x080fe20003fa6270 */
[----:B------:R-:W-:Y:S01]  /*37d0*/  FMUL.FTZ R8, R62, UR5 ;  /* 0x000000053e087c20 */ /* 0x000fe20008410000 */
[-C--:B------:R-:W-:Y:S01]  /*37e0*/  ISETP.GE.AND P2, PT, R10, R109.reuse, PT ;  /* 0x0000006d0a00720c */ /* 0x080fe20003f46270 */
[----:B------:R-:W-:Y:S01]  /*37f0*/  HMMA.16816.F32.BF16 R76, R12, R30, R76 ;  /* 0x0000001e0c4c723c */ /* 0x000fe2000004184c */
[----:B------:R-:W-:Y:S01]  /*3800*/  IADD3 R10, R18, 0x18, RZ ;  /* 0x00000018120a7810 */ /* 0x000fe20007ffe0ff */
[----:B------:R-:W-:Y:S01]  /*3810*/  FMUL.FTZ R9, R61, UR5 ;  /* 0x000000053d097c20 */ /* 0x000fe20008410000 */
[----:B------:R-:W-:Y:S01]  /*3820*/  FMUL.FTZ R17, R63, UR5 ;  /* 0x000000053f117c20 */ /* 0x000fe20008410000 */
[----:B------:R-:W2:Y:S01]  /*3830*/  MUFU.TANH R16, R16 ;  /* 0x0000001000107308 */ /* 0x000ea20000002400 */
[-C--:B------:R-:W-:Y:S01]  /*3840*/  ISETP.GE.AND P0, PT, R10, R109.reuse, PT ;  /* 0x0000006d0a00720c */ /* 0x080fe20003f06270 */
[C---:B------:R-:W-:Y:S01]  /*3850*/  VIADD R10, R18.reuse, 0x19 ;  /* 0x00000019120a7836 */ /* 0x040fe20000000000 */
[----:B----4-:R-:W-:Y:S01]  /*3860*/  FSEL R0, R45, -INF , !P5 ;  /* 0xff8000002d007808 */ /* 0x010fe20006800000 */
[----:B------:R-:W-:Y:S01]  /*3870*/  VIADD R12, R18, 0x10 ;  /* 0x00000010120c7836 */ /* 0x000fe20000000000 */
[----:B------:R-:W-:Y:S01]  /*3880*/  FSEL R23, R3, -INF , !P5 ;  /* 0xff80000003177808 */ /* 0x000fe20006800000 */
[----:B------:R-:W-:Y:S01]  /*3890*/  FMUL.FTZ R96, R96, UR5 ;  /* 0x0000000560607c20 */ /* 0x000fe20008410000 */
[-C--:B------:R-:W-:Y:S01]  /*38a0*/  ISETP.GE.AND P5, PT, R10, R109.reuse, PT ;  /* 0x0000006d0a00720c */ /* 0x080fe20003fa6270 */
[----:B------:R-:W-:Y:S01]  /*38b0*/  MUFU.TANH R20, R20 ;  /* 0x0000001400147308 */ /* 0x000fe20000002400 */
[----:B------:R-:W-:Y:S01]  /*38c0*/  ISETP.GE.AND P1, PT, R12, R109, PT ;  /* 0x0000006d0c00720c */ /* 0x000fe20003f26270 */
[----:B------:R-:W-:-:S02]  /*38d0*/  VIADD R10, R18, 0x20 ;  /* 0x00000020120a7836 */ /* 0x000fc40000000000 */
[----:B------:R-:W-:Y:S01]  /*38e0*/  FMUL.FTZ R98, R98, UR5 ;  /* 0x0000000562627c20 */ /* 0x000fe20008410000 */
[----:B------:R-:W-:Y:S01]  /*38f0*/  FSEL R64, R64, -INF , !P4 ;  /* 0xff80000040407808 */ /* 0x000fe20006000000 */
[----:B------:R-:W-:Y:S01]  /*3900*/  FMUL.FTZ R97, R97, UR5 ;  /* 0x0000000561617c20 */ /* 0x000fe20008410000 */
[C---:B------:R-:W-:Y:S01]  /*3910*/  HMMA.16816.F32.BF16 R80, R92.reuse, R32, R80 ;  /* 0x000000205c50723c */ /* 0x040fe20000041850 */
[----:B-1----:R-:W-:Y:S01]  /*3920*/  FSEL R14, R21, -INF , !P1 ;  /* 0xff800000150e7808 */ /* 0x002fe20004800000 */
[----:B------:R-:W1:Y:S01]  /*3930*/  MUFU.TANH R41, R41 ;  /* 0x0000002900297308 */ /* 0x000e620000002400 */
[----:B------:R-:W-:Y:S01]  /*3940*/  FSEL R15, R40, -INF , !P1 ;  /* 0xff800000280f7808 */ /* 0x000fe20004800000 */
[----:B------:R-:W-:Y:S01]  /*3950*/  FMUL.FTZ R99, R99, UR5 ;  /* 0x0000000563637c20 */ /* 0x000fe20008410000 */
[----:B------:R-:W-:Y:S01]  /*3960*/  ISETP.GT.AND P1, PT, R135, R208, PT ;  /* 0x000000d08700720c */ /* 0x000fe20003f24270 */
[----:B------:R-:W-:Y:S01]  /*3970*/  HMMA.16816.F32.BF16 R76, R92, R34, R76 ;  /* 0x000000225c4c723c */ /* 0x000fe2000004184c */
[----:B------:R-:W-:Y:S01]  /*3980*/  FSEL R25, R46, -INF , !P4 ;  /* 0xff8000002e197808 */ /* 0x000fe20006000000 */
[----:B------:R-:W-:Y:S01]  /*3990*/  FMUL.FTZ R52, R52, UR5 ;  /* 0x0000000534347c20 */ /* 0x000fe20008410000 */
[-C--:B------:R-:W-:Y:S01]  /*39a0*/  ISETP.GE.AND P4, PT, R10, R109.reuse, PT ;  /* 0x0000006d0a00720c */ /* 0x080fe20003f86270 */
[----:B------:R-:W3:Y:S01]  /*39b0*/  MUFU.TANH R8, R8 ;  /* 0x0000000800087308 */ /* 0x000ee20000002400 */
[----:B------:R-:W-:Y:S01]  /*39c0*/  VIADD R10, R18, 0x21 ;  /* 0x00000021120a7836 */ /* 0x000fe20000000000 */
[----:B------:R-:W-:Y:S01]  /*39d0*/  FSEL R56, R56, -INF , !P3 ;  /* 0xff80000038387808 */ /* 0x000fe20005800000 */
[----:B------:R-:W-:Y:S01]  /*39e0*/  FMUL.FTZ R53, R53, UR5 ;  /* 0x0000000535357c20 */ /* 0x000fe20008410000 */
[----:B------:R-:W-:Y:S01]  /*39f0*/  FSEL R47, R47, -INF , !P3 ;  /* 0xff8000002f2f7808 */ /* 0x000fe20005800000 */
[----:B------:R-:W-:Y:S01]  /*3a00*/  FMUL.FTZ R54, R54, UR5 ;  /* 0x0000000536367c20 */ /* 0x000fe20008410000 */
[----:B------:R-:W-:Y:S01]  /*3a10*/  FMUL.FTZ R55, R55, UR5 ;  /* 0x0000000537377c20 */ /* 0x000fe20008410000 */
[-C--:B------:R-:W-:Y:S01]  /*3a20*/  ISETP.GE.AND P3, PT, R10, R109.reuse, PT ;  /* 0x0000006d0a00720c */ /* 0x080fe20003f66270 */
[----:B------:R-:W4:Y:S01]  /*3a30*/  MUFU.TANH R9, R9 ;  /* 0x0000000900097308 */ /* 0x000f220000002400 */
[----:B------:R-:W4:Y:S01]  /*3a40*/  @!P1 LDC.64 R218, c[0x0][0x218] ;  /* 0x00008600ffda9b82 */ /* 0x000f220000000a00 */
[----:B------:R-:W-:Y:S01]  /*3a50*/  VIADD R10, R18, 0x28 ;  /* 0x00000028120a7836 */ /* 0x000fe20000000000 */
[----:B--2---:R-:W-:Y:S01]  /*3a60*/  FSEL R11, R16, -INF , !P0 ;  /* 0xff800000100b7808 */ /* 0x004fe20004000000 */
[----:B------:R-:W-:Y:S01]  /*3a70*/  VIADD R16, R18, 0x30 ;  /* 0x0000003012107836 */ /* 0x000fe20000000000 */
[----:B-1----:R-:W-:Y:S01]  /*3a80*/  FSEL R12, R41, -INF , !P2 ;  /* 0xff800000290c7808 */ /* 0x002fe20005000000 */
[----:B------:R-:W-:Y:S01]  /*3a90*/  FMUL.FTZ R80, R80, UR5 ;  /* 0x0000000550507c20 */ /* 0x000fe20008410000 */
[----:B------:R-:W-:Y:S01]  /*3aa0*/  FMUL.FTZ R82, R82, UR5 ;  /* 0x0000000552527c20 */ /* 0x000fe20008410000 */
[----:B------:R-:W1:Y:S01]  /*3ab0*/  MUFU.TANH R17, R17 ;  /* 0x0000001100117308 */ /* 0x000e620000002400 */
[----:B------:R-:W-:Y:S01]  /*3ac0*/  FMUL.FTZ R81, R81, UR5 ;  /* 0x0000000551517c20 */ /* 0x000fe20008410000 */
[----:B------:R-:W-:Y:S01]  /*3ad0*/  FSEL R13, R20, -INF , !P2 ;  /* 0xff800000140d7808 */ /* 0x000fe20005000000 */
[----:B------:R-:W-:Y:S01]  /*3ae0*/  FMUL.FTZ R83, R83, UR5 ;  /* 0x0000000553537c20 */ /* 0x000fe20008410000 */
[----:B------:R-:W-:Y:S01]  /*3af0*/  FMUL.FTZ R76, R76, UR5 ;  /* 0x000000054c4c7c20 */ /* 0x000fe20008410000 */
[----:B------:R-:W-:Y:S01]  /*3b00*/  FMUL.FTZ R78, R78, UR5 ;  /* 0x000000054e4e7c20 */ /* 0x000fe20008410000 */
[----:B------:R-:W-:Y:S01]  /*3b10*/  FMUL.FTZ R79, R79, UR5 ;  /* 0x000000054f4f7c20 */ /* 0x000fe20008410000 */
[----:B------:R-:W-:Y:S01]  /*3b20*/  FMUL.FTZ R77, R77, UR5 ;  /* 0x000000054d4d7c20 */ /* 0x000fe20008410000 */
[----:B------:R-:W2:Y:S01]  /*3b30*/  MUFU.TANH R169, R96 ;  /* 0x0000006000a97308 */ /* 0x000ea20000002400 */
[----:B------:R-:W-:Y:S01]  /*3b40*/  ISETP.GE.AND P2, PT, R10, R109, PT ;  /* 0x0000006d0a00720c */ /* 0x000fe20003f46270 */
[----:B------:R-:W-:Y:S01]  /*3b50*/  VIADD R20, R18, 0x29 ;  /* 0x0000002912147836 */ /* 0x000fe20000000000 */
[----:B---3--:R-:W-:-:S02]  /*3b60*/  FSEL R10, R8, -INF , !P0 ;  /* 0xff800000080a7808 */ /* 0x008fc40004000000 */
[----:B----4-:R-:W-:Y:S02]  /*3b70*/  FSEL R9, R9, -INF , !P5 ;  /* 0xff80000009097808 */ /* 0x010fe40006800000 */
[-C--:B------:R-:W-:Y:S01]  /*3b80*/  ISETP.GE.AND P0, PT, R20, R109.reuse, PT ;  /* 0x0000006d1400720c */ /* 0x080fe20003f06270 */
[----:B------:R-:W3:Y:S01]  /*3b90*/  MUFU.TANH R160, R98 ;  /* 0x0000006200a07308 */ /* 0x000ee20000002400 */
[----:B-1----:R-:W-:Y:S02]  /*3ba0*/  FSEL R8, R17, -INF , !P5 ;  /* 0xff80000011087808 */ /* 0x002fe40006800000 */
[----:B------:R-:W-:Y:S01]  /*3bb0*/  ISETP.GE.AND P5, PT, R16, R109, PT ;  /* 0x0000006d1000720c */ /* 0x000fe20003fa6270 */
[----:B------:R-:W-:-:S04]  /*3bc0*/  VIADD R16, R18, 0x31 ;  /* 0x0000003112107836 */ /* 0x000fc80000000000 */
[----:B------:R-:W1:Y:S01]  /*3bd0*/  MUFU.TANH R161, R97 ;  /* 0x0000006100a17308 */ /* 0x000e620000002400 */
[----:B--2---:R-:W-:-:S07]  /*3be0*/  FSEL R169, R169, -INF , !P4 ;  /* 0xff800000a9a97808 */ /* 0x004fce0006000000 */
[----:B------:R-:W2:Y:S01]  /*3bf0*/  MUFU.TANH R176, R99 ;  /* 0x0000006300b07308 */ /* 0x000ea20000002400 */
[----:B---3--:R-:W-:Y:S02]  /*3c00*/  FSEL R160, R160, -INF , !P4 ;  /* 0xff800000a0a07808 */ /* 0x008fe40006000000 */
[----:B------:R-:W-:Y:S01]  /*3c10*/  ISETP.GE.AND P4, PT, R16, R109, PT ;  /* 0x0000006d1000720c */ /* 0x000fe20003f86270 */
[C---:B------:R-:W-:Y:S02]  /*3c20*/  VIADD R16, R18.reuse, 0x38 ;  /* 0x0000003812107836 */ /* 0x040fe40000000000 */
[----:B------:R-:W-:Y:S02]  /*3c30*/  VIADD R18, R18, 0x39 ;  /* 0x0000003912127836 */ /* 0x000fe40000000000 */
[----:B------:R-:W3:Y:S01]  /*3c40*/  MUFU.TANH R165, R52 ;  /* 0x0000003400a57308 */ /* 0x000ee20000002400 */
[----:B-1----:R-:W-:-:S07]  /*3c50*/  FSEL R161, R161, -INF , !P3 ;  /* 0xff800000a1a17808 */ /* 0x002fce0005800000 */
[----:B------:R-:W1:Y:S01]  /*3c60*/  MUFU.TANH R163, R53 ;  /* 0x0000003500a37308 */ /* 0x000e620000002400 */
[----:B--2---:R-:W-:Y:S02]  /*3c70*/  FSEL R176, R176, -INF , !P3 ;  /* 0xff800000b0b07808 */ /* 0x004fe40005800000 */
[----:B------:R-:W-:-:S05]  /*3c80*/  ISETP.GE.AND P3, PT, R16, R109, PT ;  /* 0x0000006d1000720c */ /* 0x000fca0003f66270 */
[----:B------:R-:W2:Y:S01]  /*3c90*/  MUFU.TANH R164, R54 ;  /* 0x0000003600a47308 */ /* 0x000ea20000002400 */
[----:B---3--:R-:W-:-:S07]  /*3ca0*/  FSEL R165, R165, -INF , !P2 ;  /* 0xff800000a5a57808 */ /* 0x008fce0005000000 */
[----:B------:R-:W3:Y:S01]  /*3cb0*/  MUFU.TANH R174, R55 ;  /* 0x0000003700ae7308 */ /* 0x000ee20000002400 */
[----:B-1----:R-:W-:-:S07]  /*3cc0*/  FSEL R163, R163, -INF , !P0 ;  /* 0xff800000a3a37808 */ /* 0x002fce0004000000 */
[----:B------:R-:W1:Y:S01]  /*3cd0*/  MUFU.TANH R177, R80 ;  /* 0x0000005000b17308 */ /* 0x000e620000002400 */
[----:B--2---:R-:W-:Y:S02]  /*3ce0*/  FSEL R164, R164, -INF , !P2 ;  /* 0xff800000a4a47808 */ /* 0x004fe40005000000 */
[----:B------:R-:W-:-:S05]  /*3cf0*/  ISETP.GE.AND P2, PT, R18, R109, PT ;  /* 0x0000006d1200720c */ /* 0x000fca0003f46270 */
[----:B------:R-:W2:Y:S01]  /*3d00*/  MUFU.TANH R170, R82 ;  /* 0x0000005200aa7308 */ /* 0x000ea20000002400 */
[----:B---3--:R-:W-:Y:S02]  /*3d10*/  FSEL R174, R174, -INF , !P0 ;  /* 0xff800000aeae7808 */ /* 0x008fe40004000000 */
[----:B------:R-:W-:-:S04]  /*3d20*/  @!P1 LEA R218, P0, R102, R218, 0x1 ;  /* 0x000000da66da9211 */ /* 0x000fc800078008ff */
[----:B------:R-:W-:Y:S01]  /*3d30*/  @!P1 LEA.HI.X R219, R102, R219, R105, 0x1, P0 ;  /* 0x000000db66db9211 */ /* 0x000fe200000f0c69 */
        /* <DEDUP_REMOVED lines=76> */
.L_x_4618:
[----:B------:R-:W-:-:S04]  /*4200*/  LEA R4, -R100, RZ, 0x6 ;  /* 0x000000ff64047211 */ /* 0x000fc800078e31ff */
[----:B------:R-:W-:-:S07]  /*4210*/  SHF.R.S32.HI R3, RZ, 0x1f, R4 ;  /* 0x0000001fff037819 */ /* 0x000fce0000011404 */
.L_x_4619:
        /* <DEDUP_REMOVED lines=29> */
.L_x_4617:
        /* <DEDUP_REMOVED lines=79> */
[----:B------:R-:W-:Y:S01]  /*48e0*/  LDSM.16.MT88.4 R12, [R198+0xc800] ;  /* 0x00c80000c60c783b */ /* 0x000fe20000004200 */
[--C-:B------:R-:W-:Y:S01]  /*48f0*/  FFMA.FTZ R156, R169, UR5, -R172.reuse ;  /* 0x00000005a99c7c23 */ /* 0x100fe200080108ac */
[--C-:B------:R-:W-:Y:S01]  /*4900*/  FFMA.FTZ R158, R165, UR5, -R172.reuse ;  /* 0x00000005a59e7c23 */ /* 0x100fe200080108ac */
[--C-:B------:R-:W-:Y:S01]  /*4910*/  FFMA.FTZ R161, R161, UR5, -R172.reuse ;  /* 0x00000005a1a17c23 */ /* 0x100fe200080108ac */
[----:B------:R-:W-:Y:S01]  /*4920*/  LDSM.16.MT88.4 R8, [R200+0xe800] ;  /* 0x00e80000c808783b */ /* 0x000fe20000004200 */
[--C-:B------:R-:W-:Y:S01]  /*4930*/  FFMA.FTZ R163, R163, UR5, -R172.reuse ;  /* 0x00000005a3a37c23 */ /* 0x100fe200080108ac */
[--C-:B------:R-:W-:Y:S01]  /*4940*/  FFMA.FTZ R160, R160, UR5, -R167.reuse ;  /* 0x00000005a0a07c23 */ /* 0x100fe200080108a7 */
[----:B------:R-:W-:Y:S01]  /*4950*/  MUFU.EX2 R153, R153 ;  /* 0x0000009900997308 */ /* 0x000fe20000000800 */
[----:B------:R-:W2:Y:S01]  /*4960*/  LDSM.16.MT88.4 R56, [R197+0xe000] ;  /* 0x00e00000c538783b */ /* 0x000ea20000004200 */
[--C-:B------:R-:W-:Y:S01]  /*4970*/  FFMA.FTZ R165, R176, UR5, -R167.reuse ;  /* 0x00000005b0a57c23 */ /* 0x100fe200080108a7 */
[--C-:B------:R-:W-:Y:S01]  /*4980*/  FFMA.FTZ R164, R164, UR5, -R167.reuse ;  /* 0x00000005a4a47c23 */ /* 0x100fe200080108a7 */
[--C-:B------:R-:W-:Y:S01]  /*4990*/  FFMA.FTZ R169, R174, UR5, -R167.reuse ;  /* 0x00000005aea97c23 */ /* 0x100fe200080108a7 */
[----:B------:R-:W3:Y:S01]  /*49a0*/  LDSM.16.MT88.4 R64, [R196+0xe000] ;  /* 0x00e00000c440783b */ /* 0x000ee20000004200 */
[--C-:B------:R-:W-:Y:S01]  /*49b0*/  FFMA.FTZ R174, R177, UR5, -R172.reuse ;  /* 0x00000005b1ae7c23 */ /* 0x100fe200080108ac */
[--C-:B------:R-:W-:Y:S01]  /*49c0*/  FFMA.FTZ R175, R175, UR5, -R172.reuse ;  /* 0x00000005afaf7c23 */ /* 0x100fe200080108ac */
[----:B------:R-:W4:Y:S01]  /*49d0*/  MUFU.EX2 R148, R148 ;  /* 0x0000009400947308 */ /* 0x000f220000000800 */
[----:B-1----:R-:W-:Y:S01]  /*49e0*/  F2FP.BF16.F32.PACK_AB R96, R152, R157 ;  /* 0x0000009d9860723e */ /* 0x002fe200000010ff */
[----:B------:R-:W1:Y:S01]  /*49f0*/  LDSM.16.MT88.4 R20, [R197+0xe800] ;  /* 0x00e80000c514783b */ /* 0x000e620000004200 */
[--C-:B------:R-:W-:Y:S01]  /*4a00*/  FFMA.FTZ R173, R173, UR5, -R172.reuse ;  /* 0x00000005adad7c23 */ /* 0x100fe200080108ac */
[----:B------:R-:W-:Y:S01]  /*4a10*/  FFMA.FTZ R172, R171, UR5, -R172 ;  /* 0x00000005abac7c23 */ /* 0x000fe200080108ac */
[--C-:B------:R-:W-:Y:S01]  /*4a20*/  FFMA.FTZ R170, R170, UR5, -R167.reuse ;  /* 0x00000005aaaa7c23 */ /* 0x100fe200080108a7 */
[----:B------:R-:W5:Y:S01]  /*4a30*/  LDSM.16.MT88.4 R16, [R196+0xe800] ;  /* 0x00e80000c410783b */ /* 0x000f620000004200 */
[--C-:B------:R-:W-:Y:S01]  /*4a40*/  FFMA.FTZ R171, R168, UR5, -R167.reuse ;  /* 0x00000005a8ab7c23 */ /* 0x100fe200080108a7 */
[----:B------:R-:W-:Y:S01]  /*4a50*/  MUFU.EX2 R154, R154 ;  /* 0x0000009a009a7308 */ /* 0x000fe20000000800 */
[--C-:B------:R-:W-:Y:S01]  /*4a60*/  FFMA.FTZ R166, R166, UR5, -R167.reuse ;  /* 0x00000005a6a67c23 */ /* 0x100fe200080108a7 */
[----:B------:R-:W-:Y:S01]  /*4a70*/  LDSM.16.MT88.4 R28, [R196+0xc800] ;  /* 0x00c80000c41c783b */ /* 0x000fe20000004200 */
[----:B------:R-:W-:Y:S01]  /*4a80*/  FFMA.FTZ R223, R162, UR5, -R167 ;  /* 0x00000005a2df7c23 */ /* 0x000fe200080108a7 */
[----:B------:R-:W-:Y:S01]  /*4a90*/  FADD.FTZ R152, R157, R152 ;  /* 0x000000989d987221 */ /* 0x000fe20000010000 */
[----:B------:R-:W-:Y:S01]  /*4aa0*/  ISETP.GT.AND P0, PT, R135, R208, PT ;  /* 0x000000d08700720c */ /* 0x000fe20003f04270 */
[----:B------:R-:W-:Y:S02]  /*4ab0*/  LDSM.16.MT88.4 R24, [R198+0xe800] ;  /* 0x00e80000c618783b */ /* 0x000fe40000004200 */
        /* <DEDUP_REMOVED lines=27> */
[C---:B---3--:R-:W-:Y:S01]  /*4c70*/  HMMA.16816.F32.BF16 R60, R96.reuse, R64, RZ ;  /* 0x00000040603c723c */ /* 0x048fe200000418ff */
        /* <DEDUP_REMOVED lines=21> */
[C---:B------:R-:W-:Y:S05]  /*4dd0*/  HMMA.16816.F32.BF16 R36, R4.reuse, R8, R36 ;  /* 0x000000080424723c */ /* 0x040fea0000041824 */
[----:B------:R-:W-:Y:S01]  /*4de0*/  MUFU.EX2 R160, R160 ;  /* 0x000000a000a07308 */ /* 0x000fe20000000800 */
[----:B------:R-:W-:Y:S01]  /*4df0*/  HMMA.16816.F32.BF16 R40, R4, R10, R40 ;  /* 0x0000000a0428723c */ /* 0x000fe20000041828 */
[----:B------:R-:W4:Y:S05]  /*4e00*/  LDSM.16.MT88.4 R8, [R198+0x10800] ;  /* 0x01080000c608783b */ /* 0x000f2a0000004200 */
[C---:B------:R-:W-:Y:S01]  /*4e10*/  HMMA.16816.F32.BF16 R80, R96.reuse, R82, RZ ;  /* 0x000000526050723c */ /* 0x040fe200000418ff */
[----:B------:R-:W2:Y:S05]  /*4e20*/  MUFU.EX2 R165, R165 ;  /* 0x000000a500a57308 */ /* 0x000eaa0000000800 */
[----:B------:R-:W-:Y:S03]  /*4e30*/  HMMA.16816.F32.BF16 R112, R96, R108, RZ ;  /* 0x0000006c6070723c */ /* 0x000fe600000418ff */
[----:B------:R-:W-:Y:S03]  /*4e40*/  MUFU.EX2 R164, R164 ;  /* 0x000000a400a47308 */ /* 0x000fe60000000800 */
[C---:B-1----:R-:W-:Y:S05]  /*4e50*/  HMMA.16816.F32.BF16 R52, R4.reuse, R20, R52 ;  /* 0x000000140434723c */ /* 0x042fea0000041834 */
[----:B------:R-:W1:Y:S01]  /*4e60*/  MUFU.EX2 R169, R169 ;  /* 0x000000a900a97308 */ /* 0x000e620000000800 */
[C---:B------:R-:W-:Y:S01]  /*4e70*/  HMMA.16816.F32.BF16 R56, R4.reuse, R22, R56 ;  /* 0x000000160438723c */ /* 0x040fe20000041838 */
[----:B------:R-:W2:Y:S05]  /*4e80*/  LDSM.16.MT88.4 R20, [R197+0x10800] ;  /* 0x01080000c514783b */ /* 0x000eaa0000004200 */
[C---:B-----5:R-:W-:Y:S01]  /*4e90*/  HMMA.16816.F32.BF16 R60, R4.reuse, R16, R60 ;  /* 0x00000010043c723c */ /* 0x060fe2000004183c */
[----:B------:R-:W-:Y:S05]  /*4ea0*/  MUFU.EX2 R174, R174 ;  /* 0x000000ae00ae7308 */ /* 0x000fea0000000800 */
[----:B------:R-:W-:Y:S01]  /*4eb0*/  HMMA.16816.F32.BF16 R64, R4, R18, R64 ;  /* 0x000000120440723c */ /* 0x000fe20000041840 */
[----:B------:R-:W5:Y:S02]  /*4ec0*/  LDSM.16.MT88.4 R16, [R196+0x10800] ;  /* 0x01080000c410783b */ /* 0x000f640000004200 */
[----:B------:R-:W1:Y:S03]  /*4ed0*/  MUFU.EX2 R175, R175 ;  /* 0x000000af00af7308 */ /* 0x000e660000000800 */
        /* <DEDUP_REMOVED lines=48> */
[----:B-1----:R-:W-:Y:S01]  /*51e0*/  F2FP.BF16.F32.PACK_AB R7, R169, R164 ;  /* 0x000000a4a907723e */ /* 0x002fe200000010ff */
[----:B------:R-:W-:-:S02]  /*51f0*/  FADD.FTZ R165, R165, R160 ;  /* 0x000000a0a5a57221 */ /* 0x000fc40000010000 */
[----:B------:R-:W-:Y:S02]  /*5200*/  FADD.FTZ R158, R158, R161 ;  /* 0x000000a19e9e7221 */ /* 0x000fe40000010000 */
[----:B------:R-:W-:Y:S02]  /*5210*/  FADD.FTZ R164, R164, R165 ;  /* 0x000000a5a4a47221 */ /* 0x000fe40000010000 */
[----:B---3--:R-:W-:Y:S01]  /*5220*/  HMMA.16816.F32.BF16 R112, R4, R12, R112 ;  /* 0x0000000c0470723c */ /* 0x008fe20000041870 */
[----:B------:R-:W-:Y:S01]  /*5230*/  FADD.FTZ R163, R163, R158 ;  /* 0x0000009ea3a37221 */ /* 0x000fe20000010000 */
[----:B------:R-:W-:-:S04]  /*5240*/  FADD.FTZ R169, R169, R164 ;  /* 0x000000a4a9a97221 */ /* 0x000fc80000010000 */
[C---:B------:R-:W-:Y:S01]  /*5250*/  HMMA.16816.F32.BF16 R108, R4.reuse, R14, R108 ;  /* 0x0000000e046c723c */ /* 0x040fe2000004186c */
[----:B------:R-:W1:Y:S05]  /*5260*/  LDSM.16.MT88.4 R12, [R198+0x11000] ;  /* 0x01100000c60c783b */ /* 0x000e6a0000004200 */
[C---:B----4-:R-:W-:Y:S06]  /*5270*/  HMMA.16816.F32.BF16 R52, R4.reuse, R8, R52 ;  /* 0x000000080434723c */ /* 0x050fec0000041834 */
        /* <DEDUP_REMOVED lines=87> */
.L_x_4624:
        /* <DEDUP_REMOVED lines=66> */
.L_x_4621:
[C---:B------:R-:W-:Y:S04]  /*5c10*/  LEA R210, P0, R10.reuse, R210, 0x1 ;  /* 0x000000d20ad27211 */ /* 0x040fe800078008ff */
[----:B------:R-:W-:Y:S02]  /*5c20*/  LEA.HI.X R209, R10, R209, R2, 0x1, P0 ;  /* 0x000000d10ad17211 */ /* 0x000fe400000f0c02 */
[----:B------:R-:W-:Y:S02]  /*5c30*/  IADD3 R226, P0, R210, UR12, RZ ;  /* 0x0000000cd2e27c10 */ /* 0x000fe4000ff1e0ff */
[----:B------:R-:W-:Y:S02]  /*5c40*/  MOV R211, R209 ;  /* 0x000000d100d37202 */ /* 0x000fe40000000f00 */
[----:B------:R-:W-:Y:S02]  /*5c50*/  IADD3.X R227, R209, UR11, RZ, P0, !PT ;  /* 0x0000000bd1e37c10 */ /* 0x000fe400087fe4ff */
[----:B------:R-:W-:Y:S01]  /*5c60*/  IADD3 R132, P0, R226, UR12, RZ ;  /* 0x0000000ce2847c10 */ /* 0x000fe2000ff1e0ff */
[----:B------:R-:W-:Y:S01]  /*5c70*/  @!PT LDS RZ, [RZ] ;  /* 0x00000000fffff984 */ /* 0x000fe20000000800 */
[----:B------:R-:W-:Y:S01]  /*5c80*/  @!PT LDS RZ, [RZ] ;  /* 0x00000000fffff984 */ /* 0x000fe20000000800 */
[----:B------:R-:W-:Y:S01]  /*5c90*/  @!PT LDS RZ, [RZ] ;  /* 0x00000000fffff984 */ /* 0x000fe20000000800 */
[----:B------:R-:W-:Y:S03]  /*5ca0*/  LDGSTS.E.BYPASS.LTC128B.128 [R213+0xc000], desc[UR14][R210.64] ;  /* 0x0c000000d2d57fae */ /* 0x000fe6000b901d4e */
[----:B------:R-:W-:Y:S02]  /*5cb0*/  IADD3.X R133, R227, UR11, RZ, P0, !PT ;  /* 0x0000000be3857c10 */ /* 0x000fe400087fe4ff */
[----:B------:R-:W-:Y:S01]  /*5cc0*/  LDGSTS.E.BYPASS.LTC128B.128 [R213+0xe000], desc[UR14][R210.64+0x80] ;  /* 0x0e000080d2d57fae */ /* 0x000fe2000b901d4e */
[----:B------:R-:W-:Y:S04]  /*5cd0*/  IADD3 R2, P0, R132, UR12, RZ ;  /* 0x0000000c84027c10 */ /* 0x000fe8000ff1e0ff */
[----:B------:R-:W-:Y:S01]  /*5ce0*/  LDGSTS.E.BYPASS.LTC128B.128 [R213+0x10000], desc[UR14][R210.64+0x100] ;  /* 0x10000100d2d57fae */ /* 0x000fe2000b901d4e */
[----:B------:R-:W-:Y:S02]  /*5cf0*/  IADD3.X R3, R133, UR11, RZ, P0, !PT ;  /* 0x0000000b85037c10 */ /* 0x000fe400087fe4ff */
[----:B------:R-:W-:Y:S02]  /*5d00*/  ISETP.GT.AND P0, PT, R221, R208, PT ;  /* 0x000000d0dd00720c */ /* 0x000fe40003f04270 */
[----:B------:R-:W-:Y:S05]  /*5d10*/  LDGSTS.E.BYPASS.LTC128B.128 [R213+0xc800], desc[UR14][R226.64] ;  /* 0x0c800000e2d57fae */ /* 0x000fea000b901d4e */
[----:B------:R-:W-:Y:S05]  /*5d20*/  LDGSTS.E.BYPASS.LTC128B.128 [R213+0xe800], desc[UR14][R226.64+0x80] ;  /* 0x0e800080e2d57fae */ /* 0x000fea000b901d4e */
[----:B------:R1:W-:Y:S05]  /*5d30*/  LDGSTS.E.BYPASS.LTC128B.128 [R213+0x10800], desc[UR14][R226.64+0x100] ;  /* 0x10800100e2d57fae */ /* 0x0003ea000b901d4e */
[----:B------:R-:W-:Y:S05]  /*5d40*/  LDGSTS.E.BYPASS.LTC128B.128 [R213+0xd000], desc[UR14][R132.64] ;  /* 0x0d00000084d57fae */ /* 0x000fea000b901d4e */
[----:B------:R-:W-:Y:S05]  /*5d50*/  LDGSTS.E.BYPASS.LTC128B.128 [R213+0xf000], desc[UR14][R132.64+0x80] ;  /* 0x0f00008084d57fae */ /* 0x000fea000b901d4e */
[----:B------:R-:W-:Y:S05]  /*5d60*/  LDGSTS.E.BYPASS.LTC128B.128 [R213+0x11000], desc[UR14][R132.64+0x100] ;  /* 0x1100010084d57fae */ /* 0x000fea000b901d4e */
[----:B------:R-:W-:Y:S05]  /*5d70*/  LDGSTS.E.BYPASS.LTC128B.128 [R213+0xd800], desc[UR14][R2.64] ;  /* 0x0d80000002d57fae */ /* 0x000fea000b901d4e */
[----:B------:R-:W-:Y:S05]  /*5d80*/  LDGSTS.E.BYPASS.LTC128B.128 [R213+0xf800], desc[UR14][R2.64+0x80] ;  /* 0x0f80008002d57fae */ /* 0x000fea000b901d4e */
[----:B------:R2:W-:Y:S05]  /*5d90*/  LDGSTS.E.BYPASS.LTC128B.128 [R213+0x11800], desc[UR14][R2.64+0x100] ;  /* 0x1180010002d57fae */ /* 0x0005ea000b901d4e */
[----:B------:R-:W-:Y:S05]  /*5da0*/  LDSM.16.M88.4 R136, [R206] ;  /* 0x00000000ce88783b */ /* 0x000fea0000000200 */
[----:B------:R-:W3:Y:S05]  /*5db0*/  LDSM.16.M88.4 R140, [R205+0x6000] ;  /* 0x00600000cd8c783b */ /* 0x000eea0000000200 */
[----:B------:R-:W4:Y:S05]  /*5dc0*/  LDSM.16.M88.4 R144, [R205+0x6800] ;  /* 0x00680000cd90783b */ /* 0x000f2a0000000200 */
[----:B------:R-:W5:Y:S05]  /*5dd0*/  LDSM.16.M88.4 R148, [R205+0x7000] ;  /* 0x00700000cd94783b */ /* 0x000f6a0000000200 */
[----:B------:R-:W1:Y:S05]  /*5de0*/  LDSM.16.M88.4 R152, [R205+0x7800] ;  /* 0x00780000cd98783b */ /* 0x000e6a0000000200 */
[----:B------:R-:W0:Y:S05]  /*5df0*/  LDGDEPBAR ;  /* 0x00000000000079af */ /* 0x000e2a0000000000 */
[----:B------:R-:W-:Y:S05]  /*5e00*/  LDSM.16.M88.4 R156, [R204] ;  /* 0x00000000cc9c783b */ /* 0x000fea0000000200 */
[----:B------:R-:W2:Y:S05]  /*5e10*/  LDSM.16.M88.4 R160, [R203] ;  /* 0x00000000cba0783b */ /* 0x000eaa0000000200 */
[----:B------:R-:W2:Y:S05]  /*5e20*/  LDSM.16.M88.4 R164, [R195] ;  /* 0x00000000c3a4783b */ /* 0x000eaa0000000200 */
[----:B------:R-:W2:Y:S01]  /*5e30*/  LDSM.16.M88.4 R168, [R194] ;  /* 0x00000000c2a8783b */ /* 0x000ea20000000200 */
[C---:B---3--:R-:W-:Y:S04]  /*5e40*/  HMMA.16816.F32.BF16 R4, R136.reuse, R140, RZ ;  /* 0x0000008c8804723c */ /* 0x048fe800000418ff */
[----:B------:R-:W3:Y:S02]  /*5e50*/  LDSM.16.M88.4 R172, [R193] ;  /* 0x00000000c1ac783b */ /* 0x000ee40000000200 */
[C---:B------:R-:W-:Y:S03]  /*5e60*/  HMMA.16816.F32.BF16 R8, R136.reuse, R142, RZ ;  /* 0x0000008e8808723c */ /* 0x040fe600000418ff */
[----:B------:R-:W-:Y:S03]  /*5e70*/  LDSM.16.M88.4 R176, [R202] ;  /* 0x00000000cab0783b */ /* 0x000fe60000000200 */
[C---:B----4-:R-:W-:Y:S02]  /*5e80*/  HMMA.16816.F32.BF16 R12, R136.reuse, R144, RZ ;  /* 0x00000090880c723c */ /* 0x050fe400000418ff */
[----:B------:R-:W4:Y:S04]  /*5e90*/  LDSM.16.M88.4 R180, [R199+0x6000] ;  /* 0x00600000c7b4783b */ /* 0x000f280000000200 */
[C---:B------:R-:W-:Y:S01]  /*5ea0*/  HMMA.16816.F32.BF16 R16, R136.reuse, R146, RZ ;  /* 0x000000928810723c */ /* 0x040fe200000418ff */
[----:B------:R-:W-:Y:S05]  /*5eb0*/  LDSM.16.M88.4 R140, [R199+0x7000] ;  /* 0x00700000c78c783b */ /* 0x000fea0000000200 */
[C---:B-----5:R-:W-:Y:S01]  /*5ec0*/  HMMA.16816.F32.BF16 R20, R136.reuse, R148, RZ ;  /* 0x000000948814723c */ /* 0x060fe200000418ff */
[----:B------:R-:W-:Y:S05]  /*5ed0*/  LDSM.16.M88.4 R144, [R199+0x7800] ;  /* 0x00780000c790783b */ /* 0x000fea0000000200 */
[C---:B------:R-:W-:Y:S01]  /*5ee0*/  HMMA.16816.F32.BF16 R24, R136.reuse, R150, RZ ;  /* 0x000000968818723c */ /* 0x040fe200000418ff */
[----:B------:R-:W-:Y:S05]  /*5ef0*/  LDSM.16.M88.4 R148, [R201] ;  /* 0x00000000c994783b */ /* 0x000fea0000000200 */
[C---:B-1----:R-:W-:Y:S06]  /*5f00*/  HMMA.16816.F32.BF16 R28, R136.reuse, R152, RZ ;  /* 0x00000098881c723c */ /* 0x042fec00000418ff */
[----:B------:R-:W-:Y:S01]  /*5f10*/  HMMA.16816.F32.BF16 R32, R136, R154, RZ ;  /* 0x0000009a8820723c */ /* 0x000fe200000418ff */
[----:B------:R-:W1:Y:S05]  /*5f20*/  LDSM.16.M88.4 R136, [R199+0x6800] ;  /* 0x00680000c788783b */ /* 0x000e6a0000000200 */
[C---:B--2---:R-:W-:Y:S01]  /*5f30*/  HMMA.16816.F32.BF16 R4, R156.reuse, R160, R4 ;  /* 0x000000a09c04723c */ /* 0x044fe20000041804 */
        /* <DEDUP_REMOVED lines=171> */
[----:B------:R1:W1:Y:S01]  /*69f0*/  MUFU.TANH R175, R2 ;  /* 0x0000000200af7308 */ /* 0x0002620000002400 */
        /* <DEDUP_REMOVED lines=92> */
.L_x_4623:
        /* <DEDUP_REMOVED lines=12> */
[----:B-1----:R-:W-:Y:S03]  /*7080*/  IADD3 R2, P0, R4, UR5, RZ ;  /* 0x0000000504027c10 */ /* 0x002fe6000ff1e0ff */
        /* <DEDUP_REMOVED lines=11> */
.L_x_4622:
        /* <DEDUP_REMOVED lines=33> */
[----:B------:R-:W-:Y:S04]  /*7350*/  FMNMX.FTZ R3, R222, R3, !PT ;  /* 0x00000003de037209 */ /* 0x000fe80007810000 */
[----:B------:R-:W-:Y:S01]  /*7360*/  FMNMX.FTZ R2, R220, R3, !PT ;  /* 0x00000003dc027209 */ /* 0x000fe20007810000 */
[----:B------:R-:W-:Y:S01]  /*7370*/  LDSM.16.MT88.4 R156, [R196+0xf800] ;  /* 0x00f80000c49c783b */ /* 0x000fe20000004200 */
[----:B------:R-:W-:Y:S02]  /*7380*/  FMNMX.FTZ R3, R227, R4, !PT ;  /* 0x00000004e3037209 */ /* 0x000fe40007810000 */
[----:B------:R-:W-:Y:S02]  /*7390*/  FMNMX.FTZ R6, R211, R2, !PT ;  /* 0x00000002d3067209 */ /* 0x000fe40007810000 */
[----:B------:R-:W-:Y:S03]  /*73a0*/  FMNMX.FTZ R2, R134, R3, !PT ;  /* 0x0000000386027209 */ /* 0x000fe60007810000 */
[----:B------:R-:W1:Y:S01]  /*73b0*/  SHFL.BFLY PT, R3, R6, 0x2, 0x1f ;  /* 0x0c401f0006037f89 */ /* 0x000e6200000e0000 */
[----:B------:R-:W-:Y:S07]  /*73c0*/  FMNMX.FTZ R7, R133, R2, !PT ;  /* 0x0000000285077209 */ /* 0x000fee0007810000 */
[----:B------:R-:W-:Y:S08]  /*73d0*/  LDSM.16.MT88.4 R160, [R200+0x11800] ;  /* 0x01180000c8a0783b */ /* 0x000ff00000004200 */
[----:B------:R-:W2:Y:S01]  /*73e0*/  SHFL.BFLY PT, R2, R7, 0x2, 0x1f ;  /* 0x0c401f0007027f89 */ /* 0x000ea200000e0000 */
[----:B-1----:R-:W-:Y:S07]  /*73f0*/  FMNMX.FTZ R9, R6, R3, !PT ;  /* 0x0000000306097209 */ /* 0x002fee0007810000 */
[----:B------:R-:W1:Y:S01]  /*7400*/  SHFL.BFLY PT, R132, R9, 0x1, 0x1f ;  /* 0x0c201f0009847f89 */ /* 0x000e6200000e0000 */
[----:B--2---:R-:W-:Y:S07]  /*7410*/  FMNMX.FTZ R4, R7, R2, !PT ;  /* 0x0000000207047209 */ /* 0x004fee0007810000 */
[----:B------:R-:W2:Y:S01]  /*7420*/  SHFL.BFLY PT, R3, R4, 0x1, 0x1f ;  /* 0x0c201f0004037f89 */ /* 0x000ea200000e0000 */
[----:B-1----:R-:W-:Y:S04]  /*7430*/  FMNMX.FTZ R132, R9, R132, !PT ;  /* 0x0000008409847209 */ /* 0x002fe80007810000 */
[C---:B------:R-:W-:Y:S01]  /*7440*/  FSETP.NEU.FTZ.AND P0, PT, R132.reuse, -INF , PT ;  /* 0xff8000008400780b */ /* 0x040fe20003f1d000 */
[C---:B------:R-:W-:Y:S01]  /*7450*/  FMUL.FTZ R145, R132.reuse, UR4 ;  /* 0x0000000484917c20 */ /* 0x040fe20008410000 */
[----:B------:R-:W-:Y:S01]  /*7460*/  FADD.FTZ R2, -R132, R135 ;  /* 0x0000008784027221 */ /* 0x000fe20000010100 */
[----:B------:R-:W-:Y:S03]  /*7470*/  MOV R135, R132 ;  /* 0x0000008400877202 */ /* 0x000fe60000000f00 */
[----:B------:R-:W-:Y:S01]  /*7480*/  FSEL R145, R145, RZ, P0 ;  /* 0x000000ff91917208 */ /* 0x000fe20000000000 */
[----:B------:R-:W-:Y:S01]  /*7490*/  FMUL.FTZ R5, R2, UR4 ;  /* 0x0000000402057c20 */ /* 0x000fe20008410000 */
[----:B--2---:R-:W-:Y:S03]  /*74a0*/  FMNMX.FTZ R3, R4, R3, !PT ;  /* 0x0000000304037209 */ /* 0x004fe60007810000 */
[--C-:B------:R-:W-:Y:S01]  /*74b0*/  FFMA.FTZ R173, R244, UR4, -R145.reuse ;  /* 0x00000004f4ad7c23 */ /* 0x100fe20008010891 */
[C---:B------:R-:W-:Y:S01]  /*74c0*/  FSETP.NEU.FTZ.AND P0, PT, R3.reuse, -INF , PT ;  /* 0xff8000000300780b */ /* 0x040fe20003f1d000 */
[C---:B------:R-:W-:Y:S01]  /*74d0*/  FMUL.FTZ R144, R3.reuse, UR4 ;  /* 0x0000000403907c20 */ /* 0x040fe20008410000 */
[----:B------:R-:W-:Y:S01]  /*74e0*/  FADD.FTZ R0, -R3, R0 ;  /* 0x0000000003007221 */ /* 0x000fe20000010100 */
[--C-:B------:R-:W-:Y:S01]  /*74f0*/  FFMA.FTZ R169, R242, UR4, -R145.reuse ;  /* 0x00000004f2a97c23 */ /* 0x100fe20008010891 */
[--C-:B------:R-:W-:Y:S01]  /*7500*/  FFMA.FTZ R168, R248, UR4, -R145.reuse ;  /* 0x00000004f8a87c23 */ /* 0x100fe20008010891 */
[--C-:B------:R-:W-:Y:S01]  /*7510*/  FFMA.FTZ R167, R246, UR4, -R145.reuse ;  /* 0x00000004f6a77c23 */ /* 0x100fe20008010891 */
[----:B------:R-:W-:Y:S01]  /*7520*/  FSEL R144, R144, RZ, P0 ;  /* 0x000000ff90907208 */ /* 0x000fe20000000000 */
        /* <DEDUP_REMOVED lines=45> */
[--C-:B------:R-:W-:Y:S01]  /*7800*/  FFMA.FTZ R133, R133, UR4, -R144.reuse ;  /* 0x0000000485857c23 */ /* 0x100fe20008010890 */
        /* <DEDUP_REMOVED lines=93> */
[C---:B------:R-:W-:Y:S01]  /*7de0*/  FMUL.FTZ R88, R2.reuse, R88 ;  /* 0x0000005802587220 */ /* 0x040fe20000410000 */
[C---:B------:R-:W-:Y:S02]  /*7df0*/  HMMA.16816.F32.BF16 R32, R128.reuse, R138, R32 ;  /* 0x0000008a8020723c */ /* 0x040fe40000041820 */
[----:B------:R-:W-:Y:S01]  /*7e00*/  LDSM.16.MT88.4 R136, [R198+0xe800] ;  /* 0x00e80000c688783b */ /* 0x000fe20000004200 */
[----:B------:R-:W-:Y:S01]  /*7e10*/  FMUL.FTZ R89, R2, R89 ;  /* 0x0000005902597220 */ /* 0x000fe20000410000 */
[C---:B------:R-:W-:Y:S02]  /*7e20*/  FMUL.FTZ R90, R0.reuse, R90 ;  /* 0x0000005a005a7220 */ /* 0x040fe40000410000 */
[C---:B--2---:R-:W-:Y:S01]  /*7e30*/  HMMA.16816.F32.BF16 R36, R128.reuse, R120, R36 ;  /* 0x000000788024723c */ /* 0x044fe20000041824 */
[----:B------:R-:W2:Y:S04]  /*7e40*/  MUFU.EX2 R175, R175 ;  /* 0x000000af00af7308 */ /* 0x000ea80000000800 */
[----:B------:R-:W-:Y:S01]  /*7e50*/  FMUL.FTZ R91, R0, R91 ;  /* 0x0000005b005b7220 */ /* 0x000fe20000410000 */
[C---:B------:R-:W-:Y:S01]  /*7e60*/  HMMA.16816.F32.BF16 R40, R128.reuse, R122, R40 ;  /* 0x0000007a8028723c */ /* 0x040fe20000041828 */
[----:B------:R-:W-:Y:S04]  /*7e70*/  LDSM.16.MT88.4 R120, [R196+0xc800] ;  /* 0x00c80000c478783b */ /* 0x000fe80000004200 */
[----:B------:R-:W5:Y:S01]  /*7e80*/  MUFU.EX2 R179, R179 ;  /* 0x000000b300b37308 */ /* 0x000f620000000800 */
[C---:B------:R-:W-:Y:S01]  /*7e90*/  FMUL.FTZ R92, R2.reuse, R92 ;  /* 0x0000005c025c7220 */ /* 0x040fe20000410000 */
[C---:B-1----:R-:W-:Y:S04]  /*7ea0*/  HMMA.16816.F32.BF16 R44, R128.reuse, R104, R44 ;  /* 0x00000068802c723c */ /* 0x042fe8000004182c */
[----:B------:R-:W-:Y:S02]  /*7eb0*/  FMUL.FTZ R93, R2, R93 ;  /* 0x0000005d025d7220 */ /* 0x000fe40000410000 */
[C---:B------:R-:W-:Y:S01]  /*7ec0*/  HMMA.16816.F32.BF16 R48, R128.reuse, R106, R48 ;  /* 0x0000006a8030723c */ /* 0x040fe20000041830 */
[----:B------:R-:W1:Y:S01]  /*7ed0*/  LDSM.16.MT88.4 R104, [R198+0x10000] ;  /* 0x01000000c668783b */ /* 0x000e620000004200 */
[----:B------:R-:W-:Y:S03]  /*7ee0*/  MUFU.EX2 R235, R235 ;  /* 0x000000eb00eb7308 */ /* 0x000fe60000000800 */
        /* <DEDUP_REMOVED lines=8> */
[----:B------:R-:W-:Y:S03]  /*7f70*/  MUFU.EX2 R227, R227 ;  /* 0x000000e300e37308 */ /* 0x000fe60000000800 */
[----:B------:R-:W-:Y:S01]  /*7f80*/  FMUL.FTZ R97, R2, R97 ;  /* 0x0000006102617220 */ /* 0x000fe20000410000 */
        /* <DEDUP_REMOVED lines=8> */
[----:B------:R-:W-:Y:S03]  /*8010*/  MUFU.EX2 R133, R133 ;  /* 0x0000008500857308 */ /* 0x000fe60000000800 */
[--C-:B------:R-:W-:Y:S01]  /*8020*/  FFMA.FTZ R237, R226, UR4, -R145.reuse ;  /* 0x00000004e2ed7c23 */ /* 0x100fe20008010891 */
[C---:B-1----:R-:W-:Y:S05]  /*8030*/  HMMA.16816.F32.BF16 R76, R128.reuse, R104, R76 ;  /* 0x00000068804c723c */ /* 0x042fea000004184c */
[--C-:B------:R-:W-:Y:S01]  /*8040*/  FFMA.FTZ R226, R233, UR4, -R144.reuse ;  /* 0x00000004e9e27c23 */ /* 0x100fe20008010890 */
[C---:B------:R-:W-:Y:S01]  /*8050*/  HMMA.16816.F32.BF16 R80, R128.reuse, R106, R80 ;  /* 0x0000006a8050723c */ /* 0x040fe20000041850 */
[----:B------:R-:W1:Y:S01]  /*8060*/  LDSM.16.MT88.4 R104, [R196+0x10000] ;  /* 0x01000000c468783b */ /* 0x000e620000004200 */
[----:B------:R-:W-:Y:S03]  /*8070*/  MUFU.EX2 R237, R237 ;  /* 0x000000ed00ed7308 */ /* 0x000fe60000000800 */
[--C-:B------:R-:W-:Y:S01]  /*8080*/  FFMA.FTZ R178, R232, UR4, -R145.reuse ;  /* 0x00000004e8b27c23 */ /* 0x100fe20008010891 */
[--C-:B------:R-:W-:Y:S01]  /*8090*/  FFMA.FTZ R183, R230, UR4, -R145.reuse ;  /* 0x00000004e6b77c23 */ /* 0x100fe20008010891 */
[--C-:B------:R-:W-:Y:S01]  /*80a0*/  FFMA.FTZ R182, R228, UR4, -R145.reuse ;  /* 0x00000004e4b67c23 */ /* 0x100fe20008010891 */
[--C-:B------:R-:W-:Y:S04]  /*80b0*/  FFMA.FTZ R233, R222, UR4, -R145.reuse ;  /* 0x00000004dee97c23 */ /* 0x100fe80008010891 */
[----:B------:R-:W-:Y:S01]  /*80c0*/  MUFU.EX2 R226, R226 ;  /* 0x000000e200e27308 */ /* 0x000fe20000000800 */
[----:B------:R-:W-:Y:S01]  /*80d0*/  FFMA.FTZ R222, R229, UR4, -R144 ;  /* 0x00000004e5de7c23 */ /* 0x000fe20008010890 */
[--C-:B------:R-:W-:Y:S01]  /*80e0*/  FFMA.FTZ R224, R224, UR4, -R145.reuse ;  /* 0x00000004e0e07c23 */ /* 0x100fe20008010891 */
[--C-:B------:R-:W-:Y:S01]  /*80f0*/  FFMA.FTZ R220, R220, UR4, -R145.reuse ;  /* 0x00000004dcdc7c23 */ /* 0x100fe20008010891 */
[----:B------:R-:W-:Y:S01]  /*8100*/  FFMA.FTZ R145, R211, UR4, -R145 ;  /* 0x00000004d3917c23 */ /* 0x000fe20008010891 */
[----:B------:R-:W-:Y:S01]  /*8110*/  FFMA.FTZ R173, R2, R225, R173 ;  /* 0x000000e102ad7223 */ /* 0x000fe200000100ad */
[----:B------:R-:W-:Y:S01]  /*8120*/  FFMA.FTZ R171, R0, R223, R171 ;  /* 0x000000df00ab7223 */ /* 0x000fe200000100ab */
[C---:B---3--:R-:W-:Y:S03]  /*8130*/  HMMA.16816.F32.BF16 R84, R128.reuse, R100, R84 ;  /* 0x000000648054723c */ /* 0x048fe60000041854 */
[----:B------:R3:W-:Y:S01]  /*8140*/  MUFU.EX2 R211, R145 ;  /* 0x0000009100d37308 */ /* 0x0007e20000000800 */
[----:B------:R-:W-:Y:S01]  /*8150*/  FADD.FTZ R173, R169, R173 ;  /* 0x000000ada9ad7221 */ /* 0x000fe20000010000 */
[----:B------:R-:W-:Y:S01]  /*8160*/  FADD.FTZ R166, R166, R171 ;  /* 0x000000aba6a67221 */ /* 0x000fe20000010000 */
[----:B------:R-:W-:Y:S01]  /*8170*/  IADD3 R0, R221, -0x1, RZ ;  /* 0xffffffffdd007810 */ /* 0x000fe20007ffe0ff */
[C---:B------:R-:W-:Y:S06]  /*8180*/  HMMA.16816.F32.BF16 R88, R128.reuse, R102, R88 ;  /* 0x000000668058723c */ /* 0x040fec0000041858 */
[----:B------:R-:W-:Y:S01]  /*8190*/  MUFU.EX2 R178, R178 ;  /* 0x000000b200b27308 */ /* 0x000fe20000000800 */
[----:B--2---:R-:W-:Y:S01]  /*81a0*/  F2FP.BF16.F32.PACK_AB R100, R175, R170 ;  /* 0x000000aaaf64723e */ /* 0x004fe200000010ff */
[----:B------:R-:W-:Y:S03]  /*81b0*/  FADD.FTZ R168, R168, R173 ;  /* 0x000000ada8a87221 */ /* 0x000fe60000010000 */
[----:B------:R-:W-:Y:S01]  /*81c0*/  F2FP.BF16.F32.PACK_AB R101, R177, R172 ;  /* 0x000000acb165723e */ /* 0x000fe200000010ff */
[----:B------:R-:W-:Y:S01]  /*81d0*/  FADD.FTZ R165, R165, R166 ;  /* 0x000000a6a5a57221 */ /* 0x000fe20000010000 */
[----:B-----5:R-:W-:Y:S01]  /*81e0*/  F2FP.BF16.F32.PACK_AB R102, R179, R174 ;  /* 0x000000aeb366723e */ /* 0x020fe200000010ff */
[----:B---3--:R-:W-:Y:S01]  /*81f0*/  LDSM.16.MT88.4 R144, [R200+0xf800] ;  /* 0x00f80000c890783b */ /* 0x008fe20000004200 */
[----:B------:R-:W-:Y:S01]  /*8200*/  F2FP.BF16.F32.PACK_AB R103, R181, R176 ;  /* 0x000000b0b567723e */ /* 0x000fe200000010ff */
[----:B------:R-:W2:Y:S01]  /*8210*/  MUFU.EX2 R183, R183 ;  /* 0x000000b700b77308 */ /* 0x000ea20000000800 */
[----:B------:R-:W-:Y:S01]  /*8220*/  MOV R221, R0 ;  /* 0x0000000000dd7202 */ /* 0x000fe20000000f00 */
[----:B------:R-:W-:Y:S01]  /*8230*/  FADD.FTZ R167, R167, R168 ;  /* 0x000000a8a7a77221 */ /* 0x000fe20000010000 */
[----:B------:R-:W-:Y:S01]  /*8240*/  FADD.FTZ R165, R164, R165 ;  /* 0x000000a5a4a57221 */ /* 0x000fe20000010000 */
[C---:B-1----:R-:W-:Y:S03]  /*8250*/  HMMA.16816.F32.BF16 R92, R128.reuse, R104, R92 ;  /* 0x00000068805c723c */ /* 0x042fe6000004185c */
[----:B------:R-:W-:Y:S03]  /*8260*/  FADD.FTZ R170, R170, R167 ;  /* 0x000000a7aaaa7221 */ /* 0x000fe60000010000 */
        /* <DEDUP_REMOVED lines=15> */
[----:B------:R-:W1:Y:S02]  /*8360*/  LDSM.16.MT88.4 R112, [R198+0x10800] ;  /* 0x01080000c670783b */ /* 0x000e640000004200 */
[----:B------:R-:W-:Y:S03]  /*8370*/  FADD.FTZ R174, R174, R175 ;  /* 0x000000afaeae7221 */ /* 0x000fe60000010000 */
[C---:B------:R-:W-:Y:S03]  /*8380*/  HMMA.16816.F32.BF16 R20, R100.reuse, R116, R20 ;  /* 0x000000746414723c */ /* 0x040fe60000041814 */
[----:B------:R-:W4:Y:S02]  /*8390*/  MUFU.EX2 R220, R220 ;  /* 0x000000dc00dc7308 */ /* 0x000f240000000800 */
        /* <DEDUP_REMOVED lines=83> */
[C---:B--2---:R-:W-:Y:S05]  /*88d0*/  HMMA.16816.F32.BF16 R84, R108.reuse, R116, R84 ;  /* 0x000000746c54723c */ /* 0x044fea0000041854 */
[----:B------:R-:W-:Y:S01]  /*88e0*/  FADD.FTZ R223, R133, R134 ;  /* 0x0000008685df7221 */ /* 0x000fe20000010000 */
        /* <DEDUP_REMOVED lines=33> */
.L_x_4620:
        /* <DEDUP_REMOVED lines=260> */
.L_x_4626:
[----:B------:R-:W-:Y:S05]  /*9b40*/  BSYNC B0 ;  /* 0x0000000000007941 */ /* 0x000fea0003800000 */
.L_x_4625:
[----:B----4-:R-:W2:Y:S01]  /*9b50*/  LDS.128 R96, [R3] ;  /* 0x0000000003607984 */ /* 0x010ea20000000c00 */
        /* <DEDUP_REMOVED lines=8> */
[----:B------:R-:W4:Y:S01]  /*9be0*/  LDS.128 R92, [R3+0x800] ;  /* 0x00080000035c7984 */ /* 0x000f220000000c00 */
        /* <DEDUP_REMOVED lines=33> */
[----:B------:R1:W5:Y:S04]  /*9e00*/  LDS.128 R68, [R3+0x3800] ;  /* 0x0038000003447984 */ /* 0x0003680000000c00 */
[----:B------:R4:W5:Y:S04]  /*9e10*/  LDS.128 R36, [R3+0x7800] ;  /* 0x0078000003247984 */ /* 0x0009680000000c00 */
[----:B------:R5:W5:Y:S04]  /*9e20*/  LDS.128 R4, [R3+0xb800] ;  /* 0x00b8000003047984 */ /* 0x000b680000000c00 */
[----:B--2---:R2:W-:Y:S04]  /*9e30*/  @!P0 STG.E.64 desc[UR14][R106.64], R96 ;  /* 0x000000606a008986 */ /* 0x0045e8000c101b0e */
[----:B------:R2:W-:Y:S04]  /*9e40*/  @!P0 STG.E.64 desc[UR14][R106.64+0x8], R98 ;  /* 0x000008626a008986 */ /* 0x0005e8000c101b0e */
[----:B---3--:R2:W-:Y:S04]  /*9e50*/  @!P0 STG.E.128 desc[UR14][R106.64+0x100], R64 ;  /* 0x000100406a008986 */ /* 0x0085e8000c101d0e */
[----:B-1----:R2:W-:Y:S01]  /*9e60*/  @!P0 STG.E.128 desc[UR14][R106.64+0x200], R32 ;  /* 0x000200206a008986 */ /* 0x0025e2000c101d0e */
[----:B------:R-:W-:-:S03]  /*9e70*/  ISETP.GE.AND P0, PT, R2, R207, PT ;  /* 0x000000cf0200720c */ /* 0x000fc60003f06270 */
[----:B----4-:R2:W-:Y:S04]  /*9e80*/  @!P6 STG.E.128 desc[UR14][R106.64+0x1800], R92 ;  /* 0x0018005c6a00e986 */ /* 0x0105e8000c101d0e */
        /* <DEDUP_REMOVED lines=16> */
[----:B------:R2:W-:Y:S01]  /*9f90*/  @!P1 STG.E.128 desc[UR14][R106.64+0x9200], R8 ;  /* 0x009200086a009986 */ /* 0x0005e2000c101d0e */
[----:B------:R-:W-:Y:S05]  /*9fa0*/  @P0 EXIT ;  /* 0x000000000000094d */ /* 0x000fea0003800000 */
[----:B------:R-:W-:Y:S04]  /*9fb0*/  STG.E.128 desc[UR14][R106.64+0xa800], R68 ;  /* 0x00a800446a007986 */ /* 0x000fe8000c101d0e */
[----:B------:R-:W-:Y:S04]  /*9fc0*/  STG.E.128 desc[UR14][R106.64+0xa900], R36 ;  /* 0x00a900246a007986 */ /* 0x000fe8000c101d0e */
[----:B------:R-:W-:Y:S01]  /*9fd0*/  STG.E.128 desc[UR14][R106.64+0xaa00], R4 ;  /* 0x00aa00046a007986 */ /* 0x000fe2000c101d0e */
[----:B------:R-:W-:Y:S05]  /*9fe0*/  EXIT ;  /* 0x000000000000794d */ /* 0x000fea0003800000 */
.L_x_4627:
        /* <DEDUP_REMOVED lines=9> */
.L_x_7957:


//--------------------- .text._ZN5flash24flash_fwd_splitkv_kernelI23Flash_fwd_kernel_traitsILi192ELi64ELi64ELi4ELb0ELb0EN7cutlass10bfloat16_tE19Flash_kernel_traitsILi192ELi64ELi64ELi4ES3_EELb0ELb0ELb1ELb0ELb0ELb0ELb1ELb0EEEvNS_16Flash_fwd_paramsE --------------------------
	.section	.text._ZN5flash24flash_fwd_splitkv_kernelI23Flash_fwd_kernel_traitsILi192ELi64ELi64ELi4ELb0ELb0EN7cutlass10bfloat16_tE19Flash_kernel_traitsILi192ELi64ELi64ELi4ES3_EELb0ELb0ELb1ELb0ELb0ELb0ELb1ELb0EEEvNS_16Flash_fwd_paramsE,"ax",@progbits
	.align	128
        .global         _ZN5flash24flash_fwd_splitkv_kernelI23Flash_fwd_kernel_traitsILi192ELi64ELi64ELi4ELb0ELb0EN7cutlass10bfloat16_tE19Flash_kernel_traitsILi192ELi64ELi64ELi4ES3_EELb0ELb0ELb1ELb0ELb0ELb0ELb1ELb0EEEvNS_16Flash_fwd_paramsE
        .type           _ZN5flash24flash_fwd_splitkv_kernelI23Flash_fwd_kernel_traitsILi192ELi64ELi64ELi4ELb0ELb0EN7cutlass10bfloat16_tE19Flash_kernel_traitsILi192ELi64ELi64ELi4ES3_EELb0ELb0ELb1ELb0ELb0ELb0ELb1ELb0EEEvNS_16Flash_fwd_paramsE,@function
        .size           _ZN5flash24flash_fwd_splitkv_kernelI23Flash_fwd_kernel_traitsILi192ELi64ELi64ELi4ELb0ELb0EN7cutlass10bfloat16_tE19Flash_kernel_traitsILi192ELi64ELi64ELi4ES3_EELb0ELb0ELb1ELb0ELb0ELb0ELb1ELb0EEEvNS_16Flash_fwd_paramsE,(.L_x_7958 - _ZN5flash24flash_fwd_splitkv_kernelI23Flash_fwd_kernel_traitsILi192ELi64ELi64ELi4ELb0ELb0EN7cutlass10bfloat16_tE19Flash_kernel_traitsILi192ELi64ELi64ELi4ES3_EELb0ELb0ELb1ELb0ELb0ELb0ELb1ELb0EEEvNS_16Flash_fwd_paramsE)
        .other          _ZN5flash24flash_fwd_splitkv_kernelI23Flash_fwd_kernel_traitsILi192ELi64ELi64ELi4ELb0ELb0EN7cutlass10bfloat16_tE19Flash_kernel_traitsILi192ELi64ELi64ELi4ES3_EELb0ELb0ELb1ELb0ELb0ELb0ELb1ELb0EEEvNS_16Flash_fwd_paramsE,@"STO_CUDA_ENTRY STV_DEFAULT"
_ZN5flash24flash_fwd_splitkv_kernelI23Flash_fwd_kernel_traitsILi192ELi64ELi64ELi4ELb0ELb0EN7cutlass10bfloat16_tE19Flash_kernel_traitsILi192ELi64ELi64ELi4ES3_EELb0ELb0ELb1ELb0ELb0ELb0ELb1ELb0EEEvNS_16Flash_fwd_paramsE:
.text._ZN5flash24flash_fwd_splitkv_kernelI23Flash_fwd_kernel_traitsILi192ELi64ELi64ELi4ELb0ELb0EN7cutlass10bfloat16_tE19Flash_kernel_traitsILi192ELi64ELi64ELi4ES3_EELb0ELb0ELb1ELb0ELb0ELb0ELb1ELb0EEEvNS_16Flash_fwd_paramsE:
        /* <DEDUP_REMOVED lines=30> */
[----:B------:R-:W-:-:S03]  /*01e0*/  MOV R0, 0xffffffff ;  /* 0xffffffff00007802 */ /* 0x000fc60000000f00 */
[----:B------:R-:W3:Y:S08]  /*01f0*/  @P0 LDC.64 R8, c[0x0][0x300] ;  /* 0x0000c000ff080b82 */ /* 0x000ef00000000a00 */
[----:B------:R-:W-:Y:S01]  /*0200*/  @P3 VIADD R205, R205, 0x1 ;  /* 0x00000001cdcd3836 */ /* 0x000fe20000000000 */
[----:B------:R-:W-:-:S05]  /*0210*/  @!P2 LOP3.LUT R205, RZ, R5, RZ, 0x33, !PT ;  /* 0x00000005ffcda212 */ /* 0x000fca00078e33ff */
[----:B--2---:R-:W-:-:S05]  /*0220*/  IMAD.WIDE R18, R205, 0x4, R6 ;  /* 0x00000004cd127825 */ /* 0x004fca00078e0206 */
[----:B------:R-:W2:Y:S04]  /*0230*/  @P1 LDG.E R0, desc[UR14][R18.64] ;  /* 0x0000000e12001981 */ /* 0x000ea8000c1e1900 */
[----:B------:R-:W2:Y:S01]  /*0240*/  @P1 LDG.E R7, desc[UR14][R18.64+0x4] ;  /* 0x0000040e12071981 */ /* 0x000ea2000c1e1900 */
[----:B-1----:R-:W-:Y:S01]  /*0250*/  ISETP.NE.AND P3, PT, R4, RZ, PT ;  /* 0x000000ff0400720c */ /* 0x002fe20003f65270 */
[C---:B---3--:R-:W-:Y:S01]  /*0260*/  @P0 IMAD.WIDE R16, R205.reuse, 0x4, R8 ;  /* 0x00000004cd100825 */ /* 0x048fe200078e0208 */
[----:B----4-:R-:W-:Y:S02]  /*0270*/  ISETP.EQ.U32.AND P2, PT, R2, RZ, PT ;  /* 0x000000ff0200720c */ /* 0x010fe40003f42070 */
[----:B------:R-:W-:Y:S01]  /*0280*/  MOV R11, 0xffffffff ;  /* 0xffffffff000b7802 */ /* 0x000fe20000000f00 */
[----:B------:R-:W-:Y:S01]  /*0290*/  IMAD.WIDE R8, R205, 0x4, R14 ;  /* 0x00000004cd087825 */ /* 0x000fe200078e020e */
[----:B------:R-:W-:-:S03]  /*02a0*/  ISETP.EQ.OR.EX P2, PT, R3, RZ, !P3, P2 ;  /* 0x000000ff0300720c */ /* 0x000fc60005f42720 */
[----:B------:R-:W-:Y:S01]  /*02b0*/  IMAD.MOV.U32 R12, RZ, RZ, RZ ;  /* 0x000000ffff0c7224 */ /* 0x000fe200078e00ff */
[----:B------:R-:W1:Y:S01]  /*02c0*/  S2R R33, SR_CTAID.X ;  /* 0x0000000000217919 */ /* 0x000e620000002500 */
[----:B------:R-:W3:Y:S04]  /*02d0*/  S2R R4, SR_CTAID.Y ;  /* 0x0000000000047919 */ /* 0x000ee80000002600 */
[----:B------:R4:W5:Y:S04]  /*02e0*/  @P0 LDG.E R12, desc[UR14][R16.64] ;  /* 0x0000000e100c0981 */ /* 0x000968000c1e1900 */
[----:B------:R4:W5:Y:S01]  /*02f0*/  @!P2 LDG.E R11, desc[UR14][R8.64] ;  /* 0x0000000e080ba981 */ /* 0x000962000c1e1900 */
[----:B------:R-:W-:-:S02]  /*0300*/  ISETP.NE.U32.AND P0, PT, R2, RZ, PT ;  /* 0x000000ff0200720c */ /* 0x000fc40003f05070 */
[----:B------:R-:W-:Y:S01]  /*0310*/  IADD3 R24, -R205, RZ, RZ ;  /* 0x000000ffcd187210 */ /* 0x000fe20007ffe1ff */
[----:B------:R-:W1:Y:S01]  /*0320*/  S2R R82, SR_TID.X ;  /* 0x0000000000527919 */ /* 0x000e620000002100 */
[----:B------:R-:W-:-:S03]  /*0330*/  ISETP.NE.AND.EX P0, PT, R3, RZ, PT, P0 ;  /* 0x000000ff0300720c */ /* 0x000fc60003f05300 */
        /* <DEDUP_REMOVED lines=8> */
.L_x_4628:
[----:B------:R-:W1:Y:S02]  /*03c0*/  LDC R7, c[0x0][0x2c8] ;  /* 0x0000b200ff077b82 */ /* 0x000e640000000800 */
.L_x_4629:
        /* <DEDUP_REMOVED lines=9> */
[----:B---3--:R-:W2:Y:S01]  /*0460*/  LDC R8, c[0x0][0x10] ;  /* 0x00000400ff087b82 */ /* 0x008ea20000000800 */
[----:B-----5:R-:W-:-:S07]  /*0470*/  @P3 IMAD.IADD R133, R133, 0x1, -R12 ;  /* 0x0000000185853824 */ /* 0x020fce00078e0a0c */
[----:B----4-:R-:W3:Y:S01]  /*0480*/  LDC R2, c[0x0][0x2c8] ;  /* 0x0000b200ff027b82 */ /* 0x010ee20000000800 */
[----:B--2---:R-:W-:-:S04]  /*0490*/  IABS R10, R8 ;  /* 0x00000008000a7213 */ /* 0x004fc80000000000 */
[----:B------:R-:W2:Y:S01]  /*04a0*/  I2F.RP R6, R10 ;  /* 0x0000000a00067306 */ /* 0x000ea20000209400 */
[----:B---3--:R-:W-:-:S05]  /*04b0*/  VIADD R2, R2, 0x3f ;  /* 0x0000003f02027836 */ /* 0x008fca0000000000 */
[----:B------:R-:W-:-:S04]  /*04c0*/  SHF.R.S32.HI R15, RZ, 0x1f, R2 ;  /* 0x0000001fff0f7819 */ /* 0x000fc80000011402 */
[----:B------:R-:W-:Y:S01]  /*04d0*/  LEA.HI R15, R15, R2, RZ, 0x6 ;  /* 0x000000020f0f7211 */ /* 0x000fe200078f30ff */
[----:B--2---:R-:W2:Y:S01]  /*04e0*/  MUFU.RCP R16, R6 ;  /* 0x0000000600107308 */ /* 0x004ea20000001000 */
[-C--:B------:R-:W-:Y:S02]  /*04f0*/  IABS R2, R8.reuse ;  /* 0x0000000800027213 */ /* 0x080fe40000000000 */
[----:B------:R-:W-:-:S03]  /*0500*/  LEA.HI.SX32 R15, R15, R8, 0x1a ;  /* 0x000000080f0f7211 */ /* 0x000fc600078fd2ff */
[----:B------:R-:W-:Y:S02]  /*0510*/  IMAD.MOV R2, RZ, RZ, -R2 ;  /* 0x000000ffff027224 */ /* 0x000fe400078e0a02 */
        /* <DEDUP_REMOVED lines=8> */
[----:B------:R-:W-:-:S04]  /*05a0*/  IMAD R6, R3, R10, RZ ;  /* 0x0000000a03067224 */ /* 0x000fc800078e02ff */
[----:B------:R-:W-:-:S06]  /*05b0*/  IMAD.HI.U32 R6, R17, R6, R16 ;  /* 0x0000000611067227 */ /* 0x000fcc00078e0010 */
        /* <DEDUP_REMOVED lines=22> */
[----:B------:R-:W-:-:S13]  /*0720*/  R2UR UR13, R2 ;  /* 0x00000000020d72ca */ /* 0x000fda00000e0000 */
[----:B------:R-:W-:-:S13]  /*0730*/  ISETP.GE.AND P0, PT, R200, UR13, PT ;  /* 0x0000000dc8007c0c */ /* 0x000fda000bf06270 */
[----:B------:R-:W-:Y:S05]  /*0740*/  @!P0 BRA `(.L_x_4630) ;  /* 0x0000000800588947 */ /* 0x000fea0003800000 */
[----:B------:R-:W1:Y:S01]  /*0750*/  LDC.64 R2, c[0x0][0x2c0] ;  /* 0x0000b000ff027b82 */ /* 0x000e620000000a00 */
[----:B------:R-:W-:Y:S01]  /*0760*/  SHF.R.S32.HI R7, RZ, 0x1f, R82 ;  /* 0x0000001fff077819 */ /* 0x000fe20000011452 */
[----:B------:R-:W-:Y:S01]  /*0770*/  IMAD.IADD R134, R134, 0x1, -R85 ;  /* 0x0000000186867824 */ /* 0x000fe200078e0a55 */
[----:B------:R-:W-:Y:S01]  /*0780*/  ULDC UR4, c[0x0][0x2dc] ;  /* 0x0000b70000047ab9 */ /* 0x000fe20000000800 */
[----:B------:R-:W-:Y:S01]  /*0790*/  BSSY B0, `(.L_x_4631) ;  /* 0x0000028000007945 */ /* 0x000fe20003800000 */
        /* <DEDUP_REMOVED lines=8> */
[----:B------:R-:W-:Y:S01]  /*0820*/  IMAD R0, R0, R3, R85 ;  /* 0x0000000300007224 */ /* 0x000fe200078e0255 */
[CC--:B------:R-:W-:Y:S01]  /*0830*/  ISETP.GE.AND P2, PT, R5.reuse, R134.reuse, PT ;  /* 0x000000860500720c */ /* 0x0c0fe20003f46270 */
[C---:B------:R-:W-:Y:S01]  /*0840*/  VIADD R19, R5.reuse, 0x8 ;  /* 0x0000000805137836 */ /* 0x040fe20000000000 */
[--C-:B------:R-:W-:Y:S01]  /*0850*/  SHF.R.S32.HI R3, RZ, 0x1f, R2.reuse ;  /* 0x0000001fff037819 */ /* 0x100fe20000011402 */
[----:B------:R-:W-:Y:S01]  /*0860*/  IMAD R7, R0, UR4, RZ ;  /* 0x0000000400077c24 */ /* 0x000fe2000f8e02ff */
[----:B------:R-:W-:Y:S01]  /*0870*/  ULDC.64 UR4, c[0x0][0x288] ;  /* 0x0000a20000047ab9 */ /* 0x000fe20000000a00 */
[----:B------:R-:W-:Y:S01]  /*0880*/  VIADD R17, R5, 0x10 ;  /* 0x0000001005117836 */ /* 0x000fe20000000000 */
[----:B------:R-:W-:Y:S01]  /*0890*/  ISETP.GE.AND P4, PT, R19, R134, PT ;  /* 0x000000861300720c */ /* 0x000fe20003f86270 */
[----:B------:R-:W-:-:S03]  /*08a0*/  IMAD.WIDE R8, R5, 0xc0, R2 ;  /* 0x000000c005087825 */ /* 0x000fc600078e0202 */
[----:B------:R-:W-:Y:S01]  /*08b0*/  ISETP.GE.AND P3, PT, R17, R134, PT ;  /* 0x000000861100720c */ /* 0x000fe20003f66270 */
[----:B------:R-:W-:Y:S01]  /*08c0*/  VIADD R15, R5, 0x18 ;  /* 0x00000018050f7836 */ /* 0x000fe20000000000 */
[----:B------:R-:W-:Y:S01]  /*08d0*/  IADD3 R4, P0, R7, R8, RZ ;  /* 0x0000000807047210 */ /* 0x000fe20007f1e0ff */
[C---:B------:R-:W-:Y:S02]  /*08e0*/  VIADD R13, R5.reuse, 0x20 ;  /* 0x00000020050d7836 */ /* 0x040fe40000000000 */
[----:B------:R-:W-:Y:S01]  /*08f0*/  VIADD R11, R5, 0x28 ;  /* 0x00000028050b7836 */ /* 0x000fe20000000000 */
[----:B------:R-:W-:Y:S01]  /*0900*/  LEA.HI.X.SX32 R7, R7, R9, 0x1, P0 ;  /* 0x0000000907077211 */ /* 0x000fe200000f0eff */
[----:B------:R-:W-:Y:S01]  /*0910*/  VIADD R9, R5, 0x30 ;  /* 0x0000003005097836 */ /* 0x000fe20000000000 */
[----:B------:R-:W-:Y:S01]  /*0920*/  LEA R20, P0, R4, UR4, 0x2 ;  /* 0x0000000404147c11 */ /* 0x000fe2000f8010ff */
[C---:B------:R-:W-:Y:S01]  /*0930*/  VIADD R8, R2.reuse, 0x40 ;  /* 0x0000004002087836 */ /* 0x040fe20000000000 */
[----:B------:R-:W-:Y:S01]  /*0940*/  ISETP.GE.AND P5, PT, R15, R134, PT ;  /* 0x000000860f00720c */ /* 0x000fe20003fa6270 */
[----:B------:R-:W-:Y:S01]  /*0950*/  VIADD R6, R2, 0x80 ;  /* 0x0000008002067836 */ /* 0x000fe20000000000 */
[----:B------:R-:W-:-:S02]  /*0960*/  LEA.HI.X R21, R4, UR5, R7, 0x2, P0 ;  /* 0x0000000504157c11 */ /* 0x000fc400080f1407 */
        /* <DEDUP_REMOVED lines=10> */
.L_x_4632:
[----:B------:R-:W-:Y:S05]  /*0a10*/  BSYNC B0 ;  /* 0x0000000000007941 */ /* 0x000fea0003800000 */
.L_x_4631:
        /* <DEDUP_REMOVED lines=11> */
.L_x_4634:
[----:B------:R-:W-:Y:S05]  /*0ad0*/  BSYNC B0 ;  /* 0x0000000000007941 */ /* 0x000fea0003800000 */
.L_x_4633:
        /* <DEDUP_REMOVED lines=10> */
.L_x_4636:
[----:B------:R-:W-:Y:S05]  /*0b80*/  BSYNC B0 ;  /* 0x0000000000007941 */ /* 0x000fea0003800000 */
.L_x_4635:
        /* <DEDUP_REMOVED lines=10> */
.L_x_4638:
[----:B------:R-:W-:Y:S05]  /*0c30*/  BSYNC B0 ;  /* 0x0000000000007941 */ /* 0x000fea0003800000 */
.L_x_4637:
        /* <DEDUP_REMOVED lines=11> */
.L_x_4640:
[----:B------:R-:W-:Y:S05]  /*0cf0*/  BSYNC B0 ;  /* 0x0000000000007941 */ /* 0x000fea0003800000 */
.L_x_4639:
        /* <DEDUP_REMOVED lines=9> */
.L_x_4642:
[----:B------:R-:W-:Y:S05]  /*0d90*/  BSYNC B0 ;  /* 0x0000000000007941 */ /* 0x000fea0003800000 */
.L_x_4641:
        /* <DEDUP_REMOVED lines=9> */
.L_x_4644:
[----:B------:R-:W-:Y:S05]  /*0e30*/  BSYNC B0 ;  /* 0x0000000000007941 */ /* 0x000fea0003800000 */
.L_x_4643:
        /* <DEDUP_REMOVED lines=9> */
.L_x_4646:
[----:B------:R-:W-:Y:S05]  /*0ed0*/  BSYNC B0 ;  /* 0x0000000000007941 */ /* 0x000fea0003800000 */
.L_x_4645:
        /* <DEDUP_REMOVED lines=29> */
.L_x_4630:
        /* <DEDUP_REMOVED lines=13> */
[----:B-1----:R-:W-:Y:S01]  /*1180*/  SHF.R.S32.HI R2, RZ, 0x1f, R205 ;  /* 0x0000001fff027819 */ /* 0x002fe200000114cd */
[----:B------:R-:W-:Y:S01]  /*1190*/  ULDC.64 UR4, c[0x0][0x378] ;  /* 0x0000de0000047ab9 */ /* 0x000fe20000000a00 */
[C---:B------:R-:W-:Y:S02]  /*11a0*/  R2UR UR10, R205.reuse ;  /* 0x00000000cd0a72ca */ /* 0x040fe400000e0000 */
[----:B------:R-:W-:Y:S02]  /*11b0*/  R2UR UR9, R2 ;  /* 0x00000000020972ca */ /* 0x000fe400000e0000 */
[----:B------:R-:W-:-:S09]  /*11c0*/  R2UR UR8, R205 ;  /* 0x00000000cd0872ca */ /* 0x000fd200000e0000 */
[----:B------:R-:W-:Y:S02]  /*11d0*/  UIMAD.WIDE.U32 UR10, UR10, UR4, URZ ;  /* 0x000000040a0a72a5 */ /* 0x000fe4000f8e003f */
[----:B------:R-:W-:Y:S02]  /*11e0*/  UIMAD UR9, UR9, UR4, URZ ;  /* 0x00000004090972a4 */ /* 0x000fe4000f8e023f */
[----:B------:R-:W-:Y:S02]  /*11f0*/  ULEA UR6, UP1, UR10, UR6, 0x2 ;  /* 0x000000060a067291 */ /* 0x000fe4000f82103f */
[----:B------:R-:W-:Y:S02]  /*1200*/  UIMAD UR5, UR8, UR5, UR9 ;  /* 0x00000005080572a4 */ /* 0x000fe4000f8e0209 */
[----:B------:R-:W-:Y:S02]  /*1210*/  UISETP.NE.U32.AND UP0, UPT, UR6, URZ, UPT ;  /* 0x0000003f0600728c */ /* 0x000fe4000bf05070 */
[----:B------:R-:W-:Y:S01]  /*1220*/  UIADD3 UR5, UR11, UR5, URZ ;  /* 0x000000050b057290 */ /* 0x000fe2000fffe03f */
[----:B------:R-:W-:-:S03]  /*1230*/  IMAD.U32 R206, RZ, RZ, UR6 ;  /* 0x00000006ffce7e24 */ /* 0x000fc6000f8e00ff */
[----:B------:R-:W-:-:S04]  /*1240*/  USHF.L.U64.HI UR5, UR10, 0x2, UR5 ;  /* 0x000000020a057899 */ /* 0x000fc80008010205 */
[----:B------:R-:W-:-:S04]  /*1250*/  UIADD3.X UR5, UR5, UR7, URZ, UP1, !UPT ;  /* 0x0000000705057290 */ /* 0x000fc80008ffe43f */
[----:B------:R-:W-:Y:S02]  /*1260*/  UISETP.NE.AND.EX UP1, UPT, UR5, URZ, UPT, UP0 ;  /* 0x0000003f0500728c */ /* 0x000fe4000bf25300 */
[----:B------:R-:W-:-:S09]  /*1270*/  IMAD.U32 R207, RZ, RZ, UR5 ;  /* 0x00000005ffcf7e24 */ /* 0x000fd2000f8e00ff */
.L_x_4647:
[----:B------:R-:W-:-:S13]  /*1280*/  PLOP3.LUT P0, PT, PT, PT, UP1, 0x40, 0x0 ;  /* 0x000000000000781c */ /* 0x000fda0003f0e818 */
[----:B------:R-:W-:Y:S05]  /*1290*/  @P0 BRA `(.L_x_4648) ;  /* 0x0000000400400947 */ /* 0x000fea0003800000 */
[----:B------:R-:W2:Y:S01]  /*12a0*/  LDC R6, c[0x0][0x380] ;  /* 0x0000e000ff067b82 */ /* 0x000ea20000000800 */
[----:B------:R-:W-:Y:S01]  /*12b0*/  ULEA UR6, UR13, 0xffffffc0, 0x6 ;  /* 0xffffffc00d067891 */ /* 0x000fe2000f8e303f */
[----:B------:R-:W-:-:S05]  /*12c0*/  ULDC.64 UR4, c[0x0][0x230] ;  /* 0x00008c0000047ab9 */ /* 0x000fca0000000a00 */
[----:B-1----:R-:W-:Y:S01]  /*12d0*/  MOV R2, UR6 ;  /* 0x0000000600027c02 */ /* 0x002fe20008000f00 */
[----:B------:R-:W1:Y:S03]  /*12e0*/  LDC R7, c[0x0][0x278] ;  /* 0x00009e00ff077b82 */ /* 0x000e660000000800 */
[----:B------:R-:W-:-:S05]  /*12f0*/  IABS R2, R2 ;  /* 0x0000000200027213 */ /* 0x000fca0000000000 */
[----:B------:R-:W3:Y:S01]  /*1300*/  LDC.64 R80, c[0x0][0x248] ;  /* 0x00009200ff507b82 */ /* 0x000ee20000000a00 */
[----:B--2---:R-:W-:-:S04]  /*1310*/  IABS R4, R6 ;  /* 0x0000000600047213 */ /* 0x004fc80000000000 */
[----:B------:R-:W2:Y:S08]  /*1320*/  I2F.RP R5, R4 ;  /* 0x0000000400057306 */ /* 0x000eb00000209400 */
[----:B--2---:R-:W2:Y:S02]  /*1330*/  MUFU.RCP R8, R5 ;  /* 0x0000000500087308 */ /* 0x004ea40000001000 */
[----:B--2---:R-:W-:-:S06]  /*1340*/  IADD3 R8, R8, 0xffffffe, RZ ;  /* 0x0ffffffe08087810 */ /* 0x004fcc0007ffe0ff */
[----:B-----5:R-:W2:Y:S02]  /*1350*/  F2I.FTZ.U32.TRUNC.NTZ R9, R8 ;  /* 0x0000000800097305 */ /* 0x020ea4000021f000 */
[----:B--2---:R-:W-:Y:S02]  /*1360*/  IMAD.MOV R3, RZ, RZ, -R9 ;  /* 0x000000ffff037224 */ /* 0x004fe400078e0a09 */
[----:B------:R-:W-:Y:S02]  /*1370*/  IMAD.MOV.U32 R8, RZ, RZ, RZ ;  /* 0x000000ffff087224 */ /* 0x000fe400078e00ff */
[----:B------:R-:W-:-:S04]  /*1380*/  IMAD R3, R3, R4, RZ ;  /* 0x0000000403037224 */ /* 0x000fc800078e02ff */
[----:B------:R-:W-:-:S06]  /*1390*/  IMAD.HI.U32 R3, R9, R3, R8 ;  /* 0x0000000309037227 */ /* 0x000fcc00078e0008 */
[----:B------:R-:W-:-:S05]  /*13a0*/  IMAD.HI.U32 R11, R3, R2, RZ ;  /* 0x00000002030b7227 */ /* 0x000fca00078e00ff */
[----:B------:R-:W-:-:S05]  /*13b0*/  IADD3 R3, -R11, RZ, RZ ;  /* 0x000000ff0b037210 */ /* 0x000fca0007ffe1ff */
[----:B------:R-:W-:Y:S01]  /*13c0*/  IMAD R3, R4, R3, R2 ;  /* 0x0000000304037224 */ /* 0x000fe200078e0202 */
[----:B------:R-:W-:-:S04]  /*13d0*/  LOP3.LUT R2, R6, UR6, RZ, 0x3c, !PT ;  /* 0x0000000606027c12 */ /* 0x000fc8000f8e3cff */
[----:B------:R-:W-:Y:S02]  /*13e0*/  ISETP.GT.U32.AND P1, PT, R4, R3, PT ;  /* 0x000000030400720c */ /* 0x000fe40003f24070 */
[----:B------:R-:W-:-:S11]  /*13f0*/  ISETP.GE.AND P0, PT, R2, RZ, PT ;  /* 0x000000ff0200720c */ /* 0x000fd60003f06270 */
[----:B------:R-:W-:Y:S01]  /*1400*/  @!P1 IMAD.IADD R3, R3, 0x1, -R4 ;  /* 0x0000000103039824 */ /* 0x000fe200078e0a04 */
[----:B------:R-:W-:Y:S02]  /*1410*/  @!P1 IADD3 R11, R11, 0x1, RZ ;  /* 0x000000010b0b9810 */ /* 0x000fe40007ffe0ff */
[----:B------:R-:W-:Y:S02]  /*1420*/  ISETP.NE.AND P1, PT, R6, RZ, PT ;  /* 0x000000ff0600720c */ /* 0x000fe40003f25270 */
[----:B------:R-:W-:-:S13]  /*1430*/  ISETP.GE.U32.AND P2, PT, R3, R4, PT ;  /* 0x000000040300720c */ /* 0x000fda0003f46070 */
[----:B------:R-:W-:-:S05]  /*1440*/  @P2 VIADD R11, R11, 0x1 ;  /* 0x000000010b0b2836 */ /* 0x000fca0000000000 */
[----:B------:R-:W-:Y:S02]  /*1450*/  @!P0 IADD3 R11, -R11, RZ, RZ ;  /* 0x000000ff0b0b8210 */ /* 0x000fe40007ffe1ff */
[----:B------:R-:W-:-:S05]  /*1460*/  @!P1 LOP3.LUT R11, RZ, R6, RZ, 0x33, !PT ;  /* 0x00000006ff0b9212 */ /* 0x000fca00078e33ff */
[----:B------:R-:W-:-:S05]  /*1470*/  IMAD.WIDE R12, R11, 0x4, R206 ;  /* 0x000000040b0c7825 */ /* 0x000fca00078e02ce */
[----:B------:R-:W2:Y:S01]  /*1480*/  LDG.E R4, desc[UR14][R12.64] ;  /* 0x0000000e0c047981 */ /* 0x000ea2000c1e1900 */
[----:B-1----:R-:W-:Y:S01]  /*1490*/  IABS R2, R7 ;  /* 0x0000000700027213 */ /* 0x002fe20000000000 */
[----:B------:R-:W-:-:S03]  /*14a0*/  IMAD.MOV R11, RZ, RZ, -R11 ;  /* 0x000000ffff0b7224 */ /* 0x000fc600078e0a0b */
[----:B------:R-:W1:Y:S01]  /*14b0*/  I2F.RP R10, R2 ;  /* 0x00000002000a7306 */ /* 0x000e620000209400 */
[----:B------:R-:W-:-:S05]  /*14c0*/  IMAD R11, R6, R11, UR6 ;  /* 0x00000006060b7e24 */ /* 0x000fca000f8e020b */
[----:B------:R-:W-:Y:S02]  /*14d0*/  SHF.R.S32.HI R21, RZ, 0x1f, R11 ;  /* 0x0000001fff157819 */ /* 0x000fe4000001140b */
[----:B-1----:R-:W1:Y:S02]  /*14e0*/  MUFU.RCP R9, R10 ;  /* 0x0000000a00097308 */ /* 0x002e640000001000 */
[----:B-1----:R-:W-:-:S06]  /*14f0*/  VIADD R9, R9, 0xffffffe ;  /* 0x0ffffffe09097836 */ /* 0x002fcc0000000000 */
[----:B------:R-:W1:Y:S02]  /*1500*/  F2I.FTZ.U32.TRUNC.NTZ R9, R9 ;  /* 0x0000000900097305 */ /* 0x000e64000021f000 */
[----:B-1----:R-:W-:-:S05]  /*1510*/  IADD3 R3, RZ, -R9, RZ ;  /* 0x80000009ff037210 */ /* 0x002fca0007ffe0ff */
        /* <DEDUP_REMOVED lines=16> */
[----:B------:R-:W-:Y:S02]  /*1620*/  @!P0 IADD3 R22, -R22, RZ, RZ ;  /* 0x000000ff16168210 */ /* 0x000fe40007ffe1ff */
[----:B------:R-:W-:-:S04]  /*1630*/  @!P1 LOP3.LUT R22, RZ, R7, RZ, 0x33, !PT ;  /* 0x00000007ff169212 */ /* 0x000fc800078e33ff */
[----:B------:R-:W-:Y:S02]  /*1640*/  SHF.R.S32.HI R7, RZ, 0x1f, R22 ;  /* 0x0000001fff077819 */ /* 0x000fe40000011416 */
[----:B--2---:R-:W-:Y:S01]  /*1650*/  SHF.R.S32.HI R5, RZ, 0x1f, R4 ;  /* 0x0000001fff057819 */ /* 0x004fe20000011404 */
[----:B------:R-:W-:-:S04]  /*1660*/  IMAD.WIDE.U32 R8, R4, UR4, RZ ;  /* 0x0000000404087c25 */ /* 0x000fc8000f8e00ff */
[C---:B------:R-:W-:Y:S02]  /*1670*/  IMAD R13, R5.reuse, UR4, RZ ;  /* 0x00000004050d7c24 */ /* 0x040fe4000f8e02ff */
[----:B-1----:R-:W-:Y:S02]  /*1680*/  IMAD R5, R5, R2, RZ ;  /* 0x0000000205057224 */ /* 0x002fe400078e02ff */
[C---:B------:R-:W-:Y:S01]  /*1690*/  IMAD R6, R4.reuse, UR5, R13 ;  /* 0x0000000504067c24 */ /* 0x040fe2000f8e020d */
[----:B------:R-:W-:Y:S01]  /*16a0*/  ULDC.64 UR4, c[0x0][0x260] ;  /* 0x0000980000047ab9 */ /* 0x000fe20000000a00 */
[----:B------:R-:W-:Y:S02]  /*16b0*/  IMAD R3, R4, R3, R5 ;  /* 0x0000000304037224 */ /* 0x000fe400078e0205 */
[----:B------:R-:W-:Y:S02]  /*16c0*/  IMAD.IADD R9, R9, 0x1, R6 ;  /* 0x0000000109097824 */ /* 0x000fe400078e0206 */
[----:B---3--:R-:W-:-:S02]  /*16d0*/  IMAD R6, R21, R80, RZ ;  /* 0x0000005015067224 */ /* 0x008fc400078e02ff */
[----:B------:R-:W-:-:S04]  /*16e0*/  IMAD.WIDE.U32 R8, R11, R80, R8 ;  /* 0x000000500b087225 */ /* 0x000fc800078e0008 */
[----:B------:R-:W-:Y:S01]  /*16f0*/  IMAD R6, R11, R81, R6 ;  /* 0x000000510b067224 */ /* 0x000fe200078e0206 */
[----:B------:R-:W-:Y:S01]  /*1700*/  MOV R12, R8 ;  /* 0x00000008000c7202 */ /* 0x000fe20000000f00 */
[----:B------:R-:W-:-:S03]  /*1710*/  IMAD.WIDE.U32 R4, R4, R2, RZ ;  /* 0x0000000204047225 */ /* 0x000fc600078e00ff */
[----:B------:R-:W-:Y:S01]  /*1720*/  IADD3 R13, R9, R6, RZ ;  /* 0x00000006090d7210 */ /* 0x000fe20007ffe0ff */
[----:B------:R-:W-:Y:S01]  /*1730*/  IMAD R9, R7, UR4, RZ ;  /* 0x0000000407097c24 */ /* 0x000fe2000f8e02ff */
[----:B------:R-:W-:Y:S01]  /*1740*/  IADD3 R8, R5, R3, RZ ;  /* 0x0000000305087210 */ /* 0x000fe20007ffe0ff */
[----:B------:R-:W-:Y:S02]  /*1750*/  IMAD.MOV.U32 R10, RZ, RZ, R4 ;  /* 0x000000ffff0a7224 */ /* 0x000fe400078e0004 */
[C---:B------:R-:W-:Y:S02]  /*1760*/  IMAD R9, R22.reuse, UR5, R9 ;  /* 0x0000000516097c24 */ /* 0x040fe4000f8e0209 */
[----:B------:R-:W-:-:S05]  /*1770*/  IMAD.WIDE.U32 R36, R22, UR4, R12 ;  /* 0x0000000416247c25 */ /* 0x000fca000f8e000c */
[----:B------:R-:W-:Y:S01]  /*1780*/  IADD3 R34, R37, R9, RZ ;  /* 0x0000000925227210 */ /* 0x000fe20007ffe0ff */
[----:B------:R-:W-:Y:S06]  /*1790*/  BRA `(.L_x_4649) ;  /* 0x0000000400407947 */ /* 0x000fec0003800000 */
.L_x_4648:
[----:B------:R-:W1:Y:S01]  /*17a0*/  LDC R13, c[0x0][0x278] ;  /* 0x00009e00ff0d7b82 */ /* 0x000e620000000800 */
[----:B------:R-:W-:Y:S01]  /*17b0*/  ISETP.NE.AND P3, PT, R11, -0x1, PT ;  /* 0xffffffff0b00780c */ /* 0x000fe20003f65270 */
[----:B------:R-:W-:-:S04]  /*17c0*/  ULEA UR4, UR13, 0xffffffc0, 0x6 ;  /* 0xffffffc00d047891 */ /* 0x000fc8000f8e303f */
[----:B------:R-:W-:-:S08]  /*17d0*/  USHF.R.S32.HI UR5, URZ, 0x1f, UR4 ;  /* 0x0000001f3f057899 */ /* 0x000fd00008011404 */
        /* <DEDUP_REMOVED lines=16> */
[----:B--2---:R-:W-:Y:S01]  /*18e0*/  @P3 IMAD R7, R14, R81, RZ ;  /* 0x000000510e073224 */ /* 0x004fe200078e02ff */
[----:B------:R-:W-:Y:S01]  /*18f0*/  IADD3 R2, -R22, RZ, RZ ;  /* 0x000000ff16027210 */ /* 0x000fe20007ffe1ff */
[----:B------:R-:W-:-:S04]  /*1900*/  @P3 IMAD.WIDE.U32 R14, R14, R80, RZ ;  /* 0x000000500e0e3225 */ /* 0x000fc800078e00ff */
[----:B------:R-:W-:Y:S02]  /*1910*/  IMAD R2, R3, R2, R4 ;  /* 0x0000000203027224 */ /* 0x000fe400078e0204 */
[----:B------:R-:W1:Y:S01]  /*1920*/  @P3 LDC.64 R4, c[0x0][0x250] ;  /* 0x00009400ff043b82 */ /* 0x000e620000000a00 */
[----:B------:R-:W-:Y:S02]  /*1930*/  @P3 IMAD.IADD R7, R15, 0x1, R7 ;  /* 0x000000010f073824 */ /* 0x000fe400078e0207 */
[----:B------:R-:W-:Y:S01]  /*1940*/  ISETP.GT.U32.AND P0, PT, R3, R2, PT ;  /* 0x000000020300720c */ /* 0x000fe20003f04070 */
[----:B------:R-:W-:-:S12]  /*1950*/  @P3 IMAD.MOV.U32 R8, RZ, RZ, R14 ;  /* 0x000000ffff083224 */ /* 0x000fd800078e000e */
        /* <DEDUP_REMOVED lines=21> */
.L_x_4650:
[----:B------:R-:W-:Y:S01]  /*1ab0*/  MOV R14, R8 ;  /* 0x00000008000e7202 */ /* 0x000fe20000000f00 */
[----:B------:R-:W-:Y:S01]  /*1ac0*/  IMAD R6, R80, UR5, RZ ;  /* 0x0000000550067c24 */ /* 0x000fe2000f8e02ff */
[----:B------:R-:W-:Y:S02]  /*1ad0*/  MOV R15, R7 ;  /* 0x00000007000f7202 */ /* 0x000fe40000000f00 */
[----:B------:R-:W-:Y:S01]  /*1ae0*/  @!P0 LOP3.LUT R22, RZ, R13, RZ, 0x33, !PT ;  /* 0x0000000dff168212 */ /* 0x000fe200078e33ff */
[----:B------:R-:W-:Y:S01]  /*1af0*/  IMAD R6, R81, UR4, R6 ;  /* 0x0000000451067c24 */ /* 0x000fe2000f8e0206 */
[----:B------:R-:W-:Y:S01]  /*1b00*/  @P3 IADD3 R8, R12, R11, RZ ;  /* 0x0000000b0c083210 */ /* 0x000fe20007ffe0ff */
[----:B------:R-:W-:Y:S01]  /*1b10*/  IMAD.WIDE.U32 R14, R80, UR4, R14 ;  /* 0x00000004500e7c25 */ /* 0x000fe2000f8e000e */
[----:B------:R-:W-:Y:S02]  /*1b20*/  SHF.R.S32.HI R7, RZ, 0x1f, R22 ;  /* 0x0000001fff077819 */ /* 0x000fe40000011416 */
[----:B------:R-:W-:Y:S01]  /*1b30*/  MOV R21, UR5 ;  /* 0x0000000500157c02 */ /* 0x000fe20008000f00 */
[----:B-1----:R-:W-:Y:S01]  /*1b40*/  @P3 IMAD.WIDE.U32 R10, R8, R4, RZ ;  /* 0x00000004080a3225 */ /* 0x002fe200078e00ff */
[----:B------:R-:W-:-:S03]  /*1b50*/  IADD3 R15, R15, R6, RZ ;  /* 0x000000060f0f7210 */ /* 0x000fc60007ffe0ff */
[-C--:B--2---:R-:W-:Y:S02]  /*1b60*/  IMAD R6, R7, R2.reuse, RZ ;  /* 0x0000000207067224 */ /* 0x084fe400078e02ff */
[----:B------:R-:W-:-:S04]  /*1b70*/  IMAD.WIDE.U32 R36, R22, R2, R14 ;  /* 0x0000000216247225 */ /* 0x000fc800078e000e */
[----:B------:R-:W-:Y:S02]  /*1b80*/  IMAD R3, R22, R3, R6 ;  /* 0x0000000316037224 */ /* 0x000fe400078e0206 */
[----:B------:R-:W-:Y:S01]  /*1b90*/  @P3 IMAD R8, R8, R5, R11 ;  /* 0x0000000508083224 */ /* 0x000fe200078e020b */
[----:B------:R-:W-:Y:S02]  /*1ba0*/  MOV R11, UR4 ;  /* 0x00000004000b7c02 */ /* 0x000fe40008000f00 */
        /* <DEDUP_REMOVED lines=15> */
.L_x_4649:
[----:B------:R-:W-:Y:S01]  /*1ca0*/  ISETP.NE.AND P1, PT, R0, -0x1, PT ;  /* 0xffffffff0000780c */ /* 0x000fe20003f25270 */
[----:B------:R-:W1:Y:S01]  /*1cb0*/  S2UR UR8, SR_CgaCtaId ;  /* 0x00000000000879c3 */ /* 0x000e620000008800 */
[----:B------:R-:W-:Y:S01]  /*1cc0*/  SHF.R.S32.HI R17, RZ, 0x1f, R82 ;  /* 0x0000001fff117819 */ /* 0x000fe20000011452 */
[----:B------:R-:W-:Y:S01]  /*1cd0*/  UIADD3 UR12, UR13, -0x1, URZ ;  /* 0xffffffff0d0c7890 */ /* 0x000fe2000fffe03f */
[----:B------:R-:W-:Y:S01]  /*1ce0*/  IMAD.IADD R199, R134, 0x1, -R85 ;  /* 0x0000000186c77824 */ /* 0x000fe200078e0a55 */
[----:B------:R-:W-:Y:S01]  /*1cf0*/  SHF.R.S32.HI R25, RZ, 0x1f, R24 ;  /* 0x0000001fff197819 */ /* 0x000fe20000011418 */
[----:B------:R-:W-:Y:S01]  /*1d00*/  ULDC.64 UR4, c[0x0][0x258] ;  /* 0x0000960000047ab9 */ /* 0x000fe20000000a00 */
[CC--:B------:R-:W-:Y:S01]  /*1d10*/  LEA.HI R14, R17.reuse, R82.reuse, RZ, 0x4 ;  /* 0x00000052110e7211 */ /* 0x0c0fe200078f20ff */
[----:B------:R-:W-:Y:S01]  /*1d20*/  USHF.L.U32 UR11, UR12, 0x6, URZ ;  /* 0x000000060c0b7899 */ /* 0x000fe2000800063f */
[CC--:B------:R-:W-:Y:S01]  /*1d30*/  LEA.HI R6, R17.reuse, R82.reuse, RZ, 0x3 ;  /* 0x0000005211067211 */ /* 0x0c0fe200078f18ff */
[----:B------:R-:W-:Y:S01]  /*1d40*/  ULDC.64 UR6, c[0x0][0x268] ;  /* 0x00009a0000067ab9 */ /* 0x000fe20000000a00 */
[----:B------:R-:W-:Y:S01]  /*1d50*/  LEA.HI R203, R17, R82, RZ, 0x6 ;  /* 0x0000005211cb7211 */ /* 0x000fe200078f30ff */
[----:B------:R-:W-:Y:S01]  /*1d60*/  IMAD R31, R25, UR4, RZ ;  /* 0x00000004191f7c24 */ /* 0x000fe2000f8e02ff */
[----:B------:R-:W2:Y:S01]  /*1d70*/  @P1 LDC.64 R2, c[0x0][0x240] ;  /* 0x00009000ff021b82 */ /* 0x000ea20000000a00 */
[----:B-----5:R-:W-:Y:S01]  /*1d80*/  @!P1 SHF.R.S32.HI R9, RZ, 0x1f, R205 ;  /* 0x0000001fff099819 */ /* 0x020fe200000114cd */
[----:B------:R-:W-:Y:S01]  /*1d90*/  VIADD R18, R133, -UR11 ;  /* 0x8000000b85127c36 */ /* 0x000fe20008000000 */
[----:B------:R-:W-:Y:S01]  /*1da0*/  SHF.R.S32.HI R26, RZ, 0x3, R6 ;  /* 0x00000003ff1a7819 */ /* 0x000fe20000011406 */
[----:B------:R-:W-:Y:S01]  /*1db0*/  IMAD.SHL.U32 R203, R203, 0x8, RZ ;  /* 0x00000008cbcb7824 */ /* 0x000fe200078e00ff */
[----:B------:R-:W-:Y:S01]  /*1dc0*/  BSSY B0, `(.L_x_4651) ;  /* 0x000005d000007945 */ /* 0x000fe20003800000 */
[----:B------:R-:W-:Y:S01]  /*1dd0*/  IMAD R19, R7, UR6, RZ ;  /* 0x0000000607137c24 */ /* 0x000fe2000f8e02ff */
[C---:B------:R-:W-:Y:S01]  /*1de0*/  ISETP.GE.AND P6, PT, R26.reuse, R199, PT ;  /* 0x000000c71a00720c */ /* 0x040fe20003fc6270 */
[----:B------:R-:W3:Y:S01]  /*1df0*/  @!P1 LDC.64 R4, c[0x0][0x228] ;  /* 0x00008a00ff049b82 */ /* 0x000ee20000000a00 */
[----:B------:R-:W-:Y:S01]  /*1e00*/  VIADD R15, R26, 0x10 ;  /* 0x000000101a0f7836 */ /* 0x000fe20000000000 */
[----:B------:R-:W-:Y:S01]  /*1e10*/  SHF.R.S32.HI R27, RZ, 0x1f, R26 ;  /* 0x0000001fff1b7819 */ /* 0x000fe2000001141a */
[----:B------:R-:W-:-:S02]  /*1e20*/  IMAD.MOV.U32 R7, RZ, RZ, 0x10 ;  /* 0x00000010ff077424 */ /* 0x000fc400078e00ff */
[----:B------:R-:W-:Y:S01]  /*1e30*/  IMAD R19, R22, UR7, R19 ;  /* 0x0000000716137c24 */ /* 0x000fe2000f8e0213 */
[C---:B------:R-:W-:Y:S01]  /*1e40*/  ISETP.GE.AND P4, PT, R15.reuse, R199, PT ;  /* 0x000000c70f00720c */ /* 0x040fe20003f86270 */
[----:B------:R-:W-:Y:S01]  /*1e50*/  IMAD R31, R24, UR5, R31 ;  /* 0x00000005181f7c24 */ /* 0x000fe2000f8e021f */
[-C--:B------:R-:W-:Y:S01]  /*1e60*/  ISETP.GE.AND P3, PT, R15, R18.reuse, PT ;  /* 0x000000120f00720c */ /* 0x080fe20003f66270 */
[----:B------:R-:W-:Y:S01]  /*1e70*/  IMAD.WIDE R32, R33, 0x40, R26 ;  /* 0x0000004021207825 */ /* 0x000fe200078e021a */
[----:B------:R-:W-:Y:S02]  /*1e80*/  ISETP.GE.AND P0, PT, R15, R18, PT ;  /* 0x000000120f00720c */ /* 0x000fe40003f06270 */
[----:B------:R-:W-:Y:S01]  /*1e90*/  IADD3 R15, R26, 0x20, RZ ;  /* 0x000000201a0f7810 */ /* 0x000fe20007ffe0ff */
[----:B--2---:R-:W-:-:S04]  /*1ea0*/  @P1 IMAD.WIDE.U32 R12, R0, R2, RZ ;  /* 0x00000002000c1225 */ /* 0x004fc800078e00ff */
[----:B------:R-:W-:Y:S01]  /*1eb0*/  @P1 IMAD R0, R0, R3, R13 ;  /* 0x0000000300001224 */ /* 0x000fe200078e020d */
[----:B------:R-:W-:Y:S01]  /*1ec0*/  LOP3.LUT R3, R6, 0xfffffff8, RZ, 0xc0, !PT ;  /* 0xfffffff806037812 */ /* 0x000fe200078ec0ff */
[----:B------:R-:W-:Y:S02]  /*1ed0*/  IMAD.SHL.U32 R6, R26, 0x40, RZ ;  /* 0x000000401a067824 */ /* 0x000fe400078e00ff */
[-C--:B---3--:R-:W-:Y:S01]  /*1ee0*/  @!P1 IMAD R2, R9, R4.reuse, RZ ;  /* 0x0000000409029224 */ /* 0x088fe200078e02ff */
[----:B------:R-:W-:Y:S01]  /*1ef0*/  LOP3.LUT R9, R14, 0xfffffff0, RZ, 0xc0, !PT ;  /* 0xfffffff00e097812 */ /* 0x000fe200078ec0ff */
[----:B------:R-:W-:-:S04]  /*1f00*/  @!P1 IMAD.WIDE.U32 R28, R205, R4, RZ ;  /* 0x00000004cd1c9225 */ /* 0x000fc800078e00ff */
[C---:B------:R-:W-:Y:S02]  /*1f10*/  IMAD.IADD R20, R82.reuse, 0x1, -R9 ;  /* 0x0000000152147824 */ /* 0x040fe400078e0a09 */
[----:B------:R-:W-:Y:S02]  /*1f20*/  @!P1 IMAD R5, R205, R5, R2 ;  /* 0x00000005cd059224 */ /* 0x000fe400078e0202 */
[----:B------:R-:W-:Y:S01]  /*1f30*/  IMAD.IADD R2, R82, 0x1, -R3 ;  /* 0x0000000152027824 */ /* 0x000fe200078e0a03 */
[----:B------:R-:W-:Y:S01]  /*1f40*/  SHF.R.S32.HI R9, RZ, 0x1f, R20 ;  /* 0x0000001fff097819 */ /* 0x000fe20000011414 */
[----:B------:R-:W-:Y:S01]  /*1f50*/  @!P1 IMAD.IADD R0, R29, 0x1, R5 ;  /* 0x000000011d009824 */ /* 0x000fe200078e0205 */
[----:B------:R-:W-:Y:S01]  /*1f60*/  LOP3.LUT R3, R6, 0x1c0, RZ, 0xc0, !PT ;  /* 0x000001c006037812 */ /* 0x000fe200078ec0ff */
[----:B------:R-:W-:Y:S01]  /*1f70*/  IMAD.SHL.U32 R204, R2, 0x8, RZ ;  /* 0x0000000802cc7824 */ /* 0x000fe200078e00ff */
[----:B------:R-:W-:Y:S01]  /*1f80*/  LEA.HI R6, R9, R20, RZ, 0x3 ;  /* 0x0000001409067211 */ /* 0x000fe200078f18ff */
[----:B------:R-:W-:Y:S01]  /*1f90*/  IMAD.MOV.U32 R5, RZ, RZ, 0x20 ;  /* 0x00000020ff057424 */ /* 0x000fe200078e00ff */
[----:B------:R-:W-:-:S02]  /*1fa0*/  SHF.R.U32.HI R4, RZ, 0x3, R3 ;  /* 0x00000003ff047819 */ /* 0x000fc40000011603 */
[----:B------:R-:W-:Y:S01]  /*1fb0*/  LOP3.LUT R13, R3, 0x38, R204, 0xf8, !PT ;  /* 0x00000038030d7812 */ /* 0x000fe200078ef8cc */
[----:B------:R-:W-:Y:S01]  /*1fc0*/  @P1 IMAD.MOV.U32 R3, RZ, RZ, R12 ;  /* 0x000000ffff031224 */ /* 0x000fe200078e000c */
[----:B------:R-:W-:Y:S02]  /*1fd0*/  LOP3.LUT R9, R6, 0xfffffff8, RZ, 0xc0, !PT ;  /* 0xfffffff806097812 */ /* 0x000fe400078ec0ff */
[----:B------:R-:W-:Y:S02]  /*1fe0*/  IADD3 R12, P2, R204, R10, RZ ;  /* 0x0000000acc0c7210 */ /* 0x000fe40007f5e0ff */
[----:B------:R-:W-:Y:S01]  /*1ff0*/  SHF.R.S32.HI R35, RZ, 0x1f, R204 ;  /* 0x0000001fff237819 */ /* 0x000fe200000114cc */
[----:B------:R-:W-:Y:S01]  /*2000*/  IMAD.IADD R20, R20, 0x1, -R9 ;  /* 0x0000000114147824 */ /* 0x000fe200078e0a09 */
[----:B------:R-:W-:Y:S02]  /*2010*/  LOP3.LUT R4, R13, R4, RZ, 0x3c, !PT ;  /* 0x000000040d047212 */ /* 0x000fe400078e3cff */
[----:B------:R-:W-:Y:S01]  /*2020*/  @!P1 MOV R3, R28 ;  /* 0x0000001c00039202 */ /* 0x000fe20000000f00 */
[----:B------:R-:W-:Y:S01]  /*2030*/  IMAD.X R13, R35, 0x1, R8, P2 ;  /* 0x00000001230d7824 */ /* 0x000fe200010e0608 */
[----:B------:R-:W-:Y:S01]  /*2040*/  LOP3.LUT R203, R4, 0xfffffe00, R203, 0xf8, !PT ;  /* 0xfffffe0004cb7812 */ /* 0x000fe200078ef8cb */
[----:B------:R-:W2:Y:S01]  /*2050*/  LDC.64 R8, c[0x0][0x3c8] ;  /* 0x0000f200ff087b82 */ /* 0x000ea20000000a00 */
[----:B------:R-:W-:Y:S01]  /*2060*/  IADD3 R28, P1, R204, R3, RZ ;  /* 0x00000003cc1c7210 */ /* 0x000fe20007f3e0ff */
[----:B------:R-:W-:-:S04]  /*2070*/  IMAD.WIDE.U32 R22, R22, UR6, R12 ;  /* 0x0000000616167c25 */ /* 0x000fc8000f8e000c */
[----:B------:R-:W-:Y:S01]  /*2080*/  IMAD.X R29, R35, 0x1, R0, P1 ;  /* 0x00000001231d7824 */ /* 0x000fe200008e0600 */
[----:B------:R-:W-:Y:S01]  /*2090*/  IADD3 R0, P5, R26, R11, RZ ;  /* 0x0000000b1a007210 */ /* 0x000fe20007fbe0ff */
[----:B------:R-:W-:Y:S02]  /*20a0*/  VIADD R4, R204, 0x40 ;  /* 0x00000040cc047836 */ /* 0x000fe40000000000 */
[----:B------:R-:W-:Y:S01]  /*20b0*/  IMAD.WIDE.U32 R28, R24, UR4, R28 ;  /* 0x00000004181c7c25 */ /* 0x000fe2000f8e001c */
[----:B------:R-:W-:Y:S01]  /*20c0*/  UMOV UR4, 0x400 ;  /* 0x0000040000047882 */ /* 0x000fe20000000000 */
[----:B------:R-:W-:Y:S01]  /*20d0*/  R2P PR, R20, 0x6 ;  /* 0x0000000614007804 */ /* 0x000fe20000000000 */
[----:B-1----:R-:W-:Y:S01]  /*20e0*/  ULEA UR4, UR8, UR4, 0x18 ;  /* 0x0000000408047291 */ /* 0x002fe2000f8ec03f */
[----:B------:R-:W-:Y:S02]  /*20f0*/  IMAD.X R21, R27, 0x1, R21, P5 ;  /* 0x000000011b157824 */ /* 0x000fe400028e0615 */
[----:B------:R-:W-:Y:S01]  /*2100*/  VIADD R3, R204, 0x80 ;  /* 0x00000080cc037836 */ /* 0x000fe20000000000 */
[----:B------:R-:W-:Y:S01]  /*2110*/  SEL R7, R7, 0xfffffff0, !P1 ;  /* 0xfffffff007077807 */ /* 0x000fe20004800000 */
[----:B------:R-:W-:Y:S01]  /*2120*/  IMAD.IADD R31, R29, 0x1, R31 ;  /* 0x000000011d1f7824 */ /* 0x000fe200078e021f */
[----:B------:R-:W-:-:S02]  /*2130*/  LEA R203, R203, UR4, 0x1 ;  /* 0x00000004cbcb7c11 */ /* 0x000fc4000f8e08ff */
        /* <DEDUP_REMOVED lines=37> */
.L_x_4652:
[----:B------:R-:W-:Y:S05]  /*2390*/  BSYNC B0 ;  /* 0x0000000000007941 */ /* 0x000fea0003800000 */
.L_x_4651:
        /* <DEDUP_REMOVED lines=46> */
.L_x_4654:
[----:B------:R-:W-:Y:S05]  /*2680*/  BSYNC B0 ;  /* 0x0000000000007941 */ /* 0x000fea0003800000 */
.L_x_4653:
[----:B---3--:R-:W-:Y:S01]  /*2690*/  IADD3 R38, P2, R204, R36, RZ ;  /* 0x00000024cc267210 */ /* 0x008fe20007f5e0ff */
        /* <DEDUP_REMOVED lines=43> */
.L_x_4656:
[----:B------:R-:W-:Y:S05]  /*2950*/  BSYNC B0 ;  /* 0x0000000000007941 */ /* 0x000fea0003800000 */
.L_x_4655:
        /* <DEDUP_REMOVED lines=40> */
.L_x_4658:
[----:B------:R-:W-:Y:S05]  /*2be0*/  BSYNC B0 ;  /* 0x0000000000007941 */ /* 0x000fea0003800000 */
.L_x_4657:
        /* <DEDUP_REMOVED lines=39> */
.L_x_4660:
[----:B------:R-:W-:Y:S05]  /*2e60*/  BSYNC B0 ;  /* 0x0000000000007941 */ /* 0x000fea0003800000 */
.L_x_4659:
        /* <DEDUP_REMOVED lines=33> */
.L_x_4662:
[----:B------:R-:W-:Y:S05]  /*3080*/  BSYNC B0 ;  /* 0x0000000000007941 */ /* 0x000fea0003800000 */
.L_x_4661:
        /* <DEDUP_REMOVED lines=37> */
.L_x_4664:
[----:B------:R-:W-:Y:S05]  /*32e0*/  BSYNC B0 ;  /* 0x0000000000007941 */ /* 0x000fea0003800000 */
.L_x_4663:
[-C--:B------:R-:W-:Y:S01]  /*32f0*/  ISETP.GE.AND P1, PT, R21, R18.reuse, PT ;  /* 0x000000121500720c */ /* 0x080fe20003f26270 */
[----:B------:R-:W-:Y:S01]  /*3300*/  BSSY B0, `(.L_x_4665) ;  /* 0x0000029000007945 */ /* 0x000fe20003800000 */
[C---:B------:R-:W-:Y:S01]  /*3310*/  ISETP.GE.AND P6, PT, R26.reuse, R18, PT ;  /* 0x000000121a00720c */ /* 0x040fe20003fc6270 */
[----:B------:R-:W-:Y:S01]  /*3320*/  IMAD.SHL.U32 R26, R26, 0x8, RZ ;  /* 0x000000081a1a7824 */ /* 0x000fe200078e00ff */
[----:B------:R-:W-:Y:S02]  /*3330*/  LOP3.LUT R27, R28, 0x1c0, RZ, 0xc0, !PT ;  /* 0x000001c01c1b7812 */ /* 0x000fe400078ec0ff */
[----:B------:R-:W-:Y:S02]  /*3340*/  LOP3.LUT R30, R30, 0xfffffffe, RZ, 0xc0, !PT ;  /* 0xfffffffe1e1e7812 */ /* 0x000fe400078ec0ff */
[----:B------:R-:W-:Y:S02]  /*3350*/  LOP3.LUT R28, R27, 0x8, R26, 0xf8, !PT ;  /* 0x000000081b1c7812 */ /* 0x000fe400078ef81a */
[----:B------:R-:W-:-:S03]  /*3360*/  SHF.R.U32.HI R27, RZ, 0x3, R27 ;  /* 0x00000003ff1b7819 */ /* 0x000fc6000001161b */
        /* <DEDUP_REMOVED lines=10> */
[----:B------:R-:W5:Y:S01]  /*3410*/  @!P4 LDC.64 R14, c[0x0][0x218] ;  /* 0x00008600ff0ecb82 */ /* 0x000f620000000a00 */
[----:B------:R2:W-:Y:S07]  /*3420*/  @P4 STS.128 [R203+0x7800], RZ ;  /* 0x007800ffcb004388 */ /* 0x0005ee0000000c00 */
[----:B-1----:R-:W1:Y:S08]  /*3430*/  @!P3 LDC.64 R12, c[0x0][0x218] ;  /* 0x00008600ff0cbb82 */ /* 0x002e700000000a00 */
[----:B---34-:R-:W3:Y:S01]  /*3440*/  @!P2 LDC.64 R10, c[0x0][0x218] ;  /* 0x00008600ff0aab82 */ /* 0x018ee20000000a00 */
        /* <DEDUP_REMOVED lines=20> */
.L_x_4666:
[----:B------:R-:W-:Y:S05]  /*3590*/  BSYNC B0 ;  /* 0x0000000000007941 */ /* 0x000fea0003800000 */
.L_x_4665:
        /* <DEDUP_REMOVED lines=8> */
[----:B------:R-:W-:Y:S01]  /*3620*/  ULDC UR5, c[0x0][0x2e8] ;  /* 0x0000ba0000057ab9 */ /* 0x000fe20000000800 */
[----:B------:R-:W-:Y:S01]  /*3630*/  IMAD.SHL.U32 R11, R30, 0x8, RZ ;  /* 0x000000081e0b7824 */ /* 0x000fe200078e00ff */
[----:B------:R-:W-:Y:S01]  /*3640*/  LOP3.LUT R12, R12, 0x1c0, RZ, 0xc0, !PT ;  /* 0x000001c00c0c7812 */ /* 0x000fe200078ec0ff */
[----:B------:R-:W-:Y:S01]  /*3650*/  IMAD.WIDE.U32 R24, R205, UR8, R24 ;  /* 0x00000008cd187c25 */ /* 0x000fe2000f8e0018 */
[----:B------:R-:W-:-:S02]  /*3660*/  ISETP.GE.AND P1, PT, R21, R18, PT ;  /* 0x000000121500720c */ /* 0x000fc40003f26270 */
        /* <DEDUP_REMOVED lines=53> */
.L_x_4668:
[----:B------:R-:W-:Y:S05]  /*39c0*/  BSYNC B0 ;  /* 0x0000000000007941 */ /* 0x000fea0003800000 */
.L_x_4667:
        /* <DEDUP_REMOVED lines=36> */
.L_x_4670:
[----:B------:R-:W-:Y:S05]  /*3c10*/  BSYNC B0 ;  /* 0x0000000000007941 */ /* 0x000fea0003800000 */
.L_x_4669:
        /* <DEDUP_REMOVED lines=37> */
.L_x_4672:
[----:B------:R-:W-:Y:S05]  /*3e70*/  BSYNC B0 ;  /* 0x0000000000007941 */ /* 0x000fea0003800000 */
.L_x_4671:
        /* <DEDUP_REMOVED lines=40> */
.L_x_4674:
[----:B------:R-:W-:Y:S05]  /*4100*/  BSYNC B0 ;  /* 0x0000000000007941 */ /* 0x000fea0003800000 */
.L_x_4673:
[----:B------:R-:W-:Y:S01]  /*4110*/  LDSM.16.M88.4 R60, [R198] ;  /* 0x00000000c63c783b */ /* 0x000fe20000000200 */
[----:B------:R-:W-:Y:S01]  /*4120*/  R2P PR, R2, 0x6 ;  /* 0x0000000602007804 */ /* 0x000fe20000000000 */
[C---:B------:R-:W-:Y:S02]  /*4130*/  VIADD R2, R197.reuse, 0x6000 ;  /* 0x00006000c5027836 */ /* 0x040fe40000000000 */
[----:B--2--5:R-:W-:Y:S01]  /*4140*/  FMUL.FTZ R87, R6, R87 ;  /* 0x0000005706577220 */ /* 0x024fe20000410000 */
[----:B------:R-:W2:Y:S01]  /*4150*/  LDSM.16.M88.4 R40, [R197+0x6000] ;  /* 0x00600000c528783b */ /* 0x000ea20000000200 */
[----:B------:R-:W-:Y:S02]  /*4160*/  VIADD R195, R197, 0x6020 ;  /* 0x00006020c5c37836 */ /* 0x000fe40000000000 */
[--C-:B------:R-:W-:Y:S01]  /*4170*/  IMAD R196, R7, 0x2, R198.reuse ;  /* 0x0000000207c47824 */ /* 0x100fe200078e02c6 */
[----:B------:R-:W3:Y:S01]  /*4180*/  LDSM.16.M88.4 R32, [R197+0x6800] ;  /* 0x00680000c520783b */ /* 0x000ee20000000200 */
[----:B------:R-:W-:Y:S01]  /*4190*/  IMAD R194, R5, 0x2, R198 ;  /* 0x0000000205c27824 */ /* 0x000fe200078e02c6 */
[----:B------:R-:W-:Y:S01]  /*41a0*/  R2UR UR5, R87 ;  /* 0x00000000570572ca */ /* 0x000fe200000e0000 */
[----:B------:R-:W-:Y:S01]  /*41b0*/  IMAD R193, R5, 0x2, R196 ;  /* 0x0000000205c17824 */ /* 0x000fe200078e02c4 */
[----:B------:R-:W4:Y:S01]  /*41c0*/  LDSM.16.M88.4 R24, [R197+0x7000] ;  /* 0x00700000c518783b */ /* 0x000f220000000200 */
[----:B------:R-:W-:-:S03]  /*41d0*/  @P1 VIADD R195, R2, 0xffffffe0 ;  /* 0xffffffe002c31836 */ /* 0x000fc60000000000 */
[----:B------:R-:W4:Y:S01]  /*41e0*/  LDSM.16.M88.4 R48, [R197+0x7800] ;  /* 0x00780000c530783b */ /* 0x000f220000000200 */
[----:B------:R-:W-:Y:S02]  /*41f0*/  IMAD.MOV.U32 R2, RZ, RZ, 0x40 ;  /* 0x00000040ff027424 */ /* 0x000fe400078e00ff */
[C---:B------:R-:W-:Y:S01]  /*4200*/  VIADD R187, R195.reuse, 0x800 ;  /* 0x00000800c3bb7836 */ /* 0x040fe20000000000 */
[----:B------:R-:W-:Y:S01]  /*4210*/  LDSM.16.M88.4 R52, [R196] ;  /* 0x00000000c434783b */ /* 0x000fe20000000200 */
[C---:B------:R-:W-:Y:S01]  /*4220*/  VIADD R186, R195.reuse, 0x1000 ;  /* 0x00001000c3ba7836 */ /* 0x040fe20000000000 */
[----:B------:R-:W-:Y:S01]  /*4230*/  SEL R2, R2, 0xffffffc0, !P2 ;  /* 0xffffffc002027807 */ /* 0x000fe20005000000 */
[C---:B------:R-:W-:Y:S01]  /*4240*/  VIADD R185, R195.reuse, 0x1800 ;  /* 0x00001800c3b97836 */ /* 0x040fe20000000000 */
[----:B-1----:R-:W1:Y:S01]  /*4250*/  LDSM.16.M88.4 R8, [R195] ;  /* 0x00000000c308783b */ /* 0x002e620000000200 */
[----:B------:R-:W-:Y:S02]  /*4260*/  VIADD R183, R195, 0x2000 ;  /* 0x00002000c3b77836 */ /* 0x000fe40000000000 */
[----:B------:R-:W-:Y:S01]  /*4270*/  IMAD.IADD R191, R197, 0x1, R2 ;  /* 0x00000001c5bf7824 */ /* 0x000fe200078e0202 */
[----:B------:R-:W1:Y:S01]  /*4280*/  LDSM.16.M88.4 R56, [R195+0x800] ;  /* 0x00080000c338783b */ /* 0x000e620000000200 */
[----:B------:R-:W-:-:S02]  /*4290*/  IMAD.IADD R184, R2, 0x1, R195 ;  /* 0x0000000102b87824 */ /* 0x000fc400078e02c3 */
[C---:B------:R-:W-:Y:S01]  /*42a0*/  VIADD R182, R195.reuse, 0x2800 ;  /* 0x00002800c3b67836 */ /* 0x040fe20000000000 */
[----:B------:R-:W1:Y:S01]  /*42b0*/  LDSM.16.M88.4 R16, [R195+0x1000] ;  /* 0x00100000c310783b */ /* 0x000e620000000200 */
[C---:B------:R-:W-:Y:S02]  /*42c0*/  VIADD R181, R195.reuse, 0x3000 ;  /* 0x00003000c3b57836 */ /* 0x040fe40000000000 */
[C---:B------:R-:W-:Y:S01]  /*42d0*/  VIADD R180, R195.reuse, 0x3800 ;  /* 0x00003800c3b47836 */ /* 0x040fe20000000000 */
[----:B------:R-:W1:Y:S01]  /*42e0*/  LDSM.16.M88.4 R64, [R195+0x1800] ;  /* 0x00180000c340783b */ /* 0x000e620000000200 */
[C---:B------:R-:W-:Y:S02]  /*42f0*/  VIADD R179, R195.reuse, 0x4000 ;  /* 0x00004000c3b37836 */ /* 0x040fe40000000000 */
[C---:B------:R-:W-:Y:S01]  /*4300*/  VIADD R178, R195.reuse, 0x4800 ;  /* 0x00004800c3b27836 */ /* 0x040fe20000000000 */
[----:B------:R-:W-:Y:S01]  /*4310*/  LDSM.16.M88.4 R68, [R194] ;  /* 0x00000000c244783b */ /* 0x000fe20000000200 */
[----:B------:R-:W-:-:S02]  /*4320*/  VIADD R177, R195, 0x5000 ;  /* 0x00005000c3b17836 */ /* 0x000fc40000000000 */
[----:B------:R-:W-:Y:S01]  /*4330*/  VIADD R176, R195, 0x5800 ;  /* 0x00005800c3b07836 */ /* 0x000fe20000000000 */
[C---:B--2---:R-:W-:Y:S01]  /*4340*/  HMMA.16816.F32.BF16 R44, R60.reuse, R40, RZ ;  /* 0x000000283c2c723c */ /* 0x044fe200000418ff */
[----:B------:R-:W2:Y:S04]  /*4350*/  LDSM.16.M88.4 R12, [R191+0x6000] ;  /* 0x00600000bf0c783b */ /* 0x000ea80000000200 */
[----:B------:R-:W-:Y:S01]  /*4360*/  LDSM.16.M88.4 R72, [R191+0x7800] ;  /* 0x00780000bf48783b */ /* 0x000fe20000000200 */
[C---:B------:R-:W-:Y:S03]  /*4370*/  HMMA.16816.F32.BF16 R40, R60.reuse, R42, RZ ;  /* 0x0000002a3c28723c */ /* 0x040fe600000418ff */
[----:B------:R-:W-:Y:S03]  /*4380*/  LDSM.16.M88.4 R76, [R195+0x5800] ;  /* 0x00580000c34c783b */ /* 0x000fe60000000200 */
[C---:B---3--:R-:W-:Y:S01]  /*4390*/  HMMA.16816.F32.BF16 R36, R60.reuse, R32, RZ ;  /* 0x000000203c24723c */ /* 0x048fe200000418ff */
[----:B------:R-:W0:Y:S05]  /*43a0*/  LDGDEPBAR ;  /* 0x00000000000079af */ /* 0x000e2a0000000000 */
[C---:B----4-:R-:W-:Y:S06]  /*43b0*/  HMMA.16816.F32.BF16 R28, R60.reuse, R24, RZ ;  /* 0x000000183c1c723c */ /* 0x050fec00000418ff */
[C---:B------:R-:W-:Y:S06]  /*43c0*/  HMMA.16816.F32.BF16 R32, R60.reuse, R34, RZ ;  /* 0x000000223c20723c */ /* 0x040fec00000418ff */
[C---:B------:R-:W-:Y:S06]  /*43d0*/  HMMA.16816.F32.BF16 R24, R60.reuse, R26, RZ ;  /* 0x0000001a3c18723c */ /* 0x040fec00000418ff */
[C---:B------:R-:W-:Y:S06]  /*43e0*/  HMMA.16816.F32.BF16 R20, R60.reuse, R48, RZ ;  /* 0x000000303c14723c */ /* 0x040fec00000418ff */
[----:B------:R-:W-:Y:S01]  /*43f0*/  HMMA.16816.F32.BF16 R60, R60, R50, RZ ;  /* 0x000000323c3c723c */ /* 0x000fe200000418ff */
[----:B------:R-:W3:Y:S05]  /*4400*/  LDSM.16.M88.4 R48, [R191+0x6800] ;  /* 0x00680000bf30783b */ /* 0x000eea0000000200 */
[C---:B-1----:R-:W-:Y:S06]  /*4410*/  HMMA.16816.F32.BF16 R44, R52.reuse, R8, R44 ;  /* 0x00000008342c723c */ /* 0x042fec000004182c */
[C---:B------:R-:W-:Y:S01]  /*4420*/  HMMA.16816.F32.BF16 R40, R52.reuse, R10, R40 ;  /* 0x0000000a3428723c */ /* 0x040fe20000041828 */
[----:B------:R-:W1:Y:S05]  /*4430*/  LDSM.16.M88.4 R8, [R191+0x7000] ;  /* 0x00700000bf08783b */ /* 0x000e6a0000000200 */
        /* <DEDUP_REMOVED lines=15> */
[----:B------:R-:W-:Y:S05]  /*4530*/  LDSM.16.M88.4 R48, [R198+0x2000] ;  /* 0x00200000c630783b */ /* 0x000fea0000000200 */
[C---:B-1----:R-:W-:Y:S06]  /*4540*/  HMMA.16816.F32.BF16 R28, R68.reuse, R8, R28 ;  /* 0x00000008441c723c */ /* 0x042fec000004181c */
[C---:B------:R-:W-:Y:S01]  /*4550*/  HMMA.16816.F32.BF16 R24, R68.reuse, R10, R24 ;  /* 0x0000000a4418723c */ /* 0x040fe20000041818 */
[----:B------:R-:W1:Y:S05]  /*4560*/  LDSM.16.M88.4 R8, [R197+0x8000] ;  /* 0x00800000c508783b */ /* 0x000e6a0000000200 */
        /* <DEDUP_REMOVED lines=15> */
[----:B------:R-:W2:Y:S04]  /*4660*/  LDSM.16.M88.4 R56, [R195+0x2800] ;  /* 0x00280000c338783b */ /* 0x000ea80000000200 */
[----:B------:R-:W-:Y:S01]  /*4670*/  LDSM.16.M88.4 R64, [R195+0x3800] ;  /* 0x00380000c340783b */ /* 0x000fe20000000200 */
[C---:B-1----:R-:W-:Y:S06]  /*4680*/  HMMA.16816.F32.BF16 R44, R48.reuse, R8, R44 ;  /* 0x00000008302c723c */ /* 0x042fec000004182c */
[C---:B------:R-:W-:Y:S01]  /*4690*/  HMMA.16816.F32.BF16 R40, R48.reuse, R10, R40 ;  /* 0x0000000a3028723c */ /* 0x040fe20000041828 */
[----:B------:R-:W1:Y:S05]  /*46a0*/  LDSM.16.M88.4 R8, [R195+0x3000] ;  /* 0x00300000c308783b */ /* 0x000e6a0000000200 */
[C---:B---3--:R-:W-:Y:S06]  /*46b0*/  HMMA.16816.F32.BF16 R36, R48.reuse, R60, R36 ;  /* 0x0000003c3024723c */ /* 0x048fec0000041824 */
[C---:B------:R-:W-:Y:S01]  /*46c0*/  HMMA.16816.F32.BF16 R32, R48.reuse, R62, R32 ;  /* 0x0000003e3020723c */ /* 0x040fe20000041820 */
[----:B------:R-:W-:Y:S05]  /*46d0*/  LDSM.16.M88.4 R60, [R194+0x2000] ;  /* 0x00200000c23c783b */ /* 0x000fea0000000200 */
[C---:B----4-:R-:W-:Y:S06]  /*46e0*/  HMMA.16816.F32.BF16 R28, R48.reuse, R16, R28 ;  /* 0x00000010301c723c */ /* 0x050fec000004181c */
[C---:B------:R-:W-:Y:S01]  /*46f0*/  HMMA.16816.F32.BF16 R24, R48.reuse, R18, R24 ;  /* 0x000000123018723c */ /* 0x040fe20000041818 */
[----:B------:R-:W-:Y:S05]  /*4700*/  LDSM.16.M88.4 R16, [R191+0x8000] ;  /* 0x00800000bf10783b */ /* 0x000fea0000000200 */
[C---:B------:R-:W-:Y:S06]  /*4710*/  HMMA.16816.F32.BF16 R20, R48.reuse, R72, R20 ;  /* 0x000000483014723c */ /* 0x040fec0000041814 */
        /* <DEDUP_REMOVED lines=15> */
[----:B------:R-:W4:Y:S01]  /*4810*/  LDSM.16.M88.4 R64, [R184+0x3800] ;  /* 0x00380000b840783b */ /* 0x000f220000000200 */
[C---:B---3--:R-:W-:Y:S06]  /*4820*/  HMMA.16816.F32.BF16 R36, R60.reuse, R48, R36 ;  /* 0x000000303c24723c */ /* 0x048fec0000041824 */
[C---:B------:R-:W-:Y:S01]  /*4830*/  HMMA.16816.F32.BF16 R32, R60.reuse, R50, R32 ;  /* 0x000000323c20723c */ /* 0x040fe20000041820 */
[----:B------:R-:W-:Y:S05]  /*4840*/  LDSM.16.M88.4 R48, [R198+0x4000] ;  /* 0x00400000c630783b */ /* 0x000fea0000000200 */
[C---:B------:R-:W-:Y:S06]  /*4850*/  HMMA.16816.F32.BF16 R44, R60.reuse, R16, R44 ;  /* 0x000000103c2c723c */ /* 0x040fec000004182c */
[C---:B------:R-:W-:Y:S01]  /*4860*/  HMMA.16816.F32.BF16 R40, R60.reuse, R18, R40 ;  /* 0x000000123c28723c */ /* 0x040fe20000041828 */
[----:B------:R-:W3:Y:S05]  /*4870*/  LDSM.16.M88.4 R16, [R184+0x3000] ;  /* 0x00300000b810783b */ /* 0x000eea0000000200 */
        /* <DEDUP_REMOVED lines=10> */
[C---:B------:R-:W-:Y:S06]  /*4920*/  HMMA.16816.F32.BF16 R44, R8.reuse, R56, R44 ;  /* 0x00000038082c723c */ /* 0x040fec000004182c */
[C---:B------:R-:W-:Y:S01]  /*4930*/  HMMA.16816.F32.BF16 R40, R8.reuse, R58, R40 ;  /* 0x0000003a0828723c */ /* 0x040fe20000041828 */
[----:B------:R-:W1:Y:S05]  /*4940*/  LDSM.16.M88.4 R56, [R197+0xb000] ;  /* 0x00b00000c538783b */ /* 0x000e6a0000000200 */
[C---:B----4-:R-:W-:Y:S06]  /*4950*/  HMMA.16816.F32.BF16 R20, R8.reuse, R64, R20 ;  /* 0x000000400814723c */ /* 0x050fec0000041814 */
[C---:B---3--:R-:W-:Y:S06]  /*4960*/  HMMA.16816.F32.BF16 R28, R8.reuse, R16, R28 ;  /* 0x00000010081c723c */ /* 0x048fec000004181c */
[C---:B------:R-:W-:Y:S01]  /*4970*/  HMMA.16816.F32.BF16 R24, R8.reuse, R18, R24 ;  /* 0x000000120818723c */ /* 0x040fe20000041818 */
[----:B------:R-:W-:Y:S05]  /*4980*/  LDSM.16.M88.4 R16, [R195+0x4000] ;  /* 0x00400000c310783b */ /* 0x000fea0000000200 */
[----:B------:R-:W-:Y:S01]  /*4990*/  HMMA.16816.F32.BF16 R68, R8, R66, R68 ;  /* 0x000000420844723c */ /* 0x000fe20000041844 */
[----:B------:R-:W3:Y:S04]  /*49a0*/  LDSM.16.M88.4 R8, [R195+0x4800] ;  /* 0x00480000c308783b */ /* 0x000ee80000000200 */
[----:B------:R-:W-:Y:S01]  /*49b0*/  LDSM.16.M88.4 R64, [R194+0x4000] ;  /* 0x00400000c240783b */ /* 0x000fe20000000200 */
[C---:B--2---:R-:W-:Y:S06]  /*49c0*/  HMMA.16816.F32.BF16 R44, R48.reuse, R12, R44 ;  /* 0x0000000c302c723c */ /* 0x044fec000004182c */
[C---:B------:R-:W-:Y:S01]  /*49d0*/  HMMA.16816.F32.BF16 R40, R48.reuse, R14, R40 ;  /* 0x0000000e3028723c */ /* 0x040fe20000041828 */
[----:B------:R-:W2:Y:S05]  /*49e0*/  LDSM.16.M88.4 R12, [R195+0x5000] ;  /* 0x00500000c30c783b */ /* 0x000eaa0000000200 */
[C---:B------:R-:W-:Y:S06]  /*49f0*/  HMMA.16816.F32.BF16 R36, R48.reuse, R60, R36 ;  /* 0x0000003c3024723c */ /* 0x040fec0000041824 */
[C---:B-1----:R-:W-:Y:S06]  /*4a00*/  HMMA.16816.F32.BF16 R20, R48.reuse, R52, R20 ;  /* 0x000000343014723c */ /* 0x042fec0000041814 */
[C---:B------:R-:W-:Y:S01]  /*4a10*/  HMMA.16816.F32.BF16 R32, R48.reuse, R62, R32 ;  /* 0x0000003e3020723c */ /* 0x040fe20000041820 */
[----:B------:R-:W-:Y:S05]  /*4a20*/  LDSM.16.M88.4 R60, [R191+0xa000] ;  /* 0x00a00000bf3c783b */ /* 0x000fea0000000200 */
[C---:B------:R-:W-:Y:S06]  /*4a30*/  HMMA.16816.F32.BF16 R28, R48.reuse, R56, R28 ;  /* 0x00000038301c723c */ /* 0x040fec000004181c */
[C---:B------:R-:W-:Y:S01]  /*4a40*/  HMMA.16816.F32.BF16 R24, R48.reuse, R58, R24 ;  /* 0x0000003a3018723c */ /* 0x040fe20000041818 */
[----:B------:R-:W1:Y:S05]  /*4a50*/  LDSM.16.M88.4 R56, [R191+0xa800] ;  /* 0x00a80000bf38783b */ /* 0x000e6a0000000200 */
[----:B------:R-:W-:Y:S01]  /*4a60*/  HMMA.16816.F32.BF16 R68, R48, R54, R68 ;  /* 0x000000363044723c */ /* 0x000fe20000041844 */
[----:B------:R-:W4:Y:S04]  /*4a70*/  LDSM.16.M88.4 R48, [R191+0xb800] ;  /* 0x00b80000bf30783b */ /* 0x000f280000000200 */
[----:B------:R-:W4:Y:S01]  /*4a80*/  LDSM.16.M88.4 R52, [R191+0xb000] ;  /* 0x00b00000bf34783b */ /* 0x000f220000000200 */
[C---:B---3--:R-:W-:Y:S06]  /*4a90*/  HMMA.16816.F32.BF16 R36, R72.reuse, R8, R36 ;  /* 0x000000084824723c */ /* 0x048fec0000041824 */
        /* <DEDUP_REMOVED lines=8> */
[----:B------:R-:W3:Y:S05]  /*4b20*/  LDSM.16.M88.4 R16, [R184+0x4000] ;  /* 0x00400000b810783b */ /* 0x000eea0000000200 */
[C---:B-1----:R-:W-:Y:S06]  /*4b30*/  HMMA.16816.F32.BF16 R36, R64.reuse, R56, R36 ;  /* 0x000000384024723c */ /* 0x042fec0000041824 */
[C---:B----4-:R-:W-:Y:S06]  /*4b40*/  HMMA.16816.F32.BF16 R20, R64.reuse, R48, R20 ;  /* 0x000000304014723c */ /* 0x050fec0000041814 */
[----:B------:R-:W-:Y:S01]  /*4b50*/  HMMA.16816.F32.BF16 R44, R64, R60, R44 ;  /* 0x0000003c402c723c */ /* 0x000fe2000004182c */
[----:B------:R-:W-:-:S05]  /*4b60*/  LOP3.LUT R49, R84, 0xffffffe0, RZ, 0xc0, !PT ;  /* 0xffffffe054317812 */ /* 0x000fca00078ec0ff */
[C---:B------:R-:W-:Y:S01]  /*4b70*/  IMAD.IADD R49, R82.reuse, 0x1, -R49 ;  /* 0x0000000152317824 */ /* 0x040fe200078e0a31 */
[----:B------:R-:W-:Y:S01]  /*4b80*/  HMMA.16816.F32.BF16 R32, R64, R58, R32 ;  /* 0x0000003a4020723c */ /* 0x000fe20000041820 */
[----:B------:R-:W-:-:S03]  /*4b90*/  IMAD.SHL.U32 R82, R82, 0x2, RZ ;  /* 0x0000000252527824 */ /* 0x000fc600078e00ff */
[----:B------:R-:W-:Y:S02]  /*4ba0*/  SHF.R.S32.HI R2, RZ, 0x1f, R49 ;  /* 0x0000001fff027819 */ /* 0x000fe40000011431 */
[----:B------:R-:W-:Y:S02]  /*4bb0*/  HMMA.16816.F32.BF16 R68, R72, R78, R68 ;  /* 0x0000004e4844723c */ /* 0x000fe40000041844 */
[----:B------:R-:W-:-:S04]  /*4bc0*/  LEA.HI R2, R2, R49, RZ, 0x2 ;  /* 0x0000003102027211 */ /* 0x000fc800078f10ff */
[----:B------:R-:W-:Y:S01]  /*4bd0*/  SHF.R.S32.HI R2, RZ, 0x2, R2 ;  /* 0x00000002ff027819 */ /* 0x000fe20000011402 */
[C---:B------:R-:W-:Y:S01]  /*4be0*/  HMMA.16816.F32.BF16 R60, R64.reuse, R62, R40 ;  /* 0x0000003e403c723c */ /* 0x040fe20000041828 */
[----:B------:R-:W1:Y:S03]  /*4bf0*/  LDSM.16.M88.4 R40, [R184+0x5000] ;  /* 0x00500000b828783b */ /* 0x000e660000000200 */
[----:B------:R-:W-:Y:S02]  /*4c00*/  IMAD R2, R83, 0x10, R2 ;  /* 0x0000001053027824 */ /* 0x000fe400078e0202 */
[----:B------:R-:W-:Y:S02]  /*4c10*/  HMMA.16816.F32.BF16 R28, R64, R52, R28 ;  /* 0x00000034401c723c */ /* 0x000fe4000004181c */
[----:B------:R-:W-:-:S04]  /*4c20*/  IMAD.IADD R2, R85, 0x1, R2 ;  /* 0x0000000155027824 */ /* 0x000fc800078e0202 */
[----:B------:R-:W-:Y:S01]  /*4c30*/  HMMA.16816.F32.BF16 R24, R64, R54, R24 ;  /* 0x000000364018723c */ /* 0x000fe20000041818 */
[----:B------:R-:W4:Y:S01]  /*4c40*/  LDSM.16.M88.4 R52, [R184+0x5800] ;  /* 0x00580000b834783b */ /* 0x000f220000000200 */
[----:B------:R-:W-:-:S04]  /*4c50*/  DEPBAR.LE SB0, 0x0 ;  /* 0x000080000000791a */ /* 0x000fc80000000000 */
[C---:B--2---:R-:W-:Y:S06]  /*4c60*/  HMMA.16816.F32.BF16 R36, R8.reuse, R12, R36 ;  /* 0x0000000c0824723c */ /* 0x044fec0000041824 */
[----:B---3--:R-:W-:Y:S01]  /*4c70*/  HMMA.16816.F32.BF16 R44, R8, R16, R44 ;  /* 0x00000010082c723c */ /* 0x008fe2000004182c */
[----:B------:R-:W-:-:S05]  /*4c80*/  LOP3.LUT R12, R82, 0x6, RZ, 0xc0, !PT ;  /* 0x00000006520c7812 */ /* 0x000fca00078ec0ff */
[----:B------:R-:W-:Y:S01]  /*4c90*/  VIADD R12, R12, UR11 ;  /* 0x0000000b0c0c7c36 */ /* 0x000fe20008000000 */
[----:B------:R-:W-:Y:S01]  /*4ca0*/  IADD3 R16, R133, R2, -R134 ;  /* 0x0000000285107210 */ /* 0x000fe20007ffe886 */
[----:B------:R-:W-:Y:S02]  /*4cb0*/  HMMA.16816.F32.BF16 R32, R8, R14, R32 ;  /* 0x0000000e0820723c */ /* 0x000fe40000041820 */
[C---:B------:R-:W-:Y:S01]  /*4cc0*/  VIADD R13, R12.reuse, 0x1 ;  /* 0x000000010c0d7836 */ /* 0x040fe20000000000 */
[CC--:B------:R-:W-:Y:S01]  /*4cd0*/  ISETP.GE.AND P2, PT, R12.reuse, R133.reuse, PT ;  /* 0x000000850c00720c */ /* 0x0c0fe20003f46270 */
[----:B------:R-:W-:Y:S02]  /*4ce0*/  VIADD R6, R12, 0x8 ;  /* 0x000000080c067836 */ /* 0x000fe40000000000 */
[----:B------:R-:W-:Y:S01]  /*4cf0*/  HMMA.16816.F32.BF16 R68, R64, R50, R68 ;  /* 0x000000324044723c */ /* 0x000fe20000041844 */
[C---:B------:R-:W-:Y:S01]  /*4d00*/  IMAD.IADD R15, R16.reuse, 0x1, -R13 ;  /* 0x00000001100f7824 */ /* 0x040fe200078e0a0d */
[-C--:B------:R-:W-:Y:S01]  /*4d10*/  ISETP.GE.AND P1, PT, R13, R133.reuse, PT ;  /* 0x000000850d00720c */ /* 0x080fe20003f26270 */
[----:B------:R-:W-:Y:S01]  /*4d20*/  IMAD.IADD R14, R16, 0x1, -R6 ;  /* 0x00000001100e7824 */ /* 0x000fe200078e0a06 */
[----:B------:R-:W-:Y:S01]  /*4d30*/  ISETP.GE.AND P0, PT, R6, R133, PT ;  /* 0x000000850600720c */ /* 0x000fe20003f06270 */
[----:B------:R-:W-:Y:S01]  /*4d40*/  IMAD.IADD R17, R16, 0x1, -R12 ;  /* 0x0000000110117824 */ /* 0x000fe200078e0a0c */
[----:B------:R-:W-:Y:S01]  /*4d50*/  IABS R15, R15 ;  /* 0x0000000f000f7213 */ /* 0x000fe20000000000 */
[----:B------:R-:W-:Y:S01]  /*4d60*/  HMMA.16816.F32.BF16 R60, R8, R18, R60 ;  /* 0x00000012083c723c */ /* 0x000fe2000004183c */
[----:B------:R-:W-:-:S02]  /*4d70*/  IABS R14, R14 ;  /* 0x0000000e000e7213 */ /* 0x000fc40000000000 */
[----:B------:R-:W-:-:S03]  /*4d80*/  IABS R17, R17 ;  /* 0x0000001100117213 */ /* 0x000fc60000000000 */
[----:B-1----:R-:W-:Y:S01]  /*4d90*/  HMMA.16816.F32.BF16 R28, R8, R40, R28 ;  /* 0x00000028081c723c */ /* 0x002fe2000004181c */
[----:B------:R-:W-:Y:S01]  /*4da0*/  IMAD.MOV.U32 R18, RZ, RZ, R15 ;  /* 0x000000ffff127224 */ /* 0x000fe200078e000f */
[----:B------:R-:W-:Y:S01]  /*4db0*/  I2FP.F32.S32 R17, R17 ;  /* 0x0000001100117245 */ /* 0x000fe20000201400 */
[----:B------:R-:W-:-:S03]  /*4dc0*/  IMAD.MOV.U32 R15, RZ, RZ, R14 ;  /* 0x000000ffff0f7224 */ /* 0x000fc600078e000e */
[----:B------:R-:W-:Y:S01]  /*4dd0*/  I2FP.F32.S32 R14, R18 ;  /* 0x00000012000e7245 */ /* 0x000fe20000201400 */
[----:B------:R-:W-:Y:S01]  /*4de0*/  VIADD R18, R12, 0x18 ;  /* 0x000000180c127836 */ /* 0x000fe20000000000 */
[C---:B------:R-:W-:Y:S01]  /*4df0*/  HMMA.16816.F32.BF16 R24, R8.reuse, R42, R24 ;  /* 0x0000002a0818723c */ /* 0x040fe20000041818 */
[----:B------:R-:W-:Y:S01]  /*4e00*/  FFMA.FTZ R44, R17, -UR5, R44 ;  /* 0x80000005112c7c23 */ /* 0x000fe2000801002c */
[----:B------:R-:W-:Y:S02]  /*4e10*/  VIADD R17, R16, 0x8 ;  /* 0x0000000810117836 */ /* 0x000fe40000000000 */
[----:B------:R-:W-:Y:S01]  /*4e20*/  FFMA.FTZ R45, R14, -UR5, R45 ;  /* 0x800000050e2d7c23 */ /* 0x000fe2000801002d */
[----:B------:R-:W-:Y:S01]  /*4e30*/  VIADD R14, R12, 0x9 ;  /* 0x000000090c0e7836 */ /* 0x000fe20000000000 */
[----:B------:R-:W-:Y:S01]  /*4e40*/  I2FP.F32.S32 R15, R15 ;  /* 0x0000000f000f7245 */ /* 0x000fe20000201400 */
[----:B----4-:R-:W-:Y:S01]  /*4e50*/  HMMA.16816.F32.BF16 R20, R8, R52, R20 ;  /* 0x000000340814723c */ /* 0x010fe20000041814 */
[----:B------:R-:W-:Y:S01]  /*4e60*/  IMAD.IADD R13, R17, 0x1, -R13 ;  /* 0x00000001110d7824 */ /* 0x000fe200078e0a0d */
[----:B------:R-:W-:Y:S01]  /*4e70*/  ISETP.GE.AND P3, PT, R18, R133, PT ;  /* 0x000000851200720c */ /* 0x000fe20003f66270 */
[----:B------:R-:W-:-:S02]  /*4e80*/  IMAD.IADD R48, R16, 0x1, -R14 ;  /* 0x0000000110307824 */ /* 0x000fc400078e0a0e */
[----:B------:R-:W-:Y:S01]  /*4e90*/  FFMA.FTZ R60, R15, -UR5, R60 ;  /* 0x800000050f3c7c23 */ /* 0x000fe2000801003c */
[----:B------:R-:W-:Y:S01]  /*4ea0*/  IMAD.IADD R6, R17, 0x1, -R6 ;  /* 0x0000000111067824 */ /* 0x000fe200078e0a06 */
[----:B------:R-:W-:Y:S01]  /*4eb0*/  HMMA.16816.F32.BF16 R68, R8, R54, R68 ;  /* 0x000000360844723c */ /* 0x000fe20000041844 */
        /* <DEDUP_REMOVED lines=8> */
[----:B------:R-:W-:Y:S01]  /*4f40*/  ISETP.GE.AND P4, PT, R40, R133, PT ;  /* 0x000000852800720c */ /* 0x000fe20003f86270 */
[----:B------:R-:W-:Y:S01]  /*4f50*/  VIADD R10, R12, 0x19 ;  /* 0x000000190c0a7836 */ /* 0x000fe20000000000 */
[----:B------:R-:W-:Y:S01]  /*4f60*/  IABS R15, R15 ;  /* 0x0000000f000f7213 */ /* 0x000fe20000000000 */
[----:B------:R-:W-:Y:S01]  /*4f70*/  FFMA.FTZ R61, R48, -UR5, R61 ;  /* 0x80000005303d7c23 */ /* 0x000fe2000801003d */
[----:B------:R-:W-:Y:S01]  /*4f80*/  IABS R11, R11 ;  /* 0x0000000b000b7213 */ /* 0x000fe20000000000 */
[----:B------:R-:W-:Y:S01]  /*4f90*/  IMAD.IADD R50, R16, 0x1, -R10 ;  /* 0x0000000110327824 */ /* 0x000fe200078e0a0a */
[----:B------:R-:W-:Y:S01]  /*4fa0*/  I2FP.F32.S32 R15, R15 ;  /* 0x0000000f000f7245 */ /* 0x000fe20000201400 */
[----:B------:R-:W-:Y:S01]  /*4fb0*/  VIADD R48, R12, 0x20 ;  /* 0x000000200c307836 */ /* 0x000fe20000000000 */
[----:B------:R-:W-:Y:S01]  /*4fc0*/  I2FP.F32.S32 R11, R11 ;  /* 0x0000000b000b7245 */ /* 0x000fe20000201400 */
[C---:B------:R-:W-:Y:S01]  /*4fd0*/  IMAD.IADD R8, R16.reuse, 0x1, -R40 ;  /* 0x0000000110087824 */ /* 0x040fe200078e0a28 */
[----:B------:R-:W-:Y:S01]  /*4fe0*/  IABS R50, R50 ;  /* 0x0000003200327213 */ /* 0x000fe20000000000 */
[----:B------:R-:W-:-:S02]  /*4ff0*/  IMAD.IADD R19, R16, 0x1, -R48 ;  /* 0x0000000110137824 */ /* 0x000fc400078e0a30 */
[----:B------:R-:W-:Y:S01]  /*5000*/  FFMA.FTZ R15, R15, -UR5, R36 ;  /* 0x800000050f0f7c23 */ /* 0x000fe20008010024 */
[----:B------:R-:W-:Y:S01]  /*5010*/  FFMA.FTZ R11, R11, -UR5, R32 ;  /* 0x800000050b0b7c23 */ /* 0x000fe20008010020 */
[C---:B------:R-:W-:Y:S01]  /*5020*/  IMAD.IADD R32, R17.reuse, 0x1, -R12 ;  /* 0x0000000111207824 */ /* 0x040fe200078e0a0c */
[----:B------:R-:W-:Y:S01]  /*5030*/  I2FP.F32.S32 R50, R50 ;  /* 0x0000003200327245 */ /* 0x000fe20000201400 */
[C---:B------:R-:W-:Y:S01]  /*5040*/  IMAD.IADD R41, R17.reuse, 0x1, -R48 ;  /* 0x0000000111297824 */ /* 0x040fe200078e0a30 */
[----:B------:R-:W-:Y:S01]  /*5050*/  IABS R19, R19 ;  /* 0x0000001300137213 */ /* 0x000fe20000000000 */
[----:B------:R-:W-:Y:S01]  /*5060*/  IMAD.IADD R40, R17, 0x1, -R40 ;  /* 0x0000000111287824 */ /* 0x000fe200078e0a28 */
[----:B------:R-:W-:Y:S01]  /*5070*/  IABS R32, R32 ;  /* 0x0000002000207213 */ /* 0x000fe20000000000 */
[----:B------:R-:W-:Y:S01]  /*5080*/  FFMA.FTZ R9, R50, -UR5, R33 ;  /* 0x8000000532097c23 */ /* 0x000fe20008010021 */
[----:B------:R-:W-:Y:S02]  /*5090*/  I2FP.F32.S32 R19, R19 ;  /* 0x0000001300137245 */ /* 0x000fe40000201400 */
[----:B------:R-:W-:-:S02]  /*50a0*/  I2FP.F32.S32 R33, R32 ;  /* 0x0000002000217245 */ /* 0x000fc40000201400 */
[----:B------:R-:W-:Y:S01]  /*50b0*/  I2FP.F32.S32 R32, R13 ;  /* 0x0000000d00207245 */ /* 0x000fe20000201400 */
[----:B------:R-:W-:Y:S01]  /*50c0*/  FFMA.FTZ R169, R19, -UR5, R28 ;  /* 0x8000000513a97c23 */ /* 0x000fe2000801001c */
[----:B------:R-:W-:Y:S01]  /*50d0*/  I2FP.F32.S32 R13, R6 ;  /* 0x00000006000d7245 */ /* 0x000fe20000201400 */
[----:B------:R-:W-:Y:S01]  /*50e0*/  IMAD.IADD R19, R17, 0x1, -R18 ;  /* 0x0000000111137824 */ /* 0x000fe200078e0a12 */
[----:B------:R-:W-:Y:S01]  /*50f0*/  IABS R8, R8 ;  /* 0x0000000800087213 */ /* 0x000fe20000000000 */
[----:B------:R-:W-:Y:S01]  /*5100*/  FFMA.FTZ R33, R33, -UR5, R46 ;  /* 0x8000000521217c23 */ /* 0x000fe2000801002e */
[----:B------:R-:W-:Y:S01]  /*5110*/  IABS R41, R41 ;  /* 0x0000002900297213 */ /* 0x000fe20000000000 */
[----:B------:R-:W-:Y:S01]  /*5120*/  FFMA.FTZ R28, R13, -UR5, R62 ;  /* 0x800000050d1c7c23 */ /* 0x000fe2000801003e */
[C---:B------:R-:W-:Y:S01]  /*5130*/  IMAD.IADD R13, R17.reuse, 0x1, -R42 ;  /* 0x00000001110d7824 */ /* 0x040fe200078e0a2a */
[----:B------:R-:W-:Y:S01]  /*5140*/  IABS R19, R19 ;  /* 0x0000001300137213 */ /* 0x000fe20000000000 */
[----:B------:R-:W-:Y:S01]  /*5150*/  FFMA.FTZ R32, R32, -UR5, R47 ;  /* 0x8000000520207c23 */ /* 0x000fe2000801002f */
[----:B------:R-:W-:Y:S01]  /*5160*/  I2FP.F32.S32 R8, R8 ;  /* 0x0000000800087245 */ /* 0x000fe20000201400 */
[----:B------:R-:W-:Y:S01]  /*5170*/  IMAD.IADD R6, R17, 0x1, -R10 ;  /* 0x0000000111067824 */ /* 0x000fe200078e0a0a */
[----:B------:R-:W-:Y:S01]  /*5180*/  IABS R13, R13 ;  /* 0x0000000d000d7213 */ /* 0x000fe20000000000 */
[----:B------:R-:W-:Y:S01]  /*5190*/  VIADD R18, R12, 0x31 ;  /* 0x000000310c127836 */ /* 0x000fe20000000000 */
[----:B------:R-:W-:Y:S01]  /*51a0*/  I2FP.F32.S32 R19, R19 ;  /* 0x0000001300137245 */ /* 0x000fe20000201400 */
[----:B------:R-:W-:Y:S01]  /*51b0*/  FFMA.FTZ R8, R8, -UR5, R37 ;  /* 0x8000000508087c23 */ /* 0x000fe20008010025 */
[----:B------:R-:W-:Y:S01]  /*51c0*/  I2FP.F32.S32 R13, R13 ;  /* 0x0000000d000d7245 */ /* 0x000fe20000201400 */
[----:B------:R-:W-:Y:S01]  /*51d0*/  VIADD R46, R12, 0x38 ;  /* 0x000000380c2e7836 */ /* 0x000fe20000000000 */
[----:B------:R-:W-:Y:S01]  /*51e0*/  I2FP.F32.S32 R41, R41 ;  /* 0x0000002900297245 */ /* 0x000fe20000201400 */
[----:B------:R-:W-:Y:S01]  /*51f0*/  FFMA.FTZ R19, R19, -UR5, R34 ;  /* 0x8000000513137c23 */ /* 0x000fe20008010022 */
[----:B------:R-:W-:Y:S01]  /*5200*/  FSEL R37, R44, -INF , !P2 ;  /* 0xff8000002c257808 */ /* 0x000fe20005000000 */
[----:B------:R-:W-:Y:S01]  /*5210*/  FFMA.FTZ R13, R13, -UR5, R38 ;  /* 0x800000050d0d7c23 */ /* 0x000fe20008010026 */
[----:B------:R-:W-:Y:S01]  /*5220*/  FSEL R36, R33, -INF , !P2 ;  /* 0xff80000021247808 */ /* 0x000fe20005000000 */
[----:B------:R-:W-:Y:S01]  /*5230*/  FFMA.FTZ R164, R41, -UR5, R30 ;  /* 0x8000000529a47c23 */ /* 0x000fe2000801001e */
[-C--:B------:R-:W-:Y:S01]  /*5240*/  ISETP.GE.AND P5, PT, R42, R133.reuse, PT ;  /* 0x000000852a00720c */ /* 0x080fe20003fa6270 */
[----:B------:R-:W-:Y:S01]  /*5250*/  VIADD R38, R12, 0x21 ;  /* 0x000000210c267836 */ /* 0x000fe20000000000 */
[-C--:B------:R-:W-:Y:S01]  /*5260*/  ISETP.GE.AND P2, PT, R10, R133.reuse, PT ;  /* 0x000000850a00720c */ /* 0x080fe20003f46270 */
[C---:B------:R-:W-:Y:S01]  /*5270*/  VIADD R34, R12.reuse, 0x28 ;  /* 0x000000280c227836 */ /* 0x040fe20000000000 */
[----:B------:R-:W-:Y:S01]  /*5280*/  FSEL R33, R45, -INF , !P1 ;  /* 0xff8000002d217808 */ /* 0x000fe20004800000 */
[----:B------:R-:W-:Y:S01]  /*5290*/  VIADD R30, R12, 0x29 ;  /* 0x000000290c1e7836 */ /* 0x000fe20000000000 */
[----:B------:R-:W-:Y:S01]  /*52a0*/  FSEL R32, R32, -INF , !P1 ;  /* 0xff80000020207808 */ /* 0x000fe20004800000 */
[----:B------:R-:W-:Y:S01]  /*52b0*/  VIADD R44, R12, 0x39 ;  /* 0x000000390c2c7836 */ /* 0x000fe20000000000 */
[----:B------:R-:W-:Y:S01]  /*52c0*/  IABS R10, R40 ;  /* 0x00000028000a7213 */ /* 0x000fe20000000000 */
[----:B------:R-:W-:Y:S01]  /*52d0*/  IMAD.IADD R47, R16, 0x1, -R34 ;  /* 0x00000001102f7824 */ /* 0x000fe200078e0a22 */
[-C--:B------:R-:W-:Y:S01]  /*52e0*/  ISETP.GE.AND P1, PT, R48, R133.reuse, PT ;  /* 0x000000853000720c */ /* 0x080fe20003f26270 */
[----:B------:R-:W-:Y:S01]  /*52f0*/  VIADD R48, R12, 0x30 ;  /* 0x000000300c307836 */ /* 0x000fe20000000000 */
[----:B------:R-:W-:Y:S01]  /*5300*/  FSEL R12, R13, -INF , !P5 ;  /* 0xff8000000d0c7808 */ /* 0x000fe20006800000 */
[C---:B------:R-:W-:Y:S01]  /*5310*/  IMAD.IADD R45, R16.reuse, 0x1, -R30 ;  /* 0x00000001102d7824 */ /* 0x040fe200078e0a1e */
[----:B------:R-:W-:Y:S01]  /*5320*/  I2FP.F32.S32 R10, R10 ;  /* 0x0000000a000a7245 */ /* 0x000fe20000201400 */
[----:B------:R-:W-:Y:S01]  /*5330*/  IMAD.IADD R43, R16, 0x1, -R48 ;  /* 0x00000001102b7824 */ /* 0x000fe200078e0a30 */
[----:B------:R-:W-:Y:S01]  /*5340*/  FSEL R13, R8, -INF , !P4 ;  /* 0xff800000080d7808 */ /* 0x000fe20006000000 */
[----:B------:R-:W-:Y:S01]  /*5350*/  IMAD.IADD R42, R16, 0x1, -R18 ;  /* 0x00000001102a7824 */ /* 0x000fe200078e0a12 */
[----:B------:R-:W-:Y:S01]  /*5360*/  ISETP.GE.AND P6, PT, R14, R133, PT ;  /* 0x000000850e00720c */ /* 0x000fe20003fc6270 */
[----:B------:R-:W-:Y:S01]  /*5370*/  IMAD.IADD R14, R17, 0x1, -R14 ;  /* 0x00000001110e7824 */ /* 0x000fe200078e0a0e */
[----:B------:R-:W-:Y:S01]  /*5380*/  FSEL R8, R19, -INF , !P3 ;  /* 0xff80000013087808 */ /* 0x000fe20005800000 */
[----:B------:R-:W-:-:S02]  /*5390*/  IMAD.IADD R19, R16, 0x1, -R38 ;  /* 0x0000000110137824 */ /* 0x000fc400078e0a26 */
[----:B------:R-:W-:Y:S01]  /*53a0*/  FFMA.FTZ R10, R10, -UR5, R39 ;  /* 0x800000050a0a7c23 */ /* 0x000fe20008010027 */
[----:B------:R-:W-:Y:S01]  /*53b0*/  FSEL R39, R60, -INF , !P0 ;  /* 0xff8000003c277808 */ /* 0x000fe20004000000 */
[----:B------:R-:W-:Y:S01]  /*53c0*/  IMAD.IADD R41, R16, 0x1, -R46 ;  /* 0x0000000110297824 */ /* 0x000fe200078e0a2e */
[----:B------:R-:W-:Y:S01]  /*53d0*/  FSEL R28, R28, -INF , !P0 ;  /* 0xff8000001c1c7808 */ /* 0x000fe20004000000 */
[----:B------:R-:W-:Y:S01]  /*53e0*/  IMAD.IADD R40, R16, 0x1, -R44 ;  /* 0x0000000110287824 */ /* 0x000fe200078e0a2c */
[----:B------:R-:W-:Y:S02]  /*53f0*/  IABS R14, R14 ;  /* 0x0000000e000e7213 */ /* 0x000fe40000000000 */
[----:B------:R-:W-:Y:S01]  /*5400*/  ISETP.GE.AND P0, PT, R38, R133, PT ;  /* 0x000000852600720c */ /* 0x000fe20003f06270 */
[C---:B------:R-:W-:Y:S01]  /*5410*/  IMAD.IADD R38, R17.reuse, 0x1, -R38 ;  /* 0x0000000111267824 */ /* 0x040fe200078e0a26 */
[----:B------:R-:W-:Y:S01]  /*5420*/  IABS R16, R19 ;  /* 0x0000001300107213 */ /* 0x000fe20000000000 */
[----:B------:R-:W-:Y:S01]  /*5430*/  IMAD.IADD R19, R17, 0x1, -R48 ;  /* 0x0000000111137824 */ /* 0x000fe200078e0a30 */
[----:B------:R-:W-:-:S02]  /*5440*/  FSEL R10, R10, -INF , !P4 ;  /* 0xff8000000a0a7808 */ /* 0x000fc40006000000 */
[----:B------:R-:W-:Y:S02]  /*5450*/  I2FP.F32.S32 R14, R14 ;  /* 0x0000000e000e7245 */ /* 0x000fe40000201400 */
[----:B------:R-:W-:Y:S02]  /*5460*/  IABS R6, R6 ;  /* 0x0000000600067213 */ /* 0x000fe40000000000 */
[----:B------:R-:W-:Y:S01]  /*5470*/  ISETP.GE.AND P4, PT, R48, R133, PT ;  /* 0x000000853000720c */ /* 0x000fe20003f86270 */
[----:B------:R-:W-:Y:S01]  /*5480*/  IMAD.MOV.U32 R48, RZ, RZ, R16 ;  /* 0x000000ffff307224 */ /* 0x000fe200078e0010 */
[----:B------:R-:W-:Y:S01]  /*5490*/  IABS R38, R38 ;  /* 0x0000002600267213 */ /* 0x000fe20000000000 */
[----:B------:R-:W-:Y:S01]  /*54a0*/  FFMA.FTZ R14, R14, -UR5, R63 ;  /* 0x800000050e0e7c23 */ /* 0x000fe2000801003f */
[----:B------:R-:W-:Y:S01]  /*54b0*/  I2FP.F32.S32 R6, R6 ;  /* 0x0000000600067245 */ /* 0x000fe20000201400 */
[----:B------:R-:W-:Y:S01]  /*54c0*/  IMAD.IADD R16, R17, 0x1, -R46 ;  /* 0x0000000111107824 */ /* 0x000fe200078e0a2e */
[----:B------:R-:W-:-:S02]  /*54d0*/  I2FP.F32.S32 R48, R48 ;  /* 0x0000003000307245 */ /* 0x000fc40000201400 */
[----:B------:R-:W-:Y:S01]  /*54e0*/  I2FP.F32.S32 R38, R38 ;  /* 0x0000002600267245 */ /* 0x000fe20000201400 */
[----:B------:R-:W-:Y:S01]  /*54f0*/  FFMA.FTZ R6, R6, -UR5, R35 ;  /* 0x8000000506067c23 */ /* 0x000fe20008010023 */
[----:B------:R-:W-:Y:S01]  /*5500*/  FSEL R35, R61, -INF , !P6 ;  /* 0xff8000003d237808 */ /* 0x000fe20007000000 */
[----:B------:R-:W-:Y:S01]  /*5510*/  FFMA.FTZ R29, R48, -UR5, R29 ;  /* 0x80000005301d7c23 */ /* 0x000fe2000801001d */
[----:B------:R-:W-:Y:S01]  /*5520*/  FSEL R14, R14, -INF , !P6 ;  /* 0xff8000000e0e7808 */ /* 0x000fe20007000000 */
[----:B------:R-:W-:Y:S01]  /*5530*/  FFMA.FTZ R31, R38, -UR5, R31 ;  /* 0x80000005261f7c23 */ /* 0x000fe2000801001f */
[----:B------:R-:W-:Y:S02]  /*5540*/  FSEL R15, R15, -INF , !P5 ;  /* 0xff8000000f0f7808 */ /* 0x000fe40006800000 */
[----:B------:R-:W-:Y:S02]  /*5550*/  FSEL R11, R11, -INF , !P3 ;  /* 0xff8000000b0b7808 */ /* 0x000fe40005800000 */
[----:B------:R-:W-:-:S02]  /*5560*/  IABS R41, R41 ;  /* 0x0000002900297213 */ /* 0x000fc40000000000 */
        /* <DEDUP_REMOVED lines=8> */
[----:B------:R-:W-:Y:S02]  /*55f0*/  I2FP.F32.S32 R41, R41 ;  /* 0x0000002900297245 */ /* 0x000fe40000201400 */
[----:B------:R-:W-:-:S02]  /*5600*/  I2FP.F32.S32 R43, R43 ;  /* 0x0000002b002b7245 */ /* 0x000fc40000201400 */
[----:B------:R-:W-:Y:S01]  /*5610*/  IABS R19, R19 ;  /* 0x0000001300137213 */ /* 0x000fe20000000000 */
[----:B------:R-:W-:Y:S01]  /*5620*/  FFMA.FTZ R68, R41, -UR5, R68 ;  /* 0x8000000529447c23 */ /* 0x000fe20008010044 */
[----:B------:R-:W-:Y:S01]  /*5630*/  FSEL R161, R29, -INF , !P0 ;  /* 0xff8000001da17808 */ /* 0x000fe20004000000 */
[----:B------:R-:W-:Y:S01]  /*5640*/  FFMA.FTZ R20, R43, -UR5, R20 ;  /* 0x800000052b147c23 */ /* 0x000fe20008010014 */
[----:B------:R-:W-:Y:S02]  /*5650*/  FSEL R212, R31, -INF , !P0 ;  /* 0xff8000001fd47808 */ /* 0x000fe40004000000 */
[----:B------:R-:W-:Y:S02]  /*5660*/  IABS R16, R16 ;  /* 0x0000001000107213 */ /* 0x000fe40000000000 */
[----:B------:R-:W-:Y:S02]  /*5670*/  ISETP.LT.AND P0, PT, R200, UR12, PT ;  /* 0x0000000cc8007c0c */ /* 0x000fe4000bf01270 */
[----:B------:R-:W-:-:S02]  /*5680*/  IABS R47, R47 ;  /* 0x0000002f002f7213 */ /* 0x000fc40000000000 */
[----:B------:R-:W-:Y:S02]  /*5690*/  IABS R45, R45 ;  /* 0x0000002d002d7213 */ /* 0x000fe40000000000 */
[----:B------:R-:W-:Y:S02]  /*56a0*/  IABS R42, R42 ;  /* 0x0000002a002a7213 */ /* 0x000fe40000000000 */
[----:B------:R-:W-:Y:S02]  /*56b0*/  IABS R40, R40 ;  /* 0x0000002800287213 */ /* 0x000fe40000000000 */
[----:B------:R-:W-:Y:S02]  /*56c0*/  IABS R34, R34 ;  /* 0x0000002200227213 */ /* 0x000fe40000000000 */
[----:B------:R-:W-:Y:S02]  /*56d0*/  IABS R30, R30 ;  /* 0x0000001e001e7213 */ /* 0x000fe40000000000 */
[----:B------:R-:W-:-:S02]  /*56e0*/  IABS R18, R18 ;  /* 0x0000001200127213 */ /* 0x000fc40000000000 */
[----:B------:R-:W-:Y:S02]  /*56f0*/  IABS R17, R17 ;  /* 0x0000001100117213 */ /* 0x000fe40000000000 */
[----:B------:R-:W-:Y:S02]  /*5700*/  FSEL R9, R9, -INF , !P2 ;  /* 0xff80000009097808 */ /* 0x000fe40005000000 */
[----:B------:R-:W-:Y:S02]  /*5710*/  FSEL R6, R6, -INF , !P2 ;  /* 0xff80000006067808 */ /* 0x000fe40005000000 */
[----:B------:R-:W-:Y:S02]  /*5720*/  I2FP.F32.S32 R41, R19 ;  /* 0x0000001300297245 */ /* 0x000fe40000201400 */
[----:B------:R-:W-:Y:S02]  /*5730*/  ISETP.GE.AND P2, PT, R46, R133, PT ;  /* 0x000000852e00720c */ /* 0x000fe40003f46270 */
[----:B------:R-:W-:Y:S01]  /*5740*/  I2FP.F32.S32 R19, R16 ;  /* 0x0000001000137245 */ /* 0x000fe20000201400 */
[----:B------:R-:W-:Y:S01]  /*5750*/  FFMA.FTZ R22, R41, -UR5, R22 ;  /* 0x8000000529167c23 */ /* 0x000fe20008010016 */
        /* <DEDUP_REMOVED lines=19> */
[----:B------:R-:W-:-:S02]  /*5890*/  ISETP.GE.AND P1, PT, R44, R133, PT ;  /* 0x000000852c00720c */ /* 0x000fc40003f26270 */
        /* <DEDUP_REMOVED lines=12> */
[----:B------:R-:W-:Y:S06]  /*5960*/  BAR.SYNC.DEFER_BLOCKING 0x0 ;  /* 0x0000000000007b1d */ /* 0x000fec0000010000 */
[----:B------:R-:W-:Y:S05]  /*5970*/  @!P0 BRA `(.L_x_4675) ;  /* 0x0000000c00208947 */ /* 0x000fea0003800000 */
[----:B------:R-:W-:-:S13]  /*5980*/  PLOP3.LUT P1, PT, PT, PT, UP1, 0x40, 0x0 ;  /* 0x000000000000781c */ /* 0x000fda0003f2e818 */
[----:B------:R-:W-:Y:S05]  /*5990*/  @P1 BRA `(.L_x_4676) ;  /* 0x0000000000f01947 */ /* 0x000fea0003800000 */
[----:B------:R-:W1:Y:S01]  /*59a0*/  LDC R17, c[0x0][0x380] ;  /* 0x0000e000ff117b82 */ /* 0x000e620000000800 */
[----:B------:R-:W-:Y:S01]  /*59b0*/  UIADD3 UR7, UR11, -0x40, URZ ;  /* 0xffffffc00b077890 */ /* 0x000fe2000fffe03f */
[----:B------:R-:W-:Y:S01]  /*59c0*/  IMAD.U32 R20, RZ, RZ, UR11 ;  /* 0x0000000bff147e24 */ /* 0x000fe2000f8e00ff */
[----:B------:R-:W-:-:S04]  /*59d0*/  ULDC.64 UR8, c[0x0][0x230] ;  /* 0x00008c0000087ab9 */ /* 0x000fc80000000a00 */
[----:B------:R-:W-:Y:S02]  /*59e0*/  MOV R18, UR7 ;  /* 0x0000000700127c02 */ /* 0x000fe40008000f00 */
[----:B------:R-:W-:Y:S02]  /*59f0*/  IABS R20, R20 ;  /* 0x0000001400147213 */ /* 0x000fe40000000000 */
[----:B------:R-:W-:Y:S02]  /*5a00*/  IABS R18, R18 ;  /* 0x0000001200127213 */ /* 0x000fe40000000000 */
[----:B-1----:R-:W-:-:S04]  /*5a10*/  IABS R16, R17 ;  /* 0x0000001100107213 */ /* 0x002fc80000000000 */
[----:B------:R-:W1:Y:S08]  /*5a20*/  I2F.RP R21, R16 ;  /* 0x0000001000157306 */ /* 0x000e700000209400 */
[----:B-1----:R-:W1:Y:S02]  /*5a30*/  MUFU.RCP R22, R21 ;  /* 0x0000001500167308 */ /* 0x002e640000001000 */
[----:B-1----:R-:W-:-:S06]  /*5a40*/  VIADD R22, R22, 0xffffffe ;  /* 0x0ffffffe16167836 */ /* 0x002fcc0000000000 */
[----:B------:R-:W1:Y:S02]  /*5a50*/  F2I.FTZ.U32.TRUNC.NTZ R23, R22 ;  /* 0x0000001600177305 */ /* 0x000e64000021f000 */
[----:B-1----:R-:W-:Y:S01]  /*5a60*/  IADD3 R19, RZ, -R23, RZ ;  /* 0x80000017ff137210 */ /* 0x002fe20007ffe0ff */
[----:B------:R-:W-:-:S04]  /*5a70*/  IMAD.MOV.U32 R22, RZ, RZ, RZ ;  /* 0x000000ffff167224 */ /* 0x000fc800078e00ff */
        /* <DEDUP_REMOVED lines=8> */
[----:B------:R-:W-:Y:S02]  /*5b00*/  LOP3.LUT R18, R17, UR11, RZ, 0x3c, !PT ;  /* 0x0000000b11127c12 */ /* 0x000fe4000f8e3cff */
[C---:B------:R-:W-:Y:S02]  /*5b10*/  ISETP.GT.U32.AND P4, PT, R16.reuse, R21, PT ;  /* 0x000000151000720c */ /* 0x040fe40003f84070 */
[----:B------:R-:W-:Y:S02]  /*5b20*/  ISETP.GT.U32.AND P2, PT, R16, R19, PT ;  /* 0x000000131000720c */ /* 0x000fe40003f44070 */
[----:B------:R-:W-:-:S02]  /*5b30*/  ISETP.GE.AND P3, PT, R18, RZ, PT ;  /* 0x000000ff1200720c */ /* 0x000fc40003f66270 */
[----:B------:R-:W-:-:S07]  /*5b40*/  LOP3.LUT R18, RZ, R17, RZ, 0x33, !PT ;  /* 0x00000011ff127212 */ /* 0x000fce00078e33ff */
[-C--:B------:R-:W-:Y:S02]  /*5b50*/  @!P4 IADD3 R21, R21, -R16.reuse, RZ ;  /* 0x800000101515c210 */ /* 0x080fe40007ffe0ff */
[----:B------:R-:W-:Y:S01]  /*5b60*/  @!P2 IMAD.IADD R19, R19, 0x1, -R16 ;  /* 0x000000011313a824 */ /* 0x000fe200078e0a10 */
[----:B------:R-:W-:Y:S01]  /*5b70*/  @!P4 IADD3 R23, R23, 0x1, RZ ;  /* 0x000000011717c810 */ /* 0x000fe20007ffe0ff */
[----:B------:R-:W-:Y:S01]  /*5b80*/  @!P2 VIADD R22, R22, 0x1 ;  /* 0x000000011616a836 */ /* 0x000fe20000000000 */
[-C--:B------:R-:W-:Y:S02]  /*5b90*/  ISETP.GE.U32.AND P6, PT, R21, R16.reuse, PT ;  /* 0x000000101500720c */ /* 0x080fe40003fc6070 */
[----:B------:R-:W-:Y:S02]  /*5ba0*/  ISETP.GE.U32.AND P5, PT, R19, R16, PT ;  /* 0x000000101300720c */ /* 0x000fe40003fa6070 */
[C---:B------:R-:W-:Y:S02]  /*5bb0*/  LOP3.LUT R16, R17.reuse, UR7, RZ, 0x3c, !PT ;  /* 0x0000000711107c12 */ /* 0x040fe4000f8e3cff */
[----:B------:R-:W-:-:S02]  /*5bc0*/  ISETP.NE.AND P2, PT, R17, RZ, PT ;  /* 0x000000ff1100720c */ /* 0x000fc40003f45270 */
[----:B------:R-:W-:-:S05]  /*5bd0*/  ISETP.GE.AND P1, PT, R16, RZ, PT ;  /* 0x000000ff1000720c */ /* 0x000fca0003f26270 */
[----:B------:R-:W-:Y:S02]  /*5be0*/  @P6 IADD3 R23, R23, 0x1, RZ ;  /* 0x0000000117176810 */ /* 0x000fe40007ffe0ff */
[----:B------:R-:W-:Y:S02]  /*5bf0*/  @P5 VIADD R22, R22, 0x1 ;  /* 0x0000000116165836 */ /* 0x000fe40000000000 */
[----:B------:R-:W-:-:S04]  /*5c00*/  @!P3 IADD3 R23, -R23, RZ, RZ ;  /* 0x000000ff1717b210 */ /* 0x000fc80007ffe1ff */
[----:B------:R-:W-:Y:S01]  /*5c10*/  @!P1 IMAD.MOV R22, RZ, RZ, -R22 ;  /* 0x000000ffff169224 */ /* 0x000fe200078e0a16 */
[----:B------:R-:W-:-:S04]  /*5c20*/  SEL R19, R18, R23, !P2 ;  /* 0x0000001712137207 */ /* 0x000fc80005000000 */
[----:B------:R-:W-:Y:S01]  /*5c30*/  SEL R18, R18, R22, !P2 ;  /* 0x0000001612127207 */ /* 0x000fe20005000000 */
[----:B------:R-:W-:-:S04]  /*5c40*/  IMAD.WIDE R20, R19, 0x4, R206 ;  /* 0x0000000413147825 */ /* 0x000fc800078e02ce */
[----:B------:R-:W-:Y:S02]  /*5c50*/  IMAD.WIDE R22, R18, 0x4, R206 ;  /* 0x0000000412167825 */ /* 0x000fe400078e02ce */
        /* <DEDUP_REMOVED lines=16> */
.L_x_4676:
[----:B------:R-:W-:-:S04]  /*5d60*/  LEA R80, -R80, RZ, 0x6 ;  /* 0x000000ff50507211 */ /* 0x000fc800078e31ff */
[----:B------:R-:W-:-:S07]  /*5d70*/  SHF.R.S32.HI R27, RZ, 0x1f, R80 ;  /* 0x0000001fff1b7819 */ /* 0x000fce0000011450 */
.L_x_4677:
        /* <DEDUP_REMOVED lines=9> */
[----:B------:R-:W-:Y:S02]  /*5e10*/  @!P3 IMAD.X R4, R27, 0x1, R144, P1 ;  /* 0x000000011b04b824 */ /* 0x000fe400008e0690 */
[----:B------:R-:W3:Y:S08]  /*5e20*/  @!P4 LDC.64 R18, c[0x0][0x218] ;  /* 0x00008600ff12cb82 */ /* 0x000ef00000000a00 */
[----:B------:R-:W4:Y:S08]  /*5e30*/  @!P2 LDC.64 R24, c[0x0][0x218] ;  /* 0x00008600ff18ab82 */ /* 0x000f300000000a00 */
[----:B------:R-:W5:Y:S01]  /*5e40*/  @!P4 LDC.64 R22, c[0x0][0x218] ;  /* 0x00008600ff16cb82 */ /* 0x000f620000000a00 */
[----:B-1----:R-:W-:-:S04]  /*5e50*/  @!P3 LEA R30, P1, R29, R16, 0x1 ;  /* 0x000000101d1eb211 */ /* 0x002fc800078208ff */
[----:B------:R-:W-:Y:S01]  /*5e60*/  @!P3 LEA.HI.X R31, R29, R17, R4, 0x1, P1 ;  /* 0x000000111d1fb211 */ /* 0x000fe200008f0c04 */
[----:B------:R-:W-:Y:S01]  /*5e70*/  @!P4 IMAD.X R4, R27, 0x1, R144, P5 ;  /* 0x000000011b04c824 */ /* 0x000fe200028e0690 */
[----:B------:R-:W-:Y:S01]  /*5e80*/  IADD3 R26, P1, R202, R80, RZ ;  /* 0x00000050ca1a7210 */ /* 0x000fe20007f3e0ff */
[----:B------:R-:W1:Y:S01]  /*5e90*/  @!P3 LDC.64 R20, c[0x0][0x218] ;  /* 0x00008600ff14bb82 */ /* 0x000e620000000a00 */
[----:B---3--:R-:W-:-:S04]  /*5ea0*/  @!P4 LEA R42, P5, R3, R18, 0x1 ;  /* 0x00000012032ac211 */ /* 0x008fc800078a08ff */
[----:B------:R-:W-:Y:S01]  /*5eb0*/  @!P4 LEA.HI.X R43, R3, R19, R4, 0x1, P5 ;  /* 0x00000013032bc211 */ /* 0x000fe200028f0c04 */
[----:B------:R-:W-:Y:S01]  /*5ec0*/  IMAD.X R3, R201, 0x1, R27, P1 ;  /* 0x00000001c9037824 */ /* 0x000fe200008e061b */
[-C--:B------:R-:W-:Y:S01]  /*5ed0*/  @!P2 IADD3 R29, P1, R80, R135.reuse, RZ ;  /* 0x00000087501da210 */ /* 0x080fe20007f3e0ff */
[----:B------:R-:W3:Y:S01]  /*5ee0*/  @!P2 LDC.64 R18, c[0x0][0x218] ;  /* 0x00008600ff12ab82 */ /* 0x000ee20000000a00 */
        /* <DEDUP_REMOVED lines=9> */
[----:B------:R-:W2:Y:S01]  /*5f80*/  @!P4 LDC.64 R16, c[0x0][0x218] ;  /* 0x00008600ff10cb82 */ /* 0x000ea20000000a00 */
[----:B------:R-:W-:-:S02]  /*5f90*/  @!P2 LEA.HI.X R41, R29, R25, R4, 0x1, P1 ;  /* 0x000000191d29a211 */ /* 0x000fc400008f0c04 */
[----:B-----5:R-:W-:Y:S01]  /*5fa0*/  @!P4 LEA R24, P5, R34, R22, 0x1 ;  /* 0x000000162218c211 */ /* 0x020fe200078a08ff */
[----:B------:R-:W-:Y:S01]  /*5fb0*/  @!PT LDS RZ, [RZ] ;  /* 0x00000000fffff984 */ /* 0x000fe20000000800 */
[----:B------:R-:W-:Y:S01]  /*5fc0*/  @!PT LDS RZ, [RZ] ;  /* 0x00000000fffff984 */ /* 0x000fe20000000800 */
[----:B------:R-:W-:Y:S01]  /*5fd0*/  @!PT LDS RZ, [RZ] ;  /* 0x00000000fffff984 */ /* 0x000fe20000000800 */
[----:B------:R-:W-:Y:S01]  /*5fe0*/  @!P3 LDGSTS.E.BYPASS.LTC128B.128 [R203+0x8000], desc[UR14][R30.64+0x80] ;  /* 0x080000801ecbbfae */ /* 0x000fe2000b901d4e */
[----:B------:R-:W-:Y:S02]  /*5ff0*/  @!P3 IADD3 R29, P1, R26, R135, RZ ;  /* 0x000000871a1db210 */ /* 0x000fe40007f3e0ff */
[----:B------:R-:W-:Y:S01]  /*6000*/  @!P4 LEA.HI.X R25, R34, R23, R38, 0x1, P5 ;  /* 0x000000172219c211 */ /* 0x000fe200028f0c26 */
[----:B------:R4:W-:Y:S01]  /*6010*/  @P2 STS.128 [R203+0xa000], RZ ;  /* 0x00a000ffcb002388 */ /* 0x0009e20000000c00 */
[----:B------:R-:W5:Y:S01]  /*6020*/  @!P3 LDC.64 R22, c[0x0][0x218] ;  /* 0x00008600ff16bb82 */ /* 0x000f620000000a00 */
[----:B------:R-:W-:Y:S01]  /*6030*/  @!P3 IMAD.X R34, R3, 0x1, R144, P1 ;  /* 0x000000010322b824 */ /* 0x000fe200008e0690 */
[----:B------:R-:W-:Y:S01]  /*6040*/  IADD3 R4, P5, R202, R26, RZ ;  /* 0x0000001aca047210 */ /* 0x000fe20007fbe0ff */
[----:B------:R-:W-:Y:S01]  /*6050*/  @!PT LDS RZ, [RZ] ;  /* 0x00000000fffff984 */ /* 0x000fe20000000800 */
[----:B------:R-:W-:Y:S01]  /*6060*/  @!PT LDS RZ, [RZ] ;  /* 0x00000000fffff984 */ /* 0x000fe20000000800 */
[----:B------:R-:W-:Y:S01]  /*6070*/  @!PT LDS RZ, [RZ] ;  /* 0x00000000fffff984 */ /* 0x000fe20000000800 */
[----:B------:R-:W-:Y:S01]  /*6080*/  @!P2 LDGSTS.E.BYPASS.LTC128B.128 [R203+0xa000], desc[UR14][R40.64+0x100] ;  /* 0x0a00010028cbafae */ /* 0x000fe2000b901d4e */
[----:B-1----:R-:W-:-:S03]  /*6090*/  @!P3 LEA R44, P1, R29, R20, 0x1 ;  /* 0x000000141d2cb211 */ /* 0x002fc600078208ff */
[----:B------:R4:W-:Y:S01]  /*60a0*/  @P4 STS.128 [R203+0x6800], RZ ;  /* 0x006800ffcb004388 */ /* 0x0009e20000000c00 */
[----:B------:R-:W-:Y:S01]  /*60b0*/  @!P3 LEA.HI.X R45, R29, R21, R34, 0x1, P1 ;  /* 0x000000151d2db211 */ /* 0x000fe200008f0c22 */
[----:B------:R-:W-:Y:S01]  /*60c0*/  IMAD.X R29, R201, 0x1, R3, P5 ;  /* 0x00000001c91d7824 */ /* 0x000fe200028e0603 */
[-C--:B------:R-:W-:Y:S01]  /*60d0*/  @!P2 IADD3 R26, P1, R26, R135.reuse, RZ ;  /* 0x000000871a1aa210 */ /* 0x080fe20007f3e0ff */
[----:B------:R-:W1:Y:S01]  /*60e0*/  @!P2 LDC.64 R20, c[0x0][0x218] ;  /* 0x00008600ff14ab82 */ /* 0x000e620000000a00 */
[----:B------:R-:W-:Y:S01]  /*60f0*/  @!P4 IADD3 R34, P5, R4, R135, RZ ;  /* 0x000000870422c210 */ /* 0x000fe20007fbe0ff */
[----:B------:R-:W-:Y:S01]  /*6100*/  @!PT LDS RZ, [RZ] ;  /* 0x00000000fffff984 */ /* 0x000fe20000000800 */
[----:B------:R-:W-:Y:S01]  /*6110*/  @!PT LDS RZ, [RZ] ;  /* 0x00000000fffff984 */ /* 0x000fe20000000800 */
[----:B------:R-:W-:Y:S01]  /*6120*/  @!PT LDS RZ, [RZ] ;  /* 0x00000000fffff984 */ /* 0x000fe20000000800 */
[----:B------:R4:W-:Y:S02]  /*6130*/  @!P4 LDGSTS.E.BYPASS.LTC128B.128 [R203+0x6800], desc[UR14][R24.64] ;  /* 0x0680000018cbcfae */ /* 0x0009e4000b901d4e */
[--C-:B------:R-:W-:Y:S01]  /*6140*/  @!P2 IMAD.X R3, R3, 0x1, R144.reuse, P1 ;  /* 0x000000010303a824 */ /* 0x100fe200008e0690 */
[----:B---3--:R-:W-:Y:S01]  /*6150*/  @!P2 LEA R46, P1, R26, R18, 0x1 ;  /* 0x000000121a2ea211 */ /* 0x008fe200078208ff */
[----:B------:R-:W-:Y:S01]  /*6160*/  @!P4 IMAD.X R38, R29, 0x1, R144, P5 ;  /* 0x000000011d26c824 */ /* 0x000fe200028e0690 */
[----:B--2---:R-:W-:Y:S01]  /*6170*/  @!P4 LEA R42, P5, R34, R16, 0x1 ;  /* 0x00000010222ac211 */ /* 0x004fe200078a08ff */
[----:B------:R2:W-:Y:S01]  /*6180*/  @P3 STS.128 [R203+0x8800], RZ ;  /* 0x008800ffcb003388 */ /* 0x0005e20000000c00 */
[----:B------:R-:W-:-:S02]  /*6190*/  @!P2 LEA.HI.X R47, R26, R19, R3, 0x1, P1 ;  /* 0x000000131a2fa211 */ /* 0x000fc400008f0c03 */
[----:B------:R-:W-:Y:S01]  /*61a0*/  @!P4 LEA.HI.X R43, R34, R17, R38, 0x1, P5 ;  /* 0x00000011222bc211 */ /* 0x000fe200028f0c26 */
[----:B------:R-:W3:Y:S01]  /*61b0*/  @!P4 LDC.64 R18, c[0x0][0x218] ;  /* 0x00008600ff12cb82 */ /* 0x000ee20000000a00 */
[CC--:B------:R-:W-:Y:S01]  /*61c0*/  @!P3 IADD3 R49, P5, R4.reuse, R135.reuse, RZ ;  /* 0x000000870431b210 */ /* 0x0c0fe20007fbe0ff */
[----:B------:R-:W-:Y:S01]  /*61d0*/  @!PT LDS RZ, [RZ] ;  /* 0x00000000fffff984 */ /* 0x000fe20000000800 */
[----:B------:R-:W-:Y:S01]  /*61e0*/  @!PT LDS RZ, [RZ] ;  /* 0x00000000fffff984 */ /* 0x000fe20000000800 */
[----:B------:R-:W-:Y:S01]  /*61f0*/  @!PT LDS RZ, [RZ] ;  /* 0x00000000fffff984 */ /* 0x000fe20000000800 */
[----:B------:R2:W-:Y:S01]  /*6200*/  @!P3 LDGSTS.E.BYPASS.LTC128B.128 [R203+0x8800], desc[UR14][R44.64+0x80] ;  /* 0x088000802ccbbfae */ /* 0x0005e2000b901d4e */
[----:B------:R-:W-:-:S03]  /*6210*/  @!P2 IADD3 R3, P1, R4, R135, RZ ;  /* 0x000000870403a210 */ /* 0x000fc60007f3e0ff */
[----:B------:R-:W-:Y:S01]  /*6220*/  @!P3 IMAD.X R26, R29, 0x1, R144, P5 ;  /* 0x000000011d1ab824 */ /* 0x000fe200028e0690 */
[C---:B-----5:R-:W-:Y:S01]  /*6230*/  @!P3 LEA R22, P5, R49.reuse, R22, 0x1 ;  /* 0x000000163116b211 */ /* 0x060fe200078a08ff */
[----:B------:R-:W5:Y:S01]  /*6240*/  @!P3 LDC.64 R16, c[0x0][0x218] ;  /* 0x00008600ff10bb82 */ /* 0x000f620000000a00 */
[----:B------:R2:W-:Y:S02]  /*6250*/  @P2 STS.128 [R203+0xa800], RZ ;  /* 0x00a800ffcb002388 */ /* 0x0005e40000000c00 */
[----:B------:R-:W-:Y:S02]  /*6260*/  @!P3 LEA.HI.X R23, R49, R23, R26, 0x1, P5 ;  /* 0x000000173117b211 */ /* 0x000fe400028f0c1a */
[----:B------:R-:W-:Y:S01]  /*6270*/  IADD3 R26, P5, R202, R4, RZ ;  /* 0x00000004ca1a7210 */ /* 0x000fe20007fbe0ff */
[----:B------:R-:W-:Y:S01]  /*6280*/  @!P2 IMAD.X R4, R29, 0x1, R144, P1 ;  /* 0x000000011d04a824 */ /* 0x000fe200008e0690 */
[----:B-1----:R-:W-:Y:S01]  /*6290*/  @!P2 LEA R20, P1, R3, R20, 0x1 ;  /* 0x000000140314a211 */ /* 0x002fe200078208ff */
        /* <DEDUP_REMOVED lines=13> */
[C-C-:B----4-:R-:W-:Y:S01]  /*6370*/  @!P4 IMAD.X R25, R29.reuse, 0x1, R144.reuse, P5 ;  /* 0x000000011d19c824 */ /* 0x150fe200028e0690 */
[C---:B---3--:R-:W-:Y:S01]  /*6380*/  @!P4 LEA R18, P5, R4.reuse, R18, 0x1 ;  /* 0x000000120412c211 */ /* 0x048fe200078a08ff */
[----:B------:R-:W-:Y:S01]  /*6390*/  @!P3 IMAD.X R24, R29, 0x1, R144, P1 ;  /* 0x000000011d18b824 */ /* 0x000fe200008e0690 */
[----:B------:R2:W-:Y:S02]  /*63a0*/  @P3 STS.128 [R203+0x9000], RZ ;  /* 0x009000ffcb003388 */ /* 0x0005e40000000c00 */
[----:B------:R-:W-:Y:S02]  /*63b0*/  @!P4 LEA.HI.X R19, R4, R19, R25, 0x1, P5 ;  /* 0x000000130413c211 */ /* 0x000fe400028f0c19 */
[C---:B-----5:R-:W-:Y:S01]  /*63c0*/  @!P3 LEA R16, P1, R3.reuse, R16, 0x1 ;  /* 0x000000100310b211 */ /* 0x060fe200078208ff */
        /* <DEDUP_REMOVED lines=31> */
.L_x_4679:
[----:B------:R-:W-:Y:S05]  /*65c0*/  BSYNC B0 ;  /* 0x0000000000007941 */ /* 0x000fea0003800000 */
.L_x_4678:
[----:B------:R-:W0:Y:S01]  /*65d0*/  LDGDEPBAR ;  /* 0x00000000000079af */ /* 0x000e220000000000 */
[----:B------:R-:W-:-:S04]  /*65e0*/  IADD3 R135, P1, R80, R135, RZ ;  /* 0x0000008750877210 */ /* 0x000fc80007f3e0ff */
[----:B------:R-:W-:-:S09]  /*65f0*/  IADD3.X R144, R27, R144, RZ, P1, !PT ;  /* 0x000000901b907210 */ /* 0x000fd20000ffe4ff */
.L_x_4675:
[----:B-12---:R-:W-:Y:S01]  /*6600*/  FMNMX.FTZ R16, R37, R33, !PT ;  /* 0x0000002125107209 */ /* 0x006fe20007810000 */
[----:B------:R-:W-:Y:S01]  /*6610*/  ULDC UR7, c[0x0][0x2ec] ;  /* 0x0000bb0000077ab9 */ /* 0x000fe20000000800 */
[----:B------:R-:W-:Y:S01]  /*6620*/  FMNMX.FTZ R19, R36, R32, !PT ;  /* 0x0000002024137209 */ /* 0x000fe20007810000 */
[----:B------:R-:W-:Y:S01]  /*6630*/  ULDC.64 UR8, c[0x0][0x218] ;  /* 0x0000860000087ab9 */ /* 0x000fe20000000a00 */
        /* <DEDUP_REMOVED lines=105> */
[----:B------:R-:W-:-:S02]  /*6cd0*/  LEA R212, P1, R135, UR8, 0x1 ;  /* 0x0000000887d47c11 */ /* 0x000fc4000f8208ff */
[----:B------:R-:W2:Y:S01]  /*6ce0*/  MUFU.EX2 R159, R159 ;  /* 0x0000009f009f7308 */ /* 0x000ea20000000800 */
[----:B-----5:R-:W-:Y:S01]  /*6cf0*/  F2FP.BF16.F32.PACK_AB R114, R152, R155 ;  /* 0x0000009b9872723e */ /* 0x020fe200000010ff */
[----:B------:R-:W-:Y:S01]  /*6d00*/  FADD.FTZ R155, R155, R156 ;  /* 0x0000009c9b9b7221 */ /* 0x000fe20000010000 */
[----:B------:R-:W-:-:S03]  /*6d10*/  LEA.HI.X R211, R135, UR9, R144, 0x1, P1 ;  /* 0x0000000987d37c11 */ /* 0x000fc600088f0c90 */
        /* <DEDUP_REMOVED lines=194> */
[----:B------:R-:W1:Y:S01]  /*7940*/  S2R R0, SR_TID.X ;  /* 0x0000000000007919 */ /* 0x000e620000002100 */
[----:B------:R-:W-:Y:S02]  /*7950*/  ULEA UR6, -UR6, URZ, 0x6 ;  /* 0x0000003f06067291 */ /* 0x000fe4000f8e313f */
[----:B------:R-:W-:Y:S02]  /*7960*/  UIADD3 UR13, UR13, -0x2, URZ ;  /* 0xfffffffe0d0d7890 */ /* 0x000fe4000fffe03f */
[----:B------:R-:W-:Y:S02]  /*7970*/  USHF.R.S32.HI UR4, URZ, 0x1f, UR6 ;  /* 0x0000001f3f047899 */ /* 0x000fe40008011406 */
[----:B------:R-:W-:Y:S01]  /*7980*/  MOV R209, UR6 ;  /* 0x0000000600d17c02 */ /* 0x000fe20008000f00 */
[----:B------:R-:W-:Y:S01]  /*7990*/  ULDC UR9, c[0x0][0x2d0] ;  /* 0x0000b40000097ab9 */ /* 0x000fe20000000800 */
[----:B------:R-:W-:Y:S02]  /*79a0*/  ULDC UR8, c[0x0][0x248] ;  /* 0x0000920000087ab9 */ /* 0x000fe40000000800 */
[----:B------:R-:W-:Y:S01]  /*79b0*/  MOV R208, UR4 ;  /* 0x0000000400d07c02 */ /* 0x000fe20008000f00 */
[----:B------:R-:W-:Y:S01]  /*79c0*/  ULDC UR4, c[0x0][0x2ec] ;  /* 0x0000bb0000047ab9 */ /* 0x000fe20000000800 */
[----:B-1----:R-:W-:Y:S01]  /*79d0*/  LOP3.LUT R5, R0, 0x3, RZ, 0xc0, !PT ;  /* 0x0000000300057812 */ /* 0x002fe200078ec0ff */
[----:B------:R-:W-:-:S04]  /*79e0*/  IMAD.MOV.U32 R0, RZ, RZ, R3 ;  /* 0x000000ffff007224 */ /* 0x000fc800078e0003 */
[----:B------:R-:W-:-:S05]  /*79f0*/  IMAD R210, R5, -0x2, R2 ;  /* 0xfffffffe05d27824 */ /* 0x000fca00078e0202 */
[----:B------:R-:W-:Y:S01]  /*7a00*/  IADD3 R210, R133, R210, -R134 ;  /* 0x000000d285d27210 */ /* 0x000fe20007ffe886 */
[----:B------:R-:W-:-:S07]  /*7a10*/  IMAD.MOV.U32 R133, RZ, RZ, R132 ;  /* 0x000000ffff857224 */ /* 0x000fce00078e0084 */
.L_x_4684:
[----:B------:R-:W-:Y:S04]  /*7a20*/  DEPBAR.LE SB0, 0x0 ;  /* 0x000080000000791a */ /* 0x000fe80000000000 */
[----:B------:R-:W-:Y:S01]  /*7a30*/  BAR.SYNC.DEFER_BLOCKING 0x0 ;  /* 0x0000000000007b1d */ /* 0x000fe20000010000 */
[----:B------:R-:W-:Y:S01]  /*7a40*/  PLOP3.LUT P0, PT, PT, PT, UP1, 0x40, 0x0 ;  /* 0x000000000000781c */ /* 0x000fe20003f0e818 */
[C---:B------:R-:W-:Y:S01]  /*7a50*/  VIADD R2, R204.reuse, 0x40 ;  /* 0x00000040cc027836 */ /* 0x040fe20000000000 */
[C---:B------:R-:W-:Y:S01]  /*7a60*/  ISETP.GE.AND P5, PT, R204.reuse, UR9, PT ;  /* 0x00000009cc007c0c */ /* 0x040fe2000bfa6270 */
[----:B------:R-:W-:Y:S01]  /*7a70*/  VIADD R132, R204, 0x80 ;  /* 0x00000080cc847836 */ /* 0x000fe20000000000 */
[----:B------:R-:W-:Y:S01]  /*7a80*/  MOV R10, R209 ;  /* 0x000000d1000a7202 */ /* 0x000fe20000000f00 */
[----:B------:R-:W-:Y:S01]  /*7a90*/  IMAD.MOV.U32 R134, RZ, RZ, R208 ;  /* 0x000000ffff867224 */ /* 0x000fe200078e00d0 */
[----:B------:R-:W-:Y:S07]  /*7aa0*/  ISETP.GE.AND P4, PT, R2, UR9, PT ;  /* 0x0000000902007c0c */ /* 0x000fee000bf86270 */
[----:B------:R-:W-:Y:S06]  /*7ab0*/  @P0 BRA `(.L_x_4681) ;  /* 0x0000000000fc0947 */ /* 0x000fec0003800000 */
[----:B------:R-:W1:Y:S01]  /*7ac0*/  LDC R7, c[0x0][0x380] ;  /* 0x0000e000ff077b82 */ /* 0x000e620000000800 */
[----:B------:R-:W-:Y:S04]  /*7ad0*/  USHF.L.U32 UR6, UR13, 0x6, URZ ;  /* 0x000000060d067899 */ /* 0x000fe8000800063f */
[----:B------:R-:W-:Y:S02]  /*7ae0*/  UIADD3 UR7, UR6, 0x40, URZ ;  /* 0x0000004006077890 */ /* 0x000fe4000fffe03f */
[----:B------:R-:W-:Y:S04]  /*7af0*/  MOV R4, UR6 ;  /* 0x0000000600047c02 */ /* 0x000fe80008000f00 */
[----:B------:R-:W-:Y:S01]  /*7b00*/  IMAD.U32 R6, RZ, RZ, UR7 ;  /* 0x00000007ff067e24 */ /* 0x000fe2000f8e00ff */
[----:B------:R-:W-:Y:S04]  /*7b10*/  IABS R4, R4 ;  /* 0x0000000400047213 */ /* 0x000fe80000000000 */
[----:B------:R-:W-:Y:S02]  /*7b20*/  IABS R6, R6 ;  /* 0x0000000600067213 */ /* 0x000fe40000000000 */
[----:B-1----:R-:W-:Y:S04]  /*7b30*/  IABS R2, R7 ;  /* 0x0000000700027213 */ /* 0x002fe80000000000 */
[----:B------:R-:W1:Y:S10]  /*7b40*/  I2F.RP R5, R2 ;  /* 0x0000000200057306 */ /* 0x000e740000209400 */
        /* <DEDUP_REMOVED lines=11> */
[C---:B------:R-:W-:Y:S01]  /*7c00*/  IMAD R4, R2.reuse, R3, R4 ;  /* 0x0000000302047224 */ /* 0x040fe200078e0204 */
[----:B------:R-:W-:Y:S01]  /*7c10*/  LOP3.LUT R3, R7, UR7, RZ, 0x3c, !PT ;  /* 0x0000000707037c12 */ /* 0x000fe2000f8e3cff */
        /* <DEDUP_REMOVED lines=11> */
[C---:B------:R-:W-:Y:S02]  /*7cd0*/  LOP3.LUT R2, R7.reuse, UR6, RZ, 0x3c, !PT ;  /* 0x0000000607027c12 */ /* 0x040fe4000f8e3cff */
[----:B------:R-:W-:Y:S02]  /*7ce0*/  ISETP.NE.AND P2, PT, R7, RZ, PT ;  /* 0x000000ff0700720c */ /* 0x000fe40003f45270 */
[----:B------:R-:W-:Y:S02]  /*7cf0*/  ISETP.GE.AND P0, PT, R2, RZ, PT ;  /* 0x000000ff0200720c */ /* 0x000fe40003f06270 */
[----:B------:R-:W-:Y:S03]  /*7d00*/  LOP3.LUT R3, RZ, R7, RZ, 0x33, !PT ;  /* 0x00000007ff037212 */ /* 0x000fe600078e33ff */
[----:B------:R-:W-:Y:S02]  /*7d10*/  @P3 IADD3 R8, R8, 0x1, RZ ;  /* 0x0000000108083810 */ /* 0x000fe40007ffe0ff */
[----:B------:R-:W-:Y:S05]  /*7d20*/  @P6 VIADD R9, R9, 0x1 ;  /* 0x0000000109096836 */ /* 0x000fea0000000000 */
[----:B------:R-:W-:Y:S01]  /*7d30*/  @!P1 IADD3 R9, -R9, RZ, RZ ;  /* 0x000000ff09099210 */ /* 0x000fe20007ffe1ff */
[----:B------:R-:W-:Y:S05]  /*7d40*/  @!P0 IMAD.MOV R8, RZ, RZ, -R8 ;  /* 0x000000ffff088224 */ /* 0x000fea00078e0a08 */
[C---:B------:R-:W-:Y:S02]  /*7d50*/  SEL R11, R3.reuse, R8, !P2 ;  /* 0x00000008030b7207 */ /* 0x040fe40005000000 */
[----:B------:R-:W-:Y:S02]  /*7d60*/  SEL R3, R3, R9, !P2 ;  /* 0x0000000903037207 */ /* 0x000fe40005000000 */
[-C--:B------:R-:W-:Y:S02]  /*7d70*/  LEA R14, P1, R11, R206.reuse, 0x2 ;  /* 0x000000ce0b0e7211 */ /* 0x080fe400078210ff */
[C---:B------:R-:W-:Y:S01]  /*7d80*/  LEA R12, P0, R3.reuse, R206, 0x2 ;  /* 0x000000ce030c7211 */ /* 0x040fe200078010ff */
[----:B------:R-:W-:Y:S01]  /*7d90*/  IMAD.IADD R6, R3, 0x1, -R11 ;  /* 0x0000000103067824 */ /* 0x000fe200078e0a0b */
[-C--:B------:R-:W-:Y:S02]  /*7da0*/  LEA.HI.X.SX32 R15, R11, R207.reuse, 0x2, P1 ;  /* 0x000000cf0b0f7211 */ /* 0x080fe400008f16ff */
[----:B------:R-:W-:Y:S01]  /*7db0*/  LEA.HI.X.SX32 R13, R3, R207, 0x2, P0 ;  /* 0x000000cf030d7211 */ /* 0x000fe200000f16ff */
[----:B------:R-:W-:Y:S01]  /*7dc0*/  IMAD R7, R6, R7, -0x40 ;  /* 0xffffffc006077424 */ /* 0x000fe200078e0207 */
[----:B------:R-:W2:Y:S01]  /*7dd0*/  LDC.64 R2, c[0x0][0x238] ;  /* 0x00008e00ff027b82 */ /* 0x000ea20000000a00 */
[----:B------:R-:W3:Y:S03]  /*7de0*/  LDG.E R8, desc[UR14][R14.64] ;  /* 0x0000000e0e087981 */ /* 0x000ee6000c1e1900 */
[----:B------:R-:W-:Y:S01]  /*7df0*/  SHF.R.S32.HI R11, RZ, 0x1f, R7 ;  /* 0x0000001fff0b7819 */ /* 0x000fe20000011407 */
[----:B------:R-:W3:Y:S04]  /*7e00*/  LDG.E R9, desc[UR14][R12.64] ;  /* 0x0000000e0c097981 */ /* 0x000ee8000c1e1900 */
[-C--:B-1----:R-:W-:Y:S02]  /*7e10*/  IMAD R6, R11, R4.reuse, RZ ;  /* 0x000000040b067224 */ /* 0x082fe400078e02ff */
[C---:B------:R-:W-:Y:S04]  /*7e20*/  IMAD.WIDE.U32 R10, R7.reuse, R4, RZ ;  /* 0x00000004070a7225 */ /* 0x040fe800078e00ff */
[----:B------:R-:W-:Y:S04]  /*7e30*/  IMAD R6, R7, R5, R6 ;  /* 0x0000000507067224 */ /* 0x000fe800078e0206 */
[----:B------:R-:W-:Y:S01]  /*7e40*/  IMAD.IADD R11, R11, 0x1, R6 ;  /* 0x000000010b0b7824 */ /* 0x000fe200078e0206 */
[----:B---3--:R-:W-:Y:S04]  /*7e50*/  IADD3 R8, -R9, R8, RZ ;  /* 0x0000000809087210 */ /* 0x008fe80007ffe1ff */
[----:B------:R-:W-:Y:S01]  /*7e60*/  SHF.R.S32.HI R5, RZ, 0x1f, R8 ;  /* 0x0000001fff057819 */ /* 0x000fe20000011408 */
[CC--:B--2---:R-:W-:Y:S04]  /*7e70*/  IMAD.WIDE.U32 R10, R8.reuse, R2.reuse, R10 ;  /* 0x00000002080a7225 */ /* 0x0c4fe800078e000a */
[----:B------:R-:W-:Y:S04]  /*7e80*/  IMAD R5, R5, R2, RZ ;  /* 0x0000000205057224 */ /* 0x000fe800078e02ff */
[----:B------:R-:W-:Y:S05]  /*7e90*/  IMAD R5, R8, R3, R5 ;  /* 0x0000000308057224 */ /* 0x000fea00078e0205 */
[----:B------:R-:W-:Y:S07]  /*7ea0*/  IADD3 R134, R11, R5, RZ ;  /* 0x000000050b867210 */ /* 0x000fee0007ffe0ff */
.L_x_4681:
        /* <DEDUP_REMOVED lines=63> */
[----:B------:R-:W-:Y:S03]  /*82a0*/  ISETP.LT.AND P0, PT, R200, UR13, PT ;  /* 0x0000000dc8007c0c */ /* 0x000fe6000bf01270 */
        /* <DEDUP_REMOVED lines=194> */
[----:B------:R-:W1:Y:S01]  /*8ed0*/  LDC R132, c[0x0][0x380] ;  /* 0x0000e000ff847b82 */ /* 0x000e620000000800 */
[----:B------:R-:W-:Y:S04]  /*8ee0*/  USHF.L.U32 UR6, UR13, 0x6, URZ ;  /* 0x000000060d067899 */ /* 0x000fe8000800063f */
[----:B------:R-:W-:Y:S02]  /*8ef0*/  UIADD3 UR7, UR6, -0x40, URZ ;  /* 0xffffffc006077890 */ /* 0x000fe4000fffe03f */
[----:B------:R-:W-:Y:S04]  /*8f00*/  IABS R136, UR6 ;  /* 0x0000000600887c13 */ /* 0x000fe80008000000 */
[----:B------:R-:W-:Y:S02]  /*8f10*/  IABS R134, UR7 ;  /* 0x0000000700867c13 */ /* 0x000fe40008000000 */
[----:B-1----:R-:W-:Y:S04]  /*8f20*/  IABS R2, R132 ;  /* 0x0000008400027213 */ /* 0x002fe80000000000 */
[----:B------:R-:W1:Y:S10]  /*8f30*/  I2F.RP R135, R2 ;  /* 0x0000000200877306 */ /* 0x000e740000209400 */
[----:B-1----:R-:W1:Y:S02]  /*8f40*/  MUFU.RCP R3, R135 ;  /* 0x0000008700037308 */ /* 0x002e640000001000 */
[----:B-1----:R-:W-:Y:S08]  /*8f50*/  VIADD R138, R3, 0xffffffe ;  /* 0x0ffffffe038a7836 */ /* 0x002ff00000000000 */
[----:B------:R-:W1:Y:S02]  /*8f60*/  F2I.FTZ.U32.TRUNC.NTZ R139, R138 ;  /* 0x0000008a008b7305 */ /* 0x000e64000021f000 */
[--C-:B-1----:R-:W-:Y:S01]  /*8f70*/  IMAD.MOV R3, RZ, RZ, -R139.reuse ;  /* 0x000000ffff037224 */ /* 0x102fe200078e0a8b */
[----:B------:R-:W-:Y:S03]  /*8f80*/  MOV R138, RZ ;  /* 0x000000ff008a7202 */ /* 0x000fe60000000f00 */
[----:B------:R-:W-:Y:S04]  /*8f90*/  IMAD R3, R3, R2, RZ ;  /* 0x0000000203037224 */ /* 0x000fe800078e02ff */
[----:B------:R-:W-:Y:S06]  /*8fa0*/  IMAD.HI.U32 R3, R139, R3, R138 ;  /* 0x000000038b037227 */ /* 0x000fec00078e008a */
[C---:B------:R-:W-:Y:S04]  /*8fb0*/  IMAD.HI.U32 R138, R3.reuse, R136, RZ ;  /* 0x00000088038a7227 */ /* 0x040fe800078e00ff */
[----:B------:R-:W-:Y:S04]  /*8fc0*/  IMAD.HI.U32 R137, R3, R134, RZ ;  /* 0x0000008603897227 */ /* 0x000fe800078e00ff */
[----:B------:R-:W-:Y:S02]  /*8fd0*/  IMAD.MOV R135, RZ, RZ, -R138 ;  /* 0x000000ffff877224 */ /* 0x000fe400078e0a8a */
[----:B------:R-:W-:Y:S02]  /*8fe0*/  IMAD.MOV R3, RZ, RZ, -R137 ;  /* 0x000000ffff037224 */ /* 0x000fe400078e0a89 */
[C---:B------:R-:W-:Y:S02]  /*8ff0*/  IMAD R136, R2.reuse, R135, R136 ;  /* 0x0000008702887224 */ /* 0x040fe400078e0288 */
[----:B------:R-:W-:Y:S01]  /*9000*/  IMAD R134, R2, R3, R134 ;  /* 0x0000000302867224 */ /* 0x000fe200078e0286 */
[----:B------:R-:W-:Y:S02]  /*9010*/  LOP3.LUT R3, R132, UR6, RZ, 0x3c, !PT ;  /* 0x0000000684037c12 */ /* 0x000fe4000f8e3cff */
[C---:B------:R-:W-:Y:S02]  /*9020*/  ISETP.GT.U32.AND P1, PT, R2.reuse, R136, PT ;  /* 0x000000880200720c */ /* 0x040fe40003f24070 */
[----:B------:R-:W-:Y:S11]  /*9030*/  ISETP.GT.U32.AND P0, PT, R2, R134, PT ;  /* 0x000000860200720c */ /* 0x000ff60003f04070 */
[----:B------:R-:W-:Y:S01]  /*9040*/  @!P1 IADD3 R138, R138, 0x1, RZ ;  /* 0x000000018a8a9810 */ /* 0x000fe20007ffe0ff */
[----:B------:R-:W-:Y:S01]  /*9050*/  @!P1 IMAD.IADD R136, R136, 0x1, -R2 ;  /* 0x0000000188889824 */ /* 0x000fe200078e0a02 */
[-C--:B------:R-:W-:Y:S01]  /*9060*/  @!P0 IADD3 R134, R134, -R2.reuse, RZ ;  /* 0x8000000286868210 */ /* 0x080fe20007ffe0ff */
[----:B------:R-:W-:Y:S01]  /*9070*/  @!P0 VIADD R137, R137, 0x1 ;  /* 0x0000000189898836 */ /* 0x000fe20000000000 */
[----:B------:R-:W-:Y:S02]  /*9080*/  ISETP.GE.AND P1, PT, R3, RZ, PT ;  /* 0x000000ff0300720c */ /* 0x000fe40003f26270 */
[-C--:B------:R-:W-:Y:S02]  /*9090*/  ISETP.GE.U32.AND P2, PT, R134, R2.reuse, PT ;  /* 0x000000028600720c */ /* 0x080fe40003f46070 */
[----:B------:R-:W-:Y:S01]  /*90a0*/  ISETP.GE.U32.AND P6, PT, R136, R2, PT ;  /* 0x000000028800720c */ /* 0x000fe20003fc6070 */
[----:B------:R-:W1:Y:S01]  /*90b0*/  LDC R134, c[0x0][0x24c] ;  /* 0x00009300ff867b82 */ /* 0x000e620000000800 */
[----:B------:R-:W-:Y:S04]  /*90c0*/  LOP3.LUT R2, R132, UR7, RZ, 0x3c, !PT ;  /* 0x0000000784027c12 */ /* 0x000fe8000f8e3cff */
[----:B------:R-:W-:Y:S02]  /*90d0*/  ISETP.GE.AND P0, PT, R2, RZ, PT ;  /* 0x000000ff0200720c */ /* 0x000fe40003f06270 */
[----:B------:R-:W-:Y:S03]  /*90e0*/  LOP3.LUT R2, RZ, R132, RZ, 0x33, !PT ;  /* 0x00000084ff027212 */ /* 0x000fe600078e33ff */
[----:B------:R-:W-:Y:S01]  /*90f0*/  @P2 VIADD R137, R137, 0x1 ;  /* 0x0000000189892836 */ /* 0x000fe20000000000 */
[----:B------:R-:W-:Y:S01]  /*9100*/  ISETP.NE.AND P2, PT, R132, RZ, PT ;  /* 0x000000ff8400720c */ /* 0x000fe20003f45270 */
[----:B------:R-:W-:Y:S04]  /*9110*/  @P6 VIADD R138, R138, 0x1 ;  /* 0x000000018a8a6836 */ /* 0x000fe80000000000 */
[----:B------:R-:W-:Y:S02]  /*9120*/  @!P1 IMAD.MOV R138, RZ, RZ, -R138 ;  /* 0x000000ffff8a9224 */ /* 0x000fe400078e0a8a */
[----:B------:R-:W-:Y:S04]  /*9130*/  @!P0 IADD3 R137, -R137, RZ, RZ ;  /* 0x000000ff89898210 */ /* 0x000fe80007ffe1ff */
        /* <DEDUP_REMOVED lines=22> */
.L_x_4683:
[----:B------:R1:W-:Y:S01]  /*92a0*/  @P5 STS.128 [R203+0x6000], RZ ;  /* 0x006000ffcb005388 */ /* 0x0003e20000000c00 */
[----:B------:R-:W-:Y:S02]  /*92b0*/  LEA R150, P1, R140, R212, 0x1 ;  /* 0x000000d48c967211 */ /* 0x000fe400078208ff */
[----:B------:R-:W-:Y:S02]  /*92c0*/  IADD3 R3, P0, R202, R140, RZ ;  /* 0x0000008cca037210 */ /* 0x000fe40007f1e0ff */
        /* <DEDUP_REMOVED lines=86> */
.L_x_4682:
[----:B------:R-:W-:Y:S01]  /*9830*/  MOV R3, UR13 ;  /* 0x0000000d00037c02 */ /* 0x000fe20008000f00 */
[----:B-1----:R-:W-:Y:S04]  /*9840*/  LDSM.16.MT88.4 R152, [R188+0xc800] ;  /* 0x00c80000bc98783b */ /* 0x002fe80000004200 */
[----:B------:R-:W-:Y:S04]  /*9850*/  IMAD R148, R3, -0x40, R210 ;  /* 0xffffffc003947824 */ /* 0x000fe800078e02d2 */
[----:B------:R-:W-:Y:S01]  /*9860*/  LDSM.16.MT88.4 R156, [R189+0xe800] ;  /* 0x00e80000bd9c783b */ /* 0x000fe20000004200 */
[C---:B------:R-:W-:Y:S02]  /*9870*/  IADD3 R146, R148.reuse, 0x7, RZ ;  /* 0x0000000794927810 */ /* 0x040fe40007ffe0ff */
[C---:B------:R-:W-:Y:S02]  /*9880*/  IADD3 R147, R148.reuse, 0x8, RZ ;  /* 0x0000000894937810 */ /* 0x040fe40007ffe0ff */
[----:B------:R-:W-:Y:S02]  /*9890*/  IADD3 R144, R148, -0x1, RZ ;  /* 0xffffffff94907810 */ /* 0x000fe40007ffe0ff */
        /* <DEDUP_REMOVED lines=171> */
[--C-:B----4-:R-:W-:Y:S01]  /*a350*/  FFMA.FTZ R133, R11, UR4, -R164.reuse ;  /* 0x000000040b857c23 */ /* 0x110fe200080108a4 */
[C---:B-----5:R-:W-:Y:S01]  /*a360*/  FMUL.FTZ R4, R2.reuse, R124 ;  /* 0x0000007c02047220 */ /* 0x060fe20000410000 */
[C---:B------:R-:W-:Y:S01]  /*a370*/  FMUL.FTZ R5, R2.reuse, R125 ;  /* 0x0000007d02057220 */ /* 0x040fe20000410000 */
[C---:B------:R-:W-:Y:S01]  /*a380*/  FMUL.FTZ R8, R2.reuse, R128 ;  /* 0x0000008002087220 */ /* 0x040fe20000410000 */
[----:B------:R-:W-:Y:S01]  /*a390*/  FMUL.FTZ R9, R2, R129 ;  /* 0x0000008102097220 */ /* 0x000fe20000410000 */
[----:B------:R-:W-:Y:S01]  /*a3a0*/  FMUL.FTZ R11, R0, R131 ;  /* 0x00000083000b7220 */ /* 0x000fe20000410000 */
[C---:B------:R-:W-:Y:S03]  /*a3b0*/  FMUL.FTZ R36, R2.reuse, R36 ;  /* 0x0000002402247220 */ /* 0x040fe60000410000 */
[----:B------:R-:W-:Y:S01]  /*a3c0*/  MUFU.EX2 R161, R161 ;  /* 0x000000a100a17308 */ /* 0x000fe20000000800 */
[----:B------:R-:W3:Y:S01]  /*a3d0*/  LDSM.16.MT88.4 R128, [R188+0xc000] ;  /* 0x00c00000bc80783b */ /* 0x000ee20000004200 */
[C---:B------:R-:W-:Y:S01]  /*a3e0*/  FMUL.FTZ R37, R2.reuse, R37 ;  /* 0x0000002502257220 */ /* 0x040fe20000410000 */
        /* <DEDUP_REMOVED lines=22> */
[----:B----4-:R-:W-:Y:S01]  /*a550*/  F2FP.BF16.F32.PACK_AB R126, R160, R161 ;  /* 0x000000a1a07e723e */ /* 0x010fe200000010ff */
[----:B------:R-:W-:Y:S01]  /*a560*/  FMUL.FTZ R59, R0, R59 ;  /* 0x0000003b003b7220 */ /* 0x000fe20000410000 */
[C---:B------:R-:W-:Y:S01]  /*a570*/  FMUL.FTZ R60, R2.reuse, R60 ;  /* 0x0000003c023c7220 */ /* 0x040fe20000410000 */
[----:B------:R-:W-:Y:S01]  /*a580*/  FMUL.FTZ R61, R2, R61 ;  /* 0x0000003d023d7220 */ /* 0x000fe20000410000 */
[C---:B------:R-:W-:Y:S01]  /*a590*/  FMUL.FTZ R62, R0.reuse, R62 ;  /* 0x0000003e003e7220 */ /* 0x040fe20000410000 */
[----:B------:R-:W-:Y:S01]  /*a5a0*/  FMUL.FTZ R63, R0, R63 ;  /* 0x0000003f003f7220 */ /* 0x000fe20000410000 */
[----:B------:R-:W-:Y:S03]  /*a5b0*/  FMUL.FTZ R12, R2, R120 ;  /* 0x00000078020c7220 */ /* 0x000fe60000410000 */
[----:B------:R-:W-:Y:S01]  /*a5c0*/  MUFU.EX2 R134, R134 ;  /* 0x0000008600867308 */ /* 0x000fe20000000800 */
[--C-:B------:R-:W-:Y:S01]  /*a5d0*/  FFMA.FTZ R218, R26, UR4, -R164.reuse ;  /* 0x000000041ada7c23 */ /* 0x100fe200080108a4 */
[----:B------:R-:W-:Y:S01]  /*a5e0*/  FFMA.FTZ R219, R27, UR4, -R164 ;  /* 0x000000041bdb7c23 */ /* 0x000fe200080108a4 */
        /* <DEDUP_REMOVED lines=35> */
[----:B------:R-:W-:Y:S01]  /*a820*/  ISETP.LT.AND P0, PT, R200, UR13, PT ;  /* 0x0000000dc8007c0c */ /* 0x000fe2000bf01270 */
[----:B------:R-:W-:Y:S01]  /*a830*/  FMUL.FTZ R91, R0, R91 ;  /* 0x0000005b005b7220 */ /* 0x000fe20000410000 */
[C---:B------:R-:W-:Y:S01]  /*a840*/  HMMA.16816.F32.BF16 R36, R124.reuse, R140, R36 ;  /* 0x0000008c7c24723c */ /* 0x040fe20000041824 */
[----:B------:R-:W-:Y:S02]  /*a850*/  UIADD3 UR13, UR13, -0x1, URZ ;  /* 0xffffffff0d0d7890 */ /* 0x000fe4000fffe03f */
[C---:B------:R-:W-:Y:S03]  /*a860*/  FMUL.FTZ R92, R2.reuse, R92 ;  /* 0x0000005c025c7220 */ /* 0x040fe60000410000 */
[C---:B------:R-:W-:Y:S01]  /*a870*/  HMMA.16816.F32.BF16 R40, R124.reuse, R142, R40 ;  /* 0x0000008e7c28723c */ /* 0x040fe20000041828 */
[----:B------:R-:W2:Y:S01]  /*a880*/  LDSM.16.MT88.4 R140, [R190+0xe000] ;  /* 0x00e00000be8c783b */ /* 0x000ea20000004200 */
[----:B------:R-:W-:Y:S03]  /*a890*/  MUFU.EX2 R219, R219 ;  /* 0x000000db00db7308 */ /* 0x000fe60000000800 */
[----:B------:R-:W-:Y:S01]  /*a8a0*/  FMUL.FTZ R93, R2, R93 ;  /* 0x0000005d025d7220 */ /* 0x000fe20000410000 */
[C---:B------:R-:W-:Y:S05]  /*a8b0*/  HMMA.16816.F32.BF16 R44, R124.reuse, R144, R44 ;  /* 0x000000907c2c723c */ /* 0x040fea000004182c */
        /* <DEDUP_REMOVED lines=19> */
[C---:B------:R-:W-:Y:S01]  /*a9f0*/  FMUL.FTZ R102, R0.reuse, R102 ;  /* 0x0000006600667220 */ /* 0x040fe20000410000 */
[----:B------:R-:W-:Y:S01]  /*aa00*/  FMUL.FTZ R103, R0, R103 ;  /* 0x0000006700677220 */ /* 0x000fe20000410000 */
[C---:B------:R-:W-:Y:S03]  /*aa10*/  FMUL.FTZ R104, R2.reuse, R104 ;  /* 0x0000006802687220 */ /* 0x040fe60000410000 */
[----:B------:R-:W-:Y:S01]  /*aa20*/  FMUL.FTZ R105, R2, R105 ;  /* 0x0000006902697220 */ /* 0x000fe20000410000 */
[C---:B------:R-:W-:Y:S01]  /*aa30*/  FMUL.FTZ R106, R0.reuse, R106 ;  /* 0x0000006a006a7220 */ /* 0x040fe20000410000 */
[----:B------:R-:W-:Y:S01]  /*aa40*/  FMUL.FTZ R107, R0, R107 ;  /* 0x0000006b006b7220 */ /* 0x000fe20000410000 */
[C---:B------:R-:W-:Y:S01]  /*aa50*/  FMUL.FTZ R108, R2.reuse, R108 ;  /* 0x0000006c026c7220 */ /* 0x040fe20000410000 */
[----:B------:R-:W-:Y:S01]  /*aa60*/  FMUL.FTZ R109, R2, R109 ;  /* 0x0000006d026d7220 */ /* 0x000fe20000410000 */
[C---:B------:R-:W-:Y:S01]  /*aa70*/  FMUL.FTZ R110, R0.reuse, R110 ;  /* 0x0000006e006e7220 */ /* 0x040fe20000410000 */
[C---:B---3--:R-:W-:Y:S03]  /*aa80*/  HMMA.16816.F32.BF16 R76, R124.reuse, R128, R76 ;  /* 0x000000807c4c723c */ /* 0x048fe6000004184c */
[----:B------:R-:W-:Y:S01]  /*aa90*/  FMUL.FTZ R111, R0, R111 ;  /* 0x0000006f006f7220 */ /* 0x000fe20000410000 */
[--C-:B------:R-:W-:Y:S01]  /*aaa0*/  FFMA.FTZ R168, R13, UR4, -R166.reuse ;  /* 0x000000040da87c23 */ /* 0x100fe200080108a6 */
[----:B------:R-:W-:Y:S01]  /*aab0*/  FMUL.FTZ R13, R2, R121 ;  /* 0x00000079020d7220 */ /* 0x000fe20000410000 */
[C---:B------:R-:W-:Y:S01]  /*aac0*/  HMMA.16816.F32.BF16 R80, R124.reuse, R130, R80 ;  /* 0x000000827c50723c */ /* 0x040fe20000041850 */
[----:B------:R-:W3:Y:S03]  /*aad0*/  LDSM.16.MT88.4 R128, [R190+0x10000] ;  /* 0x01000000be80783b */ /* 0x000ee60000004200 */
[----:B------:R-:W4:Y:S01]  /*aae0*/  MUFU.EX2 R168, R168 ;  /* 0x000000a800a87308 */ /* 0x000f220000000800 */
[--C-:B------:R-:W-:Y:S01]  /*aaf0*/  FFMA.FTZ R170, R16, UR4, -R166.reuse ;  /* 0x0000000410aa7c23 */ /* 0x100fe200080108a6 */
[C---:B-1----:R-:W-:Y:S05]  /*ab00*/  HMMA.16816.F32.BF16 R84, R124.reuse, R136, R84 ;  /* 0x000000887c54723c */ /* 0x042fea0000041854 */
[----:B------:R-:W-:Y:S01]  /*ab10*/  FFMA.FTZ R169, R17, UR4, -R166 ;  /* 0x0000000411a97c23 */ /* 0x000fe200080108a6 */
[C---:B------:R-:W-:Y:S01]  /*ab20*/  HMMA.16816.F32.BF16 R88, R124.reuse, R138, R88 ;  /* 0x0000008a7c58723c */ /* 0x040fe20000041858 */
[----:B------:R-:W1:Y:S01]  /*ab30*/  LDSM.16.MT88.4 R136, [R189+0x10000] ;  /* 0x01000000bd88783b */ /* 0x000e620000004200 */
[----:B------:R-:W-:Y:S03]  /*ab40*/  MUFU.EX2 R170, R170 ;  /* 0x000000aa00aa7308 */ /* 0x000fe60000000800 */
[--C-:B------:R-:W-:Y:S01]  /*ab50*/  FFMA.FTZ R171, R14, UR4, -R164.reuse ;  /* 0x000000040eab7c23 */ /* 0x100fe200080108a4 */
[C---:B--2---:R-:W-:Y:S06]  /*ab60*/  HMMA.16816.F32.BF16 R92, R124.reuse, R140, R92 ;  /* 0x0000008c7c5c723c */ /* 0x044fec000004185c */
[----:B------:R-:W2:Y:S01]  /*ab70*/  MUFU.EX2 R169, R169 ;  /* 0x000000a900a97308 */ /* 0x000ea20000000800 */
[C---:B------:R-:W-:Y:S01]  /*ab80*/  FMUL.FTZ R14, R0.reuse, R122 ;  /* 0x0000007a000e7220 */ /* 0x040fe20000410000 */
[C---:B------:R-:W-:Y:S01]  /*ab90*/  HMMA.16816.F32.BF16 R96, R124.reuse, R142, R96 ;  /* 0x0000008e7c60723c */ /* 0x040fe20000041860 */
[----:B------:R-:W5:Y:S02]  /*aba0*/  LDSM.16.MT88.4 R140, [R188+0x10000] ;  /* 0x01000000bc8c783b */ /* 0x000f640000004200 */
[--C-:B------:R-:W-:Y:S01]  /*abb0*/  FFMA.FTZ R172, R15, UR4, -R164.reuse ;  /* 0x000000040fac7c23 */ /* 0x100fe200080108a4 */
[----:B------:R-:W-:Y:S01]  /*abc0*/  FMUL.FTZ R15, R0, R123 ;  /* 0x0000007b000f7220 */ /* 0x000fe20000410000 */
[--C-:B------:R-:W-:Y:S01]  /*abd0*/  FFMA.FTZ R173, R18, UR4, -R164.reuse ;  /* 0x0000000412ad7c23 */ /* 0x100fe200080108a4 */
[----:B------:R-:W-:Y:S03]  /*abe0*/  FFMA.FTZ R174, R19, UR4, -R164 ;  /* 0x0000000413ae7c23 */ /* 0x000fe600080108a4 */
[----:B------:R-:W-:Y:S01]  /*abf0*/  LDSM.16.MT88.4 R120, [R192+0xe800] ;  /* 0x00e80000c078783b */ /* 0x000fe20000004200 */
[----:B------:R-:W-:Y:S01]  /*ac00*/  MUFU.EX2 R171, R171 ;  /* 0x000000ab00ab7308 */ /* 0x000fe20000000800 */
[----:B------:R-:W-:Y:S01]  /*ac10*/  FMUL.FTZ R16, R2, R116 ;  /* 0x0000007402107220 */ /* 0x000fe20000410000 */
[----:B----4-:R-:W-:Y:S01]  /*ac20*/  F2FP.BF16.F32.PACK_AB R116, R168, R167 ;  /* 0x000000a7a874723e */ /* 0x010fe200000010ff */
[----:B------:R-:W-:Y:S01]  /*ac30*/  FMUL.FTZ R17, R2, R117 ;  /* 0x0000007502117220 */ /* 0x000fe20000410000 */
[C---:B------:R-:W-:Y:S01]  /*ac40*/  FMUL.FTZ R18, R0.reuse, R118 ;  /* 0x0000007600127220 */ /* 0x040fe20000410000 */
[----:B--2---:R-:W-:Y:S01]  /*ac50*/  F2FP.BF16.F32.PACK_AB R118, R169, R170 ;  /* 0x000000aaa976723e */ /* 0x004fe200000010ff */
[----:B------:R-:W-:Y:S01]  /*ac60*/  FMUL.FTZ R19, R0, R119 ;  /* 0x0000007700137220 */ /* 0x000fe20000410000 */
[C---:B---3--:R-:W-:Y:S03]  /*ac70*/  HMMA.16816.F32.BF16 R100, R124.reuse, R128, R100 ;  /* 0x000000807c64723c */ /* 0x048fe60000041864 */
[----:B------:R-:W2:Y:S01]  /*ac80*/  MUFU.EX2 R172, R172 ;  /* 0x000000ac00ac7308 */ /* 0x000ea20000000800 */
[C---:B------:R-:W-:Y:S01]  /*ac90*/  FMUL.FTZ R112, R2.reuse, R112 ;  /* 0x0000007002707220 */ /* 0x040fe20000410000 */
[----:B------:R-:W-:Y:S01]  /*aca0*/  FMUL.FTZ R113, R2, R113 ;  /* 0x0000007102717220 */ /* 0x000fe20000410000 */
[C---:B------:R-:W-:Y:S01]  /*acb0*/  FMUL.FTZ R114, R0.reuse, R114 ;  /* 0x0000007200727220 */ /* 0x040fe20000410000 */
[C---:B------:R-:W-:Y:S01]  /*acc0*/  HMMA.16816.F32.BF16 R104, R124.reuse, R130, R104 ;  /* 0x000000827c68723c */ /* 0x040fe20000041868 */
[----:B------:R-:W3:Y:S05]  /*acd0*/  LDSM.16.MT88.4 R128, [R192+0xc800] ;  /* 0x00c80000c080783b */ /* 0x000eea0000004200 */
[----:B------:R-:W-:Y:S01]  /*ace0*/  MUFU.EX2 R173, R173 ;  /* 0x000000ad00ad7308 */ /* 0x000fe20000000800 */
[----:B------:R-:W-:Y:S01]  /*acf0*/  FMUL.FTZ R115, R0, R115 ;  /* 0x0000007300737220 */ /* 0x000fe20000410000 */
[C---:B-1----:R-:W-:Y:S08]  /*ad00*/  HMMA.16816.F32.BF16 R108, R124.reuse, R136, R108 ;  /* 0x000000887c6c723c */ /* 0x042ff0000004186c */
[----:B------:R-:W1:Y:S01]  /*ad10*/  MUFU.EX2 R174, R174 ;  /* 0x000000ae00ae7308 */ /* 0x000e620000000800 */
[C---:B------:R-:W-:Y:S01]  /*ad20*/  HMMA.16816.F32.BF16 R12, R124.reuse, R138, R12 ;  /* 0x0000008a7c0c723c */ /* 0x040fe2000004180c */
[----:B------:R-:W4:Y:S02]  /*ad30*/  LDSM.16.MT88.4 R136, [R190+0xe800] ;  /* 0x00e80000be88783b */ /* 0x000f240000004200 */
[----:B--2---:R-:W-:Y:S03]  /*ad40*/  F2FP.BF16.F32.PACK_AB R117, R172, R171 ;  /* 0x000000abac75723e */ /* 0x004fe600000010ff */
[C---:B-----5:R-:W-:Y:S05]  /*ad50*/  HMMA.16816.F32.BF16 R16, R124.reuse, R140, R16 ;  /* 0x0000008c7c10723c */ /* 0x060fea0000041810 */
[----:B------:R-:W-:Y:S01]  /*ad60*/  FFMA.FTZ R175, R20, UR4, -R166 ;  /* 0x0000000414af7c23 */ /* 0x000fe200080108a6 */
[----:B------:R-:W-:Y:S01]  /*ad70*/  HMMA.16816.F32.BF16 R112, R124, R142, R112 ;  /* 0x0000008e7c70723c */ /* 0x000fe20000041870 */
[----:B------:R-:W2:Y:S04]  /*ad80*/  LDSM.16.MT88.4 R124, [R188+0xe800] ;  /* 0x00e80000bc7c783b */ /* 0x000ea80000004200 */
[----:B-1----:R-:W-:Y:S01]  /*ad90*/  F2FP.BF16.F32.PACK_AB R119, R174, R173 ;  /* 0x000000adae77723e */ /* 0x002fe200000010ff */
[----:B------:R-:W-:Y:S01]  /*ada0*/  FFMA.FTZ R216, R23, UR4, -R164 ;  /* 0x0000000417d87c23 */ /* 0x000fe200080108a4 */
[----:B------:R-:W-:Y:S01]  /*adb0*/  F2FP.BF16.F32.PACK_AB R23, R219, R218 ;  /* 0x000000dadb17723e */ /* 0x000fe200000010ff */
[----:B------:R-:W-:Y:S01]  /*adc0*/  MUFU.EX2 R175, R175 ;  /* 0x000000af00af7308 */ /* 0x000fe20000000800 */
[----:B------:R-:W-:Y:S02]  /*add0*/  LDSM.16.MT88.4 R140, [R188+0x10800] ;  /* 0x01080000bc8c783b */ /* 0x000fe40000004200 */
[----:B------:R-:W-:Y:S01]  /*ade0*/  FFMA.FTZ R165, R2, R215, R165 ;  /* 0x000000d702a57223 */ /* 0x000fe200000100a5 */
[----:B------:R-:W-:Y:S01]  /*adf0*/  FFMA.FTZ R163, R0, R213, R163 ;  /* 0x000000d500a37223 */ /* 0x000fe200000100a3 */
[----:B------:R-:W-:Y:S02]  /*ae00*/  MOV R0, R3 ;  /* 0x0000000300007202 */ /* 0x000fe40000000f00 */
[----:B------:R-:W-:Y:S03]  /*ae10*/  FADD.FTZ R162, R162, R165 ;  /* 0x000000a5a2a27221 */ /* 0x000fe60000010000 */
[----:B------:R-:W-:Y:S01]  /*ae20*/  MUFU.EX2 R216, R216 ;  /* 0x000000d800d87308 */ /* 0x000fe20000000800 */
[C---:B---3--:R-:W-:Y:S05]  /*ae30*/  HMMA.16816.F32.BF16 R4, R116.reuse, R128, R4 ;  /* 0x000000807404723c */ /* 0x048fea0000041804 */
        /* <DEDUP_REMOVED lines=29> */
[C---:B------:R-:W-:Y:S05]  /*b010*/  HMMA.16816.F32.BF16 R76, R116.reuse, R156, R76 ;  /* 0x0000009c744c723c */ /* 0x040fea000004184c */
[----:B------:R-:W-:Y:S01]  /*b020*/  FADD.FTZ R174, R174, R173 ;  /* 0x000000adaeae7221 */ /* 0x000fe20000010000 */
[C---:B------:R-:W-:Y:S05]  /*b030*/  HMMA.16816.F32.BF16 R80, R116.reuse, R158, R80 ;  /* 0x0000009e7450723c */ /* 0x040fea0000041850 */
[--C-:B------:R-:W-:Y:S01]  /*b040*/  FFMA.FTZ R157, R24, UR4, -R166.reuse ;  /* 0x00000004189d7c23 */ /* 0x100fe200080108a6 */
[C---:B--2---:R-:W-:Y:S05]  /*b050*/  HMMA.16816.F32.BF16 R84, R116.reuse, R124, R84 ;  /* 0x0000007c7454723c */ /* 0x044fea0000041854 */
[--C-:B------:R-:W-:Y:S01]  /*b060*/  FFMA.FTZ R158, R25, UR4, -R166.reuse ;  /* 0x00000004199e7c23 */ /* 0x100fe200080108a6 */
[C---:B------:R-:W-:Y:S01]  /*b070*/  HMMA.16816.F32.BF16 R88, R116.reuse, R126, R88 ;  /* 0x0000007e7458723c */ /* 0x040fe20000041858 */
[----:B------:R-:W2:Y:S01]  /*b080*/  LDSM.16.MT88.4 R124, [R192+0xd000] ;  /* 0x00d00000c07c783b */ /* 0x000ea20000004200 */
[----:B------:R-:W-:Y:S03]  /*b090*/  MUFU.EX2 R157, R157 ;  /* 0x0000009d009d7308 */ /* 0x000fe60000000800 */
[----:B------:R-:W-:Y:S01]  /*b0a0*/  FFMA.FTZ R156, R21, UR4, -R166 ;  /* 0x00000004159c7c23 */ /* 0x000fe200080108a6 */
[C---:B-1----:R-:W-:Y:S03]  /*b0b0*/  HMMA.16816.F32.BF16 R92, R116.reuse, R128, R92 ;  /* 0x00000080745c723c */ /* 0x042fe6000004185c */
[----:B------:R-:W-:Y:S03]  /*b0c0*/  LDSM.16.MT88.4 R24, [R192+0xf000] ;  /* 0x00f00000c018783b */ /* 0x000fe60000004200 */
[----:B------:R-:W1:Y:S01]  /*b0d0*/  MUFU.EX2 R158, R158 ;  /* 0x0000009e009e7308 */ /* 0x000e620000000800 */
[----:B------:R-:W-:Y:S01]  /*b0e0*/  FFMA.FTZ R159, R22, UR4, -R164 ;  /* 0x00000004169f7c23 */ /* 0x000fe200080108a4 */
[C---:B------:R-:W-:Y:S03]  /*b0f0*/  HMMA.16816.F32.BF16 R96, R116.reuse, R130, R96 ;  /* 0x000000827460723c */ /* 0x040fe60000041860 */
[----:B------:R-:W5:Y:S03]  /*b100*/  LDSM.16.MT88.4 R128, [R189+0xd000] ;  /* 0x00d00000bd80783b */ /* 0x000f660000004200 */
[C---:B---3--:R-:W-:Y:S02]  /*b110*/  HMMA.16816.F32.BF16 R100, R116.reuse, R120, R100 ;  /* 0x000000787464723c */ /* 0x048fe40000041864 */
[----:B------:R-:W3:Y:S03]  /*b120*/  MUFU.EX2 R156, R156 ;  /* 0x0000009c009c7308 */ /* 0x000ee60000000800 */
[----:B------:R-:W-:Y:S01]  /*b130*/  MOV R133, R132 ;  /* 0x0000008400857202 */ /* 0x000fe20000000f00 */
[C---:B------:R-:W-:Y:S01]  /*b140*/  HMMA.16816.F32.BF16 R104, R116.reuse, R122, R104 ;  /* 0x0000007a7468723c */ /* 0x040fe20000041868 */
[----:B------:R-:W5:Y:S05]  /*b150*/  LDSM.16.MT88.4 R120, [R190+0xf000] ;  /* 0x00f00000be78783b */ /* 0x000f6a0000004200 */
[----:B------:R-:W2:Y:S01]  /*b160*/  MUFU.EX2 R159, R159 ;  /* 0x0000009f009f7308 */ /* 0x000ea20000000800 */
[----:B-1----:R-:W-:Y:S01]  /*b170*/  F2FP.BF16.F32.PACK_AB R22, R158, R157 ;  /* 0x0000009d9e16723e */ /* 0x002fe200000010ff */
[C---:B----4-:R-:W-:Y:S06]  /*b180*/  HMMA.16816.F32.BF16 R108, R116.reuse, R136, R108 ;  /* 0x00000088746c723c */ /* 0x050fec000004186c */
[C---:B------:R-:W-:Y:S01]  /*b190*/  HMMA.16816.F32.BF16 R12, R116.reuse, R138, R12 ;  /* 0x0000008a740c723c */ /* 0x040fe2000004180c */
[----:B------:R-:W1:Y:S04]  /*b1a0*/  LDSM.16.MT88.4 R136, [R189+0xf000] ;  /* 0x00f00000bd88783b */ /* 0x000e680000004200 */
[----:B---3--:R-:W-:Y:S01]  /*b1b0*/  F2FP.BF16.F32.PACK_AB R20, R156, R175 ;  /* 0x000000af9c14723e */ /* 0x008fe200000010ff */
[C---:B------:R-:W-:Y:S05]  /*b1c0*/  HMMA.16816.F32.BF16 R16, R116.reuse, R140, R16 ;  /* 0x0000008c7410723c */ /* 0x040fea0000041810 */
[----:B--2---:R-:W-:Y:S01]  /*b1d0*/  F2FP.BF16.F32.PACK_AB R21, R216, R159 ;  /* 0x0000009fd815723e */ /* 0x004fe200000010ff */
[----:B------:R-:W-:Y:S01]  /*b1e0*/  HMMA.16816.F32.BF16 R112, R116, R142, R112 ;  /* 0x0000008e7470723c */ /* 0x000fe20000041870 */
[----:B------:R-:W2:Y:S04]  /*b1f0*/  LDSM.16.MT88.4 R116, [R192+0x11000] ;  /* 0x01100000c074783b */ /* 0x000ea80000004200 */
[--C-:B------:R-:W-:Y:S01]  /*b200*/  FFMA.FTZ R140, R28, UR4, -R166.reuse ;  /* 0x000000041c8c7c23 */ /* 0x100fe200080108a6 */
[C---:B------:R-:W-:Y:S05]  /*b210*/  HMMA.16816.F32.BF16 R4, R20.reuse, R124, R4 ;  /* 0x0000007c1404723c */ /* 0x040fea0000041804 */
[--C-:B------:R-:W-:Y:S01]  /*b220*/  FFMA.FTZ R141, R29, UR4, -R166.reuse ;  /* 0x000000041d8d7c23 */ /* 0x100fe200080108a6 */
[C---:B------:R-:W-:Y:S01]  /*b230*/  HMMA.16816.F32.BF16 R8, R20.reuse, R126, R8 ;  /* 0x0000007e1408723c */ /* 0x040fe20000041808 */
[----:B------:R-:W-:Y:S01]  /*b240*/  LDSM.16.MT88.4 R124, [R188+0x11000] ;  /* 0x01100000bc7c783b */ /* 0x000fe20000004200 */
[----:B------:R-:W-:Y:S03]  /*b250*/  MUFU.EX2 R140, R140 ;  /* 0x0000008c008c7308 */ /* 0x000fe60000000800 */
[--C-:B------:R-:W-:Y:S01]  /*b260*/  FFMA.FTZ R142, R32, UR4, -R166.reuse ;  /* 0x00000004208e7c23 */ /* 0x100fe200080108a6 */
[C---:B------:R-:W-:Y:S06]  /*b270*/  HMMA.16816.F32.BF16 R36, R20.reuse, R144, R36 ;  /* 0x000000901424723c */ /* 0x040fec0000041824 */
[----:B------:R-:W3:Y:S01]  /*b280*/  MUFU.EX2 R141, R141 ;  /* 0x0000008d008d7308 */ /* 0x000ee20000000800 */
[----:B------:R-:W-:Y:S01]  /*b290*/  FFMA.FTZ R166, R33, UR4, -R166 ;  /* 0x0000000421a67c23 */ /* 0x000fe200080108a6 */
[C---:B------:R-:W-:Y:S03]  /*b2a0*/  HMMA.16816.F32.BF16 R40, R20.reuse, R146, R40 ;  /* 0x000000921428723c */ /* 0x040fe60000041828 */
[--C-:B------:R-:W-:Y:S03]  /*b2b0*/  FFMA.FTZ R144, R30, UR4, -R164.reuse ;  /* 0x000000041e907c23 */ /* 0x100fe600080108a4 */
[C---:B-----5:R-:W-:Y:S02]  /*b2c0*/  HMMA.16816.F32.BF16 R44, R20.reuse, R128, R44 ;  /* 0x00000080142c723c */ /* 0x060fe4000004182c */
[----:B------:R-:W-:Y:S03]  /*b2d0*/  MUFU.EX2 R142, R142 ;  /* 0x0000008e008e7308 */ /* 0x000fe60000000800 */
[--C-:B------:R-:W-:Y:S01]  /*b2e0*/  FFMA.FTZ R145, R31, UR4, -R164.reuse ;  /* 0x000000041f917c23 */ /* 0x100fe200080108a4 */
[C---:B------:R-:W-:Y:S01]  /*b2f0*/  HMMA.16816.F32.BF16 R48, R20.reuse, R130, R48 ;  /* 0x000000821430723c */ /* 0x040fe20000041830 */
[----:B------:R-:W-:Y:S05]  /*b300*/  LDSM.16.MT88.4 R128, [R192+0xd800] ;  /* 0x00d80000c080783b */ /* 0x000fea0000004200 */
[----:B------:R-:W4:Y:S01]  /*b310*/  MUFU.EX2 R143, R166 ;  /* 0x000000a6008f7308 */ /* 0x000f220000000800 */
[--C-:B------:R-:W-:Y:S01]  /*b320*/  FFMA.FTZ R146, R34, UR4, -R164.reuse ;  /* 0x0000000422927c23 */ /* 0x100fe200080108a4 */
[C---:B------:R-:W-:Y:S01]  /*b330*/  HMMA.16816.F32.BF16 R52, R20.reuse, R148, R52 ;  /* 0x000000941434723c */ /* 0x040fe20000041834 */
[----:B------:R-:W-:Y:S02]  /*b340*/  LDSM.16.MT88.4 R28, [R190+0xd800] ;  /* 0x00d80000be1c783b */ /* 0x000fe40000004200 */
[----:B------:R-:W-:Y:S03]  /*b350*/  FFMA.FTZ R164, R35, UR4, -R164 ;  /* 0x0000000423a47c23 */ /* 0x000fe600080108a4 */
[C---:B------:R-:W-:Y:S02]  /*b360*/  HMMA.16816.F32.BF16 R56, R20.reuse, R150, R56 ;  /* 0x000000961438723c */ /* 0x040fe40000041838 */
[----:B------:R-:W-:Y:S01]  /*b370*/  MUFU.EX2 R144, R144 ;  /* 0x0000009000907308 */ /* 0x000fe20000000800 */
[----:B------:R-:W-:Y:S03]  /*b380*/  LDSM.16.MT88.4 R32, [R192+0xf800] ;  /* 0x00f80000c020783b */ /* 0x000fe60000004200 */
[C---:B------:R-:W-:Y:S06]  /*b390*/  HMMA.16816.F32.BF16 R60, R20.reuse, R24, R60 ;  /* 0x00000018143c723c */ /* 0x040fec000004183c */
[----:B------:R-:W5:Y:S01]  /*b3a0*/  MUFU.EX2 R145, R145 ;  /* 0x0000009100917308 */ /* 0x000f620000000800 */
[----:B------:R-:W-:Y:S01]  /*b3b0*/  FADD.FTZ R175, R175, R170 ;  /* 0x000000aaafaf7221 */ /* 0x000fe20000010000 */
[C---:B------:R-:W-:Y:S01]  /*b3c0*/  HMMA.16816.F32.BF16 R64, R20.reuse, R26, R64 ;  /* 0x0000001a1440723c */ /* 0x040fe20000041840 */
[----:B------:R-:W3:Y:S07]  /*b3d0*/  LDSM.16.MT88.4 R24, [R190+0x11000] ;  /* 0x01100000be18783b */ /* 0x000eee0000004200 */
[----:B------:R-:W-:Y:S01]  /*b3e0*/  MUFU.EX2 R146, R146 ;  /* 0x0000009200927308 */ /* 0x000fe20000000800 */
[C---:B------:R-:W-:Y:S03]  /*b3f0*/  HMMA.16816.F32.BF16 R68, R20.reuse, R120, R68 ;  /* 0x000000781444723c */ /* 0x040fe60000041844 */
[----:B------:R-:W-:Y:S03]  /*b400*/  FADD.FTZ R159, R159, R174 ;  /* 0x000000ae9f9f7221 */ /* 0x000fe60000010000 */
[C---:B------:R-:W-:Y:S01]  /*b410*/  HMMA.16816.F32.BF16 R72, R20.reuse, R122, R72 ;  /* 0x0000007a1448723c */ /* 0x040fe20000041848 */
[----:B------:R-:W4:Y:S02]  /*b420*/  LDSM.16.MT88.4 R120, [R189+0x11000] ;  /* 0x01100000bd78783b */ /* 0x000f240000004200 */
[----:B------:R-:W5:Y:S02]  /*b430*/  MUFU.EX2 R147, R164 ;  /* 0x000000a400937308 */ /* 0x000f640000000800 */
[----:B------:R-:W-:Y:S01]  /*b440*/  FADD.FTZ R156, R156, R175 ;  /* 0x000000af9c9c7221 */ /* 0x000fe20000010000 */
[C---:B-1----:R-:W-:Y:S05]  /*b450*/  HMMA.16816.F32.BF16 R76, R20.reuse, R136, R76 ;  /* 0x00000088144c723c */ /* 0x042fea000004184c */
[----:B------:R-:W-:Y:S01]  /*b460*/  FADD.FTZ R159, R216, R159 ;  /* 0x0000009fd89f7221 */ /* 0x000fe20000010000 */
[C---:B------:R-:W-:Y:S01]  /*b470*/  HMMA.16816.F32.BF16 R80, R20.reuse, R138, R80 ;  /* 0x0000008a1450723c */ /* 0x040fe20000041850 */
[----:B------:R-:W-:Y:S04]  /*b480*/  LDSM.16.MT88.4 R136, [R188+0x11800] ;  /* 0x01180000bc88783b */ /* 0x000fe80000004200 */
[----:B------:R-:W-:Y:S01]  /*b490*/  FADD.FTZ R157, R157, R156 ;  /* 0x0000009c9d9d7221 */ /* 0x000fe20000010000 */
[C---:B------:R-:W-:Y:S05]  /*b4a0*/  HMMA.16816.F32.BF16 R84, R20.reuse, R152, R84 ;  /* 0x000000981454723c */ /* 0x040fea0000041854 */
[----:B------:R-:W-:Y:S01]  /*b4b0*/  FADD.FTZ R218, R218, R159 ;  /* 0x0000009fdada7221 */ /* 0x000fe20000010000 */
[C---:B------:R-:W-:Y:S05]  /*b4c0*/  HMMA.16816.F32.BF16 R88, R20.reuse, R154, R88 ;  /* 0x0000009a1458723c */ /* 0x040fea0000041858 */
[----:B------:R-:W-:Y:S01]  /*b4d0*/  FADD.FTZ R157, R158, R157 ;  /* 0x0000009d9e9d7221 */ /* 0x000fe20000010000 */
[C---:B--2---:R-:W-:Y:S05]  /*b4e0*/  HMMA.16816.F32.BF16 R92, R20.reuse, R116, R92 ;  /* 0x00000074145c723c */ /* 0x044fea000004185c */
[----:B------:R-:W-:Y:S01]  /*b4f0*/  FADD.FTZ R219, R219, R218 ;  /* 0x000000dadbdb7221 */ /* 0x000fe20000010000 */
[C---:B------:R-:W-:Y:S01]  /*b500*/  HMMA.16816.F32.BF16 R96, R20.reuse, R118, R96 ;  /* 0x000000761460723c */ /* 0x040fe20000041860 */
[----:B------:R-:W1:Y:S05]  /*b510*/  LDSM.16.MT88.4 R116, [R189+0xd800] ;  /* 0x00d80000bd74783b */ /* 0x000e6a0000004200 */
[C---:B---3--:R-:W-:Y:S06]  /*b520*/  HMMA.16816.F32.BF16 R100, R20.reuse, R24, R100 ;  /* 0x000000181464723c */ /* 0x048fec0000041864 */
[C---:B------:R-:W-:Y:S01]  /*b530*/  HMMA.16816.F32.BF16 R104, R20.reuse, R26, R104 ;  /* 0x0000001a1468723c */ /* 0x040fe20000041868 */
[----:B------:R-:W2:Y:S05]  /*b540*/  LDSM.16.MT88.4 R24, [R188+0xd800] ;  /* 0x00d80000bc18783b */ /* 0x000eaa0000004200 */
[C---:B----4-:R-:W-:Y:S06]  /*b550*/  HMMA.16816.F32.BF16 R108, R20.reuse, R120, R108 ;  /* 0x00000078146c723c */ /* 0x050fec000004186c */
[C---:B------:R-:W-:Y:S01]  /*b560*/  HMMA.16816.F32.BF16 R12, R20.reuse, R122, R12 ;  /* 0x0000007a140c723c */ /* 0x040fe2000004180c */
[----:B------:R-:W3:Y:S05]  /*b570*/  LDSM.16.MT88.4 R120, [R190+0xf800] ;  /* 0x00f80000be78783b */ /* 0x000eea0000004200 */
[C---:B------:R-:W-:Y:S06]  /*b580*/  HMMA.16816.F32.BF16 R16, R20.reuse, R124, R16 ;  /* 0x0000007c1410723c */ /* 0x040fec0000041810 */
[----:B------:R-:W-:Y:S07]  /*b590*/  HMMA.16816.F32.BF16 R112, R20, R126, R112 ;  /* 0x0000007e1470723c */ /* 0x000fee0000041870 */
[----:B------:R-:W-:Y:S01]  /*b5a0*/  F2FP.BF16.F32.PACK_AB R20, R141, R140 ;  /* 0x0000008c8d14723e */ /* 0x000fe200000010ff */
[----:B------:R-:W-:Y:S03]  /*b5b0*/  FADD.FTZ R140, R140, R157 ;  /* 0x0000009d8c8c7221 */ /* 0x000fe60000010000 */
[----:B------:R-:W-:Y:S01]  /*b5c0*/  F2FP.BF16.F32.PACK_AB R22, R143, R142 ;  /* 0x0000008e8f16723e */ /* 0x000fe200000010ff */
[----:B------:R-:W-:Y:S01]  /*b5d0*/  FADD.FTZ R141, R141, R140 ;  /* 0x0000008c8d8d7221 */ /* 0x000fe20000010000 */
[----:B-----5:R-:W-:Y:S01]  /*b5e0*/  F2FP.BF16.F32.PACK_AB R21, R145, R144 ;  /* 0x000000909115723e */ /* 0x020fe200000010ff */
        /* <DEDUP_REMOVED lines=9> */
[----:B------:R-:W5:Y:S02]  /*b680*/  LDSM.16.MT88.4 R8, [R188+0xf800] ;  /* 0x00f80000bc08783b */ /* 0x000f640000004200 */
[----:B------:R-:W-:Y:S01]  /*b690*/  FADD.FTZ R213, R147, R146 ;  /* 0x0000009293d57221 */ /* 0x000fe20000010000 */
[C---:B------:R-:W-:Y:S06]  /*b6a0*/  HMMA.16816.F32.BF16 R36, R20.reuse, R28, R36 ;  /* 0x0000001c1424723c */ /* 0x040fec0000041824 */
[C---:B------:R-:W-:Y:S01]  /*b6b0*/  HMMA.16816.F32.BF16 R40, R20.reuse, R30, R40 ;  /* 0x0000001e1428723c */ /* 0x040fe20000041828 */
[----:B------:R-:W5:Y:S05]  /*b6c0*/  LDSM.16.MT88.4 R28, [R192+0x11800] ;  /* 0x01180000c01c783b */ /* 0x000f6a0000004200 */
[C---:B-1----:R-:W-:Y:S06]  /*b6d0*/  HMMA.16816.F32.BF16 R44, R20.reuse, R116, R44 ;  /* 0x00000074142c723c */ /* 0x042fec000004182c */
[C---:B------:R-:W-:Y:S06]  /*b6e0*/  HMMA.16816.F32.BF16 R48, R20.reuse, R118, R48 ;  /* 0x000000761430723c */ /* 0x040fec0000041830 */
[C---:B--2---:R-:W-:Y:S06]  /*b6f0*/  HMMA.16816.F32.BF16 R52, R20.reuse, R24, R52 ;  /* 0x000000181434723c */ /* 0x044fec0000041834 */
[C---:B------:R-:W-:Y:S01]  /*b700*/  HMMA.16816.F32.BF16 R56, R20.reuse, R26, R56 ;  /* 0x0000001a1438723c */ /* 0x040fe20000041838 */
[----:B------:R-:W1:Y:S05]  /*b710*/  LDSM.16.MT88.4 R24, [R190+0x11800] ;  /* 0x01180000be18783b */ /* 0x000e6a0000004200 */
[C---:B------:R-:W-:Y:S06]  /*b720*/  HMMA.16816.F32.BF16 R60, R20.reuse, R32, R60 ;  /* 0x00000020143c723c */ /* 0x040fec000004183c */
[C---:B------:R-:W-:Y:S01]  /*b730*/  HMMA.16816.F32.BF16 R64, R20.reuse, R34, R64 ;  /* 0x000000221440723c */ /* 0x040fe20000041840 */
[----:B------:R-:W2:Y:S05]  /*b740*/  LDSM.16.MT88.4 R32, [R189+0x11800] ;  /* 0x01180000bd20783b */ /* 0x000eaa0000004200 */
[C---:B---3--:R-:W-:Y:S06]  /*b750*/  HMMA.16816.F32.BF16 R68, R20.reuse, R120, R68 ;  /* 0x000000781444723c */ /* 0x048fec0000041844 */
[C---:B------:R-:W-:Y:S06]  /*b760*/  HMMA.16816.F32.BF16 R72, R20.reuse, R122, R72 ;  /* 0x0000007a1448723c */ /* 0x040fec0000041848 */
[C---:B----4-:R-:W-:Y:S06]  /*b770*/  HMMA.16816.F32.BF16 R76, R20.reuse, R4, R76 ;  /* 0x00000004144c723c */ /* 0x050fec000004184c */
[C---:B------:R-:W-:Y:S06]  /*b780*/  HMMA.16816.F32.BF16 R80, R20.reuse, R6, R80 ;  /* 0x000000061450723c */ /* 0x040fec0000041850 */
[C---:B-----5:R-:W-:Y:S06]  /*b790*/  HMMA.16816.F32.BF16 R84, R20.reuse, R8, R84 ;  /* 0x000000081454723c */ /* 0x060fec0000041854 */
[C---:B------:R-:W-:Y:S06]  /*b7a0*/  HMMA.16816.F32.BF16 R88, R20.reuse, R10, R88 ;  /* 0x0000000a1458723c */ /* 0x040fec0000041858 */
[C---:B------:R-:W-:Y:S06]  /*b7b0*/  HMMA.16816.F32.BF16 R92, R20.reuse, R28, R92 ;  /* 0x0000001c145c723c */ /* 0x040fec000004185c */
[C---:B------:R-:W-:Y:S06]  /*b7c0*/  HMMA.16816.F32.BF16 R96, R20.reuse, R30, R96 ;  /* 0x0000001e1460723c */ /* 0x040fec0000041860 */
[C---:B-1----:R-:W-:Y:S06]  /*b7d0*/  HMMA.16816.F32.BF16 R100, R20.reuse, R24, R100 ;  /* 0x000000181464723c */ /* 0x042fec0000041864 */
[C---:B------:R-:W-:Y:S06]  /*b7e0*/  HMMA.16816.F32.BF16 R104, R20.reuse, R26, R104 ;  /* 0x0000001a1468723c */ /* 0x040fec0000041868 */
[C---:B--2---:R-:W-:Y:S06]  /*b7f0*/  HMMA.16816.F32.BF16 R108, R20.reuse, R32, R108 ;  /* 0x00000020146c723c */ /* 0x044fec000004186c */
[C---:B------:R-:W-:Y:S06]  /*b800*/  HMMA.16816.F32.BF16 R120, R20.reuse, R34, R12 ;  /* 0x000000221478723c */ /* 0x040fec000004180c */
[C---:B------:R-:W-:Y:S06]  /*b810*/  HMMA.16816.F32.BF16 R116, R20.reuse, R136, R16 ;  /* 0x000000881474723c */ /* 0x040fec0000041810 */
[----:B------:R-:W-:Y:S01]  /*b820*/  HMMA.16816.F32.BF16 R112, R20, R138, R112 ;  /* 0x0000008a1470723c */ /* 0x000fe20000041870 */
[----:B------:R-:W-:Y:S11]  /*b830*/  @!UPT UIADD3 URZ, URZ, URZ, URZ ;  /* 0x0000003f3f3ff290 */ /* 0x000ff6000fffe03f */
[----:B------:R-:W-:Y:S01]  /*b840*/  @!UPT UIADD3 URZ, URZ, URZ, URZ ;  /* 0x0000003f3f3ff290 */ /* 0x000fe2000fffe03f */
[----:B------:R-:W-:Y:S11]  /*b850*/  @P0 BRA `(.L_x_4684) ;  /* 0xffffffc000700947 */ /* 0x000ff6000383ffff */
.L_x_4680:
[----:B------:R-:W1:Y:S01]  /*b860*/  SHFL.BFLY PT, R0, R213, 0x2, 0x1f ;  /* 0x0c401f00d5007f89 */ /* 0x000e6200000e0000 */
[----:B------:R-:W2:Y:S01]  /*b870*/  S2UR UR4, SR_CgaCtaId ;  /* 0x00000000000479c3 */ /* 0x000ea20000008800 */
[----:B------:R-:W-:Y:S01]  /*b880*/  MOV R7, 0x3f800000 ;  /* 0x3f80000000077802 */ /* 0x000fe20000000f00 */
[----:B------:R-:W-:Y:S01]  /*b890*/  UMOV UR5, 0x400 ;  /* 0x0000040000057882 */ /* 0x000fe20000000000 */
[----:B------:R-:W3:Y:S01]  /*b8a0*/  SHFL.BFLY PT, R2, R215, 0x2, 0x1f ;  /* 0x0c401f00d7027f89 */ /* 0x000ee200000e0000 */
[----:B------:R-:W-:Y:S01]  /*b8b0*/  MOV R6, 0x3f800000 ;  /* 0x3f80000000067802 */ /* 0x000fe20000000f00 */
[----:B------:R-:W-:Y:S03]  /*b8c0*/  BSSY B0, `(.L_x_4685) ;  /* 0x0000105000007945 */ /* 0x000fe60003800000 */
[----:B------:R-:W-:Y:S01]  /*b8d0*/  BAR.SYNC.DEFER_BLOCKING 0x0 ;  /* 0x0000000000007b1d */ /* 0x000fe20000010000 */
[----:B-1----:R-:W-:Y:S01]  /*b8e0*/  FADD.FTZ R5, R0, R213 ;  /* 0x000000d500057221 */ /* 0x002fe20000010000 */
[----:B--2---:R-:W-:-:S04]  /*b8f0*/  ULEA UR4, UR4, UR5, 0x18 ;  /* 0x0000000504047291 */ /* 0x004fc8000f8ec03f */
[----:B------:R-:W1:Y:S02]  /*b900*/  S2R R0, SR_TID.X ;  /* 0x0000000000007919 */ /* 0x000e640000002100 */
[----:B------:R-:W2:Y:S01]  /*b910*/  S2UR UR5, SR_CTAID.X ;  /* 0x00000000000579c3 */ /* 0x000ea20000002500 */
[----:B---3--:R-:W-:Y:S02]  /*b920*/  FADD.FTZ R11, R2, R215 ;  /* 0x000000d7020b7221 */ /* 0x008fe40000010000 */
[----:B------:R-:W3:Y:S04]  /*b930*/  SHFL.BFLY PT, R2, R5, 0x1, 0x1f ;  /* 0x0c201f0005027f89 */ /* 0x000ee800000e0000 */
[----:B------:R-:W4:Y:S01]  /*b940*/  SHFL.BFLY PT, R4, R11, 0x1, 0x1f ;  /* 0x0c201f000b047f89 */ /* 0x000f2200000e0000 */
[----:B--2---:R-:W-:Y:S01]  /*b950*/  USHF.L.U32 UR5, UR5, 0x6, URZ ;  /* 0x0000000605057899 */ /* 0x004fe2000800063f */
[----:B---3--:R-:W-:Y:S01]  /*b960*/  FADD.FTZ R2, R5, R2 ;  /* 0x0000000205027221 */ /* 0x008fe20000010000 */
[----:B-1----:R-:W-:Y:S01]  /*b970*/  SHF.R.S32.HI R9, RZ, 0x1f, R0 ;  /* 0x0000001fff097819 */ /* 0x002fe20000011400 */
[----:B----4-:R-:W-:-:S03]  /*b980*/  FADD.FTZ R4, R11, R4 ;  /* 0x000000040b047221 */ /* 0x010fc60000010000 */
        /* <DEDUP_REMOVED lines=14> */
[----:B------:R-:W4:Y:S01]  /*ba70*/  S2R R10, SR_TID.X ;  /* 0x00000000000a7919 */ /* 0x000f220000002100 */
        /* <DEDUP_REMOVED lines=28> */
[----:B----4-:R-:W-:Y:S01]  /*bc40*/  SHF.R.S32.HI R11, RZ, 0x1f, R10 ;  /* 0x0000001fff0b7819 */ /* 0x010fe2000001140a */
        /* <DEDUP_REMOVED lines=116> */
[----:B------:R-:W4:Y:S01]  /*c390*/  S2UR UR4, SR_CTAID.Z ;  /* 0x00000000000479c3 */ /* 0x000f220000002700 */
[----:B------:R-:W-:-:S02]  /*c3a0*/  LOP3.LUT R29, R29, 0xffffffe0, RZ, 0xc0, !PT ;  /* 0xffffffe01d1d7812 */ /* 0x000fc400078ec0ff */
[----:B------:R-:W-:Y:S01]  /*c3b0*/  STS.64 [R18+0x800], R42 ;  /* 0x0008002a12007388 */ /* 0x000fe20000000a00 */
[----:B------:R-:W-:Y:S02]  /*c3c0*/  LOP3.LUT R9, R9, 0xffffffe0, RZ, 0xc0, !PT ;  /* 0xffffffe009097812 */ /* 0x000fe400078ec0ff */
[----:B------:R-:W-:Y:S01]  /*c3d0*/  IADD3 R10, R10, -R29, RZ ;  /* 0x8000001d0a0a7210 */ /* 0x000fe20007ffe0ff */
[----:B------:R-:W-:Y:S01]  /*c3e0*/  STS.64 [R5], R44 ;  /* 0x0000002c05007388 */ /* 0x000fe20000000a00 */
[----:B------:R-:W5:Y:S01]  /*c3f0*/  @P4 LDC R29, c[0x0][0x2e8] ;  /* 0x0000ba00ff1d4b82 */ /* 0x000f620000000800 */
[----:B------:R-:W-:Y:S02]  /*c400*/  IADD3 R9, R0, -R9, RZ ;  /* 0x8000000900097210 */ /* 0x000fe40007ffe0ff */
        /* <DEDUP_REMOVED lines=33> */
[----:B--2---:R-:W2:Y:S03]  /*c620*/  LDC.64 R14, c[0x0][0x2c0] ;  /* 0x0000b000ff0e7b82 */ /* 0x004ea60000000a00 */
[----:B------:R-:W-:Y:S04]  /*c630*/  STS.64 [R5+0x8000], R108 ;  /* 0x0080006c05007388 */ /* 0x000fe80000000a00 */
[----:B------:R1:W-:Y:S04]  /*c640*/  STS.64 [R5+0x8800], R110 ;  /* 0x0088006e05007388 */ /* 0x0003e80000000a00 */
[----:B------:R-:W-:Y:S04]  /*c650*/  STS.64 [R17+0x8000], R120 ;  /* 0x0080007811007388 */ /* 0x000fe80000000a00 */
[----:B------:R-:W-:Y:S04]  /*c660*/  STS.64 [R17+0x8800], R122 ;  /* 0x0088007a11007388 */ /* 0x000fe80000000a00 */
[----:B------:R-:W-:Y:S04]  /*c670*/  STS.64 [R19+0x8000], R116 ;  /* 0x0080007413007388 */ /* 0x000fe80000000a00 */
[----:B------:R-:W-:Y:S04]  /*c680*/  STS.64 [R19+0x8800], R118 ;  /* 0x0088007613007388 */ /* 0x000fe80000000a00 */
[----:B------:R-:W-:Y:S04]  /*c690*/  STS.64 [R7+0x8000], R112 ;  /* 0x0080007007007388 */ /* 0x000fe80000000a00 */
[----:B------:R3:W-:Y:S01]  /*c6a0*/  STS.64 [R7+0x8800], R114 ;  /* 0x0088007207007388 */ /* 0x0007e20000000a00 */
[----:B-1----:R-:W4:Y:S08]  /*c6b0*/  LDC R5, c[0x0][0x270] ;  /* 0x00009c00ff057b82 */ /* 0x002f300000000800 */
[----:B------:R-:W-:Y:S06]  /*c6c0*/  BAR.SYNC.DEFER_BLOCKING 0x0 ;  /* 0x0000000000007b1d */ /* 0x000fec0000010000 */
[----:B------:R-:W2:Y:S01]  /*c6d0*/  S2R R6, SR_CTAID.Y ;  /* 0x0000000000067919 */ /* 0x000ea20000002600 */
[----:B---3--:R-:W-:Y:S01]  /*c6e0*/  SHF.R.S32.HI R7, RZ, 0x1f, R12 ;  /* 0x0000001fff077819 */ /* 0x008fe2000001140c */
[----:B------:R1:W3:Y:S03]  /*c6f0*/  LDS.128 R24, [R11+0x3800] ;  /* 0x003800000b187984 */ /* 0x0002e60000000c00 */
[----:B------:R-:W-:Y:S01]  /*c700*/  LEA.HI R30, R7, R12, RZ, 0x2 ;  /* 0x0000000c071e7211 */ /* 0x000fe200078f10ff */
[----:B------:R1:W1:Y:S01]  /*c710*/  LDS.128 R20, [R11+0x7800] ;  /* 0x007800000b147984 */ /* 0x0002620000000c00 */
[----:B------:R-:W-:-:S02]  /*c720*/  SHF.R.S32.HI R7, RZ, 0x1f, R10 ;  /* 0x0000001fff077819 */ /* 0x000fc4000001140a */
[----:B------:R-:W-:Y:S01]  /*c730*/  LOP3.LUT R31, R30, 0xffffffc, RZ, 0xc0, !PT ;  /* 0x0ffffffc1e1f7812 */ /* 0x000fe200078ec0ff */
[----:B------:R1:W1:Y:S01]  /*c740*/  LDS.128 R16, [R11+0xb800] ;  /* 0x00b800000b107984 */ /* 0x0002620000000c00 */
[----:B------:R-:W-:Y:S02]  /*c750*/  LEA.HI R7, R7, R10, RZ, 0x2 ;  /* 0x0000000a07077211 */ /* 0x000fe400078f10ff */
[----:B------:R-:W-:Y:S02]  /*c760*/  IADD3 R10, -R205, RZ, RZ ;  /* 0x000000ffcd0a7210 */ /* 0x000fe40007ffe1ff */
[----:B------:R-:W-:Y:S01]  /*c770*/  IADD3 R0, R12, -R31, RZ ;  /* 0x8000001f0c007210 */ /* 0x000fe20007ffe0ff */
[----:B------:R-:W-:Y:S01]  /*c780*/  @P4 FMUL.FTZ R31, R4, 0.69314718246459960938 ;  /* 0x3f317218041f4820 */ /* 0x000fe20000410000 */
[----:B------:R-:W-:Y:S01]  /*c790*/  SHF.R.S32.HI R7, RZ, 0x2, R7 ;  /* 0x00000002ff077819 */ /* 0x000fe20000011407 */
[----:B--2---:R-:W-:Y:S02]  /*c7a0*/  IMAD R6, R6, R14, R205 ;  /* 0x0000000e06067224 */ /* 0x004fe400078e02cd */
[----:B------:R-:W-:Y:S01]  /*c7b0*/  @P3 FMUL.FTZ R4, R2, 0.69314718246459960938 ;  /* 0x3f31721802043820 */ /* 0x000fe20000410000 */
[----:B----4-:R-:W-:Y:S01]  /*c7c0*/  IMAD R10, R5, R10, UR4 ;  /* 0x00000004050a7e24 */ /* 0x010fe2000f8e020a */
[----:B------:R-:W-:-:S02]  /*c7d0*/  SHF.L.U32 R2, R13, 0x2, RZ ;  /* 0x000000020d027819 */ /* 0x000fc400000006ff */
[----:B------:R-:W-:Y:S01]  /*c7e0*/  LEA R0, R0, R7, 0x4 ;  /* 0x0000000700007211 */ /* 0x000fe200078e20ff */
[----:B------:R-:W-:Y:S01]  /*c7f0*/  IMAD R6, R6, R5, R10 ;  /* 0x0000000506067224 */ /* 0x000fe200078e020a */
[----:B------:R-:W-:Y:S01]  /*c800*/  MOV R7, 0xff800000 ;  /* 0xff80000000077802 */ /* 0x000fe20000000f00 */
[----:B------:R-:W-:Y:S01]  /*c810*/  @P3 FFMA.FTZ R9, R3, R28, R4 ;  /* 0x0000001c03093223 */ /* 0x000fe20000010004 */
[----:B-----5:R-:W-:Y:S01]  /*c820*/  @P4 FFMA.FTZ R7, R132, R29, R31 ;  /* 0x0000001d84074223 */ /* 0x020fe2000001001f */
[----:B------:R-:W-:Y:S01]  /*c830*/  IMAD R15, R6, R15, UR5 ;  /* 0x00000005060f7e24 */ /* 0x000fe2000f8e020f */
[----:B------:R-:W-:Y:S01]  /*c840*/  SHF.R.S32.HI R3, RZ, 0x1f, R2 ;  /* 0x0000001fff037819 */ /* 0x000fe20000011402 */
[----:B------:R-:W-:Y:S06]  /*c850*/  @P0 BRA `(.L_x_4686) ;  /* 0x00000000002c0947 */ /* 0x000fec0003800000 */
        /* <DEDUP_REMOVED lines=11> */
.L_x_4686:
[----:B------:R-:W-:Y:S05]  /*c910*/  BSYNC B0 ;  /* 0x0000000000007941 */ /* 0x000fea0003800000 */
.L_x_4685:
[----:B------:R-:W-:Y:S01]  /*c920*/  ULDC UR4, c[0x0][0x2dc] ;  /* 0x0000b70000047ab9 */ /* 0x000fe20000000800 */
[C---:B--2---:R-:W-:Y:S01]  /*c930*/  IMAD.WIDE R6, R8.reuse, 0xc0, R2 ;  /* 0x000000c008067825 */ /* 0x044fe200078e0202 */
[----:B------:R2:W4:Y:S01]  /*c940*/  LDS.128 R28, [R11] ;  /* 0x000000000b1c7984 */ /* 0x0005220000000c00 */
[----:B------:R-:W-:Y:S02]  /*c950*/  BSSY B0, `(.L_x_4687) ;  /* 0x0000022000007945 */ /* 0x000fe40003800000 */
[----:B------:R-:W-:Y:S01]  /*c960*/  IMAD R5, R15, UR4, RZ ;  /* 0x000000040f057c24 */ /* 0x000fe2000f8e02ff */
[----:B------:R-:W-:Y:S01]  /*c970*/  ULDC.64 UR4, c[0x0][0x288] ;  /* 0x0000a20000047ab9 */ /* 0x000fe20000000a00 */
[C---:B------:R-:W-:Y:S01]  /*c980*/  VIADD R4, R8.reuse, 0x10 ;  /* 0x0000001008047836 */ /* 0x040fe20000000000 */
[----:B------:R2:W1:Y:S01]  /*c990*/  LDS.128 R12, [R11+0x4000] ;  /* 0x004000000b0c7984 */ /* 0x0004620000000c00 */
[C---:B------:R-:W-:Y:S01]  /*c9a0*/  VIADD R0, R8.reuse, 0x18 ;  /* 0x0000001808007836 */ /* 0x040fe20000000000 */
[C---:B------:R-:W-:Y:S01]  /*c9b0*/  IADD3 R6, P3, R5.reuse, R6, RZ ;  /* 0x0000000605067210 */ /* 0x040fe20007f7e0ff */
[----:B------:R-:W-:Y:S01]  /*c9c0*/  VIADD R10, R8, 0x8 ;  /* 0x00000008080a7836 */ /* 0x000fe20000000000 */
[----:B------:R-:W-:Y:S01]  /*c9d0*/  ISETP.GE.AND P1, PT, R4, R199, PT ;  /* 0x000000c70400720c */ /* 0x000fe20003f26270 */
[----:B------:R-:W-:Y:S01]  /*c9e0*/  VIADD R4, R8, 0x28 ;  /* 0x0000002808047836 */ /* 0x000fe20000000000 */
[----:B------:R-:W-:-:S02]  /*c9f0*/  LEA.HI.X.SX32 R5, R5, R7, 0x1, P3 ;  /* 0x0000000705057211 */ /* 0x000fc400018f0eff */
[----:B------:R-:W-:Y:S02]  /*ca00*/  LEA R32, P3, R6, UR4, 0x2 ;  /* 0x0000000406207c11 */ /* 0x000fe4000f8610ff */
[-C--:B------:R-:W-:Y:S02]  /*ca10*/  ISETP.GE.AND P5, PT, R4, R199.reuse, PT ;  /* 0x000000c70400720c */ /* 0x080fe40003fa6270 */
[----:B------:R-:W-:Y:S02]  /*ca20*/  LEA.HI.X R33, R6, UR5, R5, 0x2, P3 ;  /* 0x0000000506217c11 */ /* 0x000fe400098f1405 */
[----:B------:R2:W1:Y:S01]  /*ca30*/  LDS.128 R4, [R11+0x8000] ;  /* 0x008000000b047984 */ /* 0x0004620000000c00 */
[-C--:B------:R-:W-:Y:S02]  /*ca40*/  ISETP.GE.AND P3, PT, R8, R199.reuse, PT ;  /* 0x000000c70800720c */ /* 0x080fe40003f66270 */
[-C--:B------:R-:W-:Y:S01]  /*ca50*/  ISETP.GE.AND P2, PT, R0, R199.reuse, PT ;  /* 0x000000c70000720c */ /* 0x080fe20003f46270 */
[----:B------:R-:W-:Y:S01]  /*ca60*/  VIADD R0, R8, 0x20 ;  /* 0x0000002008007836 */ /* 0x000fe20000000000 */
[----:B------:R-:W-:-:S04]  /*ca70*/  ISETP.GE.AND P0, PT, R10, R199, PT ;  /* 0x000000c70a00720c */ /* 0x000fc80003f06270 */
[----:B------:R-:W-:Y:S01]  /*ca80*/  ISETP.GE.AND P6, PT, R0, R199, PT ;  /* 0x000000c70000720c */ /* 0x000fe20003fc6270 */
[C---:B------:R-:W-:Y:S02]  /*ca90*/  VIADD R0, R8.reuse, 0x30 ;  /* 0x0000003008007836 */ /* 0x040fe40000000000 */
[----:B------:R-:W-:-:S03]  /*caa0*/  VIADD R8, R8, 0x38 ;  /* 0x0000003808087836 */ /* 0x000fc60000000000 */
[----:B------:R-:W-:Y:S01]  /*cab0*/  ISETP.GE.AND P4, PT, R0, R199, PT ;  /* 0x000000c70000720c */ /* 0x000fe20003f86270 */
[----:B------:R-:W-:Y:S01]  /*cac0*/  VIADD R0, R2, 0x40 ;  /* 0x0000004002007836 */ /* 0x000fe20000000000 */
[----:B------:R-:W-:Y:S11]  /*cad0*/  @P3 BRA `(.L_x_4688) ;  /* 0x0000000000243947 */ /* 0x000ff60003800000 */
        /* <DEDUP_REMOVED lines=9> */
.L_x_4688:
[----:B------:R-:W-:Y:S05]  /*cb70*/  BSYNC B0 ;  /* 0x0000000000007941 */ /* 0x000fea0003800000 */
.L_x_4687:
        /* <DEDUP_REMOVED lines=14> */
.L_x_4690:
[----:B------:R-:W-:Y:S05]  /*cc60*/  BSYNC B0 ;  /* 0x0000000000007941 */ /* 0x000fea0003800000 */
.L_x_4689:
        /* <DEDUP_REMOVED lines=13> */
.L_x_4692:
[----:B------:R-:W-:Y:S05]  /*cd40*/  BSYNC B0 ;  /* 0x0000000000007941 */ /* 0x000fea0003800000 */
.L_x_4691:
        /* <DEDUP_REMOVED lines=13> */
.L_x_4694:
[----:B------:R-:W-:Y:S05]  /*ce20*/  BSYNC B0 ;  /* 0x0000000000007941 */ /* 0x000fea0003800000 */
.L_x_4693:
        /* <DEDUP_REMOVED lines=13> */
.L_x_4696:
[----:B------:R-:W-:Y:S05]  /*cf00*/  BSYNC B0 ;  /* 0x0000000000007941 */ /* 0x000fea0003800000 */
.L_x_4695:
        /* <DEDUP_REMOVED lines=13> */
.L_x_4698:
[----:B------:R-:W-:Y:S05]  /*cfe0*/  BSYNC B0 ;  /* 0x0000000000007941 */ /* 0x000fea0003800000 */
.L_x_4697:
        /* <DEDUP_REMOVED lines=13> */
.L_x_4700:
[----:B------:R-:W-:Y:S05]  /*d0c0*/  BSYNC B0 ;  /* 0x0000000000007941 */ /* 0x000fea0003800000 */
.L_x_4699:
[----:B------:R-:W-:Y:S05]  /*d0d0*/  @P3 EXIT ;  /* 0x000000000000394d */ /* 0x000fea0003800000 */
[----:B------:R-:W-:Y:S02]  /*d0e0*/  ULDC UR4, c[0x0][0x2d0] ;  /* 0x0000b40000047ab9 */ /* 0x000fe40000000800 */
[C---:B------:R-:W-:Y:S01]  /*d0f0*/  ISETP.GE.AND P1, PT, R0.reuse, UR4, PT ;  /* 0x0000000400007c0c */ /* 0x040fe2000bf26270 */
[----:B------:R-:W-:Y:S01]  /*d100*/  VIADD R0, R0, 0x40 ;  /* 0x0000004000007836 */ /* 0x000fe20000000000 */
[----:B------:R-:W-:-:S04]  /*d110*/  ISETP.GE.AND P2, PT, R2, UR4, PT ;  /* 0x0000000402007c0c */ /* 0x000fc8000bf46270 */
[----:B------:R-:W-:-:S07]  /*d120*/  ISETP.GE.AND P0, PT, R0, UR4, PT ;  /* 0x0000000400007c0c */ /* 0x000fce000bf06270 */
[----:B------:R1:W-:Y:S04]  /*d130*/  @!P1 STG.E.128 desc[UR14][R32.64+0xa900], R20 ;  /* 0x00a9001420009986 */ /* 0x0003e8000c101d0e */
[----:B---3--:R3:W-:Y:S02]  /*d140*/  @!P2 STG.E.128 desc[UR14][R32.64+0xa800], R24 ;  /* 0x00a800182000a986 */ /* 0x0087e4000c101d0e */
[----:B------:R-:W-:Y:S05]  /*d150*/  @P0 EXIT ;  /* 0x000000000000094d */ /* 0x000fea0003800000 */
[----:B------:R-:W-:Y:S01]  /*d160*/  STG.E.128 desc[UR14][R32.64+0xaa00], R16 ;  /* 0x00aa001020007986 */ /* 0x000fe2000c101d0e */
[----:B------:R-:W-:Y:S05]  /*d170*/  EXIT ;  /* 0x000000000000794d */ /* 0x000fea0003800000 */
.L_x_4701:
        /* <DEDUP_REMOVED lines=16> */
.L_x_7958:


//--------------------- .text._ZN5flash24flash_fwd_splitkv_kernelI23Flash_fwd_kernel_traitsILi192ELi64ELi64ELi4ELb0ELb0EN7cutlass10bfloat16_tE19Flash_kernel_traitsILi192ELi64ELi64ELi4ES3_EELb0ELb0ELb1ELb0ELb0ELb1ELb1ELb0EEEvNS_16Flash_fwd_paramsE --------------------------
	.section	.text._ZN5flash24flash_fwd_splitkv_kernelI23Flash_fwd_kernel_traitsILi192ELi64ELi64ELi4ELb0ELb0EN7cutlass10bfloat16_tE19Flash_kernel_traitsILi192ELi64ELi64ELi4ES3_EELb0ELb0ELb1ELb0ELb0ELb1ELb1ELb0EEEvNS_16Flash_fwd_paramsE,"ax",@progbits
	.align	128
        .global         _ZN5flash24flash_fwd_splitkv_kernelI23Flash_fwd_kernel_traitsILi192ELi64ELi64ELi4ELb0ELb0EN7cutlass10bfloat16_tE19Flash_kernel_traitsILi192ELi64ELi64ELi4ES3_EELb0ELb0ELb1ELb0ELb0ELb1ELb1ELb0EEEvNS_16Flash_fwd_paramsE
        .type           _ZN5flash24flash_fwd_splitkv_kernelI23Flash_fwd_kernel_traitsILi192ELi64ELi64ELi4ELb0ELb0EN7cutlass10bfloat16_tE19Flash_kernel_traitsILi192ELi64ELi64ELi4ES3_EELb0ELb0ELb1ELb0ELb0ELb1ELb1ELb0EEEvNS_16Flash_fwd_paramsE,@function
        .size           _ZN5flash24flash_fwd_splitkv_kernelI23Flash_fwd_kernel_traitsILi192ELi64ELi64ELi4ELb0ELb0EN7cutlass10bfloat16_tE19Flash_kernel_traitsILi192ELi64ELi64ELi4ES3_EELb0ELb0ELb1ELb0ELb0ELb1ELb1ELb0EEEvNS_16Flash_fwd_paramsE,(.L_x_7959 - _ZN5flash24flash_fwd_splitkv_kernelI23Flash_fwd_kernel_traitsILi192ELi64ELi64ELi4ELb0ELb0EN7cutlass10bfloat16_tE19Flash_kernel_traitsILi192ELi64ELi64ELi4ES3_EELb0ELb0ELb1ELb0ELb0ELb1ELb1ELb0EEEvNS_16Flash_fwd_paramsE)
        .other          _ZN5flash24flash_fwd_splitkv_kernelI23Flash_fwd_kernel_traitsILi192ELi64ELi64ELi4ELb0ELb0EN7cutlass10bfloat16_tE19Flash_kernel_traitsILi192ELi64ELi64ELi4ES3_EELb0ELb0ELb1ELb0ELb0ELb1ELb1ELb0EEEvNS_16Flash_fwd_paramsE,@"STO_CUDA_ENTRY STV_DEFAULT"
_ZN5flash24flash_fwd_splitkv_kernelI23Flash_fwd_kernel_traitsILi192ELi64ELi64ELi4ELb0ELb0EN7cutlass10bfloat16_tE19Flash_kernel_traitsILi192ELi64ELi64ELi4ES3_EELb0ELb0ELb1ELb0ELb0ELb1ELb1ELb0EEEvNS_16Flash_fwd_paramsE:
.text._ZN5flash24flash_fwd_splitkv_kernelI23Flash_fwd_kernel_traitsILi192ELi64ELi64ELi4ELb0ELb0EN7cutlass10bfloat16_tE19Flash_kernel_traitsILi192ELi64ELi64ELi4ES3_EELb0ELb0ELb1ELb0ELb0ELb1ELb1ELb0EEEvNS_16Flash_fwd_paramsE:
        /* <DEDUP_REMOVED lines=60> */
.L_x_4702:
[----:B------:R-:W1:Y:S02]  /*03c0*/  LDC R7, c[0x0][0x2c8] ;  /* 0x0000b200ff077b82 */ /* 0x000e640000000800 */
.L_x_4703:
        /* <DEDUP_REMOVED lines=24> */
[----:B--2---:R-:W-:Y:S01]  /*0550*/  VIADD R18, R18, 0xffffffe ;  /* 0x0ffffffe12127836 */ /* 0x004fe20000000000 */
[----:B------:R-:W2:Y:S02]  /*0560*/  @!P3 LDC R8, c[0x0][0x2cc] ;  /* 0x0000b300ff08bb82 */ /* 0x000ea40000000800 */
[----:B------:R-:W-:Y:S01]  /*0570*/  ISETP.GE.AND P0, PT, R16, RZ, PT ;  /* 0x000000ff1000720c */ /* 0x000fe20003f06270 */
[----:B------:R-:W3:Y:S02]  /*0580*/  F2I.FTZ.U32.TRUNC.NTZ R19, R18 ;  /* 0x0000001200137305 */ /* 0x000ee4000021f000 */
[----:B---3--:R-:W-:Y:S02]  /*0590*/  IMAD.MOV R2, RZ, RZ, -R19 ;  /* 0x000000ffff027224 */ /* 0x008fe400078e0a13 */
[----:B------:R-:W-:-:S02]  /*05a0*/  IMAD.MOV.U32 R18, RZ, RZ, RZ ;  /* 0x000000ffff127224 */ /* 0x000fc400078e00ff */
[----:B------:R-:W-:-:S04]  /*05b0*/  IMAD R15, R2, R13, RZ ;  /* 0x0000000d020f7224 */ /* 0x000fc800078e02ff */
[----:B------:R-:W-:-:S06]  /*05c0*/  IMAD.HI.U32 R15, R19, R15, R18 ;  /* 0x0000000f130f7227 */ /* 0x000fcc00078e0012 */
[----:B------:R-:W-:-:S04]  /*05d0*/  IMAD.HI.U32 R10, R15, R14, RZ ;  /* 0x0000000e0f0a7227 */ /* 0x000fc800078e00ff */
[----:B------:R-:W-:Y:S02]  /*05e0*/  IMAD R14, R10, R3, R14 ;  /* 0x000000030a0e7224 */ /* 0x000fe400078e020e */
[----:B------:R-:W3:Y:S03]  /*05f0*/  @!P3 LDC.64 R2, c[0x0][0x318] ;  /* 0x0000c600ff02bb82 */ /* 0x000ee60000000a00 */
[----:B------:R-:W-:-:S13]  /*0600*/  ISETP.GT.U32.AND P1, PT, R13, R14, PT ;  /* 0x0000000e0d00720c */ /* 0x000fda0003f24070 */
[----:B------:R-:W-:Y:S02]  /*0610*/  @!P1 IMAD.IADD R14, R14, 0x1, -R13 ;  /* 0x000000010e0e9824 */ /* 0x000fe400078e0a0d */
[----:B------:R-:W-:Y:S01]  /*0620*/  @!P1 VIADD R10, R10, 0x1 ;  /* 0x000000010a0a9836 */ /* 0x000fe20000000000 */
[----:B------:R-:W-:Y:S02]  /*0630*/  ISETP.NE.AND P1, PT, R9, RZ, PT ;  /* 0x000000ff0900720c */ /* 0x000fe40003f25270 */
[----:B------:R-:W-:Y:S02]  /*0640*/  ISETP.GE.U32.AND P4, PT, R14, R13, PT ;  /* 0x0000000d0e00720c */ /* 0x000fe40003f86070 */
[----:B---3--:R-:W-:-:S04]  /*0650*/  @!P3 ISETP.NE.U32.AND P2, PT, R2, RZ, PT ;  /* 0x000000ff0200b20c */ /* 0x008fc80003f45070 */
[----:B------:R-:W-:-:S04]  /*0660*/  @!P3 ISETP.NE.AND.EX P2, PT, R3, RZ, PT, P2 ;  /* 0x000000ff0300b20c */ /* 0x000fc80003f45320 */
[----:B--2---:R-:W-:-:S03]  /*0670*/  @!P3 SEL R8, R8, RZ, P2 ;  /* 0x000000ff0808b207 */ /* 0x004fc60001000000 */
[----:B------:R-:W-:Y:S01]  /*0680*/  @P4 VIADD R10, R10, 0x1 ;  /* 0x000000010a0a4836 */ /* 0x000fe20000000000 */
[----:B-1----:R-:W-:-:S03]  /*0690*/  @!P3 IADD3 R133, R8, R7, -R12 ;  /* 0x000000070885b210 */ /* 0x002fc60007ffe80c */
[----:B------:R-:W-:Y:S01]  /*06a0*/  @!P0 IMAD.MOV R10, RZ, RZ, -R10 ;  /* 0x000000ffff0a8224 */ /* 0x000fe200078e0a0a */
[----:B------:R-:W-:Y:S01]  /*06b0*/  @!P1 LOP3.LUT R10, RZ, R9, RZ, 0x33, !PT ;  /* 0x00000009ff0a9212 */ /* 0x000fe200078e33ff */
[----:B------:R-:W-:-:S04]  /*06c0*/  VIADD R3, R133, 0x3f ;  /* 0x0000003f85037836 */ /* 0x000fc80000000000 */
[----:B------:R-:W-:Y:S01]  /*06d0*/  IMAD R208, R10, R4, RZ ;  /* 0x000000040ad07224 */ /* 0x000fe200078e02ff */
        /* <DEDUP_REMOVED lines=51> */
.L_x_4706:
[----:B------:R-:W-:Y:S05]  /*0a10*/  BSYNC B0 ;  /* 0x0000000000007941 */ /* 0x000fea0003800000 */
.L_x_4705:
        /* <DEDUP_REMOVED lines=11> */
.L_x_4708:
[----:B------:R-:W-:Y:S05]  /*0ad0*/  BSYNC B0 ;  /* 0x0000000000007941 */ /* 0x000fea0003800000 */
.L_x_4707:
        /* <DEDUP_REMOVED lines=10> */
.L_x_4710:
[----:B------:R-:W-:Y:S05]  /*0b80*/  BSYNC B0 ;  /* 0x0000000000007941 */ /* 0x000fea0003800000 */
.L_x_4709:
        /* <DEDUP_REMOVED lines=10> */
.L_x_4712:
[----:B------:R-:W-:Y:S05]  /*0c30*/  BSYNC B0 ;  /* 0x0000000000007941 */ /* 0x000fea0003800000 */
.L_x_4711:
        /* <DEDUP_REMOVED lines=11> */
.L_x_4714:
[----:B------:R-:W-:Y:S05]  /*0cf0*/  BSYNC B0 ;  /* 0x0000000000007941 */ /* 0x000fea0003800000 */
.L_x_4713:
        /* <DEDUP_REMOVED lines=9> */
.L_x_4716:
[----:B------:R-:W-:Y:S05]  /*0d90*/  BSYNC B0 ;  /* 0x0000000000007941 */ /* 0x000fea0003800000 */
.L_x_4715:
        /* <DEDUP_REMOVED lines=9> */
.L_x_4718:
[----:B------:R-:W-:Y:S05]  /*0e30*/  BSYNC B0 ;  /* 0x0000000000007941 */ /* 0x000fea0003800000 */
.L_x_4717:
        /* <DEDUP_REMOVED lines=9> */
.L_x_4720:
[----:B------:R-:W-:Y:S05]  /*0ed0*/  BSYNC B0 ;  /* 0x0000000000007941 */ /* 0x000fea0003800000 */
.L_x_4719:
        /* <DEDUP_REMOVED lines=29> */
.L_x_4704:
        /* <DEDUP_REMOVED lines=29> */
.L_x_4721:
        /* <DEDUP_REMOVED lines=11> */
[----:B--2--5:R-:W2:Y:S02]  /*1330*/  MUFU.RCP R10, R5 ;  /* 0x00000005000a7308 */ /* 0x024ea40000001000 */
[----:B--2---:R-:W-:-:S06]  /*1340*/  IADD3 R10, R10, 0xffffffe, RZ ;  /* 0x0ffffffe0a0a7810 */ /* 0x004fcc0007ffe0ff */
[----:B------:R-:W2:Y:S02]  /*1350*/  F2I.FTZ.U32.TRUNC.NTZ R11, R10 ;  /* 0x0000000a000b7305 */ /* 0x000ea4000021f000 */
        /* <DEDUP_REMOVED lines=22> */
[----:B------:R-:W-:-:S07]  /*14c0*/  IMAD R13, R8, R13, UR6 ;  /* 0x00000006080d7e24 */ /* 0x000fce000f8e020d */
[----:B-1----:R-:W1:Y:S02]  /*14d0*/  MUFU.RCP R11, R9 ;  /* 0x00000009000b7308 */ /* 0x002e640000001000 */
[----:B-1----:R-:W-:-:S06]  /*14e0*/  VIADD R11, R11, 0xffffffe ;  /* 0x0ffffffe0b0b7836 */ /* 0x002fcc0000000000 */
[----:B------:R-:W1:Y:S02]  /*14f0*/  F2I.FTZ.U32.TRUNC.NTZ R11, R11 ;  /* 0x0000000b000b7305 */ /* 0x000e64000021f000 */
[----:B-1----:R-:W-:-:S05]  /*1500*/  IADD3 R3, RZ, -R11, RZ ;  /* 0x8000000bff037210 */ /* 0x002fca0007ffe0ff */
[----:B------:R-:W-:Y:S01]  /*1510*/  IMAD R5, R3, R2, RZ ;  /* 0x0000000203057224 */ /* 0x000fe200078e02ff */
[----:B------:R-:W-:-:S03]  /*1520*/  IABS R3, R24 ;  /* 0x0000001800037213 */ /* 0x000fc60000000000 */
[----:B------:R-:W-:Y:S01]  /*1530*/  IMAD.HI.U32 R10, R11, R5, R10 ;  /* 0x000000050b0a7227 */ /* 0x000fe200078e000a */
[----:B------:R-:W-:-:S03]  /*1540*/  SHF.R.S32.HI R11, RZ, 0x1f, R13 ;  /* 0x0000001fff0b7819 */ /* 0x000fc6000001140d */
        /* <DEDUP_REMOVED lines=23> */
[----:B------:R-:W-:Y:S01]  /*16c0*/  IMAD R9, R7, UR4, RZ ;  /* 0x0000000407097c24 */ /* 0x000fe2000f8e02ff */
[----:B------:R-:W-:Y:S01]  /*16d0*/  IADD3 R15, R15, R8, RZ ;  /* 0x000000080f0f7210 */ /* 0x000fe20007ffe0ff */
[----:B---3--:R-:W-:-:S02]  /*16e0*/  IMAD R8, R11, R80, RZ ;  /* 0x000000500b087224 */ /* 0x008fc400078e02ff */
        /* <DEDUP_REMOVED lines=10> */
.L_x_4722:
[----:B------:R-:W1:Y:S01]  /*1790*/  LDC R7, c[0x0][0x278] ;  /* 0x00009e00ff077b82 */ /* 0x000e620000000800 */
[----:B------:R-:W-:Y:S01]  /*17a0*/  ISETP.NE.AND P3, PT, R11, -0x1, PT ;  /* 0xffffffff0b00780c */ /* 0x000fe20003f65270 */
[----:B------:R-:W-:-:S04]  /*17b0*/  ULEA UR4, UR13, 0xffffffc0, 0x6 ;  /* 0xffffffc00d047891 */ /* 0x000fc8000f8e303f */
[----:B------:R-:W-:-:S08]  /*17c0*/  USHF.R.S32.HI UR5, URZ, 0x1f, UR4 ;  /* 0x0000001f3f057899 */ /* 0x000fd00008011404 */
[----:B------:R-:W2:Y:S01]  /*17d0*/  @P3 LDC.64 R80, c[0x0][0x248] ;  /* 0x00009200ff503b82 */ /* 0x000ea20000000a00 */
[----:B------:R-:W-:Y:S01]  /*17e0*/  @P3 IMAD.IADD R14, R12, 0x1, R11 ;  /* 0x000000010c0e3824 */ /* 0x000fe200078e020b */
[----:B-1----:R-:W-:-:S04]  /*17f0*/  IABS R3, R7 ;  /* 0x0000000700037213 */ /* 0x002fc80000000000 */
[----:B------:R-:W1:Y:S08]  /*1800*/  I2F.RP R5, R3 ;  /* 0x0000000300057306 */ /* 0x000e700000209400 */
        /* <DEDUP_REMOVED lines=8> */
[----:B------:R-:W-:Y:S02]  /*1890*/  MOV R4, R2 ;  /* 0x0000000200047202 */ /* 0x000fe40000000f00 */
[----:B------:R-:W-:-:S03]  /*18a0*/  LOP3.LUT R8, R24, R7, RZ, 0x3c, !PT ;  /* 0x0000000718087212 */ /* 0x000fc600078e3cff */
[----:B------:R-:W-:Y:S01]  /*18b0*/  IMAD.HI.U32 R22, R9, R4, RZ ;  /* 0x0000000409167227 */ /* 0x000fe200078e00ff */
[----:B------:R-:W-:-:S03]  /*18c0*/  ISETP.GE.AND P1, PT, R8, RZ, PT ;  /* 0x000000ff0800720c */ /* 0x000fc60003f26270 */
[----:B------:R-:W-:Y:S02]  /*18d0*/  IMAD.MOV R2, RZ, RZ, -R22 ;  /* 0x000000ffff027224 */ /* 0x000fe400078e0a16 */
[C---:B--2---:R-:W-:Y:S02]  /*18e0*/  @P3 IMAD R9, R14.reuse, R81, RZ ;  /* 0x000000510e093224 */ /* 0x044fe400078e02ff */
[C---:B------:R-:W-:Y:S02]  /*18f0*/  IMAD R2, R3.reuse, R2, R4 ;  /* 0x0000000203027224 */ /* 0x040fe400078e0204 */
[----:B------:R-:W1:Y:S01]  /*1900*/  @P3 LDC.64 R4, c[0x0][0x250] ;  /* 0x00009400ff043b82 */ /* 0x000e620000000a00 */
[----:B------:R-:W-:Y:S02]  /*1910*/  @P3 IMAD.WIDE.U32 R14, R14, R80, RZ ;  /* 0x000000500e0e3225 */ /* 0x000fe400078e00ff */
[----:B------:R-:W-:-:S03]  /*1920*/  ISETP.GT.U32.AND P0, PT, R3, R2, PT ;  /* 0x000000020300720c */ /* 0x000fc60003f04070 */
[----:B------:R-:W-:-:S10]  /*1930*/  @P3 IADD3 R9, R15, R9, RZ ;  /* 0x000000090f093210 */ /* 0x000fd40007ffe0ff */
        /* <DEDUP_REMOVED lines=19> */
[----:B------:R-:W-:-:S07]  /*1a70*/  IADD3 R9, R15, R9, RZ ;  /* 0x000000090f097210 */ /* 0x000fce0007ffe0ff */
.L_x_4724:
[----:B------:R-:W-:Y:S01]  /*1a80*/  MOV R15, R9 ;  /* 0x00000009000f7202 */ /* 0x000fe20000000f00 */
[----:B------:R-:W-:Y:S01]  /*1a90*/  IMAD R8, R80, UR5, RZ ;  /* 0x0000000550087c24 */ /* 0x000fe2000f8e02ff */
[----:B------:R-:W-:Y:S02]  /*1aa0*/  @!P0 LOP3.LUT R22, RZ, R7, RZ, 0x33, !PT ;  /* 0x00000007ff168212 */ /* 0x000fe400078e33ff */
[----:B------:R-:W-:Y:S01]  /*1ab0*/  @P3 IADD3 R9, R12, R11, RZ ;  /* 0x0000000b0c093210 */ /* 0x000fe20007ffe0ff */
[----:B------:R-:W-:Y:S01]  /*1ac0*/  IMAD.WIDE.U32 R14, R80, UR4, R14 ;  /* 0x00000004500e7c25 */ /* 0x000fe2000f8e000e */
[----:B------:R-:W-:Y:S02]  /*1ad0*/  SHF.R.S32.HI R7, RZ, 0x1f, R22 ;  /* 0x0000001fff077819 */ /* 0x000fe40000011416 */
[----:B------:R-:W-:Y:S01]  /*1ae0*/  MOV R13, UR4 ;  /* 0x00000004000d7c02 */ /* 0x000fe20008000f00 */
[----:B------:R-:W-:Y:S01]  /*1af0*/  IMAD R8, R81, UR4, R8 ;  /* 0x0000000451087c24 */ /* 0x000fe2000f8e0208 */
[----:B------:R-:W-:Y:S01]  /*1b00*/  MOV R11, UR5 ;  /* 0x00000005000b7c02 */ /* 0x000fe20008000f00 */
[----:B-1----:R-:W-:-:S03]  /*1b10*/  @P3 IMAD.WIDE.U32 R16, R9, R4, RZ ;  /* 0x0000000409103225 */ /* 0x002fc600078e00ff */
[----:B------:R-:W-:Y:S01]  /*1b20*/  IADD3 R15, R15, R8, RZ ;  /* 0x000000080f0f7210 */ /* 0x000fe20007ffe0ff */
[-C--:B--2---:R-:W-:Y:S02]  /*1b30*/  IMAD R8, R7, R2.reuse, RZ ;  /* 0x0000000207087224 */ /* 0x084fe400078e02ff */
[----:B------:R-:W-:Y:S02]  /*1b40*/  @P3 IMAD R9, R9, R5, R17 ;  /* 0x0000000509093224 */ /* 0x000fe400078e0211 */
[----:B------:R-:W-:-:S04]  /*1b50*/  IMAD.WIDE.U32 R38, R22, R2, R14 ;  /* 0x0000000216267225 */ /* 0x000fc800078e000e */
[----:B------:R-:W-:Y:S01]  /*1b60*/  IMAD R3, R22, R3, R8 ;  /* 0x0000000316037224 */ /* 0x000fe200078e0208 */
[----:B------:R-:W-:-:S04]  /*1b70*/  @P3 MOV R8, R16 ;  /* 0x0000001000083202 */ /* 0x000fc80000000f00 */
        /* <DEDUP_REMOVED lines=15> */
.L_x_4723:
[----:B------:R-:W-:Y:S01]  /*1c70*/  ISETP.NE.AND P1, PT, R0, -0x1, PT ;  /* 0xffffffff0000780c */ /* 0x000fe20003f25270 */
[----:B------:R-:W1:Y:S01]  /*1c80*/  S2UR UR8, SR_CgaCtaId ;  /* 0x00000000000879c3 */ /* 0x000e620000008800 */
[----:B------:R-:W-:Y:S01]  /*1c90*/  SHF.R.S32.HI R17, RZ, 0x1f, R6 ;  /* 0x0000001fff117819 */ /* 0x000fe20000011406 */
[----:B------:R-:W-:Y:S01]  /*1ca0*/  ULDC.64 UR6, c[0x0][0x268] ;  /* 0x00009a0000067ab9 */ /* 0x000fe20000000a00 */
[----:B------:R-:W-:Y:S01]  /*1cb0*/  UIADD3 UR12, UR13, -0x1, URZ ;  /* 0xffffffff0d0c7890 */ /* 0x000fe2000fffe03f */
[----:B------:R-:W-:Y:S01]  /*1cc0*/  IMAD R7, R7, UR6, RZ ;  /* 0x0000000607077c24 */ /* 0x000fe2000f8e02ff */
[CC--:B-----5:R-:W-:Y:S01]  /*1cd0*/  LEA.HI R10, R17.reuse, R6.reuse, RZ, 0x3 ;  /* 0x00000006110a7211 */ /* 0x0e0fe200078f18ff */
[----:B------:R-:W-:Y:S01]  /*1ce0*/  IMAD.IADD R207, R134, 0x1, -R85 ;  /* 0x0000000186cf7824 */ /* 0x000fe200078e0a55 */
[-C--:B------:R-:W-:Y:S01]  /*1cf0*/  LEA.HI R14, R17, R6.reuse, RZ, 0x4 ;  /* 0x00000006110e7211 */ /* 0x080fe200078f20ff */
[----:B------:R-:W-:Y:S01]  /*1d00*/  USHF.L.U32 UR11, UR12, 0x6, URZ ;  /* 0x000000060c0b7899 */ /* 0x000fe2000800063f */
[----:B------:R-:W-:Y:S01]  /*1d10*/  LOP3.LUT R25, R10, 0xfffffff8, RZ, 0xc0, !PT ;  /* 0xfffffff80a197812 */ /* 0x000fe200078ec0ff */
[----:B------:R-:W-:Y:S01]  /*1d20*/  ULDC.64 UR4, c[0x0][0x258] ;  /* 0x0000960000047ab9 */ /* 0x000fe20000000a00 */
[----:B------:R-:W-:Y:S01]  /*1d30*/  SHF.R.S32.HI R28, RZ, 0x3, R10 ;  /* 0x00000003ff1c7819 */ /* 0x000fe2000001140a */
[----:B------:R-:W2:Y:S01]  /*1d40*/  @P1 LDC.64 R2, c[0x0][0x240] ;  /* 0x00009000ff021b82 */ /* 0x000ea20000000a00 */
[----:B------:R-:W-:Y:S01]  /*1d50*/  @!P1 SHF.R.S32.HI R23, RZ, 0x1f, R213 ;  /* 0x0000001fff179819 */ /* 0x000fe200000114d5 */
[----:B------:R-:W-:Y:S01]  /*1d60*/  VIADD R19, R133, -UR11 ;  /* 0x8000000b85137c36 */ /* 0x000fe20008000000 */
[CC--:B------:R-:W-:Y:S01]  /*1d70*/  ISETP.GE.AND P6, PT, R28.reuse, R207.reuse, PT ;  /* 0x000000cf1c00720c */ /* 0x0c0fe20003fc6270 */
[----:B------:R-:W-:Y:S01]  /*1d80*/  VIADD R12, R28, 0x10 ;  /* 0x000000101c0c7836 */ /* 0x000fe20000000000 */
[----:B------:R-:W-:Y:S01]  /*1d90*/  LEA.HI R211, R17, R6, RZ, 0x6 ;  /* 0x0000000611d37211 */ /* 0x000fe200078f30ff */
[----:B------:R-:W-:Y:S01]  /*1da0*/  BSSY B0, `(.L_x_4725) ;  /* 0x000005c000007945 */ /* 0x000fe20003800000 */
[--C-:B------:R-:W-:Y:S01]  /*1db0*/  SHF.R.S32.HI R29, RZ, 0x1f, R28.reuse ;  /* 0x0000001fff1d7819 */ /* 0x100fe2000001141c */
[----:B------:R-:W3:Y:S01]  /*1dc0*/  @!P1 LDC.64 R4, c[0x0][0x228] ;  /* 0x00008a00ff049b82 */ /* 0x000ee20000000a00 */
[C---:B------:R-:W-:Y:S01]  /*1dd0*/  ISETP.GE.AND P4, PT, R12.reuse, R207, PT ;  /* 0x000000cf0c00720c */ /* 0x040fe20003f86270 */
[----:B------:R-:W-:Y:S01]  /*1de0*/  IMAD.SHL.U32 R211, R211, 0x8, RZ ;  /* 0x00000008d3d37824 */ /* 0x000fe200078e00ff */
[CC--:B------:R-:W-:Y:S01]  /*1df0*/  ISETP.GE.AND P3, PT, R12.reuse, R19.reuse, PT ;  /* 0x000000130c00720c */ /* 0x0c0fe20003f66270 */
[----:B------:R-:W-:Y:S01]  /*1e00*/  IMAD.WIDE R36, R37, 0x40, R28 ;  /* 0x0000004025247825 */ /* 0x000fe200078e021c */
[----:B------:R-:W-:-:S02]  /*1e10*/  ISETP.GE.AND P0, PT, R12, R19, PT ;  /* 0x000000130c00720c */ /* 0x000fc40003f06270 */
[----:B------:R-:W-:Y:S01]  /*1e20*/  IADD3 R30, R28, 0x20, RZ ;  /* 0x000000201c1e7810 */ /* 0x000fe20007ffe0ff */
[----:B--2---:R-:W-:-:S04]  /*1e30*/  @P1 IMAD.WIDE.U32 R20, R0, R2, RZ ;  /* 0x0000000200141225 */ /* 0x004fc800078e00ff */
[----:B------:R-:W-:Y:S02]  /*1e40*/  @P1 IMAD R3, R0, R3, R21 ;  /* 0x0000000300031224 */ /* 0x000fe400078e0215 */
[----:B------:R-:W-:Y:S02]  /*1e50*/  IMAD.SHL.U32 R0, R28, 0x40, RZ ;  /* 0x000000401c007824 */ /* 0x000fe400078e00ff */
[-C--:B---3--:R-:W-:Y:S01]  /*1e60*/  @!P1 IMAD R2, R23, R4.reuse, RZ ;  /* 0x0000000417029224 */ /* 0x088fe200078e02ff */
[----:B------:R-:W-:Y:S01]  /*1e70*/  LOP3.LUT R23, R14, 0xfffffff0, RZ, 0xc0, !PT ;  /* 0xfffffff00e177812 */ /* 0x000fe200078ec0ff */
[----:B------:R-:W-:-:S04]  /*1e80*/  @!P1 IMAD.WIDE.U32 R26, R213, R4, RZ ;  /* 0x00000004d51a9225 */ /* 0x000fc800078e00ff */
[----:B------:R-:W-:Y:S02]  /*1e90*/  @!P1 IMAD R5, R213, R5, R2 ;  /* 0x00000005d5059224 */ /* 0x000fe400078e0202 */
[----:B------:R-:W-:Y:S01]  /*1ea0*/  IMAD.IADD R2, R6, 0x1, -R25 ;  /* 0x0000000106027824 */ /* 0x000fe200078e0a19 */
[----:B------:R-:W-:Y:S01]  /*1eb0*/  LOP3.LUT R25, R0, 0x1c0, RZ, 0xc0, !PT ;  /* 0x000001c000197812 */ /* 0x000fe200078ec0ff */
[----:B------:R-:W-:Y:S02]  /*1ec0*/  IMAD.IADD R21, R6, 0x1, -R23 ;  /* 0x0000000106157824 */ /* 0x000fe400078e0a17 */
[----:B------:R-:W-:Y:S01]  /*1ed0*/  IMAD.SHL.U32 R212, R2, 0x8, RZ ;  /* 0x0000000802d47824 */ /* 0x000fe200078e00ff */
[----:B------:R-:W-:Y:S01]  /*1ee0*/  SHF.R.U32.HI R10, RZ, 0x3, R25 ;  /* 0x00000003ff0a7819 */ /* 0x000fe20000011619 */
[----:B------:R-:W-:Y:S01]  /*1ef0*/  @P1 IMAD.MOV.U32 R0, RZ, RZ, R20 ;  /* 0x000000ffff001224 */ /* 0x000fe200078e0014 */
[----:B------:R-:W-:Y:S01]  /*1f00*/  SHF.R.S32.HI R18, RZ, 0x1f, R21 ;  /* 0x0000001fff127819 */ /* 0x000fe20000011415 */
[----:B------:R-:W-:Y:S01]  /*1f10*/  IMAD R20, R22, UR7, R7 ;  /* 0x0000000716147c24 */ /* 0x000fe2000f8e0207 */
[----:B------:R-:W-:Y:S01]  /*1f20*/  IADD3 R8, P2, R212, R8, RZ ;  /* 0x00000008d4087210 */ /* 0x000fe20007f5e0ff */
[----:B------:R-:W-:Y:S01]  /*1f30*/  @!P1 IMAD.IADD R3, R27, 0x1, R5 ;  /* 0x000000011b039824 */ /* 0x000fe200078e0205 */
[--C-:B------:R-:W-:Y:S01]  /*1f40*/  SHF.R.S32.HI R40, RZ, 0x1f, R212.reuse ;  /* 0x0000001fff287819 */ /* 0x100fe200000114d4 */
[----:B------:R-:W-:Y:S01]  /*1f50*/  IMAD.MOV.U32 R7, RZ, RZ, 0x10 ;  /* 0x00000010ff077424 */ /* 0x000fe200078e00ff */
[----:B------:R-:W-:Y:S01]  /*1f60*/  LOP3.LUT R23, R25, 0x38, R212, 0xf8, !PT ;  /* 0x0000003819177812 */ /* 0x000fe200078ef8d4 */
[----:B------:R-:W-:Y:S01]  /*1f70*/  IMAD.MOV.U32 R5, RZ, RZ, 0x20 ;  /* 0x00000020ff057424 */ /* 0x000fe200078e00ff */
[----:B------:R-:W-:Y:S01]  /*1f80*/  @!P1 MOV R0, R26 ;  /* 0x0000001a00009202 */ /* 0x000fe20000000f00 */
[----:B------:R-:W-:Y:S01]  /*1f90*/  IMAD.X R9, R40, 0x1, R9, P2 ;  /* 0x0000000128097824 */ /* 0x000fe200010e0609 */
[----:B------:R-:W-:-:S02]  /*1fa0*/  LOP3.LUT R10, R23, R10, RZ, 0x3c, !PT ;  /* 0x0000000a170a7212 */ /* 0x000fc400078e3cff */
[----:B------:R-:W-:Y:S01]  /*1fb0*/  LEA.HI R18, R18, R21, RZ, 0x3 ;  /* 0x0000001512127211 */ /* 0x000fe200078f18ff */
[----:B------:R-:W-:Y:S01]  /*1fc0*/  IMAD.WIDE.U32 R22, R22, UR6, R8 ;  /* 0x0000000616167c25 */ /* 0x000fe2000f8e0008 */
[----:B------:R-:W-:Y:S01]  /*1fd0*/  IADD3 R32, P1, R212, R0, RZ ;  /* 0x00000000d4207210 */ /* 0x000fe20007f3e0ff */
[----:B------:R-:W2:Y:S01]  /*1fe0*/  LDC.64 R8, c[0x0][0x3c8] ;  /* 0x0000f200ff087b82 */ /* 0x000ea20000000a00 */
[----:B------:R-:W-:Y:S02]  /*1ff0*/  LOP3.LUT R4, R18, 0xfffffff8, RZ, 0xc0, !PT ;  /* 0xfffffff812047812 */ /* 0x000fe400078ec0ff */
[----:B------:R-:W-:Y:S01]  /*2000*/  SHF.R.S32.HI R25, RZ, 0x1f, R24 ;  /* 0x0000001fff197819 */ /* 0x000fe20000011418 */
[----:B------:R-:W-:Y:S01]  /*2010*/  IMAD.X R33, R40, 0x1, R3, P1 ;  /* 0x0000000128217824 */ /* 0x000fe200008e0603 */
[----:B------:R-:W-:Y:S01]  /*2020*/  IADD3 R0, P5, R28, R13, RZ ;  /* 0x0000000d1c007210 */ /* 0x000fe20007fbe0ff */
[----:B------:R-:W-:Y:S01]  /*2030*/  IMAD.IADD R21, R21, 0x1, -R4 ;  /* 0x0000000115157824 */ /* 0x000fe200078e0a04 */
[----:B------:R-:W-:Y:S01]  /*2040*/  LOP3.LUT R211, R10, 0xfffffe00, R211, 0xf8, !PT ;  /* 0xfffffe000ad37812 */ /* 0x000fe200078ef8d3 */
[----:B------:R-:W-:-:S02]  /*2050*/  IMAD R35, R25, UR4, RZ ;  /* 0x0000000419237c24 */ /* 0x000fc4000f8e02ff */
[C---:B------:R-:W-:Y:S01]  /*2060*/  IMAD.WIDE.U32 R32, R24.reuse, UR4, R32 ;  /* 0x0000000418207c25 */ /* 0x040fe2000f8e0020 */
[----:B------:R-:W-:Y:S01]  /*2070*/  UMOV UR4, 0x400 ;  /* 0x0000040000047882 */ /* 0x000fe20000000000 */
[----:B------:R-:W-:Y:S01]  /*2080*/  R2P PR, R21, 0x6 ;  /* 0x0000000615007804 */ /* 0x000fe20000000000 */
[----:B-1----:R-:W-:Y:S01]  /*2090*/  ULEA UR4, UR8, UR4, 0x18 ;  /* 0x0000000408047291 */ /* 0x002fe2000f8ec03f */
[----:B------:R-:W-:Y:S02]  /*20a0*/  IMAD R35, R24, UR5, R35 ;  /* 0x0000000518237c24 */ /* 0x000fe4000f8e0223 */
[----:B------:R-:W-:Y:S01]  /*20b0*/  IMAD.X R26, R29, 0x1, R11, P5 ;  /* 0x000000011d1a7824 */ /* 0x000fe200028e060b */
[----:B------:R-:W-:Y:S01]  /*20c0*/  SEL R7, R7, 0xfffffff0, !P1 ;  /* 0xfffffff007077807 */ /* 0x000fe20004800000 */
[C---:B------:R-:W-:Y:S01]  /*20d0*/  VIADD R4, R212.reuse, 0x40 ;  /* 0x00000040d4047836 */ /* 0x040fe20000000000 */
[----:B------:R-:W-:Y:S01]  /*20e0*/  LEA R211, R211, UR4, 0x1 ;  /* 0x00000004d3d37c11 */ /* 0x000fe2000f8e08ff */
[----:B------:R-:W-:Y:S01]  /*20f0*/  VIADD R3, R212, 0x80 ;  /* 0x00000080d4037836 */ /* 0x000fe20000000000 */
[----:B------:R-:W-:Y:S01]  /*2100*/  SEL R5, R5, 0xffffffe0, !P2 ;  /* 0xffffffe005057807 */ /* 0x000fe20005000000 */
[----:B------:R-:W-:Y:S01]  /*2110*/  IMAD.IADD R35, R33, 0x1, R35 ;  /* 0x0000000121237824 */ /* 0x000fe200078e0223 */
        /* <DEDUP_REMOVED lines=36> */
.L_x_4726:
[----:B------:R-:W-:Y:S05]  /*2360*/  BSYNC B0 ;  /* 0x0000000000007941 */ /* 0x000fea0003800000 */
.L_x_4725:
        /* <DEDUP_REMOVED lines=46> */
.L_x_4728:
[----:B------:R-:W-:Y:S05]  /*2650*/  BSYNC B0 ;  /* 0x0000000000007941 */ /* 0x000fea0003800000 */
.L_x_4727:
        /* <DEDUP_REMOVED lines=44> */
.L_x_4730:
[----:B------:R-:W-:Y:S05]  /*2920*/  BSYNC B0 ;  /* 0x0000000000007941 */ /* 0x000fea0003800000 */
.L_x_4729:
        /* <DEDUP_REMOVED lines=39> */
.L_x_4732:
[----:B------:R-:W-:Y:S05]  /*2ba0*/  BSYNC B0 ;  /* 0x0000000000007941 */ /* 0x000fea0003800000 */
.L_x_4731:
        /* <DEDUP_REMOVED lines=39> */
.L_x_4734:
[----:B------:R-:W-:Y:S05]  /*2e20*/  BSYNC B0 ;  /* 0x0000000000007941 */ /* 0x000fea0003800000 */
.L_x_4733:
        /* <DEDUP_REMOVED lines=33> */
.L_x_4736:
[----:B------:R-:W-:Y:S05]  /*3040*/  BSYNC B0 ;  /* 0x0000000000007941 */ /* 0x000fea0003800000 */
.L_x_4735:
        /* <DEDUP_REMOVED lines=37> */
.L_x_4738:
[----:B------:R-:W-:Y:S05]  /*32a0*/  BSYNC B0 ;  /* 0x0000000000007941 */ /* 0x000fea0003800000 */
.L_x_4737:
        /* <DEDUP_REMOVED lines=42> */
.L_x_4740:
[----:B------:R-:W-:Y:S05]  /*3550*/  BSYNC B0 ;  /* 0x0000000000007941 */ /* 0x000fea0003800000 */
.L_x_4739:
[----:B------:R-:W0:Y:S01]  /*3560*/  LDGDEPBAR ;  /* 0x00000000000079af */ /* 0x000e220000000000 */
[----:B-1-34-:R-:W-:Y:S01]  /*3570*/  SHF.R.S32.HI R10, RZ, 0x1f, R213 ;  /* 0x0000001fff0a7819 */ /* 0x01afe200000114d5 */
[----:B------:R-:W-:Y:S01]  /*3580*/  ULDC.64 UR8, c[0x0][0x3d0] ;  /* 0x0000f40000087ab9 */ /* 0x000fe20000000a00 */
[----:B------:R-:W-:Y:S01]  /*3590*/  IMAD.IADD R32, R27, 0x1, -R32 ;  /* 0x000000011b207824 */ /* 0x000fe200078e0a20 */
[----:B------:R-:W-:Y:S01]  /*35a0*/  LEA.HI R84, R17, R6, RZ, 0x5 ;  /* 0x0000000611547211 */ /* 0x000fe200078f28ff */
[----:B------:R-:W-:Y:S01]  /*35b0*/  IMAD.WIDE.U32 R24, R213, UR8, R24 ;  /* 0x00000008d5187c25 */ /* 0x000fe2000f8e0018 */
[----:B------:R-:W-:Y:S01]  /*35c0*/  LOP3.LUT R29, R30, R29, RZ, 0x3c, !PT ;  /* 0x0000001d1e1d7212 */ /* 0x000fe200078e3cff */
[----:B------:R-:W-:Y:S01]  /*35d0*/  ULDC UR5, c[0x0][0x2e8] ;  /* 0x0000ba0000057ab9 */ /* 0x000fe20000000800 */
[----:B------:R-:W-:Y:S01]  /*35e0*/  ISETP.GE.AND P1, PT, R26, R19, PT ;  /* 0x000000131a00720c */ /* 0x000fe20003f26270 */
[----:B------:R-:W-:Y:S01]  /*35f0*/  IMAD R10, R10, UR8, RZ ;  /* 0x000000080a0a7c24 */ /* 0x000fe2000f8e02ff */
[----:B--2---:R-:W-:Y:S01]  /*3600*/  LEA R8, P2, R24, R8, 0x2 ;  /* 0x0000000818087211 */ /* 0x004fe200078410ff */
[----:B------:R-:W-:-:S02]  /*3610*/  IMAD.SHL.U32 R12, R21, 0x40, RZ ;  /* 0x00000040150c7824 */ /* 0x000fc400078e00ff */
[----:B------:R-:W-:Y:S02]  /*3620*/  IMAD R10, R213, UR9, R10 ;  /* 0x00000009d50a7c24 */ /* 0x000fe4000f8e020a */
[----:B------:R-:W-:Y:S01]  /*3630*/  IMAD.SHL.U32 R11, R32, 0x8, RZ ;  /* 0x00000008200b7824 */ /* 0x000fe200078e00ff */
[----:B------:R-:W-:Y:S01]  /*3640*/  LOP3.LUT R12, R12, 0x1c0, RZ, 0xc0, !PT ;  /* 0x000001c00c0c7812 */ /* 0x000fe200078ec0ff */
[----:B------:R-:W-:Y:S02]  /*3650*/  IMAD.IADD R10, R25, 0x1, R10 ;  /* 0x00000001190a7824 */ /* 0x000fe400078e020a */
[----:B------:R-:W-:Y:S01]  /*3660*/  IMAD.IADD R23, R23, 0x1, R20 ;  /* 0x0000000117177824 */ /* 0x000fe200078e0214 */
[----:B------:R-:W-:Y:S01]  /*3670*/  LOP3.LUT R11, R12, 0x8, R11, 0xf8, !PT ;  /* 0x000000080c0b7812 */ /* 0x000fe200078ef80b */
[----:B------:R-:W-:Y:S01]  /*3680*/  IMAD.SHL.U32 R18, R18, 0x40, RZ ;  /* 0x0000004012127824 */ /* 0x000fe200078e00ff */
[----:B------:R-:W-:Y:S01]  /*3690*/  LEA.HI.X R9, R24, R9, R10, 0x2, P2 ;  /* 0x0000000918097211 */ /* 0x000fe200010f140a */
[----:B------:R-:W-:Y:S01]  /*36a0*/  IMAD.WIDE.U32 R22, R0, UR6, R22 ;  /* 0x0000000600167c25 */ /* 0x000fe2000f8e0016 */
[----:B------:R-:W-:-:S04]  /*36b0*/  DEPBAR.LE SB0, 0x0 ;  /* 0x000080000000791a */ /* 0x000fc80000000000 */
[----:B------:R1:W5:Y:S01]  /*36c0*/  LDG.E R82, desc[UR14][R8.64] ;  /* 0x0000000e08527981 */ /* 0x000362000c1e1900 */
[----:B------:R-:W-:Y:S01]  /*36d0*/  SHF.R.U32.HI R12, RZ, 0x3, R12 ;  /* 0x00000003ff0c7819 */ /* 0x000fe2000001160c */
[----:B------:R-:W-:Y:S01]  /*36e0*/  ULDC.64 UR8, c[0x0][0x220] ;  /* 0x0000880000087ab9 */ /* 0x000fe20000000a00 */
[----:B------:R-:W-:Y:S01]  /*36f0*/  SHF.R.S32.HI R83, RZ, 0x5, R84 ;  /* 0x00000005ff537819 */ /* 0x000fe20000011454 */
[----:B------:R-:W-:Y:S01]  /*3700*/  BAR.SYNC.DEFER_BLOCKING 0x0 ;  /* 0x0000000000007b1d */ /* 0x000fe20000010000 */
[----:B------:R-:W-:Y:S01]  /*3710*/  LOP3.LUT R11, R11, R12, RZ, 0x3c, !PT ;  /* 0x0000000c0b0b7212 */ /* 0x000fe200078e3cff */
[----:B------:R-:W-:-:S03]  /*3720*/  IMAD R205, R32, 0x200, R29 ;  /* 0x0000020020cd7824 */ /* 0x000fc600078e021d */
[----:B------:R-:W-:Y:S01]  /*3730*/  LOP3.LUT R0, R11, 0xfffffe00, R18, 0xf8, !PT ;  /* 0xfffffe000b007812 */ /* 0x000fe200078ef812 */
[----:B------:R-:W-:Y:S01]  /*3740*/  IMAD.IADD R17, R23, 0x1, R16 ;  /* 0x0000000117117824 */ /* 0x000fe200078e0210 */
[----:B------:R-:W-:Y:S01]  /*3750*/  LEA R222, P2, R22, UR8, 0x1 ;  /* 0x0000000816de7c11 */ /* 0x000fe2000f8408ff */
[----:B------:R1:W-:Y:S04]  /*3760*/  @P6 STS.128 [R211+0xc000], RZ ;  /* 0x00c000ffd3006388 */ /* 0x0003e80000000c00 */
[----:B------:R1:W-:Y:S04]  /*3770*/  @P6 STS.128 [R211+0xe000], RZ ;  /* 0x00e000ffd3006388 */ /* 0x0003e80000000c00 */
[----:B------:R1:W-:Y:S01]  /*3780*/  @P6 STS.128 [R211+0x10000], RZ ;  /* 0x010000ffd3006388 */ /* 0x0003e20000000c00 */
[----:B------:R-:W-:Y:S01]  /*3790*/  IMAD R206, R83, 0x400, R0 ;  /* 0x0000040053ce7824 */ /* 0x000fe200078e0200 */
[----:B------:R-:W-:Y:S01]  /*37a0*/  USHF.L.U32 UR16, UR6, 0x4, URZ ;  /* 0x0000000406107899 */ /* 0x000fe2000800063f */
[----:B------:R-:W2:Y:S01]  /*37b0*/  MUFU.RCP R87, UR5 ;  /* 0x0000000500577d08 */ /* 0x000ea20008001000 */
[----:B------:R-:W-:Y:S01]  /*37c0*/  BSSY B0, `(.L_x_4741) ;  /* 0x000001c000007945 */ /* 0x000fe20003800000 */
        /* <DEDUP_REMOVED lines=27> */
.L_x_4742:
[----:B------:R-:W-:Y:S05]  /*3980*/  BSYNC B0 ;  /* 0x0000000000007941 */ /* 0x000fea0003800000 */
.L_x_4741:
        /* <DEDUP_REMOVED lines=36> */
.L_x_4744:
[----:B------:R-:W-:Y:S05]  /*3bd0*/  BSYNC B0 ;  /* 0x0000000000007941 */ /* 0x000fea0003800000 */
.L_x_4743:
        /* <DEDUP_REMOVED lines=37> */
.L_x_4746:
[----:B------:R-:W-:Y:S05]  /*3e30*/  BSYNC B0 ;  /* 0x0000000000007941 */ /* 0x000fea0003800000 */
.L_x_4745:
        /* <DEDUP_REMOVED lines=40> */
.L_x_4748:
[----:B------:R-:W-:Y:S05]  /*40c0*/  BSYNC B0 ;  /* 0x0000000000007941 */ /* 0x000fea0003800000 */
.L_x_4747:
[----:B------:R-:W-:Y:S01]  /*40d0*/  LDSM.16.M88.4 R64, [R206] ;  /* 0x00000000ce40783b */ /* 0x000fe20000000200 */
[----:B------:R-:W-:Y:S01]  /*40e0*/  R2P PR, R2, 0x6 ;  /* 0x0000000602007804 */ /* 0x000fe20000000000 */
[C---:B------:R-:W-:Y:S01]  /*40f0*/  VIADD R2, R205.reuse, 0x6000 ;  /* 0x00006000cd027836 */ /* 0x040fe20000000000 */
[----:B------:R-:W-:Y:S01]  /*4100*/  ULDC UR7, c[0x0][0x39c] ;  /* 0x0000e70000077ab9 */ /* 0x000fe20000000800 */
[----:B------:R-:W3:Y:S01]  /*4110*/  LDSM.16.M88.4 R16, [R205+0x6000] ;  /* 0x00600000cd10783b */ /* 0x000ee20000000200 */
[----:B------:R-:W-:Y:S02]  /*4120*/  VIADD R203, R205, 0x6020 ;  /* 0x00006020cdcb7836 */ /* 0x000fe40000000000 */
[----:B--2--5:R-:W-:Y:S01]  /*4130*/  FMUL.FTZ R82, R82, R87 ;  /* 0x0000005752527220 */ /* 0x024fe20000410000 */
[--C-:B------:R-:W-:Y:S01]  /*4140*/  IMAD R204, R7, 0x2, R206.reuse ;  /* 0x0000000207cc7824 */ /* 0x100fe200078e02ce */
[----:B-1----:R-:W1:Y:S01]  /*4150*/  LDSM.16.M88.4 R8, [R205+0x6800] ;  /* 0x00680000cd08783b */ /* 0x002e620000000200 */
[----:B------:R-:W-:-:S02]  /*4160*/  IMAD R202, R5, 0x2, R206 ;  /* 0x0000000205ca7824 */ /* 0x000fc400078e02ce */
[----:B------:R-:W-:Y:S01]  /*4170*/  R2UR UR5, R82 ;  /* 0x00000000520572ca */ /* 0x000fe200000e0000 */
[----:B------:R-:W2:Y:S01]  /*4180*/  LDSM.16.M88.4 R72, [R205+0x7000] ;  /* 0x00700000cd48783b */ /* 0x000ea20000000200 */
        /* <DEDUP_REMOVED lines=23> */
[----:B------:R-:W-:Y:S01]  /*4300*/  VIADD R184, R203, 0x5800 ;  /* 0x00005800cbb87836 */ /* 0x000fe20000000000 */
[C---:B---3--:R-:W-:Y:S02]  /*4310*/  HMMA.16816.F32.BF16 R20, R64.reuse, R16, RZ ;  /* 0x000000104014723c */ /* 0x048fe400000418ff */
[----:B------:R-:W3:Y:S04]  /*4320*/  LDSM.16.M88.4 R36, [R199+0x6000] ;  /* 0x00600000c724783b */ /* 0x000ee80000000200 */
[----:B------:R-:W3:Y:S01]  /*4330*/  LDSM.16.M88.4 R32, [R199+0x6800] ;  /* 0x00680000c720783b */ /* 0x000ee20000000200 */
[C---:B------:R-:W-:Y:S03]  /*4340*/  HMMA.16816.F32.BF16 R16, R64.reuse, R18, RZ ;  /* 0x000000124010723c */ /* 0x040fe600000418ff */
[----:B------:R-:W-:Y:S03]  /*4350*/  LDSM.16.M88.4 R60, [R201] ;  /* 0x00000000c93c783b */ /* 0x000fe60000000200 */
[C---:B-1----:R-:W-:Y:S01]  /*4360*/  HMMA.16816.F32.BF16 R12, R64.reuse, R8, RZ ;  /* 0x00000008400c723c */ /* 0x042fe200000418ff */
[----:B------:R-:W0:Y:S05]  /*4370*/  LDGDEPBAR ;  /* 0x00000000000079af */ /* 0x000e2a0000000000 */
[C---:B--2---:R-:W-:Y:S06]  /*4380*/  HMMA.16816.F32.BF16 R76, R64.reuse, R72, RZ ;  /* 0x00000048404c723c */ /* 0x044fec00000418ff */
[C---:B------:R-:W-:Y:S06]  /*4390*/  HMMA.16816.F32.BF16 R8, R64.reuse, R10, RZ ;  /* 0x0000000a4008723c */ /* 0x040fec00000418ff */
[C---:B------:R-:W-:Y:S06]  /*43a0*/  HMMA.16816.F32.BF16 R72, R64.reuse, R74, RZ ;  /* 0x0000004a4048723c */ /* 0x040fec00000418ff */
[C---:B----4-:R-:W-:Y:S06]  /*43b0*/  HMMA.16816.F32.BF16 R68, R64.reuse, R28, RZ ;  /* 0x0000001c4044723c */ /* 0x050fec00000418ff */
[----:B------:R-:W-:Y:S01]  /*43c0*/  HMMA.16816.F32.BF16 R64, R64, R30, RZ ;  /* 0x0000001e4040723c */ /* 0x000fe200000418ff */
[----:B------:R-:W1:Y:S05]  /*43d0*/  LDSM.16.M88.4 R28, [R199+0x7000] ;  /* 0x00700000c71c783b */ /* 0x000e6a0000000200 */
[C---:B------:R-:W-:Y:S06]  /*43e0*/  HMMA.16816.F32.BF16 R20, R44.reuse, R24, R20 ;  /* 0x000000182c14723c */ /* 0x040fec0000041814 */
        /* <DEDUP_REMOVED lines=12> */
[C---:B---3--:R-:W-:Y:S06]  /*44b0*/  HMMA.16816.F32.BF16 R20, R40.reuse, R36, R20 ;  /* 0x000000242814723c */ /* 0x048fec0000041814 */
        /* <DEDUP_REMOVED lines=8> */
[C---:B--2---:R-:W-:Y:S06]  /*4540*/  HMMA.16816.F32.BF16 R68, R40.reuse, R24, R68 ;  /* 0x000000182844723c */ /* 0x044fec0000041844 */
        /* <DEDUP_REMOVED lines=51> */
[C---:B-1----:R-:W-:Y:S06]  /*4880*/  HMMA.16816.F32.BF16 R68, R56.reuse, R28, R68 ;  /* 0x0000001c3844723c */ /* 0x042fec0000041844 */
[----:B------:R-:W-:Y:S01]  /*4890*/  HMMA.16816.F32.BF16 R64, R56, R30, R64 ;  /* 0x0000001e3840723c */ /* 0x000fe20000041840 */
[----:B------:R-:W1:Y:S04]  /*48a0*/  LDSM.16.M88.4 R28, [R205+0xa800] ;  /* 0x00a80000cd1c783b */ /* 0x000e680000000200 */
[----:B------:R-:W-:Y:S01]  /*48b0*/  LDSM.16.M88.4 R56, [R204+0x4000] ;  /* 0x00400000cc38783b */ /* 0x000fe20000000200 */
[C---:B----4-:R-:W-:Y:S06]  /*48c0*/  HMMA.16816.F32.BF16 R20, R52.reuse, R44, R20 ;  /* 0x0000002c3414723c */ /* 0x050fec0000041814 */
[C---:B------:R-:W-:Y:S01]  /*48d0*/  HMMA.16816.F32.BF16 R16, R52.reuse, R46, R16 ;  /* 0x0000002e3410723c */ /* 0x040fe20000041810 */
[----:B------:R-:W4:Y:S05]  /*48e0*/  LDSM.16.M88.4 R44, [R205+0xb800] ;  /* 0x00b80000cd2c783b */ /* 0x000f2a0000000200 */
[C---:B------:R-:W-:Y:S06]  /*48f0*/  HMMA.16816.F32.BF16 R12, R52.reuse, R60, R12 ;  /* 0x0000003c340c723c */ /* 0x040fec000004180c */
[C---:B------:R-:W-:Y:S01]  /*4900*/  HMMA.16816.F32.BF16 R8, R52.reuse, R62, R8 ;  /* 0x0000003e3408723c */ /* 0x040fe20000041808 */
[----:B------:R-:W-:Y:S05]  /*4910*/  LDSM.16.M88.4 R60, [R199+0xb800] ;  /* 0x00b80000c73c783b */ /* 0x000fea0000000200 */
[C---:B------:R-:W-:Y:S06]  /*4920*/  HMMA.16816.F32.BF16 R76, R52.reuse, R36, R76 ;  /* 0x00000024344c723c */ /* 0x040fec000004184c */
[C---:B------:R-:W-:Y:S01]  /*4930*/  HMMA.16816.F32.BF16 R72, R52.reuse, R38, R72 ;  /* 0x000000263448723c */ /* 0x040fe20000041848 */
[----:B------:R-:W4:Y:S05]  /*4940*/  LDSM.16.M88.4 R36, [R203+0x4000] ;  /* 0x00400000cb24783b */ /* 0x000f2a0000000200 */
[C---:B--2---:R-:W-:Y:S06]  /*4950*/  HMMA.16816.F32.BF16 R68, R52.reuse, R24, R68 ;  /* 0x000000183444723c */ /* 0x044fec0000041844 */
[----:B------:R-:W-:Y:S01]  /*4960*/  HMMA.16816.F32.BF16 R64, R52, R26, R64 ;  /* 0x0000001a3440723c */ /* 0x000fe20000041840 */
[----:B------:R-:W2:Y:S04]  /*4970*/  LDSM.16.M88.4 R24, [R203+0x4800] ;  /* 0x00480000cb18783b */ /* 0x000ea80000000200 */
[----:B------:R-:W-:Y:S01]  /*4980*/  LDSM.16.M88.4 R52, [R202+0x4000] ;  /* 0x00400000ca34783b */ /* 0x000fe20000000200 */
        /* <DEDUP_REMOVED lines=8> */
[----:B------:R-:W1:Y:S05]  /*4a10*/  LDSM.16.M88.4 R40, [R199+0xa000] ;  /* 0x00a00000c728783b */ /* 0x000e6a0000000200 */
[C---:B----4-:R-:W-:Y:S06]  /*4a20*/  HMMA.16816.F32.BF16 R68, R48.reuse, R44, R68 ;  /* 0x0000002c3044723c */ /* 0x050fec0000041844 */
[----:B------:R-:W-:Y:S01]  /*4a30*/  HMMA.16816.F32.BF16 R64, R48, R46, R64 ;  /* 0x0000002e3040723c */ /* 0x000fe20000041840 */
[----:B------:R-:W4:Y:S04]  /*4a40*/  LDSM.16.M88.4 R44, [R199+0xa800] ;  /* 0x00a80000c72c783b */ /* 0x000f280000000200 */
[----:B------:R-:W-:Y:S01]  /*4a50*/  LDSM.16.M88.4 R48, [R192+0x4000] ;  /* 0x00400000c030783b */ /* 0x000fe20000000200 */
        /* <DEDUP_REMOVED lines=9> */
[C---:B-1----:R-:W-:Y:S06]  /*4af0*/  HMMA.16816.F32.BF16 R64, R56.reuse, R30, R64 ;  /* 0x0000001e3840723c */ /* 0x042fec0000041840 */
[----:B------:R-:W-:Y:S01]  /*4b00*/  HMMA.16816.F32.BF16 R68, R56, R28, R68 ;  /* 0x0000001c3844723c */ /* 0x000fe20000041844 */
[----:B------:R-:W-:Y:S05]  /*4b10*/  LDSM.16.M88.4 R28, [R192+0x5000] ;  /* 0x00500000c01c783b */ /* 0x000fea0000000200 */
[C---:B------:R-:W-:Y:S06]  /*4b20*/  HMMA.16816.F32.BF16 R20, R52.reuse, R40, R20 ;  /* 0x000000283414723c */ /* 0x040fec0000041814 */
[C---:B------:R-:W-:Y:S06]  /*4b30*/  HMMA.16816.F32.BF16 R16, R52.reuse, R42, R16 ;  /* 0x0000002a3410723c */ /* 0x040fec0000041810 */
[----:B----4-:R-:W-:Y:S01]  /*4b40*/  HMMA.16816.F32.BF16 R40, R52, R44, R12 ;  /* 0x0000002c3428723c */ /* 0x010fe2000004180c */
[----:B------:R-:W1:Y:S01]  /*4b50*/  LDSM.16.M88.4 R12, [R192+0x5800] ;  /* 0x00580000c00c783b */ /* 0x000e620000000200 */
[----:B------:R-:W-:-:S04]  /*4b60*/  DEPBAR.LE SB0, 0x0 ;  /* 0x000080000000791a */ /* 0x000fc80000000000 */
[C---:B------:R-:W-:Y:S06]  /*4b70*/  HMMA.16816.F32.BF16 R8, R52.reuse, R46, R8 ;  /* 0x0000002e3408723c */ /* 0x040fec0000041808 */
[C---:B--2---:R-:W-:Y:S06]  /*4b80*/  HMMA.16816.F32.BF16 R76, R52.reuse, R24, R76 ;  /* 0x00000018344c723c */ /* 0x044fec000004184c */
[----:B------:R-:W-:Y:S01]  /*4b90*/  HMMA.16816.F32.BF16 R64, R52, R62, R64 ;  /* 0x0000003e3440723c */ /* 0x000fe20000041840 */
[----:B------:R-:W-:-:S05]  /*4ba0*/  LOP3.LUT R25, R84, 0xffffffe0, RZ, 0xc0, !PT ;  /* 0xffffffe054197812 */ /* 0x000fca00078ec0ff */
[C---:B------:R-:W-:Y:S01]  /*4bb0*/  IMAD.IADD R2, R6.reuse, 0x1, -R25 ;  /* 0x0000000106027824 */ /* 0x040fe200078e0a19 */
[----:B------:R-:W-:Y:S01]  /*4bc0*/  HMMA.16816.F32.BF16 R68, R52, R60, R68 ;  /* 0x0000003c3444723c */ /* 0x000fe20000041844 */
[----:B------:R-:W-:-:S03]  /*4bd0*/  IMAD.SHL.U32 R6, R6, 0x2, RZ ;  /* 0x0000000206067824 */ /* 0x000fc600078e00ff */
[----:B------:R-:W-:Y:S02]  /*4be0*/  SHF.R.S32.HI R25, RZ, 0x1f, R2 ;  /* 0x0000001fff197819 */ /* 0x000fe40000011402 */
[----:B------:R-:W-:Y:S01]  /*4bf0*/  HMMA.16816.F32.BF16 R20, R36, R48, R20 ;  /* 0x000000302414723c */ /* 0x000fe20000041814 */
[----:B------:R-:W-:Y:S02]  /*4c00*/  LOP3.LUT R6, R6, 0x6, RZ, 0xc0, !PT ;  /* 0x0000000606067812 */ /* 0x000fe400078ec0ff */
[----:B------:R-:W-:-:S03]  /*4c10*/  LEA.HI R25, R25, R2, RZ, 0x2 ;  /* 0x0000000219197211 */ /* 0x000fc600078f10ff */
[----:B------:R-:W-:Y:S01]  /*4c20*/  HMMA.16816.F32.BF16 R16, R36, R50, R16 ;  /* 0x000000322410723c */ /* 0x000fe20000041810 */
[----:B------:R-:W-:Y:S01]  /*4c30*/  SHF.R.S32.HI R2, RZ, 0x2, R25 ;  /* 0x00000002ff027819 */ /* 0x000fe20000011419 */
[----:B------:R-:W-:-:S04]  /*4c40*/  VIADD R6, R6, UR11 ;  /* 0x0000000b06067c36 */ /* 0x000fc80008000000 */
[C---:B---3--:R-:W-:Y:S01]  /*4c50*/  HMMA.16816.F32.BF16 R8, R36.reuse, R34, R8 ;  /* 0x000000222408723c */ /* 0x048fe20000041808 */
[----:B------:R-:W-:Y:S01]  /*4c60*/  IMAD R2, R83, 0x10, R2 ;  /* 0x0000001053027824 */ /* 0x000fe200078e0202 */
[C---:B------:R-:W-:Y:S01]  /*4c70*/  ISETP.GE.AND P2, PT, R6.reuse, R133, PT ;  /* 0x000000850600720c */ /* 0x040fe20003f46270 */
[C---:B------:R-:W-:Y:S02]  /*4c80*/  VIADD R48, R6.reuse, 0x29 ;  /* 0x0000002906307836 */ /* 0x040fe40000000000 */
[----:B------:R-:W-:Y:S01]  /*4c90*/  IMAD.IADD R2, R85, 0x1, R2 ;  /* 0x0000000155027824 */ /* 0x000fe200078e0202 */
[----:B------:R-:W-:Y:S01]  /*4ca0*/  HMMA.16816.F32.BF16 R40, R36, R32, R40 ;  /* 0x000000202428723c */ /* 0x000fe20000041828 */
[----:B------:R-:W-:-:S05]  /*4cb0*/  VIADD R34, R6, 0x18 ;  /* 0x0000001806227836 */ /* 0x000fca0000000000 */
[----:B------:R-:W-:Y:S01]  /*4cc0*/  HMMA.16816.F32.BF16 R72, R52, R26, R72 ;  /* 0x0000001a3448723c */ /* 0x000fe20000041848 */
[----:B------:R-:W-:Y:S02]  /*4cd0*/  VIADD R32, R6, 0x19 ;  /* 0x0000001906207836 */ /* 0x000fe40000000000 */
[----:B------:R-:W-:Y:S01]  /*4ce0*/  FMUL.FTZ R22, R22, UR7 ;  /* 0x0000000716167c20 */ /* 0x000fe20008410000 */
[----:B------:R-:W-:Y:S01]  /*4cf0*/  FMUL.FTZ R24, R23, UR7 ;  /* 0x0000000717187c20 */ /* 0x000fe20008410000 */
[----:B------:R-:W-:Y:S01]  /*4d00*/  ISETP.GE.AND P3, PT, R34, R133, PT ;  /* 0x000000852200720c */ /* 0x000fe20003f66270 */
[C---:B-1----:R-:W-:Y:S01]  /*4d10*/  HMMA.16816.F32.BF16 R64, R36.reuse, R14, R64 ;  /* 0x0000000e2440723c */ /* 0x042fe20000041840 */
[----:B------:R-:W-:Y:S01]  /*4d20*/  FMUL.FTZ R16, R16, UR7 ;  /* 0x0000000710107c20 */ /* 0x000fe20008410000 */
[----:B------:R-:W-:Y:S01]  /*4d30*/  FMUL.FTZ R27, R17, UR7 ;  /* 0x00000007111b7c20 */ /* 0x000fe20008410000 */
[----:B------:R-:W-:Y:S01]  /*4d40*/  FMUL.FTZ R23, R18, UR7 ;  /* 0x0000000712177c20 */ /* 0x000fe20008410000 */
[----:B------:R-:W-:Y:S02]  /*4d50*/  MUFU.TANH R22, R22 ;  /* 0x0000001600167308 */ /* 0x000fe40000002400 */
[C---:B------:R-:W-:Y:S01]  /*4d60*/  HMMA.16816.F32.BF16 R68, R36.reuse, R12, R68 ;  /* 0x0000000c2444723c */ /* 0x040fe20000041844 */
[----:B------:R-:W-:Y:S01]  /*4d70*/  FMUL.FTZ R15, R21, UR7 ;  /* 0x00000007150f7c20 */ /* 0x000fe20008410000 */
[----:B------:R-:W-:Y:S01]  /*4d80*/  IADD3 R14, R6, 0x1, RZ ;  /* 0x00000001060e7810 */ /* 0x000fe20007ffe0ff */
[----:B------:R-:W-:Y:S01]  /*4d90*/  FMUL.FTZ R21, R19, UR7 ;  /* 0x0000000713157c20 */ /* 0x000fe20008410000 */
[----:B------:R-:W-:Y:S01]  /*4da0*/  FMUL.FTZ R19, R8, UR7 ;  /* 0x0000000708137c20 */ /* 0x000fe20008410000 */
[----:B------:R-:W-:Y:S01]  /*4db0*/  FMUL.FTZ R8, R11, UR7 ;  /* 0x000000070b087c20 */ /* 0x000fe20008410000 */
[C---:B------:R-:W-:Y:S01]  /*4dc0*/  HMMA.16816.F32.BF16 R76, R36.reuse, R28, R76 ;  /* 0x0000001c244c723c */ /* 0x040fe2000004184c */
[----:B------:R-:W-:Y:S01]  /*4dd0*/  FMUL.FTZ R13, R20, UR7 ;  /* 0x00000007140d7c20 */ /* 0x000fe20008410000 */
[----:B------:R-:W-:Y:S01]  /*4de0*/  IADD3 R20, R133, R2, -R134 ;  /* 0x0000000285147210 */ /* 0x000fe20007ffe886 */
[----:B------:R-:W-:Y:S01]  /*4df0*/  VIADD R12, R6, 0x8 ;  /* 0x00000008060c7836 */ /* 0x000fe20000000000 */
[----:B------:R-:W1:Y:S01]  /*4e00*/  MUFU.TANH R29, R16 ;  /* 0x00000010001d7308 */ /* 0x000e620000002400 */
[----:B------:R-:W-:Y:S01]  /*4e10*/  FMUL.FTZ R25, R40, UR7 ;  /* 0x0000000728197c20 */ /* 0x000fe20008410000 */
[----:B------:R-:W-:Y:S01]  /*4e20*/  HMMA.16816.F32.BF16 R72, R36, R30, R72 ;  /* 0x0000001e2448723c */ /* 0x000fe20000041848 */
[----:B------:R-:W-:-:S02]  /*4e30*/  IMAD.IADD R26, R20, 0x1, -R12 ;  /* 0x00000001141a7824 */ /* 0x000fc400078e0a0c */
[----:B------:R-:W-:Y:S01]  /*4e40*/  FMUL.FTZ R41, R41, UR7 ;  /* 0x0000000729297c20 */ /* 0x000fe20008410000 */
[----:B------:R-:W-:Y:S01]  /*4e50*/  IMAD.IADD R28, R20, 0x1, -R14 ;  /* 0x00000001141c7824 */ /* 0x000fe200078e0a0e */
[-C--:B------:R-:W-:Y:S01]  /*4e60*/  ISETP.GE.AND P0, PT, R12, R133.reuse, PT ;  /* 0x000000850c00720c */ /* 0x080fe20003f06270 */
[----:B------:R-:W-:Y:S01]  /*4e70*/  FMUL.FTZ R10, R10, UR7 ;  /* 0x000000070a0a7c20 */ /* 0x000fe20008410000 */
[----:B------:R-:W2:Y:S01]  /*4e80*/  MUFU.TANH R15, R15 ;  /* 0x0000000f000f7308 */ /* 0x000ea20000002400 */
[----:B------:R-:W-:Y:S01]  /*4e90*/  IABS R26, R26 ;  /* 0x0000001a001a7213 */ /* 0x000fe20000000000 */
[----:B------:R-:W-:Y:S01]  /*4ea0*/  VIADD R38, R6, 0x10 ;  /* 0x0000001006267836 */ /* 0x000fe20000000000 */
[----:B------:R-:W-:Y:S01]  /*4eb0*/  IABS R28, R28 ;  /* 0x0000001c001c7213 */ /* 0x000fe20000000000 */
[C---:B------:R-:W-:Y:S01]  /*4ec0*/  IMAD.IADD R30, R20.reuse, 0x1, -R6 ;  /* 0x00000001141e7824 */ /* 0x040fe200078e0a06 */
[----:B------:R-:W-:Y:S01]  /*4ed0*/  I2FP.F32.S32 R26, R26 ;  /* 0x0000001a001a7245 */ /* 0x000fe20000201400 */
[----:B------:R-:W-:Y:S01]  /*4ee0*/  IMAD.IADD R44, R20, 0x1, -R38 ;  /* 0x00000001142c7824 */ /* 0x000fe200078e0a26 */
[----:B------:R-:W-:Y:S01]  /*4ef0*/  I2FP.F32.S32 R28, R28 ;  /* 0x0000001c001c7245 */ /* 0x000fe20000201400 */
[----:B------:R-:W3:Y:S01]  /*4f00*/  MUFU.TANH R13, R13 ;  /* 0x0000000d000d7308 */ /* 0x000ee20000002400 */
[----:B------:R-:W-:Y:S01]  /*4f10*/  IABS R30, R30 ;  /* 0x0000001e001e7213 */ /* 0x000fe20000000000 */
[----:B-1----:R-:W-:Y:S01]  /*4f20*/  FFMA.FTZ R29, R26, -UR5, R29 ;  /* 0x800000051a1d7c23 */ /* 0x002fe2000801001d */
[----:B------:R-:W-:Y:S01]  /*4f30*/  VIADD R26, R6, 0x9 ;  /* 0x00000009061a7836 */ /* 0x000fe20000000000 */
[----:B------:R-:W-:Y:S01]  /*4f40*/  IABS R44, R44 ;  /* 0x0000002c002c7213 */ /* 0x000fe20000000000 */
[----:B------:R-:W-:Y:S01]  /*4f50*/  FMUL.FTZ R76, R76, UR7 ;  /* 0x000000074c4c7c20 */ /* 0x000fe20008410000 */
[----:B------:R-:W-:Y:S01]  /*4f60*/  I2FP.F32.S32 R30, R30 ;  /* 0x0000001e001e7245 */ /* 0x000fe20000201400 */
[----:B------:R-:W-:Y:S01]  /*4f70*/  IMAD.IADD R46, R20, 0x1, -R26 ;  /* 0x00000001142e7824 */ /* 0x000fe200078e0a1a */
[----:B------:R1:W4:Y:S01]  /*4f80*/  MUFU.TANH R11, R25 ;  /* 0x00000019000b7308 */ /* 0x0003220000002400 */
[----:B--2---:R-:W-:Y:S01]  /*4f90*/  FFMA.FTZ R31, R28, -UR5, R15 ;  /* 0x800000051c1f7c23 */ /* 0x004fe2000801000f */
[----:B------:R-:W-:Y:S01]  /*4fa0*/  IMAD.IADD R28, R20, 0x1, -R34 ;  /* 0x00000001141c7824 */ /* 0x000fe200078e0a22 */
[----:B------:R-:W-:Y:S01]  /*4fb0*/  I2FP.F32.S32 R44, R44 ;  /* 0x0000002c002c7245 */ /* 0x000fe20000201400 */
[----:B------:R-:W-:Y:S01]  /*4fc0*/  FMUL.FTZ R9, R9, UR7 ;  /* 0x0000000709097c20 */ /* 0x000fe20008410000 */
[----:B------:R-:W-:Y:S01]  /*4fd0*/  IABS R46, R46 ;  /* 0x0000002e002e7213 */ /* 0x000fe20000000000 */
[----:B------:R-:W-:Y:S01]  /*4fe0*/  FMUL.FTZ R43, R43, UR7 ;  /* 0x000000072b2b7c20 */ /* 0x000fe20008410000 */
[----:B------:R-:W-:Y:S01]  /*4ff0*/  IABS R28, R28 ;  /* 0x0000001c001c7213 */ /* 0x000fe20000000000 */
[----:B------:R-:W2:Y:S01]  /*5000*/  MUFU.TANH R19, R19 ;  /* 0x0000001300137308 */ /* 0x000ea20000002400 */
[----:B------:R-:W-:Y:S01]  /*5010*/  IADD3 R36, R6, 0x11, RZ ;  /* 0x0000001106247810 */ /* 0x000fe20007ffe0ff */
[----:B---3--:R-:W-:Y:S01]  /*5020*/  FFMA.FTZ R33, R30, -UR5, R13 ;  /* 0x800000051e217c23 */ /* 0x008fe2000801000d */
[----:B------:R-:W-:Y:S01]  /*5030*/  I2FP.F32.S32 R28, R28 ;  /* 0x0000001c001c7245 */ /* 0x000fe20000201400 */
[----:B------:R-:W-:Y:S01]  /*5040*/  FMUL.FTZ R68, R68, UR7 ;  /* 0x0000000744447c20 */ /* 0x000fe20008410000 */
[----:B------:R-:W-:Y:S01]  /*5050*/  I2FP.F32.S32 R46, R46 ;  /* 0x0000002e002e7245 */ /* 0x000fe20000201400 */
[----:B------:R-:W-:Y:S01]  /*5060*/  IMAD.IADD R30, R20, 0x1, -R36 ;  /* 0x00000001141e7824 */ /* 0x000fe200078e0a24 */
[----:B------:R-:W-:Y:S01]  /*5070*/  ISETP.GE.AND P1, PT, R14, R133, PT ;  /* 0x000000850e00720c */ /* 0x000fe20003f26270 */
[----:B------:R-:W3:Y:S01]  /*5080*/  MUFU.TANH R27, R27 ;  /* 0x0000001b001b7308 */ /* 0x000ee20000002400 */
[----:B-1----:R-:W-:Y:S01]  /*5090*/  IADD3 R25, R20, -R32, RZ ;  /* 0x8000002014197210 */ /* 0x002fe20007ffe0ff */
[----:B----4-:R-:W-:Y:S01]  /*50a0*/  FFMA.FTZ R15, R44, -UR5, R11 ;  /* 0x800000052c0f7c23 */ /* 0x010fe2000801000b */
[----:B------:R-:W-:Y:S01]  /*50b0*/  VIADD R44, R6, 0x20 ;  /* 0x00000020062c7836 */ /* 0x000fe20000000000 */
[----:B------:R-:W-:Y:S01]  /*50c0*/  IABS R30, R30 ;  /* 0x0000001e001e7213 */ /* 0x000fe20000000000 */
[----:B------:R-:W-:Y:S01]  /*50d0*/  FMUL.FTZ R40, R77, UR7 ;  /* 0x000000074d287c20 */ /* 0x000fe20008410000 */
[----:B------:R-:W-:Y:S01]  /*50e0*/  IABS R25, R25 ;  /* 0x0000001900197213 */ /* 0x000fe20000000000 */
[----:B------:R-:W-:Y:S01]  /*50f0*/  FMUL.FTZ R78, R78, UR7 ;  /* 0x000000074e4e7c20 */ /* 0x000fe20008410000 */
[----:B------:R-:W1:Y:S01]  /*5100*/  MUFU.TANH R13, R41 ;  /* 0x00000029000d7308 */ /* 0x000e620000002400 */
[----:B--2---:R-:W-:Y:S01]  /*5110*/  FFMA.FTZ R11, R28, -UR5, R19 ;  /* 0x800000051c0b7c23 */ /* 0x004fe20008010013 */
[----:B------:R-:W-:Y:S01]  /*5120*/  VIADD R19, R20, 0x8 ;  /* 0x0000000814137836 */ /* 0x000fe20000000000 */
[----:B------:R-:W-:Y:S01]  /*5130*/  I2FP.F32.S32 R30, R30 ;  /* 0x0000001e001e7245 */ /* 0x000fe20000201400 */
[----:B------:R-:W-:Y:S01]  /*5140*/  FMUL.FTZ R18, R79, UR7 ;  /* 0x000000074f127c20 */ /* 0x000fe20008410000 */
[C---:B------:R-:W-:Y:S01]  /*5150*/  ISETP.GE.AND P6, PT, R26.reuse, R133, PT ;  /* 0x000000851a00720c */ /* 0x040fe20003fc6270 */
[C---:B------:R-:W-:Y:S01]  /*5160*/  IMAD.IADD R12, R19.reuse, 0x1, -R12 ;  /* 0x00000001130c7824 */ /* 0x040fe200078e0a0c */
[----:B------:R-:W-:Y:S01]  /*5170*/  IADD3 R26, -R26, R19, RZ ;  /* 0x000000131a1a7210 */ /* 0x000fe20007ffe1ff */
[----:B------:R-:W2:Y:S01]  /*5180*/  MUFU.TANH R76, R76 ;  /* 0x0000004c004c7308 */ /* 0x000ea20000002400 */
[----:B---3--:R-:W-:Y:S01]  /*5190*/  FFMA.FTZ R27, R46, -UR5, R27 ;  /* 0x800000052e1b7c23 */ /* 0x008fe2000801001b */
[----:B------:R-:W-:Y:S01]  /*51a0*/  I2FP.F32.S32 R46, R25 ;  /* 0x00000019002e7245 */ /* 0x000fe20000201400 */
[----:B------:R-:W-:Y:S01]  /*51b0*/  IMAD.IADD R25, R20, 0x1, -R44 ;  /* 0x0000000114197824 */ /* 0x000fe200078e0a2c */
[----:B------:R-:W-:Y:S01]  /*51c0*/  IABS R12, R12 ;  /* 0x0000000c000c7213 */ /* 0x000fe20000000000 */
[C---:B------:R-:W-:Y:S01]  /*51d0*/  IMAD.IADD R28, R19.reuse, 0x1, -R6 ;  /* 0x00000001131c7824 */ /* 0x040fe200078e0a06 */
[----:B------:R-:W-:Y:S01]  /*51e0*/  IABS R26, R26 ;  /* 0x0000001a001a7213 */ /* 0x000fe20000000000 */
[C---:B------:R-:W-:Y:S01]  /*51f0*/  IMAD.IADD R14, R19.reuse, 0x1, -R14 ;  /* 0x00000001130e7824 */ /* 0x040fe200078e0a0e */
[----:B------:R-:W3:Y:S01]  /*5200*/  MUFU.TANH R23, R23 ;  /* 0x0000001700177308 */ /* 0x000ee20000002400 */
[----:B------:R-:W-:Y:S01]  /*5210*/  IABS R25, R25 ;  /* 0x0000001900197213 */ /* 0x000fe20000000000 */
[----:B-1----:R-:W-:Y:S01]  /*5220*/  FFMA.FTZ R13, R30, -UR5, R13 ;  /* 0x800000051e0d7c23 */ /* 0x002fe2000801000d */
[----:B------:R-:W-:Y:S01]  /*5230*/  IABS R28, R28 ;  /* 0x0000001c001c7213 */ /* 0x000fe20000000000 */
[----:B------:R-:W-:Y:S01]  /*5240*/  IMAD.MOV.U32 R30, RZ, RZ, R12 ;  /* 0x000000ffff1e7224 */ /* 0x000fe200078e000c */
[----:B------:R-:W-:Y:S01]  /*5250*/  I2FP.F32.S32 R25, R25 ;  /* 0x0000001900197245 */ /* 0x000fe20000201400 */
[----:B------:R-:W-:Y:S01]  /*5260*/  IMAD.IADD R34, R19, 0x1, -R34 ;  /* 0x0000000113227824 */ /* 0x000fe200078e0a22 */
[----:B------:R-:W-:Y:S01]  /*5270*/  IABS R14, R14 ;  /* 0x0000000e000e7213 */ /* 0x000fe20000000000 */
[----:B------:R-:W1:Y:S01]  /*5280*/  MUFU.TANH R21, R21 ;  /* 0x0000001500157308 */ /* 0x000e620000002400 */
[----:B------:R-:W-:Y:S01]  /*5290*/  I2FP.F32.S32 R35, R28 ;  /* 0x0000001c00237245 */ /* 0x000fe20000201400 */
[----:B--2---:R-:W-:Y:S01]  /*52a0*/  FFMA.FTZ R169, R25, -UR5, R76 ;  /* 0x8000000519a97c23 */ /* 0x004fe2000801004c */
[----:B------:R-:W-:Y:S01]  /*52b0*/  I2FP.F32.S32 R25, R14 ;  /* 0x0000000e00197245 */ /* 0x000fe20000201400 */
[----:B------:R-:W-:Y:S01]  /*52c0*/  FMUL.FTZ R42, R42, UR7 ;  /* 0x000000072a2a7c20 */ /* 0x000fe20008410000 */
[----:B------:R-:W-:Y:S01]  /*52d0*/  I2FP.F32.S32 R30, R30 ;  /* 0x0000001e001e7245 */ /* 0x000fe20000201400 */
[----:B------:R-:W-:Y:S01]  /*52e0*/  FFMA.FTZ R22, R35, -UR5, R22 ;  /* 0x8000000523167c23 */ /* 0x000fe20008010016 */
[----:B------:R-:W-:Y:S01]  /*52f0*/  I2FP.F32.S32 R14, R26 ;  /* 0x0000001a000e7245 */ /* 0x000fe20000201400 */
[----:B------:R-:W2:Y:S01]  /*5300*/  MUFU.TANH R24, R24 ;  /* 0x0000001800187308 */ /* 0x000ea20000002400 */
[----:B------:R-:W-:Y:S01]  /*5310*/  ISETP.GE.AND P4, PT, R36, R133, PT ;  /* 0x000000852400720c */ /* 0x000fe20003f86270 */
[----:B---3--:R-:W-:Y:S01]  /*5320*/  FFMA.FTZ R26, R30, -UR5, R23 ;  /* 0x800000051e1a7c23 */ /* 0x008fe20008010017 */
[----:B------:R-:W-:Y:S01]  /*5330*/  FSEL R30, R22, -INF , !P2 ;  /* 0xff800000161e7808 */ /* 0x000fe20005000000 */
[----:B------:R-:W-:Y:S01]  /*5340*/  IMAD.IADD R36, R19, 0x1, -R36 ;  /* 0x0000000113247824 */ /* 0x000fe200078e0a24 */
[----:B------:R-:W-:Y:S01]  /*5350*/  FSEL R29, R29, -INF , !P0 ;  /* 0xff8000001d1d7808 */ /* 0x000fe20004000000 */
[C---:B------:R-:W-:Y:S01]  /*5360*/  IMAD.IADD R35, R19.reuse, 0x1, -R38 ;  /* 0x0000000113237824 */ /* 0x040fe200078e0a26 */
[----:B------:R-:W-:Y:S01]  /*5370*/  FSEL R26, R26, -INF , !P0 ;  /* 0xff8000001a1a7808 */ /* 0x000fe20004000000 */
[----:B------:R3:W-:Y:S01]  /*5380*/  MUFU.TANH R22, R8 ;  /* 0x0000000800167308 */ /* 0x0007e20000002400 */
[----:B-1----:R-:W-:Y:S01]  /*5390*/  FFMA.FTZ R14, R14, -UR5, R21 ;  /* 0x800000050e0e7c23 */ /* 0x002fe20008010015 */
[----:B------:R-:W-:Y:S01]  /*53a0*/  IMAD.IADD R23, R19, 0x1, -R44 ;  /* 0x0000000113177824 */ /* 0x000fe200078e0a2c */
[----:B------:R-:W-:Y:S01]  /*53b0*/  IABS R35, R35 ;  /* 0x0000002300237213 */ /* 0x000fe20000000000 */
[----:B------:R-:W-:Y:S01]  /*53c0*/  FMUL.FTZ R17, R74, UR7 ;  /* 0x000000074a117c20 */ /* 0x000fe20008410000 */
[----:B------:R-:W-:Y:S01]  /*53d0*/  FMUL.FTZ R16, R75, UR7 ;  /* 0x000000074b107c20 */ /* 0x000fe20008410000 */
[----:B------:R-:W-:Y:S01]  /*53e0*/  FSEL R33, R33, -INF , !P2 ;  /* 0xff80000021217808 */ /* 0x000fe20005000000 */
[----:B------:R-:W-:Y:S01]  /*53f0*/  FMUL.FTZ R70, R70, UR7 ;  /* 0x0000000746467c20 */ /* 0x000fe20008410000 */
[----:B------:R1:W4:Y:S01]  /*5400*/  MUFU.TANH R21, R10 ;  /* 0x0000000a00157308 */ /* 0x0003220000002400 */
[----:B--2---:R-:W-:Y:S01]  /*5410*/  FFMA.FTZ R24, R25, -UR5, R24 ;  /* 0x8000000519187c23 */ /* 0x004fe20008010018 */
[----:B------:R-:W-:Y:S01]  /*5420*/  IMAD.IADD R25, R19, 0x1, -R32 ;  /* 0x0000000113197824 */ /* 0x000fe200078e0a20 */
[----:B------:R-:W-:Y:S01]  /*5430*/  IABS R23, R23 ;  /* 0x0000001700177213 */ /* 0x000fe20000000000 */
[----:B------:R-:W-:Y:S01]  /*5440*/  FMUL.FTZ R71, R71, UR7 ;  /* 0x0000000747477c20 */ /* 0x000fe20008410000 */
[----:B------:R-:W-:Y:S01]  /*5450*/  FMUL.FTZ R64, R64, UR7 ;  /* 0x0000000740407c20 */ /* 0x000fe20008410000 */
[----:B------:R-:W-:Y:S01]  /*5460*/  FMUL.FTZ R65, R65, UR7 ;  /* 0x0000000741417c20 */ /* 0x000fe20008410000 */
[----:B------:R-:W-:Y:S01]  /*5470*/  IABS R25, R25 ;  /* 0x0000001900197213 */ /* 0x000fe20000000000 */
[----:B------:R-:W2:Y:S01]  /*5480*/  MUFU.TANH R9, R9 ;  /* 0x0000000900097308 */ /* 0x000ea20000002400 */
[----:B---3--:R-:W-:Y:S01]  /*5490*/  IABS R8, R34 ;  /* 0x0000002200087213 */ /* 0x008fe20000000000 */
[----:B------:R-:W-:Y:S01]  /*54a0*/  FMUL.FTZ R66, R66, UR7 ;  /* 0x0000000742427c20 */ /* 0x000fe20008410000 */
[----:B------:R-:W-:Y:S01]  /*54b0*/  I2FP.F32.S32 R25, R25 ;  /* 0x0000001900197245 */ /* 0x000fe20000201400 */
[----:B------:R-:W-:Y:S01]  /*54c0*/  FMUL.FTZ R67, R67, UR7 ;  /* 0x0000000743437c20 */ /* 0x000fe20008410000 */
[----:B------:R-:W-:Y:S01]  /*54d0*/  I2FP.F32.S32 R8, R8 ;  /* 0x0000000800087245 */ /* 0x000fe20000201400 */
[----:B------:R-:W-:Y:S01]  /*54e0*/  FMUL.FTZ R72, R72, UR7 ;  /* 0x0000000748487c20 */ /* 0x000fe20008410000 */
[----:B------:R-:W-:Y:S01]  /*54f0*/  IADD3 R34, R6, 0x21, RZ ;  /* 0x0000002106227810 */ /* 0x000fe20007ffe0ff */
[----:B------:R-:W3:Y:S01]  /*5500*/  MUFU.TANH R177, R68 ;  /* 0x0000004400b17308 */ /* 0x000ee20000002400 */
[----:B-1----:R-:W-:Y:S01]  /*5510*/  IABS R10, R36 ;  /* 0x00000024000a7213 */ /* 0x002fe20000000000 */
[----:B----4-:R-:W-:Y:S01]  /*5520*/  FFMA.FTZ R8, R8, -UR5, R21 ;  /* 0x8000000508087c23 */ /* 0x010fe20008010015 */
[----:B------:R-:W-:Y:S01]  /*5530*/  FFMA.FTZ R21, R25, -UR5, R22 ;  /* 0x8000000519157c23 */ /* 0x000fe20008010016 */
[----:B------:R-:W-:Y:S01]  /*5540*/  VIADD R22, R6, 0x30 ;  /* 0x0000003006167836 */ /* 0x000fe20000000000 */
[----:B------:R-:W-:Y:S01]  /*5550*/  ISETP.GE.AND P0, PT, R34, R133, PT ;  /* 0x000000852200720c */ /* 0x000fe20003f06270 */
[----:B------:R-:W-:Y:S01]  /*5560*/  FMUL.FTZ R73, R73, UR7 ;  /* 0x0000000749497c20 */ /* 0x000fe20008410000 */
[C---:B------:R-:W-:Y:S01]  /*5570*/  IADD3 R39, R20.reuse, -R34, RZ ;  /* 0x8000002214277210 */ /* 0x040fe20007ffe0ff */
[----:B------:R-:W1:Y:S01]  /*5580*/  MUFU.TANH R43, R43 ;  /* 0x0000002b002b7308 */ /* 0x000e620000002400 */
[----:B------:R-:W-:-:S02]  /*5590*/  IMAD.IADD R36, R20, 0x1, -R22 ;  /* 0x0000000114247824 */ /* 0x000fc400078e0a16 */
[----:B--2---:R-:W-:Y:S01]  /*55a0*/  FFMA.FTZ R9, R46, -UR5, R9 ;  /* 0x800000052e097c23 */ /* 0x004fe20008010009 */
[----:B------:R-:W-:Y:S01]  /*55b0*/  VIADD R46, R6, 0x31 ;  /* 0x00000031062e7836 */ /* 0x000fe20000000000 */
[----:B------:R-:W-:Y:S01]  /*55c0*/  IADD3 R34, -R34, R19, RZ ;  /* 0x0000001322227210 */ /* 0x000fe20007ffe1ff */
[----:B------:R-:W-:Y:S01]  /*55d0*/  FMUL.FTZ R69, R69, UR7 ;  /* 0x0000000745457c20 */ /* 0x000fe20008410000 */
[----:B------:R-:W-:Y:S01]  /*55e0*/  IABS R36, R36 ;  /* 0x0000002400247213 */ /* 0x000fe20000000000 */
[C---:B------:R-:W-:Y:S01]  /*55f0*/  IMAD.IADD R25, R20.reuse, 0x1, -R46 ;  /* 0x0000000114197824 */ /* 0x040fe200078e0a2e */
[----:B------:R2:W4:Y:S01]  /*5600*/  MUFU.TANH R12, R42 ;  /* 0x0000002a000c7308 */ /* 0x0005220000002400 */
[----:B------:R-:W-:Y:S01]  /*5610*/  I2FP.F32.S32 R10, R10 ;  /* 0x0000000a000a7245 */ /* 0x000fe20000201400 */
[----:B------:R-:W-:Y:S01]  /*5620*/  IMAD.IADD R37, R20, 0x1, -R48 ;  /* 0x0000000114257824 */ /* 0x000fe200078e0a30 */
[----:B------:R-:W-:Y:S02]  /*5630*/  I2FP.F32.S32 R36, R36 ;  /* 0x0000002400247245 */ /* 0x000fe40000201400 */
[----:B------:R-:W-:-:S02]  /*5640*/  IABS R25, R25 ;  /* 0x0000001900197213 */ /* 0x000fc40000000000 */
[----:B------:R-:W-:Y:S01]  /*5650*/  IABS R39, R39 ;  /* 0x0000002700277213 */ /* 0x000fe20000000000 */
[----:B------:R-:W4:Y:S01]  /*5660*/  MUFU.TANH R78, R78 ;  /* 0x0000004e004e7308 */ /* 0x000f220000002400 */
[----:B------:R-:W-:Y:S01]  /*5670*/  IABS R34, R34 ;  /* 0x0000002200227213 */ /* 0x000fe20000000000 */
[----:B---3--:R-:W-:Y:S01]  /*5680*/  FFMA.FTZ R177, R36, -UR5, R177 ;  /* 0x8000000524b17c23 */ /* 0x008fe200080100b1 */
[----:B------:R-:W-:Y:S01]  /*5690*/  ISETP.GE.AND P2, PT, R32, R133, PT ;  /* 0x000000852000720c */ /* 0x000fe20003f46270 */
[----:B-1----:R-:W-:Y:S01]  /*56a0*/  FFMA.FTZ R10, R10, -UR5, R43 ;  /* 0x800000050a0a7c23 */ /* 0x002fe2000801002b */
[----:B------:R-:W-:Y:S01]  /*56b0*/  FSEL R31, R31, -INF , !P1 ;  /* 0xff8000001f1f7808 */ /* 0x000fe20004800000 */
[----:B------:R-:W-:Y:S01]  /*56c0*/  VIADD R32, R6, 0x28 ;  /* 0x0000002806207836 */ /* 0x000fe20000000000 */
[----:B------:R-:W-:Y:S01]  /*56d0*/  FSEL R28, R24, -INF , !P1 ;  /* 0xff800000181c7808 */ /* 0x000fe20004800000 */
[----:B------:R-:W1:Y:S01]  /*56e0*/  MUFU.TANH R40, R40 ;  /* 0x0000002800287308 */ /* 0x000e620000002400 */
[----:B------:R-:W-:Y:S01]  /*56f0*/  I2FP.F32.S32 R35, R35 ;  /* 0x0000002300237245 */ /* 0x000fe20000201400 */
[----:B--2---:R-:W-:Y:S01]  /*5700*/  VIADD R42, R6, 0x39 ;  /* 0x00000039062a7836 */ /* 0x004fe20000000000 */
[----:B------:R-:W-:-:S02]  /*5710*/  I2FP.F32.S32 R36, R25 ;  /* 0x0000001900247245 */ /* 0x000fc40000201400 */
[----:B------:R-:W-:Y:S01]  /*5720*/  ISETP.GE.AND P1, PT, R44, R133, PT ;  /* 0x000000852c00720c */ /* 0x000fe20003f26270 */
[----:B------:R-:W-:Y:S01]  /*5730*/  VIADD R44, R6, 0x38 ;  /* 0x00000038062c7836 */ /* 0x000fe20000000000 */
[----:B------:R-:W-:Y:S01]  /*5740*/  I2FP.F32.S32 R23, R23 ;  /* 0x0000001700177245 */ /* 0x000fe20000201400 */
[----:B------:R-:W2:Y:S01]  /*5750*/  MUFU.TANH R18, R18 ;  /* 0x0000001200127308 */ /* 0x000ea20000002400 */
[----:B------:R-:W-:Y:S01]  /*5760*/  I2FP.F32.S32 R39, R39 ;  /* 0x0000002700277245 */ /* 0x000fe20000201400 */
[----:B----4-:R-:W-:Y:S01]  /*5770*/  FFMA.FTZ R12, R35, -UR5, R12 ;  /* 0x80000005230c7c23 */ /* 0x010fe2000801000c */
[----:B------:R-:W-:Y:S01]  /*5780*/  I2FP.F32.S32 R25, R34 ;  /* 0x0000002200197245 */ /* 0x000fe20000201400 */
[----:B------:R-:W-:Y:S01]  /*5790*/  FFMA.FTZ R164, R23, -UR5, R78 ;  /* 0x8000000517a47c23 */ /* 0x000fe2000801004e */
[-C--:B------:R-:W-:Y:S01]  /*57a0*/  ISETP.GE.AND P5, PT, R38, R133.reuse, PT ;  /* 0x000000852600720c */ /* 0x080fe20003fa6270 */
[----:B------:R-:W-:Y:S01]  /*57b0*/  IMAD.IADD R38, R20, 0x1, -R32 ;  /* 0x0000000114267824 */ /* 0x000fe200078e0a20 */
[----:B------:R-:W-:Y:S01]  /*57c0*/  FSEL R27, R27, -INF , !P6 ;  /* 0xff8000001b1b7808 */ /* 0x000fe20007000000 */
[----:B------:R-:W-:Y:S01]  /*57d0*/  MUFU.TANH R165, R72 ;  /* 0x0000004800a57308 */ /* 0x000fe20000002400 */
[----:B------:R-:W-:Y:S01]  /*57e0*/  FSEL R14, R14, -INF , !P6 ;  /* 0xff8000000e0e7808 */ /* 0x000fe20007000000 */
[C---:B------:R-:W-:Y:S01]  /*57f0*/  IMAD.IADD R24, R20.reuse, 0x1, -R44 ;  /* 0x0000000114187824 */ /* 0x040fe200078e0a2c */
[----:B------:R-:W-:Y:S01]  /*5800*/  FSEL R13, R13, -INF , !P4 ;  /* 0xff8000000d0d7808 */ /* 0x000fe20006000000 */
[----:B------:R-:W-:Y:S01]  /*5810*/  IMAD.IADD R35, R20, 0x1, -R42 ;  /* 0x0000000114237824 */ /* 0x000fe200078e0a2a */
[----:B------:R-:W-:Y:S01]  /*5820*/  FSEL R10, R10, -INF , !P4 ;  /* 0xff8000000a0a7808 */ /* 0x000fe20006000000 */
[----:B-1----:R-:W-:Y:S01]  /*5830*/  FFMA.FTZ R40, R39, -UR5, R40 ;  /* 0x8000000527287c23 */ /* 0x002fe20008010028 */
[-C--:B------:R-:W-:Y:S01]  /*5840*/  ISETP.GE.AND P6, PT, R32, R133.reuse, PT ;  /* 0x000000852000720c */ /* 0x080fe20003fc6270 */
[----:B------:R-:W-:Y:S01]  /*5850*/  MUFU.TANH R163, R73 ;  /* 0x0000004900a37308 */ /* 0x000fe20000002400 */
[----:B------:R-:W-:Y:S01]  /*5860*/  ISETP.GE.AND P4, PT, R22, R133, PT ;  /* 0x000000851600720c */ /* 0x000fe20003f86270 */
[----:B--2---:R-:W-:Y:S01]  /*5870*/  FFMA.FTZ R18, R25, -UR5, R18 ;  /* 0x8000000519127c23 */ /* 0x004fe20008010012 */
[----:B------:R-:W-:Y:S01]  /*5880*/  FSEL R6, R21, -INF , !P2 ;  /* 0xff80000015067808 */ /* 0x000fe20005000000 */
[C---:B------:R-:W-:Y:S01]  /*5890*/  IMAD.IADD R32, R19.reuse, 0x1, -R32 ;  /* 0x0000000113207824 */ /* 0x040fe200078e0a20 */
[----:B------:R-:W-:Y:S01]  /*58a0*/  FSEL R161, R40, -INF , !P0 ;  /* 0xff80000028a17808 */ /* 0x000fe20004000000 */
[C---:B------:R-:W-:Y:S01]  /*58b0*/  IMAD.IADD R23, R19.reuse, 0x1, -R48 ;  /* 0x0000000113177824 */ /* 0x040fe200078e0a30 */
[----:B------:R-:W-:Y:S01]  /*58c0*/  FSEL R180, R18, -INF , !P0 ;  /* 0xff80000012b47808 */ /* 0x000fe20004000000 */
[----:B------:R-:W-:Y:S01]  /*58d0*/  MUFU.TANH R17, R17 ;  /* 0x0000001100117308 */ /* 0x000fe20000002400 */
[C---:B------:R-:W-:Y:S01]  /*58e0*/  IMAD.IADD R22, R19.reuse, 0x1, -R22 ;  /* 0x0000000113167824 */ /* 0x040fe200078e0a16 */
[----:B------:R-:W-:Y:S01]  /*58f0*/  IABS R38, R38 ;  /* 0x0000002600267213 */ /* 0x000fe20000000000 */
[C---:B------:R-:W-:Y:S01]  /*5900*/  IMAD.IADD R21, R19.reuse, 0x1, -R46 ;  /* 0x0000000113157824 */ /* 0x040fe200078e0a2e */
[----:B------:R-:W-:Y:S01]  /*5910*/  IABS R24, R24 ;  /* 0x0000001800187213 */ /* 0x000fe20000000000 */
[C---:B------:R-:W-:Y:S01]  /*5920*/  IMAD.IADD R20, R19.reuse, 0x1, -R44 ;  /* 0x0000000113147824 */ /* 0x040fe200078e0a2c */
[----:B------:R-:W-:Y:S01]  /*5930*/  IABS R23, R23 ;  /* 0x0000001700177213 */ /* 0x000fe20000000000 */
[----:B------:R-:W-:Y:S01]  /*5940*/  IMAD.IADD R19, R19, 0x1, -R42 ;  /* 0x0000000113137824 */ /* 0x000fe200078e0a2a */
[----:B------:R-:W-:Y:S01]  /*5950*/  MUFU.TANH R16, R16 ;  /* 0x0000001000107308 */ /* 0x000fe20000002400 */
[----:B------:R-:W-:-:S02]  /*5960*/  IABS R21, R21 ;  /* 0x0000001500157213 */ /* 0x000fc40000000000 */
[----:B------:R-:W-:Y:S02]  /*5970*/  ISETP.LT.AND P0, PT, R208, UR12, PT ;  /* 0x0000000cd0007c0c */ /* 0x000fe4000bf01270 */
[----:B------:R-:W-:Y:S02]  /*5980*/  IABS R37, R37 ;  /* 0x0000002500257213 */ /* 0x000fe40000000000 */
[----:B------:R-:W-:Y:S01]  /*5990*/  IABS R35, R35 ;  /* 0x0000002300237213 */ /* 0x000fe20000000000 */
[----:B------:R-:W1:Y:S01]  /*59a0*/  MUFU.TANH R175, R69 ;  /* 0x0000004500af7308 */ /* 0x000e620000002400 */
[----:B------:R-:W-:Y:S02]  /*59b0*/  IABS R32, R32 ;  /* 0x0000002000207213 */ /* 0x000fe40000000000 */
[----:B------:R-:W-:Y:S02]  /*59c0*/  IABS R22, R22 ;  /* 0x0000001600167213 */ /* 0x000fe40000000000 */
[----:B------:R-:W-:-:S02]  /*59d0*/  IABS R20, R20 ;  /* 0x0000001400147213 */ /* 0x000fc40000000000 */
[----:B------:R-:W-:Y:S01]  /*59e0*/  IABS R19, R19 ;  /* 0x0000001300137213 */ /* 0x000fe20000000000 */
[----:B------:R-:W-:Y:S01]  /*59f0*/  MUFU.TANH R70, R70 ;  /* 0x0000004600467308 */ /* 0x000fe20000002400 */
[----:B------:R-:W-:Y:S02]  /*5a00*/  FSEL R169, R169, -INF , !P1 ;  /* 0xff800000a9a97808 */ /* 0x000fe40004800000 */
[----:B------:R-:W-:Y:S02]  /*5a10*/  FSEL R164, R164, -INF , !P1 ;  /* 0xff800000a4a47808 */ /* 0x000fe40004800000 */
[----:B------:R-:W-:Y:S02]  /*5a20*/  ISETP.GE.AND P1, PT, R42, R133, PT ;  /* 0x000000852a00720c */ /* 0x000fe40003f26270 */
[----:B------:R-:W-:Y:S01]  /*5a30*/  I2FP.F32.S32 R42, R38 ;  /* 0x00000026002a7245 */ /* 0x000fe20000201400 */
[----:B------:R-:W2:Y:S01]  /*5a40*/  MUFU.TANH R64, R64 ;  /* 0x0000004000407308 */ /* 0x000ea20000002400 */
[----:B------:R-:W-:Y:S01]  /*5a50*/  I2FP.F32.S32 R173, R24 ;  /* 0x0000001800ad7245 */ /* 0x000fe20000201400 */
[----:B-1----:R-:W-:Y:S01]  /*5a60*/  FFMA.FTZ R175, R36, -UR5, R175 ;  /* 0x8000000524af7c23 */ /* 0x002fe200080100af */
[----:B------:R-:W-:Y:S01]  /*5a70*/  I2FP.F32.S32 R25, R23 ;  /* 0x0000001700197245 */ /* 0x000fe20000201400 */
[----:B------:R-:W-:Y:S01]  /*5a80*/  FFMA.FTZ R165, R42, -UR5, R165 ;  /* 0x800000052aa57c23 */ /* 0x000fe200080100a5 */
[----:B------:R-:W-:-:S02]  /*5a90*/  I2FP.F32.S32 R172, R21 ;  /* 0x0000001500ac7245 */ /* 0x000fc40000201400 */
[----:B------:R-:W-:Y:S01]  /*5aa0*/  I2FP.F32.S32 R38, R37 ;  /* 0x0000002500267245 */ /* 0x000fe20000201400 */
[----:B------:R-:W1:Y:S01]  /*5ab0*/  MUFU.TANH R65, R65 ;  /* 0x0000004100417308 */ /* 0x000e620000002400 */
[----:B------:R-:W-:Y:S01]  /*5ac0*/  I2FP.F32.S32 R24, R35 ;  /* 0x0000002300187245 */ /* 0x000fe20000201400 */
[----:B------:R-:W-:Y:S01]  /*5ad0*/  FFMA.FTZ R16, R25, -UR5, R16 ;  /* 0x8000000519107c23 */ /* 0x000fe20008010010 */
[----:B------:R-:W-:Y:S01]  /*5ae0*/  I2FP.F32.S32 R32, R32 ;  /* 0x0000002000207245 */ /* 0x000fe20000201400 */
[----:B------:R-:W-:Y:S01]  /*5af0*/  FFMA.FTZ R163, R38, -UR5, R163 ;  /* 0x8000000526a37c23 */ /* 0x000fe200080100a3 */
[----:B------:R-:W-:Y:S02]  /*5b00*/  I2FP.F32.S32 R23, R22 ;  /* 0x0000001600177245 */ /* 0x000fe40000201400 */
[----:B------:R-:W-:Y:S01]  /*5b10*/  I2FP.F32.S32 R21, R20 ;  /* 0x0000001400157245 */ /* 0x000fe20000201400 */
[----:B------:R-:W3:Y:S01]  /*5b20*/  MUFU.TANH R71, R71 ;  /* 0x0000004700477308 */ /* 0x000ee20000002400 */
[----:B------:R-:W-:Y:S01]  /*5b30*/  I2FP.F32.S32 R166, R19 ;  /* 0x0000001300a67245 */ /* 0x000fe20000201400 */
[----:B--2---:R-:W-:Y:S01]  /*5b40*/  FFMA.FTZ R173, R173, -UR5, R64 ;  /* 0x80000005adad7c23 */ /* 0x004fe20008010040 */
[----:B------:R-:W-:Y:S01]  /*5b50*/  FSEL R15, R15, -INF , !P5 ;  /* 0xff8000000f0f7808 */ /* 0x000fe20006800000 */
[----:B------:R-:W-:Y:S01]  /*5b60*/  FFMA.FTZ R17, R32, -UR5, R17 ;  /* 0x8000000520117c23 */ /* 0x000fe20008010011 */
[----:B------:R-:W-:Y:S01]  /*5b70*/  FSEL R12, R12, -INF , !P5 ;  /* 0xff8000000c0c7808 */ /* 0x000fe20006800000 */
[----:B------:R-:W-:Y:S01]  /*5b80*/  FFMA.FTZ R70, R23, -UR5, R70 ;  /* 0x8000000517467c23 */ /* 0x000fe20008010046 */
[----:B------:R-:W-:Y:S01]  /*5b90*/  FSEL R11, R11, -INF , !P3 ;  /* 0xff8000000b0b7808 */ /* 0x000fe20005800000 */
[----:B------:R-:W2:Y:S01]  /*5ba0*/  MUFU.TANH R66, R66 ;  /* 0x0000004200427308 */ /* 0x000ea20000002400 */
[----:B------:R-:W-:Y:S01]  /*5bb0*/  FSEL R8, R8, -INF , !P3 ;  /* 0xff80000008087808 */ /* 0x000fe20005800000 */
[----:B-1----:R-:W-:Y:S01]  /*5bc0*/  FFMA.FTZ R171, R24, -UR5, R65 ;  /* 0x8000000518ab7c23 */ /* 0x002fe20008010041 */
[----:B------:R-:W-:-:S02]  /*5bd0*/  FSEL R9, R9, -INF , !P2 ;  /* 0xff80000009097808 */ /* 0x000fc40005000000 */
[-C--:B------:R-:W-:Y:S02]  /*5be0*/  ISETP.GE.AND P5, PT, R48, R133.reuse, PT ;  /* 0x000000853000720c */ /* 0x080fe40003fa6270 */
[-C--:B------:R-:W-:Y:S01]  /*5bf0*/  ISETP.GE.AND P3, PT, R46, R133.reuse, PT ;  /* 0x000000852e00720c */ /* 0x080fe20003f66270 */
[----:B------:R-:W1:Y:S01]  /*5c00*/  MUFU.TANH R67, R67 ;  /* 0x0000004300437308 */ /* 0x000e620000002400 */
[----:B---3--:R-:W-:Y:S01]  /*5c10*/  FFMA.FTZ R172, R172, -UR5, R71 ;  /* 0x80000005acac7c23 */ /* 0x008fe20008010047 */
[----:B------:R-:W-:Y:S02]  /*5c20*/  ISETP.GE.AND P2, PT, R44, R133, PT ;  /* 0x000000852c00720c */ /* 0x000fe40003f46270 */
[----:B------:R-:W-:Y:S02]  /*5c30*/  FSEL R165, R165, -INF , !P6 ;  /* 0xff800000a5a57808 */ /* 0x000fe40007000000 */
[----:B------:R-:W-:Y:S02]  /*5c40*/  FSEL R168, R17, -INF , !P6 ;  /* 0xff80000011a87808 */ /* 0x000fe40007000000 */
[----:B------:R-:W-:Y:S01]  /*5c50*/  FSEL R163, R163, -INF , !P5 ;  /* 0xff800000a3a37808 */ /* 0x000fe20006800000 */
[----:B--2---:R-:W-:Y:S01]  /*5c60*/  FFMA.FTZ R170, R21, -UR5, R66 ;  /* 0x8000000515aa7c23 */ /* 0x004fe20008010042 */
[----:B------:R-:W-:-:S02]  /*5c70*/  FSEL R178, R16, -INF , !P5 ;  /* 0xff80000010b27808 */ /* 0x000fc40006800000 */
[----:B------:R-:W-:Y:S02]  /*5c80*/  FSEL R177, R177, -INF , !P4 ;  /* 0xff800000b1b17808 */ /* 0x000fe40006000000 */
[----:B------:R-:W-:Y:S02]  /*5c90*/  FSEL R174, R70, -INF , !P4 ;  /* 0xff80000046ae7808 */ /* 0x000fe40006000000 */
[----:B------:R-:W-:Y:S01]  /*5ca0*/  FSEL R175, R175, -INF , !P3 ;  /* 0xff800000afaf7808 */ /* 0x000fe20005800000 */
[----:B-1----:R-:W-:Y:S01]  /*5cb0*/  FFMA.FTZ R166, R166, -UR5, R67 ;  /* 0x80000005a6a67c23 */ /* 0x002fe20008010043 */
        /* <DEDUP_REMOVED lines=69> */
.L_x_4750:
[----:B------:R-:W-:-:S04]  /*6110*/  LEA R80, -R80, RZ, 0x6 ;  /* 0x000000ff50507211 */ /* 0x000fc800078e31ff */
[----:B------:R-:W-:-:S07]  /*6120*/  SHF.R.S32.HI R35, RZ, 0x1f, R80 ;  /* 0x0000001fff237819 */ /* 0x000fce0000011450 */
.L_x_4751:
        /* <DEDUP_REMOVED lines=33> */
[----:B-----5:R-:W-:-:S02]  /*6340*/  @!P4 LEA R24, P5, R34, R22, 0x1 ;  /* 0x000000162218c211 */ /* 0x020fc400078a08ff */
[----:B------:R-:W-:Y:S01]  /*6350*/  @!P2 LEA.HI.X R39, R39, R25, R4, 0x1, P1 ;  /* 0x000000192727a211 */ /* 0x000fe200008f0c04 */
        /* <DEDUP_REMOVED lines=8> */
[----:B------:R-:W-:Y:S01]  /*63e0*/  IADD3 R4, P5, R210, R32, RZ ;  /* 0x00000020d2047210 */ /* 0x000fe20007fbe0ff */
[----:B------:R-:W-:Y:S01]  /*63f0*/  @!P3 IMAD.X R34, R3, 0x1, R144, P1 ;  /* 0x000000010322b824 */ /* 0x000fe200008e0690 */
[----:B-1----:R-:W-:Y:S01]  /*6400*/  @!P3 LEA R42, P1, R43, R20, 0x1 ;  /* 0x000000142b2ab211 */ /* 0x002fe200078208ff */
[----:B------:R-:W-:Y:S01]  /*6410*/  @!PT LDS RZ, [RZ] ;  /* 0x00000000fffff984 */ /* 0x000fe20000000800 */
[----:B------:R-:W-:Y:S01]  /*6420*/  @!PT LDS RZ, [RZ] ;  /* 0x00000000fffff984 */ /* 0x000fe20000000800 */
[----:B------:R-:W-:Y:S01]  /*6430*/  @!PT LDS RZ, [RZ] ;  /* 0x00000000fffff984 */ /* 0x000fe20000000800 */
[----:B------:R-:W-:Y:S02]  /*6440*/  @!P2 LDGSTS.E.BYPASS.LTC128B.128 [R211+0xa000], desc[UR14][R38.64+0x100] ;  /* 0x0a00010026d3afae */ /* 0x000fe4000b901d4e */
[----:B------:R-:W-:Y:S01]  /*6450*/  IMAD.X R45, R209, 0x1, R3, P5 ;  /* 0x00000001d12d7824 */ /* 0x000fe200028e0603 */
[----:B------:R-:W-:Y:S01]  /*6460*/  @!P3 LEA.HI.X R43, R43, R21, R34, 0x1, P1 ;  /* 0x000000152b2bb211 */ /* 0x000fe200008f0c22 */
[----:B------:R4:W-:Y:S01]  /*6470*/  @P4 STS.128 [R211+0x6800], RZ ;  /* 0x006800ffd3004388 */ /* 0x0009e20000000c00 */
        /* <DEDUP_REMOVED lines=79> */
.L_x_4753:
[----:B------:R-:W-:Y:S05]  /*6970*/  BSYNC B0 ;  /* 0x0000000000007941 */ /* 0x000fea0003800000 */
.L_x_4752:
[----:B------:R-:W0:Y:S01]  /*6980*/  LDGDEPBAR ;  /* 0x00000000000079af */ /* 0x000e220000000000 */
[----:B------:R-:W-:-:S04]  /*6990*/  IADD3 R135, P1, R80, R135, RZ ;  /* 0x0000008750877210 */ /* 0x000fc80007f3e0ff */
[----:B------:R-:W-:-:S09]  /*69a0*/  IADD3.X R144, R35, R144, RZ, P1, !PT ;  /* 0x0000009023907210 */ /* 0x000fd20000ffe4ff */
.L_x_4749:
        /* <DEDUP_REMOVED lines=309> */
[----:B------:R-:W-:Y:S01]  /*7d00*/  ULEA UR6, -UR6, URZ, 0x6 ;  /* 0x0000003f06067291 */ /* 0x000fe2000f8e313f */
[----:B------:R-:W-:Y:S01]  /*7d10*/  IMAD.MOV.U32 R135, RZ, RZ, R132 ;  /* 0x000000ffff877224 */ /* 0x000fe200078e0084 */
[----:B------:R-:W-:Y:S02]  /*7d20*/  UIADD3 UR13, UR13, -0x2, URZ ;  /* 0xfffffffe0d0d7890 */ /* 0x000fe4000fffe03f */
[----:B------:R-:W-:Y:S02]  /*7d30*/  USHF.R.S32.HI UR4, URZ, 0x1f, UR6 ;  /* 0x0000001f3f047899 */ /* 0x000fe40008011406 */
[----:B------:R-:W-:Y:S01]  /*7d40*/  MOV R217, UR6 ;  /* 0x0000000600d97c02 */ /* 0x000fe20008000f00 */
[----:B------:R-:W-:Y:S01]  /*7d50*/  ULDC UR11, c[0x0][0x2d0] ;  /* 0x0000b400000b7ab9 */ /* 0x000fe20000000800 */
[----:B------:R-:W-:Y:S01]  /*7d60*/  ULDC UR9, c[0x0][0x39c] ;  /* 0x0000e70000097ab9 */ /* 0x000fe20000000800 */
[----:B------:R-:W-:Y:S01]  /*7d70*/  ULDC UR8, c[0x0][0x248] ;  /* 0x0000920000087ab9 */ /* 0x000fe20000000800 */
[----:B------:R-:W-:Y:S01]  /*7d80*/  MOV R216, UR4 ;  /* 0x0000000400d87c02 */ /* 0x000fe20008000f00 */
[----:B------:R-:W-:Y:S01]  /*7d90*/  ULDC UR4, c[0x0][0x2ec] ;  /* 0x0000bb0000047ab9 */ /* 0x000fe20000000800 */
[----:B-1----:R-:W-:Y:S01]  /*7da0*/  LOP3.LUT R5, R0, 0x3, RZ, 0xc0, !PT ;  /* 0x0000000300057812 */ /* 0x002fe200078ec0ff */
[----:B------:R-:W-:-:S04]  /*7db0*/  IMAD.MOV.U32 R0, RZ, RZ, R3 ;  /* 0x000000ffff007224 */ /* 0x000fc800078e0003 */
[----:B------:R-:W-:-:S05]  /*7dc0*/  IMAD R218, R5, -0x2, R2 ;  /* 0xfffffffe05da7824 */ /* 0x000fca00078e0202 */
[----:B------:R-:W-:-:S07]  /*7dd0*/  IADD3 R218, R133, R218, -R134 ;  /* 0x000000da85da7210 */ /* 0x000fce0007ffe886 */
.L_x_4758:
        /* <DEDUP_REMOVED lines=73> */
.L_x_4755:
        /* <DEDUP_REMOVED lines=268> */
[----:B------:R1:W1:Y:S01]  /*9330*/  MUFU.TANH R173, R134 ;  /* 0x0000008600ad7308 */ /* 0x0002620000002400 */
[----:B------:R-:W-:Y:S01]  /*9340*/  FMUL.FTZ R236, R17, UR9 ;  /* 0x0000000911ec7c20 */ /* 0x000fe20008410000 */
[----:B------:R-:W-:Y:S01]  /*9350*/  FMUL.FTZ R239, R18, UR9 ;  /* 0x0000000912ef7c20 */ /* 0x000fe20008410000 */
[----:B------:R-:W-:Y:S01]  /*9360*/  FMUL.FTZ R238, R19, UR9 ;  /* 0x0000000913ee7c20 */ /* 0x000fe20008410000 */
[----:B------:R-:W-:Y:S06]  /*9370*/  HMMA.16816.F32.BF16 R32, R176, R138, R32 ;  /* 0x0000008ab020723c */ /* 0x000fec0000041820 */
[----:B------:R5:W2:Y:S10]  /*9380*/  MUFU.TANH R171, R133 ;  /* 0x0000008500ab7308 */ /* 0x000ab40000002400 */
[----:B------:R3:W2:Y:S01]  /*9390*/  MUFU.TANH R172, R225 ;  /* 0x000000e100ac7308 */ /* 0x0006a20000002400 */
[----:B-1----:R-:W-:Y:S09]  /*93a0*/  FMUL.FTZ R134, R28, UR9 ;  /* 0x000000091c867c20 */ /* 0x002ff20008410000 */
[----:B------:R1:W1:Y:S01]  /*93b0*/  MUFU.TANH R174, R222 ;  /* 0x000000de00ae7308 */ /* 0x0002620000002400 */
[----:B-----5:R-:W-:Y:S01]  /*93c0*/  FMUL.FTZ R133, R30, UR9 ;  /* 0x000000091e857c20 */ /* 0x020fe20008410000 */
[----:B------:R-:W-:Y:S08]  /*93d0*/  FMUL.FTZ R242, R29, UR9 ;  /* 0x000000091df27c20 */ /* 0x000ff00008410000 */
[----:B------:R5:W2:Y:S01]  /*93e0*/  MUFU.TANH R162, R134 ;  /* 0x0000008600a27308 */ /* 0x000aa20000002400 */
[----:B---3--:R-:W-:Y:S09]  /*93f0*/  FMUL.FTZ R225, R26, UR9 ;  /* 0x000000091ae17c20 */ /* 0x008ff20008410000 */
[----:B------:R3:W2:Y:S01]  /*9400*/  MUFU.TANH R151, R133 ;  /* 0x0000008500977308 */ /* 0x0006a20000002400 */
[----:B-1----:R-:W-:Y:S09]  /*9410*/  FMUL.FTZ R222, R27, UR9 ;  /* 0x000000091bde7c20 */ /* 0x002ff20008410000 */
[----:B------:R1:W1:Y:S01]  /*9420*/  MUFU.TANH R146, R241 ;  /* 0x000000f100927308 */ /* 0x0002620000002400 */
[----:B-----5:R-:W-:Y:S09]  /*9430*/  FMUL.FTZ R134, R34, UR9 ;  /* 0x0000000922867c20 */ /* 0x020ff20008410000 */
[----:B------:R5:W2:Y:S01]  /*9440*/  MUFU.TANH R144, R240 ;  /* 0x000000f000907308 */ /* 0x000aa20000002400 */
[----:B---3--:R-:W-:Y:S09]  /*9450*/  FMUL.FTZ R133, R35, UR9 ;  /* 0x0000000923857c20 */ /* 0x008ff20008410000 */
[----:B------:R3:W2:Y:S01]  /*9460*/  MUFU.TANH R147, R225 ;  /* 0x000000e100937308 */ /* 0x0006a20000002400 */
[----:B-1----:R-:W-:Y:S09]  /*9470*/  FMUL.FTZ R241, R31, UR9 ;  /* 0x000000091ff17c20 */ /* 0x002ff20008410000 */
[----:B------:R-:W1:Y:S01]  /*9480*/  MUFU.TANH R227, R227 ;  /* 0x000000e300e37308 */ /* 0x000e620000002400 */
[----:B-----5:R-:W-:Y:S09]  /*9490*/  FMUL.FTZ R240, R33, UR9 ;  /* 0x0000000921f07c20 */ /* 0x020ff20008410000 */
[----:B------:R-:W1:Y:S01]  /*94a0*/  MUFU.TANH R229, R229 ;  /* 0x000000e500e57308 */ /* 0x000e620000002400 */
[----:B---3--:R-:W-:Y:S09]  /*94b0*/  FMUL.FTZ R225, R32, UR9 ;  /* 0x0000000920e17c20 */ /* 0x008ff20008410000 */
[----:B------:R-:W3:Y:S10]  /*94c0*/  MUFU.TANH R228, R228 ;  /* 0x000000e400e47308 */ /* 0x000ef40000002400 */
        /* <DEDUP_REMOVED lines=15> */
[----:B------:R1:W1:Y:S10]  /*95c0*/  MUFU.TANH R150, R240 ;  /* 0x000000f000967308 */ /* 0x0002740000002400 */
[----:B------:R-:W1:Y:S01]  /*95d0*/  MUFU.TANH R134, R134 ;  /* 0x0000008600867308 */ /* 0x000e620000002400 */
[----:B-----5:R-:W-:Y:S09]  /*95e0*/  MOV R225, R3 ;  /* 0x0000000300e17202 */ /* 0x020ff20000000f00 */
[----:B------:R-:W1:Y:S01]  /*95f0*/  MUFU.TANH R133, R133 ;  /* 0x0000008500857308 */ /* 0x000e620000002400 */
[----:B--234-:R-:W-:Y:S05]  /*9600*/  @!P0 BRA `(.L_x_4756) ;  /* 0x0000000800708947 */ /* 0x01cfea0003800000 */
[----:B------:R-:W-:Y:S01]  /*9610*/  PLOP3.LUT P0, PT, PT, PT, UP1, 0x40, 0x0 ;  /* 0x000000000000781c */ /* 0x000fe20003f0e818 */
[----:B------:R-:W-:Y:S04]  /*9620*/  ULEA UR7, -UR8, URZ, 0x6 ;  /* 0x0000003f08077291 */ /* 0x000fe8000f8e313f */
[----:B------:R-:W-:Y:S02]  /*9630*/  USHF.R.S32.HI UR6, URZ, 0x1f, UR7 ;  /* 0x0000001f3f067899 */ /* 0x000fe40008011407 */
[----:B------:R-:W-:Y:S04]  /*9640*/  IMAD.U32 R8, RZ, RZ, UR7 ;  /* 0x00000007ff087e24 */ /* 0x000fe8000f8e00ff */
[----:B------:R-:W-:Y:S02]  /*9650*/  MOV R4, UR6 ;  /* 0x0000000600047c02 */ /* 0x000fe40008000f00 */
[----:B------:R-:W-:Y:S05]  /*9660*/  @P0 BRA `(.L_x_4757) ;  /* 0x0000000000f40947 */ /* 0x000fea0003800000 */
[----:B------:R-:W2:Y:S01]  /*9670*/  LDC R4, c[0x0][0x380] ;  /* 0x0000e000ff047b82 */ /* 0x000ea20000000800 */
[----:B------:R-:W-:Y:S04]  /*9680*/  USHF.L.U32 UR6, UR13, 0x6, URZ ;  /* 0x000000060d067899 */ /* 0x000fe8000800063f */
[----:B------:R-:W-:Y:S02]  /*9690*/  UIADD3 UR7, UR6, -0x40, URZ ;  /* 0xffffffc006077890 */ /* 0x000fe4000fffe03f */
[----:B------:R-:W-:Y:S04]  /*96a0*/  IABS R6, UR6 ;  /* 0x0000000600067c13 */ /* 0x000fe80008000000 */
[----:B------:R-:W-:Y:S02]  /*96b0*/  IABS R5, UR7 ;  /* 0x0000000700057c13 */ /* 0x000fe40008000000 */
[----:B--2---:R-:W-:Y:S04]  /*96c0*/  IABS R2, R4 ;  /* 0x0000000400027213 */ /* 0x004fe80000000000 */
[----:B------:R-:W2:Y:S10]  /*96d0*/  I2F.RP R7, R2 ;  /* 0x0000000200077306 */ /* 0x000eb40000209400 */
[----:B--2---:R-:W2:Y:S02]  /*96e0*/  MUFU.RCP R3, R7 ;  /* 0x0000000700037308 */ /* 0x004ea40000001000 */
[----:B--2---:R-:W-:Y:S08]  /*96f0*/  VIADD R8, R3, 0xffffffe ;  /* 0x0ffffffe03087836 */ /* 0x004ff00000000000 */
[----:B------:R-:W2:Y:S02]  /*9700*/  F2I.FTZ.U32.TRUNC.NTZ R9, R8 ;  /* 0x0000000800097305 */ /* 0x000ea4000021f000 */
[--C-:B--2---:R-:W-:Y:S01]  /*9710*/  IMAD.MOV R3, RZ, RZ, -R9.reuse ;  /* 0x000000ffff037224 */ /* 0x104fe200078e0a09 */
        /* <DEDUP_REMOVED lines=19> */
[----:B------:R-:W2:Y:S01]  /*9850*/  LDC R5, c[0x0][0x24c] ;  /* 0x00009300ff057b82 */ /* 0x000ea20000000800 */
[----:B------:R-:W-:Y:S04]  /*9860*/  LOP3.LUT R2, R4, UR7, RZ, 0x3c, !PT ;  /* 0x0000000704027c12 */ /* 0x000fe8000f8e3cff */
[----:B------:R-:W-:Y:S02]  /*9870*/  ISETP.GE.AND P0, PT, R2, RZ, PT ;  /* 0x000000ff0200720c */ /* 0x000fe40003f06270 */
[----:B------:R-:W-:Y:S03]  /*9880*/  LOP3.LUT R2, RZ, R4, RZ, 0x33, !PT ;  /* 0x00000004ff027212 */ /* 0x000fe600078e33ff */
[----:B------:R-:W-:Y:S01]  /*9890*/  @P2 VIADD R8, R8, 0x1 ;  /* 0x0000000108082836 */ /* 0x000fe20000000000 */
[----:B------:R-:W-:Y:S01]  /*98a0*/  ISETP.NE.AND P2, PT, R4, RZ, PT ;  /* 0x000000ff0400720c */ /* 0x000fe20003f45270 */
[----:B------:R-:W-:Y:S04]  /*98b0*/  @P6 VIADD R9, R9, 0x1 ;  /* 0x0000000109096836 */ /* 0x000fe80000000000 */
[----:B------:R-:W-:Y:S02]  /*98c0*/  @!P1 IMAD.MOV R9, RZ, RZ, -R9 ;  /* 0x000000ffff099224 */ /* 0x000fe400078e0a09 */
[----:B------:R-:W-:Y:S03]  /*98d0*/  @!P0 IADD3 R8, -R8, RZ, RZ ;  /* 0x000000ff08088210 */ /* 0x000fe60007ffe1ff */
[C---:B------:R-:W-:Y:S02]  /*98e0*/  SEL R9, R2.reuse, R9, !P2 ;  /* 0x0000000902097207 */ /* 0x040fe40005000000 */
[----:B------:R-:W-:Y:S02]  /*98f0*/  SEL R3, R2, R8, !P2 ;  /* 0x0000000802037207 */ /* 0x000fe40005000000 */
[-C--:B------:R-:W-:Y:S02]  /*9900*/  LEA R10, P0, R9, R214.reuse, 0x2 ;  /* 0x000000d6090a7211 */ /* 0x080fe400078010ff */
[----:B------:R-:W-:Y:S02]  /*9910*/  LEA R12, P1, R3, R214, 0x2 ;  /* 0x000000d6030c7211 */ /* 0x000fe400078210ff */
[CC--:B------:R-:W-:Y:S01]  /*9920*/  LEA.HI.X.SX32 R11, R9.reuse, R215.reuse, 0x2, P0 ;  /* 0x000000d7090b7211 */ /* 0x0c0fe200000f16ff */
[----:B------:R-:W-:Y:S01]  /*9930*/  IMAD.IADD R9, R9, 0x1, -R3 ;  /* 0x0000000109097824 */ /* 0x000fe200078e0a03 */
[----:B------:R-:W-:Y:S02]  /*9940*/  LEA.HI.X.SX32 R13, R3, R215, 0x2, P1 ;  /* 0x000000d7030d7211 */ /* 0x000fe400008f16ff */
[----:B------:R-:W3:Y:S01]  /*9950*/  LDC.64 R2, c[0x0][0x230] ;  /* 0x00008c00ff027b82 */ /* 0x000ee20000000a00 */
[----:B------:R-:W-:Y:S01]  /*9960*/  IMAD R8, R9, R4, -0x40 ;  /* 0xffffffc009087424 */ /* 0x000fe200078e0204 */
[----:B------:R-:W4:Y:S04]  /*9970*/  LDG.E R7, desc[UR14][R10.64] ;  /* 0x0000000e0a077981 */ /* 0x000f28000c1e1900 */
[----:B------:R-:W4:Y:S01]  /*9980*/  LDG.E R6, desc[UR14][R12.64] ;  /* 0x0000000e0c067981 */ /* 0x000f22000c1e1900 */
[----:B------:R-:W-:Y:S05]  /*9990*/  SHF.R.S32.HI R4, RZ, 0x1f, R8 ;  /* 0x0000001fff047819 */ /* 0x000fea0000011408 */
[----:B------:R-:W-:Y:S04]  /*99a0*/  IMAD R4, R4, UR8, RZ ;  /* 0x0000000804047c24 */ /* 0x000fe8000f8e02ff */
[C---:B--2---:R-:W-:Y:S02]  /*99b0*/  IMAD R4, R8.reuse, R5, R4 ;  /* 0x0000000508047224 */ /* 0x044fe400078e0204 */
[----:B------:R-:W-:Y:S04]  /*99c0*/  IMAD.WIDE.U32 R8, R8, UR8, RZ ;  /* 0x0000000808087c25 */ /* 0x000fe8000f8e00ff */
[----:B------:R-:W-:Y:S01]  /*99d0*/  IMAD.IADD R9, R9, 0x1, R4 ;  /* 0x0000000109097824 */ /* 0x000fe200078e0204 */
[----:B----4-:R-:W-:Y:S04]  /*99e0*/  IADD3 R6, -R7, R6, RZ ;  /* 0x0000000607067210 */ /* 0x010fe80007ffe1ff */
[----:B------:R-:W-:Y:S01]  /*99f0*/  SHF.R.S32.HI R5, RZ, 0x1f, R6 ;  /* 0x0000001fff057819 */ /* 0x000fe20000011406 */
[CC--:B---3--:R-:W-:Y:S04]  /*9a00*/  IMAD.WIDE.U32 R8, R6.reuse, R2.reuse, R8 ;  /* 0x0000000206087225 */ /* 0x0c8fe800078e0008 */
[----:B------:R-:W-:Y:S04]  /*9a10*/  IMAD R5, R5, R2, RZ ;  /* 0x0000000205057224 */ /* 0x000fe800078e02ff */
[----:B------:R-:W-:Y:S05]  /*9a20*/  IMAD R5, R6, R3, R5 ;  /* 0x0000000306057224 */ /* 0x000fea00078e0205 */
[----:B------:R-:W-:Y:S07]  /*9a30*/  IADD3 R4, R9, R5, RZ ;  /* 0x0000000509047210 */ /* 0x000fee0007ffe0ff */
.L_x_4757:
        /* <DEDUP_REMOVED lines=89> */
.L_x_4756:
[----:B------:R-:W-:Y:S01]  /*9fd0*/  MOV R3, UR13 ;  /* 0x0000000d00037c02 */ /* 0x000fe20008000f00 */
[----:B------:R-:W-:Y:S04]  /*9fe0*/  LDSM.16.MT88.4 R28, [R197+0xc000] ;  /* 0x00c00000c51c783b */ /* 0x000fe80000004200 */
[----:B--2---:R-:W-:Y:S05]  /*9ff0*/  IMAD R8, R3, -0x40, R218 ;  /* 0xffffffc003087824 */ /* 0x004fea00078e02da */
[C---:B------:R-:W-:Y:S02]  /*a000*/  IADD3 R19, R8.reuse, 0x8, RZ ;  /* 0x0000000808137810 */ /* 0x040fe40007ffe0ff */
[C---:B------:R-:W-:Y:S02]  /*a010*/  IADD3 R18, R8.reuse, 0x7, RZ ;  /* 0x0000000708127810 */ /* 0x040fe40007ffe0ff */
[----:B------:R-:W-:Y:S02]  /*a020*/  IADD3 R17, R8, -0x1, RZ ;  /* 0xffffffff08117810 */ /* 0x000fe40007ffe0ff */
        /* <DEDUP_REMOVED lines=42> */
[C---:B------:R-:W-:Y:S02]  /*a2d0*/  @!P5 IADD3 R9, -R8.reuse, 0x21, RZ ;  /* 0x000000210809d810 */ /* 0x040fe40007ffe1ff */
[----:B------:R-:W-:Y:S02]  /*a2e0*/  I2FP.F32.S32 R21, R20 ;  /* 0x0000001400157245 */ /* 0x000fe40000201400 */
[C---:B------:R-:W-:Y:S02]  /*a2f0*/  @!P4 IADD3 R7, -R8.reuse, 0x28, RZ ;  /* 0x000000280807c810 */ /* 0x040fe40007ffe1ff */
[C---:B------:R-:W-:Y:S01]  /*a300*/  @!P3 IADD3 R6, -R8.reuse, 0x29, RZ ;  /* 0x000000290806b810 */ /* 0x040fe20007ffe1ff */
[C---:B-1----:R-:W-:Y:S01]  /*a310*/  FFMA.FTZ R230, R21.reuse, -UR5, R230 ;  /* 0x8000000515e67c23 */ /* 0x042fe200080100e6 */
[C---:B------:R-:W-:Y:S02]  /*a320*/  @!P2 IADD3 R5, -R8.reuse, 0x30, RZ ;  /* 0x000000300805a810 */ /* 0x040fe40007ffe1ff */
[C---:B------:R-:W-:Y:S02]  /*a330*/  @!P1 IADD3 R2, -R8.reuse, 0x31, RZ ;  /* 0x0000003108029810 */ /* 0x040fe40007ffe1ff */
[C---:B------:R-:W-:Y:S02]  /*a340*/  @!P0 IADD3 R4, -R8.reuse, 0x38, RZ ;  /* 0x0000003808048810 */ /* 0x040fe40007ffe1ff */
[----:B------:R-:W-:Y:S01]  /*a350*/  @!P6 IADD3 R3, -R8, 0x39, RZ ;  /* 0x000000390803e810 */ /* 0x000fe20007ffe1ff */
[----:B------:R-:W-:Y:S01]  /*a360*/  FFMA.FTZ R8, R21, -UR5, R132 ;  /* 0x8000000515087c23 */ /* 0x000fe20008010084 */
[----:B------:R-:W-:Y:S01]  /*a370*/  I2FP.F32.S32 R17, R17 ;  /* 0x0000001100117245 */ /* 0x000fe20000201400 */
[----:B------:R-:W-:Y:S01]  /*a380*/  LDSM.16.MT88.4 R20, [R198+0xc000] ;  /* 0x00c00000c614783b */ /* 0x000fe20000004200 */
[----:B------:R-:W-:Y:S02]  /*a390*/  I2FP.F32.S32 R19, R19 ;  /* 0x0000001300137245 */ /* 0x000fe40000201400 */
[----:B------:R-:W-:Y:S01]  /*a3a0*/  I2FP.F32.S32 R16, R16 ;  /* 0x0000001000107245 */ /* 0x000fe20000201400 */
[----:B------:R-:W-:Y:S01]  /*a3b0*/  FFMA.FTZ R224, R17, -UR5, R224 ;  /* 0x8000000511e07c23 */ /* 0x000fe200080100e0 */
[----:B------:R-:W-:Y:S01]  /*a3c0*/  I2FP.F32.S32 R139, R14 ;  /* 0x0000000e008b7245 */ /* 0x000fe20000201400 */
[----:B------:R-:W-:Y:S01]  /*a3d0*/  FFMA.FTZ R226, R19, -UR5, R226 ;  /* 0x8000000513e27c23 */ /* 0x000fe200080100e2 */
[----:B------:R-:W-:Y:S01]  /*a3e0*/  I2FP.F32.S32 R14, R13 ;  /* 0x0000000d000e7245 */ /* 0x000fe20000201400 */
[C---:B------:R-:W-:Y:S01]  /*a3f0*/  FFMA.FTZ R143, R16.reuse, -UR5, R235 ;  /* 0x80000005108f7c23 */ /* 0x040fe200080100eb */
        /* <DEDUP_REMOVED lines=11> */
[----:B------:R-:W-:Y:S01]  /*a4b0*/  FFMA.FTZ R141, R15, -UR5, R234 ;  /* 0x800000050f8d7c23 */ /* 0x000fe200080100ea */
[----:B------:R-:W-:Y:S01]  /*a4c0*/  FMNMX.FTZ R15, R227, R14, !PT ;  /* 0x0000000ee30f7209 */ /* 0x000fe20007810000 */
[----:B------:R-:W-:Y:S01]  /*a4d0*/  FFMA.FTZ R233, R17, -UR5, R233 ;  /* 0x8000000511e97c23 */ /* 0x000fe200080100e9 */
[C---:B------:R-:W-:Y:S01]  /*a4e0*/  FFMA.FTZ R142, R139.reuse, -UR5, R232 ;  /* 0x800000058b8e7c23 */ /* 0x040fe200080100e8 */
[----:B------:R-:W-:Y:S01]  /*a4f0*/  FMNMX.FTZ R17, R228, R13, !PT ;  /* 0x0000000de4117209 */ /* 0x000fe20007810000 */
[----:B------:R-:W-:Y:S01]  /*a500*/  FFMA.FTZ R139, R139, -UR5, R239 ;  /* 0x800000058b8b7c23 */ /* 0x000fe200080100ef */
[----:B------:R-:W-:Y:S02]  /*a510*/  I2FP.F32.S32 R13, R10 ;  /* 0x0000000a000d7245 */ /* 0x000fe40000201400 */
[----:B------:R-:W-:Y:S02]  /*a520*/  FMNMX.FTZ R10, R230, R15, !PT ;  /* 0x0000000fe60a7209 */ /* 0x000fe40007810000 */
[----:B------:R-:W-:Y:S01]  /*a530*/  I2FP.F32.S32 R12, R12 ;  /* 0x0000000c000c7245 */ /* 0x000fe20000201400 */
[C---:B------:R-:W-:Y:S01]  /*a540*/  FFMA.FTZ R172, R13.reuse, -UR5, R172 ;  /* 0x800000050dac7c23 */ /* 0x040fe200080100ac */
[----:B------:R-:W-:Y:S01]  /*a550*/  FMNMX.FTZ R17, R142, R17, !PT ;  /* 0x000000118e117209 */ /* 0x000fe20007810000 */
[----:B------:R-:W-:Y:S01]  /*a560*/  FFMA.FTZ R147, R13, -UR5, R147 ;  /* 0x800000050d937c23 */ /* 0x000fe20008010093 */
[----:B------:R-:W-:Y:S01]  /*a570*/  FMNMX.FTZ R10, R233, R10, !PT ;  /* 0x0000000ae90a7209 */ /* 0x000fe20007810000 */
[C---:B------:R-:W-:Y:S01]  /*a580*/  FFMA.FTZ R138, R12.reuse, -UR5, R237 ;  /* 0x800000050c8a7c23 */ /* 0x040fe200080100ed */
[----:B------:R-:W-:Y:S01]  /*a590*/  I2FP.F32.S32 R11, R11 ;  /* 0x0000000b000b7245 */ /* 0x000fe20000201400 */
[----:B------:R-:W-:Y:S01]  /*a5a0*/  FFMA.FTZ R173, R12, -UR5, R173 ;  /* 0x800000050cad7c23 */ /* 0x000fe200080100ad */
[----:B------:R-:W-:Y:S01]  /*a5b0*/  FMNMX.FTZ R17, R140, R17, !PT ;  /* 0x000000118c117209 */ /* 0x000fe20007810000 */
[----:B------:R-:W-:Y:S01]  /*a5c0*/  LDSM.16.MT88.4 R12, [R200+0xc000] ;  /* 0x00c00000c80c783b */ /* 0x000fe20000004200 */
        /* <DEDUP_REMOVED lines=52> */
[----:B------:R-:W-:Y:S01]  /*a910*/  FADD.FTZ R0, -R3, R0 ;  /* 0x0000000003007221 */ /* 0x000fe20000010100 */
[C---:B------:R-:W-:Y:S01]  /*a920*/  FSETP.NEU.FTZ.AND P0, PT, R132.reuse, -INF , PT ;  /* 0xff8000008400780b */ /* 0x040fe20003f1d000 */
[C---:B------:R-:W-:Y:S01]  /*a930*/  FMUL.FTZ R161, R132.reuse, UR4 ;  /* 0x0000000484a17c20 */ /* 0x040fe20008410000 */
[----:B------:R-:W-:Y:S01]  /*a940*/  FADD.FTZ R2, -R132, R135 ;  /* 0x0000008784027221 */ /* 0x000fe20000010100 */
[----:B------:R-:W-:Y:S03]  /*a950*/  FMUL.FTZ R6, R0, UR4 ;  /* 0x0000000400067c20 */ /* 0x000fe60008410000 */
        /* <DEDUP_REMOVED lines=42> */
[----:B------:R-:W-:Y:S01]  /*ac00*/  FMUL.FTZ R33, R2, R105 ;  /* 0x0000006902217220 */ /* 0x000fe20000410000 */
[--C-:B------:R-:W-:Y:S01]  /*ac10*/  FFMA.FTZ R168, R141, UR4, -R148.reuse ;  /* 0x000000048da87c23 */ /* 0x100fe20008010894 */
[--C-:B------:R-:W-:Y:S01]  /*ac20*/  FFMA.FTZ R169, R139, UR4, -R148.reuse ;  /* 0x000000048ba97c23 */ /* 0x100fe20008010894 */
[----:B------:R-:W-:Y:S03]  /*ac30*/  LDSM.16.MT88.4 R104, [R196+0xe000] ;  /* 0x00e00000c468783b */ /* 0x000fe60000004200 */
[----:B------:R-:W3:Y:S01]  /*ac40*/  MUFU.EX2 R154, R154 ;  /* 0x0000009a009a7308 */ /* 0x000ee20000000800 */
[----:B-1----:R-:W-:Y:S01]  /*ac50*/  F2FP.BF16.F32.PACK_AB R124, R156, R159 ;  /* 0x0000009f9c7c723e */ /* 0x002fe200000010ff */
[--C-:B------:R-:W-:Y:S01]  /*ac60*/  FFMA.FTZ R170, R137, UR4, -R148.reuse ;  /* 0x0000000489aa7c23 */ /* 0x100fe20008010894 */
[--C-:B------:R-:W-:Y:S01]  /*ac70*/  FFMA.FTZ R177, R144, UR4, -R161.reuse ;  /* 0x0000000490b17c23 */ /* 0x100fe200080108a1 */
[--C-:B------:R-:W-:Y:S01]  /*ac80*/  FFMA.FTZ R178, R145, UR4, -R148.reuse ;  /* 0x0000000491b27c23 */ /* 0x100fe20008010894 */
[--C-:B------:R-:W-:Y:S01]  /*ac90*/  FFMA.FTZ R181, R149, UR4, -R148.reuse ;  /* 0x0000000495b57c23 */ /* 0x100fe20008010894 */
[C---:B------:R-:W-:Y:S01]  /*aca0*/  FMUL.FTZ R36, R2.reuse, R36 ;  /* 0x0000002402247220 */ /* 0x040fe20000410000 */
[----:B------:R-:W-:Y:S03]  /*acb0*/  LDSM.16.MT88.4 R112, [R200+0xc800] ;  /* 0x00c80000c870783b */ /* 0x000fe60000004200 */
[----:B------:R-:W-:Y:S01]  /*acc0*/  MUFU.EX2 R157, R157 ;  /* 0x0000009d009d7308 */ /* 0x000fe20000000800 */
[----:B------:R-:W-:Y:S01]  /*acd0*/  FMUL.FTZ R37, R2, R37 ;  /* 0x0000002502257220 */ /* 0x000fe20000410000 */
[C---:B------:R-:W-:Y:S01]  /*ace0*/  FMUL.FTZ R38, R0.reuse, R38 ;  /* 0x0000002600267220 */ /* 0x040fe20000410000 */
[----:B------:R-:W-:Y:S01]  /*acf0*/  FMUL.FTZ R39, R0, R39 ;  /* 0x0000002700277220 */ /* 0x000fe20000410000 */
[C---:B------:R-:W-:Y:S01]  /*ad00*/  FMUL.FTZ R40, R2.reuse, R40 ;  /* 0x0000002802287220 */ /* 0x040fe20000410000 */
[----:B------:R-:W-:Y:S01]  /*ad10*/  FMUL.FTZ R41, R2, R41 ;  /* 0x0000002902297220 */ /* 0x000fe20000410000 */
[----:B------:R-:W-:Y:S01]  /*ad20*/  FMUL.FTZ R42, R0, R42 ;  /* 0x0000002a002a7220 */ /* 0x000fe20000410000 */
[----:B------:R-:W-:Y:S03]  /*ad30*/  LDSM.16.MT88.4 R120, [R197+0xc800] ;  /* 0x00c80000c578783b */ /* 0x000fe60000004200 */
[----:B------:R-:W1:Y:S01]  /*ad40*/  MUFU.EX2 R153, R153 ;  /* 0x0000009900997308 */ /* 0x000e620000000800 */
[----:B---3--:R-:W-:Y:S01]  /*ad50*/  F2FP.BF16.F32.PACK_AB R126, R154, R155 ;  /* 0x0000009b9a7e723e */ /* 0x008fe200000010ff */
[----:B------:R-:W-:Y:S01]  /*ad60*/  FMUL.FTZ R43, R0, R43 ;  /* 0x0000002b002b7220 */ /* 0x000fe20000410000 */
[C---:B------:R-:W-:Y:S01]  /*ad70*/  FMUL.FTZ R44, R2.reuse, R44 ;  /* 0x0000002c022c7220 */ /* 0x040fe20000410000 */
[----:B------:R-:W-:Y:S01]  /*ad80*/  FMUL.FTZ R45, R2, R45 ;  /* 0x0000002d022d7220 */ /* 0x000fe20000410000 */
[C---:B------:R-:W-:Y:S01]  /*ad90*/  FMUL.FTZ R46, R0.reuse, R46 ;  /* 0x0000002e002e7220 */ /* 0x040fe20000410000 */
[----:B------:R-:W-:Y:S01]  /*ada0*/  FMUL.FTZ R47, R0, R47 ;  /* 0x0000002f002f7220 */ /* 0x000fe20000410000 */
[----:B------:R-:W-:Y:S03]  /*adb0*/  LDSM.16.MT88.4 R136, [R198+0xe800] ;  /* 0x00e80000c688783b */ /* 0x000fe60000004200 */
[----:B------:R-:W-:Y:S01]  /*adc0*/  MUFU.EX2 R152, R152 ;  /* 0x0000009800987308 */ /* 0x000fe20000000800 */
[C---:B------:R-:W-:Y:S01]  /*add0*/  FMUL.FTZ R48, R2.reuse, R48 ;  /* 0x0000003002307220 */ /* 0x040fe20000410000 */
[----:B------:R-:W-:Y:S01]  /*ade0*/  FMUL.FTZ R49, R2, R49 ;  /* 0x0000003102317220 */ /* 0x000fe20000410000 */
[C---:B------:R-:W-:Y:S01]  /*adf0*/  FMUL.FTZ R50, R0.reuse, R50 ;  /* 0x0000003200327220 */ /* 0x040fe20000410000 */
[----:B------:R-:W-:Y:S01]  /*ae00*/  FMUL.FTZ R51, R0, R51 ;  /* 0x0000003300337220 */ /* 0x000fe20000410000 */
[C---:B------:R-:W-:Y:S01]  /*ae10*/  FMUL.FTZ R52, R2.reuse, R52 ;  /* 0x0000003402347220 */ /* 0x040fe20000410000 */
[----:B------:R-:W-:Y:S01]  /*ae20*/  FMUL.FTZ R53, R2, R53 ;  /* 0x0000003502357220 */ /* 0x000fe20000410000 */
[----:B------:R-:W-:Y:S03]  /*ae30*/  LDSM.16.MT88.4 R140, [R197+0xe800] ;  /* 0x00e80000c58c783b */ /* 0x000fe60000004200 */
[----:B------:R-:W3:Y:S01]  /*ae40*/  MUFU.EX2 R135, R135 ;  /* 0x0000008700877308 */ /* 0x000ee20000000800 */
[----:B-1----:R-:W-:Y:S01]  /*ae50*/  F2FP.BF16.F32.PACK_AB R125, R153, R157 ;  /* 0x0000009d997d723e */ /* 0x002fe200000010ff */
        /* <DEDUP_REMOVED lines=26> */
[----:B------:R-:W1:Y:S01]  /*b000*/  MUFU.EX2 R164, R164 ;  /* 0x000000a400a47308 */ /* 0x000e620000000800 */
[----:B------:R-:W-:Y:S01]  /*b010*/  ISETP.LT.AND P0, PT, R208, UR13, PT ;  /* 0x0000000dd0007c0c */ /* 0x000fe2000bf01270 */
[C---:B------:R-:W-:Y:S01]  /*b020*/  FMUL.FTZ R12, R2.reuse, R116 ;  /* 0x00000074020c7220 */ /* 0x040fe20000410000 */
[----:B------:R-:W-:Y:S03]  /*b030*/  FMUL.FTZ R13, R2, R117 ;  /* 0x00000075020d7220 */ /* 0x000fe60000410000 */
[C---:B------:R-:W-:Y:S01]  /*b040*/  FMUL.FTZ R14, R0.reuse, R118 ;  /* 0x00000076000e7220 */ /* 0x040fe20000410000 */
[----:B------:R-:W-:Y:S01]  /*b050*/  FMUL.FTZ R15, R0, R119 ;  /* 0x00000077000f7220 */ /* 0x000fe20000410000 */
[----:B------:R-:W-:Y:S01]  /*b060*/  UIADD3 UR13, UR13, -0x1, URZ ;  /* 0xffffffff0d0d7890 */ /* 0x000fe2000fffe03f */
[----:B------:R-:W3:Y:S01]  /*b070*/  LDSM.16.MT88.4 R116, [R200+0xe000] ;  /* 0x00e00000c874783b */ /* 0x000ee20000004200 */
[C---:B------:R-:W-:Y:S01]  /*b080*/  FMUL.FTZ R76, R2.reuse, R76 ;  /* 0x0000004c024c7220 */ /* 0x040fe20000410000 */
[----:B------:R-:W-:Y:S01]  /*b090*/  FMUL.FTZ R77, R2, R77 ;  /* 0x0000004d024d7220 */ /* 0x000fe20000410000 */
[C---:B------:R-:W-:Y:S01]  /*b0a0*/  FMUL.FTZ R78, R0.reuse, R78 ;  /* 0x0000004e004e7220 */ /* 0x040fe20000410000 */
[----:B------:R-:W-:Y:S01]  /*b0b0*/  FMUL.FTZ R79, R0, R79 ;  /* 0x0000004f004f7220 */ /* 0x000fe20000410000 */
[C---:B------:R-:W-:Y:S01]  /*b0c0*/  HMMA.16816.F32.BF16 R12, R124.reuse, R20, R12 ;  /* 0x000000147c0c723c */ /* 0x040fe2000004180c */
[----:B------:R-:W-:Y:S02]  /*b0d0*/  MUFU.EX2 R166, R166 ;  /* 0x000000a600a67308 */ /* 0x000fe40000000800 */
[C---:B------:R-:W-:Y:S01]  /*b0e0*/  FMUL.FTZ R80, R2.reuse, R80 ;  /* 0x0000005002507220 */ /* 0x040fe20000410000 */
[----:B------:R-:W-:Y:S01]  /*b0f0*/  FMUL.FTZ R81, R2, R81 ;  /* 0x0000005102517220 */ /* 0x000fe20000410000 */
[----:B------:R-:W-:Y:S01]  /*b100*/  FMUL.FTZ R82, R0, R82 ;  /* 0x0000005200527220 */ /* 0x000fe20000410000 */
[C---:B------:R-:W-:Y:S05]  /*b110*/  HMMA.16816.F32.BF16 R16, R124.reuse, R22, R16 ;  /* 0x000000167c10723c */ /* 0x040fea0000041810 */
[----:B------:R-:W4:Y:S01]  /*b120*/  MUFU.EX2 R165, R165 ;  /* 0x000000a500a57308 */ /* 0x000f220000000800 */
[C---:B------:R-:W-:Y:S01]  /*b130*/  FMUL.FTZ R20, R2.reuse, R108 ;  /* 0x0000006c02147220 */ /* 0x040fe20000410000 */
[----:B------:R-:W-:Y:S01]  /*b140*/  FMUL.FTZ R21, R2, R109 ;  /* 0x0000006d02157220 */ /* 0x000fe20000410000 */
[C---:B------:R-:W-:Y:S03]  /*b150*/  FMUL.FTZ R22, R0.reuse, R110 ;  /* 0x0000006e00167220 */ /* 0x040fe60000410000 */
[C---:B------:R-:W-:Y:S02]  /*b160*/  FMUL.FTZ R23, R0.reuse, R111 ;  /* 0x0000006f00177220 */ /* 0x040fe40000410000 */
[----:B------:R-:W5:Y:S01]  /*b170*/  LDSM.16.MT88.4 R108, [R198+0xe000] ;  /* 0x00e00000c66c783b */ /* 0x000f620000004200 */
[----:B------:R-:W-:Y:S01]  /*b180*/  FMUL.FTZ R83, R0, R83 ;  /* 0x0000005300537220 */ /* 0x000fe20000410000 */
[C---:B------:R-:W-:Y:S01]  /*b190*/  FMUL.FTZ R84, R2.reuse, R84 ;  /* 0x0000005402547220 */ /* 0x040fe20000410000 */
[----:B------:R-:W-:Y:S01]  /*b1a0*/  FMUL.FTZ R85, R2, R85 ;  /* 0x0000005502557220 */ /* 0x000fe20000410000 */
[C---:B------:R-:W-:Y:S01]  /*b1b0*/  FMUL.FTZ R86, R0.reuse, R86 ;  /* 0x0000005600567220 */ /* 0x040fe20000410000 */
[C---:B------:R-:W-:Y:S01]  /*b1c0*/  HMMA.16816.F32.BF16 R20, R124.reuse, R28, R20 ;  /* 0x0000001c7c14723c */ /* 0x040fe20000041814 */
[----:B------:R-:W-:Y:S02]  /*b1d0*/  MUFU.EX2 R167, R167 ;  /* 0x000000a700a77308 */ /* 0x000fe40000000800 */
[----:B------:R-:W-:Y:S01]  /*b1e0*/  FMUL.FTZ R87, R0, R87 ;  /* 0x0000005700577220 */ /* 0x000fe20000410000 */
[C---:B------:R-:W-:Y:S01]  /*b1f0*/  FMUL.FTZ R88, R2.reuse, R88 ;  /* 0x0000005802587220 */ /* 0x040fe20000410000 */
[C---:B------:R-:W-:Y:S01]  /*b200*/  FMUL.FTZ R89, R2.reuse, R89 ;  /* 0x0000005902597220 */ /* 0x040fe20000410000 */
[C---:B------:R-:W-:Y:S05]  /*b210*/  HMMA.16816.F32.BF16 R24, R124.reuse, R30, R24 ;  /* 0x0000001e7c18723c */ /* 0x040fea0000041818 */
[----:B------:R-:W4:Y:S01]  /*b220*/  MUFU.EX2 R168, R168 ;  /* 0x000000a800a87308 */ /* 0x000f220000000800 */
[C---:B------:R-:W-:Y:S01]  /*b230*/  FMUL.FTZ R28, R2.reuse, R100 ;  /* 0x00000064021c7220 */ /* 0x040fe20000410000 */
[----:B------:R-:W-:Y:S01]  /*b240*/  FMUL.FTZ R29, R2, R101 ;  /* 0x00000065021d7220 */ /* 0x000fe20000410000 */
[C---:B------:R-:W-:Y:S03]  /*b250*/  FMUL.FTZ R30, R0.reuse, R102 ;  /* 0x00000066001e7220 */ /* 0x040fe60000410000 */
[C---:B------:R-:W-:Y:S02]  /*b260*/  FMUL.FTZ R31, R0.reuse, R103 ;  /* 0x00000067001f7220 */ /* 0x040fe40000410000 */
[----:B------:R-:W1:Y:S01]  /*b270*/  LDSM.16.MT88.4 R100, [R197+0xe000] ;  /* 0x00e00000c564783b */ /* 0x000e620000004200 */
[C---:B------:R-:W-:Y:S01]  /*b280*/  FMUL.FTZ R90, R0.reuse, R90 ;  /* 0x0000005a005a7220 */ /* 0x040fe20000410000 */
[----:B------:R-:W-:Y:S01]  /*b290*/  FMUL.FTZ R91, R0, R91 ;  /* 0x0000005b005b7220 */ /* 0x000fe20000410000 */
[----:B------:R-:W-:Y:S01]  /*b2a0*/  MUFU.EX2 R169, R169 ;  /* 0x000000a900a97308 */ /* 0x000fe20000000800 */
[C---:B------:R-:W-:Y:S01]  /*b2b0*/  FMUL.FTZ R92, R2.reuse, R92 ;  /* 0x0000005c025c7220 */ /* 0x040fe20000410000 */
[C---:B--2---:R-:W-:Y:S03]  /*b2c0*/  HMMA.16816.F32.BF16 R28, R124.reuse, R128, R28 ;  /* 0x000000807c1c723c */ /* 0x044fe6000004181c */
[----:B------:R-:W-:Y:S01]  /*b2d0*/  FMUL.FTZ R93, R2, R93 ;  /* 0x0000005d025d7220 */ /* 0x000fe20000410000 */
[C---:B------:R-:W-:Y:S01]  /*b2e0*/  FMUL.FTZ R94, R0.reuse, R94 ;  /* 0x0000005e005e7220 */ /* 0x040fe20000410000 */
[----:B------:R-:W-:Y:S01]  /*b2f0*/  FMUL.FTZ R95, R0, R95 ;  /* 0x0000005f005f7220 */ /* 0x000fe20000410000 */
[C---:B------:R-:W-:Y:S01]  /*b300*/  HMMA.16816.F32.BF16 R32, R124.reuse, R130, R32 ;  /* 0x000000827c20723c */ /* 0x040fe20000041820 */
[----:B------:R-:W-:Y:S01]  /*b310*/  LDSM.16.MT88.4 R128, [R196+0xc800] ;  /* 0x00c80000c480783b */ /* 0x000fe20000004200 */
        /* <DEDUP_REMOVED lines=8> */
[C---:B-----5:R-:W-:Y:S02]  /*b3a0*/  HMMA.16816.F32.BF16 R44, R124.reuse, R108, R44 ;  /* 0x0000006c7c2c723c */ /* 0x060fe4000004182c */
[----:B------:R-:W-:Y:S03]  /*b3b0*/  MUFU.EX2 R178, R178 ;  /* 0x000000b200b27308 */ /* 0x000fe60000000800 */
[----:B------:R-:W-:Y:S01]  /*b3c0*/  FMUL.FTZ R99, R0, R99 ;  /* 0x0000006300637220 */ /* 0x000fe20000410000 */
[C---:B------:R-:W-:Y:S01]  /*b3d0*/  HMMA.16816.F32.BF16 R48, R124.reuse, R110, R48 ;  /* 0x0000006e7c30723c */ /* 0x040fe20000041830 */
[----:B------:R-:W3:Y:S05]  /*b3e0*/  LDSM.16.MT88.4 R108, [R200+0x10000] ;  /* 0x01000000c86c783b */ /* 0x000eea0000004200 */
[----:B------:R-:W-:Y:S01]  /*b3f0*/  MUFU.EX2 R181, R181 ;  /* 0x000000b500b57308 */ /* 0x000fe20000000800 */
[--C-:B------:R-:W-:Y:S01]  /*b400*/  FFMA.FTZ R175, R174, UR4, -R161.reuse ;  /* 0x00000004aeaf7c23 */ /* 0x100fe200080108a1 */
[C---:B-1----:R-:W-:Y:S03]  /*b410*/  HMMA.16816.F32.BF16 R52, R124.reuse, R100, R52 ;  /* 0x000000647c34723c */ /* 0x042fe60000041834 */
[--C-:B------:R-:W-:Y:S03]  /*b420*/  FFMA.FTZ R174, R146, UR4, -R161.reuse ;  /* 0x0000000492ae7c23 */ /* 0x100fe600080108a1 */
[C---:B------:R-:W-:Y:S01]  /*b430*/  HMMA.16816.F32.BF16 R56, R124.reuse, R102, R56 ;  /* 0x000000667c38723c */ /* 0x040fe20000041838 */
[----:B------:R-:W1:Y:S01]  /*b440*/  LDSM.16.MT88.4 R100, [R198+0x10000] ;  /* 0x01000000c664783b */ /* 0x000e620000004200 */
[----:B------:R-:W-:Y:S03]  /*b450*/  MUFU.EX2 R175, R175 ;  /* 0x000000af00af7308 */ /* 0x000fe60000000800 */
[--C-:B------:R-:W-:Y:S01]  /*b460*/  FFMA.FTZ R176, R171, UR4, -R148.reuse ;  /* 0x00000004abb07c23 */ /* 0x100fe20008010894 */
[C---:B------:R-:W-:Y:S06]  /*b470*/  HMMA.16816.F32.BF16 R60, R124.reuse, R104, R60 ;  /* 0x000000687c3c723c */ /* 0x040fec000004183c */
[----:B------:R-:W-:Y:S01]  /*b480*/  MUFU.EX2 R174, R174 ;  /* 0x000000ae00ae7308 */ /* 0x000fe20000000800 */
[--C-:B------:R-:W-:Y:S01]  /*b490*/  FFMA.FTZ R171, R147, UR4, -R148.reuse ;  /* 0x0000000493ab7c23 */ /* 0x100fe20008010894 */
[C---:B------:R-:W-:Y:S01]  /*b4a0*/  HMMA.16816.F32.BF16 R64, R124.reuse, R106, R64 ;  /* 0x0000006a7c40723c */ /* 0x040fe20000041840 */
[----:B------:R-:W5:Y:S02]  /*b4b0*/  LDSM.16.MT88.4 R104, [R197+0x10000] ;  /* 0x01000000c568783b */ /* 0x000f640000004200 */
[--C-:B------:R-:W-:Y:S01]  /*b4c0*/  FFMA.FTZ R172, R172, UR4, -R161.reuse ;  /* 0x00000004acac7c23 */ /* 0x100fe200080108a1 */
[--C-:B------:R-:W-:Y:S01]  /*b4d0*/  FFMA.FTZ R173, R173, UR4, -R148.reuse ;  /* 0x00000004adad7c23 */ /* 0x100fe20008010894 */
[--C-:B------:R-:W-:Y:S01]  /*b4e0*/  FFMA.FTZ R162, R162, UR4, -R161.reuse ;  /* 0x00000004a2a27c23 */ /* 0x100fe200080108a1 */
[--C-:B------:R-:W-:Y:S03]  /*b4f0*/  FFMA.FTZ R179, R160, UR4, -R161.reuse ;  /* 0x00000004a0b37c23 */ /* 0x100fe600080108a1 */
[----:B------:R-:W-:Y:S01]  /*b500*/  LDSM.16.MT88.4 R144, [R196+0xf000] ;  /* 0x00f00000c490783b */ /* 0x000fe20000004200 */
[----:B------:R-:W-:Y:S01]  /*b510*/  MUFU.EX2 R176, R176 ;  /* 0x000000b000b07308 */ /* 0x000fe20000000800 */
[--C-:B------:R-:W-:Y:S01]  /*b520*/  FFMA.FTZ R160, R151, UR4, -R148.reuse ;  /* 0x0000000497a07c23 */ /* 0x100fe20008010894 */
[--C-:B------:R-:W-:Y:S01]  /*b530*/  FFMA.FTZ R158, R158, UR4, -R161.reuse ;  /* 0x000000049e9e7c23 */ /* 0x100fe200080108a1 */
[----:B------:R-:W-:Y:S01]  /*b540*/  FFMA.FTZ R161, R150, UR4, -R161 ;  /* 0x0000000496a17c23 */ /* 0x000fe200080108a1 */
[--C-:B------:R-:W-:Y:S01]  /*b550*/  FFMA.FTZ R134, R134, UR4, -R148.reuse ;  /* 0x0000000486867c23 */ /* 0x100fe20008010894 */
[----:B------:R-:W-:Y:S01]  /*b560*/  FFMA.FTZ R148, R133, UR4, -R148 ;  /* 0x0000000485947c23 */ /* 0x000fe20008010894 */
[----:B------:R-:W-:Y:S01]  /*b570*/  FFMA.FTZ R159, R2, R223, R159 ;  /* 0x000000df029f7223 */ /* 0x000fe2000001009f */
[C---:B---3--:R-:W-:Y:S03]  /*b580*/  HMMA.16816.F32.BF16 R68, R124.reuse, R108, R68 ;  /* 0x0000006c7c44723c */ /* 0x048fe60000041844 */
[----:B------:R-:W3:Y:S01]  /*b590*/  MUFU.EX2 R172, R172 ;  /* 0x000000ac00ac7308 */ /* 0x000ee20000000800 */
[----:B------:R-:W-:Y:S01]  /*b5a0*/  FFMA.FTZ R157, R0, R221, R157 ;  /* 0x000000dd009d7223 */ /* 0x000fe2000001009d */
[----:B------:R-:W-:Y:S01]  /*b5b0*/  FADD.FTZ R156, R156, R159 ;  /* 0x0000009f9c9c7221 */ /* 0x000fe20000010000 */
[----:B------:R-:W-:Y:S01]  /*b5c0*/  MOV R0, R3 ;  /* 0x0000000300007202 */ /* 0x000fe20000000f00 */
[C---:B------:R-:W-:Y:S01]  /*b5d0*/  HMMA.16816.F32.BF16 R72, R124.reuse, R110, R72 ;  /* 0x0000006e7c48723c */ /* 0x040fe20000041848 */
[----:B------:R-:W3:Y:S05]  /*b5e0*/  LDSM.16.MT88.4 R108, [R196+0x10000] ;  /* 0x01000000c46c783b */ /* 0x000eea0000004200 */
[----:B------:R4:W-:Y:S01]  /*b5f0*/  MUFU.EX2 R133, R148 ;  /* 0x0000009400857308 */ /* 0x0009e20000000800 */
[----:B------:R-:W-:Y:S01]  /*b600*/  FADD.FTZ R157, R153, R157 ;  /* 0x0000009d999d7221 */ /* 0x000fe20000010000 */
[C---:B-1----:R-:W-:Y:S08]  /*b610*/  HMMA.16816.F32.BF16 R76, R124.reuse, R100, R76 ;  /* 0x000000647c4c723c */ /* 0x042ff0000004184c */
[----:B------:R-:W1:Y:S01]  /*b620*/  MUFU.EX2 R173, R173 ;  /* 0x000000ad00ad7308 */ /* 0x000e620000000800 */
[C---:B------:R-:W-:Y:S03]  /*b630*/  HMMA.16816.F32.BF16 R80, R124.reuse, R102, R80 ;  /* 0x000000667c50723c */ /* 0x040fe60000041850 */
[----:B------:R-:W-:Y:S03]  /*b640*/  F2FP.BF16.F32.PACK_AB R100, R164, R163 ;  /* 0x000000a3a464723e */ /* 0x000fe600000010ff */
[C---:B-----5:R-:W-:Y:S03]  /*b650*/  HMMA.16816.F32.BF16 R84, R124.reuse, R104, R84 ;  /* 0x000000687c54723c */ /* 0x060fe60000041854 */
[----:B------:R-:W5:Y:S01]  /*b660*/  MUFU.EX2 R171, R171 ;  /* 0x000000ab00ab7308 */ /* 0x000f620000000800 */
[----:B----4-:R-:W-:Y:S01]  /*b670*/  LDSM.16.MT88.4 R148, [R198+0xf800] ;  /* 0x00f80000c694783b */ /* 0x010fe20000004200 */
[----:B------:R-:W-:Y:S01]  /*b680*/  F2FP.BF16.F32.PACK_AB R102, R165, R166 ;  /* 0x000000a6a566723e */ /* 0x000fe200000010ff */
[C---:B------:R-:W-:Y:S07]  /*b690*/  HMMA.16816.F32.BF16 R88, R124.reuse, R106, R88 ;  /* 0x0000006a7c58723c */ /* 0x040fee0000041858 */
[----:B------:R-:W-:Y:S01]  /*b6a0*/  MUFU.EX2 R162, R162 ;  /* 0x000000a200a27308 */ /* 0x000fe20000000800 */
[----:B------:R-:W4:Y:S03]  /*b6b0*/  LDSM.16.MT88.4 R104, [R200+0xe800] ;  /* 0x00e80000c868783b */ /* 0x000f260000004200 */
[----:B------:R-:W-:Y:S01]  /*b6c0*/  F2FP.BF16.F32.PACK_AB R101, R168, R167 ;  /* 0x000000a7a865723e */ /* 0x000fe200000010ff */
[----:B------:R-:W-:Y:S01]  /*b6d0*/  FADD.FTZ R155, R155, R156 ;  /* 0x0000009c9b9b7221 */ /* 0x000fe20000010000 */
[----:B--2---:R-:W-:Y:S01]  /*b6e0*/  F2FP.BF16.F32.PACK_AB R103, R170, R169 ;  /* 0x000000a9aa67723e */ /* 0x004fe200000010ff */
[----:B------:R-:W-:Y:S03]  /*b6f0*/  FADD.FTZ R152, R152, R157 ;  /* 0x0000009d98987221 */ /* 0x000fe60000010000 */
[----:B------:R-:W2:Y:S01]  /*b700*/  MUFU.EX2 R179, R179 ;  /* 0x000000b300b37308 */ /* 0x000ea20000000800 */
[----:B------:R-:W-:Y:S01]  /*b710*/  FADD.FTZ R154, R154, R155 ;  /* 0x0000009b9a9a7221 */ /* 0x000fe20000010000 */
[----:B------:R-:W-:Y:S01]  /*b720*/  FADD.FTZ R152, R135, R152 ;  /* 0x0000009887987221 */ /* 0x000fe20000010000 */
[----:B------:R-:W-:Y:S02]  /*b730*/  MOV R135, R132 ;  /* 0x0000008400877202 */ /* 0x000fe40000000f00 */
[----:B------:R-:W-:Y:S01]  /*b740*/  FADD.FTZ R163, R163, R154 ;  /* 0x0000009aa3a37221 */ /* 0x000fe20000010000 */
[C---:B---3--:R-:W-:Y:S04]  /*b750*/  HMMA.16816.F32.BF16 R92, R124.reuse, R108, R92 ;  /* 0x0000006c7c5c723c */ /* 0x048fe8000004185c */
[----:B------:R-:W-:Y:S01]  /*b760*/  MUFU.EX2 R158, R158 ;  /* 0x0000009e009e7308 */ /* 0x000fe20000000800 */
[----:B------:R-:W-:Y:S01]  /*b770*/  FADD.FTZ R167, R167, R152 ;  /* 0x00000098a7a77221 */ /* 0x000fe20000010000 */
[----:B------:R-:W-:Y:S01]  /*b780*/  FADD.FTZ R163, R164, R163 ;  /* 0x000000a3a4a37221 */ /* 0x000fe20000010000 */
[----:B------:R-:W-:Y:S01]  /*b790*/  HMMA.16816.F32.BF16 R96, R124, R110, R96 ;  /* 0x0000006e7c60723c */ /* 0x000fe20000041860 */
[----:B------:R-:W3:Y:S06]  /*b7a0*/  LDSM.16.MT88.4 R108, [R196+0xe800] ;  /* 0x00e80000c46c783b */ /* 0x000eec0000004200 */
[----:B------:R-:W2:Y:S01]  /*b7b0*/  MUFU.EX2 R161, R161 ;  /* 0x000000a100a17308 */ /* 0x000ea20000000800 */
[----:B------:R-:W-:Y:S01]  /*b7c0*/  FADD.FTZ R168, R168, R167 ;  /* 0x000000a7a8a87221 */ /* 0x000fe20000010000 */
[C---:B------:R-:W-:Y:S01]  /*b7d0*/  HMMA.16816.F32.BF16 R4, R100.reuse, R112, R4 ;  /* 0x000000706404723c */ /* 0x040fe20000041804 */
[----:B------:R-:W-:Y:S04]  /*b7e0*/  LDSM.16.MT88.4 R124, [R198+0xd000] ;  /* 0x00d00000c67c783b */ /* 0x000fe80000004200 */
[----:B------:R-:W-:Y:S01]  /*b7f0*/  FADD.FTZ R166, R166, R163 ;  /* 0x000000a3a6a67221 */ /* 0x000fe20000010000 */
[C---:B------:R-:W-:Y:S02]  /*b800*/  HMMA.16816.F32.BF16 R8, R100.reuse, R114, R8 ;  /* 0x000000726408723c */ /* 0x040fe40000041808 */
[----:B------:R-:W2:Y:S01]  /*b810*/  MUFU.EX2 R160, R160 ;  /* 0x000000a000a07308 */ /* 0x000ea20000000800 */
[----:B------:R-:W1:Y:S03]  /*b820*/  LDSM.16.MT88.4 R112, [R200+0x10800] ;  /* 0x01080000c870783b */ /* 0x000e660000004200 */
[C---:B------:R-:W-:Y:S06]  /*b830*/  HMMA.16816.F32.BF16 R12, R100.reuse, R116, R12 ;  /* 0x00000074640c723c */ /* 0x040fec000004180c */
[----:B------:R-:W2:Y:S01]  /*b840*/  MUFU.EX2 R134, R134 ;  /* 0x0000008600867308 */ /* 0x000ea20000000800 */
[----:B------:R-:W-:Y:S01]  /*b850*/  FADD.FTZ R169, R169, R168 ;  /* 0x000000a8a9a97221 */ /* 0x000fe20000010000 */
[C---:B------:R-:W-:Y:S01]  /*b860*/  HMMA.16816.F32.BF16 R16, R100.reuse, R118, R16 ;  /* 0x000000766410723c */ /* 0x040fe20000041810 */
[----:B------:R-:W-:Y:S02]  /*b870*/  LDSM.16.MT88.4 R116, [R197+0x10800] ;  /* 0x01080000c574783b */ /* 0x000fe40000004200 */
[----:B------:R-:W-:Y:S03]  /*b880*/  FADD.FTZ R165, R165, R166 ;  /* 0x000000a6a5a57221 */ /* 0x000fe60000010000 */
[C---:B------:R-:W-:Y:S05]  /*b890*/  HMMA.16816.F32.BF16 R20, R100.reuse, R120, R20 ;  /* 0x000000786414723c */ /* 0x040fea0000041814 */
[----:B------:R-:W-:Y:S01]  /*b8a0*/  FADD.FTZ R170, R170, R169 ;  /* 0x000000a9aaaa7221 */ /* 0x000fe20000010000 */
[C---:B------:R-:W-:Y:S01]  /*b8b0*/  HMMA.16816.F32.BF16 R24, R100.reuse, R122, R24 ;  /* 0x0000007a6418723c */ /* 0x040fe20000041818 */
[----:B------:R-:W-:Y:S05]  /*b8c0*/  LDSM.16.MT88.4 R120, [R196+0x10800] ;  /* 0x01080000c478783b */ /* 0x000fea0000004200 */
        /* <DEDUP_REMOVED lines=15> */
[C---:B-1----:R-:W-:Y:S06]  /*b9c0*/  HMMA.16816.F32.BF16 R68, R100.reuse, R112, R68 ;  /* 0x000000706444723c */ /* 0x042fec0000041844 */
[C---:B------:R-:W-:Y:S01]  /*b9d0*/  HMMA.16816.F32.BF16 R72, R100.reuse, R114, R72 ;  /* 0x000000726448723c */ /* 0x040fe20000041848 */
[----:B------:R-:W1:Y:S05]  /*b9e0*/  LDSM.16.MT88.4 R112, [R197+0xd000] ;  /* 0x00d00000c570783b */ /* 0x000e6a0000004200 */
[C---:B----4-:R-:W-:Y:S06]  /*b9f0*/  HMMA.16816.F32.BF16 R76, R100.reuse, R104, R76 ;  /* 0x00000068644c723c */ /* 0x050fec000004184c */
[C---:B------:R-:W-:Y:S05]  /*ba00*/  HMMA.16816.F32.BF16 R80, R100.reuse, R106, R80 ;  /* 0x0000006a6450723c */ /* 0x040fea0000041850 */
[----:B------:R-:W-:Y:S01]  /*ba10*/  F2FP.BF16.F32.PACK_AB R104, R175, R172 ;  /* 0x000000acaf68723e */ /* 0x000fe200000010ff */
[C---:B------:R-:W-:Y:S05]  /*ba20*/  HMMA.16816.F32.BF16 R84, R100.reuse, R116, R84 ;  /* 0x000000746454723c */ /* 0x040fea0000041854 */
[----:B------:R-:W-:Y:S01]  /*ba30*/  F2FP.BF16.F32.PACK_AB R106, R177, R174 ;  /* 0x000000aeb16a723e */ /* 0x000fe200000010ff */
[C---:B------:R-:W-:Y:S01]  /*ba40*/  HMMA.16816.F32.BF16 R88, R100.reuse, R118, R88 ;  /* 0x000000766458723c */ /* 0x040fe20000041858 */
[----:B------:R-:W4:Y:S04]  /*ba50*/  LDSM.16.MT88.4 R116, [R197+0xf000] ;  /* 0x00f00000c574783b */ /* 0x000f280000004200 */
[----:B------:R-:W-:Y:S01]  /*ba60*/  F2FP.BF16.F32.PACK_AB R105, R176, R173 ;  /* 0x000000adb069723e */ /* 0x000fe200000010ff */
[C---:B------:R-:W-:Y:S05]  /*ba70*/  HMMA.16816.F32.BF16 R92, R100.reuse, R120, R92 ;  /* 0x00000078645c723c */ /* 0x040fea000004185c */
[----:B-----5:R-:W-:Y:S01]  /*ba80*/  F2FP.BF16.F32.PACK_AB R107, R178, R171 ;  /* 0x000000abb26b723e */ /* 0x020fe200000010ff */
[----:B------:R-:W-:Y:S01]  /*ba90*/  HMMA.16816.F32.BF16 R96, R100, R122, R96 ;  /* 0x0000007a6460723c */ /* 0x000fe20000041860 */
[----:B------:R-:W5:Y:S04]  /*baa0*/  LDSM.16.MT88.4 R100, [R200+0x11000] ;  /* 0x01100000c864783b */ /* 0x000f680000004200 */
[----:B------:R-:W-:Y:S01]  /*bab0*/  FADD.FTZ R172, R172, R165 ;  /* 0x000000a5acac7221 */ /* 0x000fe20000010000 */
[C---:B---3--:R-:W-:Y:S03]  /*bac0*/  HMMA.16816.F32.BF16 R4, R104.reuse, R108, R4 ;  /* 0x0000006c6804723c */ /* 0x048fe60000041804 */
[----:B------:R-:W-:Y:S02]  /*bad0*/  LDSM.16.MT88.4 R120, [R198+0xd800] ;  /* 0x00d80000c678783b */ /* 0x000fe40000004200 */
[----:B------:R-:W-:Y:S01]  /*bae0*/  FADD.FTZ R173, R173, R170 ;  /* 0x000000aaadad7221 */ /* 0x000fe20000010000 */
[C---:B------:R-:W-:Y:S05]  /*baf0*/  HMMA.16816.F32.BF16 R8, R104.reuse, R110, R8 ;  /* 0x0000006e6808723c */ /* 0x040fea0000041808 */
[----:B------:R-:W3:Y:S01]  /*bb00*/  LDSM.16.MT88.4 R108, [R198+0x11000] ;  /* 0x01100000c66c783b */ /* 0x000ee20000004200 */
[C---:B------:R-:W-:Y:S05]  /*bb10*/  HMMA.16816.F32.BF16 R12, R104.reuse, R124, R12 ;  /* 0x0000007c680c723c */ /* 0x040fea000004180c */
[----:B------:R-:W-:Y:S01]  /*bb20*/  FADD.FTZ R175, R175, R172 ;  /* 0x000000acafaf7221 */ /* 0x000fe20000010000 */
[C---:B------:R-:W-:Y:S05]  /*bb30*/  HMMA.16816.F32.BF16 R16, R104.reuse, R126, R16 ;  /* 0x0000007e6810723c */ /* 0x040fea0000041810 */
        /* <DEDUP_REMOVED lines=11> */
[C---:B------:R-:W-:Y:S06]  /*bbf0*/  HMMA.16816.F32.BF16 R36, R104.reuse, R136, R36 ;  /* 0x000000886824723c */ /* 0x040fec0000041824 */
[C---:B------:R-:W-:Y:S05]  /*bc00*/  HMMA.16816.F32.BF16 R40, R104.reuse, R138, R40 ;  /* 0x0000008a6828723c */ /* 0x040fea0000041828 */
[----:B--2---:R-:W-:Y:S01]  /*bc10*/  F2FP.BF16.F32.PACK_AB R136, R179, R162 ;  /* 0x000000a2b388723e */ /* 0x004fe200000010ff */
[C---:B------:R-:W-:Y:S05]  /*bc20*/  HMMA.16816.F32.BF16 R44, R104.reuse, R140, R44 ;  /* 0x0000008c682c723c */ /* 0x040fea000004182c */
[----:B------:R-:W-:Y:S01]  /*bc30*/  F2FP.BF16.F32.PACK_AB R138, R161, R158 ;  /* 0x0000009ea18a723e */ /* 0x000fe200000010ff */
[C---:B------:R-:W-:Y:S01]  /*bc40*/  HMMA.16816.F32.BF16 R48, R104.reuse, R142, R48 ;  /* 0x0000008e6830723c */ /* 0x040fe20000041830 */
[----:B------:R-:W-:Y:S04]  /*bc50*/  LDSM.16.MT88.4 R140, [R196+0xd800] ;  /* 0x00d80000c48c783b */ /* 0x000fe80000004200 */
[----:B------:R-:W-:Y:S01]  /*bc60*/  F2FP.BF16.F32.PACK_AB R137, R181, R160 ;  /* 0x000000a0b589723e */ /* 0x000fe200000010ff */
[C---:B----4-:R-:W-:Y:S05]  /*bc70*/  HMMA.16816.F32.BF16 R52, R104.reuse, R116, R52 ;  /* 0x000000746834723c */ /* 0x050fea0000041834 */
[----:B------:R-:W-:Y:S01]  /*bc80*/  F2FP.BF16.F32.PACK_AB R139, R133, R134 ;  /* 0x00000086858b723e */ /* 0x000fe200000010ff */
        /* <DEDUP_REMOVED lines=20> */
[C---:B--2---:R-:W-:Y:S06]  /*bdd0*/  HMMA.16816.F32.BF16 R92, R104.reuse, R116, R92 ;  /* 0x00000074685c723c */ /* 0x044fec000004185c */
[----:B------:R-:W-:Y:S06]  /*bde0*/  HMMA.16816.F32.BF16 R96, R104, R118, R96 ;  /* 0x000000766860723c */ /* 0x000fec0000041860 */
[C---:B------:R-:W-:Y:S01]  /*bdf0*/  HMMA.16816.F32.BF16 R124, R136.reuse, R128, R4 ;  /* 0x00000080887c723c */ /* 0x040fe20000041804 */
[----:B------:R-:W1:Y:S05]  /*be00*/  LDSM.16.MT88.4 R4, [R197+0xf800] ;  /* 0x00f80000c504783b */ /* 0x000e6a0000004200 */
[C---:B------:R-:W-:Y:S03]  /*be10*/  HMMA.16816.F32.BF16 R128, R136.reuse, R130, R8 ;  /* 0x000000828880723c */ /* 0x040fe60000041808 */
[----:B------:R-:W2:Y:S03]  /*be20*/  LDSM.16.MT88.4 R8, [R196+0xf800] ;  /* 0x00f80000c408783b */ /* 0x000ea60000004200 */
[C---:B------:R-:W-:Y:S05]  /*be30*/  HMMA.16816.F32.BF16 R116, R136.reuse, R120, R12 ;  /* 0x000000788874723c */ /* 0x040fea000004180c */
[----:B------:R-:W3:Y:S01]  /*be40*/  LDSM.16.MT88.4 R12, [R200+0x11800] ;  /* 0x01180000c80c783b */ /* 0x000ee20000004200 */
[C---:B------:R-:W-:Y:S06]  /*be50*/  HMMA.16816.F32.BF16 R120, R136.reuse, R122, R16 ;  /* 0x0000007a8878723c */ /* 0x040fec0000041810 */
[C---:B----4-:R-:W-:Y:S01]  /*be60*/  HMMA.16816.F32.BF16 R108, R136.reuse, R100, R20 ;  /* 0x00000064886c723c */ /* 0x050fe20000041814 */
        /* <DEDUP_REMOVED lines=25> */
.L_x_4754:
        /* <DEDUP_REMOVED lines=267> */
.L_x_4760:
[----:B------:R-:W-:Y:S05]  /*d0b0*/  BSYNC B0 ;  /* 0x0000000000007941 */ /* 0x000fea0003800000 */
.L_x_4759:
        /* <DEDUP_REMOVED lines=37> */
.L_x_4762:
[----:B------:R-:W-:Y:S05]  /*d310*/  BSYNC B0 ;  /* 0x0000000000007941 */ /* 0x000fea0003800000 */
.L_x_4761:
        /* <DEDUP_REMOVED lines=14> */
.L_x_4764:
[----:B------:R-:W-:Y:S05]  /*d400*/  BSYNC B0 ;  /* 0x0000000000007941 */ /* 0x000fea0003800000 */
.L_x_4763:
        /* <DEDUP_REMOVED lines=13> */
.L_x_4766:
[----:B------:R-:W-:Y:S05]  /*d4e0*/  BSYNC B0 ;  /* 0x0000000000007941 */ /* 0x000fea0003800000 */
.L_x_4765:
        /* <DEDUP_REMOVED lines=13> */
.L_x_4768:
[----:B------:R-:W-:Y:S05]  /*d5c0*/  BSYNC B0 ;  /* 0x0000000000007941 */ /* 0x000fea0003800000 */
.L_x_4767:
        /* <DEDUP_REMOVED lines=13> */
.L_x_4770:
[----:B------:R-:W-:Y:S05]  /*d6a0*/  BSYNC B0 ;  /* 0x0000000000007941 */ /* 0x000fea0003800000 */
.L_x_4769:
        /* <DEDUP_REMOVED lines=13> */
.L_x_4772:
[----:B------:R-:W-:Y:S05]  /*d780*/  BSYNC B0 ;  /* 0x0000000000007941 */ /* 0x000fea0003800000 */
.L_x_4771:
        /* <DEDUP_REMOVED lines=13> */
.L_x_4774:
[----:B------:R-:W-:Y:S05]  /*d860*/  BSYNC B0 ;  /* 0x0000000000007941 */ /* 0x000fea0003800000 */
.L_x_4773:
        /* <DEDUP_REMOVED lines=11> */
.L_x_4775:
        /* <DEDUP_REMOVED lines=14> */
.L_x_7959:


//--------------------- .text._ZN5flash24flash_fwd_splitkv_kernelI23Flash_fwd_kernel_traitsILi192ELi64ELi64ELi4ELb0ELb0EN7cutlass10bfloat16_tE19Flash_kernel_traitsILi192ELi64ELi64ELi4ES3_EELb0ELb0ELb0ELb0ELb1ELb0ELb1ELb1EEEvNS_16Flash_fwd_paramsE --------------------------
	.section	.text._ZN5flash24flash_fwd_splitkv_kernelI23Flash_fwd_kernel_traitsILi192ELi64ELi64ELi4ELb0ELb0EN7cutlass10bfloat16_tE19Flash_kernel_traitsILi192ELi64ELi64ELi4ES3_EELb0ELb0ELb0ELb0ELb1ELb0ELb1ELb1EEEvNS_16Flash_fwd_paramsE,"ax",@progbits
	.align	128
        .global         _ZN5flash24flash_fwd_splitkv_kernelI23Flash_fwd_kernel_traitsILi192ELi64ELi64ELi4ELb0ELb0EN7cutlass10bfloat16_tE19Flash_kernel_traitsILi192ELi64ELi64ELi4ES3_EELb0ELb0ELb0ELb0ELb1ELb0ELb1ELb1EEEvNS_16Flash_fwd_paramsE
        .type           _ZN5flash24flash_fwd_splitkv_kernelI23Flash_fwd_kernel_traitsILi192ELi64ELi64ELi4ELb0ELb0EN7cutlass10bfloat16_tE19Flash_kernel_traitsILi192ELi64ELi64ELi4ES3_EELb0ELb0ELb0ELb0ELb1ELb0ELb1ELb1EEEvNS_16Flash_fwd_paramsE,@function
        .size           _ZN5flash24flash_fwd_splitkv_kernelI23Flash_fwd_kernel_traitsILi192ELi64ELi64ELi4ELb0ELb0EN7cutlass10bfloat16_tE19Flash_kernel_traitsILi192ELi64ELi64ELi4ES3_EELb0ELb0ELb0ELb0ELb1ELb0ELb1ELb1EEEvNS_16Flash_fwd_paramsE,(.L_x_7960 - _ZN5flash24flash_fwd_splitkv_kernelI23Flash_fwd_kernel_traitsILi192ELi64ELi64ELi4ELb0ELb0EN7cutlass10bfloat16_tE19Flash_kernel_traitsILi192ELi64ELi64ELi4ES3_EELb0ELb0ELb0ELb0ELb1ELb0ELb1ELb1EEEvNS_16Flash_fwd_paramsE)
        .other          _ZN5flash24flash_fwd_splitkv_kernelI23Flash_fwd_kernel_traitsILi192ELi64ELi64ELi4ELb0ELb0EN7cutlass10bfloat16_tE19Flash_kernel_traitsILi192ELi64ELi64ELi4ES3_EELb0ELb0ELb0ELb0ELb1ELb0ELb1ELb1EEEvNS_16Flash_fwd_paramsE,@"STO_CUDA_ENTRY STV_DEFAULT"
_ZN5flash24flash_fwd_splitkv_kernelI23Flash_fwd_kernel_traitsILi192ELi64ELi64ELi4ELb0ELb0EN7cutlass10bfloat16_tE19Flash_kernel_traitsILi192ELi64ELi64ELi4ES3_EELb0ELb0ELb0ELb0ELb1ELb0ELb1ELb1EEEvNS_16Flash_fwd_paramsE:
.text._ZN5flash24flash_fwd_splitkv_kernelI23Flash_fwd_kernel_traitsILi192ELi64ELi64ELi4ELb0ELb0EN7cutlass10bfloat16_tE19Flash_kernel_traitsILi192ELi64ELi64ELi4ES3_EELb0ELb0ELb0ELb0ELb1ELb0ELb1ELb1EEEvNS_16Flash_fwd_paramsE:
[----:B------:R-:W-:Y:S08]  /*0000*/  LDC R1, c[0x0][0x28] ;  /* 0x00000a00ff017b82 */ /* 0x000ff00000000800 */
[----:B------:R-:W1:Y:S01]  /*0010*/  LDC R5, c[0x0][0x270] ;  /* 0x00009c00ff057b82 */ /* 0x000e620000000800 */
[----:B------:R-:W-:Y:S01]  /*0020*/  ULDC.64 UR6, c[0x0][0x2f0] ;  /* 0x0000bc0000067ab9 */ /* 0x000fe20000000a00 */
[----:B------:R-:W-:Y:S01]  /*0030*/  ULDC.64 UR8, c[0x0][0x300] ;  /* 0x0000c00000087ab9 */ /* 0x000fe20000000a00 */
[----:B------:R-:W-:-:S04]  /*0040*/  ISETP.NE.U32.AND P0, PT, RZ, UR6, PT ;  /* 0x00000006ff007c0c */ /* 0x000fc8000bf05070 */
[----:B------:R-:W-:Y:S01]  /*0050*/  ISETP.NE.AND.EX P0, PT, RZ, UR7, PT, P0 ;  /* 0x00000007ff007c0c */ /* 0x000fe2000bf05300 */
[----:B------:R-:W2:Y:S01]  /*0060*/  S2UR UR4, SR_CTAID.Z ;  /* 0x00000000000479c3 */ /* 0x000ea20000002700 */
[----:B------:R-:W-:-:S07]  /*0070*/  ULDC.64 UR6, c[0x0][0x208] ;  /* 0x0000820000067ab9 */ /* 0x000fce0000000a00 */
[----:B------:R-:W3:Y:S01]  /*0080*/  LDC.64 R10, c[0x0][0x2f0] ;  /* 0x0000bc00ff0a7b82 */ /* 0x000ee20000000a00 */
[----:B-1----:R-:W1:Y:S01]  /*0090*/  I2F.U32.RP R4, R5 ;  /* 0x0000000500047306 */ /* 0x002e620000209000 */
[----:B------:R-:W-:-:S06]  /*00a0*/  ISETP.NE.U32.AND P1, PT, R5, RZ, PT ;  /* 0x000000ff0500720c */ /* 0x000fcc0003f25070 */
[----:B------:R-:W4:Y:S01]  /*00b0*/  LDC.64 R144, c[0x0][0x300] ;  /* 0x0000c000ff907b82 */ /* 0x000f220000000a00 */
[----:B-1----:R-:W1:Y:S02]  /*00c0*/  MUFU.RCP R2, R4 ;  /* 0x0000000400027308 */ /* 0x002e640000001000 */
[----:B-1----:R-:W-:-:S05]  /*00d0*/  VIADD R2, R2, 0xffffffe ;  /* 0x0ffffffe02027836 */ /* 0x002fca0000000000 */
[----:B------:R-:W1:Y:S01]  /*00e0*/  LDC.U8 R4, c[0x0][0x3c2] ;  /* 0x0000f080ff047b82 */ /* 0x000e620000000000 */
[----:B------:R-:W2:Y:S02]  /*00f0*/  F2I.FTZ.U32.TRUNC.NTZ R3, R2 ;  /* 0x0000000200037305 */ /* 0x000ea4000021f000 */
[----:B--2---:R-:W-:Y:S01]  /*0100*/  IMAD.MOV R0, RZ, RZ, -R3 ;  /* 0x000000ffff007224 */ /* 0x004fe200078e0a03 */
[----:B------:R-:W-:-:S03]  /*0110*/  MOV R2, RZ ;  /* 0x000000ff00027202 */ /* 0x000fc60000000f00 */
[----:B------:R-:W-:-:S04]  /*0120*/  IMAD R7, R0, R5, RZ ;  /* 0x0000000500077224 */ /* 0x000fc800078e02ff */
[----:B------:R-:W-:Y:S02]  /*0130*/  IMAD.HI.U32 R7, R3, R7, R2 ;  /* 0x0000000703077227 */ /* 0x000fe400078e0002 */
[----:B------:R-:W2:Y:S04]  /*0140*/  LDC.64 R2, c[0x0][0x2f8] ;  /* 0x0000be00ff027b82 */ /* 0x000ea80000000a00 */
[----:B------:R-:W-:-:S04]  /*0150*/  IMAD.HI.U32 R205, R7, UR4, RZ ;  /* 0x0000000407cd7c27 */ /* 0x000fc8000f8e00ff */
[----:B------:R-:W-:Y:S01]  /*0160*/  IMAD.MOV R0, RZ, RZ, -R205 ;  /* 0x000000ffff007224 */ /* 0x000fe200078e0acd */
[----:B------:R-:W4:Y:S03]  /*0170*/  LDC.64 R6, c[0x0][0x2f8] ;  /* 0x0000be00ff067b82 */ /* 0x000f260000000a00 */
[----:B------:R-:W-:-:S05]  /*0180*/  IMAD R0, R5, R0, UR4 ;  /* 0x0000000405007e24 */ /* 0x000fca000f8e0200 */
[----:B------:R-:W-:-:S13]  /*0190*/  ISETP.GE.U32.AND P3, PT, R0, R5, PT ;  /* 0x000000050000720c */ /* 0x000fda0003f66070 */
[----:B------:R-:W-:Y:S01]  /*01a0*/  @P3 IMAD.IADD R0, R0, 0x1, -R5 ;  /* 0x0000000100003824 */ /* 0x000fe200078e0a05 */
[----:B------:R-:W-:-:S04]  /*01b0*/  @P3 IADD3 R205, R205, 0x1, RZ ;  /* 0x00000001cdcd3810 */ /* 0x000fc80007ffe0ff */
[----:B------:R-:W-:Y:S02]  /*01c0*/  ISETP.GE.U32.AND P2, PT, R0, R5, PT ;  /* 0x000000050000720c */ /* 0x000fe40003f46070 */
[----:B------:R-:W-:-:S11]  /*01d0*/  MOV R0, 0xffffffff ;  /* 0xffffffff00007802 */ /* 0x000fd60000000f00 */
[----:B------:R-:W-:Y:S01]  /*01e0*/  @P2 VIADD R205, R205, 0x1 ;  /* 0x00000001cdcd2836 */ /* 0x000fe20000000000 */
[----:B------:R-:W-:-:S05]  /*01f0*/  @!P1 LOP3.LUT R205, RZ, R5, RZ, 0x33, !PT ;  /* 0x00000005ffcd9212 */ /* 0x000fca00078e33ff */
[----:B---3--:R-:W-:-:S05]  /*0200*/  IMAD.WIDE R10, R205, 0x4, R10 ;  /* 0x00000004cd0a7825 */ /* 0x008fca00078e020a */
[----:B------:R-:W3:Y:S04]  /*0210*/  @P0 LDG.E R0, desc[UR6][R10.64] ;  /* 0x000000060a000981 */ /* 0x000ee8000c1e1900 */
[----:B------:R-:W3:Y:S01]  /*0220*/  @P0 LDG.E R9, desc[UR6][R10.64+0x4] ;  /* 0x000004060a090981 */ /* 0x000ee2000c1e1900 */
[----:B-1----:R-:W-:Y:S01]  /*0230*/  ISETP.NE.AND P1, PT, R4, RZ, PT ;  /* 0x000000ff0400720c */ /* 0x002fe20003f25270 */
[----:B------:R-:W-:Y:S01]  /*0240*/  IMAD.MOV.U32 R17, RZ, RZ, -0x1 ;  /* 0xffffffffff117424 */ /* 0x000fe200078e00ff */
[----:B--2---:R-:W-:Y:S01]  /*0250*/  ISETP.EQ.U32.AND P2, PT, R2, RZ, PT ;  /* 0x000000ff0200720c */ /* 0x004fe20003f42070 */
[----:B----4-:R-:W-:Y:S01]  /*0260*/  IMAD.WIDE R6, R205, 0x4, R6 ;  /* 0x00000004cd067825 */ /* 0x010fe200078e0206 */
[----:B------:R-:W-:Y:S02]  /*0270*/  ISETP.NE.U32.AND P5, PT, RZ, UR8, PT ;  /* 0x00000008ff007c0c */ /* 0x000fe4000bfa5070 */
[----:B------:R-:W-:Y:S01]  /*0280*/  ISETP.EQ.OR.EX P2, PT, R3, RZ, !P1, P2 ;  /* 0x000000ff0300720c */ /* 0x000fe20004f42720 */
[----:B------:R-:W-:Y:S01]  /*0290*/  IMAD.WIDE R144, R205, 0x4, R144 ;  /* 0x00000004cd907825 */ /* 0x000fe200078e0290 */
[----:B------:R-:W-:-:S02]  /*02a0*/  ISETP.NE.AND.EX P5, PT, RZ, UR9, PT, P5 ;  /* 0x00000009ff007c0c */ /* 0x000fc4000bfa5350 */
[----:B------:R-:W-:-:S09]  /*02b0*/  MOV R14, RZ ;  /* 0x000000ff000e7202 */ /* 0x000fd20000000f00 */
[----:B------:R1:W5:Y:S04]  /*02c0*/  @!P2 LDG.E R17, desc[UR6][R6.64] ;  /* 0x000000060611a981 */ /* 0x000368000c1e1900 */
[----:B------:R1:W5:Y:S01]  /*02d0*/  @P5 LDG.E R14, desc[UR6][R144.64] ;  /* 0x00000006900e5981 */ /* 0x000362000c1e1900 */
[----:B------:R-:W-:Y:S01]  /*02e0*/  IADD3 R140, -R205, RZ, RZ ;  /* 0x000000ffcd8c7210 */ /* 0x000fe20007ffe1ff */
[----:B------:R-:W2:Y:S04]  /*02f0*/  S2R R15, SR_CTAID.X ;  /* 0x00000000000f7919 */ /* 0x000ea80000002500 */
[----:B------:R-:W-:Y:S01]  /*0300*/  IMAD R140, R5, R140, UR4 ;  /* 0x00000004058c7e24 */ /* 0x000fe2000f8e028c */
[----:B------:R-:W4:Y:S01]  /*0310*/  S2R R4, SR_CTAID.Y ;  /* 0x0000000000047919 */ /* 0x000f220000002600 */
[----:B------:R-:W1:Y:S01]  /*0320*/  S2R R60, SR_TID.X ;  /* 0x00000000003c7919 */ /* 0x000e620000002100 */
[----:B---3--:R-:W-:-:S06]  /*0330*/  @P0 IMAD.IADD R204, R9, 0x1, -R0 ;  /* 0x0000000109cc0824 */ /* 0x008fcc00078e0a00 */
[----:B------:R-:W3:Y:S01]  /*0340*/  @!P0 LDC R204, c[0x0][0x2c4] ;  /* 0x0000b100ffcc8b82 */ /* 0x000ee20000000800 */
[----:B------:R-:W-:-:S04]  /*0350*/  ISETP.NE.U32.AND P0, PT, R2, RZ, PT ;  /* 0x000000ff0200720c */ /* 0x000fc80003f05070 */
[----:B------:R-:W-:-:S13]  /*0360*/  ISETP.NE.AND.EX P0, PT, R3, RZ, PT, P0 ;  /* 0x000000ff0300720c */ /* 0x000fda0003f05300 */
[----:B-12-4-:R-:W-:Y:S05]  /*0370*/  @!P0 BRA `(.L_x_4776) ;  /* 0x0000000000108947 */ /* 0x016fea0003800000 */
[----:B------:R-:W2:Y:S02]  /*0380*/  @P1 LDG.E R2, desc[UR6][R6.64+0x4] ;  /* 0x0000040606021981 */ /* 0x000ea4000c1e1900 */
[----:B--2--5:R-:W-:-:S06]  /*0390*/  @P1 IADD3 R67, R2, -R17, RZ ;  /* 0x8000001102431210 */ /* 0x024fcc0007ffe0ff */
[----:B------:R2:W5:Y:S01]  /*03a0*/  @!P1 LDG.E R67, desc[UR6][R6.64] ;  /* 0x0000000606439981 */ /* 0x000562000c1e1900 */
[----:B------:R-:W-:Y:S05]  /*03b0*/  BRA `(.L_x_4777) ;  /* 0x0000000000047947 */ /* 0x000fea0003800000 */
.L_x_4776:
[----:B------:R-:W1:Y:S02]  /*03c0*/  LDC R67, c[0x0][0x2c8] ;  /* 0x0000b200ff437b82 */ /* 0x000e640000000800 */
.L_x_4777:
[----:B------:R-:W4:Y:S02]  /*03d0*/  LDC.64 R2, c[0x0][0x308] ;  /* 0x0000c200ff027b82 */ /* 0x000f240000000a00 */
[----:B----4-:R-:W-:-:S04]  /*03e0*/  ISETP.NE.U32.AND P3, PT, R2, RZ, PT ;  /* 0x000000ff0200720c */ /* 0x010fc80003f65070 */
[----:B------:R-:W-:-:S13]  /*03f0*/  ISETP.NE.AND.EX P3, PT, R3, RZ, PT, P3 ;  /* 0x000000ff0300720c */ /* 0x000fda0003f65330 */
[----:B------:R-:W4:Y:S02]  /*0400*/  @P3 LDC.64 R2, c[0x0][0x308] ;  /* 0x0000c200ff023b82 */ /* 0x000f240000000a00 */
[----:B----4-:R-:W-:-:S05]  /*0410*/  @P3 IMAD.WIDE R2, R205, 0x4, R2 ;  /* 0x00000004cd023825 */ /* 0x010fca00078e0202 */
[----:B------:R4:W5:Y:S01]  /*0420*/  @P3 LDG.E R61, desc[UR6][R2.64] ;  /* 0x00000006023d3981 */ /* 0x000962000c1e1900 */
[----:B------:R-:W-:-:S05]  /*0430*/  IMAD.SHL.U32 R73, R15, 0x40, RZ ;  /* 0x000000400f497824 */ /* 0x000fca00078e00ff */
[----:B---3--:R-:W-:-:S13]  /*0440*/  ISETP.GT.AND P0, PT, R204, R73, PT ;  /* 0x00000049cc00720c */ /* 0x008fda0003f04270 */
[----:B------:R-:W-:Y:S05]  /*0450*/  @!P0 EXIT ;  /* 0x000000000000894d */ /* 0x000fea0003800000 */
[----:B--2---:R-:W2:Y:S01]  /*0460*/  LDC R7, c[0x0][0x10] ;  /* 0x00000400ff077b82 */ /* 0x004ea20000000800 */
[--C-:B-1---5:R-:W-:Y:S02]  /*0470*/  IMAD.IADD R67, R67, 0x1, -R14.reuse ;  /* 0x0000000143437824 */ /* 0x122fe400078e0a0e */
[----:B------:R-:W-:-:S05]  /*0480*/  @P3 IMAD.IADD R61, R61, 0x1, -R14 ;  /* 0x000000013d3d3824 */ /* 0x000fca00078e0a0e */
[----:B----4-:R-:W1:Y:S01]  /*0490*/  LDC R3, c[0x0][0x2c8] ;  /* 0x0000b200ff037b82 */ /* 0x010e620000000800 */
[-C--:B--2---:R-:W-:Y:S02]  /*04a0*/  IABS R9, R7.reuse ;  /* 0x0000000700097213 */ /* 0x084fe40000000000 */
[----:B------:R-:W-:Y:S02]  /*04b0*/  IABS R11, R7 ;  /* 0x00000007000b7213 */ /* 0x000fe40000000000 */
[----:B------:R-:W2:Y:S03]  /*04c0*/  I2F.RP R6, R9 ;  /* 0x0000000900067306 */ /* 0x000ea60000209400 */
[----:B------:R-:W-:Y:S02]  /*04d0*/  IMAD.MOV R11, RZ, RZ, -R11 ;  /* 0x000000ffff0b7224 */ /* 0x000fe400078e0a0b */
[----:B-1----:R-:W-:-:S05]  /*04e0*/  VIADD R3, R3, 0x3f ;  /* 0x0000003f03037836 */ /* 0x002fca0000000000 */
[----:B------:R-:W-:-:S04]  /*04f0*/  SHF.R.S32.HI R10, RZ, 0x1f, R3 ;  /* 0x0000001fff0a7819 */ /* 0x000fc80000011403 */
[----:B------:R-:W-:Y:S01]  /*0500*/  LEA.HI R10, R10, R3, RZ, 0x6 ;  /* 0x000000030a0a7211 */ /* 0x000fe200078f30ff */
[----:B--2---:R-:W1:Y:S03]  /*0510*/  MUFU.RCP R12, R6 ;  /* 0x00000006000c7308 */ /* 0x004e660000001000 */
[----:B------:R-:W-:-:S05]  /*0520*/  LEA.HI.SX32 R10, R10, R7, 0x1a ;  /* 0x000000070a0a7211 */ /* 0x000fca00078fd2ff */
        /* <DEDUP_REMOVED lines=10> */
[----:B------:R-:W-:Y:S02]  /*05d0*/  IMAD.HI.U32 R8, R3, R6, RZ ;  /* 0x0000000603087227 */ /* 0x000fe400078e00ff */
[----:B------:R-:W1:Y:S02]  /*05e0*/  @!P3 LDC.64 R2, c[0x0][0x318] ;  /* 0x0000c600ff02bb82 */ /* 0x000e640000000a00 */
[----:B------:R-:W-:-:S05]  /*05f0*/  IMAD R12, R8, R11, R6 ;  /* 0x0000000b080c7224 */ /* 0x000fca00078e0206 */
[----:B------:R-:W-:Y:S01]  /*0600*/  ISETP.GT.U32.AND P1, PT, R9, R12, PT ;  /* 0x0000000c0900720c */ /* 0x000fe20003f24070 */
[----:B------:R-:W2:-:S12]  /*0610*/  @!P3 LDC R6, c[0x0][0x2cc] ;  /* 0x0000b300ff06bb82 */ /* 0x000e980000000800 */
[----:B------:R-:W-:Y:S02]  /*0620*/  @!P1 IMAD.IADD R12, R12, 0x1, -R9 ;  /* 0x000000010c0c9824 */ /* 0x000fe400078e0a09 */
[----:B------:R-:W-:Y:S01]  /*0630*/  @!P1 VIADD R8, R8, 0x1 ;  /* 0x0000000108089836 */ /* 0x000fe20000000000 */
[----:B------:R-:W-:Y:S02]  /*0640*/  ISETP.NE.AND P1, PT, R7, RZ, PT ;  /* 0x000000ff0700720c */ /* 0x000fe40003f25270 */
[----:B-1----:R-:W-:Y:S02]  /*0650*/  @!P3 ISETP.NE.U32.AND P2, PT, R2, RZ, PT ;  /* 0x000000ff0200b20c */ /* 0x002fe40003f45070 */
[----:B------:R-:W-:Y:S02]  /*0660*/  ISETP.GE.U32.AND P4, PT, R12, R9, PT ;  /* 0x000000090c00720c */ /* 0x000fe40003f86070 */
[----:B------:R-:W-:-:S04]  /*0670*/  @!P3 ISETP.NE.AND.EX P2, PT, R3, RZ, PT, P2 ;  /* 0x000000ff0300b20c */ /* 0x000fc80003f45320 */
[----:B--2---:R-:W-:-:S05]  /*0680*/  @!P3 SEL R6, R6, RZ, P2 ;  /* 0x000000ff0606b207 */ /* 0x004fca0001000000 */
[----:B------:R-:W-:Y:S02]  /*0690*/  @!P3 IMAD.IADD R61, R67, 0x1, R6 ;  /* 0x00000001433db824 */ /* 0x000fe400078e0206 */
[----:B------:R-:W-:Y:S02]  /*06a0*/  @P4 VIADD R8, R8, 0x1 ;  /* 0x0000000108084836 */ /* 0x000fe40000000000 */
[----:B------:R-:W-:Y:S02]  /*06b0*/  VIADD R3, R61, 0x3f ;  /* 0x0000003f3d037836 */ /* 0x000fe40000000000 */
[----:B------:R-:W-:Y:S01]  /*06c0*/  @!P0 IMAD.MOV R8, RZ, RZ, -R8 ;  /* 0x000000ffff088224 */ /* 0x000fe200078e0a08 */
[----:B------:R-:W-:Y:S02]  /*06d0*/  @!P1 LOP3.LUT R8, RZ, R7, RZ, 0x33, !PT ;  /* 0x00000007ff089212 */ /* 0x000fe400078e33ff */
[----:B------:R-:W-:-:S03]  /*06e0*/  SHF.R.S32.HI R2, RZ, 0x1f, R3 ;  /* 0x0000001fff027819 */ /* 0x000fc60000011403 */
[----:B------:R-:W-:Y:S01]  /*06f0*/  IMAD R199, R8, R4, RZ ;  /* 0x0000000408c77224 */ /* 0x000fe200078e02ff */
        /* <DEDUP_REMOVED lines=8> */
[----:B------:R-:W-:Y:S02]  /*0780*/  LOP3.LUT P6, RZ, R60, 0xf, RZ, 0xc0, !PT ;  /* 0x0000000f3cff7812 */ /* 0x000fe400078cc0ff */
[----:B------:R-:W-:-:S04]  /*0790*/  LEA.HI R0, R7, R60, RZ, 0x4 ;  /* 0x0000003c07007211 */ /* 0x000fc800078f20ff */
[----:B------:R-:W-:Y:S02]  /*07a0*/  LOP3.LUT R7, R0, 0x3ffffff0, RZ, 0xc0, !PT ;  /* 0x3ffffff000077812 */ /* 0x000fe400078ec0ff */
[----:B------:R-:W-:-:S03]  /*07b0*/  SHF.R.S32.HI R0, RZ, 0x4, R0 ;  /* 0x00000004ff007819 */ /* 0x000fc60000011400 */
[----:B------:R-:W-:Y:S02]  /*07c0*/  IMAD.IADD R7, R60, 0x1, -R7 ;  /* 0x000000013c077824 */ /* 0x000fe400078e0a07 */
[C---:B------:R-:W-:Y:S02]  /*07d0*/  VIADD R10, R0.reuse, 0x18 ;  /* 0x00000018000a7836 */ /* 0x040fe40000000000 */
[----:B------:R-:W-:Y:S02]  /*07e0*/  IMAD.SHL.U32 R6, R7, 0x4, RZ ;  /* 0x0000000407067824 */ /* 0x000fe400078e00ff */
[----:B------:R-:W-:-:S03]  /*07f0*/  VIADD R8, R0, 0x20 ;  /* 0x0000002000087836 */ /* 0x000fc60000000000 */
[----:B------:R-:W-:Y:S01]  /*0800*/  SHF.R.S32.HI R7, RZ, 0x1f, R6 ;  /* 0x0000001fff077819 */ /* 0x000fe20000011406 */
[----:B-1----:R-:W-:Y:S02]  /*0810*/  IMAD R2, R4, R2, R205 ;  /* 0x0000000204027224 */ /* 0x002fe400078e02cd */
[----:B------:R-:W-:Y:S02]  /*0820*/  VIADD R4, R0, 0x10 ;  /* 0x0000001000047836 */ /* 0x000fe40000000000 */
[----:B------:R-:W-:Y:S02]  /*0830*/  IMAD R2, R2, R5, R140 ;  /* 0x0000000502027224 */ /* 0x000fe400078e028c */
[----:B------:R-:W-:-:S04]  /*0840*/  IMAD.WIDE R6, R0, 0xc0, R6 ;  /* 0x000000c000067825 */ /* 0x000fc800078e0206 */
[--C-:B------:R-:W-:Y:S02]  /*0850*/  IMAD R3, R2, R3, R73.reuse ;  /* 0x0000000302037224 */ /* 0x100fe400078e0249 */
[----:B------:R-:W-:Y:S02]  /*0860*/  IMAD.IADD R73, R204, 0x1, -R73 ;  /* 0x00000001cc497824 */ /* 0x000fe400078e0a49 */
[----:B------:R-:W-:Y:S01]  /*0870*/  IMAD R5, R3, UR4, RZ ;  /* 0x0000000403057c24 */ /* 0x000fe2000f8e02ff */
[----:B------:R-:W-:Y:S02]  /*0880*/  ULDC.64 UR4, c[0x0][0x288] ;  /* 0x0000a20000047ab9 */ /* 0x000fe40000000a00 */
[CC--:B------:R-:W-:Y:S02]  /*0890*/  ISETP.GE.AND P3, PT, R0.reuse, R73.reuse, PT ;  /* 0x000000490000720c */ /* 0x0c0fe40003f66270 */
[----:B------:R-:W-:Y:S01]  /*08a0*/  IADD3 R2, P0, R5, R6, RZ ;  /* 0x0000000605027210 */ /* 0x000fe20007f1e0ff */
[----:B------:R-:W-:Y:S01]  /*08b0*/  VIADD R6, R0, 0x8 ;  /* 0x0000000800067836 */ /* 0x000fe20000000000 */
[----:B------:R-:W-:-:S02]  /*08c0*/  ISETP.GE.AND P1, PT, R4, R73, PT ;  /* 0x000000490400720c */ /* 0x000fc40003f26270 */
[----:B------:R-:W-:Y:S02]  /*08d0*/  LEA.HI.X.SX32 R5, R5, R7, 0x1, P0 ;  /* 0x0000000705057211 */ /* 0x000fe400000f0eff */
[----:B------:R-:W-:Y:S02]  /*08e0*/  LEA R12, P0, R2, UR4, 0x2 ;  /* 0x00000004020c7c11 */ /* 0x000fe4000f8010ff */
[-C--:B------:R-:W-:Y:S02]  /*08f0*/  ISETP.GE.AND P2, PT, R6, R73.reuse, PT ;  /* 0x000000490600720c */ /* 0x080fe40003f46270 */
[----:B------:R-:W-:Y:S01]  /*0900*/  LEA.HI.X R13, R2, UR5, R5, 0x2, P0 ;  /* 0x00000005020d7c11 */ /* 0x000fe200080f1405 */
[----:B------:R-:W-:Y:S01]  /*0910*/  VIADD R2, R0, 0x38 ;  /* 0x0000003800027836 */ /* 0x000fe20000000000 */
[-C--:B------:R-:W-:Y:S01]  /*0920*/  ISETP.GE.AND P0, PT, R10, R73.reuse, PT ;  /* 0x000000490a00720c */ /* 0x080fe20003f06270 */
[----:B------:R-:W-:Y:S01]  /*0930*/  ULDC.64 UR4, c[0x0][0x2b8] ;  /* 0x0000ae0000047ab9 */ /* 0x000fe20000000a00 */
[-C--:B------:R-:W-:Y:S01]  /*0940*/  ISETP.GE.OR P5, PT, R6, R73.reuse, P6 ;  /* 0x000000490600720c */ /* 0x080fe200037a6670 */
[----:B------:R-:W-:Y:S01]  /*0950*/  @!P3 STG.E.128 desc[UR6][R12.64], RZ ;  /* 0x000000ff0c00b986 */ /* 0x000fe2000c101d06 */
[----:B------:R-:W-:Y:S01]  /*0960*/  ISETP.GE.OR P4, PT, R4, R73, P6 ;  /* 0x000000490400720c */ /* 0x000fe20003786670 */
[C---:B------:R-:W-:Y:S01]  /*0970*/  VIADD R6, R0.reuse, 0x28 ;  /* 0x0000002800067836 */ /* 0x040fe20000000000 */
[----:B------:R-:W-:Y:S01]  /*0980*/  SHF.R.S32.HI R5, RZ, 0x1f, R3 ;  /* 0x0000001fff057819 */ /* 0x000fe20000011403 */
[----:B------:R-:W-:Y:S01]  /*0990*/  @!P3 STG.E.128 desc[UR6][R12.64+0x100], RZ ;  /* 0x000100ff0c00b986 */ /* 0x000fe2000c101d06 */
[----:B------:R-:W-:-:S03]  /*09a0*/  VIADD R4, R0, 0x30 ;  /* 0x0000003000047836 */ /* 0x000fc60000000000 */
[----:B------:R-:W-:Y:S01]  /*09b0*/  @!P3 STG.E.128 desc[UR6][R12.64+0x200], RZ ;  /* 0x000200ff0c00b986 */ /* 0x000fe2000c101d06 */
[----:B------:R-:W-:-:S03]  /*09c0*/  ISETP.GE.AND P3, PT, R8, R73, PT ;  /* 0x000000490800720c */ /* 0x000fc60003f66270 */
[----:B------:R-:W-:Y:S02]  /*09d0*/  @!P0 STG.E.128 desc[UR6][R12.64+0x4800], RZ ;  /* 0x004800ff0c008986 */ /* 0x000fe4000c101d06 */
[----:B------:R-:W-:Y:S02]  /*09e0*/  @!P4 IMAD.MOV.U32 R15, RZ, RZ, -0x800000 ;  /* 0xff800000ff0fc424 */ /* 0x000fe400078e00ff */
[----:B------:R-:W-:Y:S04]  /*09f0*/  @!P0 STG.E.128 desc[UR6][R12.64+0x4900], RZ ;  /* 0x004900ff0c008986 */ /* 0x000fe8000c101d06 */
        /* <DEDUP_REMOVED lines=49> */
.L_x_4778:
        /* <DEDUP_REMOVED lines=11> */
[----:B------:R-:W-:Y:S02]  /*0dc0*/  ISETP.NE.AND.EX P0, PT, RZ, UR5, PT, P0 ;  /* 0x00000005ff007c0c */ /* 0x000fe4000bf05300 */
[----:B------:R-:W-:-:S11]  /*0dd0*/  SHF.R.S32.HI R7, RZ, 0x1f, R205 ;  /* 0x0000001fff077819 */ /* 0x000fd600000114cd */
        /* <DEDUP_REMOVED lines=11> */
.L_x_4779:
[----:B------:R-:W-:Y:S05]  /*0e90*/  @!P3 BRA `(.L_x_4780) ;  /* 0x000000040040b947 */ /* 0x000fea0003800000 */
[----:B------:R-:W2:Y:S01]  /*0ea0*/  LDC R13, c[0x0][0x380] ;  /* 0x0000e000ff0d7b82 */ /* 0x000ea20000000800 */
[----:B------:R-:W-:Y:S01]  /*0eb0*/  LEA R4, R134, 0xffffffc0, 0x6 ;  /* 0xffffffc086047811 */ /* 0x000fe200078e30ff */
[----:B------:R-:W-:-:S03]  /*0ec0*/  ULDC.64 UR4, c[0x0][0x230] ;  /* 0x00008c0000047ab9 */ /* 0x000fc60000000a00 */
[----:B-1----:R-:W-:-:S03]  /*0ed0*/  IABS R3, R4 ;  /* 0x0000000400037213 */ /* 0x002fc60000000000 */
[----:B------:R-:W1:Y:S01]  /*0ee0*/  LDC.64 R148, c[0x0][0x248] ;  /* 0x00009200ff947b82 */ /* 0x000e620000000a00 */
[----:B--2--5:R-:W-:-:S04]  /*0ef0*/  IABS R5, R13 ;  /* 0x0000000d00057213 */ /* 0x024fc80000000000 */
        /* <DEDUP_REMOVED lines=18> */
[----:B------:R-:W-:-:S07]  /*1020*/  ISETP.GE.AND P0, PT, R2, RZ, PT ;  /* 0x000000ff0200720c */ /* 0x000fce0003f06270 */
[----:B------:R-:W-:-:S06]  /*1030*/  @P2 IADD3 R17, R17, 0x1, RZ ;  /* 0x0000000111112810 */ /* 0x000fcc0007ffe0ff */
[----:B------:R-:W-:Y:S01]  /*1040*/  @!P0 IMAD.MOV R17, RZ, RZ, -R17 ;  /* 0x000000ffff118224 */ /* 0x000fe200078e0a11 */
[----:B------:R-:W-:-:S05]  /*1050*/  @!P1 LOP3.LUT R17, RZ, R13, RZ, 0x33, !PT ;  /* 0x0000000dff119212 */ /* 0x000fca00078e33ff */
[----:B------:R-:W-:-:S05]  /*1060*/  IMAD.WIDE R18, R17, 0x4, R206 ;  /* 0x0000000411127825 */ /* 0x000fca00078e02ce */
[----:B------:R-:W3:Y:S01]  /*1070*/  LDG.E R6, desc[UR6][R18.64] ;  /* 0x0000000612067981 */ /* 0x000ee2000c1e1900 */
        /* <DEDUP_REMOVED lines=8> */
[----:B--2---:R-:W-:Y:S01]  /*1100*/  IMAD.MOV R3, RZ, RZ, -R11 ;  /* 0x000000ffff037224 */ /* 0x004fe200078e0a0b */
[----:B------:R-:W-:-:S03]  /*1110*/  MOV R10, RZ ;  /* 0x000000ff000a7202 */ /* 0x000fc60000000f00 */
        /* <DEDUP_REMOVED lines=25> */
[----:B------:R-:W-:-:S03]  /*12b0*/  IMAD R3, R6, R3, R5 ;  /* 0x0000000306037224 */ /* 0x000fc600078e0205 */
[----:B------:R-:W-:Y:S01]  /*12c0*/  IADD3 R19, R19, R10, RZ ;  /* 0x0000000a13137210 */ /* 0x000fe20007ffe0ff */
[----:B-1----:R-:W-:-:S04]  /*12d0*/  IMAD R10, R13, R148, RZ ;  /* 0x000000940d0a7224 */ /* 0x002fc800078e02ff */
[C---:B------:R-:W-:Y:S02]  /*12e0*/  IMAD R9, R17.reuse, R149, R10 ;  /* 0x0000009511097224 */ /* 0x040fe400078e020a */
[----:B------:R-:W-:-:S04]  /*12f0*/  IMAD.WIDE.U32 R10, R17, R148, R18 ;  /* 0x00000094110a7225 */ /* 0x000fc800078e0012 */
[----:B------:R-:W-:Y:S02]  /*1300*/  IMAD.IADD R11, R11, 0x1, R9 ;  /* 0x000000010b0b7824 */ /* 0x000fe400078e0209 */
[----:B------:R-:W-:Y:S02]  /*1310*/  IMAD R9, R123, UR4, RZ ;  /* 0x000000047b097c24 */ /* 0x000fe4000f8e02ff */
[----:B------:R-:W-:-:S04]  /*1320*/  IMAD.WIDE.U32 R18, R6, R2, RZ ;  /* 0x0000000206127225 */ /* 0x000fc800078e00ff */
[C---:B------:R-:W-:Y:S01]  /*1330*/  IMAD R9, R8.reuse, UR5, R9 ;  /* 0x0000000508097c24 */ /* 0x040fe2000f8e0209 */
[----:B------:R-:W-:Y:S01]  /*1340*/  MOV R12, R18 ;  /* 0x00000012000c7202 */ /* 0x000fe20000000f00 */
[----:B------:R-:W-:-:S04]  /*1350*/  IMAD.WIDE.U32 R10, R8, UR4, R10 ;  /* 0x00000004080a7c25 */ /* 0x000fc8000f8e000a */
[----:B------:R-:W-:Y:S01]  /*1360*/  IMAD.IADD R23, R19, 0x1, R3 ;  /* 0x0000000113177824 */ /* 0x000fe200078e0203 */
[----:B------:R-:W-:Y:S02]  /*1370*/  IADD3 R21, R11, R9, RZ ;  /* 0x000000090b157210 */ /* 0x000fe40007ffe0ff */
[----:B------:R-:W-:Y:S01]  /*1380*/  MOV R6, R10 ;  /* 0x0000000a00067202 */ /* 0x000fe20000000f00 */
[----:B------:R-:W-:Y:S06]  /*1390*/  BRA `(.L_x_4781) ;  /* 0x00000004003c7947 */ /* 0x000fec0003800000 */
.L_x_4780:
[----:B------:R-:W1:Y:S01]  /*13a0*/  LDC R19, c[0x0][0x278] ;  /* 0x00009e00ff137b82 */ /* 0x000e620000000800 */
[----:B------:R-:W-:-:S13]  /*13b0*/  ISETP.NE.AND P4, PT, R17, -0x1, PT ;  /* 0xffffffff1100780c */ /* 0x000fda0003f85270 */
[----:B------:R-:W2:Y:S01]  /*13c0*/  @P4 LDC.64 R148, c[0x0][0x248] ;  /* 0x00009200ff944b82 */ /* 0x000ea20000000a00 */
[----:B------:R-:W-:Y:S01]  /*13d0*/  @P4 IMAD.IADD R20, R14, 0x1, R17 ;  /* 0x000000010e144824 */ /* 0x000fe200078e0211 */
[----:B-1----:R-:W-:-:S04]  /*13e0*/  IABS R3, R19 ;  /* 0x0000001300037213 */ /* 0x002fc80000000000 */
[----:B------:R-:W1:Y:S01]  /*13f0*/  I2F.RP R6, R3 ;  /* 0x0000000300067306 */ /* 0x000e620000209400 */
[C---:B--2---:R-:W-:Y:S02]  /*1400*/  @P4 IMAD R11, R20.reuse, R149, RZ ;  /* 0x00000095140b4224 */ /* 0x044fe400078e02ff */
[----:B------:R-:W-:-:S05]  /*1410*/  @P4 IMAD.WIDE.U32 R20, R20, R148, RZ ;  /* 0x0000009414144225 */ /* 0x000fca00078e00ff */
[----:B-1----:R-:W1:Y:S01]  /*1420*/  MUFU.RCP R8, R6 ;  /* 0x0000000600087308 */ /* 0x002e620000001000 */
[----:B------:R-:W-:Y:S02]  /*1430*/  @P4 IADD3 R11, R21, R11, RZ ;  /* 0x0000000b150b4210 */ /* 0x000fe40007ffe0ff */
[----:B------:R-:W-:Y:S01]  /*1440*/  @P4 MOV R10, R20 ;  /* 0x00000014000a4202 */ /* 0x000fe20000000f00 */
[----:B-1----:R-:W-:-:S04]  /*1450*/  VIADD R8, R8, 0xffffffe ;  /* 0x0ffffffe08087836 */ /* 0x002fc80000000000 */
        /* <DEDUP_REMOVED lines=10> */
[----:B------:R-:W-:Y:S01]  /*1500*/  IMAD R2, R3, R2, R4 ;  /* 0x0000000203027224 */ /* 0x000fe200078e0204 */
[----:B------:R-:W-:-:S04]  /*1510*/  LOP3.LUT R4, R140, R19, RZ, 0x3c, !PT ;  /* 0x000000138c047212 */ /* 0x000fc800078e3cff */
[----:B------:R-:W-:Y:S02]  /*1520*/  ISETP.GT.U32.AND P0, PT, R3, R2, PT ;  /* 0x000000020300720c */ /* 0x000fe40003f04070 */
[----:B------:R-:W-:Y:S02]  /*1530*/  ISETP.GE.AND P1, PT, R4, RZ, PT ;  /* 0x000000ff0400720c */ /* 0x000fe40003f26270 */
[----:B------:R-:W-:-:S04]  /*1540*/  LEA R4, R134, 0xffffffc0, 0x6 ;  /* 0xffffffc086047811 */ /* 0x000fc800078e30ff */
[----:B------:R-:W-:-:S05]  /*1550*/  SHF.R.S32.HI R13, RZ, 0x1f, R4 ;  /* 0x0000001fff0d7819 */ /* 0x000fca0000011404 */
        /* <DEDUP_REMOVED lines=20> */
.L_x_4782:
[----:B------:R-:W-:Y:S01]  /*16a0*/  IMAD R6, R13, R148, RZ ;  /* 0x000000940d067224 */ /* 0x000fe200078e02ff */
[----:B------:R-:W-:Y:S01]  /*16b0*/  @!P0 LOP3.LUT R16, RZ, R19, RZ, 0x33, !PT ;  /* 0x00000013ff108212 */ /* 0x000fe200078e33ff */
[-C--:B------:R-:W-:Y:S01]  /*16c0*/  IMAD.WIDE.U32 R10, R148, R4.reuse, R10 ;  /* 0x00000004940a7225 */ /* 0x080fe200078e000a */
[----:B------:R-:W-:Y:S02]  /*16d0*/  @P4 IADD3 R17, R14, R17, RZ ;  /* 0x000000110e114210 */ /* 0x000fe40007ffe0ff */
[----:B------:R-:W-:Y:S01]  /*16e0*/  SHF.R.S32.HI R123, RZ, 0x1f, R16 ;  /* 0x0000001fff7b7819 */ /* 0x000fe20000011410 */
[----:B------:R-:W-:Y:S02]  /*16f0*/  IMAD R6, R149, R4, R6 ;  /* 0x0000000495067224 */ /* 0x000fe400078e0206 */
[----:B-1----:R-:W-:Y:S01]  /*1700*/  @P4 IMAD.WIDE.U32 R18, R17, R8, RZ ;  /* 0x0000000811124225 */ /* 0x002fe200078e00ff */
[----:B------:R-:W-:Y:S02]  /*1710*/  MOV R8, R16 ;  /* 0x0000001000087202 */ /* 0x000fe40000000f00 */
[----:B------:R-:W-:Y:S01]  /*1720*/  IADD3 R11, R11, R6, RZ ;  /* 0x000000060b0b7210 */ /* 0x000fe20007ffe0ff */
[----:B--2---:R-:W-:Y:S01]  /*1730*/  IMAD R6, R123, R2, RZ ;  /* 0x000000027b067224 */ /* 0x004fe200078e02ff */
[----:B------:R-:W-:Y:S01]  /*1740*/  @P4 MOV R12, R18 ;  /* 0x00000012000c4202 */ /* 0x000fe20000000f00 */
[----:B------:R-:W-:Y:S01]  /*1750*/  @P4 IMAD R23, R17, R9, R19 ;  /* 0x0000000911174224 */ /* 0x000fe200078e0213 */
[----:B------:R-:W-:Y:S01]  /*1760*/  MOV R17, R4 ;  /* 0x0000000400117202 */ /* 0x000fe20000000f00 */
        /* <DEDUP_REMOVED lines=18> */
.L_x_4781:
[----:B-----5:R1:W5:Y:S01]  /*1890*/  @P5 LDG.E R5, desc[UR6][R144.64] ;  /* 0x0000000690055981 */ /* 0x020362000c1e1900 */
[----:B------:R-:W-:Y:S01]  /*18a0*/  ISETP.NE.AND P0, PT, R0, -0x1, PT ;  /* 0xffffffff0000780c */ /* 0x000fe20003f05270 */
[----:B------:R-:W2:Y:S01]  /*18b0*/  LDC.64 R2, c[0x0][0x240] ;  /* 0x00009000ff027b82 */ /* 0x000ea20000000a00 */
[----:B------:R-:W-:Y:S01]  /*18c0*/  SHF.R.S32.HI R9, RZ, 0x1f, R60 ;  /* 0x0000001fff097819 */ /* 0x000fe2000001143c */
[----:B------:R-:W-:Y:S01]  /*18d0*/  ULDC.64 UR4, c[0x0][0x268] ;  /* 0x00009a0000047ab9 */ /* 0x000fe20000000a00 */
[----:B------:R-:W-:Y:S01]  /*18e0*/  SHF.R.S32.HI R90, RZ, 0x1f, R67 ;  /* 0x0000001fff5a7819 */ /* 0x000fe20000011443 */
[----:B------:R-:W-:Y:S01]  /*18f0*/  ULDC.64 UR12, c[0x0][0x258] ;  /* 0x00009600000c7ab9 */ /* 0x000fe20000000a00 */
[----:B------:R-:W-:Y:S01]  /*1900*/  LEA.HI R19, R9, R60, RZ, 0x3 ;  /* 0x0000003c09137211 */ /* 0x000fe200078f18ff */
[----:B------:R-:W-:Y:S01]  /*1910*/  ULDC.64 UR10, c[0x0][0x218] ;  /* 0x00008600000a7ab9 */ /* 0x000fe20000000a00 */
[----:B------:R-:W-:Y:S01]  /*1920*/  LEA.HI R90, R90, R67, RZ, 0x6 ;  /* 0x000000435a5a7211 */ /* 0x000fe200078f30ff */
[----:B------:R-:W3:Y:S01]  /*1930*/  LDC.64 R146, c[0x0][0x250] ;  /* 0x00009400ff927b82 */ /* 0x000ee20000000a00 */
[----:B------:R-:W-:-:S02]  /*1940*/  SHF.R.S32.HI R142, RZ, 0x3, R19 ;  /* 0x00000003ff8e7819 */ /* 0x000fc40000011413 */
[----:B------:R-:W-:Y:S02]  /*1950*/  LOP3.LUT R19, R19, 0xfffffff8, RZ, 0xc0, !PT ;  /* 0xfffffff813137812 */ /* 0x000fe400078ec0ff */
[----:B------:R-:W-:Y:S02]  /*1960*/  SHF.R.S32.HI R143, RZ, 0x1f, R142 ;  /* 0x0000001fff8f7819 */ /* 0x000fe4000001148e */
[----:B------:R-:W-:Y:S01]  /*1970*/  SHF.R.S32.HI R90, RZ, 0x6, R90 ;  /* 0x00000006ff5a7819 */ /* 0x000fe2000001145a */
[----:B------:R-:W4:Y:S01]  /*1980*/  @!P0 LDC.64 R10, c[0x0][0x228] ;  /* 0x00008a00ff0a8b82 */ /* 0x000f220000000a00 */
[----:B------:R-:W-:Y:S01]  /*1990*/  IMAD.IADD R62, R60, 0x1, -R19 ;  /* 0x000000013c3e7824 */ /* 0x000fe200078e0a13 */
[----:B------:R-:W-:Y:S01]  /*19a0*/  LEA.HI R66, R9, R60, RZ, 0x4 ;  /* 0x0000003c09427211 */ /* 0x000fe200078f20ff */
[----:B------:R-:W-:Y:S01]  /*19b0*/  IMAD.WIDE R28, R15, 0x40, R142 ;  /* 0x000000400f1c7825 */ /* 0x000fe200078e028e */
[----:B------:R-:W-:Y:S02]  /*19c0*/  VIMNMX R90, R199, R90, !PT ;  /* 0x0000005ac75a7248 */ /* 0x000fe40007fe0100 */
[----:B------:R-:W-:Y:S01]  /*19d0*/  SHF.R.S32.HI R137, RZ, 0x1f, R140 ;  /* 0x0000001fff897819 */ /* 0x000fe2000001148c */
[----:B------:R-:W-:Y:S01]  /*19e0*/  IMAD.SHL.U32 R18, R62, 0x8, RZ ;  /* 0x000000083e127824 */ /* 0x000fe200078e00ff */
[----:B------:R-:W1:Y:S01]  /*19f0*/  LDC R70, c[0x0][0x2e0] ;  /* 0x0000b800ff467b82 */ /* 0x000e620000000800 */
[----:B--2---:R-:W-:Y:S01]  /*1a00*/  @P0 IMAD.WIDE.U32 R24, R0, R2, RZ ;  /* 0x0000000200180225 */ /* 0x004fe200078e00ff */
[----:B------:R-:W-:-:S02]  /*1a10*/  LOP3.LUT R71, R66, 0xfffffff0, RZ, 0xc0, !PT ;  /* 0xfffffff042477812 */ /* 0x000fc400078ec0ff */
[----:B------:R-:W-:Y:S01]  /*1a20*/  SHF.R.S32.HI R19, RZ, 0x1f, R18 ;  /* 0x0000001fff137819 */ /* 0x000fe20000011412 */
[----:B------:R-:W-:Y:S01]  /*1a30*/  @P0 IMAD R25, R0, R3, R25 ;  /* 0x0000000300190224 */ /* 0x000fe200078e0219 */
[C---:B------:R-:W-:Y:S01]  /*1a40*/  SHF.L.U64.HI R54, R148.reuse, 0x4, R149 ;  /* 0x0000000494367819 */ /* 0x040fe20000010295 */
[----:B------:R-:W-:Y:S01]  /*1a50*/  @P0 IMAD.MOV.U32 R0, RZ, RZ, R24 ;  /* 0x000000ffff000224 */ /* 0x000fe200078e0018 */
[----:B------:R-:W-:Y:S01]  /*1a60*/  SHF.L.U32 R55, R148, 0x4, RZ ;  /* 0x0000000494377819 */ /* 0x000fe200000006ff */
[----:B------:R-:W-:Y:S01]  /*1a70*/  IMAD R137, R137, UR12, RZ ;  /* 0x0000000c89897c24 */ /* 0x000fe2000f8e02ff */
[----:B---3--:R-:W-:Y:S01]  /*1a80*/  SHF.L.U64.HI R64, R146, 0x4, R147 ;  /* 0x0000000492407819 */ /* 0x008fe20000010293 */
[----:B------:R-:W-:Y:S01]  /*1a90*/  IMAD.IADD R71, R60, 0x1, -R71 ;  /* 0x000000013c477824 */ /* 0x000fe200078e0a47 */
[----:B------:R-:W-:Y:S01]  /*1aa0*/  SHF.R.S32.HI R66, RZ, 0x4, R66 ;  /* 0x00000004ff427819 */ /* 0x000fe20000011442 */
[----:B------:R-:W-:Y:S01]  /*1ab0*/  IMAD R137, R140, UR13, R137 ;  /* 0x0000000d8c897c24 */ /* 0x000fe2000f8e0289 */
[----:B------:R-:W-:Y:S01]  /*1ac0*/  SHF.L.U32 R68, R62, 0x2, RZ ;  /* 0x000000023e447819 */ /* 0x000fe200000006ff */
[----:B------:R-:W-:-:S02]  /*1ad0*/  IMAD.SHL.U32 R63, R146, 0x10, RZ ;  /* 0x00000010923f7824 */ /* 0x000fc400078e00ff */
[-C--:B----4-:R-:W-:Y:S02]  /*1ae0*/  @!P0 IMAD R14, R7, R10.reuse, RZ ;  /* 0x0000000a070e8224 */ /* 0x090fe400078e02ff */
[----:B------:R-:W-:-:S04]  /*1af0*/  @!P0 IMAD.WIDE.U32 R26, R205, R10, RZ ;  /* 0x0000000acd1a8225 */ /* 0x000fc800078e00ff */
[----:B------:R-:W-:Y:S01]  /*1b00*/  @!P0 IMAD R11, R205, R11, R14 ;  /* 0x0000000bcd0b8224 */ /* 0x000fe200078e020e */
[----:B-1----:R-:W-:Y:S01]  /*1b10*/  LEA.HI R70, R70, R70, RZ, 0x1 ;  /* 0x0000004646467211 */ /* 0x002fe200078f08ff */
[----:B------:R-:W-:Y:S02]  /*1b20*/  @!P0 IMAD.MOV.U32 R0, RZ, RZ, R26 ;  /* 0x000000ffff008224 */ /* 0x000fe400078e001a */
[----:B------:R-:W-:Y:S01]  /*1b30*/  @!P0 IMAD.IADD R25, R27, 0x1, R11 ;  /* 0x000000011b198824 */ /* 0x000fe200078e020b */
[----:B------:R-:W-:Y:S01]  /*1b40*/  SHF.L.U32 R27, R142, 0x6, RZ ;  /* 0x000000068e1b7819 */ /* 0x000fe200000006ff */
[----:B------:R-:W-:Y:S01]  /*1b50*/  IMAD R10, R29, R2, RZ ;  /* 0x000000021d0a7224 */ /* 0x000fe200078e02ff */
[----:B------:R-:W-:Y:S01]  /*1b60*/  IADD3 R22, P0, R18, R12, RZ ;  /* 0x0000000c12167210 */ /* 0x000fe20007f1e0ff */
[----:B------:R-:W-:Y:S01]  /*1b70*/  IMAD R11, R123, UR4, RZ ;  /* 0x000000047b0b7c24 */ /* 0x000fe2000f8e02ff */
[----:B------:R-:W-:Y:S01]  /*1b80*/  LOP3.LUT R27, R27, 0x1c0, RZ, 0xc0, !PT ;  /* 0x000001c01b1b7812 */ /* 0x000fe200078ec0ff */
[----:B------:R-:W-:Y:S01]  /*1b90*/  IMAD R10, R28, R3, R10 ;  /* 0x000000031c0a7224 */ /* 0x000fe200078e020a */
[----:B------:R-:W-:Y:S01]  /*1ba0*/  IADD3 R14, P1, R18, R0, RZ ;  /* 0x00000000120e7210 */ /* 0x000fe20007f3e0ff */
[----:B------:R-:W-:Y:S01]  /*1bb0*/  IMAD.X R23, R19, 0x1, R23, P0 ;  /* 0x0000000113177824 */ /* 0x000fe200000e0617 */
[----:B------:R-:W-:Y:S01]  /*1bc0*/  LOP3.LUT R15, R27, 0x38, R18, 0xf8, !PT ;  /* 0x000000381b0f7812 */ /* 0x000fe200078ef812 */
[C---:B------:R-:W-:Y:S01]  /*1bd0*/  IMAD R11, R8.reuse, UR5, R11 ;  /* 0x00000005080b7c24 */ /* 0x040fe2000f8e020b */
[----:B------:R-:W-:Y:S01]  /*1be0*/  SHF.R.U32.HI R12, RZ, 0x3, R27 ;  /* 0x00000003ff0c7819 */ /* 0x000fe2000001161b */
[----:B------:R-:W-:Y:S01]  /*1bf0*/  IMAD.WIDE.U32 R22, R8, UR4, R22 ;  /* 0x0000000408167c25 */ /* 0x000fe2000f8e0016 */
[----:B------:R-:W-:Y:S01]  /*1c00*/  LEA.HI R0, R9, R60, RZ, 0x6 ;  /* 0x0000003c09007211 */ /* 0x000fe200078f30ff */
[----:B------:R-:W-:Y:S01]  /*1c10*/  ULDC.64 UR4, c[0x0][0x220] ;  /* 0x0000880000047ab9 */ /* 0x000fe20000000a00 */
[----:B------:R-:W-:Y:S01]  /*1c20*/  LOP3.LUT R12, R15, R12, RZ, 0x3c, !PT ;  /* 0x0000000c0f0c7212 */ /* 0x000fe200078e3cff */
[----:B------:R-:W-:Y:S01]  /*1c30*/  IMAD.X R15, R19, 0x1, R25, P1 ;  /* 0x00000001130f7824 */ /* 0x000fe200008e0619 */
[----:B------:R-:W-:Y:S01]  /*1c40*/  SHF.L.U32 R3, R0, 0x3, RZ ;  /* 0x0000000300037819 */ /* 0x000fe200000006ff */
[----:B------:R-:W-:Y:S01]  /*1c50*/  IMAD.IADD R23, R23, 0x1, R11 ;  /* 0x0000000117177824 */ /* 0x000fe200078e020b */
[----:B------:R-:W-:Y:S01]  /*1c60*/  SHF.R.S32.HI R69, RZ, 0x1, R70 ;  /* 0x00000001ff457819 */ /* 0x000fe20000011446 */
[----:B------:R-:W-:Y:S01]  /*1c70*/  IMAD.WIDE.U32 R14, R28, R2, R14 ;  /* 0x000000021c0e7225 */ /* 0x000fe200078e000e */
[----:B------:R-:W-:-:S02]  /*1c80*/  IADD3 R2, P0, R142, R17, RZ ;  /* 0x000000118e027210 */ /* 0x000fc40007f1e0ff */
[----:B------:R-:W-:Y:S01]  /*1c90*/  LOP3.LUT R136, R12, 0xfffffe00, R3, 0xf8, !PT ;  /* 0xfffffe000c887812 */ /* 0x000fe200078ef803 */
[C---:B------:R-:W-:Y:S02]  /*1ca0*/  IMAD R0, R143.reuse, R148, RZ ;  /* 0x000000948f007224 */ /* 0x040fe400078e02ff */
[----:B------:R-:W-:Y:S01]  /*1cb0*/  IMAD.X R13, R143, 0x1, R13, P0 ;  /* 0x000000018f0d7824 */ /* 0x000fe200000e060d */
[----:B------:R-:W-:Y:S01]  /*1cc0*/  IADD3 R138, P0, R18, R6, RZ ;  /* 0x00000006128a7210 */ /* 0x000fe20007f1e0ff */
[----:B------:R-:W-:Y:S01]  /*1cd0*/  IMAD R51, R142, R149, R0 ;  /* 0x000000958e337224 */ /* 0x000fe200078e0200 */
[----:B------:R-:W-:Y:S01]  /*1ce0*/  SHF.R.S32.HI R0, RZ, 0x1f, R71 ;  /* 0x0000001fff007819 */ /* 0x000fe20000011447 */
[----:B------:R-:W-:Y:S02]  /*1cf0*/  IMAD R13, R13, R146, RZ ;  /* 0x000000920d0d7224 */ /* 0x000fe400078e02ff */
[----:B------:R-:W-:Y:S01]  /*1d00*/  IMAD.X R139, R19, 0x1, R21, P0 ;  /* 0x00000001138b7824 */ /* 0x000fe200000e0615 */
[----:B------:R-:W-:Y:S01]  /*1d10*/  LEA.HI R65, R0, R71, RZ, 0x3 ;  /* 0x0000004700417211 */ /* 0x000fe200078f18ff */
[----:B------:R-:W-:-:S02]  /*1d20*/  IMAD R97, R2, R147, R13 ;  /* 0x0000009302617224 */ /* 0x000fc400078e020d */
[----:B------:R-:W-:-:S04]  /*1d30*/  IMAD.WIDE.U32 R2, R2, R146, R22 ;  /* 0x0000009202027225 */ /* 0x000fc800078e0016 */
[----:B------:R-:W-:Y:S01]  /*1d40*/  IMAD.IADD R97, R3, 0x1, R97 ;  /* 0x0000000103617824 */ /* 0x000fe200078e0261 */
[----:B------:R-:W-:Y:S01]  /*1d50*/  LEA R96, P0, R2, UR4, 0x1 ;  /* 0x0000000402607c11 */ /* 0x000fe2000f8008ff */
[----:B------:R-:W-:-:S03]  /*1d60*/  IMAD.WIDE.U32 R138, R142, R148, R138 ;  /* 0x000000948e8a7225 */ /* 0x000fc600078e008a */
[----:B------:R-:W-:Y:S01]  /*1d70*/  SHF.L.U64.HI R97, R2, 0x1, R97 ;  /* 0x0000000102617819 */ /* 0x000fe20000010261 */
[----:B------:R-:W-:Y:S01]  /*1d80*/  IMAD.IADD R51, R139, 0x1, R51 ;  /* 0x000000018b337824 */ /* 0x000fe200078e0233 */
[----:B------:R-:W-:Y:S01]  /*1d90*/  LEA R94, P1, R138, UR10, 0x1 ;  /* 0x0000000a8a5e7c11 */ /* 0x000fe2000f8208ff */
[----:B------:R-:W-:Y:S01]  /*1da0*/  IMAD.IADD R11, R15, 0x1, R10 ;  /* 0x000000010f0b7824 */ /* 0x000fe200078e020a */
[----:B------:R-:W-:Y:S02]  /*1db0*/  IADD3.X R97, R97, UR5, RZ, P0, !PT ;  /* 0x0000000561617c10 */ /* 0x000fe400087fe4ff */
[----:B------:R-:W-:Y:S01]  /*1dc0*/  ISETP.GT.AND P0, PT, R134, R90, PT ;  /* 0x0000005a8600720c */ /* 0x000fe20003f04270 */
[----:B------:R-:W-:Y:S01]  /*1dd0*/  IMAD.MOV.U32 R200, RZ, RZ, R94 ;  /* 0x000000ffffc87224 */ /* 0x000fe200078e005e */
[----:B------:R-:W-:Y:S01]  /*1de0*/  MOV R10, R14 ;  /* 0x0000000e000a7202 */ /* 0x000fe20000000f00 */
[----:B------:R-:W-:Y:S01]  /*1df0*/  IMAD.MOV.U32 R203, RZ, RZ, R97 ;  /* 0x000000ffffcb7224 */ /* 0x000fe200078e0061 */
[----:B------:R-:W-:-:S02]  /*1e00*/  SHF.L.U64.HI R93, R138, 0x1, R51 ;  /* 0x000000018a5d7819 */ /* 0x000fc40000010233 */
[----:B------:R-:W-:Y:S01]  /*1e10*/  MOV R202, R96 ;  /* 0x0000006000ca7202 */ /* 0x000fe20000000f00 */
[----:B------:R-:W-:Y:S01]  /*1e20*/  IMAD.WIDE.U32 R140, R140, UR12, R10 ;  /* 0x0000000c8c8c7c25 */ /* 0x000fe2000f8e000a */
[----:B------:R-:W-:-:S03]  /*1e30*/  IADD3.X R93, R93, UR11, RZ, P1, !PT ;  /* 0x0000000b5d5d7c10 */ /* 0x000fc60008ffe4ff */
[----:B------:R-:W-:Y:S02]  /*1e40*/  IMAD.IADD R137, R141, 0x1, R137 ;  /* 0x000000018d897824 */ /* 0x000fe400078e0289 */
[----:B------:R-:W-:Y:S02]  /*1e50*/  IMAD.MOV.U32 R201, RZ, RZ, R93 ;  /* 0x000000ffffc97224 */ /* 0x000fe400078e005d */
[----:B------:R-:W-:Y:S01]  /*1e60*/  @!P5 IMAD.MOV.U32 R5, RZ, RZ, RZ ;  /* 0x000000ffff05d224 */ /* 0x000fe200078e00ff */
[----:B------:R-:W-:Y:S06]  /*1e70*/  @!P0 BRA `(.L_x_4783) ;  /* 0x0000008000948947 */ /* 0x000fec0003800000 */
[----:B------:R-:W1:Y:S01]  /*1e80*/  LDC.64 R2, c[0x0][0x338] ;  /* 0x0000ce00ff027b82 */ /* 0x000e620000000a00 */
[----:B------:R-:W-:Y:S01]  /*1e90*/  ULDC.64 UR10, c[0x0][0x330] ;  /* 0x0000cc00000a7ab9 */ /* 0x000fe20000000a00 */
[----:B------:R-:W-:Y:S01]  /*1ea0*/  ULDC.64 UR4, c[0x0][0x328] ;  /* 0x0000ca0000047ab9 */ /* 0x000fe20000000a00 */
[C---:B------:R-:W-:Y:S01]  /*1eb0*/  IMAD R0, R7.reuse, UR10, RZ ;  /* 0x0000000a07007c24 */ /* 0x040fe2000f8e02ff */
[----:B------:R-:W-:Y:S01]  /*1ec0*/  SHF.R.S32.HI R10, RZ, 0x1f, R67 ;  /* 0x0000001fff0a7819 */ /* 0x000fe20000011443 */
        /* <DEDUP_REMOVED lines=8> */
[----:B------:R-:W-:Y:S01]  /*1f50*/  IMAD.WIDE.U32 R14, R205, UR4, R18 ;  /* 0x00000004cd0e7c25 */ /* 0x000fe2000f8e0012 */
[----:B------:R-:W-:Y:S01]  /*1f60*/  ULDC.64 UR10, c[0x0][0x348] ;  /* 0x0000d200000a7ab9 */ /* 0x000fe20000000a00 */
[----:B------:R-:W-:Y:S01]  /*1f70*/  ULDC.U8 UR20, c[0x0][0x3c3] ;  /* 0x0000f0c000147ab9 */ /* 0x000fe20000000000 */
[----:B------:R-:W-:Y:S01]  /*1f80*/  ULDC UR19, c[0x0][0x2e0] ;  /* 0x0000b80000137ab9 */ /* 0x000fe20000000800 */
[----:B------:R-:W-:Y:S01]  /*1f90*/  IMAD.IADD R13, R13, 0x1, R9 ;  /* 0x000000010d0d7824 */ /* 0x000fe200078e0209 */
[----:B------:R-:W-:Y:S01]  /*1fa0*/  IADD3.X R9, R7, R143, ~R10, P1, P0 ;  /* 0x0000008f07097210 */ /* 0x000fe20000fe0c0a */
[----:B------:R-:W-:Y:S01]  /*1fb0*/  IMAD R6, R205, UR5, R6 ;  /* 0x00000005cd067c24 */ /* 0x000fe2000f8e0206 */
[----:B------:R-:W-:Y:S01]  /*1fc0*/  ULDC.64 UR4, c[0x0][0x340] ;  /* 0x0000d00000047ab9 */ /* 0x000fe20000000a00 */
[----:B------:R-:W-:Y:S01]  /*1fd0*/  IMAD R121, R123, UR12, RZ ;  /* 0x0000000c7b797c24 */ /* 0x000fe2000f8e02ff */
[----:B------:R-:W-:Y:S01]  /*1fe0*/  USHF.L.U64.HI UR23, UR4, 0x5, UR5 ;  /* 0x0000000504177899 */ /* 0x000fe20008010205 */
[----:B------:R-:W-:Y:S01]  /*1ff0*/  IMAD.IADD R15, R15, 0x1, R6 ;  /* 0x000000010f0f7824 */ /* 0x000fe200078e0206 */
[----:B------:R-:W-:Y:S01]  /*2000*/  USHF.L.U32 UR24, UR4, 0x5, URZ ;  /* 0x0000000504187899 */ /* 0x000fe2000800063f */
[C---:B------:R-:W-:Y:S01]  /*2010*/  IMAD R7, R9.reuse, UR4, RZ ;  /* 0x0000000409077c24 */ /* 0x040fe2000f8e02ff */
[----:B------:R-:W-:Y:S01]  /*2020*/  USHF.L.U64.HI UR21, UR4, 0x4, UR5 ;  /* 0x0000000404157899 */ /* 0x000fe20008010205 */
[-C--:B-1----:R-:W-:Y:S01]  /*2030*/  IMAD R6, R9, R2.reuse, RZ ;  /* 0x0000000209067224 */ /* 0x082fe200078e02ff */
[----:B------:R-:W-:Y:S01]  /*2040*/  USHF.L.U32 UR22, UR4, 0x4, URZ ;  /* 0x0000000404167899 */ /* 0x000fe2000800063f */
[C---:B------:R-:W-:Y:S01]  /*2050*/  IMAD R10, R0.reuse, UR5, R7 ;  /* 0x00000005000a7c24 */ /* 0x040fe2000f8e0207 */
[----:B------:R-:W-:Y:S01]  /*2060*/  UIMAD.WIDE.U32 UR26, UR4, 0x60, URZ ;  /* 0x00000060041a78a5 */ /* 0x000fe2000f8e003f */
[----:B------:R-:W-:Y:S01]  /*2070*/  IMAD.WIDE.U32 R12, R0, UR4, R12 ;  /* 0x00000004000c7c25 */ /* 0x000fe2000f8e000c */
[----:B------:R-:W-:Y:S01]  /*2080*/  UIMAD UR25, UR5, 0x60, URZ ;  /* 0x00000060051978a4 */ /* 0x000fe2000f8e023f */
[----:B------:R-:W-:Y:S01]  /*2090*/  SHF.L.U32 R99, R2, 0x4, RZ ;  /* 0x0000000402637819 */ /* 0x000fe200000006ff */
[----:B------:R-:W-:Y:S01]  /*20a0*/  USHF.L.U64.HI UR21, UR22, 0x1, UR21 ;  /* 0x0000000116157899 */ /* 0x000fe20008010215 */
[C---:B------:R-:W-:Y:S01]  /*20b0*/  IMAD R6, R0.reuse, R3, R6 ;  /* 0x0000000300067224 */ /* 0x040fe200078e0206 */
[----:B------:R-:W-:Y:S01]  /*20c0*/  ULDC.64 UR4, c[0x0][0x358] ;  /* 0x0000d60000047ab9 */ /* 0x000fe20000000a00 */
[----:B------:R-:W-:Y:S01]  /*20d0*/  IMAD.WIDE.U32 R14, R0, R2, R14 ;  /* 0x00000002000e7225 */ /* 0x000fe200078e000e */
[C-C-:B------:R-:W-:Y:S01]  /*20e0*/  SHF.L.U64.HI R98, R2.reuse, 0x4, R3.reuse ;  /* 0x0000000402627819 */ /* 0x140fe20000010203 */
[----:B------:R-:W-:Y:S01]  /*20f0*/  USHF.L.U64.HI UR23, UR24, 0x1, UR23 ;  /* 0x0000000118177899 */ /* 0x000fe20008010217 */
[----:B------:R-:W-:Y:S01]  /*2100*/  SHF.L.U64.HI R100, R2, 0x5, R3 ;  /* 0x0000000502647819 */ /* 0x000fe20000010203 */
[----:B------:R-:W-:Y:S01]  /*2110*/  IMAD.IADD R11, R13, 0x1, R10 ;  /* 0x000000010d0b7824 */ /* 0x000fe200078e020a */
[----:B------:R-:W-:Y:S01]  /*2120*/  MOV R13, R134 ;  /* 0x00000086000d7202 */ /* 0x000fe20000000f00 */
[----:B------:R-:W-:Y:S01]  /*2130*/  IMAD.IADD R7, R15, 0x1, R6 ;  /* 0x000000010f077824 */ /* 0x000fe200078e0206 */
[----:B------:R-:W-:Y:S01]  /*2140*/  IADD3 R15, R18, 0x40, RZ ;  /* 0x00000040120f7810 */ /* 0x000fe20007ffe0ff */
[----:B-----5:R-:W-:Y:S01]  /*2150*/  IMAD.IADD R4, R5, 0x1, R4 ;  /* 0x0000000105047824 */ /* 0x020fe200078e0204 */
[----:B------:R-:W-:Y:S01]  /*2160*/  SHF.L.U32 R5, R149, 0x5, RZ ;  /* 0x0000000595057819 */ /* 0x000fe200000006ff */
[----:B------:R-:W-:Y:S01]  /*2170*/  IMAD.MOV.U32 R10, RZ, RZ, R12 ;  /* 0x000000ffff0a7224 */ /* 0x000fe200078e000c */
[----:B--2---:R-:W-:Y:S01]  /*2180*/  LEA R92, -R92, RZ, 0x6 ;  /* 0x000000ff5c5c7211 */ /* 0x004fe200078e31ff */
[----:B------:R-:W-:Y:S01]  /*2190*/  IMAD R123, R123, UR10, RZ ;  /* 0x0000000a7b7b7c24 */ /* 0x000fe2000f8e02ff */
[----:B------:R-:W-:Y:S01]  /*21a0*/  ULDC.64 UR16, c[0x0][0x250] ;  /* 0x0000940000107ab9 */ /* 0x000fe20000000a00 */
[----:B------:R-:W-:Y:S01]  /*21b0*/  IMAD.MOV.U32 R6, RZ, RZ, R14 ;  /* 0x000000ffff067224 */ /* 0x000fe200078e000e */
[----:B------:R-:W-:Y:S01]  /*21c0*/  USHF.L.U32 UR22, UR22, 0x1, URZ ;  /* 0x0000000116167899 */ /* 0x000fe2000800063f */
[----:B------:R-:W-:Y:S01]  /*21d0*/  IMAD R53, R142, R69, R68 ;  /* 0x000000458e357224 */ /* 0x000fe200078e0244 */
[----:B------:R-:W-:Y:S01]  /*21e0*/  USHF.L.U32 UR24, UR24, 0x1, URZ ;  /* 0x0000000118187899 */ /* 0x000fe2000800063f */
[----:B------:R-:W-:Y:S01]  /*21f0*/  IMAD R4, R69, R4, RZ ;  /* 0x0000000445047224 */ /* 0x000fe200078e02ff */
[----:B------:R-:W-:Y:S01]  /*2200*/  UIADD3 UR25, UR27, UR25, URZ ;  /* 0x000000191b197290 */ /* 0x000fe2000fffe03f */
[C---:B------:R-:W-:Y:S01]  /*2210*/  IMAD R121, R8.reuse, UR13, R121 ;  /* 0x0000000d08797c24 */ /* 0x040fe2000f8e0279 */
[----:B------:R-:W-:Y:S01]  /*2220*/  ULDC.64 UR14, c[0x0][0x238] ;  /* 0x00008e00000e7ab9 */ /* 0x000fe20000000a00 */
[----:B------:R-:W-:Y:S01]  /*2230*/  IMAD.WIDE.U32 R10, R8, UR12, R10 ;  /* 0x0000000c080a7c25 */ /* 0x000fe2000f8e000a */
[----:B------:R-:W-:Y:S01]  /*2240*/  SHF.R.S32.HI R131, RZ, 0x1f, R4 ;  /* 0x0000001fff837819 */ /* 0x000fe20000011404 */
[----:B------:R-:W-:Y:S01]  /*2250*/  ULDC.64 UR12, c[0x0][0x320] ;  /* 0x0000c800000c7ab9 */ /* 0x000fe20000000a00 */
[-C--:B------:R-:W-:Y:S01]  /*2260*/  IADD3 R0, P0, R4, R53.reuse, RZ ;  /* 0x0000003504007210 */ /* 0x080fe20007f1e0ff */
[----:B------:R-:W-:Y:S01]  /*2270*/  IMAD R123, R8, UR11, R123 ;  /* 0x0000000b087b7c24 */ /* 0x000fe2000f8e027b */
[----:B------:R-:W-:Y:S01]  /*2280*/  LEA R124, P1, R10, UR12, 0x1 ;  /* 0x0000000c0a7c7c11 */ /* 0x000fe2000f8208ff */
[----:B------:R-:W-:Y:S01]  /*2290*/  IMAD.WIDE.U32 R8, R8, UR10, R6 ;  /* 0x0000000a08087c25 */ /* 0x000fe2000f8e0006 */
[----:B------:R-:W-:Y:S01]  /*22a0*/  IADD3 R6, R68, R53, RZ ;  /* 0x0000003544067210 */ /* 0x000fe20007ffe0ff */
[----:B------:R-:W-:Y:S01]  /*22b0*/  ULDC.64 UR10, c[0x0][0x318] ;  /* 0x0000c600000a7ab9 */ /* 0x000fe20000000a00 */
[-C--:B------:R-:W-:Y:S01]  /*22c0*/  LEA.HI.X.SX32 R53, R53, R131.reuse, 0x1, P0 ;  /* 0x0000008335357211 */ /* 0x080fe200000f0eff */
[----:B------:R-:W-:Y:S01]  /*22d0*/  IMAD.IADD R123, R9, 0x1, R123 ;  /* 0x00000001097b7824 */ /* 0x000fe200078e027b */
[----:B------:R-:W-:Y:S01]  /*22e0*/  IADD3 R4, P2, R4, R6, RZ ;  /* 0x0000000604047210 */ /* 0x000fe20007f5e0ff */
[----:B------:R-:W-:Y:S01]  /*22f0*/  IMAD.IADD R121, R11, 0x1, R121 ;  /* 0x000000010b797824 */ /* 0x000fe200078e0279 */
[----:B------:R-:W-:Y:S01]  /*2300*/  LEA R126, P0, R8, UR10, 0x1 ;  /* 0x0000000a087e7c11 */ /* 0x000fe2000f8008ff */
[----:B------:R-:W-:Y:S01]  /*2310*/  IMAD.SHL.U32 R91, R69, 0x10, RZ ;  /* 0x00000010455b7824 */ /* 0x000fe200078e00ff */
[----:B------:R-:W-:Y:S01]  /*2320*/  LEA.HI.X.SX32 R131, R6, R131, 0x1, P2 ;  /* 0x0000008306837211 */ /* 0x000fe200010f0eff */
[----:B------:R-:W-:Y:S01]  /*2330*/  IMAD.SHL.U32 R120, R147, 0x20, RZ ;  /* 0x0000002093787824 */ /* 0x000fe200078e00ff */
[----:B------:R-:W-:Y:S01]  /*2340*/  LEA.HI.X R123, R8, UR11, R123, 0x1, P0 ;  /* 0x0000000b087b7c11 */ /* 0x000fe200080f0c7b */
[----:B------:R-:W-:Y:S01]  /*2350*/  ULDC.64 UR10, c[0x0][0x360] ;  /* 0x0000d800000a7ab9 */ /* 0x000fe20000000a00 */
[C---:B------:R-:W-:Y:S01]  /*2360*/  SHF.L.U64.HI R131, R4.reuse, 0x1, R131 ;  /* 0x0000000104837819 */ /* 0x040fe20000010283 */
[----:B------:R-:W-:Y:S01]  /*2370*/  IMAD.SHL.U32 R4, R4, 0x2, RZ ;  /* 0x0000000204047824 */ /* 0x000fe200078e00ff */
[C---:B------:R-:W-:Y:S01]  /*2380*/  SHF.L.U64.HI R53, R0.reuse, 0x1, R53 ;  /* 0x0000000100357819 */ /* 0x040fe20000010235 */
[----:B------:R-:W-:Y:S01]  /*2390*/  IMAD.SHL.U32 R0, R0, 0x2, RZ ;  /* 0x0000000200007824 */ /* 0x000fe200078e00ff */
[----:B------:R-:W-:Y:S01]  /*23a0*/  LEA.HI.X R121, R10, UR13, R121, 0x1, P1 ;  /* 0x0000000d0a797c11 */ /* 0x000fe200088f0c79 */
[C---:B------:R-:W-:Y:S01]  /*23b0*/  VIADD R86, R91.reuse, 0x40 ;  /* 0x000000405b567836 */ /* 0x040fe20000000000 */
[C---:B------:R-:W-:Y:S01]  /*23c0*/  IADD3 R128, P4, R4.reuse, UR10, RZ ;  /* 0x0000000a04807c10 */ /* 0x040fe2000ff9e0ff */
[----:B------:R-:W-:Y:S01]  /*23d0*/  VIADD R82, R91, 0x80 ;  /* 0x000000805b527836 */ /* 0x000fe20000000000 */
[----:B------:R-:W-:Y:S01]  /*23e0*/  IADD3 R130, P2, R4, UR4, RZ ;  /* 0x0000000404827c10 */ /* 0x000fe2000ff5e0ff */
[----:B------:R-:W-:Y:S01]  /*23f0*/  IMAD.WIDE.U32 R16, R146, 0x20, RZ ;  /* 0x0000002092107825 */ /* 0x000fe200078e00ff */
[----:B------:R-:W-:Y:S01]  /*2400*/  IADD3.X R129, R131, UR11, RZ, P4, !PT ;  /* 0x0000000b83817c10 */ /* 0x000fe2000a7fe4ff */
[----:B------:R-:W-:Y:S01]  /*2410*/  ULDC.64 UR12, c[0x0][0x230] ;  /* 0x00008c00000c7ab9 */ /* 0x000fe20000000a00 */
[C---:B------:R-:W-:Y:S01]  /*2420*/  IADD3 R20, P1, R0.reuse, UR10, RZ ;  /* 0x0000000a00147c10 */ /* 0x040fe2000ff3e0ff */
[----:B------:R-:W-:Y:S01]  /*2430*/  IMAD.IADD R78, R91, 0x1, R82 ;  /* 0x000000015b4e7824 */ /* 0x000fe200078e0252 */
[----:B------:R-:W-:Y:S01]  /*2440*/  IADD3.X R131, R131, UR5, RZ, P2, !PT ;  /* 0x0000000583837c10 */ /* 0x000fe200097fe4ff */
[----:B------:R-:W-:Y:S01]  /*2450*/  IMAD R7, R147, 0x60, RZ ;  /* 0x0000006093077824 */ /* 0x000fe200078e02ff */
[----:B------:R-:W-:Y:S01]  /*2460*/  IADD3 R52, P0, R0, UR4, RZ ;  /* 0x0000000400347c10 */ /* 0x000fe2000ff1e0ff */
[----:B------:R-:W-:Y:S01]  /*2470*/  IMAD.SHL.U32 R88, R69, 0x20, RZ ;  /* 0x0000002045587824 */ /* 0x000fe200078e00ff */
[----:B------:R-:W-:Y:S01]  /*2480*/  IADD3 R109, P2, R55, R55, RZ ;  /* 0x00000037376d7210 */ /* 0x000fe20007f5e0ff */
[----:B------:R-:W-:Y:S01]  /*2490*/  IMAD R84, R69, 0x30, RZ ;  /* 0x0000003045547824 */ /* 0x000fe200078e02ff */
[C---:B------:R-:W-:Y:S01]  /*24a0*/  IADD3.X R21, R53.reuse, UR11, RZ, P1, !PT ;  /* 0x0000000b35157c10 */ /* 0x040fe20008ffe4ff */
[----:B------:R-:W-:Y:S01]  /*24b0*/  IMAD.WIDE.U32 R148, R148, 0x20, RZ ;  /* 0x0000002094947825 */ /* 0x000fe200078e00ff */
[----:B------:R-:W-:Y:S01]  /*24c0*/  IADD3.X R53, R53, UR5, RZ, P0, !PT ;  /* 0x0000000535357c10 */ /* 0x000fe200087fe4ff */
[----:B------:R-:W-:Y:S01]  /*24d0*/  ULDC UR4, c[0x0][0x2e0] ;  /* 0x0000b80000047ab9 */ /* 0x000fe20000000800 */
[C---:B------:R-:W-:Y:S01]  /*24e0*/  IADD3 R105, P1, R109.reuse, 0x40, RZ ;  /* 0x000000406d697810 */ /* 0x040fe20007f3e0ff */
[----:B------:R-:W-:Y:S01]  /*24f0*/  IMAD.WIDE.U32 R146, R146, 0x60, RZ ;  /* 0x0000006092927825 */ /* 0x000fe200078e00ff */
[----:B------:R-:W-:Y:S01]  /*2500*/  IADD3.X R110, R54, R54, RZ, P2, !PT ;  /* 0x00000036366e7210 */ /* 0x000fe200017fe4ff */
[----:B------:R-:W-:Y:S01]  /*2510*/  ULDC UR5, c[0x0][0x2e0] ;  /* 0x0000b80000057ab9 */ /* 0x000fe20000000800 */
[----:B------:R-:W-:Y:S01]  /*2520*/  IADD3 R109, P0, R109, 0x80, RZ ;  /* 0x000000806d6d7810 */ /* 0x000fe20007f1e0ff */
[----:B------:R-:W-:Y:S01]  /*2530*/  IMAD.SHL.U32 R101, R2, 0x20, RZ ;  /* 0x0000002002657824 */ /* 0x000fe200078e00ff */
        /* <DEDUP_REMOVED lines=9> */
[----:B------:R-:W-:Y:S01]  /*25d0*/  IMAD.X R107, R98, 0x1, R98, P0 ;  /* 0x00000001626b7824 */ /* 0x000fe200000e0662 */
[----:B------:R-:W-:Y:S01]  /*25e0*/  IADD3 R108, P2, R108, 0x80, RZ ;  /* 0x000000806c6c7810 */ /* 0x000fe20007f5e0ff */
[----:B------:R-:W-:Y:S01]  /*25f0*/  VIADD R133, R142, 0x20 ;  /* 0x000000208e857836 */ /* 0x000fe20000000000 */
[----:B------:R-:W-:Y:S01]  /*2600*/  IADD3.X R118, R54, R110, RZ, P1, !PT ;  /* 0x0000006e36767210 */ /* 0x000fe20000ffe4ff */
[--C-:B------:R-:W-:Y:S01]  /*2610*/  IMAD.X R103, RZ, RZ, R107.reuse, P4 ;  /* 0x000000ffff677224 */ /* 0x100fe200020e066b */
[-C--:B------:R-:W-:Y:S01]  /*2620*/  IADD3 R116, P0, R108, R99.reuse, RZ ;  /* 0x000000636c747210 */ /* 0x080fe20007f1e0ff */
[----:B------:R-:W-:Y:S01]  /*2630*/  IMAD.X R107, RZ, RZ, R107, P2 ;  /* 0x000000ffff6b7224 */ /* 0x000fe200010e066b */
[----:B------:R-:W-:Y:S01]  /*2640*/  IADD3 R120, R17, R120, RZ ;  /* 0x0000007811787210 */ /* 0x000fe20007ffe0ff */
[----:B------:R-:W-:Y:S01]  /*2650*/  VIADD R132, R142, 0x30 ;  /* 0x000000308e847836 */ /* 0x000fe20000000000 */
[----:B------:R-:W-:Y:S01]  /*2660*/  IADD3 R74, R91, R78, RZ ;  /* 0x0000004e5b4a7210 */ /* 0x000fe20007ffe0ff */
[----:B------:R-:W-:Y:S01]  /*2670*/  VIADD R14, R18, 0x80 ;  /* 0x00000080120e7836 */ /* 0x000fe20000000000 */
[----:B------:R-:W-:Y:S01]  /*2680*/  IADD3 R112, P1, R104, R99, RZ ;  /* 0x0000006368707210 */ /* 0x000fe20007f3e0ff */
[----:B------:R-:W-:Y:S01]  /*2690*/  IMAD.IADD R102, R149, 0x1, R5 ;  /* 0x0000000195667824 */ /* 0x000fe200078e0205 */
[C---:B------:R-:W-:Y:S01]  /*26a0*/  SHF.L.U32 R119, R16.reuse, 0x1, RZ ;  /* 0x0000000110777819 */ /* 0x040fe200000006ff */
[----:B------:R-:W-:Y:S01]  /*26b0*/  IMAD.IADD R122, R147, 0x1, R7 ;  /* 0x00000001937a7824 */ /* 0x000fe200078e0207 */
[----:B------:R-:W-:Y:S01]  /*26c0*/  SHF.L.U64.HI R120, R16, 0x1, R120 ;  /* 0x0000000110787819 */ /* 0x000fe20000010278 */
[----:B------:R-:W-:Y:S01]  /*26d0*/  IMAD.X R115, R107, 0x1, R98, P0 ;  /* 0x000000016b737824 */ /* 0x000fe200000e0662 */
[----:B------:R-:W-:Y:S01]  /*26e0*/  SHF.R.S32.HI R89, RZ, 0x1f, R91 ;  /* 0x0000001fff597819 */ /* 0x000fe2000001145b */
[----:B------:R-:W-:Y:S01]  /*26f0*/  ULDC.64 UR10, c[0x0][0x248] ;  /* 0x00009200000a7ab9 */ /* 0x000fe20000000a00 */
[----:B------:R-:W-:-:S02]  /*2700*/  SHF.R.S32.HI R87, RZ, 0x1f, R88 ;  /* 0x0000001fff577819 */ /* 0x000fc40000011458 */
[----:B------:R-:W-:Y:S02]  /*2710*/  SHF.R.S32.HI R83, RZ, 0x1f, R84 ;  /* 0x0000001fff537819 */ /* 0x000fe40000011454 */
[----:B------:R-:W-:Y:S02]  /*2720*/  SHF.R.S32.HI R85, RZ, 0x1f, R86 ;  /* 0x0000001fff557819 */ /* 0x000fe40000011456 */
[----:B------:R-:W-:Y:S02]  /*2730*/  SHF.R.S32.HI R81, RZ, 0x1f, R82 ;  /* 0x0000001fff517819 */ /* 0x000fe40000011452 */
[----:B------:R-:W-:Y:S02]  /*2740*/  SHF.R.S32.HI R79, RZ, 0x1f, R80 ;  /* 0x0000001fff4f7819 */ /* 0x000fe40000011450 */
[----:B------:R-:W-:Y:S02]  /*2750*/  SHF.R.S32.HI R77, RZ, 0x1f, R78 ;  /* 0x0000001fff4d7819 */ /* 0x000fe4000001144e */
[----:B------:R-:W-:-:S02]  /*2760*/  SHF.R.S32.HI R75, RZ, 0x1f, R76 ;  /* 0x0000001fff4b7819 */ /* 0x000fc4000001144c */
[----:B------:R-:W-:Y:S02]  /*2770*/  SHF.R.S32.HI R72, RZ, 0x1f, R74 ;  /* 0x0000001fff487819 */ /* 0x000fe4000001144a */
[----:B------:R-:W-:-:S07]  /*2780*/  IADD3.X R111, R103, R98, RZ, P1, !PT ;  /* 0x00000062676f7210 */ /* 0x000fce0000ffe4ff */
.L_x_4829:
[----:B------:R-:W-:Y:S02]  /*2790*/  IMAD.SHL.U32 R17, R13, 0x40, RZ ;  /* 0x000000400d117824 */ /* 0x000fe400078e00ff */
[----:B------:R-:W-:Y:S02]  /*27a0*/  IMAD.MOV.U32 R125, RZ, RZ, R121 ;  /* 0x000000ffff7d7224 */ /* 0x000fe400078e0079 */
[----:B------:R-:W-:Y:S04]  /*27b0*/  VIADD R16, R17, 0xffffffc0 ;  /* 0xffffffc011107836 */ /* 0x000fe80000000000 */
[--C-:B------:R-:W-:Y:S02]  /*27c0*/  IMAD.IADD R151, R61, 0x1, -R16.reuse ;  /* 0x000000013d977824 */ /* 0x100fe400078e0a10 */
[----:B------:R-:W-:Y:S03]  /*27d0*/  IMAD.IADD R150, R67, 0x1, -R16 ;  /* 0x0000000143967824 */ /* 0x000fe600078e0a10 */
[CC--:B------:R-:W-:Y:S02]  /*27e0*/  ISETP.GE.AND P6, PT, R142.reuse, R151.reuse, PT ;  /* 0x000000978e00720c */ /* 0x0c0fe40003fc6270 */
[CC--:B------:R-:W-:Y:S02]  /*27f0*/  ISETP.GE.AND P5, PT, R135.reuse, R151.reuse, PT ;  /* 0x000000978700720c */ /* 0x0c0fe40003fa6270 */
[-C--:B------:R-:W-:Y:S02]  /*2800*/  ISETP.GE.AND P6, PT, R142, R150.reuse, !P6 ;  /* 0x000000968e00720c */ /* 0x080fe400077c6270 */
[-C--:B------:R-:W-:Y:S02]  /*2810*/  ISETP.GE.AND P5, PT, R135, R150.reuse, !P5 ;  /* 0x000000968700720c */ /* 0x080fe40006fa6270 */
[C---:B------:R-:W-:Y:S04]  /*2820*/  ISETP.GE.AND P1, PT, R133.reuse, R151, PT ;  /* 0x000000978500720c */ /* 0x040fe80003f26270 */
[----:B------:R-:W-:Y:S05]  /*2830*/  ISETP.GE.AND P1, PT, R133, R150, !P1 ;  /* 0x000000968500720c */ /* 0x000fea0004f26270 */
[----:B--2-4-:R-:W2:Y:S02]  /*2840*/  @P6 LDG.E.128 R24, desc[UR6][R124.64] ;  /* 0x000000067c186981 */ /* 0x014ea4000c1e1d00 */
        /* <DEDUP_REMOVED lines=44> */
[CC--:B------:R-:W-:Y:S01]  /*2b10*/  ISETP.GE.AND P4, PT, R133.reuse, R151.reuse, PT ;  /* 0x000000978500720c */ /* 0x0c0fe20003f86270 */
[----:B------:R-:W1:Y:S01]  /*2b20*/  LDC R3, c[0x0][0x2e0] ;  /* 0x0000b800ff037b82 */ /* 0x000e620000000800 */
[C---:B------:R-:W-:Y:S01]  /*2b30*/  ISETP.GE.AND P2, PT, R132.reuse, R151, PT ;  /* 0x000000978400720c */ /* 0x040fe20003f46270 */
        /* <DEDUP_REMOVED lines=146> */
.L_x_4787:
[----:B------:R-:W-:Y:S05]  /*3460*/  BSYNC B0 ;  /* 0x0000000000007941 */ /* 0x000fea0003800000 */
.L_x_4786:
[----:B------:R-:W-:Y:S04]  /*3470*/  BSSY B0, `(.L_x_4788) ;  /* 0x0000093000007945 */ /* 0x000fe80003800000 */
[----:B------:R-:W-:Y:S05]  /*3480*/  @!P5 BRA `(.L_x_4789) ;  /* 0x000000080044d947 */ /* 0x000fea0003800000 */
[----:B-1----:R-:W-:Y:S02]  /*3490*/  SHF.L.U32 R95, R91, 0x1, RZ ;  /* 0x000000015b5f7819 */ /* 0x002fe400000006ff */
[----:B------:R-:W-:Y:S02]  /*34a0*/  ISETP.GE.AND P0, PT, R18, UR4, PT ;  /* 0x0000000412007c0c */ /* 0x000fe4000bf06270 */
[----:B------:R-:W-:Y:S02]  /*34b0*/  LEA R58, P6, R99, R126, 0x1 ;  /* 0x0000007e633a7211 */ /* 0x000fe400078c08ff */
        /* <DEDUP_REMOVED lines=142> */
.L_x_4789:
[----:B------:R-:W-:Y:S05]  /*3da0*/  BSYNC B0 ;  /* 0x0000000000007941 */ /* 0x000fea0003800000 */
.L_x_4788:
[----:B------:R-:W-:Y:S04]  /*3db0*/  BSSY B0, `(.L_x_4790) ;  /* 0x000009b000007945 */ /* 0x000fe80003800000 */
[----:B------:R-:W-:Y:S05]  /*3dc0*/  @!P4 BRA `(.L_x_4791) ;  /* 0x000000080064c947 */ /* 0x000fea0003800000 */
[----:B------:R-:W-:Y:S01]  /*3dd0*/  ISETP.GE.AND P0, PT, R18, UR4, PT ;  /* 0x0000000412007c0c */ /* 0x000fe2000bf06270 */
[C---:B------:R-:W-:Y:S01]  /*3de0*/  IMAD.SHL.U32 R59, R88.reuse, 0x2, RZ ;  /* 0x00000002583b7824 */ /* 0x040fe200078e00ff */
[C---:B------:R-:W-:Y:S02]  /*3df0*/  LEA R150, P5, R101.reuse, R126, 0x1 ;  /* 0x0000007e65967211 */ /* 0x040fe400078a08ff */
        /* <DEDUP_REMOVED lines=150> */
.L_x_4791:
[----:B------:R-:W-:Y:S05]  /*4760*/  BSYNC B0 ;  /* 0x0000000000007941 */ /* 0x000fea0003800000 */
.L_x_4790:
        /* <DEDUP_REMOVED lines=161> */
.L_x_4793:
[----:B------:R-:W-:Y:S05]  /*5180*/  BSYNC B0 ;  /* 0x0000000000007941 */ /* 0x000fea0003800000 */
.L_x_4792:
[----:B-1----:R-:W-:Y:S01]  /*5190*/  MOV R20, R47 ;  /* 0x0000002f00147202 */ /* 0x002fe20000000f00 */
[----:B------:R-:W-:Y:S01]  /*51a0*/  IMAD.MOV.U32 R52, RZ, RZ, R49 ;  /* 0x000000ffff347224 */ /* 0x000fe200078e0031 */
[----:B------:R-:W-:Y:S01]  /*51b0*/  MOV R21, R46 ;  /* 0x0000002e00157202 */ /* 0x000fe20000000f00 */
[----:B------:R-:W-:Y:S01]  /*51c0*/  IMAD.MOV.U32 R53, RZ, RZ, R48 ;  /* 0x000000ffff357224 */ /* 0x000fe200078e0030 */
[----:B------:R-:W-:Y:S01]  /*51d0*/  UMOV UR4, UR19 ;  /* 0x0000001300047c82 */ /* 0x000fe20008000000 */
[----:B------:R-:W-:Y:S05]  /*51e0*/  BRA `(.L_x_4794) ;  /* 0x0000004800387947 */ /* 0x000fea0003800000 */
.L_x_4785:
        /* <DEDUP_REMOVED lines=89> */
.L_x_4798:
[----:B------:R-:W-:Y:S05]  /*5780*/  BSYNC B0 ;  /* 0x0000000000007941 */ /* 0x000fea0003800000 */
.L_x_4797:
        /* <DEDUP_REMOVED lines=82> */
.L_x_4800:
[----:B------:R-:W-:Y:S05]  /*5cb0*/  BSYNC B0 ;  /* 0x0000000000007941 */ /* 0x000fea0003800000 */
.L_x_4799:
        /* <DEDUP_REMOVED lines=10> */
[----:B-1-3--:R-:W-:Y:S01]  /*5d60*/  IMAD.MOV.U32 R127, RZ, RZ, RZ ;  /* 0x000000ffff7f7224 */ /* 0x00afe200078e00ff */
        /* <DEDUP_REMOVED lines=19> */
[----:B------:R1:W3:Y:S03]  /*5ea0*/  LDG.E.128 R24, desc[UR6][R10.64] ;  /* 0x000000060a187981 */ /* 0x0002e6000c1e1d00 */
[----:B------:R-:W-:Y:S05]  /*5eb0*/  LEA.HI.X.SX32 R47, R125, R131, 0x1, P0 ;  /* 0x000000837d2f7211 */ /* 0x000fea00000f0eff */
[----:B------:R-:W4:Y:S01]  /*5ec0*/  LDG.E.128 R56, desc[UR6][R46.64+0x100] ;  /* 0x000100062e387981 */ /* 0x000f22000c1e1d00 */
[C---:B--2---:R-:W-:Y:S01]  /*5ed0*/  SHF.L.U32 R32, R152.reuse, 0x10, RZ ;  /* 0x0000001098207819 */ /* 0x044fe200000006ff */
[----:B------:R-:W-:Y:S01]  /*5ee0*/  IMAD.U32 R28, R153, 0x10000, RZ ;  /* 0x00010000991c7824 */ /* 0x000fe200078e00ff */
[----:B------:R-:W-:Y:S01]  /*5ef0*/  LOP3.LUT R30, R152, 0xffff0000, RZ, 0xc0, !PT ;  /* 0xffff0000981e7812 */ /* 0x000fe200078ec0ff */
[----:B-1----:R-:W-:Y:S01]  /*5f00*/  IMAD.U32 R10, R155, 0x10000, RZ ;  /* 0x000100009b0a7824 */ /* 0x002fe200078e00ff */
[----:B------:R-:W-:Y:S01]  /*5f10*/  LOP3.LUT R22, R153, 0xffff0000, RZ, 0xc0, !PT ;  /* 0xffff000099167812 */ /* 0x000fe200078ec0ff */
[----:B------:R-:W-:Y:S01]  /*5f20*/  @!P1 FADD.FTZ R32, -R32, -RZ ;  /* 0x800000ff20209221 */ /* 0x000fe20000010100 */
[----:B------:R-:W-:Y:S01]  /*5f30*/  SHF.L.U32 R12, R154, 0x10, RZ ;  /* 0x000000109a0c7819 */ /* 0x000fe200000006ff */
[----:B------:R-:W-:Y:S01]  /*5f40*/  @!P1 FADD.FTZ R30, -R30, -RZ ;  /* 0x800000ff1e1e9221 */ /* 0x000fe20000010100 */
[----:B---3--:R-:W-:Y:S01]  /*5f50*/  SHF.L.U32 R35, R24, 0x10, RZ ;  /* 0x0000001018237819 */ /* 0x008fe200000006ff */
        /* <DEDUP_REMOVED lines=11> */
[----:B----4-:R-:W-:Y:S01]  /*6010*/  SHF.L.U32 R34, R56, 0x10, RZ ;  /* 0x0000001038227819 */ /* 0x010fe200000006ff */
        /* <DEDUP_REMOVED lines=31> */
.L_x_4802:
[----:B------:R-:W-:Y:S05]  /*6210*/  BSYNC B0 ;  /* 0x0000000000007941 */ /* 0x000fea0003800000 */
.L_x_4801:
[----:B-----5:R2:W-:Y:S02]  /*6220*/  STG.E.128 desc[UR6][R94.64+0x100], R40 ;  /* 0x000100285e007986 */ /* 0x0205e4000c101d06 */
.L_x_4796:
[----:B------:R-:W-:Y:S05]  /*6230*/  BSYNC B1 ;  /* 0x0000000000017941 */ /* 0x000fea0003800000 */
.L_x_4795:
        /* <DEDUP_REMOVED lines=20> */
[----:B------:R-:W-:Y:S02]  /*6380*/  IMAD.MOV.U32 R162, RZ, RZ, RZ ;  /* 0x000000ffffa27224 */ /* 0x000fe400078e00ff */
[----:B------:R-:W-:Y:S02]  /*6390*/  IMAD.U32 R37, R40, 0x10000, RZ ;  /* 0x0001000028257824 */ /* 0x000fe400078e00ff */
[----:B------:R-:W-:Y:S01]  /*63a0*/  ISETP.GE.AND P2, PT, R18, UR18, PT ;  /* 0x0000001212007c0c */ /* 0x000fe2000bf46270 */
[----:B------:R-:W-:Y:S01]  /*63b0*/  IMAD.U32 R38, R41, 0x10000, RZ ;  /* 0x0001000029267824 */ /* 0x000fe200078e00ff */
[----:B------:R-:W-:Y:S01]  /*63c0*/  MOV R95, UR18 ;  /* 0x00000012005f7c02 */ /* 0x000fe20008000f00 */
[----:B------:R-:W-:Y:S01]  /*63d0*/  IMAD.U32 R48, R43, 0x10000, RZ ;  /* 0x000100002b307824 */ /* 0x000fe200078e00ff */
[----:B------:R-:W-:Y:S09]  /*63e0*/  LOP3.LUT R41, R41, 0xffff0000, RZ, 0xc0, !PT ;  /* 0xffff000029297812 */ /* 0x000ff200078ec0ff */
[----:B------:R-:W-:Y:S01]  /*63f0*/  @P2 IADD3 R162, RZ, -UR18, RZ ;  /* 0x80000012ffa22c10 */ /* 0x000fe2000fffe0ff */
[----:B------:R-:W-:Y:S02]  /*6400*/  @P2 IMAD R156, RZ, RZ, -UR18 ;  /* 0x80000012ff9c2e24 */ /* 0x000fe4000f8e02ff */
[----:B------:R-:W-:Y:S03]  /*6410*/  @P2 IMAD R95, RZ, RZ, -UR18 ;  /* 0x80000012ff5f2e24 */ /* 0x000fe6000f8e02ff */
[----:B------:R-:W-:Y:S04]  /*6420*/  IADD3 R125, P1, R91, R156, RZ ;  /* 0x0000009c5b7d7210 */ /* 0x000fe80007f3e0ff */
[----:B------:R-:W-:Y:S02]  /*6430*/  LEA.HI.X.SX32 R156, R156, R89, 0x1, P1 ;  /* 0x000000599c9c7211 */ /* 0x000fe400008f0eff */
[C---:B------:R-:W-:Y:S04]  /*6440*/  LEA R158, P1, R125.reuse, R128, 0x1 ;  /* 0x000000807d9e7211 */ /* 0x040fe800078208ff */
[----:B------:R-:W-:Y:S02]  /*6450*/  LEA.HI.X R159, R125, R129, R156, 0x1, P1 ;  /* 0x000000817d9f7211 */ /* 0x000fe400008f0c9c */
[C---:B----4-:R-:W-:Y:S04]  /*6460*/  LEA R10, P1, R95.reuse, R154, 0x1 ;  /* 0x0000009a5f0a7211 */ /* 0x050fe800078208ff */
        /* <DEDUP_REMOVED lines=60> */
.L_x_4806:
[----:B------:R-:W-:Y:S05]  /*6830*/  BSYNC B0 ;  /* 0x0000000000007941 */ /* 0x000fea0003800000 */
.L_x_4805:
        /* <DEDUP_REMOVED lines=22> */
[----:B------:R-:W-:Y:S02]  /*69a0*/  LEA.HI.X R159, R125, R129, R156, 0x1, P0 ;  /* 0x000000817d9f7211 */ /* 0x000fe400000f0c9c */
[C---:B----4-:R-:W-:Y:S01]  /*69b0*/  LEA R10, P0, R95.reuse, R160, 0x1 ;  /* 0x000000a05f0a7211 */ /* 0x050fe200078008ff */
[----:B------:R-:W-:Y:S01]  /*69c0*/  IMAD.MOV.U32 R160, RZ, RZ, RZ ;  /* 0x000000ffffa07224 */ /* 0x000fe200078e00ff */
        /* <DEDUP_REMOVED lines=61> */
.L_x_4808:
[----:B------:R-:W-:Y:S05]  /*6da0*/  BSYNC B0 ;  /* 0x0000000000007941 */ /* 0x000fea0003800000 */
.L_x_4807:
        /* <DEDUP_REMOVED lines=10> */
[----:B--2---:R-:W-:Y:S01]  /*6e50*/  IMAD.MOV.U32 R154, RZ, RZ, RZ ;  /* 0x000000ffff9a7224 */ /* 0x004fe200078e00ff */
        /* <DEDUP_REMOVED lines=78> */
.L_x_4810:
[----:B------:R-:W-:Y:S05]  /*7340*/  BSYNC B0 ;  /* 0x0000000000007941 */ /* 0x000fea0003800000 */
.L_x_4809:
[----:B-----5:R1:W-:Y:S02]  /*7350*/  STG.E.128 desc[UR6][R152.64+0x100], R40 ;  /* 0x0001002898007986 */ /* 0x0203e4000c101d06 */
.L_x_4804:
[----:B------:R-:W-:Y:S05]  /*7360*/  BSYNC B1 ;  /* 0x0000000000017941 */ /* 0x000fea0003800000 */
.L_x_4803:
[C---:B------:R-:W-:Y:S01]  /*7370*/  ISETP.GE.AND P0, PT, R133.reuse, R151, PT ;  /* 0x000000978500720c */ /* 0x040fe20003f06270 */
[----:B------:R-:W-:Y:S03]  /*7380*/  BSSY B1, `(.L_x_4811) ;  /* 0x0000118000017945 */ /* 0x000fe60003800000 */
[----:B------:R-:W-:Y:S11]  /*7390*/  ISETP.GE.AND P0, PT, R133, R150, !P0 ;  /* 0x000000968500720c */ /* 0x000ff60004706270 */
[----:B------:R-:W-:Y:S02]  /*73a0*/  @!UPT UIADD3 URZ, URZ, URZ, URZ ;  /* 0x0000003f3f3ff290 */ /* 0x000fe4000fffe03f */
[----:B------:R-:W-:Y:S05]  /*73b0*/  @!P0 BRA `(.L_x_4812) ;  /* 0x0000001000508947 */ /* 0x000fea0003800000 */
[C---:B------:R-:W-:Y:S01]  /*73c0*/  LEA R156, P1, R101.reuse, R126, 0x1 ;  /* 0x0000007e659c7211 */ /* 0x040fe200078208ff */
[----:B------:R-:W-:Y:S01]  /*73d0*/  BSSY B0, `(.L_x_4813) ;  /* 0x0000059000007945 */ /* 0x000fe20003800000 */
[----:B------:R-:W-:Y:S02]  /*73e0*/  ISETP.GE.AND P0, PT, R18, UR4, PT ;  /* 0x0000000412007c0c */ /* 0x000fe4000bf06270 */
[----:B------:R-:W-:Y:S02]  /*73f0*/  LEA.HI.X R157, R101, R123, R100, 0x1, P1 ;  /* 0x0000007b659d7211 */ /* 0x000fe400008f0c64 */
[----:B------:R-:W-:Y:S02]  /*7400*/  LEA R162, P2, R148, R94, 0x1 ;  /* 0x0000005e94a27211 */ /* 0x000fe400078408ff */
[----:B------:R-:W-:Y:S01]  /*7410*/  LEA R158, P4, R104, R126, 0x1 ;  /* 0x0000007e689e7211 */ /* 0x000fe200078808ff */
[----:B-12---:R1:W5:Y:S06]  /*7420*/  LDG.E.128 R40, desc[UR6][R156.64] ;  /* 0x000000069c287981 */ /* 0x00636c000c1e1d00 */
[----:B------:R-:W-:Y:S06]  /*7430*/  @P0 BRA `(.L_x_4814) ;  /* 0x0000000400480947 */ /* 0x000fec0003800000 */
        /* <DEDUP_REMOVED lines=20> */
[----:B-1----:R-:W-:Y:S01]  /*7580*/  IMAD.MOV.U32 R156, RZ, RZ, RZ ;  /* 0x000000ffff9c7224 */ /* 0x002fe200078e00ff */
        /* <DEDUP_REMOVED lines=61> */
.L_x_4814:
[----:B------:R-:W-:Y:S05]  /*7960*/  BSYNC B0 ;  /* 0x0000000000007941 */ /* 0x000fea0003800000 */
.L_x_4813:
[----:B------:R-:W-:Y:S01]  /*7970*/  LEA.HI.X R163, R148, R93, R102, 0x1, P2 ;  /* 0x0000005d94a37211 */ /* 0x000fe200010f0c66 */
[----:B------:R-:W-:Y:S01]  /*7980*/  BSSY B0, `(.L_x_4815) ;  /* 0x000005c000007945 */ /* 0x000fe20003800000 */
[----:B------:R-:W-:Y:S02]  /*7990*/  LEA.HI.X R159, R104, R123, R103, 0x1, P4 ;  /* 0x0000007b689f7211 */ /* 0x000fe400020f0c67 */
[----:B------:R-:W-:Y:S01]  /*79a0*/  ISETP.GE.AND P2, PT, R15, UR4, PT ;  /* 0x000000040f007c0c */ /* 0x000fe2000bf46270 */
[----:B-----5:R2:W-:Y:S01]  /*79b0*/  STG.E.128 desc[UR6][R162.64], R40 ;  /* 0x00000028a2007986 */ /* 0x0205e2000c101d06 */
[C---:B------:R-:W-:Y:S02]  /*79c0*/  LEA R160, P1, R105.reuse, R94, 0x1 ;  /* 0x0000005e69a07211 */ /* 0x040fe400078208ff */
[C---:B-1----:R-:W-:Y:S01]  /*79d0*/  LEA R156, P0, R108.reuse, R126, 0x1 ;  /* 0x0000007e6c9c7211 */ /* 0x042fe200078008ff */
[----:B---3--:R2:W5:Y:S01]  /*79e0*/  LDG.E.128 R44, desc[UR6][R158.64] ;  /* 0x000000069e2c7981 */ /* 0x008562000c1e1d00 */
        /* <DEDUP_REMOVED lines=85> */
.L_x_4816:
[----:B------:R-:W-:Y:S05]  /*7f40*/  BSYNC B0 ;  /* 0x0000000000007941 */ /* 0x000fea0003800000 */
.L_x_4815:
        /* <DEDUP_REMOVED lines=89> */
.L_x_4818:
[----:B------:R-:W-:Y:S05]  /*84e0*/  BSYNC B0 ;  /* 0x0000000000007941 */ /* 0x000fea0003800000 */
.L_x_4817:
[----:B-----5:R2:W-:Y:S02]  /*84f0*/  STG.E.128 desc[UR6][R158.64], R40 ;  /* 0x000000289e007986 */ /* 0x0205e4000c101d06 */
.L_x_4812:
[----:B------:R-:W-:Y:S05]  /*8500*/  BSYNC B1 ;  /* 0x0000000000017941 */ /* 0x000fea0003800000 */
.L_x_4811:
        /* <DEDUP_REMOVED lines=101> */
.L_x_4822:
[----:B------:R-:W-:Y:S05]  /*8b60*/  BSYNC B0 ;  /* 0x0000000000007941 */ /* 0x000fea0003800000 */
.L_x_4821:
        /* <DEDUP_REMOVED lines=94> */
.L_x_4824:
[----:B------:R-:W-:Y:S05]  /*9150*/  BSYNC B0 ;  /* 0x0000000000007941 */ /* 0x000fea0003800000 */
.L_x_4823:
        /* <DEDUP_REMOVED lines=14> */
[----:B------:R-:W-:Y:S01]  /*9240*/  IMAD.MOV.U32 R27, RZ, RZ, RZ ;  /* 0x000000ffff1b7224 */ /* 0x000fe200078e00ff */
[----:B------:R-:W-:Y:S01]  /*9250*/  LOP3.LUT R33, R8, 0xffff0000, RZ, 0xc0, !PT ;  /* 0xffff000008217812 */ /* 0x000fe200078ec0ff */
[----:B------:R-:W-:Y:S02]  /*9260*/  IMAD.U32 R26, R9, 0x10000, RZ ;  /* 0x00010000091a7824 */ /* 0x000fe400078e00ff */
[----:B------:R-:W-:Y:S01]  /*9270*/  ISETP.GE.AND P1, PT, R14, UR18, PT ;  /* 0x000000120e007c0c */ /* 0x000fe2000bf26270 */
[----:B------:R-:W-:Y:S01]  /*9280*/  IMAD.U32 R30, R11, 0x10000, RZ ;  /* 0x000100000b1e7824 */ /* 0x000fe200078e00ff */
[----:B------:R-:W-:Y:S01]  /*9290*/  MOV R5, UR18 ;  /* 0x0000001200057c02 */ /* 0x000fe20008000f00 */
[----:B------:R-:W-:Y:S10]  /*92a0*/  IMAD.U32 R31, R8, 0x10000, RZ ;  /* 0x00010000081f7824 */ /* 0x000ff400078e00ff */
[----:B------:R-:W-:Y:S01]  /*92b0*/  @P1 IADD3 R27, RZ, -UR18, RZ ;  /* 0x80000012ff1b1c10 */ /* 0x000fe2000fffe0ff */
[----:B------:R-:W-:Y:S02]  /*92c0*/  @P1 IMAD R23, RZ, RZ, -UR18 ;  /* 0x80000012ff171e24 */ /* 0x000fe4000f8e02ff */
[----:B------:R-:W-:Y:S03]  /*92d0*/  @P1 IMAD R5, RZ, RZ, -UR18 ;  /* 0x80000012ff051e24 */ /* 0x000fe6000f8e02ff */
[C---:B-1----:R-:W-:Y:S04]  /*92e0*/  IADD3 R7, P0, R74.reuse, R23, RZ ;  /* 0x000000174a077210 */ /* 0x042fe80007f1e0ff */
[----:B------:R-:W-:Y:S02]  /*92f0*/  LEA.HI.X.SX32 R0, R23, R72, 0x1, P0 ;  /* 0x0000004817007211 */ /* 0x000fe400000f0eff */
[C---:B------:R-:W-:Y:S04]  /*9300*/  LEA R44, P0, R7.reuse, R128, 0x1 ;  /* 0x00000080072c7211 */ /* 0x040fe800078008ff */
[----:B------:R-:W-:Y:S02]  /*9310*/  LEA.HI.X R45, R7, R129, R0, 0x1, P0 ;  /* 0x00000081072d7211 */ /* 0x000fe400000f0c00 */
[C---:B------:R-:W-:Y:S04]  /*9320*/  LEA R2, P0, R5.reuse, R48, 0x1 ;  /* 0x0000003005027211 */ /* 0x040fe800078008ff */
        /* <DEDUP_REMOVED lines=61> */
.L_x_4826:
[----:B------:R-:W-:Y:S05]  /*9700*/  BSYNC B0 ;  /* 0x0000000000007941 */ /* 0x000fea0003800000 */
.L_x_4825:
[----:B-----5:R2:W-:Y:S02]  /*9710*/  STG.E.128 desc[UR6][R58.64], R8 ;  /* 0x000000083a007986 */ /* 0x0205e4000c101d06 */
.L_x_4820:
[----:B------:R-:W-:Y:S05]  /*9720*/  BSYNC B1 ;  /* 0x0000000000017941 */ /* 0x000fea0003800000 */
.L_x_4819:
        /* <DEDUP_REMOVED lines=8> */
.L_x_4784:
        /* <DEDUP_REMOVED lines=50> */
.L_x_4794:
        /* <DEDUP_REMOVED lines=83> */
.L_x_4827:
[----:B------:R-:W1:Y:S01]  /*a000*/  LDC R2, c[0x0][0x250] ;  /* 0x00009400ff027b82 */ /* 0x000e620000000800 */
[----:B--2---:R-:W-:Y:S07]  /*a010*/  IMAD.MOV.U32 R95, RZ, RZ, R93 ;  /* 0x000000ffff5f7224 */ /* 0x004fee00078e005d */
[----:B------:R-:W4:Y:S02]  /*a020*/  LDC R0, c[0x0][0x248] ;  /* 0x00009200ff007b82 */ /* 0x000f240000000800 */
[----:B----4-:R-:W-:Y:S02]  /*a030*/  IMAD.U32 R5, R0, -0x40, RZ ;  /* 0xffffffc000057824 */ /* 0x010fe400078e00ff */
[----:B-1----:R-:W-:Y:S03]  /*a040*/  IMAD.U32 R3, R2, -0x40, RZ ;  /* 0xffffffc002037824 */ /* 0x002fe600078e00ff */
[----:B------:R-:W-:Y:S02]  /*a050*/  LEA R94, P0, R5, R94, 0x1 ;  /* 0x0000005e055e7211 */ /* 0x000fe400078008ff */
[----:B------:R-:W-:Y:S02]  /*a060*/  LEA R96, P1, R3, R96, 0x1 ;  /* 0x0000006003607211 */ /* 0x000fe400078208ff */
[----:B------:R-:W-:Y:S02]  /*a070*/  LEA.HI.X.SX32 R93, R5, R95, 0x1, P0 ;  /* 0x0000005f055d7211 */ /* 0x000fe400000f0eff */
[----:B------:R-:W-:Y:S09]  /*a080*/  LEA.HI.X.SX32 R97, R3, R97, 0x1, P1 ;  /* 0x0000006103617211 */ /* 0x000ff200008f0eff */
.L_x_4828:
[----:B------:R-:W-:Y:S04]  /*a090*/  IADD3 R13, R13, -0x1, RZ ;  /* 0xffffffff0d0d7810 */ /* 0x000fe80007ffe0ff */
[----:B------:R-:W-:Y:S11]  /*a0a0*/  ISETP.GT.AND P0, PT, R13, R90, PT ;  /* 0x0000005a0d00720c */ /* 0x000ff60003f04270 */
[----:B------:R-:W-:Y:S02]  /*a0b0*/  @!UPT UIADD3 URZ, URZ, URZ, URZ ;  /* 0x0000003f3f3ff290 */ /* 0x000fe4000fffe03f */
[----:B------:R-:W-:Y:S05]  /*a0c0*/  @P0 BRA `(.L_x_4829) ;  /* 0xffffff8400b00947 */ /* 0x000fea000383ffff */
.L_x_4783:
        /* <DEDUP_REMOVED lines=23> */
[----:B-----5:R-:W-:Y:S01]  /*a240*/  LEA.HI.X R5, R2, R137, R3, 0x5, P0 ;  /* 0x0000008902057211 */ /* 0x020fe200000f2c03 */
        /* <DEDUP_REMOVED lines=76> */
.L_x_4836:
[----:B------:R-:W-:Y:S05]  /*a710*/  BSYNC B0 ;  /* 0x0000000000007941 */ /* 0x000fea0003800000 */
.L_x_4835:
        /* <DEDUP_REMOVED lines=43> */
.L_x_4838:
[----:B------:R-:W-:Y:S05]  /*a9d0*/  BSYNC B0 ;  /* 0x0000000000007941 */ /* 0x000fea0003800000 */
.L_x_4837:
        /* <DEDUP_REMOVED lines=44> */
.L_x_4840:
[----:B------:R-:W-:Y:S05]  /*aca0*/  BSYNC B0 ;  /* 0x0000000000007941 */ /* 0x000fea0003800000 */
.L_x_4839:
[----:B------:R4:W-:Y:S02]  /*acb0*/  STS.128 [R209+0x4000], R8 ;  /* 0x00400008d1007388 */ /* 0x0009e40000000c00 */
.L_x_4834:
[----:B------:R-:W-:Y:S05]  /*acc0*/  BSYNC B1 ;  /* 0x0000000000017941 */ /* 0x000fea0003800000 */
.L_x_4833:
        /* <DEDUP_REMOVED lines=49> */
.L_x_4844:
[----:B------:R-:W-:Y:S05]  /*afe0*/  BSYNC B0 ;  /* 0x0000000000007941 */ /* 0x000fea0003800000 */
.L_x_4843:
        /* <DEDUP_REMOVED lines=43> */
.L_x_4846:
[----:B------:R-:W-:Y:S05]  /*b2a0*/  BSYNC B0 ;  /* 0x0000000000007941 */ /* 0x000fea0003800000 */
.L_x_4845:
        /* <DEDUP_REMOVED lines=43> */
.L_x_4848:
[----:B------:R-:W-:Y:S05]  /*b560*/  BSYNC B0 ;  /* 0x0000000000007941 */ /* 0x000fea0003800000 */
.L_x_4847:
[----:B------:R1:W-:Y:S02]  /*b570*/  STS.128 [R209+0x4800], R8 ;  /* 0x00480008d1007388 */ /* 0x0003e40000000c00 */
.L_x_4842:
[----:B------:R-:W-:Y:S05]  /*b580*/  BSYNC B1 ;  /* 0x0000000000017941 */ /* 0x000fea0003800000 */
.L_x_4841:
        /* <DEDUP_REMOVED lines=49> */
.L_x_4852:
[----:B------:R-:W-:Y:S05]  /*b8a0*/  BSYNC B0 ;  /* 0x0000000000007941 */ /* 0x000fea0003800000 */
.L_x_4851:
        /* <DEDUP_REMOVED lines=44> */
.L_x_4854:
[----:B------:R-:W-:Y:S05]  /*bb70*/  BSYNC B0 ;  /* 0x0000000000007941 */ /* 0x000fea0003800000 */
.L_x_4853:
        /* <DEDUP_REMOVED lines=44> */
.L_x_4856:
[----:B------:R-:W-:Y:S05]  /*be40*/  BSYNC B0 ;  /* 0x0000000000007941 */ /* 0x000fea0003800000 */
.L_x_4855:
[----:B------:R4:W-:Y:S02]  /*be50*/  STS.128 [R209+0x5000], R8 ;  /* 0x00500008d1007388 */ /* 0x0009e40000000c00 */
.L_x_4850:
[----:B------:R-:W-:Y:S05]  /*be60*/  BSYNC B1 ;  /* 0x0000000000017941 */ /* 0x000fea0003800000 */
.L_x_4849:
        /* <DEDUP_REMOVED lines=48> */
.L_x_4859:
[----:B------:R-:W-:Y:S05]  /*c170*/  BSYNC B0 ;  /* 0x0000000000007941 */ /* 0x000fea0003800000 */
.L_x_4858:
        /* <DEDUP_REMOVED lines=44> */
.L_x_4861:
[----:B------:R-:W-:Y:S05]  /*c440*/  BSYNC B0 ;  /* 0x0000000000007941 */ /* 0x000fea0003800000 */
.L_x_4860:
        /* <DEDUP_REMOVED lines=44> */
.L_x_4863:
[----:B------:R-:W-:Y:S05]  /*c710*/  BSYNC B0 ;  /* 0x0000000000007941 */ /* 0x000fea0003800000 */
.L_x_4862:
[----:B------:R4:W-:Y:S01]  /*c720*/  STS.128 [R209+0x5800], R8 ;  /* 0x00580008d1007388 */ /* 0x0009e20000000c00 */
[----:B------:R-:W-:Y:S05]  /*c730*/  BRA `(.L_x_4857) ;  /* 0x0000004800207947 */ /* 0x000fea0003800000 */
.L_x_4832:
        /* <DEDUP_REMOVED lines=92> */
.L_x_4867:
[----:B------:R-:W-:Y:S05]  /*cd00*/  BSYNC B0 ;  /* 0x0000000000007941 */ /* 0x000fea0003800000 */
.L_x_4866:
        /* <DEDUP_REMOVED lines=90> */
.L_x_4869:
[----:B------:R-:W-:Y:S05]  /*d2b0*/  BSYNC B0 ;  /* 0x0000000000007941 */ /* 0x000fea0003800000 */
.L_x_4868:
        /* <DEDUP_REMOVED lines=90> */
.L_x_4871:
[----:B------:R-:W-:Y:S05]  /*d860*/  BSYNC B0 ;  /* 0x0000000000007941 */ /* 0x000fea0003800000 */
.L_x_4870:
[----:B------:R4:W-:Y:S02]  /*d870*/  STS.128 [R209+0x4000], R8 ;  /* 0x00400008d1007388 */ /* 0x0009e40000000c00 */
.L_x_4865:
[----:B------:R-:W-:Y:S05]  /*d880*/  BSYNC B1 ;  /* 0x0000000000017941 */ /* 0x000fea0003800000 */
.L_x_4864:
        /* <DEDUP_REMOVED lines=95> */
.L_x_4875:
[----:B------:R-:W-:Y:S05]  /*de80*/  BSYNC B0 ;  /* 0x0000000000007941 */ /* 0x000fea0003800000 */
.L_x_4874:
        /* <DEDUP_REMOVED lines=89> */
.L_x_4877:
[----:B------:R-:W-:Y:S05]  /*e420*/  BSYNC B0 ;  /* 0x0000000000007941 */ /* 0x000fea0003800000 */
.L_x_4876:
        /* <DEDUP_REMOVED lines=89> */
.L_x_4879:
[----:B------:R-:W-:Y:S05]  /*e9c0*/  BSYNC B0 ;  /* 0x0000000000007941 */ /* 0x000fea0003800000 */
.L_x_4878:
[----:B------:R1:W-:Y:S02]  /*e9d0*/  STS.128 [R209+0x4800], R8 ;  /* 0x00480008d1007388 */ /* 0x0003e40000000c00 */
.L_x_4873:
[----:B------:R-:W-:Y:S05]  /*e9e0*/  BSYNC B1 ;  /* 0x0000000000017941 */ /* 0x000fea0003800000 */
.L_x_4872:
        /* <DEDUP_REMOVED lines=96> */
.L_x_4883:
[----:B------:R-:W-:Y:S05]  /*eff0*/  BSYNC B0 ;  /* 0x0000000000007941 */ /* 0x000fea0003800000 */
.L_x_4882:
        /* <DEDUP_REMOVED lines=90> */
.L_x_4885:
[----:B------:R-:W-:Y:S05]  /*f5a0*/  BSYNC B0 ;  /* 0x0000000000007941 */ /* 0x000fea0003800000 */
.L_x_4884:
        /* <DEDUP_REMOVED lines=90> */
.L_x_4887:
[----:B------:R-:W-:Y:S05]  /*fb50*/  BSYNC B0 ;  /* 0x0000000000007941 */ /* 0x000fea0003800000 */
.L_x_4886:
[----:B------:R4:W-:Y:S02]  /*fb60*/  STS.128 [R209+0x5000], R8 ;  /* 0x00500008d1007388 */ /* 0x0009e40000000c00 */
.L_x_4881:
[----:B------:R-:W-:Y:S05]  /*fb70*/  BSYNC B1 ;  /* 0x0000000000017941 */ /* 0x000fea0003800000 */
.L_x_4880:
        /* <DEDUP_REMOVED lines=95> */
.L_x_4889:
[----:B------:R-:W-:Y:S05]  /*10170*/  BSYNC B0 ;  /* 0x0000000000007941 */ /* 0x000fea0003800000 */
.L_x_4888:
        /* <DEDUP_REMOVED lines=89> */
.L_x_4891:
[----:B------:R-:W-:Y:S05]  /*10710*/  BSYNC B0 ;  /* 0x0000000000007941 */ /* 0x000fea0003800000 */
.L_x_4890:
        /* <DEDUP_REMOVED lines=91> */
.L_x_4893:
[----:B------:R-:W-:Y:S05]  /*10cd0*/  BSYNC B0 ;  /* 0x0000000000007941 */ /* 0x000fea0003800000 */
.L_x_4892:
[----:B------:R4:W-:Y:S01]  /*10ce0*/  STS.128 [R209+0x5800], R8 ;  /* 0x00580008d1007388 */ /* 0x0009e20000000c00 */
[----:B------:R-:W-:Y:S05]  /*10cf0*/  BRA `(.L_x_4857) ;  /* 0x0000000000b07947 */ /* 0x000fea0003800000 */
.L_x_4831:
        /* <DEDUP_REMOVED lines=16> */
[----:B-----5:R-:W4:Y:S01]  /*10e00*/  @!P2 LDC.64 R4, c[0x0][0x210] ;  /* 0x00008400ff04ab82 */ /* 0x020f220000000a00 */
        /* <DEDUP_REMOVED lines=27> */
.L_x_4857:
[----:B------:R-:W-:Y:S05]  /*10fc0*/  BSYNC B2 ;  /* 0x0000000000027941 */ /* 0x000fea0003800000 */
.L_x_4830:
[----:B-1----:R-:W-:Y:S01]  /*10fd0*/  VIADD R4, R134, 0xffffffff ;  /* 0xffffffff86047836 */ /* 0x002fe20000000000 */
[----:B----4-:R-:W-:Y:S01]  /*10fe0*/  LOP3.LUT R10, R65, 0xfffffff8, RZ, 0xc0, !PT ;  /* 0xfffffff8410a7812 */ /* 0x010fe200078ec0ff */
[----:B------:R-:W-:Y:S01]  /*10ff0*/  IMAD.SHL.U32 R197, R142, 0x8, RZ ;  /* 0x000000088ec57824 */ /* 0x000fe200078e00ff */
[----:B------:R-:W-:Y:S01]  /*11000*/  LEA.HI R5, R66, R66, RZ, 0x1 ;  /* 0x0000004242057211 */ /* 0x000fe200078f08ff */
[----:B------:R-:W-:Y:S02]  /*11010*/  IMAD.SHL.U32 R2, R4, 0x40, RZ ;  /* 0x0000004004027824 */ /* 0x000fe400078e00ff */
[----:B------:R-:W-:Y:S01]  /*11020*/  IMAD.IADD R71, R71, 0x1, -R10 ;  /* 0x0000000147477824 */ /* 0x000fe200078e0a0a */
[----:B------:R-:W-:Y:S01]  /*11030*/  LOP3.LUT R5, R5, 0xfffffffe, RZ, 0xc0, !PT ;  /* 0xfffffffe05057812 */ /* 0x000fe200078ec0ff */
[----:B------:R-:W-:Y:S02]  /*11040*/  IMAD.IADD R3, R61, 0x1, -R2 ;  /* 0x000000013d037824 */ /* 0x000fe400078e0a02 */
[----:B------:R-:W-:-:S02]  /*11050*/  IMAD.SHL.U32 R65, R65, 0x40, RZ ;  /* 0x0000004041417824 */ /* 0x000fc400078e00ff */
[----:B------:R-:W-:Y:S01]  /*11060*/  IMAD.IADD R66, R66, 0x1, -R5 ;  /* 0x0000000142427824 */ /* 0x000fe200078e0a05 */
[-C--:B------:R-:W-:Y:S02]  /*11070*/  ISETP.GE.AND P5, PT, R0, R3.reuse, PT ;  /* 0x000000030000720c */ /* 0x080fe40003fa6270 */
[-C--:B------:R-:W-:Y:S01]  /*11080*/  ISETP.GE.AND P4, PT, R32, R3.reuse, PT ;  /* 0x000000032000720c */ /* 0x080fe20003f86270 */
[----:B------:R-:W-:Y:S01]  /*11090*/  IMAD.SHL.U32 R5, R66, 0x8, RZ ;  /* 0x0000000842057824 */ /* 0x000fe200078e00ff */
[-C--:B------:R-:W-:Y:S02]  /*110a0*/  ISETP.GE.AND P0, PT, R142, R3.reuse, PT ;  /* 0x000000038e00720c */ /* 0x080fe40003f06270 */
[CC--:B------:R-:W-:Y:S02]  /*110b0*/  ISETP.GE.AND P6, PT, R16.reuse, R3.reuse, PT ;  /* 0x000000031000720c */ /* 0x0c0fe40003fc6270 */
[----:B------:R-:W-:-:S05]  /*110c0*/  ISETP.GE.AND P2, PT, R16, R3, PT ;  /* 0x000000031000720c */ /* 0x000fca0003f46270 */
[----:B------:R-:W1:Y:S04]  /*110d0*/  @!P5 LDC.64 R8, c[0x0][0x248] ;  /* 0x00009200ff08db82 */ /* 0x000e680000000a00 */
[----:B------:R-:W-:Y:S01]  /*110e0*/  @!PT LDS RZ, [RZ] ;  /* 0x00000000fffff984 */ /* 0x000fe20000000800 */
[----:B------:R-:W-:Y:S01]  /*110f0*/  @!PT LDS RZ, [RZ] ;  /* 0x00000000fffff984 */ /* 0x000fe20000000800 */
[----:B------:R-:W-:Y:S01]  /*11100*/  @!PT LDS RZ, [RZ] ;  /* 0x00000000fffff984 */ /* 0x000fe20000000800 */
[----:B------:R-:W-:Y:S02]  /*11110*/  @!P0 LDGSTS.E.BYPASS.LTC128B.128 [R209+0x6000], desc[UR6][R200.64] ;  /* 0x06000000c8d18fae */ /* 0x000fe4000b901d46 */
[C---:B--23--:R-:W-:Y:S02]  /*11120*/  @!P6 LEA R12, P1, R55.reuse, R200, 0x1 ;  /* 0x000000c8370ce211 */ /* 0x04cfe400078208ff */
[----:B------:R-:W2:Y:S01]  /*11130*/  @!P4 LDC.64 R6, c[0x0][0x248] ;  /* 0x00009200ff06cb82 */ /* 0x000ea20000000a00 */
[----:B------:R-:W-:Y:S01]  /*11140*/  @!P0 LDGSTS.E.BYPASS.LTC128B.128 [R209+0x8000], desc[UR6][R200.64+0x80] ;  /* 0x08000080c8d18fae */ /* 0x000fe2000b901d46 */
[----:B------:R-:W-:-:S02]  /*11150*/  @!P6 LEA.HI.X R13, R55, R201, R54, 0x1, P1 ;  /* 0x000000c9370de211 */ /* 0x000fc400008f0c36 */
[----:B------:R-:W-:Y:S01]  /*11160*/  ISETP.GE.AND P1, PT, R0, R3, PT ;  /* 0x000000030000720c */ /* 0x000fe20003f26270 */
[----:B------:R-:W-:Y:S01]  /*11170*/  @!P0 LDGSTS.E.BYPASS.LTC128B.128 [R209+0xa000], desc[UR6][R200.64+0x100] ;  /* 0x0a000100c8d18fae */ /* 0x000fe2000b901d46 */
[----:B------:R-:W-:-:S03]  /*11180*/  IMAD.SHL.U32 R0, R71, 0x40, RZ ;  /* 0x0000004047007824 */ /* 0x000fc600078e00ff */
[----:B------:R-:W-:Y:S02]  /*11190*/  @!P6 LDGSTS.E.BYPASS.LTC128B.128 [R209+0x6800], desc[UR6][R12.64] ;  /* 0x068000000cd1efae */ /* 0x000fe4000b901d46 */
[----:B------:R-:W-:Y:S02]  /*111a0*/  LOP3.LUT R0, R0, 0x1c0, RZ, 0xc0, !PT ;  /* 0x000001c000007812 */ /* 0x000fe400078ec0ff */
[----:B------:R-:W-:Y:S01]  /*111b0*/  @!P6 LDGSTS.E.BYPASS.LTC128B.128 [R209+0x8800], desc[UR6][R12.64+0x80] ;  /* 0x088000800cd1efae */ /* 0x000fe2000b901d46 */
[----:B-1----:R-:W-:-:S03]  /*111c0*/  @!P5 LEA R10, P0, R8, R200, 0x6 ;  /* 0x000000c8080ad211 */ /* 0x002fc600078030ff */
[----:B------:R-:W-:Y:S01]  /*111d0*/  @!P6 LDGSTS.E.BYPASS.LTC128B.128 [R209+0xa800], desc[UR6][R12.64+0x100] ;  /* 0x0a8001000cd1efae */ /* 0x000fe2000b901d46 */
[----:B------:R-:W-:Y:S02]  /*111e0*/  @!P5 LEA.HI.X R11, R8, R201, R9, 0x6, P0 ;  /* 0x000000c9080bd211 */ /* 0x000fe400000f3409 */
[----:B------:R-:W-:Y:S01]  /*111f0*/  ISETP.GE.AND P0, PT, R32, R3, PT ;  /* 0x000000032000720c */ /* 0x000fe20003f06270 */
[----:B--2---:R-:W-:Y:S02]  /*11200*/  @!P4 IMAD.WIDE.U32 R8, R6, 0x60, R200 ;  /* 0x000000600608c825 */ /* 0x004fe400078e00c8 */
[----:B------:R-:W-:Y:S02]  /*11210*/  @!P5 LDGSTS.E.BYPASS.LTC128B.128 [R209+0x7000], desc[UR6][R10.64] ;  /* 0x070000000ad1dfae */ /* 0x000fe4000b901d46 */
[----:B------:R-:W-:Y:S02]  /*11220*/  @!P4 IMAD R7, R7, 0x60, RZ ;  /* 0x000000600707c824 */ /* 0x000fe400078e02ff */
[----:B------:R-:W-:Y:S01]  /*11230*/  @!P5 LDGSTS.E.BYPASS.LTC128B.128 [R209+0x9000], desc[UR6][R10.64+0x80] ;  /* 0x090000800ad1dfae */ /* 0x000fe2000b901d46 */
[----:B------:R-:W-:-:S02]  /*11240*/  @!P4 IMAD.MOV.U32 R14, RZ, RZ, R8 ;  /* 0x000000ffff0ec224 */ /* 0x000fc400078e0008 */
[----:B------:R-:W-:Y:S01]  /*11250*/  @!P4 IMAD.IADD R15, R7, 0x1, R9 ;  /* 0x00000001070fc824 */ /* 0x000fe200078e0209 */
[----:B------:R1:W-:Y:S01]  /*11260*/  @!P5 LDGSTS.E.BYPASS.LTC128B.128 [R209+0xb000], desc[UR6][R10.64+0x100] ;  /* 0x0b0001000ad1dfae */ /* 0x0003e2000b901d46 */
[----:B------:R-:W-:Y:S01]  /*11270*/  IMAD.SHL.U32 R8, R62, 0x40, RZ ;  /* 0x000000403e087824 */ /* 0x000fe200078e00ff */
[----:B------:R-:W2:Y:S01]  /*11280*/  @!P1 LDC.64 R6, c[0x0][0x250] ;  /* 0x00009400ff069b82 */ /* 0x000ea20000000a00 */
[----:B------:R-:W-:Y:S01]  /*11290*/  ISETP.GE.AND P5, PT, R142, R3, PT ;  /* 0x000000038e00720c */ /* 0x000fe20003fa6270 */
[----:B------:R-:W-:Y:S01]  /*112a0*/  @!P4 LDGSTS.E.BYPASS.LTC128B.128 [R209+0x7800], desc[UR6][R14.64] ;  /* 0x078000000ed1cfae */ /* 0x000fe2000b901d46 */
[----:B------:R-:W-:Y:S02]  /*112b0*/  LOP3.LUT R3, R0, 0x8, R5, 0xf8, !PT ;  /* 0x0000000800037812 */ /* 0x000fe400078ef805 */
[----:B------:R-:W-:Y:S01]  /*112c0*/  LOP3.LUT R8, R8, 0x1c0, RZ, 0xc0, !PT ;  /* 0x000001c008087812 */ /* 0x000fe200078ec0ff */
[----:B------:R-:W-:Y:S01]  /*112d0*/  @!P4 LDGSTS.E.BYPASS.LTC128B.128 [R209+0x9800], desc[UR6][R14.64+0x80] ;  /* 0x098000800ed1cfae */ /* 0x000fe2000b901d46 */
[----:B------:R-:W-:-:S02]  /*112e0*/  SHF.R.S32.HI R5, RZ, 0x1f, R60 ;  /* 0x0000001fff057819 */ /* 0x000fc4000001143c */
[----:B------:R-:W-:Y:S01]  /*112f0*/  LOP3.LUT R197, R8, 0x8, R197, 0xf8, !PT ;  /* 0x0000000808c57812 */ /* 0x000fe200078ef8c5 */
[----:B------:R3:W-:Y:S01]  /*11300*/  @!P4 LDGSTS.E.BYPASS.LTC128B.128 [R209+0xb800], desc[UR6][R14.64+0x100] ;  /* 0x0b8001000ed1cfae */ /* 0x0007e2000b901d46 */
[----:B------:R-:W-:Y:S02]  /*11310*/  SHF.R.U32.HI R8, RZ, 0x3, R8 ;  /* 0x00000003ff087819 */ /* 0x000fe40000011608 */
[----:B------:R-:W-:Y:S01]  /*11320*/  LEA.HI R5, R5, R60, RZ, 0x5 ;  /* 0x0000003c05057211 */ /* 0x000fe200078f28ff */
[----:B------:R-:W0:Y:S01]  /*11330*/  LDGDEPBAR ;  /* 0x00000000000079af */ /* 0x000e220000000000 */
[----:B------:R-:W-:Y:S01]  /*11340*/  LOP3.LUT R197, R197, R8, RZ, 0x3c, !PT ;  /* 0x00000008c5c57212 */ /* 0x000fe200078e3cff */
[----:B------:R-:W-:Y:S01]  /*11350*/  IMAD.SHL.U32 R60, R60, 0x2, RZ ;  /* 0x000000023c3c7824 */ /* 0x000fe200078e00ff */
[----:B------:R-:W3:Y:S01]  /*11360*/  @!P0 LDC.64 R8, c[0x0][0x250] ;  /* 0x00009400ff088b82 */ /* 0x000ee20000000a00 */
[----:B------:R-:W-:Y:S02]  /*11370*/  SHF.R.U32.HI R0, RZ, 0x3, R0 ;  /* 0x00000003ff007819 */ /* 0x000fe40000011600 */
[----:B------:R-:W-:Y:S01]  /*11380*/  SHF.R.S32.HI R5, RZ, 0x5, R5 ;  /* 0x00000005ff057819 */ /* 0x000fe20000011405 */
[----:B------:R-:W-:Y:S01]  /*11390*/  IMAD R197, R66, 0x200, R197 ;  /* 0x0000020042c57824 */ /* 0x000fe200078e02c5 */
[----:B------:R-:W-:-:S02]  /*113a0*/  LOP3.LUT R3, R3, R0, RZ, 0x3c, !PT ;  /* 0x0000000003037212 */ /* 0x000fc400078e3cff */
[-C--:B-1----:R-:W-:Y:S02]  /*113b0*/  @!P2 LEA R10, P4, R63, R202.reuse, 0x1 ;  /* 0x000000ca3f0aa211 */ /* 0x082fe400078808ff */
[----:B------:R-:W-:Y:S02]  /*113c0*/  LEA R197, R197, UR4, 0x1 ;  /* 0x00000004c5c57c11 */ /* 0x000fe4000f8e08ff */
[-C--:B------:R-:W-:Y:S02]  /*113d0*/  @!P2 LEA.HI.X R11, R63, R203.reuse, R64, 0x1, P4 ;  /* 0x000000cb3f0ba211 */ /* 0x080fe400020f0c40 */
[C---:B--2---:R-:W-:Y:S01]  /*113e0*/  @!P1 LEA R12, P4, R6.reuse, R202, 0x6 ;  /* 0x000000ca060c9211 */ /* 0x044fe200078830ff */
[C---:B------:R-:W-:Y:S02]  /*113f0*/  VIADD R0, R197.reuse, 0x6000 ;  /* 0x00006000c5007836 */ /* 0x040fe40000000000 */
[----:B------:R-:W-:Y:S01]  /*11400*/  VIADD R195, R197, 0x6020 ;  /* 0x00006020c5c37836 */ /* 0x000fe20000000000 */
[----:B------:R-:W-:Y:S01]  /*11410*/  @!P1 LEA.HI.X R13, R6, R203, R7, 0x6, P4 ;  /* 0x000000cb060d9211 */ /* 0x000fe200020f3407 */
[----:B------:R-:W-:Y:S01]  /*11420*/  IMAD.MOV.U32 R7, RZ, RZ, 0x10 ;  /* 0x00000010ff077424 */ /* 0x000fe200078e00ff */
[----:B------:R-:W-:Y:S01]  /*11430*/  LOP3.LUT R6, R65, 0xfffffe00, RZ, 0xc0, !PT ;  /* 0xfffffe0041067812 */ /* 0x000fe200078ec0ff */
[----:B------:R-:W-:-:S04]  /*11440*/  DEPBAR.LE SB0, 0x0 ;  /* 0x000080000000791a */ /* 0x000fc80000000000 */
[----:B------:R-:W-:Y:S01]  /*11450*/  BAR.SYNC.DEFER_BLOCKING 0x0 ;  /* 0x0000000000007b1d */ /* 0x000fe20000010000 */
[----:B------:R-:W-:Y:S02]  /*11460*/  IMAD R198, R5, 0x400, R6 ;  /* 0x0000040005c67824 */ /* 0x000fe400078e0206 */
[----:B---3--:R-:W-:-:S04]  /*11470*/  @!P0 IMAD.WIDE.U32 R14, R8, 0x60, R202 ;  /* 0x00000060080e8825 */ /* 0x008fc800078e00ca */
[----:B------:R-:W-:Y:S02]  /*11480*/  @!P0 IMAD R9, R9, 0x60, RZ ;  /* 0x0000006009098824 */ /* 0x000fe400078e02ff */
[----:B------:R-:W-:Y:S02]  /*11490*/  IMAD.IADD R198, R3, 0x1, R198 ;  /* 0x0000000103c67824 */ /* 0x000fe400078e02c6 */
[----:B------:R-:W-:Y:S02]  /*114a0*/  @!P0 IMAD.IADD R15, R9, 0x1, R15 ;  /* 0x00000001090f8824 */ /* 0x000fe400078e020f */
[----:B------:R-:W-:Y:S01]  /*114b0*/  IMAD.MOV.U32 R5, RZ, RZ, 0x20 ;  /* 0x00000020ff057424 */ /* 0x000fe200078e00ff */
        /* <DEDUP_REMOVED lines=9> */
[----:B------:R-:W-:Y:S04]  /*11550*/  @!P5 LDGSTS.E.BYPASS.LTC128B.128 [R209+0x10000], desc[UR6][R202.64+0x100] ;  /* 0x10000100cad1dfae */ /* 0x000fe8000b901d46 */
        /* <DEDUP_REMOVED lines=18> */
[----:B------:R-:W-:-:S03]  /*11680*/  R2P PR, R71, 0x6 ;  /* 0x0000000647007804 */ /* 0x000fc60000000000 */
[----:B------:R-:W-:Y:S02]  /*11690*/  @P0 STS.128 [R209+0xd800], RZ ;  /* 0x00d800ffd1000388 */ /* 0x000fe40000000c00 */
[----:B------:R-:W-:Y:S02]  /*116a0*/  SEL R7, R7, 0xfffffff0, !P1 ;  /* 0xfffffff007077807 */ /* 0x000fe40004800000 */
[----:B------:R-:W-:Y:S01]  /*116b0*/  @P0 STS.128 [R209+0xf800], RZ ;  /* 0x00f800ffd1000388 */ /* 0x000fe20000000c00 */
[----:B------:R-:W-:Y:S02]  /*116c0*/  SEL R5, R5, 0xffffffe0, !P2 ;  /* 0xffffffe005057807 */ /* 0x000fe40005000000 */
[----:B------:R-:W-:Y:S01]  /*116d0*/  R2P PR, R62, 0x6 ;  /* 0x000000063e007804 */ /* 0x000fe20000000000 */
[----:B------:R-:W-:Y:S01]  /*116e0*/  @P0 STS.128 [R209+0x11800], RZ ;  /* 0x011800ffd1000388 */ /* 0x000fe20000000c00 */
[--C-:B------:R-:W-:Y:S02]  /*116f0*/  IMAD R196, R7, 0x2, R198.reuse ;  /* 0x0000000207c47824 */ /* 0x100fe400078e02c6 */
        /* <DEDUP_REMOVED lines=9> */
[----:B------:R-:W-:Y:S01]  /*11790*/  ISETP.GT.AND P0, PT, R4, R199, PT ;  /* 0x000000c70400720c */ /* 0x000fe20003f04270 */
[----:B------:R-:W-:Y:S01]  /*117a0*/  IMAD.MOV.U32 R0, RZ, RZ, 0x40 ;  /* 0x00000040ff007424 */ /* 0x000fe200078e00ff */
[----:B------:R-:W-:Y:S01]  /*117b0*/  LDSM.16.M88.4 R56, [R198] ;  /* 0x00000000c638783b */ /* 0x000fe20000000200 */
[C---:B------:R-:W-:Y:S02]  /*117c0*/  VIADD R187, R195.reuse, 0x800 ;  /* 0x00000800c3bb7836 */ /* 0x040fe40000000000 */
[C---:B------:R-:W-:Y:S01]  /*117d0*/  VIADD R186, R195.reuse, 0x1000 ;  /* 0x00001000c3ba7836 */ /* 0x040fe20000000000 */
[----:B------:R-:W2:Y:S01]  /*117e0*/  LDSM.16.M88.4 R24, [R197+0x6000] ;  /* 0x00600000c518783b */ /* 0x000ea20000000200 */
[----:B------:R-:W-:Y:S01]  /*117f0*/  SEL R0, R0, 0xffffffc0, !P2 ;  /* 0xffffffc000007807 */ /* 0x000fe20005000000 */
[----:B------:R-:W-:-:S02]  /*11800*/  VIADD R185, R195, 0x1800 ;  /* 0x00001800c3b97836 */ /* 0x000fc40000000000 */
[----:B------:R-:W3:Y:S01]  /*11810*/  LDSM.16.M88.4 R16, [R197+0x6800] ;  /* 0x00680000c510783b */ /* 0x000ee20000000200 */
[----:B------:R-:W-:Y:S02]  /*11820*/  VIADD R183, R195, 0x2000 ;  /* 0x00002000c3b77836 */ /* 0x000fe40000000000 */
[----:B------:R-:W-:Y:S01]  /*11830*/  IMAD.IADD R191, R197, 0x1, R0 ;  /* 0x00000001c5bf7824 */ /* 0x000fe200078e0200 */
[----:B------:R-:W4:Y:S01]  /*11840*/  LDSM.16.M88.4 R72, [R197+0x7000] ;  /* 0x00700000c548783b */ /* 0x000f220000000200 */
[----:B------:R-:W-:Y:S02]  /*11850*/  IMAD.IADD R184, R0, 0x1, R195 ;  /* 0x0000000100b87824 */ /* 0x000fe400078e02c3 */
[C---:B------:R-:W-:Y:S01]  /*11860*/  VIADD R182, R195.reuse, 0x2800 ;  /* 0x00002800c3b67836 */ /* 0x040fe20000000000 */
[----:B------:R-:W5:Y:S01]  /*11870*/  LDSM.16.M88.4 R32, [R197+0x7800] ;  /* 0x00780000c520783b */ /* 0x000f620000000200 */
[C---:B------:R-:W-:Y:S02]  /*11880*/  VIADD R181, R195.reuse, 0x3000 ;  /* 0x00003000c3b57836 */ /* 0x040fe40000000000 */
[C---:B------:R-:W-:Y:S01]  /*11890*/  VIADD R180, R195.reuse, 0x3800 ;  /* 0x00003800c3b47836 */ /* 0x040fe20000000000 */
[----:B------:R-:W-:Y:S01]  /*118a0*/  LDSM.16.M88.4 R44, [R196] ;  /* 0x00000000c42c783b */ /* 0x000fe20000000200 */
[----:B------:R-:W-:-:S02]  /*118b0*/  VIADD R179, R195, 0x4000 ;  /* 0x00004000c3b37836 */ /* 0x000fc40000000000 */
[C---:B------:R-:W-:Y:S01]  /*118c0*/  VIADD R178, R195.reuse, 0x4800 ;  /* 0x00004800c3b27836 */ /* 0x040fe20000000000 */
[----:B-1----:R-:W1:Y:S01]  /*118d0*/  LDSM.16.M88.4 R12, [R195] ;  /* 0x00000000c30c783b */ /* 0x002e620000000200 */
[C---:B------:R-:W-:Y:S02]  /*118e0*/  VIADD R177, R195.reuse, 0x5000 ;  /* 0x00005000c3b17836 */ /* 0x040fe40000000000 */
[----:B------:R-:W-:Y:S01]  /*118f0*/  VIADD R176, R195, 0x5800 ;  /* 0x00005800c3b07836 */ /* 0x000fe20000000000 */
[----:B------:R-:W1:Y:S04]  /*11900*/  LDSM.16.M88.4 R40, [R195+0x800] ;  /* 0x00080000c328783b */ /* 0x000e680000000200 */
[----:B------:R-:W1:Y:S04]  /*11910*/  LDSM.16.M88.4 R36, [R195+0x1000] ;  /* 0x00100000c324783b */ /* 0x000e680000000200 */
[----:B------:R-:W1:Y:S04]  /*11920*/  LDSM.16.M88.4 R80, [R195+0x1800] ;  /* 0x00180000c350783b */ /* 0x000e680000000200 */
[----:B------:R-:W-:Y:S01]  /*11930*/  LDSM.16.M88.4 R64, [R194] ;  /* 0x00000000c240783b */ /* 0x000fe20000000200 */
[C---:B--2---:R-:W-:Y:S03]  /*11940*/  HMMA.16816.F32.BF16 R28, R56.reuse, R24, RZ ;  /* 0x00000018381c723c */ /* 0x044fe600000418ff */
        /* <DEDUP_REMOVED lines=9> */
[C---:B-----5:R-:W-:Y:S06]  /*119e0*/  HMMA.16816.F32.BF16 R68, R56.reuse, R32, RZ ;  /* 0x000000203844723c */ /* 0x060fec00000418ff */
        /* <DEDUP_REMOVED lines=40> */
[----:B------:R-:W5:Y:S01]  /*11c70*/  LDSM.16.M88.4 R36, [R195+0x3000] ;  /* 0x00300000c324783b */ /* 0x000f620000000200 */
        /* <DEDUP_REMOVED lines=26> */
[C---:B---3--:R-:W-:Y:S06]  /*11e20*/  HMMA.16816.F32.BF16 R28, R40.reuse, R56, R28 ;  /* 0x00000038281c723c */ /* 0x048fec000004181c */
[C---:B------:R-:W-:Y:S01]  /*11e30*/  HMMA.16816.F32.BF16 R24, R40.reuse, R58, R24 ;  /* 0x0000003a2818723c */ /* 0x040fe20000041818 */
[----:B------:R-:W-:Y:S05]  /*11e40*/  LDSM.16.M88.4 R56, [R197+0xa000] ;  /* 0x00a00000c538783b */ /* 0x000fea0000000200 */
[C---:B----4-:R-:W-:Y:S06]  /*11e50*/  HMMA.16816.F32.BF16 R20, R40.reuse, R32, R20 ;  /* 0x000000202814723c */ /* 0x050fec0000041814 */
[C---:B------:R-:W-:Y:S01]  /*11e60*/  HMMA.16816.F32.BF16 R16, R40.reuse, R34, R16 ;  /* 0x000000222810723c */ /* 0x040fe20000041810 */
[----:B------:R-:W3:Y:S05]  /*11e70*/  LDSM.16.M88.4 R32, [R198+0x4000] ;  /* 0x00400000c620783b */ /* 0x000eea0000000200 */
[C---:B--2---:R-:W-:Y:S06]  /*11e80*/  HMMA.16816.F32.BF16 R76, R40.reuse, R44, R76 ;  /* 0x0000002c284c723c */ /* 0x044fec000004184c */
[----:B------:R-:W-:Y:S01]  /*11e90*/  HMMA.16816.F32.BF16 R72, R40, R46, R72 ;  /* 0x0000002e2848723c */ /* 0x000fe20000041848 */
[----:B------:R-:W2:Y:S05]  /*11ea0*/  LDSM.16.M88.4 R44, [R197+0xa800] ;  /* 0x00a80000c52c783b */ /* 0x000eaa0000000200 */
[----:B-----5:R-:W-:Y:S06]  /*11eb0*/  HMMA.16816.F32.BF16 R28, R80, R36, R28 ;  /* 0x00000024501c723c */ /* 0x020fec000004181c */
[C---:B------:R-:W-:Y:S06]  /*11ec0*/  HMMA.16816.F32.BF16 R68, R40.reuse, R88, R68 ;  /* 0x000000582844723c */ /* 0x040fec0000041844 */
        /* <DEDUP_REMOVED lines=10> */
[----:B------:R-:W4:Y:S05]  /*11f70*/  LDSM.16.M88.4 R8, [R195+0x4800] ;  /* 0x00480000c308783b */ /* 0x000f2a0000000200 */
[----:B---3--:R-:W-:Y:S06]  /*11f80*/  HMMA.16816.F32.BF16 R28, R32, R56, R28 ;  /* 0x00000038201c723c */ /* 0x008fec000004181c */
        /* <DEDUP_REMOVED lines=12> */
[----:B------:R-:W1:Y:S05]  /*12050*/  LDSM.16.M88.4 R40, [R191+0xa800] ;  /* 0x00a80000bf28783b */ /* 0x000e6a0000000200 */
[C---:B------:R-:W-:Y:S06]  /*12060*/  HMMA.16816.F32.BF16 R68, R32.reuse, R36, R68 ;  /* 0x000000242044723c */ /* 0x040fec0000041844 */
[----:B------:R-:W-:Y:S01]  /*12070*/  HMMA.16816.F32.BF16 R64, R32, R38, R64 ;  /* 0x000000262040723c */ /* 0x000fe20000041840 */
[----:B------:R-:W-:Y:S04]  /*12080*/  LDSM.16.M88.4 R36, [R191+0xb000] ;  /* 0x00b00000bf24783b */ /* 0x000fe80000000200 */
[----:B------:R-:W-:Y:S01]  /*12090*/  LDSM.16.M88.4 R32, [R191+0xb800] ;  /* 0x00b80000bf20783b */ /* 0x000fe20000000200 */
[C---:B------:R-:W-:Y:S03]  /*120a0*/  HMMA.16816.F32.BF16 R24, R88.reuse, R14, R24 ;  /* 0x0000000e5818723c */ /* 0x040fe60000041818 */
[----:B------:R-:W-:Y:S03]  /*120b0*/  LDSM.16.M88.4 R12, [R193+0x4000] ;  /* 0x00400000c10c783b */ /* 0x000fe60000000200 */
[C---:B----4-:R-:W-:Y:S06]  /*120c0*/  HMMA.16816.F32.BF16 R20, R88.reuse, R8, R20 ;  /* 0x000000085814723c */ /* 0x050fec0000041814 */
[----:B------:R-:W-:Y:S01]  /*120d0*/  HMMA.16816.F32.BF16 R16, R88, R10, R16 ;  /* 0x0000000a5810723c */ /* 0x000fe20000041810 */
[----:B------:R-:W3:Y:S05]  /*120e0*/  LDSM.16.M88.4 R8, [R184+0x4000] ;  /* 0x00400000b808783b */ /* 0x000eea0000000200 */
[----:B--2---:R-:W-:Y:S06]  /*120f0*/  HMMA.16816.F32.BF16 R28, R56, R44, R28 ;  /* 0x0000002c381c723c */ /* 0x004fec000004181c */
[C---:B------:R-:W-:Y:S06]  /*12100*/  HMMA.16816.F32.BF16 R68, R88.reuse, R80, R68 ;  /* 0x000000505844723c */ /* 0x040fec0000041844 */
[----:B------:R-:W-:Y:S01]  /*12110*/  HMMA.16816.F32.BF16 R80, R88, R82, R64 ;  /* 0x000000525850723c */ /* 0x000fe20000041840 */
[----:B------:R-:W2:Y:S05]  /*12120*/  LDSM.16.M88.4 R64, [R184+0x4800] ;  /* 0x00480000b840783b */ /* 0x000eaa0000000200 */
[----:B------:R-:W-:Y:S06]  /*12130*/  HMMA.16816.F32.BF16 R24, R56, R46, R24 ;  /* 0x0000002e3818723c */ /* 0x000fec0000041818 */
[C---:B------:R-:W-:Y:S06]  /*12140*/  HMMA.16816.F32.BF16 R76, R88.reuse, R84, R76 ;  /* 0x00000054584c723c */ /* 0x040fec000004184c */
[----:B------:R-:W-:Y:S06]  /*12150*/  HMMA.16816.F32.BF16 R72, R88, R86, R72 ;  /* 0x000000565848723c */ /* 0x000fec0000041848 */
[C---:B-1----:R-:W-:Y:S06]  /*12160*/  HMMA.16816.F32.BF16 R20, R56.reuse, R40, R20 ;  /* 0x000000283814723c */ /* 0x042fec0000041814 */
[----:B------:R-:W-:Y:S01]  /*12170*/  HMMA.16816.F32.BF16 R16, R56, R42, R16 ;  /* 0x0000002a3810723c */ /* 0x000fe20000041810 */
[----:B------:R-:W1:Y:S05]  /*12180*/  LDSM.16.M88.4 R40, [R184+0x5000] ;  /* 0x00500000b828783b */ /* 0x000e6a0000000200 */
[C---:B---3--:R-:W-:Y:S06]  /*12190*/  HMMA.16816.F32.BF16 R28, R12.reuse, R8, R28 ;  /* 0x000000080c1c723c */ /* 0x048fec000004181c */
[----:B------:R-:W-:Y:S01]  /*121a0*/  HMMA.16816.F32.BF16 R24, R12, R10, R24 ;  /* 0x0000000a0c18723c */ /* 0x000fe20000041818 */
[----:B------:R-:W-:-:S05]  /*121b0*/  LOP3.LUT R9, R60, 0x6, RZ, 0xc0, !PT ;  /* 0x000000063c097812 */ /* 0x000fca00078ec0ff */
[----:B------:R-:W-:Y:S01]  /*121c0*/  IMAD.IADD R0, R2, 0x1, R9 ;  /* 0x0000000102007824 */ /* 0x000fe200078e0209 */
[----:B------:R-:W-:Y:S01]  /*121d0*/  HMMA.16816.F32.BF16 R76, R56, R36, R76 ;  /* 0x00000024384c723c */ /* 0x000fe2000004184c */
[----:B------:R-:W3:Y:S01]  /*121e0*/  LDSM.16.M88.4 R8, [R184+0x5800] ;  /* 0x00580000b808783b */ /* 0x000ee20000000200 */
[----:B------:R-:W-:-:S04]  /*121f0*/  DEPBAR.LE SB0, 0x0 ;  /* 0x000080000000791a */ /* 0x000fc80000000000 */
[----:B------:R-:W-:Y:S01]  /*12200*/  HMMA.16816.F32.BF16 R72, R56, R38, R72 ;  /* 0x000000263848723c */ /* 0x000fe20000041848 */
[C---:B------:R-:W-:Y:S01]  /*12210*/  VIADD R4, R0.reuse, 0x10 ;  /* 0x0000001000047836 */ /* 0x040fe20000000000 */
[C---:B------:R-:W-:Y:S01]  /*12220*/  ISETP.GE.AND P1, PT, R0.reuse, R61, PT ;  /* 0x0000003d0000720c */ /* 0x040fe20003f26270 */
[----:B------:R-:W-:-:S03]  /*12230*/  VIADD R36, R0, 0x1 ;  /* 0x0000000100247836 */ /* 0x000fc60000000000 */
[----:B--2---:R-:W-:Y:S01]  /*12240*/  HMMA.16816.F32.BF16 R20, R12, R64, R20 ;  /* 0x000000400c14723c */ /* 0x004fe20000041814 */
[----:B------:R-:W-:Y:S01]  /*12250*/  BAR.SYNC.DEFER_BLOCKING 0x0 ;  /* 0x0000000000007b1d */ /* 0x000fe20000010000 */
[-C--:B------:R-:W-:Y:S01]  /*12260*/  ISETP.GE.AND P2, PT, R4, R61.reuse, PT ;  /* 0x0000003d0400720c */ /* 0x080fe20003f46270 */
[----:B------:R-:W-:Y:S01]  /*12270*/  VIADD R4, R0, 0x18 ;  /* 0x0000001800047836 */ /* 0x000fe20000000000 */
[----:B------:R-:W-:Y:S02]  /*12280*/  ISETP.GE.AND P6, PT, R36, R61, PT ;  /* 0x0000003d2400720c */ /* 0x000fe40003fc6270 */
[----:B------:R-:W-:Y:S02]  /*12290*/  HMMA.16816.F32.BF16 R68, R56, R32, R68 ;  /* 0x000000203844723c */ /* 0x000fe40000041844 */
[----:B------:R-:W-:-:S04]  /*122a0*/  FSEL R31, R31, -INF , !P6 ;  /* 0xff8000001f1f7808 */ /* 0x000fc80007000000 */
[----:B------:R-:W-:Y:S01]  /*122b0*/  HMMA.16816.F32.BF16 R80, R56, R34, R80 ;  /* 0x000000223850723c */ /* 0x000fe20000041850 */
[----:B------:R-:W-:Y:S01]  /*122c0*/  VIADD R32, R0, 0x9 ;  /* 0x0000000900207836 */ /* 0x000fe20000000000 */
[----:B------:R-:W-:Y:S02]  /*122d0*/  FSEL R33, R30, -INF , !P1 ;  /* 0xff8000001e217808 */ /* 0x000fe40004800000 */
[----:B------:R-:W-:Y:S02]  /*122e0*/  FSEL R30, R28, -INF , !P1 ;  /* 0xff8000001c1e7808 */ /* 0x000fe40004800000 */
[C---:B------:R-:W-:Y:S01]  /*122f0*/  HMMA.16816.F32.BF16 R16, R12.reuse, R66, R16 ;  /* 0x000000420c10723c */ /* 0x040fe20000041810 */
[----:B------:R-:W-:Y:S01]  /*12300*/  VIADD R34, R0, 0x8 ;  /* 0x0000000800227836 */ /* 0x000fe20000000000 */
[----:B------:R-:W-:Y:S02]  /*12310*/  FSEL R28, R29, -INF , !P6 ;  /* 0xff8000001d1c7808 */ /* 0x000fe40007000000 */
[-C--:B------:R-:W-:Y:S01]  /*12320*/  ISETP.GE.AND P6, PT, R4, R61.reuse, PT ;  /* 0x0000003d0400720c */ /* 0x080fe20003fc6270 */
[----:B------:R-:W-:Y:S01]  /*12330*/  VIADD R4, R0, 0x20 ;  /* 0x0000002000047836 */ /* 0x000fe20000000000 */
[-C--:B------:R-:W-:Y:S01]  /*12340*/  ISETP.GE.AND P5, PT, R34, R61.reuse, PT ;  /* 0x0000003d2200720c */ /* 0x080fe20003fa6270 */
[----:B-1----:R-:W-:Y:S01]  /*12350*/  HMMA.16816.F32.BF16 R76, R12, R40, R76 ;  /* 0x000000280c4c723c */ /* 0x002fe2000004184c */
[----:B------:R-:W-:Y:S01]  /*12360*/  ISETP.GE.AND P4, PT, R32, R61, PT ;  /* 0x0000003d2000720c */ /* 0x000fe20003f86270 */
[----:B------:R-:W-:Y:S01]  /*12370*/  VIADD R32, R0, 0x11 ;  /* 0x0000001100207836 */ /* 0x000fe20000000000 */
[----:B------:R-:W-:-:S02]  /*12380*/  FSEL R29, R26, -INF , !P5 ;  /* 0xff8000001a1d7808 */ /* 0x000fc40006800000 */
[----:B------:R-:W-:Y:S01]  /*12390*/  FSEL R26, R24, -INF , !P5 ;  /* 0xff800000181a7808 */ /* 0x000fe20006800000 */
[C---:B------:R-:W-:Y:S01]  /*123a0*/  HMMA.16816.F32.BF16 R72, R12.reuse, R42, R72 ;  /* 0x0000002a0c48723c */ /* 0x040fe20000041848 */
[----:B------:R-:W-:Y:S02]  /*123b0*/  FSEL R27, R27, -INF , !P4 ;  /* 0xff8000001b1b7808 */ /* 0x000fe40006000000 */
[----:B------:R-:W-:Y:S02]  /*123c0*/  FSEL R24, R25, -INF , !P4 ;  /* 0xff80000019187808 */ /* 0x000fe40006000000 */
[-C--:B------:R-:W-:Y:S01]  /*123d0*/  ISETP.GE.AND P4, PT, R4, R61.reuse, PT ;  /* 0x0000003d0400720c */ /* 0x080fe20003f86270 */
[----:B------:R-:W-:Y:S01]  /*123e0*/  VIADD R4, R0, 0x28 ;  /* 0x0000002800047836 */ /* 0x000fe20000000000 */
[----:B------:R-:W-:Y:S01]  /*123f0*/  ISETP.GE.AND P1, PT, R32, R61, PT ;  /* 0x0000003d2000720c */ /* 0x000fe20003f26270 */
[----:B------:R-:W-:Y:S01]  /*12400*/  VIADD R32, R0, 0x19 ;  /* 0x0000001900207836 */ /* 0x000fe20000000000 */
[----:B------:R-:W-:Y:S01]  /*12410*/  FSEL R25, R22, -INF , !P2 ;  /* 0xff80000016197808 */ /* 0x000fe20005000000 */
[----:B---3--:R-:W-:Y:S01]  /*12420*/  HMMA.16816.F32.BF16 R68, R12, R8, R68 ;  /* 0x000000080c44723c */ /* 0x008fe20000041844 */
[----:B------:R-:W-:-:S02]  /*12430*/  FSEL R22, R20, -INF , !P2 ;  /* 0xff80000014167808 */ /* 0x000fc40005000000 */
[----:B------:R-:W-:Y:S02]  /*12440*/  FSEL R23, R23, -INF , !P1 ;  /* 0xff80000017177808 */ /* 0x000fe40004800000 */
[----:B------:R-:W-:Y:S01]  /*12450*/  FSEL R20, R21, -INF , !P1 ;  /* 0xff80000015147808 */ /* 0x000fe20004800000 */
[----:B------:R-:W-:Y:S01]  /*12460*/  HMMA.16816.F32.BF16 R80, R12, R10, R80 ;  /* 0x0000000a0c50723c */ /* 0x000fe20000041850 */
[-C--:B------:R-:W-:Y:S01]  /*12470*/  ISETP.GE.AND P1, PT, R4, R61.reuse, PT ;  /* 0x0000003d0400720c */ /* 0x080fe20003f26270 */
[----:B------:R-:W-:Y:S01]  /*12480*/  VIADD R4, R0, 0x29 ;  /* 0x0000002900047836 */ /* 0x000fe20000000000 */
[----:B------:R-:W-:Y:S01]  /*12490*/  ISETP.GE.AND P5, PT, R32, R61, PT ;  /* 0x0000003d2000720c */ /* 0x000fe20003fa6270 */
[----:B------:R-:W-:Y:S01]  /*124a0*/  VIADD R8, R0, 0x30 ;  /* 0x0000003000087836 */ /* 0x000fe20000000000 */
[----:B------:R-:W-:Y:S01]  /*124b0*/  FSEL R21, R18, -INF , !P6 ;  /* 0xff80000012157808 */ /* 0x000fe20007000000 */
[----:B------:R-:W-:Y:S01]  /*124c0*/  VIADD R32, R0, 0x21 ;  /* 0x0000002100207836 */ /* 0x000fe20000000000 */
[----:B------:R-:W-:-:S02]  /*124d0*/  FSEL R16, R16, -INF , !P6 ;  /* 0xff80000010107808 */ /* 0x000fc40007000000 */
[-C--:B------:R-:W-:Y:S02]  /*124e0*/  ISETP.GE.AND P6, PT, R4, R61.reuse, PT ;  /* 0x0000003d0400720c */ /* 0x080fe40003fc6270 */
[----:B------:R-:W-:Y:S02]  /*124f0*/  FSEL R9, R19, -INF , !P5 ;  /* 0xff80000013097808 */ /* 0x000fe40006800000 */
[----:B------:R-:W-:Y:S02]  /*12500*/  FSEL R4, R17, -INF , !P5 ;  /* 0xff80000011047808 */ /* 0x000fe40006800000 */
[----:B------:R-:W-:Y:S01]  /*12510*/  ISETP.GE.AND P5, PT, R8, R61, PT ;  /* 0x0000003d0800720c */ /* 0x000fe20003fa6270 */
[----:B------:R-:W-:Y:S01]  /*12520*/  VIADD R8, R0, 0x31 ;  /* 0x0000003100087836 */ /* 0x000fe20000000000 */
[----:B------:R-:W-:Y:S02]  /*12530*/  FSEL R161, R78, -INF , !P4 ;  /* 0xff8000004ea17808 */ /* 0x000fe40006000000 */
[----:B------:R-:W-:-:S02]  /*12540*/  FSEL R156, R76, -INF , !P4 ;  /* 0xff8000004c9c7808 */ /* 0x000fc40006000000 */
[-C--:B------:R-:W-:Y:S01]  /*12550*/  ISETP.GE.AND P4, PT, R8, R61.reuse, PT ;  /* 0x0000003d0800720c */ /* 0x080fe20003f86270 */
[----:B------:R-:W-:Y:S01]  /*12560*/  VIADD R8, R0, 0x38 ;  /* 0x0000003800087836 */ /* 0x000fe20000000000 */
[----:B------:R-:W-:Y:S01]  /*12570*/  ISETP.GE.AND P2, PT, R32, R61, PT ;  /* 0x0000003d2000720c */ /* 0x000fe20003f46270 */
[----:B------:R-:W-:Y:S01]  /*12580*/  VIADD R0, R0, 0x39 ;  /* 0x0000003900007836 */ /* 0x000fe20000000000 */
[----:B------:R-:W-:Y:S02]  /*12590*/  FSEL R167, R74, -INF , !P1 ;  /* 0xff8000004aa77808 */ /* 0x000fe40004800000 */
[----:B------:R-:W-:Y:S02]  /*125a0*/  FSEL R175, R79, -INF , !P2 ;  /* 0xff8000004faf7808 */ /* 0x000fe40005000000 */
[----:B------:R-:W-:Y:S02]  /*125b0*/  FSEL R166, R77, -INF , !P2 ;  /* 0xff8000004da67808 */ /* 0x000fe40005000000 */
[----:B------:R-:W-:-:S02]  /*125c0*/  FSEL R158, R72, -INF , !P1 ;  /* 0xff800000489e7808 */ /* 0x000fc40004800000 */
[-C--:B------:R-:W-:Y:S02]  /*125d0*/  ISETP.GE.AND P2, PT, R8, R61.reuse, PT ;  /* 0x0000003d0800720c */ /* 0x080fe40003f46270 */
[----:B------:R-:W-:Y:S02]  /*125e0*/  ISETP.GE.AND P1, PT, R0, R61, PT ;  /* 0x0000003d0000720c */ /* 0x000fe40003f26270 */
[----:B------:R-:W-:Y:S02]  /*125f0*/  LOP3.LUT R0, R3, R6, RZ, 0xfc, !PT ;  /* 0x0000000603007212 */ /* 0x000fe400078efcff */
        /* <DEDUP_REMOVED lines=11> */
[----:B------:R-:W-:Y:S05]  /*126b0*/  @!P3 BRA `(.L_x_4895) ;  /* 0x0000000000f4b947 */ /* 0x000fea0003800000 */
[----:B------:R-:W1:Y:S01]  /*126c0*/  LDC R11, c[0x0][0x380] ;  /* 0x0000e000ff0b7b82 */ /* 0x000e620000000800 */
[C---:B------:R-:W-:Y:S01]  /*126d0*/  IADD3 R14, R2.reuse, -0x40, RZ ;  /* 0xffffffc0020e7810 */ /* 0x040fe20007ffe0ff */
[----:B------:R-:W-:Y:S01]  /*126e0*/  ULDC.64 UR10, c[0x0][0x248] ;  /* 0x00009200000a7ab9 */ /* 0x000fe20000000a00 */
[----:B------:R-:W-:Y:S01]  /*126f0*/  IABS R12, R2 ;  /* 0x00000002000c7213 */ /* 0x000fe20000000000 */
[----:B------:R-:W-:Y:S01]  /*12700*/  ULDC.64 UR8, c[0x0][0x230] ;  /* 0x00008c0000087ab9 */ /* 0x000fe20000000a00 */
[----:B------:R-:W-:Y:S02]  /*12710*/  IABS R8, R14 ;  /* 0x0000000e00087213 */ /* 0x000fe40000000000 */
[-C--:B-1----:R-:W-:Y:S02]  /*12720*/  IABS R3, R11.reuse ;  /* 0x0000000b00037213 */ /* 0x082fe40000000000 */
[-C--:B------:R-:W-:Y:S02]  /*12730*/  LOP3.LUT R2, R2, R11.reuse, RZ, 0x3c, !PT ;  /* 0x0000000b02027212 */ /* 0x080fe400078e3cff */
[----:B------:R-:W1:Y:S01]  /*12740*/  I2F.RP R10, R3 ;  /* 0x00000003000a7306 */ /* 0x000e620000209400 */
[----:B------:R-:W-:-:S02]  /*12750*/  LOP3.LUT R14, R14, R11, RZ, 0x3c, !PT ;  /* 0x0000000b0e0e7212 */ /* 0x000fc400078e3cff */
[----:B------:R-:W-:Y:S02]  /*12760*/  ISETP.GE.AND P4, PT, R2, RZ, PT ;  /* 0x000000ff0200720c */ /* 0x000fe40003f86270 */
[----:B------:R-:W-:-:S03]  /*12770*/  LOP3.LUT R2, RZ, R11, RZ, 0x33, !PT ;  /* 0x0000000bff027212 */ /* 0x000fc600078e33ff */
        /* <DEDUP_REMOVED lines=24> */
[----:B------:R-:W-:-:S03]  /*12900*/  @P5 VIADD R13, R13, 0x1 ;  /* 0x000000010d0d5836 */ /* 0x000fc60000000000 */
[----:B------:R-:W-:Y:S02]  /*12910*/  @!P4 IMAD.MOV R15, RZ, RZ, -R15 ;  /* 0x000000ffff0fc224 */ /* 0x000fe400078e0a0f */
[----:B------:R-:W-:-:S03]  /*12920*/  MOV R3, R13 ;  /* 0x0000000d00037202 */ /* 0x000fc60000000f00 */
[----:B------:R-:W-:Y:S02]  /*12930*/  SEL R13, R2, R15, !P2 ;  /* 0x0000000f020d7207 */ /* 0x000fe40005000000 */
[----:B------:R-:W-:-:S03]  /*12940*/  @!P1 IADD3 R3, -R3, RZ, RZ ;  /* 0x000000ff03039210 */ /* 0x000fc60007ffe1ff */
[----:B------:R-:W-:Y:S01]  /*12950*/  IMAD.WIDE R18, R13, 0x4, R206 ;  /* 0x000000040d127825 */ /* 0x000fe200078e02ce */
[----:B------:R-:W-:-:S04]  /*12960*/  SEL R2, R2, R3, !P2 ;  /* 0x0000000302027207 */ /* 0x000fc80005000000 */
[----:B------:R-:W2:Y:S01]  /*12970*/  LDG.E R3, desc[UR6][R18.64] ;  /* 0x0000000612037981 */ /* 0x000ea2000c1e1900 */
[----:B------:R-:W-:-:S05]  /*12980*/  IMAD.WIDE R14, R2, 0x4, R206 ;  /* 0x00000004020e7825 */ /* 0x000fca00078e02ce */
[----:B------:R-:W2:Y:S01]  /*12990*/  LDG.E R6, desc[UR6][R14.64] ;  /* 0x000000060e067981 */ /* 0x000ea2000c1e1900 */
[----:B------:R-:W-:-:S04]  /*129a0*/  IMAD.IADD R2, R13, 0x1, -R2 ;  /* 0x000000010d027824 */ /* 0x000fc800078e0a02 */
[----:B------:R-:W-:-:S05]  /*129b0*/  IMAD R11, R2, R11, -0x40 ;  /* 0xffffffc0020b7424 */ /* 0x000fca00078e020b */
[----:B------:R-:W-:Y:S01]  /*129c0*/  SHF.R.S32.HI R2, RZ, 0x1f, R11 ;  /* 0x0000001fff027819 */ /* 0x000fe2000001140b */
[----:B------:R-:W-:-:S04]  /*129d0*/  IMAD.WIDE.U32 R12, R11, UR10, RZ ;  /* 0x0000000a0b0c7c25 */ /* 0x000fc8000f8e00ff */
        /* <DEDUP_REMOVED lines=11> */
.L_x_4895:
[----:B------:R-:W-:Y:S02]  /*12a90*/  ULDC UR10, c[0x0][0x248] ;  /* 0x00009200000a7ab9 */ /* 0x000fe40000000800 */
[----:B------:R-:W-:-:S06]  /*12aa0*/  USHF.L.U32 UR5, UR10, 0x6, URZ ;  /* 0x000000060a057899 */ /* 0x000fcc000800063f */
[----:B------:R-:W-:-:S04]  /*12ab0*/  IADD3 R3, RZ, -UR5, RZ ;  /* 0x80000005ff037c10 */ /* 0x000fc8000fffe0ff */
[----:B------:R-:W-:-:S07]  /*12ac0*/  SHF.R.S32.HI R2, RZ, 0x1f, R3 ;  /* 0x0000001fff027819 */ /* 0x000fce0000011403 */
.L_x_4896:
        /* <DEDUP_REMOVED lines=9> */
[----:B------:R-:W-:-:S03]  /*12b60*/  USHF.L.U64.HI UR5, UR10, 0x5, UR5 ;  /* 0x000000050a057899 */ /* 0x000fc60008010205 */
[----:B------:R-:W-:Y:S02]  /*12b70*/  LEA.HI.X R11, R138, UR9, R51, 0x1, P2 ;  /* 0x000000098a0b7c11 */ /* 0x000fe400090f0c33 */
[----:B------:R-:W-:Y:S02]  /*12b80*/  LEA.HI.X R201, R3, R201, R2, 0x1, P5 ;  /* 0x000000c903c97211 */ /* 0x000fe400028f0c02 */
[----:B------:R-:W-:Y:S02]  /*12b90*/  IADD3 R12, P2, R200, UR11, RZ ;  /* 0x0000000bc80c7c10 */ /* 0x000fe4000ff5e0ff */
[----:B------:R-:W-:Y:S01]  /*12ba0*/  LEA R2, P1, R55, UR8, 0x1 ;  /* 0x0000000837027c11 */ /* 0x000fe2000f8208ff */
[----:B------:R-:W-:Y:S01]  /*12bb0*/  @!PT LDS RZ, [RZ] ;  /* 0x00000000fffff984 */ /* 0x000fe20000000800 */
[----:B------:R-:W-:Y:S01]  /*12bc0*/  @!PT LDS RZ, [RZ] ;  /* 0x00000000fffff984 */ /* 0x000fe20000000800 */
[----:B------:R-:W-:Y:S01]  /*12bd0*/  @!PT LDS RZ, [RZ] ;  /* 0x00000000fffff984 */ /* 0x000fe20000000800 */
[----:B------:R1:W-:Y:S01]  /*12be0*/  LDGSTS.E.BYPASS.LTC128B.128 [R209+0x6000], desc[UR6][R200.64] ;  /* 0x06000000c8d17fae */ /* 0x0003e2000b901d46 */
[----:B------:R-:W-:Y:S02]  /*12bf0*/  IADD3.X R13, R201, UR5, RZ, P2, !PT ;  /* 0x00000005c90d7c10 */ /* 0x000fe400097fe4ff */
[----:B------:R-:W-:Y:S01]  /*12c00*/  LEA.HI.X R3, R55, UR9, R54, 0x1, P1 ;  /* 0x0000000937037c11 */ /* 0x000fe200088f0c36 */
[----:B------:R1:W-:Y:S01]  /*12c10*/  LDGSTS.E.BYPASS.LTC128B.128 [R209+0x8000], desc[UR6][R10.64+0x80] ;  /* 0x080000800ad17fae */ /* 0x0003e2000b901d46 */
[----:B------:R-:W-:-:S02]  /*12c20*/  IADD3 R18, P2, R12, UR11, RZ ;  /* 0x0000000b0c127c10 */ /* 0x000fc4000ff5e0ff */
[----:B------:R-:W-:Y:S01]  /*12c30*/  IADD3 R14, P1, R2, UR11, RZ ;  /* 0x0000000b020e7c10 */ /* 0x000fe2000ff3e0ff */
        /* <DEDUP_REMOVED lines=17> */
.L_x_4894:
        /* <DEDUP_REMOVED lines=73> */
[----:B------:R-:W1:Y:S01]  /*131e0*/  LDSM.16.MT88.4 R8, [R192+0xe800] ;  /* 0x00e80000c008783b */ /* 0x000e620000004200 */
[--C-:B------:R-:W-:Y:S01]  /*131f0*/  FFMA.FTZ R145, R16, UR5, -R171.reuse ;  /* 0x0000000510917c23 */ /* 0x100fe200080108ab */
[--C-:B------:R-:W-:Y:S01]  /*13200*/  FFMA.FTZ R0, R4, UR5, -R171.reuse ;  /* 0x0000000504007c23 */ /* 0x100fe200080108ab */
[--C-:B------:R-:W-:Y:S01]  /*13210*/  FFMA.FTZ R146, R25, UR5, -R164.reuse ;  /* 0x0000000519927c23 */ /* 0x100fe200080108a4 */
[--C-:B------:R-:W-:Y:S01]  /*13220*/  FFMA.FTZ R135, R23, UR5, -R164.reuse ;  /* 0x0000000517877c23 */ /* 0x100fe200080108a4 */
[----:B------:R-:W2:Y:S01]  /*13230*/  MUFU.EX2 R152, R152 ;  /* 0x0000009800987308 */ /* 0x000ea20000000800 */
[--C-:B------:R-:W-:Y:S01]  /*13240*/  FFMA.FTZ R133, R21, UR5, -R164.reuse ;  /* 0x0000000515857c23 */ /* 0x100fe200080108a4 */
[----:B------:R-:W-:Y:S01]  /*13250*/  LDSM.16.MT88.4 R16, [R188+0xe800] ;  /* 0x00e80000bc10783b */ /* 0x000fe20000004200 */
[--C-:B------:R-:W-:Y:S01]  /*13260*/  FFMA.FTZ R157, R166, UR5, -R171.reuse ;  /* 0x00000005a69d7c23 */ /* 0x100fe200080108ab */
[--C-:B------:R-:W-:Y:S01]  /*13270*/  FFMA.FTZ R159, R162, UR5, -R171.reuse ;  /* 0x00000005a29f7c23 */ /* 0x100fe200080108ab */
[--C-:B------:R-:W-:Y:S01]  /*13280*/  FFMA.FTZ R166, R167, UR5, -R164.reuse ;  /* 0x00000005a7a67c23 */ /* 0x100fe200080108a4 */
[----:B------:R-:W4:Y:S01]  /*13290*/  LDSM.16.MT88.4 R20, [R189+0xe800] ;  /* 0x00e80000bd14783b */ /* 0x000f220000004200 */
        /* <DEDUP_REMOVED lines=9> */
[----:B------:R-:W5:Y:S01]  /*13330*/  MUFU.EX2 R148, R148 ;  /* 0x0000009400947308 */ /* 0x000f620000000800 */
        /* <DEDUP_REMOVED lines=123> */
[C---:B------:R-:W-:Y:S01]  /*13af0*/  F2FP.BF16.F32.PACK_AB R5, R162.reuse, R161 ;  /* 0x000000a1a205723e */ /* 0x040fe200000010ff */
        /* <DEDUP_REMOVED lines=102> */
.L_x_4901:
        /* <DEDUP_REMOVED lines=66> */
.L_x_4898:
        /* <DEDUP_REMOVED lines=15> */
[----:B------:R-:W-:Y:S01]  /*14670*/  ISETP.GT.AND P0, PT, R212, R199, PT ;  /* 0x000000c7d400720c */ /* 0x000fe20003f04270 */
        /* <DEDUP_REMOVED lines=236> */
.L_x_4900:
        /* <DEDUP_REMOVED lines=24> */
.L_x_4899:
        /* <DEDUP_REMOVED lines=412> */
.L_x_4897:
[----:B------:R-:W1:Y:S01]  /*17080*/  SHFL.BFLY PT, R2, R213, 0x2, 0x1f ;  /* 0x0c401f00d5027f89 */ /* 0x000e6200000e0000 */
[----:B------:R-:W-:Y:S01]  /*17090*/  MOV R11, 0x3f800000 ;  /* 0x3f800000000b7802 */ /* 0x000fe20000000f00 */
[----:B------:R-:W2:Y:S01]  /*170a0*/  S2UR UR5, SR_CgaCtaId ;  /* 0x00000000000579c3 */ /* 0x000ea20000008800 */
[----:B------:R-:W-:Y:S01]  /*170b0*/  UMOV UR4, 0x400 ;  /* 0x0000040000047882 */ /* 0x000fe20000000000 */
[----:B------:R-:W3:Y:S01]  /*170c0*/  SHFL.BFLY PT, R4, R211, 0x2, 0x1f ;  /* 0x0c401f00d3047f89 */ /* 0x000ee200000e0000 */
[----:B------:R-:W-:Y:S01]  /*170d0*/  IADD3 R23, -R205, RZ, RZ ;  /* 0x000000ffcd177210 */ /* 0x000fe20007ffe1ff */
[----:B------:R-:W-:Y:S01]  /*170e0*/  BSSY B0, `(.L_x_4902) ;  /* 0x00000ff000007945 */ /* 0x000fe20003800000 */
[----:B------:R-:W4:Y:S03]  /*170f0*/  S2R R6, SR_TID.X ;  /* 0x0000000000067919 */ /* 0x000f260000002100 */
[----:B------:R-:W5:Y:S01]  /*17100*/  LDC R20, c[0x0][0x270] ;  /* 0x00009c00ff147b82 */ /* 0x000f620000000800 */
[----:B------:R-:W4:Y:S01]  /*17110*/  S2R R0, SR_TID.X ;  /* 0x0000000000007919 */ /* 0x000f220000002100 */
[----:B------:R-:W5:Y:S01]  /*17120*/  S2R R18, SR_CTAID.Y ;  /* 0x0000000000127919 */ /* 0x000f620000002600 */
[----:B------:R-:W5:Y:S01]  /*17130*/  S2R R19, SR_CTAID.X ;  /* 0x0000000000137919 */ /* 0x000f620000002500 */
[----:B-1----:R-:W-:Y:S01]  /*17140*/  FADD.FTZ R2, R2, R213 ;  /* 0x000000d502027221 */ /* 0x002fe20000010000 */
[----:B--2---:R-:W-:-:S03]  /*17150*/  ULEA UR5, UR5, UR4, 0x18 ;  /* 0x0000000405057291 */ /* 0x004fc6000f8ec03f */
[----:B------:R-:W5:Y:S01]  /*17160*/  S2UR UR4, SR_CTAID.Z ;  /* 0x00000000000479c3 */ /* 0x000f620000002700 */
[----:B---3--:R-:W-:Y:S01]  /*17170*/  FADD.FTZ R17, R4, R211 ;  /* 0x000000d304117221 */ /* 0x008fe20000010000 */
[----:B------:R-:W1:Y:S04]  /*17180*/  SHFL.BFLY PT, R5, R2, 0x1, 0x1f ;  /* 0x0c201f0002057f89 */ /* 0x000e6800000e0000 */
[----:B------:R-:W2:Y:S01]  /*17190*/  SHFL.BFLY PT, R4, R17, 0x1, 0x1f ;  /* 0x0c201f0011047f89 */ /* 0x000ea200000e0000 */
[----:B----4-:R-:W-:-:S04]  /*171a0*/  SHF.R.S32.HI R9, RZ, 0x1f, R6 ;  /* 0x0000001fff097819 */ /* 0x010fc80000011406 */
[CC--:B------:R-:W-:Y:S02]  /*171b0*/  LEA.HI R15, R9.reuse, R6.reuse, RZ, 0x2 ;  /* 0x00000006090f7211 */ /* 0x0c0fe400078f10ff */
[----:B------:R-:W-:Y:S02]  /*171c0*/  LEA.HI R10, R9, R6, RZ, 0x5 ;  /* 0x00000006090a7211 */ /* 0x000fe400078f28ff */
[----:B------:R-:W-:Y:S02]  /*171d0*/  MOV R9, 0x3f800000 ;  /* 0x3f80000000097802 */ /* 0x000fe40000000f00 */
[----:B------:R-:W-:Y:S01]  /*171e0*/  SHF.R.S32.HI R13, RZ, 0x1f, R0 ;  /* 0x0000001fff0d7819 */ /* 0x000fe20000011400 */
[----:B-----5:R-:W-:Y:S01]  /*171f0*/  IMAD R23, R20, R23, UR4 ;  /* 0x0000000414177e24 */ /* 0x020fe2000f8e0217 */
[----:B------:R-:W-:Y:S01]  /*17200*/  SHF.R.S32.HI R12, RZ, 0x2, R15 ;  /* 0x00000002ff0c7819 */ /* 0x000fe2000001140f */
[----:B-1----:R-:W-:Y:S01]  /*17210*/  FADD.FTZ R5, R2, R5 ;  /* 0x0000000502057221 */ /* 0x002fe20000010000 */
[----:B------:R-:W-:-:S02]  /*17220*/  SHF.R.S32.HI R7, RZ, 0x1f, R15 ;  /* 0x0000001fff077819 */ /* 0x000fc4000001140f */
[----:B------:R-:W-:Y:S01]  /*17230*/  LEA.HI R2, R13, R0, RZ, 0x4 ;  /* 0x000000000d027211 */ /* 0x000fe200078f20ff */
[----:B--2---:R-:W-:Y:S01]  /*17240*/  FADD.FTZ R4, R17, R4 ;  /* 0x0000000411047221 */ /* 0x004fe20000010000 */
        /* <DEDUP_REMOVED lines=8> */
[----:B------:R-:W1:Y:S01]  /*172d0*/  @P5 MUFU.RCP R11, R5 ;  /* 0x00000005000b5308 */ /* 0x000e620000001000 */
[----:B------:R-:W-:Y:S01]  /*172e0*/  LOP3.LUT R7, R7, 0xfffffff8, RZ, 0xc0, !PT ;  /* 0xfffffff807077812 */ /* 0x000fe200078ec0ff */
[----:B------:R-:W2:Y:S01]  /*172f0*/  @P5 LDC R21, c[0x0][0x2e8] ;  /* 0x0000ba00ff155b82 */ /* 0x000ea20000000800 */
[----:B------:R-:W-:Y:S02]  /*17300*/  IADD3 R0, -R13, R0, RZ ;  /* 0x000000000d007210 */ /* 0x000fe40007ffe1ff */
[----:B------:R-:W-:Y:S02]  /*17310*/  IADD3 R6, -R15, R6, RZ ;  /* 0x000000060f067210 */ /* 0x000fe40007ffe1ff */
[----:B------:R-:W-:Y:S01]  /*17320*/  SHF.R.S32.HI R13, RZ, 0x1f, R8 ;  /* 0x0000001fff0d7819 */ /* 0x000fe20000011408 */
[----:B------:R-:W3:Y:S01]  /*17330*/  @P4 MUFU.RCP R9, R4 ;  /* 0x0000000400094308 */ /* 0x000ee20000001000 */
[----:B------:R-:W-:Y:S01]  /*17340*/  IADD3 R7, R12, -R7, RZ ;  /* 0x800000070c077210 */ /* 0x000fe20007ffe0ff */
[----:B------:R-:W4:Y:S01]  /*17350*/  @P4 LDC R22, c[0x0][0x2e8] ;  /* 0x0000ba00ff164b82 */ /* 0x000f220000000800 */
[----:B------:R-:W-:-:S02]  /*17360*/  LOP3.LUT P0, RZ, R8, 0x3, RZ, 0xc0, !PT ;  /* 0x0000000308ff7812 */ /* 0x000fc4000780c0ff */
[----:B------:R-:W-:Y:S02]  /*17370*/  SHF.R.S32.HI R2, RZ, 0x4, R2 ;  /* 0x00000004ff027819 */ /* 0x000fe40000011402 */
[----:B------:R-:W-:Y:S01]  /*17380*/  LEA.HI R13, R13, R8, RZ, 0x2 ;  /* 0x000000080d0d7211 */ /* 0x000fe200078f10ff */
[----:B------:R-:W5:Y:S01]  /*17390*/  @P5 MUFU.LG2 R5, R5 ;  /* 0x0000000500055308 */ /* 0x000f620000000c00 */
[C---:B-1----:R-:W-:Y:S01]  /*173a0*/  FMUL.FTZ R128, R11.reuse, R128 ;  /* 0x000000800b807220 */ /* 0x042fe20000410000 */
        /* <DEDUP_REMOVED lines=48> */
[C---:B---3--:R-:W-:Y:S01]  /*176b0*/  FMUL.FTZ R131, R9.reuse, R131 ;  /* 0x0000008309837220 */ /* 0x048fe20000410000 */
        /* <DEDUP_REMOVED lines=53> */
[----:B------:R-:W1:Y:S01]  /*17a10*/  @P4 MUFU.LG2 R4, R4 ;  /* 0x0000000400044308 */ /* 0x000e620000000c00 */
[----:B------:R-:W-:Y:S01]  /*17a20*/  LOP3.LUT R8, R7, 0x1, RZ, 0xc0, !PT ;  /* 0x0000000107087812 */ /* 0x000fe200078ec0ff */
[----:B-----5:R-:W-:Y:S01]  /*17a30*/  @P5 FMUL.FTZ R5, R5, 0.69314718246459960938 ;  /* 0x3f31721805055820 */ /* 0x020fe20000410000 */
[----:B------:R-:W-:-:S02]  /*17a40*/  SHF.L.U32 R11, R7, 0x6, RZ ;  /* 0x00000006070b7819 */ /* 0x000fc400000006ff */
[----:B------:R-:W-:Y:S02]  /*17a50*/  SHF.L.U32 R7, R2, 0x6, RZ ;  /* 0x0000000602077819 */ /* 0x000fe400000006ff */
[----:B------:R-:W-:Y:S02]  /*17a60*/  LEA.HI R9, R0, R0, RZ, 0x1 ;  /* 0x0000000000097211 */ /* 0x000fe400078f08ff */
[----:B------:R-:W-:Y:S02]  /*17a70*/  ISETP.NE.U32.AND P3, PT, R8, 0x1, PT ;  /* 0x000000010800780c */ /* 0x000fe40003f65070 */
[----:B------:R-:W-:Y:S02]  /*17a80*/  LOP3.LUT R7, R7, 0x1c0, RZ, 0xc0, !PT ;  /* 0x000001c007077812 */ /* 0x000fe400078ec0ff */
[----:B------:R-:W-:Y:S02]  /*17a90*/  SHF.L.U32 R8, R9, 0x2, RZ ;  /* 0x0000000209087819 */ /* 0x000fe400000006ff */
[----:B------:R-:W-:-:S02]  /*17aa0*/  LOP3.LUT R11, R11, 0x1c0, RZ, 0xc0, !PT ;  /* 0x000001c00b0b7812 */ /* 0x000fc400078ec0ff */
[----:B------:R-:W-:Y:S01]  /*17ab0*/  LOP3.LUT R8, R7, 0x38, R8, 0xf8, !PT ;  /* 0x0000003807087812 */ /* 0x000fe200078ef808 */
[----:B-1----:R-:W-:Y:S01]  /*17ac0*/  @P4 FMUL.FTZ R4, R4, 0.69314718246459960938 ;  /* 0x3f31721804044820 */ /* 0x002fe20000410000 */
[----:B------:R-:W-:Y:S02]  /*17ad0*/  LEA.HI R11, R11, R11, RZ, 0x1d ;  /* 0x0000000b0b0b7211 */ /* 0x000fe400078fe8ff */
[----:B------:R-:W-:Y:S02]  /*17ae0*/  SHF.R.U32.HI R7, RZ, 0x3, R7 ;  /* 0x00000003ff077819 */ /* 0x000fe40000011607 */
[----:B------:R-:W-:Y:S02]  /*17af0*/  LOP3.LUT R9, R9, 0xffffffe, RZ, 0xc0, !PT ;  /* 0x0ffffffe09097812 */ /* 0x000fe400078ec0ff */
[----:B------:R-:W-:Y:S02]  /*17b00*/  LEA R6, R6, R11, 0x1 ;  /* 0x0000000b06067211 */ /* 0x000fe400078e08ff */
[----:B------:R-:W-:-:S02]  /*17b10*/  LOP3.LUT R7, R8, R7, RZ, 0x3c, !PT ;  /* 0x0000000708077212 */ /* 0x000fc400078e3cff */
[----:B------:R-:W-:Y:S02]  /*17b20*/  IADD3 R8, R0, -R9, RZ ;  /* 0x8000000900087210 */ /* 0x000fe40007ffe0ff */
[----:B------:R-:W-:Y:S02]  /*17b30*/  SHF.R.S32.HI R13, RZ, 0x2, R13 ;  /* 0x00000002ff0d7819 */ /* 0x000fe4000001140d */
[----:B------:R-:W-:Y:S02]  /*17b40*/  LEA R6, R6, UR5, 0x2 ;  /* 0x0000000506067c11 */ /* 0x000fe4000f8e10ff */
[----:B------:R-:W-:Y:S02]  /*17b50*/  MOV R11, 0x40 ;  /* 0x00000040000b7802 */ /* 0x000fe40000000f00 */
[----:B------:R-:W-:Y:S01]  /*17b60*/  LEA R7, R8, R7, 0x2 ;  /* 0x0000000708077211 */ /* 0x000fe200078e10ff */
[----:B------:R-:W-:Y:S01]  /*17b70*/  STS.64 [R6], R128 ;  /* 0x0000008006007388 */ /* 0x000fe20000000a00 */
[----:B------:R-:W-:-:S02]  /*17b80*/  MOV R8, 0x80 ;  /* 0x0000008000087802 */ /* 0x000fc40000000f00 */
[----:B------:R-:W-:Y:S01]  /*17b90*/  IADD3 R9, R6, -0x20, RZ ;  /* 0xffffffe006097810 */ /* 0x000fe20007ffe0ff */
[----:B------:R-:W-:Y:S01]  /*17ba0*/  STS.64 [R6+0x800], R130 ;  /* 0x0008008206007388 */ /* 0x000fe20000000a00 */
[----:B------:R-:W-:Y:S02]  /*17bb0*/  SEL R11, R11, 0xffffffc0, !P1 ;  /* 0xffffffc00b0b7807 */ /* 0x000fe40004800000 */
[----:B------:R-:W-:Y:S02]  /*17bc0*/  LEA R10, R10, R13, 0x4 ;  /* 0x0000000d0a0a7211 */ /* 0x000fe400078e20ff */
[----:B------:R-:W-:Y:S01]  /*17bd0*/  @P3 IADD3 R9, R6, 0x20, RZ ;  /* 0x0000002006093810 */ /* 0x000fe20007ffe0ff */
[----:B------:R-:W1:Y:S01]  /*17be0*/  LDC.64 R12, c[0x0][0x2c0] ;  /* 0x0000b000ff0c7b82 */ /* 0x000e620000000a00 */
[----:B------:R-:W-:Y:S02]  /*17bf0*/  SEL R8, R8, 0xffffff80, !P2 ;  /* 0xffffff8008087807 */ /* 0x000fe40005000000 */
[----:B------:R-:W-:Y:S01]  /*17c00*/  IADD3 R14, R6, R11, RZ ;  /* 0x0000000b060e7210 */ /* 0x000fe20007ffe0ff */
[----:B------:R-:W-:Y:S01]  /*17c10*/  STS.64 [R9], R36 ;  /* 0x0000002409007388 */ /* 0x000fe20000000a00 */
[----:B------:R-:W-:-:S02]  /*17c20*/  IADD3 R11, R11, R9, RZ ;  /* 0x000000090b0b7210 */ /* 0x000fc40007ffe0ff */
[-C--:B------:R-:W-:Y:S01]  /*17c30*/  IADD3 R15, R6, R8.reuse, RZ ;  /* 0x00000008060f7210 */ /* 0x080fe20007ffe0ff */
[----:B------:R-:W-:Y:S01]  /*17c40*/  STS.64 [R9+0x800], R38 ;  /* 0x0008002609007388 */ /* 0x000fe20000000a00 */
[----:B------:R-:W-:Y:S02]  /*17c50*/  IADD3 R16, R8, R9, RZ ;  /* 0x0000000908107210 */ /* 0x000fe40007ffe0ff */
[-C--:B------:R-:W-:Y:S01]  /*17c60*/  IADD3 R17, R14, R8.reuse, RZ ;  /* 0x000000080e117210 */ /* 0x080fe20007ffe0ff */
[----:B------:R-:W-:Y:S01]  /*17c70*/  STS.64 [R14], R40 ;  /* 0x000000280e007388 */ /* 0x000fe20000000a00 */
[----:B------:R-:W-:-:S03]  /*17c80*/  IADD3 R8, R11, R8, RZ ;  /* 0x000000080b087210 */ /* 0x000fc60007ffe0ff */
[----:B------:R-:W-:Y:S04]  /*17c90*/  STS.64 [R14+0x800], R42 ;  /* 0x0008002a0e007388 */ /* 0x000fe80000000a00 */
[----:B------:R-:W-:Y:S04]  /*17ca0*/  STS.64 [R11], R44 ;  /* 0x0000002c0b007388 */ /* 0x000fe80000000a00 */
[----:B------:R-:W-:Y:S01]  /*17cb0*/  STS.64 [R11+0x800], R46 ;  /* 0x0008002e0b007388 */ /* 0x000fe20000000a00 */
[----:B-1----:R-:W-:-:S03]  /*17cc0*/  IMAD R205, R18, R12, R205 ;  /* 0x0000000c12cd7224 */ /* 0x002fc600078e02cd */
[----:B------:R-:W-:Y:S01]  /*17cd0*/  STS.64 [R15], R48 ;  /* 0x000000300f007388 */ /* 0x000fe20000000a00 */
[----:B------:R-:W-:-:S03]  /*17ce0*/  IMAD R20, R205, R20, R23 ;  /* 0x00000014cd147224 */ /* 0x000fc600078e0217 */
        /* <DEDUP_REMOVED lines=29> */
[----:B------:R-:W-:Y:S04]  /*17ec0*/  STS.64 [R11+0x8000], R108 ;  /* 0x0080006c0b007388 */ /* 0x000fe80000000a00 */
[----:B------:R-:W-:Y:S01]  /*17ed0*/  STS.64 [R11+0x8800], R110 ;  /* 0x0088006e0b007388 */ /* 0x000fe20000000a00 */
[----:B-1----:R-:W-:-:S03]  /*17ee0*/  MOV R6, 0xff800000 ;  /* 0xff80000000067802 */ /* 0x002fc60000000f00 */
[----:B------:R-:W-:Y:S01]  /*17ef0*/  STS.64 [R15+0x8000], R124 ;  /* 0x0080007c0f007388 */ /* 0x000fe20000000a00 */
[----:B--2---:R-:W-:-:S03]  /*17f00*/  @P5 FFMA.FTZ R6, R132, R21, R5 ;  /* 0x0000001584065223 */ /* 0x004fc60000010005 */
[----:B------:R1:W-:Y:S01]  /*17f10*/  STS.64 [R15+0x8800], R126 ;  /* 0x0088007e0f007388 */ /* 0x0003e20000000a00 */
[----:B---3--:R-:W-:-:S03]  /*17f20*/  LEA R102, R7, UR5, 0x2 ;  /* 0x0000000507667c11 */ /* 0x008fc6000f8e10ff */
[----:B------:R2:W-:Y:S01]  /*17f30*/  STS.64 [R16+0x8000], R112 ;  /* 0x0080007010007388 */ /* 0x0005e20000000a00 */
[----:B------:R-:W-:Y:S01]  /*17f40*/  MOV R9, 0xff800000 ;  /* 0xff80000000097802 */ /* 0x000fe20000000f00 */
[----:B----4-:R-:W-:Y:S02]  /*17f50*/  @P4 FFMA.FTZ R9, R3, R22, R4 ;  /* 0x0000001603094223 */ /* 0x010fe40000010004 */
[----:B------:R2:W-:Y:S01]  /*17f60*/  STS.64 [R16+0x8800], R114 ;  /* 0x0088007210007388 */ /* 0x0005e20000000a00 */
[----:B-----5:R-:W-:-:S03]  /*17f70*/  SHF.L.U32 R14, R0, 0x2, RZ ;  /* 0x00000002000e7819 */ /* 0x020fc600000006ff */
[----:B------:R2:W-:Y:S01]  /*17f80*/  STS.64 [R17+0x8000], R120 ;  /* 0x0080007811007388 */ /* 0x0005e20000000a00 */
[----:B------:R-:W-:-:S03]  /*17f90*/  SHF.L.U32 R0, R19, 0x6, RZ ;  /* 0x0000000613007819 */ /* 0x000fc600000006ff */
[----:B------:R2:W-:Y:S02]  /*17fa0*/  STS.64 [R17+0x8800], R122 ;  /* 0x0088007a11007388 */ /* 0x0005e40000000a00 */
[----:B------:R-:W-:Y:S02]  /*17fb0*/  IMAD R13, R20, R13, R0 ;  /* 0x0000000d140d7224 */ /* 0x000fe400078e0200 */
[----:B------:R2:W-:Y:S04]  /*17fc0*/  STS.64 [R8+0x8000], R116 ;  /* 0x0080007408007388 */ /* 0x0005e80000000a00 */
[----:B------:R2:W-:Y:S01]  /*17fd0*/  STS.64 [R8+0x8800], R118 ;  /* 0x0088007608007388 */ /* 0x0005e20000000a00 */
[----:B-1----:R-:W-:Y:S01]  /*17fe0*/  SHF.R.S32.HI R15, RZ, 0x1f, R14 ;  /* 0x0000001fff0f7819 */ /* 0x002fe2000001140e */
[----:B------:R-:W-:Y:S06]  /*17ff0*/  BAR.SYNC.DEFER_BLOCKING 0x0 ;  /* 0x0000000000007b1d */ /* 0x000fec0000010000 */
[----:B------:R-:W-:Y:S05]  /*18000*/  @P0 BRA `(.L_x_4903) ;  /* 0x0000000000300947 */ /* 0x000fea0003800000 */
[----:B------:R-:W-:Y:S01]  /*18010*/  IMAD R3, R19, -0x40, R204 ;  /* 0xffffffc013037824 */ /* 0x000fe200078e02cc */
[----:B------:R-:W-:Y:S01]  /*18020*/  SHF.R.S32.HI R4, RZ, 0x1f, R10 ;  /* 0x0000001fff047819 */ /* 0x000fe2000001140a */
[C---:B--2---:R-:W-:Y:S01]  /*18030*/  VIADD R8, R10.reuse, 0x8 ;  /* 0x000000080a087836 */ /* 0x044fe20000000000 */
[C---:B------:R-:W-:Y:S01]  /*18040*/  IADD3 R0, P0, R13.reuse, R10, RZ ;  /* 0x0000000a0d007210 */ /* 0x040fe20007f1e0ff */
[----:B------:R-:W-:Y:S01]  /*18050*/  ULDC.64 UR4, c[0x0][0x2b8] ;  /* 0x0000ae0000047ab9 */ /* 0x000fe20000000a00 */
[-C--:B------:R-:W-:Y:S02]  /*18060*/  ISETP.GE.AND P2, PT, R10, R3.reuse, PT ;  /* 0x000000030a00720c */ /* 0x080fe40003f46270 */
[----:B------:R-:W-:Y:S02]  /*18070*/  ISETP.GE.AND P1, PT, R8, R3, PT ;  /* 0x000000030800720c */ /* 0x000fe40003f26270 */
[----:B------:R-:W-:Y:S02]  /*18080*/  LEA.HI.X.SX32 R3, R13, R4, 0x1, P0 ;  /* 0x000000040d037211 */ /* 0x000fe400000f0eff */
[----:B------:R-:W-:-:S04]  /*18090*/  LEA R4, P0, R0, UR4, 0x2 ;  /* 0x0000000400047c11 */ /* 0x000fc8000f8010ff */
[----:B------:R-:W-:-:S05]  /*180a0*/  LEA.HI.X R5, R0, UR5, R3, 0x2, P0 ;  /* 0x0000000500057c11 */ /* 0x000fca00080f1403 */
[----:B------:R1:W-:Y:S04]  /*180b0*/  @!P2 STG.E desc[UR6][R4.64], R6 ;  /* 0x000000060400a986 */ /* 0x0003e8000c101906 */
[----:B------:R1:W-:Y:S02]  /*180c0*/  @!P1 STG.E desc[UR6][R4.64+0x20], R9 ;  /* 0x0000200904009986 */ /* 0x0003e4000c101906 */
.L_x_4903:
[----:B------:R-:W-:Y:S05]  /*180d0*/  BSYNC B0 ;  /* 0x0000000000007941 */ /* 0x000fea0003800000 */
.L_x_4902:
[----:B------:R-:W3:Y:S01]  /*180e0*/  LDS.128 R96, [R102] ;  /* 0x0000000066607984 */ /* 0x000ee20000000c00 */
[----:B------:R-:W-:Y:S01]  /*180f0*/  ULDC UR4, c[0x0][0x2dc] ;  /* 0x0000b70000047ab9 */ /* 0x000fe20000000800 */
[C---:B------:R-:W-:Y:S02]  /*18100*/  IMAD.WIDE R14, R2.reuse, 0xc0, R14 ;  /* 0x000000c0020e7825 */ /* 0x040fe400078e020e */
[----:B------:R-:W4:Y:S02]  /*18110*/  LDS.128 R64, [R102+0x4000] ;  /* 0x0040000066407984 */ /* 0x000f240000000c00 */
[----:B------:R-:W-:Y:S01]  /*18120*/  IMAD R3, R13, UR4, RZ ;  /* 0x000000040d037c24 */ /* 0x000fe2000f8e02ff */
[----:B------:R-:W-:Y:S01]  /*18130*/  ULDC.64 UR4, c[0x0][0x288] ;  /* 0x0000a20000047ab9 */ /* 0x000fe20000000a00 */
[----:B------:R-:W5:Y:S01]  /*18140*/  LDS.128 R32, [R102+0x8000] ;  /* 0x0080000066207984 */ /* 0x000f620000000c00 */
[----:B------:R-:W-:Y:S02]  /*18150*/  IMAD R103, R19, -0x40, R204 ;  /* 0xffffffc013677824 */ /* 0x000fe400078e02cc */
[----:B------:R-:W-:Y:S01]  /*18160*/  IADD3 R0, P0, R3, R14, RZ ;  /* 0x0000000e03007210 */ /* 0x000fe20007f1e0ff */
[----:B------:R-:W5:Y:S01]  /*18170*/  LDS.128 R92, [R102+0x800] ;  /* 0x00080000665c7984 */ /* 0x000f620000000c00 */
[----:B-1----:R-:W-:-:S02]  /*18180*/  VIADD R6, R2, 0x8 ;  /* 0x0000000802067836 */ /* 0x002fc40000000000 */
[----:B------:R-:W-:Y:S01]  /*18190*/  LEA.HI.X.SX32 R3, R3, R15, 0x1, P0 ;  /* 0x0000000f03037211 */ /* 0x000fe200000f0eff */
[----:B------:R-:W1:Y:S01]  /*181a0*/  LDS.128 R88, [R102+0x1000] ;  /* 0x0010000066587984 */ /* 0x000e620000000c00 */
[----:B------:R-:W-:Y:S01]  /*181b0*/  VIADD R4, R2, 0x10 ;  /* 0x0000001002047836 */ /* 0x000fe20000000000 */
[-C--:B------:R-:W-:Y:S01]  /*181c0*/  ISETP.GE.AND P6, PT, R6, R103.reuse, PT ;  /* 0x000000670600720c */ /* 0x080fe20003fc6270 */
[----:B------:R-:W-:Y:S01]  /*181d0*/  VIADD R101, R2, 0x18 ;  /* 0x0000001802657836 */ /* 0x000fe20000000000 */
[----:B------:R-:W1:Y:S01]  /*181e0*/  LDS.128 R84, [R102+0x1800] ;  /* 0x0018000066547984 */ /* 0x000e620000000c00 */
[----:B------:R-:W-:Y:S01]  /*181f0*/  LEA R104, P0, R0, UR4, 0x2 ;  /* 0x0000000400687c11 */ /* 0x000fe2000f8010ff */
[----:B------:R-:W-:Y:S01]  /*18200*/  VIADD R100, R2, 0x20 ;  /* 0x0000002002647836 */ /* 0x000fe20000000000 */
[-C--:B------:R-:W-:Y:S01]  /*18210*/  ISETP.GE.AND P5, PT, R4, R103.reuse, PT ;  /* 0x000000670400720c */ /* 0x080fe20003fa6270 */
[----:B------:R-:W1:Y:S01]  /*18220*/  LDS.128 R80, [R102+0x2000] ;  /* 0x0020000066507984 */ /* 0x000e620000000c00 */
[----:B------:R-:W-:Y:S01]  /*18230*/  LEA.HI.X R105, R0, UR5, R3, 0x2, P0 ;  /* 0x0000000500697c11 */ /* 0x000fe200080f1403 */
[C---:B------:R-:W-:Y:S01]  /*18240*/  VIADD R3, R2.reuse, 0x28 ;  /* 0x0000002802037836 */ /* 0x040fe20000000000 */
[CC--:B------:R-:W-:Y:S01]  /*18250*/  ISETP.GE.AND P0, PT, R2.reuse, R103.reuse, PT ;  /* 0x000000670200720c */ /* 0x0c0fe20003f06270 */
[----:B------:R-:W1:Y:S01]  /*18260*/  LDS.128 R76, [R102+0x2800] ;  /* 0x00280000664c7984 */ /* 0x000e620000000c00 */
[C---:B------:R-:W-:Y:S01]  /*18270*/  VIADD R0, R2.reuse, 0x30 ;  /* 0x0000003002007836 */ /* 0x040fe20000000000 */
[-C--:B------:R-:W-:Y:S01]  /*18280*/  ISETP.GE.AND P4, PT, R101, R103.reuse, PT ;  /* 0x000000676500720c */ /* 0x080fe20003f86270 */
[----:B------:R-:W-:Y:S01]  /*18290*/  VIADD R2, R2, 0x38 ;  /* 0x0000003802027836 */ /* 0x000fe20000000000 */
[----:B------:R-:W1:Y:S01]  /*182a0*/  LDS.128 R72, [R102+0x3000] ;  /* 0x0030000066487984 */ /* 0x000e620000000c00 */
[----:B------:R-:W-:-:S02]  /*182b0*/  ISETP.GE.AND P3, PT, R100, R103, PT ;  /* 0x000000676400720c */ /* 0x000fc40003f66270 */
[-C--:B------:R-:W-:Y:S01]  /*182c0*/  ISETP.GE.AND P2, PT, R3, R103.reuse, PT ;  /* 0x000000670300720c */ /* 0x080fe20003f46270 */
[----:B------:R-:W1:Y:S01]  /*182d0*/  LDS.128 R60, [R102+0x4800] ;  /* 0x00480000663c7984 */ /* 0x000e620000000c00 */
[----:B------:R-:W-:-:S03]  /*182e0*/  ISETP.GE.AND P1, PT, R0, R103, PT ;  /* 0x000000670000720c */ /* 0x000fc60003f26270 */
[----:B------:R-:W1:Y:S04]  /*182f0*/  LDS.128 R56, [R102+0x5000] ;  /* 0x0050000066387984 */ /* 0x000e680000000c00 */
[----:B------:R-:W1:Y:S04]  /*18300*/  LDS.128 R52, [R102+0x5800] ;  /* 0x0058000066347984 */ /* 0x000e680000000c00 */
[----:B------:R-:W1:Y:S04]  /*18310*/  LDS.128 R48, [R102+0x6000] ;  /* 0x0060000066307984 */ /* 0x000e680000000c00 */
[----:B------:R-:W1:Y:S04]  /*18320*/  LDS.128 R44, [R102+0x6800] ;  /* 0x00680000662c7984 */ /* 0x000e680000000c00 */
[----:B------:R-:W1:Y:S04]  /*18330*/  LDS.128 R40, [R102+0x7000] ;  /* 0x0070000066287984 */ /* 0x000e680000000c00 */
[----:B------:R-:W1:Y:S04]  /*18340*/  LDS.128 R28, [R102+0x8800] ;  /* 0x00880000661c7984 */ /* 0x000e680000000c00 */
[----:B------:R-:W1:Y:S04]  /*18350*/  LDS.128 R24, [R102+0x9000] ;  /* 0x0090000066187984 */ /* 0x000e680000000c00 */
[----:B------:R-:W1:Y:S04]  /*18360*/  LDS.128 R20, [R102+0x9800] ;  /* 0x0098000066147984 */ /* 0x000e680000000c00 */
[----:B--2---:R-:W2:Y:S04]  /*18370*/  LDS.128 R16, [R102+0xa000] ;  /* 0x00a0000066107984 */ /* 0x004ea80000000c00 */
[----:B------:R-:W2:Y:S04]  /*18380*/  LDS.128 R12, [R102+0xa800] ;  /* 0x00a80000660c7984 */ /* 0x000ea80000000c00 */
[----:B------:R-:W2:Y:S04]  /*18390*/  LDS.128 R8, [R102+0xb000] ;  /* 0x00b0000066087984 */ /* 0x000ea80000000c00 */
[----:B------:R1:W2:Y:S04]  /*183a0*/  LDS.128 R68, [R102+0x3800] ;  /* 0x0038000066447984 */ /* 0x0002a80000000c00 */
[----:B------:R1:W2:Y:S04]  /*183b0*/  LDS.128 R36, [R102+0x7800] ;  /* 0x0078000066247984 */ /* 0x0002a80000000c00 */
[----:B------:R1:W2:Y:S04]  /*183c0*/  LDS.128 R4, [R102+0xb800] ;  /* 0x00b8000066047984 */ /* 0x0002a80000000c00 */
[----:B---3--:R3:W-:Y:S04]  /*183d0*/  @!P0 STG.E.64 desc[UR6][R104.64], R96 ;  /* 0x0000006068008986 */ /* 0x0087e8000c101b06 */
[----:B------:R3:W-:Y:S04]  /*183e0*/  @!P0 STG.E.64 desc[UR6][R104.64+0x8], R98 ;  /* 0x0000086268008986 */ /* 0x0007e8000c101b06 */
[----:B----4-:R3:W-:Y:S04]  /*183f0*/  @!P0 STG.E.128 desc[UR6][R104.64+0x100], R64 ;  /* 0x0001004068008986 */ /* 0x0107e8000c101d06 */
[----:B-----5:R3:W-:Y:S01]  /*18400*/  @!P0 STG.E.128 desc[UR6][R104.64+0x200], R32 ;  /* 0x0002002068008986 */ /* 0x0207e2000c101d06 */
[----:B------:R-:W-:-:S03]  /*18410*/  ISETP.GE.AND P0, PT, R2, R103, PT ;  /* 0x000000670200720c */ /* 0x000fc60003f06270 */
[----:B------:R3:W-:Y:S04]  /*18420*/  @!P6 STG.E.128 desc[UR6][R104.64+0x1800], R92 ;  /* 0x0018005c6800e986 */ /* 0x0007e8000c101d06 */
[----:B-1----:R3:W-:Y:S04]  /*18430*/  @!P5 STG.E.128 desc[UR6][R104.64+0x3000], R88 ;  /* 0x003000586800d986 */ /* 0x0027e8000c101d06 */
        /* <DEDUP_REMOVED lines=13> */
[----:B--2---:R3:W-:Y:S04]  /*18510*/  @!P3 STG.E.128 desc[UR6][R104.64+0x6200], R16 ;  /* 0x006200106800b986 */ /* 0x0047e8000c101d06 */
[----:B------:R3:W-:Y:S04]  /*18520*/  @!P2 STG.E.128 desc[UR6][R104.64+0x7a00], R12 ;  /* 0x007a000c6800a986 */ /* 0x0007e8000c101d06 */
[----:B------:R3:W-:Y:S01]  /*18530*/  @!P1 STG.E.128 desc[UR6][R104.64+0x9200], R8 ;  /* 0x0092000868009986 */ /* 0x0007e2000c101d06 */
[----:B------:R-:W-:Y:S05]  /*18540*/  @P0 EXIT ;  /* 0x000000000000094d */ /* 0x000fea0003800000 */
[----:B------:R-:W-:Y:S04]  /*18550*/  STG.E.128 desc[UR6][R104.64+0xa800], R68 ;  /* 0x00a8004468007986 */ /* 0x000fe8000c101d06 */
[----:B------:R-:W-:Y:S04]  /*18560*/  STG.E.128 desc[UR6][R104.64+0xa900], R36 ;  /* 0x00a9002468007986 */ /* 0x000fe8000c101d06 */
[----:B------:R-:W-:Y:S01]  /*18570*/  STG.E.128 desc[UR6][R104.64+0xaa00], R4 ;  /* 0x00aa000468007986 */ /* 0x000fe2000c101d06 */
[----:B------:R-:W-:Y:S05]  /*18580*/  EXIT ;  /* 0x000000000000794d */ /* 0x000fea0003800000 */
.L_x_4904:
        /* <DEDUP_REMOVED lines=15> */
.L_x_7960:


//--------------------- .text._ZN5flash24flash_fwd_splitkv_kernelI23Flash_fwd_kernel_traitsILi192ELi64ELi64ELi4ELb0ELb0EN7cutlass10bfloat16_tE19Flash_kernel_traitsILi192ELi64ELi64ELi4ES3_EELb0ELb0ELb0ELb0ELb1ELb1ELb1ELb1EEEvNS_16Flash_fwd_paramsE --------------------------
	.section	.text._ZN5flash24flash_fwd_splitkv_kernelI23Flash_fwd_kernel_traitsILi192ELi64ELi64ELi4ELb0ELb0EN7cutlass10bfloat16_tE19Flash_kernel_traitsILi192ELi64ELi64ELi4ES3_EELb0ELb0ELb0ELb0ELb1ELb1ELb1ELb1EEEvNS_16Flash_fwd_paramsE,"ax",@progbits
	.align	128
        .global         _ZN5flash24flash_fwd_splitkv_kernelI23Flash_fwd_kernel_traitsILi192ELi64ELi64ELi4ELb0ELb0EN7cutlass10bfloat16_tE19Flash_kernel_traitsILi192ELi64ELi64ELi4ES3_EELb0ELb0ELb0ELb0ELb1ELb1ELb1ELb1EEEvNS_16Flash_fwd_paramsE
        .type           _ZN5flash24flash_fwd_splitkv_kernelI23Flash_fwd_kernel_traitsILi192ELi64ELi64ELi4ELb0ELb0EN7cutlass10bfloat16_tE19Flash_kernel_traitsILi192ELi64ELi64ELi4ES3_EELb0ELb0ELb0ELb0ELb1ELb1ELb1ELb1EEEvNS_16Flash_fwd_paramsE,@function
        .size           _ZN5flash24flash_fwd_splitkv_kernelI23Flash_fwd_kernel_traitsILi192ELi64ELi64ELi4ELb0ELb0EN7cutlass10bfloat16_tE19Flash_kernel_traitsILi192ELi64ELi64ELi4ES3_EELb0ELb0ELb0ELb0ELb1ELb1ELb1ELb1EEEvNS_16Flash_fwd_paramsE,(.L_x_7961 - _ZN5flash24flash_fwd_splitkv_kernelI23Flash_fwd_kernel_traitsILi192ELi64ELi64ELi4ELb0ELb0EN7cutlass10bfloat16_tE19Flash_kernel_traitsILi192ELi64ELi64ELi4ES3_EELb0ELb0ELb0ELb0ELb1ELb1ELb1ELb1EEEvNS_16Flash_fwd_paramsE)
        .other          _ZN5flash24flash_fwd_splitkv_kernelI23Flash_fwd_kernel_traitsILi192ELi64ELi64ELi4ELb0ELb0EN7cutlass10bfloat16_tE19Flash_kernel_traitsILi192ELi64ELi64ELi4ES3_EELb0ELb0ELb0ELb0ELb1ELb1ELb1ELb1EEEvNS_16Flash_fwd_paramsE,@"STO_CUDA_ENTRY STV_DEFAULT"
_ZN5flash24flash_fwd_splitkv_kernelI23Flash_fwd_kernel_traitsILi192ELi64ELi64ELi4ELb0ELb0EN7cutlass10bfloat16_tE19Flash_kernel_traitsILi192ELi64ELi64ELi4ES3_EELb0ELb0ELb0ELb0ELb1ELb1ELb1ELb1EEEvNS_16Flash_fwd_paramsE:
.text._ZN5flash24flash_fwd_splitkv_kernelI23Flash_fwd_kernel_traitsILi192ELi64ELi64ELi4ELb0ELb0EN7cutlass10bfloat16_tE19Flash_kernel_traitsILi192ELi64ELi64ELi4ES3_EELb0ELb0ELb0ELb0ELb1ELb1ELb1ELb1EEEvNS_16Flash_fwd_paramsE:
        /* <DEDUP_REMOVED lines=60> */
.L_x_4905:
[----:B------:R-:W1:Y:S02]  /*03c0*/  LDC R67, c[0x0][0x2c8] ;  /* 0x0000b200ff437b82 */ /* 0x000e640000000800 */
.L_x_4906:
        /* <DEDUP_REMOVED lines=148> */
.L_x_4907:
        /* <DEDUP_REMOVED lines=24> */
.L_x_4908:
        /* <DEDUP_REMOVED lines=81> */
.L_x_4909:
        /* <DEDUP_REMOVED lines=48> */
.L_x_4911:
        /* <DEDUP_REMOVED lines=31> */
.L_x_4910:
        /* <DEDUP_REMOVED lines=240> */
.L_x_4958:
        /* <DEDUP_REMOVED lines=205> */
.L_x_4916:
[----:B------:R-:W-:Y:S05]  /*3460*/  BSYNC B0 ;  /* 0x0000000000007941 */ /* 0x000fea0003800000 */
.L_x_4915:
        /* <DEDUP_REMOVED lines=147> */
.L_x_4918:
[----:B------:R-:W-:Y:S05]  /*3da0*/  BSYNC B0 ;  /* 0x0000000000007941 */ /* 0x000fea0003800000 */
.L_x_4917:
        /* <DEDUP_REMOVED lines=155> */
.L_x_4920:
[----:B------:R-:W-:Y:S05]  /*4760*/  BSYNC B0 ;  /* 0x0000000000007941 */ /* 0x000fea0003800000 */
.L_x_4919:
        /* <DEDUP_REMOVED lines=161> */
.L_x_4922:
[----:B------:R-:W-:Y:S05]  /*5180*/  BSYNC B0 ;  /* 0x0000000000007941 */ /* 0x000fea0003800000 */
.L_x_4921:
[----:B-1----:R-:W-:Y:S01]  /*5190*/  MOV R20, R47 ;  /* 0x0000002f00147202 */ /* 0x002fe20000000f00 */
[----:B------:R-:W-:Y:S01]  /*51a0*/  IMAD.MOV.U32 R52, RZ, RZ, R49 ;  /* 0x000000ffff347224 */ /* 0x000fe200078e0031 */
[----:B------:R-:W-:Y:S01]  /*51b0*/  MOV R21, R46 ;  /* 0x0000002e00157202 */ /* 0x000fe20000000f00 */
[----:B------:R-:W-:Y:S01]  /*51c0*/  IMAD.MOV.U32 R53, RZ, RZ, R48 ;  /* 0x000000ffff357224 */ /* 0x000fe200078e0030 */
[----:B------:R-:W-:Y:S01]  /*51d0*/  UMOV UR4, UR19 ;  /* 0x0000001300047c82 */ /* 0x000fe20008000000 */
[----:B------:R-:W-:Y:S05]  /*51e0*/  BRA `(.L_x_4923) ;  /* 0x0000004800387947 */ /* 0x000fea0003800000 */
.L_x_4914:
        /* <DEDUP_REMOVED lines=89> */
.L_x_4927:
[----:B------:R-:W-:Y:S05]  /*5780*/  BSYNC B0 ;  /* 0x0000000000007941 */ /* 0x000fea0003800000 */
.L_x_4926:
        /* <DEDUP_REMOVED lines=82> */
.L_x_4929:
[----:B------:R-:W-:Y:S05]  /*5cb0*/  BSYNC B0 ;  /* 0x0000000000007941 */ /* 0x000fea0003800000 */
.L_x_4928:
        /* <DEDUP_REMOVED lines=85> */
.L_x_4931:
[----:B------:R-:W-:Y:S05]  /*6210*/  BSYNC B0 ;  /* 0x0000000000007941 */ /* 0x000fea0003800000 */
.L_x_4930:
[----:B-----5:R2:W-:Y:S02]  /*6220*/  STG.E.128 desc[UR6][R94.64+0x100], R40 ;  /* 0x000100285e007986 */ /* 0x0205e4000c101d06 */
.L_x_4925:
[----:B------:R-:W-:Y:S05]  /*6230*/  BSYNC B1 ;  /* 0x0000000000017941 */ /* 0x000fea0003800000 */
.L_x_4924:
        /* <DEDUP_REMOVED lines=95> */
.L_x_4935:
[----:B------:R-:W-:Y:S05]  /*6830*/  BSYNC B0 ;  /* 0x0000000000007941 */ /* 0x000fea0003800000 */
.L_x_4934:
        /* <DEDUP_REMOVED lines=86> */
.L_x_4937:
[----:B------:R-:W-:Y:S05]  /*6da0*/  BSYNC B0 ;  /* 0x0000000000007941 */ /* 0x000fea0003800000 */
.L_x_4936:
        /* <DEDUP_REMOVED lines=89> */
.L_x_4939:
[----:B------:R-:W-:Y:S05]  /*7340*/  BSYNC B0 ;  /* 0x0000000000007941 */ /* 0x000fea0003800000 */
.L_x_4938:
[----:B-----5:R1:W-:Y:S02]  /*7350*/  STG.E.128 desc[UR6][R152.64+0x100], R40 ;  /* 0x0001002898007986 */ /* 0x0203e4000c101d06 */
.L_x_4933:
[----:B------:R-:W-:Y:S05]  /*7360*/  BSYNC B1 ;  /* 0x0000000000017941 */ /* 0x000fea0003800000 */
.L_x_4932:
        /* <DEDUP_REMOVED lines=95> */
.L_x_4943:
[----:B------:R-:W-:Y:S05]  /*7960*/  BSYNC B0 ;  /* 0x0000000000007941 */ /* 0x000fea0003800000 */
.L_x_4942:
        /* <DEDUP_REMOVED lines=93> */
.L_x_4945:
[----:B------:R-:W-:Y:S05]  /*7f40*/  BSYNC B0 ;  /* 0x0000000000007941 */ /* 0x000fea0003800000 */
.L_x_4944:
        /* <DEDUP_REMOVED lines=89> */
.L_x_4947:
[----:B------:R-:W-:Y:S05]  /*84e0*/  BSYNC B0 ;  /* 0x0000000000007941 */ /* 0x000fea0003800000 */
.L_x_4946:
[----:B-----5:R2:W-:Y:S02]  /*84f0*/  STG.E.128 desc[UR6][R158.64], R40 ;  /* 0x000000289e007986 */ /* 0x0205e4000c101d06 */
.L_x_4941:
[----:B------:R-:W-:Y:S05]  /*8500*/  BSYNC B1 ;  /* 0x0000000000017941 */ /* 0x000fea0003800000 */
.L_x_4940:
        /* <DEDUP_REMOVED lines=101> */
.L_x_4951:
[----:B------:R-:W-:Y:S05]  /*8b60*/  BSYNC B0 ;  /* 0x0000000000007941 */ /* 0x000fea0003800000 */
.L_x_4950:
        /* <DEDUP_REMOVED lines=94> */
.L_x_4953:
[----:B------:R-:W-:Y:S05]  /*9150*/  BSYNC B0 ;  /* 0x0000000000007941 */ /* 0x000fea0003800000 */
.L_x_4952:
        /* <DEDUP_REMOVED lines=90> */
.L_x_4955:
[----:B------:R-:W-:Y:S05]  /*9700*/  BSYNC B0 ;  /* 0x0000000000007941 */ /* 0x000fea0003800000 */
.L_x_4954:
[----:B-----5:R2:W-:Y:S02]  /*9710*/  STG.E.128 desc[UR6][R58.64], R8 ;  /* 0x000000083a007986 */ /* 0x0205e4000c101d06 */
.L_x_4949:
[----:B------:R-:W-:Y:S05]  /*9720*/  BSYNC B1 ;  /* 0x0000000000017941 */ /* 0x000fea0003800000 */
.L_x_4948:
        /* <DEDUP_REMOVED lines=8> */
.L_x_4913:
        /* <DEDUP_REMOVED lines=50> */
.L_x_4923:
        /* <DEDUP_REMOVED lines=83> */
.L_x_4956:
        /* <DEDUP_REMOVED lines=9> */
.L_x_4957:
[----:B------:R-:W-:Y:S04]  /*a090*/  IADD3 R13, R13, -0x1, RZ ;  /* 0xffffffff0d0d7810 */ /* 0x000fe80007ffe0ff */
[----:B------:R-:W-:Y:S11]  /*a0a0*/  ISETP.GT.AND P0, PT, R13, R90, PT ;  /* 0x0000005a0d00720c */ /* 0x000ff60003f04270 */
[----:B------:R-:W-:Y:S02]  /*a0b0*/  @!UPT UIADD3 URZ, URZ, URZ, URZ ;  /* 0x0000003f3f3ff290 */ /* 0x000fe4000fffe03f */
[----:B------:R-:W-:Y:S05]  /*a0c0*/  @P0 BRA `(.L_x_4958) ;  /* 0xffffff8400b00947 */ /* 0x000fea000383ffff */
.L_x_4912:
        /* <DEDUP_REMOVED lines=100> */
.L_x_4965:
[----:B------:R-:W-:Y:S05]  /*a710*/  BSYNC B0 ;  /* 0x0000000000007941 */ /* 0x000fea0003800000 */
.L_x_4964:
        /* <DEDUP_REMOVED lines=43> */
.L_x_4967:
[----:B------:R-:W-:Y:S05]  /*a9d0*/  BSYNC B0 ;  /* 0x0000000000007941 */ /* 0x000fea0003800000 */
.L_x_4966:
        /* <DEDUP_REMOVED lines=44> */
.L_x_4969:
[----:B------:R-:W-:Y:S05]  /*aca0*/  BSYNC B0 ;  /* 0x0000000000007941 */ /* 0x000fea0003800000 */
.L_x_4968:
[----:B------:R4:W-:Y:S02]  /*acb0*/  STS.128 [R217+0x4000], R8 ;  /* 0x00400008d9007388 */ /* 0x0009e40000000c00 */
.L_x_4963:
[----:B------:R-:W-:Y:S05]  /*acc0*/  BSYNC B1 ;  /* 0x0000000000017941 */ /* 0x000fea0003800000 */
.L_x_4962:
        /* <DEDUP_REMOVED lines=49> */
.L_x_4973:
[----:B------:R-:W-:Y:S05]  /*afe0*/  BSYNC B0 ;  /* 0x0000000000007941 */ /* 0x000fea0003800000 */
.L_x_4972:
        /* <DEDUP_REMOVED lines=43> */
.L_x_4975:
[----:B------:R-:W-:Y:S05]  /*b2a0*/  BSYNC B0 ;  /* 0x0000000000007941 */ /* 0x000fea0003800000 */
.L_x_4974:
        /* <DEDUP_REMOVED lines=43> */
.L_x_4977:
[----:B------:R-:W-:Y:S05]  /*b560*/  BSYNC B0 ;  /* 0x0000000000007941 */ /* 0x000fea0003800000 */
.L_x_4976:
[----:B------:R1:W-:Y:S02]  /*b570*/  STS.128 [R217+0x4800], R8 ;  /* 0x00480008d9007388 */ /* 0x0003e40000000c00 */
.L_x_4971:
[----:B------:R-:W-:Y:S05]  /*b580*/  BSYNC B1 ;  /* 0x0000000000017941 */ /* 0x000fea0003800000 */
.L_x_4970:
        /* <DEDUP_REMOVED lines=49> */
.L_x_4981:
[----:B------:R-:W-:Y:S05]  /*b8a0*/  BSYNC B0 ;  /* 0x0000000000007941 */ /* 0x000fea0003800000 */
.L_x_4980:
        /* <DEDUP_REMOVED lines=44> */
.L_x_4983:
[----:B------:R-:W-:Y:S05]  /*bb70*/  BSYNC B0 ;  /* 0x0000000000007941 */ /* 0x000fea0003800000 */
.L_x_4982:
        /* <DEDUP_REMOVED lines=44> */
.L_x_4985:
[----:B------:R-:W-:Y:S05]  /*be40*/  BSYNC B0 ;  /* 0x0000000000007941 */ /* 0x000fea0003800000 */
.L_x_4984:
[----:B------:R4:W-:Y:S02]  /*be50*/  STS.128 [R217+0x5000], R8 ;  /* 0x00500008d9007388 */ /* 0x0009e40000000c00 */
.L_x_4979:
[----:B------:R-:W-:Y:S05]  /*be60*/  BSYNC B1 ;  /* 0x0000000000017941 */ /* 0x000fea0003800000 */
.L_x_4978:
        /* <DEDUP_REMOVED lines=48> */
.L_x_4988:
[----:B------:R-:W-:Y:S05]  /*c170*/  BSYNC B0 ;  /* 0x0000000000007941 */ /* 0x000fea0003800000 */
.L_x_4987:
        /* <DEDUP_REMOVED lines=44> */
.L_x_4990:
[----:B------:R-:W-:Y:S05]  /*c440*/  BSYNC B0 ;  /* 0x0000000000007941 */ /* 0x000fea0003800000 */
.L_x_4989:
        /* <DEDUP_REMOVED lines=44> */
.L_x_4992:
[----:B------:R-:W-:Y:S05]  /*c710*/  BSYNC B0 ;  /* 0x0000000000007941 */ /* 0x000fea0003800000 */
.L_x_4991:
[----:B------:R4:W-:Y:S01]  /*c720*/  STS.128 [R217+0x5800], R8 ;  /* 0x00580008d9007388 */ /* 0x0009e20000000c00 */
[----:B------:R-:W-:Y:S05]  /*c730*/  BRA `(.L_x_4986) ;  /* 0x0000004800207947 */ /* 0x000fea0003800000 */
.L_x_4961:
        /* <DEDUP_REMOVED lines=92> */
.L_x_4996:
[----:B------:R-:W-:Y:S05]  /*cd00*/  BSYNC B0 ;  /* 0x0000000000007941 */ /* 0x000fea0003800000 */
.L_x_4995:
        /* <DEDUP_REMOVED lines=90> */
.L_x_4998:
[----:B------:R-:W-:Y:S05]  /*d2b0*/  BSYNC B0 ;  /* 0x0000000000007941 */ /* 0x000fea0003800000 */
.L_x_4997:
        /* <DEDUP_REMOVED lines=90> */
.L_x_5000:
[----:B------:R-:W-:Y:S05]  /*d860*/  BSYNC B0 ;  /* 0x0000000000007941 */ /* 0x000fea0003800000 */
.L_x_4999:
[----:B------:R4:W-:Y:S02]  /*d870*/  STS.128 [R217+0x4000], R8 ;  /* 0x00400008d9007388 */ /* 0x0009e40000000c00 */
.L_x_4994:
[----:B------:R-:W-:Y:S05]  /*d880*/  BSYNC B1 ;  /* 0x0000000000017941 */ /* 0x000fea0003800000 */
.L_x_4993:
        /* <DEDUP_REMOVED lines=95> */
.L_x_5004:
[----:B------:R-:W-:Y:S05]  /*de80*/  BSYNC B0 ;  /* 0x0000000000007941 */ /* 0x000fea0003800000 */
.L_x_5003:
        /* <DEDUP_REMOVED lines=89> */
.L_x_5006:
[----:B------:R-:W-:Y:S05]  /*e420*/  BSYNC B0 ;  /* 0x0000000000007941 */ /* 0x000fea0003800000 */
.L_x_5005:
        /* <DEDUP_REMOVED lines=89> */
.L_x_5008:
[----:B------:R-:W-:Y:S05]  /*e9c0*/  BSYNC B0 ;  /* 0x0000000000007941 */ /* 0x000fea0003800000 */
.L_x_5007:
[----:B------:R1:W-:Y:S02]  /*e9d0*/  STS.128 [R217+0x4800], R8 ;  /* 0x00480008d9007388 */ /* 0x0003e40000000c00 */
.L_x_5002:
[----:B------:R-:W-:Y:S05]  /*e9e0*/  BSYNC B1 ;  /* 0x0000000000017941 */ /* 0x000fea0003800000 */
.L_x_5001:
        /* <DEDUP_REMOVED lines=96> */
.L_x_5012:
[----:B------:R-:W-:Y:S05]  /*eff0*/  BSYNC B0 ;  /* 0x0000000000007941 */ /* 0x000fea0003800000 */
.L_x_5011:
        /* <DEDUP_REMOVED lines=90> */
.L_x_5014:
[----:B------:R-:W-:Y:S05]  /*f5a0*/  BSYNC B0 ;  /* 0x0000000000007941 */ /* 0x000fea0003800000 */
.L_x_5013:
        /* <DEDUP_REMOVED lines=90> */
.L_x_5016:
[----:B------:R-:W-:Y:S05]  /*fb50*/  BSYNC B0 ;  /* 0x0000000000007941 */ /* 0x000fea0003800000 */
.L_x_5015:
[----:B------:R4:W-:Y:S02]  /*fb60*/  STS.128 [R217+0x5000], R8 ;  /* 0x00500008d9007388 */ /* 0x0009e40000000c00 */
.L_x_5010:
[----:B------:R-:W-:Y:S05]  /*fb70*/  BSYNC B1 ;  /* 0x0000000000017941 */ /* 0x000fea0003800000 */
.L_x_5009:
        /* <DEDUP_REMOVED lines=95> */
.L_x_5018:
[----:B------:R-:W-:Y:S05]  /*10170*/  BSYNC B0 ;  /* 0x0000000000007941 */ /* 0x000fea0003800000 */
.L_x_5017:
        /* <DEDUP_REMOVED lines=89> */
.L_x_5020:
[----:B------:R-:W-:Y:S05]  /*10710*/  BSYNC B0 ;  /* 0x0000000000007941 */ /* 0x000fea0003800000 */
.L_x_5019:
        /* <DEDUP_REMOVED lines=91> */
.L_x_5022:
[----:B------:R-:W-:Y:S05]  /*10cd0*/  BSYNC B0 ;  /* 0x0000000000007941 */ /* 0x000fea0003800000 */
.L_x_5021:
[----:B------:R4:W-:Y:S01]  /*10ce0*/  STS.128 [R217+0x5800], R8 ;  /* 0x00580008d9007388 */ /* 0x0009e20000000c00 */
[----:B------:R-:W-:Y:S05]  /*10cf0*/  BRA `(.L_x_4986) ;  /* 0x0000000000b07947 */ /* 0x000fea0003800000 */
.L_x_4960:
        /* <DEDUP_REMOVED lines=44> */
.L_x_4986:
[----:B------:R-:W-:Y:S05]  /*10fc0*/  BSYNC B2 ;  /* 0x0000000000027941 */ /* 0x000fea0003800000 */
.L_x_4959:
[----:B-1----:R-:W-:Y:S01]  /*10fd0*/  VIADD R4, R134, 0xffffffff ;  /* 0xffffffff86047836 */ /* 0x002fe20000000000 */
[----:B------:R-:W-:Y:S01]  /*10fe0*/  ULDC UR5, c[0x0][0x39c] ;  /* 0x0000e70000057ab9 */ /* 0x000fe20000000800 */
[----:B------:R-:W-:Y:S02]  /*10ff0*/  IMAD.SHL.U32 R5, R62, 0x40, RZ ;  /* 0x000000403e057824 */ /* 0x000fe400078e00ff */
[----:B------:R-:W-:Y:S02]  /*11000*/  IMAD.SHL.U32 R2, R4, 0x40, RZ ;  /* 0x0000004004027824 */ /* 0x000fe400078e00ff */
[----:B------:R-:W-:Y:S02]  /*11010*/  IMAD.SHL.U32 R205, R142, 0x8, RZ ;  /* 0x000000088ecd7824 */ /* 0x000fe400078e00ff */
[----:B------:R-:W-:-:S05]  /*11020*/  IMAD.IADD R3, R61, 0x1, -R2 ;  /* 0x000000013d037824 */ /* 0x000fca00078e0a02 */
[-C--:B------:R-:W-:Y:S02]  /*11030*/  ISETP.GE.AND P2, PT, R32, R3.reuse, PT ;  /* 0x000000032000720c */ /* 0x080fe40003f46270 */
[-C--:B------:R-:W-:Y:S02]  /*11040*/  ISETP.GE.AND P4, PT, R0, R3.reuse, PT ;  /* 0x000000030000720c */ /* 0x080fe40003f86270 */
[-C--:B------:R-:W-:Y:S02]  /*11050*/  ISETP.GE.AND P5, PT, R16, R3.reuse, PT ;  /* 0x000000031000720c */ /* 0x080fe40003fa6270 */
[----:B------:R-:W-:-:S07]  /*11060*/  ISETP.GE.AND P6, PT, R142, R3, PT ;  /* 0x000000038e00720c */ /* 0x000fce0003fc6270 */
[----:B------:R-:W1:Y:S06]  /*11070*/  @!P2 LDC.64 R6, c[0x0][0x248] ;  /* 0x00009200ff06ab82 */ /* 0x000e6c0000000a00 */
[----:B------:R-:W-:Y:S01]  /*11080*/  @!PT LDS RZ, [RZ] ;  /* 0x00000000fffff984 */ /* 0x000fe20000000800 */
[----:B------:R-:W-:Y:S01]  /*11090*/  @!PT LDS RZ, [RZ] ;  /* 0x00000000fffff984 */ /* 0x000fe20000000800 */
[----:B------:R-:W-:Y:S01]  /*110a0*/  @!PT LDS RZ, [RZ] ;  /* 0x00000000fffff984 */ /* 0x000fe20000000800 */
[----:B------:R-:W-:Y:S02]  /*110b0*/  @!P6 LDGSTS.E.BYPASS.LTC128B.128 [R217+0x6000], desc[UR6][R208.64] ;  /* 0x06000000d0d9efae */ /* 0x000fe4000b901d46 */
[----:B----4-:R-:W2:Y:S02]  /*110c0*/  @!P4 LDC.64 R8, c[0x0][0x248] ;  /* 0x00009200ff08cb82 */ /* 0x010ea40000000a00 */
[----:B------:R-:W-:Y:S04]  /*110d0*/  @!P6 LDGSTS.E.BYPASS.LTC128B.128 [R217+0x8000], desc[UR6][R208.64+0x80] ;  /* 0x08000080d0d9efae */ /* 0x000fe8000b901d46 */
[----:B------:R-:W-:Y:S01]  /*110e0*/  @!P6 LDGSTS.E.BYPASS.LTC128B.128 [R217+0xa000], desc[UR6][R208.64+0x100] ;  /* 0x0a000100d0d9efae */ /* 0x000fe2000b901d46 */
[----:B------:R-:W-:Y:S01]  /*110f0*/  ISETP.GE.AND P6, PT, R16, R3, PT ;  /* 0x000000031000720c */ /* 0x000fe20003fc6270 */
[----:B-1----:R-:W-:Y:S01]  /*11100*/  @!P2 IMAD.WIDE.U32 R10, R6, 0x60, R208 ;  /* 0x00000060060aa825 */ /* 0x002fe200078e00d0 */
[----:B------:R-:W-:-:S03]  /*11110*/  @!P5 LEA R6, P1, R55, R208, 0x1 ;  /* 0x000000d03706d211 */ /* 0x000fc600078208ff */
[----:B------:R-:W-:Y:S01]  /*11120*/  @!P2 IMAD R7, R7, 0x60, RZ ;  /* 0x000000600707a824 */ /* 0x000fe200078e02ff */
[----:B--23--:R-:W-:-:S03]  /*11130*/  @!P4 LEA R12, P0, R8, R208, 0x6 ;  /* 0x000000d0080cc211 */ /* 0x00cfc600078030ff */
[----:B------:R-:W-:Y:S01]  /*11140*/  @!P2 IMAD.IADD R11, R7, 0x1, R11 ;  /* 0x00000001070ba824 */ /* 0x000fe200078e020b */
[-C--:B------:R-:W-:Y:S02]  /*11150*/  @!P5 LEA.HI.X R7, R55, R209.reuse, R54, 0x1, P1 ;  /* 0x000000d13707d211 */ /* 0x080fe400008f0c36 */
[----:B------:R-:W-:Y:S02]  /*11160*/  @!P4 LEA.HI.X R13, R8, R209, R9, 0x6, P0 ;  /* 0x000000d1080dc211 */ /* 0x000fe400000f3409 */
[-C--:B------:R-:W-:Y:S01]  /*11170*/  ISETP.GE.AND P0, PT, R142, R3.reuse, PT ;  /* 0x000000038e00720c */ /* 0x080fe20003f06270 */
[----:B------:R-:W-:Y:S04]  /*11180*/  @!P5 LDGSTS.E.BYPASS.LTC128B.128 [R217+0x6800], desc[UR6][R6.64] ;  /* 0x0680000006d9dfae */ /* 0x000fe8000b901d46 */
[----:B------:R-:W-:Y:S04]  /*11190*/  @!P5 LDGSTS.E.BYPASS.LTC128B.128 [R217+0x8800], desc[UR6][R6.64+0x80] ;  /* 0x0880008006d9dfae */ /* 0x000fe8000b901d46 */
[----:B------:R1:W-:Y:S01]  /*111a0*/  @!P5 LDGSTS.E.BYPASS.LTC128B.128 [R217+0xa800], desc[UR6][R6.64+0x100] ;  /* 0x0a80010006d9dfae */ /* 0x0003e2000b901d46 */
[----:B------:R-:W-:-:S02]  /*111b0*/  ISETP.GE.AND P5, PT, R0, R3, PT ;  /* 0x000000030000720c */ /* 0x000fc40003fa6270 */
[----:B------:R-:W-:Y:S01]  /*111c0*/  LOP3.LUT R0, R5, 0x1c0, RZ, 0xc0, !PT ;  /* 0x000001c005007812 */ /* 0x000fe200078ec0ff */
[----:B------:R-:W-:Y:S03]  /*111d0*/  @!P4 LDGSTS.E.BYPASS.LTC128B.128 [R217+0x7000], desc[UR6][R12.64] ;  /* 0x070000000cd9cfae */ /* 0x000fe6000b901d46 */
[----:B------:R-:W-:Y:S01]  /*111e0*/  LOP3.LUT R205, R0, 0x8, R205, 0xf8, !PT ;  /* 0x0000000800cd7812 */ /* 0x000fe200078ef8cd */
[----:B------:R-:W-:Y:S01]  /*111f0*/  @!P4 LDGSTS.E.BYPASS.LTC128B.128 [R217+0x9000], desc[UR6][R12.64+0x80] ;  /* 0x090000800cd9cfae */ /* 0x000fe2000b901d46 */
[----:B------:R-:W-:-:S03]  /*11200*/  SHF.R.U32.HI R0, RZ, 0x3, R0 ;  /* 0x00000003ff007819 */ /* 0x000fc60000011600 */
[----:B------:R-:W-:Y:S01]  /*11210*/  @!P4 LDGSTS.E.BYPASS.LTC128B.128 [R217+0xb000], desc[UR6][R12.64+0x100] ;  /* 0x0b0001000cd9cfae */ /* 0x000fe2000b901d46 */
[----:B------:R-:W-:Y:S02]  /*11220*/  ISETP.GE.AND P4, PT, R32, R3, PT ;  /* 0x000000032000720c */ /* 0x000fe40003f86270 */
[----:B------:R-:W-:Y:S01]  /*11230*/  LOP3.LUT R205, R205, R0, RZ, 0x3c, !PT ;  /* 0x00000000cdcd7212 */ /* 0x000fe200078e3cff */
[----:B------:R-:W-:Y:S04]  /*11240*/  @!P2 LDGSTS.E.BYPASS.LTC128B.128 [R217+0x7800], desc[UR6][R10.64] ;  /* 0x078000000ad9afae */ /* 0x000fe8000b901d46 */
[----:B------:R-:W-:Y:S04]  /*11250*/  @!P2 LDGSTS.E.BYPASS.LTC128B.128 [R217+0x9800], desc[UR6][R10.64+0x80] ;  /* 0x098000800ad9afae */ /* 0x000fe8000b901d46 */
[----:B------:R2:W-:Y:S02]  /*11260*/  @!P2 LDGSTS.E.BYPASS.LTC128B.128 [R217+0xb800], desc[UR6][R10.64+0x100] ;  /* 0x0b8001000ad9afae */ /* 0x0005e4000b901d46 */
[----:B------:R-:W3:Y:S01]  /*11270*/  @!P4 LDC.64 R8, c[0x0][0x250] ;  /* 0x00009400ff08cb82 */ /* 0x000ee20000000a00 */
[----:B-1----:R-:W-:Y:S01]  /*11280*/  LEA.HI R7, R66, R66, RZ, 0x1 ;  /* 0x0000004242077211 */ /* 0x002fe200078f08ff */
[----:B------:R-:W0:Y:S01]  /*11290*/  LDGDEPBAR ;  /* 0x00000000000079af */ /* 0x000e220000000000 */
[C---:B------:R-:W-:Y:S01]  /*112a0*/  LOP3.LUT R6, R65.reuse, 0xfffffff8, RZ, 0xc0, !PT ;  /* 0xfffffff841067812 */ /* 0x040fe200078ec0ff */
[----:B------:R-:W-:Y:S01]  /*112b0*/  IMAD.SHL.U32 R65, R65, 0x40, RZ ;  /* 0x0000004041417824 */ /* 0x000fe200078e00ff */
[----:B------:R-:W-:-:S03]  /*112c0*/  LOP3.LUT R5, R7, 0xfffffffe, RZ, 0xc0, !PT ;  /* 0xfffffffe07057812 */ /* 0x000fc600078ec0ff */
[----:B------:R-:W-:Y:S02]  /*112d0*/  IMAD.IADD R71, R71, 0x1, -R6 ;  /* 0x0000000147477824 */ /* 0x000fe400078e0a06 */
[----:B------:R-:W1:Y:S01]  /*112e0*/  @!P5 LDC.64 R6, c[0x0][0x250] ;  /* 0x00009400ff06db82 */ /* 0x000e620000000a00 */
[----:B------:R-:W-:Y:S01]  /*112f0*/  IMAD.IADD R66, R66, 0x1, -R5 ;  /* 0x0000000142427824 */ /* 0x000fe200078e0a05 */
[----:B------:R-:W-:Y:S01]  /*11300*/  SHF.R.S32.HI R5, RZ, 0x1f, R60 ;  /* 0x0000001fff057819 */ /* 0x000fe2000001143c */
[C---:B------:R-:W-:Y:S01]  /*11310*/  IMAD.SHL.U32 R3, R71.reuse, 0x40, RZ ;  /* 0x0000004047037824 */ /* 0x040fe200078e00ff */
[----:B------:R-:W-:Y:S01]  /*11320*/  R2P PR, R71, 0x6 ;  /* 0x0000000647007804 */ /* 0x000fe20000000000 */
[C---:B------:R-:W-:Y:S01]  /*11330*/  IMAD.SHL.U32 R0, R66.reuse, 0x8, RZ ;  /* 0x0000000842007824 */ /* 0x040fe200078e00ff */
[----:B------:R-:W-:Y:S01]  /*11340*/  LEA.HI R5, R5, R60, RZ, 0x5 ;  /* 0x0000003c05057211 */ /* 0x000fe200078f28ff */
[----:B------:R-:W-:Y:S01]  /*11350*/  IMAD R205, R66, 0x200, R205 ;  /* 0x0000020042cd7824 */ /* 0x000fe200078e02cd */
[----:B------:R-:W-:-:S02]  /*11360*/  LOP3.LUT R3, R3, 0x1c0, RZ, 0xc0, !PT ;  /* 0x000001c003037812 */ /* 0x000fc400078ec0ff */
[----:B------:R-:W-:Y:S02]  /*11370*/  SHF.R.S32.HI R5, RZ, 0x5, R5 ;  /* 0x00000005ff057819 */ /* 0x000fe40000011405 */
[----:B------:R-:W-:Y:S02]  /*11380*/  LOP3.LUT R0, R3, 0x8, R0, 0xf8, !PT ;  /* 0x0000000803007812 */ /* 0x000fe400078ef800 */
[----:B------:R-:W-:Y:S01]  /*11390*/  SHF.R.U32.HI R3, RZ, 0x3, R3 ;  /* 0x00000003ff037819 */ /* 0x000fe20000011603 */
[----:B---3--:R-:W-:Y:S01]  /*113a0*/  @!P4 IMAD.WIDE.U32 R14, R8, 0x60, R210 ;  /* 0x00000060080ec825 */ /* 0x008fe200078e00d2 */
[----:B------:R-:W-:-:S04]  /*113b0*/  DEPBAR.LE SB0, 0x0 ;  /* 0x000080000000791a */ /* 0x000fc80000000000 */
[----:B------:R-:W-:Y:S01]  /*113c0*/  BAR.SYNC.DEFER_BLOCKING 0x0 ;  /* 0x0000000000007b1d */ /* 0x000fe20000010000 */
[----:B------:R-:W-:Y:S01]  /*113d0*/  LOP3.LUT R3, R0, R3, RZ, 0x3c, !PT ;  /* 0x0000000300037212 */ /* 0x000fe200078e3cff */
[----:B------:R-:W-:Y:S01]  /*113e0*/  @!P4 IMAD R9, R9, 0x60, RZ ;  /* 0x000000600909c824 */ /* 0x000fe200078e02ff */
[----:B------:R-:W-:Y:S01]  /*113f0*/  LEA R205, R205, UR4, 0x1 ;  /* 0x00000004cdcd7c11 */ /* 0x000fe2000f8e08ff */
[----:B------:R-:W-:Y:S02]  /*11400*/  @!P4 IMAD.MOV.U32 R8, RZ, RZ, R14 ;  /* 0x000000ffff08c224 */ /* 0x000fe400078e000e */
[----:B------:R-:W-:Y:S02]  /*11410*/  @!P4 IMAD.IADD R9, R9, 0x1, R15 ;  /* 0x000000010909c824 */ /* 0x000fe400078e020f */
[C---:B------:R-:W-:Y:S02]  /*11420*/  VIADD R0, R205.reuse, 0x6000 ;  /* 0x00006000cd007836 */ /* 0x040fe40000000000 */
        /* <DEDUP_REMOVED lines=10> */
[----:B--2---:R-:W-:-:S03]  /*114d0*/  @!P6 LEA R10, P0, R63, R210, 0x1 ;  /* 0x000000d23f0ae211 */ /* 0x004fc600078008ff */
[----:B------:R-:W-:Y:S01]  /*114e0*/  @P6 STS.128 [R217+0xc800], RZ ;  /* 0x00c800ffd9006388 */ /* 0x000fe20000000c00 */
[-C--:B------:R-:W-:Y:S02]  /*114f0*/  @!P6 LEA.HI.X R11, R63, R211.reuse, R64, 0x1, P0 ;  /* 0x000000d33f0be211 */ /* 0x080fe400000f0c40 */
[C---:B-1----:R-:W-:Y:S01]  /*11500*/  @!P5 LEA R12, P0, R6.reuse, R210, 0x6 ;  /* 0x000000d2060cd211 */ /* 0x042fe200078030ff */
[----:B------:R-:W-:Y:S03]  /*11510*/  @P6 STS.128 [R217+0xe800], RZ ;  /* 0x00e800ffd9006388 */ /* 0x000fe60000000c00 */
[----:B------:R-:W-:Y:S01]  /*11520*/  @!P5 LEA.HI.X R13, R6, R211, R7, 0x6, P0 ;  /* 0x000000d3060dd211 */ /* 0x000fe200000f3407 */
[----:B------:R-:W-:Y:S01]  /*11530*/  @P6 STS.128 [R217+0x10800], RZ ;  /* 0x010800ffd9006388 */ /* 0x000fe20000000c00 */
[----:B------:R-:W-:Y:S01]  /*11540*/  LOP3.LUT R6, R65, 0xfffffe00, RZ, 0xc0, !PT ;  /* 0xfffffe0041067812 */ /* 0x000fe200078ec0ff */
[----:B------:R-:W-:-:S02]  /*11550*/  IMAD.MOV.U32 R7, RZ, RZ, 0x10 ;  /* 0x00000010ff077424 */ /* 0x000fc400078e00ff */
[----:B------:R-:W-:Y:S01]  /*11560*/  @!PT LDS RZ, [RZ] ;  /* 0x00000000fffff984 */ /* 0x000fe20000000800 */
[----:B------:R-:W-:Y:S01]  /*11570*/  @!PT LDS RZ, [RZ] ;  /* 0x00000000fffff984 */ /* 0x000fe20000000800 */
[----:B------:R-:W-:Y:S01]  /*11580*/  @!PT LDS RZ, [RZ] ;  /* 0x00000000fffff984 */ /* 0x000fe20000000800 */
[----:B------:R-:W-:Y:S01]  /*11590*/  @!P6 LDGSTS.E.BYPASS.LTC128B.128 [R217+0xc800], desc[UR6][R10.64] ;  /* 0x0c8000000ad9efae */ /* 0x000fe2000b901d46 */
[----:B------:R-:W-:Y:S01]  /*115a0*/  LOP3.LUT R200, R3, R6, RZ, 0xfc, !PT ;  /* 0x0000000603c87212 */ /* 0x000fe200078efcff */
[----:B------:R-:W-:Y:S01]  /*115b0*/  IMAD R206, R5, 0x400, R6 ;  /* 0x0000040005ce7824 */ /* 0x000fe200078e0206 */
[----:B------:R-:W-:Y:S01]  /*115c0*/  SEL R7, R7, 0xfffffff0, !P1 ;  /* 0xfffffff007077807 */ /* 0x000fe20004800000 */
[----:B------:R-:W-:Y:S01]  /*115d0*/  @!P6 LDGSTS.E.BYPASS.LTC128B.128 [R217+0xe800], desc[UR6][R10.64+0x80] ;  /* 0x0e8000800ad9efae */ /* 0x000fe2000b901d46 */
[----:B------:R-:W-:Y:S02]  /*115e0*/  IMAD.MOV.U32 R5, RZ, RZ, 0x20 ;  /* 0x00000020ff057424 */ /* 0x000fe400078e00ff */
[----:B------:R-:W-:Y:S01]  /*115f0*/  IMAD.IADD R206, R3, 0x1, R206 ;  /* 0x0000000103ce7824 */ /* 0x000fe200078e02ce */
[----:B------:R-:W-:Y:S02]  /*11600*/  @!P6 LDGSTS.E.BYPASS.LTC128B.128 [R217+0x10800], desc[UR6][R10.64+0x100] ;  /* 0x108001000ad9efae */ /* 0x000fe4000b901d46 */
[----:B------:R-:W-:-:S02]  /*11610*/  SEL R5, R5, 0xffffffe0, !P2 ;  /* 0xffffffe005057807 */ /* 0x000fc40005000000 */
[----:B------:R-:W-:Y:S01]  /*11620*/  @P5 STS.128 [R217+0xd000], RZ ;  /* 0x00d000ffd9005388 */ /* 0x000fe20000000c00 */
[----:B------:R-:W-:Y:S02]  /*11630*/  LEA R206, R206, UR4, 0x1 ;  /* 0x00000004cece7c11 */ /* 0x000fe4000f8e08ff */
[----:B------:R-:W-:Y:S01]  /*11640*/  R2P PR, R62, 0x6 ;  /* 0x000000063e007804 */ /* 0x000fe20000000000 */
[----:B------:R-:W-:Y:S01]  /*11650*/  @P5 STS.128 [R217+0xf000], RZ ;  /* 0x00f000ffd9005388 */ /* 0x000fe20000000c00 */
[----:B------:R-:W-:Y:S01]  /*11660*/  ISETP.GT.AND P0, PT, R4, R207, PT ;  /* 0x000000cf0400720c */ /* 0x000fe20003f04270 */
[--C-:B------:R-:W-:Y:S02]  /*11670*/  IMAD R204, R7, 0x2, R206.reuse ;  /* 0x0000000207cc7824 */ /* 0x100fe400078e02ce */
[----:B------:R-:W-:Y:S01]  /*11680*/  @P5 STS.128 [R217+0x11000], RZ ;  /* 0x011000ffd9005388 */ /* 0x000fe20000000c00 */
[C---:B------:R-:W-:Y:S02]  /*11690*/  IMAD R202, R5.reuse, 0x2, R206 ;  /* 0x0000000205ca7824 */ /* 0x040fe400078e02ce */
[----:B------:R-:W-:Y:S01]  /*116a0*/  IMAD R201, R5, 0x2, R204 ;  /* 0x0000000205c97824 */ /* 0x000fe200078e02cc */
[----:B------:R-:W-:Y:S01]  /*116b0*/  @!PT LDS RZ, [RZ] ;  /* 0x00000000fffff984 */ /* 0x000fe20000000800 */
[----:B------:R-:W-:Y:S01]  /*116c0*/  @!PT LDS RZ, [RZ] ;  /* 0x00000000fffff984 */ /* 0x000fe20000000800 */
[----:B------:R-:W-:Y:S01]  /*116d0*/  @!PT LDS RZ, [RZ] ;  /* 0x00000000fffff984 */ /* 0x000fe20000000800 */
[----:B------:R-:W-:Y:S04]  /*116e0*/  @!P5 LDGSTS.E.BYPASS.LTC128B.128 [R217+0xd000], desc[UR6][R12.64] ;  /* 0x0d0000000cd9dfae */ /* 0x000fe8000b901d46 */
[----:B------:R-:W-:Y:S01]  /*116f0*/  @!P5 LDGSTS.E.BYPASS.LTC128B.128 [R217+0xf000], desc[UR6][R12.64+0x80] ;  /* 0x0f0000800cd9dfae */ /* 0x000fe2000b901d46 */
[----:B------:R-:W-:-:S02]  /*11700*/  @P1 VIADD R203, R0, 0xffffffe0 ;  /* 0xffffffe000cb1836 */ /* 0x000fc40000000000 */
[----:B------:R-:W-:Y:S01]  /*11710*/  IMAD.MOV.U32 R0, RZ, RZ, 0x40 ;  /* 0x00000040ff007424 */ /* 0x000fe200078e00ff */
[----:B------:R1:W-:Y:S01]  /*11720*/  @!P5 LDGSTS.E.BYPASS.LTC128B.128 [R217+0x11000], desc[UR6][R12.64+0x100] ;  /* 0x110001000cd9dfae */ /* 0x0003e2000b901d46 */
[C---:B------:R-:W-:Y:S02]  /*11730*/  VIADD R195, R203.reuse, 0x800 ;  /* 0x00000800cbc37836 */ /* 0x040fe40000000000 */
[C---:B------:R-:W-:Y:S01]  /*11740*/  VIADD R194, R203.reuse, 0x1000 ;  /* 0x00001000cbc27836 */ /* 0x040fe20000000000 */
[----:B------:R-:W-:Y:S01]  /*11750*/  @P4 STS.128 [R217+0xd800], RZ ;  /* 0x00d800ffd9004388 */ /* 0x000fe20000000c00 */
[----:B------:R-:W-:Y:S01]  /*11760*/  SEL R0, R0, 0xffffffc0, !P2 ;  /* 0xffffffc000007807 */ /* 0x000fe20005000000 */
[C---:B------:R-:W-:Y:S02]  /*11770*/  VIADD R193, R203.reuse, 0x1800 ;  /* 0x00001800cbc17836 */ /* 0x040fe40000000000 */
[----:B------:R-:W-:Y:S01]  /*11780*/  @P4 STS.128 [R217+0xf800], RZ ;  /* 0x00f800ffd9004388 */ /* 0x000fe20000000c00 */
[----:B------:R-:W-:-:S02]  /*11790*/  VIADD R191, R203, 0x2000 ;  /* 0x00002000cbbf7836 */ /* 0x000fc40000000000 */
[----:B------:R-:W-:Y:S01]  /*117a0*/  IMAD.IADD R199, R205, 0x1, R0 ;  /* 0x00000001cdc77824 */ /* 0x000fe200078e0200 */
[----:B------:R-:W-:Y:S01]  /*117b0*/  @P4 STS.128 [R217+0x11800], RZ ;  /* 0x011800ffd9004388 */ /* 0x000fe20000000c00 */
[----:B------:R-:W-:Y:S02]  /*117c0*/  IMAD.IADD R192, R0, 0x1, R203 ;  /* 0x0000000100c07824 */ /* 0x000fe400078e02cb */
[C---:B------:R-:W-:Y:S01]  /*117d0*/  VIADD R190, R203.reuse, 0x2800 ;  /* 0x00002800cbbe7836 */ /* 0x040fe20000000000 */
[----:B------:R-:W-:Y:S01]  /*117e0*/  @!PT LDS RZ, [RZ] ;  /* 0x00000000fffff984 */ /* 0x000fe20000000800 */
[----:B------:R-:W-:Y:S01]  /*117f0*/  @!PT LDS RZ, [RZ] ;  /* 0x00000000fffff984 */ /* 0x000fe20000000800 */
[----:B------:R-:W-:Y:S01]  /*11800*/  @!PT LDS RZ, [RZ] ;  /* 0x00000000fffff984 */ /* 0x000fe20000000800 */
[----:B------:R-:W-:Y:S01]  /*11810*/  @!P4 LDGSTS.E.BYPASS.LTC128B.128 [R217+0xd800], desc[UR6][R8.64] ;  /* 0x0d80000008d9cfae */ /* 0x000fe2000b901d46 */
[C---:B------:R-:W-:Y:S02]  /*11820*/  VIADD R189, R203.reuse, 0x3000 ;  /* 0x00003000cbbd7836 */ /* 0x040fe40000000000 */
[C---:B------:R-:W-:Y:S01]  /*11830*/  VIADD R188, R203.reuse, 0x3800 ;  /* 0x00003800cbbc7836 */ /* 0x040fe20000000000 */
[----:B------:R-:W-:Y:S01]  /*11840*/  @!P4 LDGSTS.E.BYPASS.LTC128B.128 [R217+0xf800], desc[UR6][R8.64+0x80] ;  /* 0x0f80008008d9cfae */ /* 0x000fe2000b901d46 */
[----:B------:R-:W-:-:S02]  /*11850*/  VIADD R187, R203, 0x4000 ;  /* 0x00004000cbbb7836 */ /* 0x000fc40000000000 */
[C---:B------:R-:W-:Y:S01]  /*11860*/  VIADD R186, R203.reuse, 0x4800 ;  /* 0x00004800cbba7836 */ /* 0x040fe20000000000 */
[----:B------:R2:W-:Y:S01]  /*11870*/  @!P4 LDGSTS.E.BYPASS.LTC128B.128 [R217+0x11800], desc[UR6][R8.64+0x100] ;  /* 0x1180010008d9cfae */ /* 0x0005e2000b901d46 */
[C---:B------:R-:W-:Y:S02]  /*11880*/  VIADD R185, R203.reuse, 0x5000 ;  /* 0x00005000cbb97836 */ /* 0x040fe40000000000 */
[----:B------:R-:W-:Y:S01]  /*11890*/  VIADD R184, R203, 0x5800 ;  /* 0x00005800cbb87836 */ /* 0x000fe20000000000 */
        /* <DEDUP_REMOVED lines=129> */
[----:B----4-:R-:W-:Y:S06]  /*120b0*/  HMMA.16816.F32.BF16 R92, R56, R76, R92 ;  /* 0x0000004c385c723c */ /* 0x010fec000004185c */
[----:B------:R-:W-:Y:S06]  /*120c0*/  HMMA.16816.F32.BF16 R28, R104, R70, R28 ;  /* 0x00000046681c723c */ /* 0x000fec000004181c */
[----:B------:R-:W-:Y:S06]  /*120d0*/  HMMA.16816.F32.BF16 R72, R24, R102, R72 ;  /* 0x000000661848723c */ /* 0x000fec0000041848 */
[----:B------:R-:W-:Y:S06]  /*120e0*/  HMMA.16816.F32.BF16 R40, R12, R44, R40 ;  /* 0x0000002c0c28723c */ /* 0x000fec0000041828 */
[----:B------:R-:W-:Y:S06]  /*120f0*/  HMMA.16816.F32.BF16 R88, R56, R78, R88 ;  /* 0x0000004e3858723c */ /* 0x000fec0000041858 */
[----:B--2---:R-:W-:Y:S01]  /*12100*/  HMMA.16816.F32.BF16 R108, R24, R8, R108 ;  /* 0x00000008186c723c */ /* 0x004fe2000004186c */
[----:B------:R-:W-:Y:S01]  /*12110*/  FMUL.FTZ R28, R28, UR5 ;  /* 0x000000051c1c7c20 */ /* 0x000fe20008410000 */
[----:B------:R-:W-:Y:S01]  /*12120*/  FMUL.FTZ R29, R29, UR5 ;  /* 0x000000051d1d7c20 */ /* 0x000fe20008410000 */
[----:B------:R-:W-:Y:S01]  /*12130*/  FMUL.FTZ R30, R30, UR5 ;  /* 0x000000051e1e7c20 */ /* 0x000fe20008410000 */
[----:B------:R-:W-:-:S02]  /*12140*/  FMUL.FTZ R48, R31, UR5 ;  /* 0x000000051f307c20 */ /* 0x000fc40008410000 */
[----:B------:R-:W-:Y:S01]  /*12150*/  HMMA.16816.F32.BF16 R64, R24, R10, R64 ;  /* 0x0000000a1840723c */ /* 0x000fe20000041840 */
[----:B------:R-:W2:Y:S03]  /*12160*/  LDSM.16.M88.4 R8, [R203+0x5800] ;  /* 0x00580000cb08783b */ /* 0x000ea60000000200 */
[----:B------:R-:W-:Y:S02]  /*12170*/  MUFU.TANH R48, R48 ;  /* 0x0000003000307308 */ /* 0x000fe40000002400 */
[----:B------:R-:W-:Y:S01]  /*12180*/  HMMA.16816.F32.BF16 R16, R104, R68, R16 ;  /* 0x000000446810723c */ /* 0x000fe20000041810 */
[----:B------:R-:W3:Y:S05]  /*12190*/  LDSM.16.M88.4 R68, [R199+0xb000] ;  /* 0x00b00000c744783b */ /* 0x000eea0000000200 */
[----:B-1----:R-:W-:Y:S06]  /*121a0*/  HMMA.16816.F32.BF16 R92, R36, R20, R92 ;  /* 0x00000014245c723c */ /* 0x002fec000004185c */
[----:B------:R-:W-:Y:S01]  /*121b0*/  HMMA.16816.F32.BF16 R72, R12, R46, R72 ;  /* 0x0000002e0c48723c */ /* 0x000fe20000041848 */
[----:B------:R-:W-:Y:S05]  /*121c0*/  MUFU.TANH R47, R30 ;  /* 0x0000001e002f7308 */ /* 0x000fea0000002400 */
[----:B------:R-:W-:Y:S03]  /*121d0*/  HMMA.16816.F32.BF16 R40, R104, R32, R40 ;  /* 0x000000206828723c */ /* 0x000fe60000041828 */
[----:B------:R-:W-:Y:S03]  /*121e0*/  MUFU.TANH R32, R28 ;  /* 0x0000001c00207308 */ /* 0x000fe60000002400 */
[----:B------:R-:W-:Y:S01]  /*121f0*/  HMMA.16816.F32.BF16 R88, R36, R22, R88 ;  /* 0x000000162458723c */ /* 0x000fe20000041858 */
[----:B------:R-:W-:Y:S01]  /*12200*/  FMUL.FTZ R17, R17, UR5 ;  /* 0x0000000511117c20 */ /* 0x000fe20008410000 */
[----:B------:R-:W-:Y:S01]  /*12210*/  FMUL.FTZ R0, R16, UR5 ;  /* 0x0000000510007c20 */ /* 0x000fe20008410000 */
[----:B------:R-:W-:Y:S01]  /*12220*/  FMUL.FTZ R45, R18, UR5 ;  /* 0x00000005122d7c20 */ /* 0x000fe20008410000 */
[----:B------:R-:W-:Y:S01]  /*12230*/  FMUL.FTZ R46, R19, UR5 ;  /* 0x00000005132e7c20 */ /* 0x000fe20008410000 */
[----:B------:R1:W-:Y:S01]  /*12240*/  MUFU.TANH R33, R29 ;  /* 0x0000001d00217308 */ /* 0x0003e20000002400 */
[----:B------:R-:W-:Y:S01]  /*12250*/  LDSM.16.M88.4 R20, [R192+0x5800] ;  /* 0x00580000c014783b */ /* 0x000fe20000000200 */
[----:B--2---:R-:W-:Y:S06]  /*12260*/  HMMA.16816.F32.BF16 R92, R24, R8, R92 ;  /* 0x00000008185c723c */ /* 0x004fec000004185c */
[----:B------:R2:W-:Y:S01]  /*12270*/  MUFU.TANH R44, R17 ;  /* 0x00000011002c7308 */ /* 0x0005e20000002400 */
[C---:B---3--:R-:W-:Y:S07]  /*12280*/  HMMA.16816.F32.BF16 R64, R12.reuse, R70, R64 ;  /* 0x000000460c40723c */ /* 0x048fee0000041840 */
[----:B------:R-:W3:Y:S01]  /*12290*/  MUFU.TANH R0, R0 ;  /* 0x0000000000007308 */ /* 0x000ee20000002400 */
[----:B-1----:R-:W1:Y:S01]  /*122a0*/  LDSM.16.M88.4 R28, [R199+0xb800] ;  /* 0x00b80000c71c783b */ /* 0x002e620000000200 */
[----:B------:R-:W-:Y:S06]  /*122b0*/  HMMA.16816.F32.BF16 R108, R12, R68, R108 ;  /* 0x000000440c6c723c */ /* 0x000fec000004186c */
[----:B------:R-:W-:Y:S01]  /*122c0*/  HMMA.16816.F32.BF16 R88, R24, R10, R88 ;  /* 0x0000000a1858723c */ /* 0x000fe20000041858 */
[----:B--2---:R-:W2:Y:S01]  /*122d0*/  LDSM.16.M88.4 R16, [R192+0x5000] ;  /* 0x00500000c010783b */ /* 0x004ea20000000200 */
[----:B------:R-:W4:Y:S01]  /*122e0*/  MUFU.TANH R46, R46 ;  /* 0x0000002e002e7308 */ /* 0x000f220000002400 */
[----:B------:R-:W-:-:S04]  /*122f0*/  DEPBAR.LE SB0, 0x0 ;  /* 0x000080000000791a */ /* 0x000fc80000000000 */
[----:B------:R-:W-:Y:S01]  /*12300*/  SHF.L.U32 R11, R60, 0x1, RZ ;  /* 0x000000013c0b7819 */ /* 0x000fe200000006ff */
[----:B------:R-:W-:Y:S02]  /*12310*/  HMMA.16816.F32.BF16 R72, R104, R34, R72 ;  /* 0x000000226848723c */ /* 0x000fe40000041848 */
[----:B------:R-:W-:Y:S01]  /*12320*/  MUFU.TANH R45, R45 ;  /* 0x0000002d002d7308 */ /* 0x000fe20000002400 */
[----:B------:R-:W-:-:S04]  /*12330*/  LOP3.LUT R11, R11, 0x6, RZ, 0xc0, !PT ;  /* 0x000000060b0b7812 */ /* 0x000fc800078ec0ff */
[----:B------:R-:W-:Y:S01]  /*12340*/  FMUL.FTZ R34, R40, UR5 ;  /* 0x0000000528227c20 */ /* 0x000fe20008410000 */
[----:B------:R-:W-:Y:S01]  /*12350*/  FMUL.FTZ R40, R42, UR5 ;  /* 0x000000052a287c20 */ /* 0x000fe20008410000 */
[----:B------:R-:W-:Y:S01]  /*12360*/  FMUL.FTZ R35, R41, UR5 ;  /* 0x0000000529237c20 */ /* 0x000fe20008410000 */
[----:B------:R-:W-:-:S03]  /*12370*/  FMUL.FTZ R41, R43, UR5 ;  /* 0x000000052b297c20 */ /* 0x000fc60008410000 */
[----:B------:R-:W-:Y:S08]  /*12380*/  MUFU.TANH R34, R34 ;  /* 0x0000002200227308 */ /* 0x000ff00000002400 */
[----:B------:R-:W5:Y:S03]  /*12390*/  MUFU.TANH R40, R40 ;  /* 0x0000002800287308 */ /* 0x000f660000002400 */
[----:B------:R-:W-:Y:S01]  /*123a0*/  FMUL.FTZ R36, R74, UR5 ;  /* 0x000000054a247c20 */ /* 0x000fe20008410000 */
[----:B-1----:R-:W-:Y:S01]  /*123b0*/  HMMA.16816.F32.BF16 R92, R12, R28, R92 ;  /* 0x0000001c0c5c723c */ /* 0x002fe2000004185c */
[----:B------:R-:W-:-:S03]  /*123c0*/  FMUL.FTZ R9, R75, UR5 ;  /* 0x000000054b097c20 */ /* 0x000fc60008410000 */
[----:B------:R-:W-:Y:S02]  /*123d0*/  MUFU.TANH R35, R35 ;  /* 0x0000002300237308 */ /* 0x000fe40000002400 */
[----:B------:R-:W-:Y:S06]  /*123e0*/  HMMA.16816.F32.BF16 R88, R12, R30, R88 ;  /* 0x0000001e0c58723c */ /* 0x000fec0000041858 */
[C---:B--2---:R-:W-:Y:S01]  /*123f0*/  HMMA.16816.F32.BF16 R64, R104.reuse, R18, R64 ;  /* 0x000000126840723c */ /* 0x044fe20000041840 */
[----:B------:R-:W-:Y:S05]  /*12400*/  MUFU.TANH R41, R41 ;  /* 0x0000002900297308 */ /* 0x000fea0000002400 */
[----:B------:R-:W-:Y:S01]  /*12410*/  HMMA.16816.F32.BF16 R108, R104, R16, R108 ;  /* 0x00000010686c723c */ /* 0x000fe2000004186c */
[----:B------:R-:W-:-:S02]  /*12420*/  IMAD.IADD R18, R2, 0x1, R11 ;  /* 0x0000000102127824 */ /* 0x000fc400078e020b */
[----:B------:R-:W-:Y:S02]  /*12430*/  MUFU.TANH R36, R36 ;  /* 0x0000002400247308 */ /* 0x000fe40000002400 */
[C---:B------:R-:W-:Y:S01]  /*12440*/  VIADD R8, R18.reuse, 0x1 ;  /* 0x0000000112087836 */ /* 0x040fe20000000000 */
[CC--:B------:R-:W-:Y:S01]  /*12450*/  ISETP.GE.AND P1, PT, R18.reuse, R61.reuse, PT ;  /* 0x0000003d1200720c */ /* 0x0c0fe20003f26270 */
[----:B------:R-:W-:Y:S01]  /*12460*/  VIADD R4, R18, 0x8 ;  /* 0x0000000812047836 */ /* 0x000fe20000000000 */
[C---:B------:R-:W-:Y:S01]  /*12470*/  HMMA.16816.F32.BF16 R92, R104.reuse, R20, R92 ;  /* 0x00000014685c723c */ /* 0x040fe2000004185c */
[----:B------:R-:W-:Y:S01]  /*12480*/  FMUL.FTZ R16, R72, UR5 ;  /* 0x0000000548107c20 */ /* 0x000fe20008410000 */
[----:B---3--:R-:W-:Y:S01]  /*12490*/  FSEL R12, R0, -INF , !P1 ;  /* 0xff800000000c7808 */ /* 0x008fe20004800000 */
[----:B------:R-:W-:Y:S01]  /*124a0*/  VIADD R0, R18, 0x18 ;  /* 0x0000001812007836 */ /* 0x000fe20000000000 */
[-C--:B------:R-:W-:Y:S01]  /*124b0*/  ISETP.GE.AND P6, PT, R8, R61.reuse, PT ;  /* 0x0000003d0800720c */ /* 0x080fe20003fc6270 */
[----:B------:R-:W-:Y:S01]  /*124c0*/  VIADD R8, R18, 0x9 ;  /* 0x0000000912087836 */ /* 0x000fe20000000000 */
[-C--:B------:R-:W-:Y:S01]  /*124d0*/  ISETP.GE.AND P5, PT, R4, R61.reuse, PT ;  /* 0x0000003d0400720c */ /* 0x080fe20003fa6270 */
[----:B------:R-:W-:Y:S01]  /*124e0*/  HMMA.16816.F32.BF16 R88, R104, R22, R88 ;  /* 0x000000166858723c */ /* 0x000fe20000041858 */
[----:B----4-:R-:W-:Y:S01]  /*124f0*/  FSEL R21, R46, -INF , !P6 ;  /* 0xff8000002e157808 */ /* 0x010fe20007000000 */
[----:B------:R-:W-:Y:S01]  /*12500*/  FMUL.FTZ R17, R73, UR5 ;  /* 0x0000000549117c20 */ /* 0x000fe20008410000 */
[----:B------:R-:W-:Y:S01]  /*12510*/  FSEL R44, R44, -INF , !P6 ;  /* 0xff8000002c2c7808 */ /* 0x000fe20007000000 */
[----:B------:R-:W-:Y:S01]  /*12520*/  VIADD R4, R18, 0x10 ;  /* 0x0000001012047836 */ /* 0x000fe20000000000 */
[-C--:B------:R-:W-:Y:S01]  /*12530*/  ISETP.GE.AND P6, PT, R0, R61.reuse, PT ;  /* 0x0000003d0000720c */ /* 0x080fe20003fc6270 */
[----:B------:R-:W-:Y:S01]  /*12540*/  VIADD R0, R18, 0x19 ;  /* 0x0000001912007836 */ /* 0x000fe20000000000 */
[----:B------:R-:W-:Y:S01]  /*12550*/  FSEL R47, R47, -INF , !P5 ;  /* 0xff8000002f2f7808 */ /* 0x000fe20006800000 */
[----:B------:R-:W1:Y:S01]  /*12560*/  MUFU.TANH R16, R16 ;  /* 0x0000001000107308 */ /* 0x000e620000002400 */
[----:B------:R-:W-:Y:S01]  /*12570*/  FSEL R32, R32, -INF , !P5 ;  /* 0xff80000020207808 */ /* 0x000fe20006800000 */
[----:B------:R-:W-:Y:S01]  /*12580*/  FMUL.FTZ R108, R108, UR5 ;  /* 0x000000056c6c7c20 */ /* 0x000fe20008410000 */
[-C--:B------:R-:W-:Y:S01]  /*12590*/  ISETP.GE.AND P5, PT, R0, R61.reuse, PT ;  /* 0x0000003d0000720c */ /* 0x080fe20003fa6270 */
[----:B------:R-:W-:Y:S01]  /*125a0*/  VIADD R0, R18, 0x20 ;  /* 0x0000002012007836 */ /* 0x000fe20000000000 */
[-C--:B------:R-:W-:Y:S01]  /*125b0*/  ISETP.GE.AND P4, PT, R8, R61.reuse, PT ;  /* 0x0000003d0800720c */ /* 0x080fe20003f86270 */
[----:B------:R-:W-:Y:S01]  /*125c0*/  FMUL.FTZ R110, R110, UR5 ;  /* 0x000000056e6e7c20 */ /* 0x000fe20008410000 */
[-C--:B------:R-:W-:Y:S01]  /*125d0*/  ISETP.GE.AND P2, PT, R4, R61.reuse, PT ;  /* 0x0000003d0400720c */ /* 0x080fe20003f46270 */
[----:B------:R-:W-:Y:S01]  /*125e0*/  MUFU.TANH R17, R17 ;  /* 0x0000001100117308 */ /* 0x000fe20000002400 */
[----:B------:R-:W-:Y:S01]  /*125f0*/  FSEL R19, R48, -INF , !P4 ;  /* 0xff80000030137808 */ /* 0x000fe20006000000 */
[----:B------:R-:W-:Y:S01]  /*12600*/  VIADD R4, R18, 0x11 ;  /* 0x0000001112047836 */ /* 0x000fe20000000000 */
[----:B------:R-:W-:Y:S01]  /*12610*/  FSEL R14, R33, -INF , !P4 ;  /* 0xff800000210e7808 */ /* 0x000fe20006000000 */
[----:B------:R-:W-:Y:S01]  /*12620*/  FMUL.FTZ R109, R109, UR5 ;  /* 0x000000056d6d7c20 */ /* 0x000fe20008410000 */
[-C--:B------:R-:W-:Y:S01]  /*12630*/  ISETP.GE.AND P4, PT, R0, R61.reuse, PT ;  /* 0x0000003d0000720c */ /* 0x080fe20003f86270 */
[----:B------:R-:W-:Y:S01]  /*12640*/  VIADD R0, R18, 0x21 ;  /* 0x0000002112007836 */ /* 0x000fe20000000000 */
[----:B-----5:R-:W-:Y:S01]  /*12650*/  FSEL R15, R40, -INF , !P2 ;  /* 0xff800000280f7808 */ /* 0x020fe20005000000 */
[----:B------:R-:W2:Y:S01]  /*12660*/  MUFU.TANH R9, R9 ;  /* 0x0000000900097308 */ /* 0x000ea20000002400 */
[----:B------:R-:W-:Y:S01]  /*12670*/  FSEL R10, R34, -INF , !P2 ;  /* 0xff800000220a7808 */ /* 0x000fe20005000000 */
[----:B------:R-:W-:Y:S01]  /*12680*/  FMUL.FTZ R111, R111, UR5 ;  /* 0x000000056f6f7c20 */ /* 0x000fe20008410000 */
[----:B------:R-:W-:Y:S01]  /*12690*/  FSEL R45, R45, -INF , !P1 ;  /* 0xff8000002d2d7808 */ /* 0x000fe20004800000 */
[----:B------:R-:W-:Y:S01]  /*126a0*/  FMUL.FTZ R64, R64, UR5 ;  /* 0x0000000540407c20 */ /* 0x000fe20008410000 */
[-C--:B------:R-:W-:Y:S01]  /*126b0*/  ISETP.GE.AND P2, PT, R0, R61.reuse, PT ;  /* 0x0000003d0000720c */ /* 0x080fe20003f46270 */
[----:B------:R-:W-:Y:S01]  /*126c0*/  VIADD R0, R18, 0x28 ;  /* 0x0000002812007836 */ /* 0x000fe20000000000 */
[-C--:B------:R-:W-:Y:S01]  /*126d0*/  ISETP.GE.AND P1, PT, R4, R61.reuse, PT ;  /* 0x0000003d0400720c */ /* 0x080fe20003f26270 */
[----:B------:R-:W-:Y:S01]  /*126e0*/  MUFU.TANH R156, R108 ;  /* 0x0000006c009c7308 */ /* 0x000fe20000002400 */
[----:B------:R-:W-:Y:S01]  /*126f0*/  FMUL.FTZ R66, R66, UR5 ;  /* 0x0000000542427c20 */ /* 0x000fe20008410000 */
[----:B-1----:R-:W-:Y:S01]  /*12700*/  FSEL R4, R16, -INF , !P6 ;  /* 0xff80000010047808 */ /* 0x002fe20007000000 */
[----:B------:R-:W-:Y:S01]  /*12710*/  VIADD R16, R18, 0x30 ;  /* 0x0000003012107836 */ /* 0x000fe20000000000 */
[----:B------:R-:W-:Y:S01]  /*12720*/  FSEL R13, R41, -INF , !P1 ;  /* 0xff800000290d7808 */ /* 0x000fe20004800000 */
[----:B------:R-:W-:Y:S01]  /*12730*/  FMUL.FTZ R65, R65, UR5 ;  /* 0x0000000541417c20 */ /* 0x000fe20008410000 */
[----:B------:R-:W-:Y:S01]  /*12740*/  FSEL R8, R35, -INF , !P1 ;  /* 0xff80000023087808 */ /* 0x000fe20004800000 */
[----:B------:R-:W-:Y:S01]  /*12750*/  FMUL.FTZ R67, R67, UR5 ;  /* 0x0000000543437c20 */ /* 0x000fe20008410000 */
[----:B------:R-:W1:Y:S01]  /*12760*/  MUFU.TANH R161, R110 ;  /* 0x0000006e00a17308 */ /* 0x000e620000002400 */
[----:B------:R-:W-:Y:S01]  /*12770*/  ISETP.GE.AND P1, PT, R0, R61, PT ;  /* 0x0000003d0000720c */ /* 0x000fe20003f26270 */
[----:B------:R-:W-:-:S02]  /*12780*/  VIADD R0, R18, 0x29 ;  /* 0x0000002912007836 */ /* 0x000fc40000000000 */
[----:B------:R-:W-:Y:S01]  /*12790*/  FMUL.FTZ R92, R92, UR5 ;  /* 0x000000055c5c7c20 */ /* 0x000fe20008410000 */
[----:B------:R-:W-:Y:S01]  /*127a0*/  FMUL.FTZ R94, R94, UR5 ;  /* 0x000000055e5e7c20 */ /* 0x000fe20008410000 */
[----:B------:R-:W-:Y:S01]  /*127b0*/  FMUL.FTZ R93, R93, UR5 ;  /* 0x000000055d5d7c20 */ /* 0x000fe20008410000 */
[----:B------:R-:W-:Y:S01]  /*127c0*/  FMUL.FTZ R95, R95, UR5 ;  /* 0x000000055f5f7c20 */ /* 0x000fe20008410000 */
[----:B------:R-:W-:Y:S01]  /*127d0*/  FMUL.FTZ R88, R88, UR5 ;  /* 0x0000000558587c20 */ /* 0x000fe20008410000 */
[----:B------:R-:W3:Y:S01]  /*127e0*/  MUFU.TANH R166, R109 ;  /* 0x0000006d00a67308 */ /* 0x000ee20000002400 */
[----:B------:R-:W-:Y:S01]  /*127f0*/  FMUL.FTZ R90, R90, UR5 ;  /* 0x000000055a5a7c20 */ /* 0x000fe20008410000 */
[----:B------:R-:W-:Y:S01]  /*12800*/  FMUL.FTZ R91, R91, UR5 ;  /* 0x000000055b5b7c20 */ /* 0x000fe20008410000 */
[----:B------:R-:W-:Y:S01]  /*12810*/  FMUL.FTZ R89, R89, UR5 ;  /* 0x0000000559597c20 */ /* 0x000fe20008410000 */
[----:B------:R-:W-:Y:S02]  /*12820*/  FSEL R11, R36, -INF , !P6 ;  /* 0xff800000240b7808 */ /* 0x000fe40007000000 */
[----:B------:R-:W-:-:S02]  /*12830*/  ISETP.GE.AND P6, PT, R0, R61, PT ;  /* 0x0000003d0000720c */ /* 0x000fc40003fc6270 */
[----:B------:R-:W4:Y:S01]  /*12840*/  MUFU.TANH R175, R111 ;  /* 0x0000006f00af7308 */ /* 0x000f220000002400 */
[----:B--2---:R-:W-:Y:S02]  /*12850*/  FSEL R9, R9, -INF , !P5 ;  /* 0xff80000009097808 */ /* 0x004fe40006800000 */
[----:B------:R-:W-:Y:S02]  /*12860*/  FSEL R0, R17, -INF , !P5 ;  /* 0xff80000011007808 */ /* 0x000fe40006800000 */
[-C--:B------:R-:W-:Y:S01]  /*12870*/  ISETP.GE.AND P5, PT, R16, R61.reuse, PT ;  /* 0x0000003d1000720c */ /* 0x080fe20003fa6270 */
[----:B------:R-:W-:Y:S01]  /*12880*/  VIADD R16, R18, 0x31 ;  /* 0x0000003112107836 */ /* 0x000fe20000000000 */
[----:B-1----:R-:W-:Y:S01]  /*12890*/  FSEL R161, R161, -INF , !P4 ;  /* 0xff800000a1a17808 */ /* 0x002fe20006000000 */
[----:B------:R-:W1:Y:S01]  /*128a0*/  MUFU.TANH R158, R64 ;  /* 0x00000040009e7308 */ /* 0x000e620000002400 */
[----:B------:R-:W-:Y:S02]  /*128b0*/  FSEL R156, R156, -INF , !P4 ;  /* 0xff8000009c9c7808 */ /* 0x000fe40006000000 */
[----:B------:R-:W-:-:S02]  /*128c0*/  ISETP.GE.AND P4, PT, R16, R61, PT ;  /* 0x0000003d1000720c */ /* 0x000fc40003f86270 */
[C---:B------:R-:W-:Y:S01]  /*128d0*/  IADD3 R16, R18.reuse, 0x38, RZ ;  /* 0x0000003812107810 */ /* 0x040fe20007ffe0ff */
[----:B------:R-:W-:Y:S01]  /*128e0*/  VIADD R18, R18, 0x39 ;  /* 0x0000003912127836 */ /* 0x000fe20000000000 */
[----:B---3--:R-:W-:Y:S01]  /*128f0*/  FSEL R166, R166, -INF , !P2 ;  /* 0xff800000a6a67808 */ /* 0x008fe20005000000 */
[----:B------:R-:W2:Y:S01]  /*12900*/  MUFU.TANH R167, R66 ;  /* 0x0000004200a77308 */ /* 0x000ea20000002400 */
[----:B----4-:R-:W-:Y:S02]  /*12910*/  FSEL R175, R175, -INF , !P2 ;  /* 0xff800000afaf7808 */ /* 0x010fe40005000000 */
[----:B------:R-:W-:-:S05]  /*12920*/  ISETP.GE.AND P2, PT, R16, R61, PT ;  /* 0x0000003d1000720c */ /* 0x000fca0003f46270 */
        /* <DEDUP_REMOVED lines=35> */
[-C--:B------:R-:W-:Y:S02]  /*12b60*/  LOP3.LUT R24, R24, R17.reuse, RZ, 0x3c, !PT ;  /* 0x0000001118187212 */ /* 0x080fe400078e3cff */
[----:B------:R-:W-:Y:S02]  /*12b70*/  ISETP.GE.AND P4, PT, R2, RZ, PT ;  /* 0x000000ff0200720c */ /* 0x000fe40003f86270 */
[----:B------:R-:W-:-:S03]  /*12b80*/  LOP3.LUT R2, RZ, R17, RZ, 0x33, !PT ;  /* 0x00000011ff027212 */ /* 0x000fc600078e33ff */
        /* <DEDUP_REMOVED lines=48> */
.L_x_5024:
[----:B------:R-:W-:Y:S02]  /*12e90*/  ULDC UR10, c[0x0][0x248] ;  /* 0x00009200000a7ab9 */ /* 0x000fe40000000800 */
[----:B------:R-:W-:-:S06]  /*12ea0*/  USHF.L.U32 UR5, UR10, 0x6, URZ ;  /* 0x000000060a057899 */ /* 0x000fcc000800063f */
[----:B------:R-:W-:-:S04]  /*12eb0*/  IADD3 R3, RZ, -UR5, RZ ;  /* 0x80000005ff037c10 */ /* 0x000fc8000fffe0ff */
[----:B------:R-:W-:-:S07]  /*12ec0*/  SHF.R.S32.HI R2, RZ, 0x1f, R3 ;  /* 0x0000001fff027819 */ /* 0x000fce0000011403 */
.L_x_5025:
        /* <DEDUP_REMOVED lines=40> */
.L_x_5023:
        /* <DEDUP_REMOVED lines=76> */
[----:B------:R-:W1:Y:S01]  /*13610*/  LDSM.16.MT88.4 R12, [R198+0xc800] ;  /* 0x00c80000c60c783b */ /* 0x000e620000004200 */
        /* <DEDUP_REMOVED lines=11> */
[----:B------:R-:W5:Y:S01]  /*136d0*/  LDSM.16.MT88.4 R16, [R196+0xe800] ;  /* 0x00e80000c410783b */ /* 0x000f620000004200 */
        /* <DEDUP_REMOVED lines=129> */
[C---:B------:R-:W-:Y:S01]  /*13ef0*/  F2FP.BF16.F32.PACK_AB R5, R162.reuse, R161 ;  /* 0x000000a1a205723e */ /* 0x040fe200000010ff */
        /* <DEDUP_REMOVED lines=103> */
.L_x_5030:
        /* <DEDUP_REMOVED lines=66> */
.L_x_5027:
        /* <DEDUP_REMOVED lines=15> */
[----:B------:R-:W-:Y:S02]  /*14a80*/  ISETP.GT.AND P0, PT, R220, R207, PT ;  /* 0x000000cfdc00720c */ /* 0x000fe40003f04270 */
        /* <DEDUP_REMOVED lines=298> */
.L_x_5029:
        /* <DEDUP_REMOVED lines=24> */
.L_x_5028:
        /* <DEDUP_REMOVED lines=100> */
[--C-:B------:R-:W-:Y:S01]  /*164f0*/  FFMA.FTZ R226, R149, UR4, -R144.reuse ;  /* 0x0000000495e27c23 */ /* 0x100fe20008010890 */
[----:B------:R-:W-:Y:S01]  /*16500*/  FFMA.FTZ R231, R147, UR4, -R144 ;  /* 0x0000000493e77c23 */ /* 0x000fe20008010890 */
[----:B------:R-:W-:Y:S01]  /*16510*/  FFMA.FTZ R228, R146, UR4, -R148 ;  /* 0x0000000492e47c23 */ /* 0x000fe20008010894 */
[--C-:B------:R-:W-:Y:S03]  /*16520*/  FFMA.FTZ R134, R134, UR4, -R144.reuse ;  /* 0x0000000486867c23 */ /* 0x100fe60008010890 */
[----:B------:R-:W-:Y:S01]  /*16530*/  MUFU.EX2 R168, R168 ;  /* 0x000000a800a87308 */ /* 0x000fe20000000800 */
[----:B------:R-:W-:Y:S01]  /*16540*/  FFMA.FTZ R133, R133, UR4, -R144 ;  /* 0x0000000485857c23 */ /* 0x000fe20008010890 */
[----:B------:R-:W-:Y:S01]  /*16550*/  LDSM.16.MT88.4 R112, [R200+0x10000] ;  /* 0x01000000c870783b */ /* 0x000fe20000004200 */
[C---:B------:R-:W-:Y:S01]  /*16560*/  FMUL.FTZ R36, R2.reuse, R36 ;  /* 0x0000002402247220 */ /* 0x040fe20000410000 */
[----:B------:R-:W-:Y:S01]  /*16570*/  FMUL.FTZ R37, R2, R37 ;  /* 0x0000002502257220 */ /* 0x000fe20000410000 */
[C---:B------:R-:W-:Y:S01]  /*16580*/  FMUL.FTZ R38, R0.reuse, R38 ;  /* 0x0000002600267220 */ /* 0x040fe20000410000 */
[----:B------:R-:W-:Y:S01]  /*16590*/  FMUL.FTZ R39, R0, R39 ;  /* 0x0000002700277220 */ /* 0x000fe20000410000 */
[----:B------:R-:W-:Y:S03]  /*165a0*/  FMUL.FTZ R40, R2, R40 ;  /* 0x0000002802287220 */ /* 0x000fe60000410000 */
        /* <DEDUP_REMOVED lines=81> */
[----:B------:R-:W-:Y:S01]  /*16ac0*/  FFMA.FTZ R174, R181, UR4, -R148 ;  /* 0x00000004b5ae7c23 */ /* 0x000fe20008010894 */
[----:B------:R-:W-:Y:S01]  /*16ad0*/  FFMA.FTZ R181, R141, UR4, -R144 ;  /* 0x000000048db57c23 */ /* 0x000fe20008010890 */
[C---:B------:R-:W-:Y:S02]  /*16ae0*/  HMMA.16816.F32.BF16 R32, R128.reuse, R138, R32 ;  /* 0x0000008a8020723c */ /* 0x040fe40000041820 */
[----:B------:R-:W-:Y:S01]  /*16af0*/  LDSM.16.MT88.4 R136, [R198+0xe800] ;  /* 0x00e80000c688783b */ /* 0x000fe20000004200 */
[C---:B------:R-:W-:Y:S01]  /*16b00*/  FMUL.FTZ R84, R2.reuse, R84 ;  /* 0x0000005402547220 */ /* 0x040fe20000410000 */
[----:B------:R-:W-:Y:S02]  /*16b10*/  FMUL.FTZ R85, R2, R85 ;  /* 0x0000005502557220 */ /* 0x000fe40000410000 */
[C---:B--2---:R-:W-:Y:S01]  /*16b20*/  HMMA.16816.F32.BF16 R36, R128.reuse, R120, R36 ;  /* 0x000000788024723c */ /* 0x044fe20000041824 */
[----:B------:R-:W-:Y:S03]  /*16b30*/  MUFU.EX2 R174, R174 ;  /* 0x000000ae00ae7308 */ /* 0x000fe60000000800 */
[----:B------:R-:W-:Y:S02]  /*16b40*/  LDSM.16.MT88.4 R140, [R197+0xe800] ;  /* 0x00e80000c58c783b */ /* 0x000fe40000004200 */
[C---:B------:R-:W-:Y:S05]  /*16b50*/  HMMA.16816.F32.BF16 R40, R128.reuse, R122, R40 ;  /* 0x0000007a8028723c */ /* 0x040fea0000041828 */
[----:B------:R-:W-:Y:S01]  /*16b60*/  MUFU.EX2 R181, R181 ;  /* 0x000000b500b57308 */ /* 0x000fe20000000800 */
[C---:B------:R-:W-:Y:S01]  /*16b70*/  FMUL.FTZ R86, R0.reuse, R86 ;  /* 0x0000005600567220 */ /* 0x040fe20000410000 */
[C---:B-1----:R-:W-:Y:S01]  /*16b80*/  HMMA.16816.F32.BF16 R44, R128.reuse, R104, R44 ;  /* 0x00000068802c723c */ /* 0x042fe2000004182c */
[----:B------:R-:W-:Y:S03]  /*16b90*/  LDSM.16.MT88.4 R120, [R196+0xc800] ;  /* 0x00c80000c478783b */ /* 0x000fe60000004200 */
[----:B------:R-:W-:Y:S02]  /*16ba0*/  FMUL.FTZ R87, R0, R87 ;  /* 0x0000005700577220 */ /* 0x000fe40000410000 */
[C---:B------:R-:W-:Y:S02]  /*16bb0*/  HMMA.16816.F32.BF16 R48, R128.reuse, R106, R48 ;  /* 0x0000006a8030723c */ /* 0x040fe40000041830 */
[----:B------:R-:W-:Y:S01]  /*16bc0*/  MUFU.EX2 R224, R224 ;  /* 0x000000e000e07308 */ /* 0x000fe20000000800 */
[----:B------:R-:W1:Y:S02]  /*16bd0*/  LDSM.16.MT88.4 R104, [R198+0x10000] ;  /* 0x01000000c668783b */ /* 0x000e640000004200 */
[--C-:B------:R-:W-:Y:S01]  /*16be0*/  FFMA.FTZ R170, R229, UR4, -R148.reuse ;  /* 0x00000004e5aa7c23 */ /* 0x100fe20008010894 */
        /* <DEDUP_REMOVED lines=8> */
[----:B------:R-:W-:Y:S01]  /*16c70*/  FFMA.FTZ R227, R227, UR4, -R148 ;  /* 0x00000004e3e37c23 */ /* 0x000fe20008010894 */
[C---:B------:R-:W-:Y:S01]  /*16c80*/  HMMA.16816.F32.BF16 R64, R128.reuse, R102, R64 ;  /* 0x000000668040723c */ /* 0x040fe20000041840 */
[----:B------:R-:W2:Y:S05]  /*16c90*/  LDSM.16.MT88.4 R100, [R197+0x10000] ;  /* 0x01000000c564783b */ /* 0x000eaa0000004200 */
[----:B------:R3:W4:Y:S01]  /*16ca0*/  MUFU.EX2 R175, R227 ;  /* 0x000000e300af7308 */ /* 0x0007220000000800 */
[C---:B------:R-:W-:Y:S01]  /*16cb0*/  FMUL.FTZ R88, R2.reuse, R88 ;  /* 0x0000005802587220 */ /* 0x040fe20000410000 */
[C---:B------:R-:W-:Y:S03]  /*16cc0*/  HMMA.16816.F32.BF16 R68, R128.reuse, R112, R68 ;  /* 0x000000708044723c */ /* 0x040fe60000041844 */
[----:B------:R-:W-:Y:S03]  /*16cd0*/  FMUL.FTZ R89, R2, R89 ;  /* 0x0000005902597220 */ /* 0x000fe60000410000 */
[C---:B------:R-:W-:Y:S01]  /*16ce0*/  HMMA.16816.F32.BF16 R72, R128.reuse, R114, R72 ;  /* 0x000000728048723c */ /* 0x040fe20000041848 */
[----:B------:R-:W-:Y:S01]  /*16cf0*/  LDSM.16.MT88.4 R112, [R198+0xc800] ;  /* 0x00c80000c670783b */ /* 0x000fe20000004200 */
[----:B------:R-:W5:Y:S03]  /*16d00*/  MUFU.EX2 R179, R179 ;  /* 0x000000b300b37308 */ /* 0x000f660000000800 */
[C---:B------:R-:W-:Y:S01]  /*16d10*/  FMUL.FTZ R90, R0.reuse, R90 ;  /* 0x0000005a005a7220 */ /* 0x040fe20000410000 */
[----:B------:R-:W-:Y:S01]  /*16d20*/  FMUL.FTZ R91, R0, R91 ;  /* 0x0000005b005b7220 */ /* 0x000fe20000410000 */
[C---:B-1----:R-:W-:Y:S05]  /*16d30*/  HMMA.16816.F32.BF16 R76, R128.reuse, R104, R76 ;  /* 0x00000068804c723c */ /* 0x042fea000004184c */
[----:B------:R-:W-:Y:S01]  /*16d40*/  MUFU.EX2 R229, R229 ;  /* 0x000000e500e57308 */ /* 0x000fe20000000800 */
[----:B---3--:R-:W-:Y:S01]  /*16d50*/  FFMA.FTZ R227, R155, UR4, -R144 ;  /* 0x000000049be37c23 */ /* 0x008fe20008010890 */
[C---:B------:R-:W-:Y:S01]  /*16d60*/  FMUL.FTZ R92, R2.reuse, R92 ;  /* 0x0000005c025c7220 */ /* 0x040fe20000410000 */
[C---:B------:R-:W-:Y:S01]  /*16d70*/  HMMA.16816.F32.BF16 R80, R128.reuse, R106, R80 ;  /* 0x0000006a8050723c */ /* 0x040fe20000041850 */
[----:B------:R-:W1:Y:S02]  /*16d80*/  LDSM.16.MT88.4 R104, [R196+0x10000] ;  /* 0x01000000c468783b */ /* 0x000e640000004200 */
[----:B------:R-:W-:Y:S01]  /*16d90*/  FMUL.FTZ R93, R2, R93 ;  /* 0x0000005d025d7220 */ /* 0x000fe20000410000 */
[C---:B------:R-:W-:Y:S01]  /*16da0*/  FMUL.FTZ R94, R0.reuse, R94 ;  /* 0x0000005e005e7220 */ /* 0x040fe20000410000 */
[----:B------:R-:W-:Y:S01]  /*16db0*/  FMUL.FTZ R95, R0, R95 ;  /* 0x0000005f005f7220 */ /* 0x000fe20000410000 */
[C---:B------:R-:W-:Y:S03]  /*16dc0*/  FMUL.FTZ R96, R2.reuse, R96 ;  /* 0x0000006002607220 */ /* 0x040fe60000410000 */
[----:B------:R-:W-:Y:S01]  /*16dd0*/  LDSM.16.MT88.4 R152, [R197+0xf800] ;  /* 0x00f80000c598783b */ /* 0x000fe20000004200 */
[----:B------:R-:W-:Y:S01]  /*16de0*/  MUFU.EX2 R227, R227 ;  /* 0x000000e300e37308 */ /* 0x000fe20000000800 */
[----:B------:R-:W-:Y:S01]  /*16df0*/  FMUL.FTZ R97, R2, R97 ;  /* 0x0000006102617220 */ /* 0x000fe20000410000 */
[C---:B------:R-:W-:Y:S01]  /*16e00*/  FMUL.FTZ R98, R0.reuse, R98 ;  /* 0x0000006200627220 */ /* 0x040fe20000410000 */
[----:B------:R-:W-:Y:S01]  /*16e10*/  FMUL.FTZ R99, R0, R99 ;  /* 0x0000006300637220 */ /* 0x000fe20000410000 */
[--C-:B------:R-:W-:Y:S01]  /*16e20*/  FFMA.FTZ R178, R225, UR4, -R148.reuse ;  /* 0x00000004e1b27c23 */ /* 0x100fe20008010894 */
[--C-:B------:R-:W-:Y:S01]  /*16e30*/  FFMA.FTZ R225, R159, UR4, -R148.reuse ;  /* 0x000000049fe17c23 */ /* 0x100fe20008010894 */
[C---:B--2---:R-:W-:Y:S01]  /*16e40*/  HMMA.16816.F32.BF16 R84, R128.reuse, R100, R84 ;  /* 0x000000648054723c */ /* 0x044fe20000041854 */
[----:B------:R-:W-:Y:S03]  /*16e50*/  LDSM.16.MT88.4 R156, [R196+0xf800] ;  /* 0x00f80000c49c783b */ /* 0x000fe60000004200 */
[----:B------:R-:W-:Y:S01]  /*16e60*/  MUFU.EX2 R231, R231 ;  /* 0x000000e700e77308 */ /* 0x000fe20000000800 */
[--C-:B------:R-:W-:Y:S01]  /*16e70*/  FFMA.FTZ R223, R223, UR4, -R148.reuse ;  /* 0x00000004dfdf7c23 */ /* 0x100fe20008010894 */
[----:B------:R-:W-:Y:S01]  /*16e80*/  FFMA.FTZ R148, R145, UR4, -R148 ;  /* 0x0000000491947c23 */ /* 0x000fe20008010894 */
[----:B------:R-:W-:Y:S01]  /*16e90*/  FFMA.FTZ R173, R2, R221, R173 ;  /* 0x000000dd02ad7223 */ /* 0x000fe200000100ad */
[C---:B------:R-:W-:Y:S01]  /*16ea0*/  HMMA.16816.F32.BF16 R88, R128.reuse, R102, R88 ;  /* 0x000000668058723c */ /* 0x040fe20000041858 */
[----:B------:R-:W-:Y:S05]  /*16eb0*/  LDSM.16.MT88.4 R144, [R200+0xf800] ;  /* 0x00f80000c890783b */ /* 0x000fea0000004200 */
[----:B------:R2:W-:Y:S01]  /*16ec0*/  MUFU.EX2 R233, R148 ;  /* 0x0000009400e97308 */ /* 0x0005e20000000800 */
[----:B----4-:R-:W-:Y:S01]  /*16ed0*/  F2FP.BF16.F32.PACK_AB R100, R175, R170 ;  /* 0x000000aaaf64723e */ /* 0x010fe200000010ff */
[----:B------:R-:W-:Y:S03]  /*16ee0*/  FFMA.FTZ R171, R0, R219, R171 ;  /* 0x000000db00ab7223 */ /* 0x000fe600000100ab */
[----:B------:R-:W-:Y:S01]  /*16ef0*/  F2FP.BF16.F32.PACK_AB R101, R177, R172 ;  /* 0x000000acb165723e */ /* 0x000fe200000010ff */
[----:B------:R-:W-:Y:S01]  /*16f00*/  FADD.FTZ R173, R169, R173 ;  /* 0x000000ada9ad7221 */ /* 0x000fe20000010000 */
[----:B-----5:R-:W-:Y:S03]  /*16f10*/  F2FP.BF16.F32.PACK_AB R102, R179, R174 ;  /* 0x000000aeb366723e */ /* 0x020fe600000010ff */
[----:B------:R-:W-:Y:S01]  /*16f20*/  MUFU.EX2 R178, R178 ;  /* 0x000000b200b27308 */ /* 0x000fe20000000800 */
[----:B------:R-:W-:Y:S01]  /*16f30*/  F2FP.BF16.F32.PACK_AB R103, R181, R176 ;  /* 0x000000b0b567723e */ /* 0x000fe200000010ff */
[----:B------:R-:W-:Y:S01]  /*16f40*/  FADD.FTZ R166, R166, R171 ;  /* 0x000000aba6a67221 */ /* 0x000fe20000010000 */
[----:B------:R-:W-:Y:S01]  /*16f50*/  IADD3 R0, R220, -0x1, RZ ;  /* 0xffffffffdc007810 */ /* 0x000fe20007ffe0ff */
[----:B------:R-:W-:Y:S02]  /*16f60*/  FADD.FTZ R168, R168, R173 ;  /* 0x000000ada8a87221 */ /* 0x000fe40000010000 */
[----:B------:R-:W-:Y:S01]  /*16f70*/  FADD.FTZ R165, R165, R166 ;  /* 0x000000a6a5a57221 */ /* 0x000fe20000010000 */
[C---:B-1----:R-:W-:Y:S03]  /*16f80*/  HMMA.16816.F32.BF16 R92, R128.reuse, R104, R92 ;  /* 0x00000068805c723c */ /* 0x042fe6000004185c */
[----:B------:R-:W1:Y:S01]  /*16f90*/  MUFU.EX2 R223, R223 ;  /* 0x000000df00df7308 */ /* 0x000e620000000800 */
[----:B--2---:R-:W-:Y:S01]  /*16fa0*/  LDSM.16.MT88.4 R148, [R198+0xf800] ;  /* 0x00f80000c694783b */ /* 0x004fe20000004200 */
[----:B------:R-:W-:Y:S01]  /*16fb0*/  FADD.FTZ R167, R167, R168 ;  /* 0x000000a8a7a77221 */ /* 0x000fe20000010000 */
[----:B------:R-:W-:Y:S01]  /*16fc0*/  FADD.FTZ R165, R164, R165 ;  /* 0x000000a5a4a57221 */ /* 0x000fe20000010000 */
[----:B------:R-:W-:Y:S01]  /*16fd0*/  MOV R220, R0 ;  /* 0x0000000000dc7202 */ /* 0x000fe20000000f00 */
[----:B------:R-:W-:Y:S05]  /*16fe0*/  HMMA.16816.F32.BF16 R96, R128, R106, R96 ;  /* 0x0000006a8060723c */ /* 0x000fea0000041860 */
[----:B------:R-:W2:Y:S01]  /*16ff0*/  MUFU.EX2 R225, R225 ;  /* 0x000000e100e17308 */ /* 0x000ea20000000800 */
[----:B------:R-:W3:Y:S01]  /*17000*/  LDSM.16.MT88.4 R104, [R196+0xe800] ;  /* 0x00e80000c468783b */ /* 0x000ee20000004200 */
[----:B------:R-:W-:Y:S01]  /*17010*/  FADD.FTZ R170, R170, R167 ;  /* 0x000000a7aaaa7221 */ /* 0x000fe20000010000 */
[C---:B------:R-:W-:Y:S07]  /*17020*/  HMMA.16816.F32.BF16 R4, R100.reuse, R108, R4 ;  /* 0x0000006c6404723c */ /* 0x040fee0000041804 */
[----:B------:R-:W4:Y:S01]  /*17030*/  MUFU.EX2 R228, R228 ;  /* 0x000000e400e47308 */ /* 0x000f220000000800 */
[C---:B------:R-:W-:Y:S01]  /*17040*/  HMMA.16816.F32.BF16 R8, R100.reuse, R110, R8 ;  /* 0x0000006e6408723c */ /* 0x040fe20000041808 */
[----:B------:R-:W5:Y:S02]  /*17050*/  LDSM.16.MT88.4 R108, [R200+0x10800] ;  /* 0x01080000c86c783b */ /* 0x000f640000004200 */
[----:B------:R-:W-:Y:S03]  /*17060*/  FADD.FTZ R172, R172, R165 ;  /* 0x000000a5acac7221 */ /* 0x000fe60000010000 */
[C---:B------:R-:W-:Y:S03]  /*17070*/  HMMA.16816.F32.BF16 R12, R100.reuse, R112, R12 ;  /* 0x00000070640c723c */ /* 0x040fe6000004180c */
[----:B------:R-:W-:Y:S01]  /*17080*/  MUFU.EX2 R134, R134 ;  /* 0x0000008600867308 */ /* 0x000fe20000000800 */
[----:B------:R-:W-:Y:S01]  /*17090*/  LDSM.16.MT88.4 R128, [R196+0xd000] ;  /* 0x00d00000c480783b */ /* 0x000fe20000004200 */
[----:B------:R-:W-:Y:S01]  /*170a0*/  FADD.FTZ R175, R175, R170 ;  /* 0x000000aaafaf7221 */ /* 0x000fe20000010000 */
[C---:B------:R-:W-:Y:S07]  /*170b0*/  HMMA.16816.F32.BF16 R16, R100.reuse, R114, R16 ;  /* 0x000000726410723c */ /* 0x040fee0000041810 */
[----:B------:R-:W4:Y:S01]  /*170c0*/  MUFU.EX2 R133, R133 ;  /* 0x0000008500857308 */ /* 0x000f220000000800 */
[----:B------:R-:W2:Y:S01]  /*170d0*/  LDSM.16.MT88.4 R112, [R198+0x10800] ;  /* 0x01080000c670783b */ /* 0x000ea20000004200 */
[C---:B------:R-:W-:Y:S03]  /*170e0*/  HMMA.16816.F32.BF16 R20, R100.reuse, R116, R20 ;  /* 0x000000746414723c */ /* 0x040fe60000041814 */
[----:B------:R-:W-:Y:S03]  /*170f0*/  FADD.FTZ R177, R177, R172 ;  /* 0x000000acb1b17221 */ /* 0x000fe60000010000 */
        /* <DEDUP_REMOVED lines=25> */
[C---:B--2---:R-:W-:Y:S05]  /*17290*/  HMMA.16816.F32.BF16 R76, R100.reuse, R112, R76 ;  /* 0x00000070644c723c */ /* 0x044fea000004184c */
        /* <DEDUP_REMOVED lines=93> */
.L_x_5026:
        /* <DEDUP_REMOVED lines=9> */
[----:B------:R-:W5:Y:S01]  /*17900*/  S2R R18, SR_CTAID.Y ;  /* 0x0000000000127919 */ /* 0x000f620000002600 */
[----:B-1----:R-:W-:Y:S01]  /*17910*/  FADD.FTZ R2, R2, R221 ;  /* 0x000000dd02027221 */ /* 0x002fe20000010000 */
[----:B--2---:R-:W-:-:S04]  /*17920*/  ULEA UR5, UR5, UR4, 0x18 ;  /* 0x0000000405057291 */ /* 0x004fc8000f8ec03f */
[----:B------:R-:W1:Y:S01]  /*17930*/  S2UR UR4, SR_CTAID.Z ;  /* 0x00000000000479c3 */ /* 0x000e620000002700 */
[----:B---3--:R-:W-:Y:S01]  /*17940*/  FADD.FTZ R17, R4, R219 ;  /* 0x000000db04117221 */ /* 0x008fe20000010000 */
[----:B------:R-:W2:Y:S04]  /*17950*/  SHFL.BFLY PT, R5, R2, 0x1, 0x1f ;  /* 0x0c201f0002057f89 */ /* 0x000ea800000e0000 */
[----:B------:R-:W3:Y:S01]  /*17960*/  SHFL.BFLY PT, R4, R17, 0x1, 0x1f ;  /* 0x0c201f0011047f89 */ /* 0x000ee200000e0000 */
[----:B----4-:R-:W-:-:S04]  /*17970*/  SHF.R.S32.HI R9, RZ, 0x1f, R6 ;  /* 0x0000001fff097819 */ /* 0x010fc80000011406 */
        /* <DEDUP_REMOVED lines=134> */
[----:B------:R-:W-:Y:S01]  /*181e0*/  LOP3.LUT R8, R7, 0x1, RZ, 0xc0, !PT ;  /* 0x0000000107087812 */ /* 0x000fe200078ec0ff */
[----:B-1----:R-:W-:Y:S01]  /*181f0*/  @P5 FMUL.FTZ R5, R5, 0.69314718246459960938 ;  /* 0x3f31721805055820 */ /* 0x002fe20000410000 */
        /* <DEDUP_REMOVED lines=8> */
[----:B--2---:R-:W-:Y:S01]  /*18280*/  @P4 FMUL.FTZ R4, R4, 0.69314718246459960938 ;  /* 0x3f31721804044820 */ /* 0x004fe20000410000 */
[----:B------:R-:W-:Y:S02]  /*18290*/  LEA.HI R11, R11, R11, RZ, 0x1d ;  /* 0x0000000b0b0b7211 */ /* 0x000fe400078fe8ff */
        /* <DEDUP_REMOVED lines=9> */
[----:B------:R-:W-:Y:S02]  /*18330*/  MOV R8, 0x80 ;  /* 0x0000008000087802 */ /* 0x000fe40000000f00 */
[----:B------:R-:W-:Y:S01]  /*18340*/  IADD3 R9, R6, -0x20, RZ ;  /* 0xffffffe006097810 */ /* 0x000fe20007ffe0ff */
[----:B------:R-:W-:Y:S01]  /*18350*/  STS.64 [R6+0x800], R130 ;  /* 0x0008008206007388 */ /* 0x000fe20000000a00 */
[----:B------:R-:W-:-:S02]  /*18360*/  SEL R11, R11, 0xffffffc0, !P1 ;  /* 0xffffffc00b0b7807 */ /* 0x000fc40004800000 */
[----:B------:R-:W-:Y:S02]  /*18370*/  @P3 IADD3 R9, R6, 0x20, RZ ;  /* 0x0000002006093810 */ /* 0x000fe40007ffe0ff */
[----:B------:R-:W-:Y:S02]  /*18380*/  SEL R8, R8, 0xffffff80, !P2 ;  /* 0xffffff8008087807 */ /* 0x000fe40005000000 */
[C---:B------:R-:W-:Y:S01]  /*18390*/  IADD3 R14, R6.reuse, R11, RZ ;  /* 0x0000000b060e7210 */ /* 0x040fe20007ffe0ff */
[----:B------:R-:W-:Y:S01]  /*183a0*/  STS.64 [R9], R124 ;  /* 0x0000007c09007388 */ /* 0x000fe20000000a00 */
[-C--:B------:R-:W-:Y:S02]  /*183b0*/  IADD3 R11, R11, R9.reuse, RZ ;  /* 0x000000090b0b7210 */ /* 0x080fe40007ffe0ff */
[----:B------:R-:W-:Y:S01]  /*183c0*/  IADD3 R15, R6, R8, RZ ;  /* 0x00000008060f7210 */ /* 0x000fe20007ffe0ff */
[----:B------:R-:W-:Y:S01]  /*183d0*/  STS.64 [R9+0x800], R126 ;  /* 0x0008007e09007388 */ /* 0x000fe20000000a00 */
[----:B------:R-:W-:-:S02]  /*183e0*/  IADD3 R16, R8, R9, RZ ;  /* 0x0000000908107210 */ /* 0x000fc40007ffe0ff */
[-C--:B------:R-:W-:Y:S01]  /*183f0*/  IADD3 R17, R14, R8.reuse, RZ ;  /* 0x000000080e117210 */ /* 0x080fe20007ffe0ff */
[----:B------:R-:W-:Y:S01]  /*18400*/  STS.64 [R14], R120 ;  /* 0x000000780e007388 */ /* 0x000fe20000000a00 */
[----:B------:R-:W-:Y:S02]  /*18410*/  IADD3 R8, R11, R8, RZ ;  /* 0x000000080b087210 */ /* 0x000fe40007ffe0ff */
[----:B------:R-:W-:Y:S01]  /*18420*/  SHF.R.S32.HI R13, RZ, 0x2, R13 ;  /* 0x00000002ff0d7819 */ /* 0x000fe2000001140d */
[----:B------:R-:W-:Y:S03]  /*18430*/  STS.64 [R14+0x800], R122 ;  /* 0x0008007a0e007388 */ /* 0x000fe60000000a00 */
[----:B------:R-:W-:Y:S01]  /*18440*/  LEA R10, R10, R13, 0x4 ;  /* 0x0000000d0a0a7211 */ /* 0x000fe200078e20ff */
[----:B------:R-:W-:Y:S01]  /*18450*/  STS.64 [R11], R116 ;  /* 0x000000740b007388 */ /* 0x000fe20000000a00 */
[----:B------:R-:W5:Y:S03]  /*18460*/  LDC.64 R12, c[0x0][0x2c0] ;  /* 0x0000b000ff0c7b82 */ /* 0x000f660000000a00 */
[----:B------:R-:W-:Y:S04]  /*18470*/  STS.64 [R11+0x800], R118 ;  /* 0x000800760b007388 */ /* 0x000fe80000000a00 */
[----:B------:R-:W-:Y:S04]  /*18480*/  STS.64 [R15], R112 ;  /* 0x000000700f007388 */ /* 0x000fe80000000a00 */
[----:B------:R-:W-:Y:S04]  /*18490*/  STS.64 [R15+0x800], R114 ;  /* 0x000800720f007388 */ /* 0x000fe80000000a00 */
[----:B------:R-:W-:Y:S04]  /*184a0*/  STS.64 [R16], R108 ;  /* 0x0000006c10007388 */ /* 0x000fe80000000a00 */
[----:B------:R-:W-:Y:S04]  /*184b0*/  STS.64 [R16+0x800], R110 ;  /* 0x0008006e10007388 */ /* 0x000fe80000000a00 */
[----:B------:R-:W-:Y:S01]  /*184c0*/  STS.64 [R17], R104 ;  /* 0x0000006811007388 */ /* 0x000fe20000000a00 */
[----:B-----5:R-:W-:-:S03]  /*184d0*/  IMAD R12, R18, R12, R213 ;  /* 0x0000000c120c7224 */ /* 0x020fc600078e02d5 */
[----:B------:R-:W-:Y:S04]  /*184e0*/  STS.64 [R17+0x800], R106 ;  /* 0x0008006a11007388 */ /* 0x000fe80000000a00 */
[----:B------:R1:W-:Y:S04]  /*184f0*/  STS.64 [R8+0x800], R102 ;  /* 0x0008006608007388 */ /* 0x0003e80000000a00 */
[----:B------:R-:W-:Y:S04]  /*18500*/  STS.64 [R8], R100 ;  /* 0x0000006408007388 */ /* 0x000fe80000000a00 */
[----:B------:R-:W-:Y:S04]  /*18510*/  STS.64 [R6+0x4000], R36 ;  /* 0x0040002406007388 */ /* 0x000fe80000000a00 */
[----:B------:R-:W-:Y:S04]  /*18520*/  STS.64 [R6+0x4800], R38 ;  /* 0x0048002606007388 */ /* 0x000fe80000000a00 */
[----:B------:R-:W-:Y:S04]  /*18530*/  STS.64 [R9+0x4000], R40 ;  /* 0x0040002809007388 */ /* 0x000fe80000000a00 */
[----:B------:R-:W-:Y:S04]  /*18540*/  STS.64 [R9+0x4800], R42 ;  /* 0x0048002a09007388 */ /* 0x000fe80000000a00 */
[----:B------:R-:W-:Y:S01]  /*18550*/  STS.64 [R14+0x4000], R44 ;  /* 0x0040002c0e007388 */ /* 0x000fe20000000a00 */
[----:B-1----:R-:W-:Y:S01]  /*18560*/  LEA R102, R7, UR5, 0x2 ;  /* 0x0000000507667c11 */ /* 0x002fe2000f8e10ff */
[----:B------:R-:W1:Y:S02]  /*18570*/  S2R R103, SR_CTAID.X ;  /* 0x0000000000677919 */ /* 0x000e640000002500 */
        /* <DEDUP_REMOVED lines=19> */
[----:B--2---:R-:W-:-:S03]  /*186b0*/  IADD3 R6, -R213, RZ, RZ ;  /* 0x000000ffd5067210 */ /* 0x004fc60007ffe1ff */
[----:B------:R-:W-:Y:S02]  /*186c0*/  STS.64 [R15+0x8000], R84 ;  /* 0x008000540f007388 */ /* 0x000fe40000000a00 */
[----:B------:R-:W-:Y:S02]  /*186d0*/  IMAD R6, R19, R6, UR4 ;  /* 0x0000000413067e24 */ /* 0x000fe4000f8e0206 */
[----:B------:R2:W-:Y:S01]  /*186e0*/  STS.64 [R15+0x8800], R86 ;  /* 0x008800560f007388 */ /* 0x0005e20000000a00 */
[----:B----4-:R-:W-:Y:S01]  /*186f0*/  MOV R9, 0xff800000 ;  /* 0xff80000000097802 */ /* 0x010fe20000000f00 */
[----:B------:R-:W-:Y:S02]  /*18700*/  IMAD R12, R12, R19, R6 ;  /* 0x000000130c0c7224 */ /* 0x000fe400078e0206 */
[----:B------:R4:W-:Y:S01]  /*18710*/  STS.64 [R16+0x8000], R88 ;  /* 0x0080005810007388 */ /* 0x0009e20000000a00 */
[----:B------:R-:W-:Y:S01]  /*18720*/  MOV R6, 0xff800000 ;  /* 0xff80000000067802 */ /* 0x000fe20000000f00 */
[----:B---3--:R-:W-:Y:S01]  /*18730*/  @P5 FFMA.FTZ R6, R132, R21, R5 ;  /* 0x0000001584065223 */ /* 0x008fe20000010005 */
[----:B------:R-:W-:Y:S01]  /*18740*/  @P4 FFMA.FTZ R9, R3, R20, R4 ;  /* 0x0000001403094223 */ /* 0x000fe20000010004 */
[----:B------:R4:W-:Y:S01]  /*18750*/  STS.64 [R16+0x8800], R90 ;  /* 0x0088005a10007388 */ /* 0x0009e20000000a00 */
[----:B-----5:R-:W-:-:S03]  /*18760*/  SHF.L.U32 R14, R0, 0x2, RZ ;  /* 0x00000002000e7819 */ /* 0x020fc600000006ff */
[----:B------:R4:W-:Y:S01]  /*18770*/  STS.64 [R17+0x8000], R92 ;  /* 0x0080005c11007388 */ /* 0x0009e20000000a00 */
[----:B-1----:R-:W-:-:S03]  /*18780*/  SHF.L.U32 R0, R103, 0x6, RZ ;  /* 0x0000000667007819 */ /* 0x002fc600000006ff */
[----:B------:R4:W-:Y:S02]  /*18790*/  STS.64 [R17+0x8800], R94 ;  /* 0x0088005e11007388 */ /* 0x0009e40000000a00 */
[----:B------:R-:W-:Y:S02]  /*187a0*/  IMAD R13, R12, R13, R0 ;  /* 0x0000000d0c0d7224 */ /* 0x000fe400078e0200 */
[----:B------:R4:W-:Y:S04]  /*187b0*/  STS.64 [R8+0x8000], R96 ;  /* 0x0080006008007388 */ /* 0x0009e80000000a00 */
[----:B------:R4:W-:Y:S01]  /*187c0*/  STS.64 [R8+0x8800], R98 ;  /* 0x0088006208007388 */ /* 0x0009e20000000a00 */
[----:B--2---:R-:W-:Y:S01]  /*187d0*/  SHF.R.S32.HI R15, RZ, 0x1f, R14 ;  /* 0x0000001fff0f7819 */ /* 0x004fe2000001140e */
[----:B------:R-:W-:Y:S06]  /*187e0*/  BAR.SYNC.DEFER_BLOCKING 0x0 ;  /* 0x0000000000007b1d */ /* 0x000fec0000010000 */
[----:B------:R-:W-:Y:S05]  /*187f0*/  @P0 BRA `(.L_x_5032) ;  /* 0x0000000000300947 */ /* 0x000fea0003800000 */
[----:B------:R-:W-:Y:S01]  /*18800*/  IMAD R3, R103, -0x40, R212 ;  /* 0xffffffc067037824 */ /* 0x000fe200078e02d4 */
[----:B------:R-:W-:Y:S01]  /*18810*/  SHF.R.S32.HI R4, RZ, 0x1f, R10 ;  /* 0x0000001fff047819 */ /* 0x000fe2000001140a */
[C---:B----4-:R-:W-:Y:S01]  /*18820*/  VIADD R8, R10.reuse, 0x8 ;  /* 0x000000080a087836 */ /* 0x050fe20000000000 */
        /* <DEDUP_REMOVED lines=9> */
.L_x_5032:
[----:B------:R-:W-:Y:S05]  /*188c0*/  BSYNC B0 ;  /* 0x0000000000007941 */ /* 0x000fea0003800000 */
.L_x_5031:
[----:B----4-:R-:W2:Y:S01]  /*188d0*/  LDS.128 R96, [R102] ;  /* 0x0000000066607984 */ /* 0x010ea20000000c00 */
[----:B------:R-:W-:Y:S01]  /*188e0*/  ULDC UR4, c[0x0][0x2dc] ;  /* 0x0000b70000047ab9 */ /* 0x000fe20000000800 */
[C---:B------:R-:W-:Y:S02]  /*188f0*/  IMAD.WIDE R14, R2.reuse, 0xc0, R14 ;  /* 0x000000c0020e7825 */ /* 0x040fe400078e020e */
[----:B------:R-:W3:Y:S02]  /*18900*/  LDS.128 R64, [R102+0x4000] ;  /* 0x0040000066407984 */ /* 0x000ee40000000c00 */
[----:B------:R-:W-:Y:S01]  /*18910*/  IMAD R3, R13, UR4, RZ ;  /* 0x000000040d037c24 */ /* 0x000fe2000f8e02ff */
[----:B------:R-:W-:Y:S01]  /*18920*/  ULDC.64 UR4, c[0x0][0x288] ;  /* 0x0000a20000047ab9 */ /* 0x000fe20000000a00 */
[----:B------:R-:W4:Y:S01]  /*18930*/  LDS.128 R32, [R102+0x8000] ;  /* 0x0080000066207984 */ /* 0x000f220000000c00 */
        /* <DEDUP_REMOVED lines=37> */
[----:B------:R1:W1:Y:S04]  /*18b90*/  LDS.128 R68, [R102+0x3800] ;  /* 0x0038000066447984 */ /* 0x0002680000000c00 */
[----:B------:R1:W1:Y:S04]  /*18ba0*/  LDS.128 R36, [R102+0x7800] ;  /* 0x0078000066247984 */ /* 0x0002680000000c00 */
[----:B------:R1:W1:Y:S04]  /*18bb0*/  LDS.128 R4, [R102+0xb800] ;  /* 0x00b8000066047984 */ /* 0x0002680000000c00 */
[----:B--2---:R2:W-:Y:S04]  /*18bc0*/  @!P0 STG.E.64 desc[UR6][R104.64], R96 ;  /* 0x0000006068008986 */ /* 0x0045e8000c101b06 */
[----:B------:R2:W-:Y:S04]  /*18bd0*/  @!P0 STG.E.64 desc[UR6][R104.64+0x8], R98 ;  /* 0x0000086268008986 */ /* 0x0005e8000c101b06 */
[----:B---3--:R2:W-:Y:S04]  /*18be0*/  @!P0 STG.E.128 desc[UR6][R104.64+0x100], R64 ;  /* 0x0001004068008986 */ /* 0x0085e8000c101d06 */
[----:B----4-:R2:W-:Y:S01]  /*18bf0*/  @!P0 STG.E.128 desc[UR6][R104.64+0x200], R32 ;  /* 0x0002002068008986 */ /* 0x0105e2000c101d06 */
[----:B------:R-:W-:-:S03]  /*18c00*/  ISETP.GE.AND P0, PT, R2, R103, PT ;  /* 0x000000670200720c */ /* 0x000fc60003f06270 */
[----:B-----5:R2:W-:Y:S04]  /*18c10*/  @!P6 STG.E.128 desc[UR6][R104.64+0x1800], R92 ;  /* 0x0018005c6800e986 */ /* 0x0205e8000c101d06 */
        /* <DEDUP_REMOVED lines=22> */
.L_x_5033:
        /* <DEDUP_REMOVED lines=16> */
.L_x_7961:


//--------------------- .text._ZN5flash24flash_fwd_splitkv_kernelI23Flash_fwd_kernel_traitsILi192ELi64ELi64ELi4ELb0ELb0EN7cutlass10bfloat16_tE19Flash_kernel_traitsILi192ELi64ELi64ELi4ES3_EELb0ELb0ELb1ELb0ELb0ELb0ELb1ELb1EEEvNS_16Flash_fwd_paramsE --------------------------
	.section	.text._ZN5flash24flash_fwd_splitkv_kernelI23Flash_fwd_kernel_traitsILi192ELi64ELi64ELi4ELb0ELb0EN7cutlass10bfloat16_tE19Flash_kernel_traitsILi192ELi64ELi64ELi4ES3_EELb0ELb0ELb1ELb0ELb0ELb0ELb1ELb1EEEvNS_16Flash_fwd_paramsE,"ax",@progbits
	.align	128
        .global         _ZN5flash24flash_fwd_splitkv_kernelI23Flash_fwd_kernel_traitsILi192ELi64ELi64ELi4ELb0ELb0EN7cutlass10bfloat16_tE19Flash_kernel_traitsILi192ELi64ELi64ELi4ES3_EELb0ELb0ELb1ELb0ELb0ELb0ELb1ELb1EEEvNS_16Flash_fwd_paramsE
        .type           _ZN5flash24flash_fwd_splitkv_kernelI23Flash_fwd_kernel_traitsILi192ELi64ELi64ELi4ELb0ELb0EN7cutlass10bfloat16_tE19Flash_kernel_traitsILi192ELi64ELi64ELi4ES3_EELb0ELb0ELb1ELb0ELb0ELb0ELb1ELb1EEEvNS_16Flash_fwd_paramsE,@function
        .size           _ZN5flash24flash_fwd_splitkv_kernelI23Flash_fwd_kernel_traitsILi192ELi64ELi64ELi4ELb0ELb0EN7cutlass10bfloat16_tE19Flash_kernel_traitsILi192ELi64ELi64ELi4ES3_EELb0ELb0ELb1ELb0ELb0ELb0ELb1ELb1EEEvNS_16Flash_fwd_paramsE,(.L_x_7908 - _ZN5flash24flash_fwd_splitkv_kernelI23Flash_fwd_kernel_traitsILi192ELi64ELi64ELi4ELb0ELb0EN7cutlass10bfloat16_tE19Flash_kernel_traitsILi192ELi64ELi64ELi4ES3_EELb0ELb0ELb1ELb0ELb0ELb0ELb1ELb1EEEvNS_16Flash_fwd_paramsE)
        .other          _ZN5flash24flash_fwd_splitkv_kernelI23Flash_fwd_kernel_traitsILi192ELi64ELi64ELi4ELb0ELb0EN7cutlass10bfloat16_tE19Flash_kernel_traitsILi192ELi64ELi64ELi4ES3_EELb0ELb0ELb1ELb0ELb0ELb0ELb1ELb1EEEvNS_16Flash_fwd_paramsE,@"STO_CUDA_ENTRY STV_DEFAULT"
_ZN5flash24flash_fwd_splitkv_kernelI23Flash_fwd_kernel_traitsILi192ELi64ELi64ELi4ELb0ELb0EN7cutlass10bfloat16_tE19Flash_kernel_traitsILi192ELi64ELi64ELi4ES3_EELb0ELb0ELb1ELb0ELb0ELb0ELb1ELb1EEEvNS_16Flash_fwd_paramsE:
.text._ZN5flash24flash_fwd_splitkv_kernelI23Flash_fwd_kernel_traitsILi192ELi64ELi64ELi4ELb0ELb0EN7cutlass10bfloat16_tE19Flash_kernel_traitsILi192ELi64ELi64ELi4ES3_EELb0ELb0ELb1ELb0ELb0ELb0ELb1ELb1EEEvNS_16Flash_fwd_paramsE:
        /* <DEDUP_REMOVED lines=14> */
[----:B------:R-:W-:-:S03]  /*00e0*/  MOV R4, RZ ;  /* 0x000000ff00047202 */ /* 0x000fc60000000f00 */
[----:B------:R-:W-:-:S04]  /*00f0*/  IMAD R7, R0, R3, RZ ;  /* 0x0000000300077224 */ /* 0x000fc800078e02ff */
[----:B------:R-:W-:-:S06]  /*0100*/  IMAD.HI.U32 R7, R5, R7, R4 ;  /* 0x0000000705077227 */ /* 0x000fcc00078e0004 */
[----:B---3--:R-:W-:-:S04]  /*0110*/  IMAD.HI.U32 R211, R7, UR4, RZ ;  /* 0x0000000407d37c27 */ /* 0x008fc8000f8e00ff */
[----:B------:R-:W-:-:S04]  /*0120*/  IMAD.MOV R0, RZ, RZ, -R211 ;  /* 0x000000ffff007224 */ /* 0x000fc800078e0ad3 */
[----:B------:R-:W-:-:S05]  /*0130*/  IMAD R0, R3, R0, UR4 ;  /* 0x0000000403007e24 */ /* 0x000fca000f8e0200 */
[----:B------:R-:W-:-:S13]  /*0140*/  ISETP.GE.U32.AND P2, PT, R0, R3, PT ;  /* 0x000000030000720c */ /* 0x000fda0003f46070 */
[----:B------:R-:W-:Y:S01]  /*0150*/  @P2 IADD3 R0, R0, -R3, RZ ;  /* 0x8000000300002210 */ /* 0x000fe20007ffe0ff */
[----:B------:R-:W-:-:S03]  /*0160*/  @P2 VIADD R211, R211, 0x1 ;  /* 0x00000001d3d32836 */ /* 0x000fc60000000000 */
[----:B------:R-:W-:Y:S02]  /*0170*/  ISETP.GE.U32.AND P1, PT, R0, R3, PT ;  /* 0x000000030000720c */ /* 0x000fe40003f26070 */
[----:B------:R-:W1:Y:S11]  /*0180*/  LDC R0, c[0x0][0x10] ;  /* 0x00000400ff007b82 */ /* 0x000e760000000800 */
[----:B------:R-:W-:-:S02]  /*0190*/  @P1 IADD3 R211, R211, 0x1, RZ ;  /* 0x00000001d3d31810 */ /* 0x000fc40007ffe0ff */
[----:B------:R-:W-:-:S04]  /*01a0*/  @!P0 LOP3.LUT R211, RZ, R3, RZ, 0x33, !PT ;  /* 0x00000003ffd38212 */ /* 0x000fc800078e33ff */
[----:B------:R-:W-:-:S05]  /*01b0*/  IADD3 R214, -R211, RZ, RZ ;  /* 0x000000ffd3d67210 */ /* 0x000fca0007ffe1ff */
[----:B--2-4-:R-:W-:Y:S02]  /*01c0*/  IMAD R214, R3, R214, UR4 ;  /* 0x0000000403d67e24 */ /* 0x014fe4000f8e02d6 */
[----:B-1----:R-:W-:Y:S05]  /*01d0*/  CALL.REL.NOINC `($_ZN5flash24flash_fwd_splitkv_kernelI23Flash_fwd_kernel_traitsILi192ELi64ELi64ELi4ELb0ELb0EN7cutlass10bfloat16_tE19Flash_kernel_traitsILi192ELi64ELi64ELi4ES3_EELb0ELb0ELb1ELb0ELb0ELb0ELb1ELb1EEEvNS_16Flash_fwd_paramsE$_ZN5flash30compute_attn_1rowblock_splitkvI23Flash_fwd_kernel_traitsILi192ELi64ELi64ELi4ELb0ELb0EN7cutlass10bfloat16_tE19Flash_kernel_traitsILi192ELi64ELi64ELi4ES3_EELb0ELb0ELb1ELb0ELb0ELb0ELb1ELb1ENS_16Flash_fwd_paramsEEEvRKT8_iiiii) ;  /* 0x0000000000087944 */ /* 0x002fea0003c00000 */
[----:B------:R-:W-:Y:S05]  /*01e0*/  BSYNC B4 ;  /* 0x0000000000047941 */ /* 0x000fea0003800000 */
.L_x_5034:
[----:B------:R-:W-:Y:S05]  /*01f0*/  EXIT ;  /* 0x000000000000794d */ /* 0x000fea0003800000 */
        .type           $_ZN5flash24flash_fwd_splitkv_kernelI23Flash_fwd_kernel_traitsILi192ELi64ELi64ELi4ELb0ELb0EN7cutlass10bfloat16_tE19Flash_kernel_traitsILi192ELi64ELi64ELi4ES3_EELb0ELb0ELb1ELb0ELb0ELb0ELb1ELb1EEEvNS_16Flash_fwd_paramsE$_ZN5flash30compute_attn_1rowblock_splitkvI23Flash_fwd_kernel_traitsILi192ELi64ELi64ELi4ELb0ELb0EN7cutlass10bfloat16_tE19Flash_kernel_traitsILi192ELi64ELi64ELi4ES3_EELb0ELb0ELb1ELb0ELb0ELb0ELb1ELb1ENS_16Flash_fwd_paramsEEEvRKT8_iiiii,@function
        .size           $_ZN5flash24flash_fwd_splitkv_kernelI23Flash_fwd_kernel_traitsILi192ELi64ELi64ELi4ELb0ELb0EN7cutlass10bfloat16_tE19Flash_kernel_traitsILi192ELi64ELi64ELi4ES3_EELb0ELb0ELb1ELb0ELb0ELb0ELb1ELb1EEEvNS_16Flash_fwd_paramsE$_ZN5flash30compute_attn_1rowblock_splitkvI23Flash_fwd_kernel_traitsILi192ELi64ELi64ELi4ELb0ELb0EN7cutlass10bfloat16_tE19Flash_kernel_traitsILi192ELi64ELi64ELi4ES3_EELb0ELb0ELb1ELb0ELb0ELb0ELb1ELb1ENS_16Flash_fwd_paramsEEEvRKT8_iiiii,(.L_x_7908 - $_ZN5flash24flash_fwd_splitkv_kernelI23Flash_fwd_kernel_traitsILi192ELi64ELi64ELi4ELb0ELb0EN7cutlass10bfloat16_tE19Flash_kernel_traitsILi192ELi64ELi64ELi4ES3_EELb0ELb0ELb1ELb0ELb0ELb0ELb1ELb1EEEvNS_16Flash_fwd_paramsE$_ZN5flash30compute_attn_1rowblock_splitkvI23Flash_fwd_kernel_traitsILi192ELi64ELi64ELi4ELb0ELb0EN7cutlass10bfloat16_tE19Flash_kernel_traitsILi192ELi64ELi64ELi4ES3_EELb0ELb0ELb1ELb0ELb0ELb0ELb1ELb1ENS_16Flash_fwd_paramsEEEvRKT8_iiiii)
$_ZN5flash24flash_fwd_splitkv_kernelI23Flash_fwd_kernel_traitsILi192ELi64ELi64ELi4ELb0ELb0EN7cutlass10bfloat16_tE19Flash_kernel_traitsILi192ELi64ELi64ELi4ES3_EELb0ELb0ELb1ELb0ELb0ELb0ELb1ELb1EEEvNS_16Flash_fwd_paramsE$_ZN5flash30compute_attn_1rowblock_splitkvI23Flash_fwd_kernel_traitsILi192ELi64ELi64ELi4ELb0ELb0EN7cutlass10bfloat16_tE19Flash_kernel_traitsILi192ELi64ELi64ELi4ES3_EELb0ELb0ELb1ELb0ELb0ELb0ELb1ELb1ENS_16Flash_fwd_paramsEEEvRKT8_iiiii:
        /* <DEDUP_REMOVED lines=27> */
.L_x_5036:
[----:B------:R-:W-:Y:S05]  /*03b0*/  BSYNC B0 ;  /* 0x0000000000007941 */ /* 0x000fea0003800000 */
.L_x_5035:
        /* <DEDUP_REMOVED lines=8> */
.L_x_5038:
[----:B------:R3:W5:Y:S02]  /*0440*/  LD.E R73, desc[UR6][R10.64+0xb8] ;  /* 0x0000b8060a497980 */ /* 0x000764000c101900 */
.L_x_5039:
[----:B------:R-:W-:Y:S05]  /*0450*/  BSYNC B0 ;  /* 0x0000000000007941 */ /* 0x000fea0003800000 */
.L_x_5037:
        /* <DEDUP_REMOVED lines=10> */
.L_x_5041:
[----:B------:R-:W2:Y:S01]  /*0500*/  LD.E.64 R4, desc[UR6][R10.64+0x108] ;  /* 0x000108060a047980 */ /* 0x000ea2000c101b00 */
[----:B------:R-:W-:Y:S01]  /*0510*/  BSSY B0, `(.L_x_5043) ;  /* 0x0000006000007945 */ /* 0x000fe20003800000 */
[----:B------:R-:W-:Y:S01]  /*0520*/  IMAD.MOV.U32 R2, RZ, RZ, RZ ;  /* 0x000000ffff027224 */ /* 0x000fe200078e00ff */
[----:B--2---:R-:W-:-:S04]  /*0530*/  ISETP.NE.U32.AND P0, PT, R4, RZ, PT ;  /* 0x000000ff0400720c */ /* 0x004fc80003f05070 */
[----:B------:R-:W-:-:S13]  /*0540*/  ISETP.NE.AND.EX P0, PT, R5, RZ, PT, P0 ;  /* 0x000000ff0500720c */ /* 0x000fda0003f05300 */
[----:B------:R-:W-:Y:S05]  /*0550*/  @!P0 BRA `(.L_x_5044) ;  /* 0x0000000000048947 */ /* 0x000fea0003800000 */
[----:B------:R2:W5:Y:S02]  /*0560*/  LD.E R2, desc[UR6][R10.64+0xbc] ;  /* 0x0000bc060a027980 */ /* 0x000564000c101900 */
.L_x_5044:
[----:B------:R-:W-:Y:S05]  /*0570*/  BSYNC B0 ;  /* 0x0000000000007941 */ /* 0x000fea0003800000 */
.L_x_5043:
[----:B-----5:R-:W-:Y:S02]  /*0580*/  IADD3 R137, R73, R2, RZ ;  /* 0x0000000249897210 */ /* 0x020fe40007ffe0ff */
.L_x_5042:
[----:B------:R-:W-:Y:S05]  /*0590*/  BSYNC B1 ;  /* 0x0000000000017941 */ /* 0x000fea0003800000 */
.L_x_5040:
[----:B------:R-:W-:Y:S01]  /*05a0*/  IMAD.SHL.U32 R69, R209, 0x40, RZ ;  /* 0x00000040d1457824 */ /* 0x000fe200078e00ff */
[----:B------:R-:W-:Y:S01]  /*05b0*/  MOV R4, R210 ;  /* 0x000000d200047202 */ /* 0x000fe20000000f00 */
[----:B------:R-:W-:-:S03]  /*05c0*/  IMAD.MOV.U32 R5, RZ, RZ, 0x0 ;  /* 0x00000000ff057424 */ /* 0x000fc600078e00ff */
[----:B------:R-:W-:-:S13]  /*05d0*/  ISETP.GT.AND P0, PT, R212, R69, PT ;  /* 0x00000045d400720c */ /* 0x000fda0003f04270 */
[----:B-123--:R-:W-:Y:S05]  /*05e0*/  @!P0 RET.REL.NODEC R4 `(_ZN5flash24flash_fwd_splitkv_kernelI23Flash_fwd_kernel_traitsILi192ELi64ELi64ELi4ELb0ELb0EN7cutlass10bfloat16_tE19Flash_kernel_traitsILi192ELi64ELi64ELi4ES3_EELb0ELb0ELb1ELb0ELb0ELb0ELb1ELb1EEEvNS_16Flash_fwd_paramsE) ;  /* 0xfffffff804848950 */ /* 0x00efea0003c3ffff */
[----:B------:R-:W2:Y:S01]  /*05f0*/  LD.E R2, desc[UR6][R10.64+0xb8] ;  /* 0x0000b8060a027980 */ /* 0x000ea2000c101900 */
[----:B------:R-:W-:Y:S01]  /*0600*/  IABS R6, R0 ;  /* 0x0000000000067213 */ /* 0x000fe20000000000 */
[----:B------:R-:W1:Y:S03]  /*0610*/  S2R R57, SR_TID.X ;  /* 0x0000000000397919 */ /* 0x000e660000002100 */
[----:B------:R-:W3:Y:S08]  /*0620*/  I2F.RP R4, R6 ;  /* 0x0000000600047306 */ /* 0x000ef00000209400 */
[----:B---3--:R-:W3:Y:S02]  /*0630*/  MUFU.RCP R8, R4 ;  /* 0x0000000400087308 */ /* 0x008ee40000001000 */
[----:B---3--:R-:W-:-:S06]  /*0640*/  VIADD R8, R8, 0xffffffe ;  /* 0x0ffffffe08087836 */ /* 0x008fcc0000000000 */
[----:B------:R-:W3:Y:S02]  /*0650*/  F2I.FTZ.U32.TRUNC.NTZ R9, R8 ;  /* 0x0000000800097305 */ /* 0x000ee4000021f000 */
[----:B---3--:R-:W-:Y:S02]  /*0660*/  IMAD.MOV R5, RZ, RZ, -R9 ;  /* 0x000000ffff057224 */ /* 0x008fe400078e0a09 */
        /* <DEDUP_REMOVED lines=14> */
[----:B------:R-:W-:Y:S02]  /*0750*/  IMAD R9, R5, R2, R4 ;  /* 0x0000000205097224 */ /* 0x000fe400078e0204 */
[----:B------:R-:W-:-:S03]  /*0760*/  VIADD R7, R137, 0x3f ;  /* 0x0000003f89077836 */ /* 0x000fc60000000000 */
[----:B------:R-:W-:Y:S02]  /*0770*/  ISETP.GT.U32.AND P1, PT, R6, R9, PT ;  /* 0x000000090600720c */ /* 0x000fe40003f24070 */
[----:B------:R-:W-:-:S04]  /*0780*/  SHF.R.S32.HI R2, RZ, 0x1f, R7 ;  /* 0x0000001fff027819 */ /* 0x000fc80000011407 */
[----:B------:R-:W-:-:S04]  /*0790*/  LEA.HI R2, R2, R7, RZ, 0x6 ;  /* 0x0000000702027211 */ /* 0x000fc800078f30ff */
[----:B------:R-:W-:-:S03]  /*07a0*/  SHF.R.S32.HI R135, RZ, 0x6, R2 ;  /* 0x00000006ff877819 */ /* 0x000fc60000011402 */
[----:B------:R-:W-:Y:S02]  /*07b0*/  @!P1 IMAD.IADD R9, R9, 0x1, -R6 ;  /* 0x0000000109099824 */ /* 0x000fe400078e0a06 */
[----:B------:R-:W-:Y:S01]  /*07c0*/  @!P1 VIADD R5, R5, 0x1 ;  /* 0x0000000105059836 */ /* 0x000fe20000000000 */
[----:B------:R-:W-:Y:S02]  /*07d0*/  ISETP.NE.AND P1, PT, R0, RZ, PT ;  /* 0x000000ff0000720c */ /* 0x000fe40003f25270 */
[----:B------:R-:W-:-:S13]  /*07e0*/  ISETP.GE.U32.AND P2, PT, R9, R6, PT ;  /* 0x000000060900720c */ /* 0x000fda0003f46070 */
[----:B------:R-:W-:-:S04]  /*07f0*/  @P2 VIADD R5, R5, 0x1 ;  /* 0x0000000105052836 */ /* 0x000fc80000000000 */
[----:B------:R-:W-:Y:S01]  /*0800*/  @!P0 IMAD.MOV R5, RZ, RZ, -R5 ;  /* 0x000000ffff058224 */ /* 0x000fe200078e0a05 */
[----:B------:R-:W-:-:S05]  /*0810*/  @!P1 LOP3.LUT R5, RZ, R0, RZ, 0x33, !PT ;  /* 0x00000000ff059212 */ /* 0x000fca00078e33ff */
[----:B------:R-:W-:-:S05]  /*0820*/  IMAD R206, R5, UR8, RZ ;  /* 0x0000000805ce7c24 */ /* 0x000fca000f8e02ff */
[----:B------:R-:W-:-:S04]  /*0830*/  VIADDMNMX R135, R206, R5, R135, PT ;  /* 0x00000005ce877246 */ /* 0x000fc80003800187 */
[----:B------:R-:W-:-:S13]  /*0840*/  ISETP.GE.AND P0, PT, R206, R135, PT ;  /* 0x00000087ce00720c */ /* 0x000fda0003f06270 */
[----:B-1----:R-:W-:Y:S05]  /*0850*/  @!P0 BRA `(.L_x_5045) ;  /* 0x0000000800488947 */ /* 0x002fea0003800000 */
        /* <DEDUP_REMOVED lines=20> */
[----:B----4-:R-:W-:Y:S02]  /*09a0*/  IMAD R0, R3, R0, RZ ;  /* 0x0000000003007224 */ /* 0x010fe400078e02ff */
[C---:B------:R-:W-:Y:S01]  /*09b0*/  VIADD R2, R8.reuse, 0x8 ;  /* 0x0000000808027836 */ /* 0x040fe20000000000 */
[-C--:B------:R-:W-:Y:S02]  /*09c0*/  ISETP.GE.AND P2, PT, R8, R69.reuse, PT ;  /* 0x000000450800720c */ /* 0x080fe40003f46270 */
[----:B------:R-:W-:Y:S01]  /*09d0*/  IADD3 R5, P0, R0, R10, RZ ;  /* 0x0000000a00057210 */ /* 0x000fe20007f1e0ff */
[----:B------:R-:W-:Y:S01]  /*09e0*/  VIADD R10, R14, 0x40 ;  /* 0x000000400e0a7836 */ /* 0x000fe20000000000 */
[----:B------:R-:W-:-:S02]  /*09f0*/  ISETP.GE.AND P5, PT, R2, R69, PT ;  /* 0x000000450200720c */ /* 0x000fc40003fa6270 */
[----:B------:R-:W-:Y:S02]  /*0a00*/  LEA.HI.X.SX32 R0, R0, R11, 0x1, P0 ;  /* 0x0000000b00007211 */ /* 0x000fe400000f0eff */
[----:B------:R-:W-:Y:S02]  /*0a10*/  LEA R4, P1, R5, R6, 0x2 ;  /* 0x0000000605047211 */ /* 0x000fe400078210ff */
[----:B------:R-:W-:Y:S02]  /*0a20*/  SHF.R.S32.HI R11, RZ, 0x1f, R3 ;  /* 0x0000001fff0b7819 */ /* 0x000fe40000011403 */
[----:B------:R-:W-:Y:S02]  /*0a30*/  IADD3 R3, P0, R3, R8, RZ ;  /* 0x0000000803037210 */ /* 0x000fe40007f1e0ff */
[----:B------:R-:W-:Y:S01]  /*0a40*/  LEA.HI.X R5, R5, R7, R0, 0x2, P1 ;  /* 0x0000000705057211 */ /* 0x000fe200008f1400 */
[----:B------:R-:W-:Y:S01]  /*0a50*/  VIADD R0, R8, 0x10 ;  /* 0x0000001008007836 */ /* 0x000fe20000000000 */
[----:B------:R-:W-:Y:S01]  /*0a60*/  ISETP.GE.OR P4, PT, R2, R69, P6 ;  /* 0x000000450200720c */ /* 0x000fe20003786670 */
[C---:B------:R-:W-:Y:S01]  /*0a70*/  VIADD R2, R8.reuse, 0x18 ;  /* 0x0000001808027836 */ /* 0x040fe20000000000 */
[----:B------:R-:W-:-:S02]  /*0a80*/  LEA.HI.X.SX32 R11, R8, R11, 0x1, P0 ;  /* 0x0000000b080b7211 */ /* 0x000fc400000f0eff */
[C---:B------:R-:W-:Y:S02]  /*0a90*/  LEA R6, P1, R3.reuse, R12, 0x2 ;  /* 0x0000000c03067211 */ /* 0x040fe400078210ff */
        /* <DEDUP_REMOVED lines=12> */
.L_x_5047:
[----:B------:R-:W-:Y:S05]  /*0b60*/  BSYNC B0 ;  /* 0x0000000000007941 */ /* 0x000fea0003800000 */
.L_x_5046:
        /* <DEDUP_REMOVED lines=10> */
.L_x_5049:
[----:B------:R-:W-:Y:S05]  /*0c10*/  BSYNC B0 ;  /* 0x0000000000007941 */ /* 0x000fea0003800000 */
.L_x_5048:
        /* <DEDUP_REMOVED lines=10> */
.L_x_5051:
[----:B------:R-:W-:Y:S05]  /*0cc0*/  BSYNC B0 ;  /* 0x0000000000007941 */ /* 0x000fea0003800000 */
.L_x_5050:
        /* <DEDUP_REMOVED lines=10> */
.L_x_5053:
[----:B------:R-:W-:Y:S05]  /*0d70*/  BSYNC B0 ;  /* 0x0000000000007941 */ /* 0x000fea0003800000 */
.L_x_5052:
        /* <DEDUP_REMOVED lines=9> */
.L_x_5055:
[----:B------:R-:W-:Y:S05]  /*0e10*/  BSYNC B0 ;  /* 0x0000000000007941 */ /* 0x000fea0003800000 */
.L_x_5054:
        /* <DEDUP_REMOVED lines=10> */
.L_x_5057:
[----:B------:R-:W-:Y:S05]  /*0ec0*/  BSYNC B0 ;  /* 0x0000000000007941 */ /* 0x000fea0003800000 */
.L_x_5056:
        /* <DEDUP_REMOVED lines=9> */
.L_x_5059:
[----:B------:R-:W-:Y:S05]  /*0f60*/  BSYNC B0 ;  /* 0x0000000000007941 */ /* 0x000fea0003800000 */
.L_x_5058:
        /* <DEDUP_REMOVED lines=10> */
.L_x_5061:
[----:B------:R-:W-:Y:S05]  /*1010*/  BSYNC B0 ;  /* 0x0000000000007941 */ /* 0x000fea0003800000 */
.L_x_5060:
        /* <DEDUP_REMOVED lines=17> */
[----:B-1----:R-:W-:Y:S05]  /*1130*/  @P6 RET.REL.NODEC R210 `(_ZN5flash24flash_fwd_splitkv_kernelI23Flash_fwd_kernel_traitsILi192ELi64ELi64ELi4ELb0ELb0EN7cutlass10bfloat16_tE19Flash_kernel_traitsILi192ELi64ELi64ELi4ES3_EELb0ELb0ELb1ELb0ELb0ELb0ELb1ELb1EEEvNS_16Flash_fwd_paramsE) ;  /* 0xffffffecd2b06950 */ /* 0x002fea0003c3ffff */
[----:B------:R-:W-:Y:S02]  /*1140*/  MOV R3, 0xff800000 ;  /* 0xff80000000037802 */ /* 0x000fe40000000f00 */
[----:B------:R-:W-:-:S03]  /*1150*/  MOV R211, 0x0 ;  /* 0x0000000000d37802 */ /* 0x000fc60000000f00 */
[----:B------:R1:W-:Y:S02]  /*1160*/  ST.E desc[UR6][R6.64+0xe0], R3 ;  /* 0x0000e00306007985 */ /* 0x0003e4000c101906 */
[----:B-1----:R-:W-:Y:S05]  /*1170*/  RET.REL.NODEC R210 `(_ZN5flash24flash_fwd_splitkv_kernelI23Flash_fwd_kernel_traitsILi192ELi64ELi64ELi4ELb0ELb0EN7cutlass10bfloat16_tE19Flash_kernel_traitsILi192ELi64ELi64ELi4ES3_EELb0ELb0ELb1ELb0ELb0ELb0ELb1ELb1EEEvNS_16Flash_fwd_paramsE) ;  /* 0xffffffecd2a07950 */ /* 0x002fea0003c3ffff */
.L_x_5045:
        /* <DEDUP_REMOVED lines=49> */
[----:B------:R-:W-:Y:S01]  /*1490*/  ISETP.GE.AND P0, PT, R0, RZ, PT ;  /* 0x000000ff0000720c */ /* 0x000fe20003f06270 */
[----:B------:R-:W2:Y:S01]  /*14a0*/  LD.E.64 R12, desc[UR6][R10.64+0x28] ;  /* 0x000028060a0c7980 */ /* 0x000ea2000c101b00 */
        /* <DEDUP_REMOVED lines=10> */
[----:B-1----:R-:W1:Y:S01]  /*1550*/  F2I.FTZ.U32.TRUNC.NTZ R25, R14 ;  /* 0x0000000e00197305 */ /* 0x002e62000021f000 */
[----:B------:R-:W-:Y:S02]  /*1560*/  MOV R24, RZ ;  /* 0x000000ff00187202 */ /* 0x000fe40000000f00 */
[----:B------:R-:W-:Y:S01]  /*1570*/  IABS R6, R214 ;  /* 0x000000d600067213 */ /* 0x000fe20000000000 */
[----:B-1----:R-:W-:-:S04]  /*1580*/  IMAD.MOV R0, RZ, RZ, -R25 ;  /* 0x000000ffff007224 */ /* 0x002fc800078e0a19 */
        /* <DEDUP_REMOVED lines=9> */
[----:B------:R-:W-:Y:S02]  /*1620*/  ISETP.GE.U32.AND P2, PT, R23, R8, PT ;  /* 0x000000081700720c */ /* 0x000fe40003f46070 */
[----:B------:R-:W-:Y:S02]  /*1630*/  ISETP.GE.AND P0, PT, R6, RZ, PT ;  /* 0x000000ff0600720c */ /* 0x000fe40003f06270 */
[----:B------:R-:W-:Y:S01]  /*1640*/  @!P1 IADD3 R15, R15, 0x1, RZ ;  /* 0x000000010f0f9810 */ /* 0x000fe20007ffe0ff */
[----:B------:R-:W-:Y:S01]  /*1650*/  IMAD.MOV R9, RZ, RZ, -R9 ;  /* 0x000000ffff097224 */ /* 0x000fe200078e0a09 */
[----:B------:R-:W-:-:S03]  /*1660*/  ISETP.NE.AND P1, PT, R7, RZ, PT ;  /* 0x000000ff0700720c */ /* 0x000fc60003f25270 */
[----:B------:R-:W-:-:S04]  /*1670*/  IMAD R9, R4, R9, R5 ;  /* 0x0000000904097224 */ /* 0x000fc800078e0205 */
[----:B------:R-:W-:Y:S02]  /*1680*/  @P2 VIADD R15, R15, 0x1 ;  /* 0x000000010f0f2836 */ /* 0x000fe40000000000 */
[----:B----4-:R-:W-:-:S03]  /*1690*/  IMAD R4, R67, R9, RZ ;  /* 0x0000000943047224 */ /* 0x010fc600078e02ff */
[----:B------:R-:W-:Y:S02]  /*16a0*/  @!P0 IADD3 R15, -R15, RZ, RZ ;  /* 0x000000ff0f0f8210 */ /* 0x000fe40007ffe1ff */
[----:B------:R-:W-:-:S04]  /*16b0*/  @!P1 LOP3.LUT R15, RZ, R7, RZ, 0x33, !PT ;  /* 0x00000007ff0f9212 */ /* 0x000fc800078e33ff */
[----:B------:R-:W-:Y:S02]  /*16c0*/  SHF.R.S32.HI R14, RZ, 0x1f, R15 ;  /* 0x0000001fff0e7819 */ /* 0x000fe4000001140f */
[----:B--2---:R-:W-:Y:S01]  /*16d0*/  SHF.R.S32.HI R0, RZ, 0x1f, R2 ;  /* 0x0000001fff007819 */ /* 0x004fe20000011402 */
[-C--:B------:R-:W-:Y:S02]  /*16e0*/  IMAD R21, R21, R2.reuse, RZ ;  /* 0x0000000215157224 */ /* 0x080fe400078e02ff */
[----:B------:R-:W-:-:S04]  /*16f0*/  IMAD.WIDE.U32 R22, R20, R2, RZ ;  /* 0x0000000214167225 */ /* 0x000fc800078e00ff */
[----:B------:R-:W-:Y:S02]  /*1700*/  IMAD R21, R20, R0, R21 ;  /* 0x0000000014157224 */ /* 0x000fe400078e0215 */
[----:B------:R-:W-:-:S03]  /*1710*/  IMAD.MOV.U32 R20, RZ, RZ, R22 ;  /* 0x000000ffff147224 */ /* 0x000fc600078e0016 */
[----:B------:R-:W-:Y:S02]  /*1720*/  IADD3 R21, R23, R21, RZ ;  /* 0x0000001517157210 */ /* 0x000fe40007ffe0ff */
[----:B------:R-:W-:Y:S01]  /*1730*/  SHF.R.S32.HI R23, RZ, 0x1f, R9 ;  /* 0x0000001fff177819 */ /* 0x000fe20000011409 */
[----:B------:R-:W-:Y:S02]  /*1740*/  IMAD R7, R13, R2, RZ ;  /* 0x000000020d077224 */ /* 0x000fe400078e02ff */
[----:B------:R-:W-:-:S04]  /*1750*/  IMAD.WIDE.U32 R20, R9, R66, R20 ;  /* 0x0000004209147225 */ /* 0x000fc800078e0014 */
[----:B------:R-:W-:Y:S02]  /*1760*/  IMAD R4, R66, R23, R4 ;  /* 0x0000001742047224 */ /* 0x000fe400078e0204 */
        /* <DEDUP_REMOVED lines=8> */
[----:B------:R-:W-:Y:S02]  /*17f0*/  IADD3 R7, R19, R0, RZ ;  /* 0x0000000013077210 */ /* 0x000fe40007ffe0ff */
[----:B------:R-:W-:Y:S01]  /*1800*/  MOV R0, R18 ;  /* 0x0000001200007202 */ /* 0x000fe20000000f00 */
[----:B------:R-:W-:Y:S05]  /*1810*/  BRA `(.L_x_5064) ;  /* 0x0000000400407947 */ /* 0x000fea0003800000 */
.L_x_5063:
        /* <DEDUP_REMOVED lines=28> */
[----:B-----5:R-:W-:-:S04]  /*19e0*/  @!P3 SHF.R.S32.HI R5, RZ, 0x1f, R8 ;  /* 0x0000001fff05b819 */ /* 0x020fc80000011408 */
[----:B------:R-:W-:Y:S01]  /*19f0*/  @!P3 IADD3 R25, R25, R4, RZ ;  /* 0x000000041919b210 */ /* 0x000fe20007ffe0ff */
[----:B----4-:R-:W-:Y:S01]  /*1a00*/  @!P3 IMAD R4, R23, R8, RZ ;  /* 0x000000081704b224 */ /* 0x010fe200078e02ff */
[-C--:B------:R-:W-:Y:S01]  /*1a10*/  @!P0 IADD3 R0, R0, -R7.reuse, RZ ;  /* 0x8000000700008210 */ /* 0x080fe20007ffe0ff */
[-C--:B------:R-:W-:Y:S02]  /*1a20*/  @P3 IMAD R13, R67, R6.reuse, RZ ;  /* 0x00000006430d3224 */ /* 0x080fe400078e02ff */
[----:B------:R-:W-:Y:S01]  /*1a30*/  @P3 IMAD.WIDE.U32 R26, R66, R6, RZ ;  /* 0x00000006421a3225 */ /* 0x000fe200078e00ff */
[----:B------:R-:W-:-:S03]  /*1a40*/  ISETP.GE.U32.AND P2, PT, R0, R7, PT ;  /* 0x000000070000720c */ /* 0x000fc60003f46070 */
[C---:B------:R-:W-:Y:S02]  /*1a50*/  @!P3 IMAD R4, R22.reuse, R5, R4 ;  /* 0x000000051604b224 */ /* 0x040fe400078e0204 */
[----:B------:R-:W-:Y:S01]  /*1a60*/  @!P3 IMAD.WIDE.U32 R22, R22, R8, R24 ;  /* 0x000000081616b225 */ /* 0x000fe200078e0018 */
[----:B------:R-:W-:Y:S02]  /*1a70*/  LOP3.LUT R0, R214, R9, RZ, 0x3c, !PT ;  /* 0x00000009d6007212 */ /* 0x000fe400078e3cff */
[----:B------:R-:W-:Y:S01]  /*1a80*/  @!P3 SHF.R.S32.HI R7, RZ, 0x1f, R14 ;  /* 0x0000001fff07b819 */ /* 0x000fe2000001140e */
[----:B------:R-:W-:Y:S02]  /*1a90*/  @P3 IMAD.IADD R13, R27, 0x1, R13 ;  /* 0x000000011b0d3824 */ /* 0x000fe400078e020d */
[----:B------:R-:W-:Y:S01]  /*1aa0*/  @!P3 IMAD.IADD R13, R23, 0x1, R4 ;  /* 0x00000001170db824 */ /* 0x000fe200078e0204 */
[----:B------:R-:W-:Y:S01]  /*1ab0*/  ISETP.GE.AND P1, PT, R0, RZ, PT ;  /* 0x000000ff0000720c */ /* 0x000fe20003f26270 */
[----:B------:R-:W-:Y:S01]  /*1ac0*/  @!P3 IMAD R4, R65, R14, RZ ;  /* 0x0000000e4104b224 */ /* 0x000fe200078e02ff */
[----:B------:R-:W-:-:S02]  /*1ad0*/  @!P0 IADD3 R2, R2, 0x1, RZ ;  /* 0x0000000102028810 */ /* 0x000fc40007ffe0ff */
[----:B------:R-:W-:Y:S01]  /*1ae0*/  ISETP.NE.AND P0, PT, R9, RZ, PT ;  /* 0x000000ff0900720c */ /* 0x000fe20003f05270 */
[----:B------:R-:W-:Y:S01]  /*1af0*/  @!P3 IMAD R4, R7, R64, R4 ;  /* 0x000000400704b224 */ /* 0x000fe200078e0204 */
[----:B------:R-:W-:Y:S01]  /*1b00*/  LEA R5, R135, 0xffffffc0, 0x6 ;  /* 0xffffffc087057811 */ /* 0x000fe200078e30ff */
[----:B------:R-:W-:Y:S01]  /*1b10*/  @!P3 IMAD.WIDE.U32 R24, R64, R14, RZ ;  /* 0x0000000e4018b225 */ /* 0x000fe200078e00ff */
[----:B------:R-:W-:Y:S02]  /*1b20*/  @P3 MOV R12, R26 ;  /* 0x0000001a000c3202 */ /* 0x000fe40000000f00 */
[----:B------:R-:W-:Y:S01]  /*1b30*/  @!P3 MOV R12, R22 ;  /* 0x00000016000cb202 */ /* 0x000fe20000000f00 */
[----:B------:R-:W-:Y:S01]  /*1b40*/  @P2 VIADD R2, R2, 0x1 ;  /* 0x0000000102022836 */ /* 0x000fe20000000000 */
[----:B------:R-:W-:Y:S01]  /*1b50*/  SHF.R.S32.HI R23, RZ, 0x1f, R5 ;  /* 0x0000001fff177819 */ /* 0x000fe20000011405 */
[----:B------:R-:W-:Y:S01]  /*1b60*/  IMAD R6, R67, R5, RZ ;  /* 0x0000000543067224 */ /* 0x000fe200078e02ff */
[----:B------:R-:W-:Y:S01]  /*1b70*/  @!P3 IADD3 R25, R25, R4, RZ ;  /* 0x000000041919b210 */ /* 0x000fe20007ffe0ff */
[----:B------:R-:W-:Y:S01]  /*1b80*/  IMAD.MOV.U32 R4, RZ, RZ, R2 ;  /* 0x000000ffff047224 */ /* 0x000fe200078e0002 */
[----:B------:R-:W-:Y:S01]  /*1b90*/  @P3 IADD3 R14, R14, R15, RZ ;  /* 0x0000000f0e0e3210 */ /* 0x000fe20007ffe0ff */
[----:B------:R-:W-:-:S02]  /*1ba0*/  IMAD R6, R23, R66, R6 ;  /* 0x0000004217067224 */ /* 0x000fc400078e0206 */
[----:B------:R-:W-:-:S04]  /*1bb0*/  IMAD.WIDE.U32 R12, R66, R5, R12 ;  /* 0x00000005420c7225 */ /* 0x000fc800078e000c */
[----:B------:R-:W-:Y:S01]  /*1bc0*/  @!P1 IMAD.MOV R4, RZ, RZ, -R4 ;  /* 0x000000ffff049224 */ /* 0x000fe200078e0a04 */
[----:B------:R-:W-:Y:S01]  /*1bd0*/  @!P0 LOP3.LUT R4, RZ, R9, RZ, 0x33, !PT ;  /* 0x00000009ff048212 */ /* 0x000fe200078e33ff */
[----:B------:R-:W-:Y:S01]  /*1be0*/  @P3 IMAD.WIDE.U32 R26, R64, R14, RZ ;  /* 0x0000000e401a3225 */ /* 0x000fe200078e00ff */
[----:B------:R-:W-:Y:S02]  /*1bf0*/  IADD3 R7, R13, R6, RZ ;  /* 0x000000060d077210 */ /* 0x000fe40007ffe0ff */
[----:B------:R-:W-:Y:S01]  /*1c00*/  @!P3 SHF.R.S32.HI R15, RZ, 0x1f, R8 ;  /* 0x0000001fff0fb819 */ /* 0x000fe20000011408 */
[----:B------:R-:W-:Y:S01]  /*1c10*/  @P3 IMAD R13, R65, R14, RZ ;  /* 0x0000000e410d3224 */ /* 0x000fe200078e02ff */
[----:B------:R-:W-:Y:S01]  /*1c20*/  MOV R6, R12 ;  /* 0x0000000c00067202 */ /* 0x000fe20000000f00 */
[----:B------:R-:W-:Y:S01]  /*1c30*/  @!P3 IMAD R0, R21, R8, RZ ;  /* 0x000000081500b224 */ /* 0x000fe200078e02ff */
[----:B------:R-:W-:Y:S01]  /*1c40*/  SHF.R.S32.HI R14, RZ, 0x1f, R4 ;  /* 0x0000001fff0e7819 */ /* 0x000fe20000011404 */
[----:B------:R-:W-:-:S02]  /*1c50*/  IMAD R9, R19, R4, RZ ;  /* 0x0000000413097224 */ /* 0x000fc400078e02ff */
[C---:B------:R-:W-:Y:S02]  /*1c60*/  @!P3 IMAD R0, R20.reuse, R15, R0 ;  /* 0x0000000f1400b224 */ /* 0x040fe400078e0200 */
        /* <DEDUP_REMOVED lines=11> */
.L_x_5064:
[----:B------:R-:W-:Y:S05]  /*1d20*/  BSYNC B0 ;  /* 0x0000000000007941 */ /* 0x000fea0003800000 */
.L_x_5062:
[----:B------:R-:W-:Y:S01]  /*1d30*/  ISETP.NE.AND P3, PT, R3, -0x1, PT ;  /* 0xffffffff0300780c */ /* 0x000fe20003f65270 */
[----:B------:R-:W2:Y:S04]  /*1d40*/  LD.E.64 R178, desc[UR6][R10.64+0x30] ;  /* 0x000030060ab27980 */ /* 0x000ea8000c101b00 */
[----:B------:R-:W3:Y:S04]  /*1d50*/  LD.E R77, desc[UR6][R10.64+0xc0] ;  /* 0x0000c0060a4d7980 */ /* 0x000ee8000c101900 */
[----:B------:R-:W4:Y:S04]  /*1d60*/  LD.E.64 R24, desc[UR6][R10.64+0x48] ;  /* 0x000048060a187980 */ /* 0x000f28000c101b00 */
        /* <DEDUP_REMOVED lines=15> */
[----:B-1----:R-:W-:-:S02]  /*1e60*/  IMAD.SHL.U32 R16, R71, 0x8, RZ ;  /* 0x0000000847107824 */ /* 0x002fc400078e00ff */
        /* <DEDUP_REMOVED lines=12> */
[----:B------:R-:W-:Y:S02]  /*1f30*/  IMAD.IADD R19, R4, 0x1, -R19 ;  /* 0x0000000104137824 */ /* 0x000fe400078e0a13 */
[----:B------:R-:W-:Y:S01]  /*1f40*/  IMAD.X R23, R17, 0x1, R13, P0 ;  /* 0x0000000111177824 */ /* 0x000fe200000e060d */
[----:B------:R-:W-:Y:S01]  /*1f50*/  LEA.HI R13, R68, R57, RZ, 0x6 ;  /* 0x00000039440d7211 */ /* 0x000fe200078f30ff */
[----:B------:R-:W-:Y:S01]  /*1f60*/  IMAD.SHL.U32 R12, R19, 0x40, RZ ;  /* 0x00000040130c7824 */ /* 0x000fe200078e00ff */
[----:B------:R-:W-:Y:S01]  /*1f70*/  LOP3.LUT R8, R21, R8, RZ, 0x3c, !PT ;  /* 0x0000000815087212 */ /* 0x000fe200078e3cff */
[----:B------:R-:W-:-:S02]  /*1f80*/  IMAD R6, R9, R65, R6 ;  /* 0x0000004109067224 */ /* 0x000fc400078e0206 */
[----:B------:R-:W-:Y:S01]  /*1f90*/  IMAD.WIDE.U32 R22, R9, R64, R22 ;  /* 0x0000004009167225 */ /* 0x000fe200078e0016 */
[----:B------:R-:W-:-:S03]  /*1fa0*/  LOP3.LUT R9, R12, 0x1c0, RZ, 0xc0, !PT ;  /* 0x000001c00c097812 */ /* 0x000fc600078ec0ff */
[----:B------:R-:W-:Y:S02]  /*1fb0*/  IMAD.SHL.U32 R13, R13, 0x8, RZ ;  /* 0x000000080d0d7824 */ /* 0x000fe400078e00ff */
[----:B------:R-:W-:Y:S01]  /*1fc0*/  IMAD.SHL.U32 R4, R72, 0x8, RZ ;  /* 0x0000000848047824 */ /* 0x000fe200078e00ff */
[----:B------:R-:W-:Y:S02]  /*1fd0*/  SHF.R.U32.HI R55, RZ, 0x3, R9 ;  /* 0x00000003ff377819 */ /* 0x000fe40000011609 */
[----:B------:R-:W-:Y:S02]  /*1fe0*/  LOP3.LUT R156, R8, 0xfffffe00, R13, 0xf8, !PT ;  /* 0xfffffe00089c7812 */ /* 0x000fe400078ef80d */
[----:B------:R-:W-:Y:S02]  /*1ff0*/  LOP3.LUT R4, R9, 0x8, R4, 0xf8, !PT ;  /* 0x0000000809047812 */ /* 0x000fe400078ef804 */
[----:B------:R-:W-:Y:S02]  /*2000*/  SHF.R.S32.HI R74, RZ, 0x1f, R211 ;  /* 0x0000001fff4a7819 */ /* 0x000fe400000114d3 */
[----:B------:R-:W-:-:S02]  /*2010*/  LOP3.LUT P1, RZ, R19, 0x4, RZ, 0xc0, !PT ;  /* 0x0000000413ff7812 */ /* 0x000fc4000782c0ff */
[----:B------:R-:W-:Y:S02]  /*2020*/  LOP3.LUT P0, RZ, R19, 0x2, RZ, 0xc0, !PT ;  /* 0x0000000213ff7812 */ /* 0x000fe4000780c0ff */
[----:B------:R-:W-:Y:S01]  /*2030*/  LOP3.LUT R55, R4, R55, RZ, 0x3c, !PT ;  /* 0x0000003704377212 */ /* 0x000fe200078e3cff */
[----:B------:R-:W-:Y:S02]  /*2040*/  IMAD.IADD R23, R23, 0x1, R6 ;  /* 0x0000000117177824 */ /* 0x000fe400078e0206 */
[----:B------:R-:W-:Y:S01]  /*2050*/  IMAD R9, R29, R15, RZ ;  /* 0x0000000f1d097224 */ /* 0x000fe200078e02ff */
[----:B------:R-:W-:Y:S01]  /*2060*/  SHF.R.S32.HI R173, RZ, 0x1f, R214 ;  /* 0x0000001fffad7819 */ /* 0x000fe200000114d6 */
[----:B------:R-:W-:Y:S02]  /*2070*/  IMAD.SHL.U32 R2, R2, 0x40, RZ ;  /* 0x0000004002027824 */ /* 0x000fe400078e00ff */
[-C--:B------:R-:W-:Y:S02]  /*2080*/  IMAD R162, R14, R28.reuse, R9 ;  /* 0x0000001c0ea27224 */ /* 0x080fe400078e0209 */
[----:B------:R-:W-:Y:S01]  /*2090*/  VIADD R12, R16, 0x80 ;  /* 0x00000080100c7836 */ /* 0x000fe20000000000 */
[----:B------:R-:W-:Y:S01]  /*20a0*/  LOP3.LUT R55, R55, 0xfffffe00, R2, 0xf8, !PT ;  /* 0xfffffe0037377812 */ /* 0x000fe200078ef802 */
[----:B------:R-:W-:Y:S01]  /*20b0*/  IMAD.WIDE.U32 R22, R15, R28, R22 ;  /* 0x0000001c0f167225 */ /* 0x000fe200078e0016 */
[----:B------:R-:W-:-:S03]  /*20c0*/  SHF.R.S32.HI R171, RZ, 0x1f, R170 ;  /* 0x0000001fffab7819 */ /* 0x000fc600000114aa */
[----:B------:R-:W-:Y:S02]  /*20d0*/  IMAD.IADD R163, R23, 0x1, R162 ;  /* 0x0000000117a37824 */ /* 0x000fe400078e02a2 */
[----:B------:R-:W-:Y:S01]  /*20e0*/  IMAD.WIDE R174, R209, 0x40, R170 ;  /* 0x00000040d1ae7825 */ /* 0x000fe200078e02aa */
[----:B------:R-:W-:-:S03]  /*20f0*/  LEA.HI R68, R68, R57, RZ, 0x5 ;  /* 0x0000003944447211 */ /* 0x000fc600078f28ff */
[----:B------:R-:W-:Y:S02]  /*2100*/  IMAD.MOV.U32 R162, RZ, RZ, R22 ;  /* 0x000000ffffa27224 */ /* 0x000fe400078e0016 */
[-C--:B------:R-:W-:Y:S02]  /*2110*/  IMAD R157, R67, R170.reuse, RZ ;  /* 0x000000aa439d7224 */ /* 0x080fe400078e02ff */
[----:B------:R-:W-:Y:S02]  /*2120*/  IMAD R167, R65, R170, RZ ;  /* 0x000000aa41a77224 */ /* 0x000fe400078e02ff */
[C---:B------:R-:W-:Y:S02]  /*2130*/  IMAD R157, R171.reuse, R66, R157 ;  /* 0x00000042ab9d7224 */ /* 0x040fe400078e029d */
[-C--:B------:R-:W-:Y:S02]  /*2140*/  IMAD R167, R171, R64.reuse, R167 ;  /* 0x00000040aba77224 */ /* 0x080fe400078e02a7 */
[----:B------:R-:W-:Y:S01]  /*2150*/  IMAD.WIDE.U32 R162, R170, R64, R162 ;  /* 0x00000040aaa27225 */ /* 0x000fe200078e00a2 */
[----:B------:R-:W-:-:S02]  /*2160*/  SHF.R.S32.HI R70, RZ, 0x5, R68 ;  /* 0x00000005ff467819 */ /* 0x000fc40000011444 */
[----:B------:R-:W-:Y:S01]  /*2170*/  LOP3.LUT R68, R68, 0xffffffe0, RZ, 0xc0, !PT ;  /* 0xffffffe044447812 */ /* 0x000fe200078ec0ff */
[----:B------:R-:W-:Y:S02]  /*2180*/  IMAD.MOV.U32 R56, RZ, RZ, 0x10 ;  /* 0x00000010ff387424 */ /* 0x000fe400078e00ff */
[----:B------:R-:W-:Y:S02]  /*2190*/  IMAD.MOV.U32 R54, RZ, RZ, 0x20 ;  /* 0x00000020ff367424 */ /* 0x000fe400078e00ff */
[----:B------:R-:W-:Y:S01]  /*21a0*/  IMAD.IADD R167, R163, 0x1, R167 ;  /* 0x00000001a3a77824 */ /* 0x000fe200078e02a7 */
[C---:B------:R-:W-:Y:S01]  /*21b0*/  SHF.L.U64.HI R205, R66.reuse, 0x4, R67 ;  /* 0x0000000442cd7819 */ /* 0x040fe20000010243 */
[----:B------:R-:W-:Y:S01]  /*21c0*/  IMAD.SHL.U32 R204, R66, 0x10, RZ ;  /* 0x0000001042cc7824 */ /* 0x000fe200078e00ff */
[C---:B------:R-:W-:Y:S01]  /*21d0*/  SHF.L.U64.HI R203, R64.reuse, 0x4, R65 ;  /* 0x0000000440cb7819 */ /* 0x040fe20000010241 */
[----:B------:R-:W-:Y:S01]  /*21e0*/  IMAD.IADD R68, R57, 0x1, -R68 ;  /* 0x0000000139447824 */ /* 0x000fe200078e0a44 */
[----:B------:R-:W-:Y:S01]  /*21f0*/  SHF.L.U32 R202, R64, 0x4, RZ ;  /* 0x0000000440ca7819 */ /* 0x000fe200000006ff */
[----:B------:R-:W-:Y:S01]  /*2200*/  IMAD.SHL.U32 R75, R71, 0x4, RZ ;  /* 0x00000004474b7824 */ /* 0x000fe200078e00ff */
[----:B------:R-:W-:-:S02]  /*2210*/  SEL R56, R56, 0xfffffff0, !P0 ;  /* 0xfffffff038387807 */ /* 0x000fc40004000000 */
[----:B------:R-:W-:Y:S01]  /*2220*/  SEL R54, R54, 0xffffffe0, !P1 ;  /* 0xffffffe036367807 */ /* 0x000fe20004800000 */
[----:B--2---:R-:W-:-:S04]  /*2230*/  @P3 IMAD.WIDE.U32 R18, R178, R3, RZ ;  /* 0x00000003b2123225 */ /* 0x004fc800078e00ff */
[----:B------:R-:W-:Y:S02]  /*2240*/  @P3 IMAD.MOV.U32 R6, RZ, RZ, R18 ;  /* 0x000000ffff063224 */ /* 0x000fe400078e0012 */
[----:B---3--:R-:W-:-:S04]  /*2250*/  @!P3 IMAD R13, R27, R211, RZ ;  /* 0x000000d31b0db224 */ /* 0x008fc800078e02ff */
[C---:B------:R-:W-:Y:S02]  /*2260*/  @!P3 IMAD R4, R26.reuse, R74, R13 ;  /* 0x0000004a1a04b224 */ /* 0x040fe400078e020d */
[----:B------:R-:W-:-:S04]  /*2270*/  @!P3 IMAD.WIDE.U32 R26, R26, R211, RZ ;  /* 0x000000d31a1ab225 */ /* 0x000fc800078e00ff */
[----:B------:R-:W-:Y:S02]  /*2280*/  @!P3 IMAD.MOV.U32 R6, RZ, RZ, R26 ;  /* 0x000000ffff06b224 */ /* 0x000fe400078e001a */
[----:B------:R-:W-:Y:S01]  /*2290*/  @P3 IMAD R3, R179, R3, RZ ;  /* 0x00000003b3033224 */ /* 0x000fe200078e02ff */
[C---:B------:R-:W-:Y:S02]  /*22a0*/  IADD3 R13, R16.reuse, 0x40, RZ ;  /* 0x00000040100d7810 */ /* 0x040fe40007ffe0ff */
[----:B------:R-:W-:Y:S01]  /*22b0*/  IADD3 R18, P2, R16, R6, RZ ;  /* 0x0000000610127210 */ /* 0x000fe20007f5e0ff */
[----:B------:R-:W-:Y:S02]  /*22c0*/  @P3 IMAD.IADD R3, R19, 0x1, R3 ;  /* 0x0000000113033824 */ /* 0x000fe400078e0203 */
[----:B------:R-:W-:-:S04]  /*22d0*/  @!P3 IMAD.IADD R3, R27, 0x1, R4 ;  /* 0x000000011b03b824 */ /* 0x000fc800078e0204 */
[----:B------:R-:W-:Y:S01]  /*22e0*/  IMAD.X R19, R17, 0x1, R3, P2 ;  /* 0x0000000111137824 */ /* 0x000fe200010e0603 */
[-C--:B------:R-:W-:Y:S01]  /*22f0*/  ISETP.GE.AND P2, PT, R13, R77.reuse, PT ;  /* 0x0000004d0d00720c */ /* 0x080fe20003f46270 */
[----:B----4-:R-:W-:Y:S01]  /*2300*/  IMAD R9, R25, R214, RZ ;  /* 0x000000d619097224 */ /* 0x010fe200078e02ff */
[----:B------:R-:W-:Y:S02]  /*2310*/  ISETP.GE.AND P3, PT, R16, R77, PT ;  /* 0x0000004d1000720c */ /* 0x000fe40003f66270 */
[----:B------:R-:W-:Y:S01]  /*2320*/  SEL R3, RZ, 0xffffffff, P2 ;  /* 0xffffffffff037807 */ /* 0x000fe20001000000 */
[----:B------:R-:W-:Y:S01]  /*2330*/  IMAD R2, R24, R173, R9 ;  /* 0x000000ad18027224 */ /* 0x000fe200078e0209 */
[----:B------:R-:W-:Y:S01]  /*2340*/  ISETP.GE.AND P2, PT, R12, R77, PT ;  /* 0x0000004d0c00720c */ /* 0x000fe20003f46270 */
[----:B------:R-:W-:Y:S01]  /*2350*/  IMAD.WIDE.U32 R24, R214, R24, R18 ;  /* 0x00000018d6187225 */ /* 0x000fe200078e0012 */
[----:B------:R-:W-:-:S03]  /*2360*/  SEL R4, RZ, 0x1, P3 ;  /* 0x00000001ff047807 */ /* 0x000fc60001800000 */
[----:B------:R-:W-:Y:S01]  /*2370*/  IMAD.SHL.U32 R3, R3, 0x2, RZ ;  /* 0x0000000203037824 */ /* 0x000fe200078e00ff */
[----:B------:R-:W-:Y:S01]  /*2380*/  SEL R76, RZ, 0x4, P2 ;  /* 0x00000004ff4c7807 */ /* 0x000fe20001000000 */
[----:B------:R-:W-:Y:S01]  /*2390*/  IMAD.IADD R25, R25, 0x1, R2 ;  /* 0x0000000119197824 */ /* 0x000fe200078e0202 */
[----:B------:R-:W-:Y:S02]  /*23a0*/  SHF.R.S32.HI R2, RZ, 0x1f, R73 ;  /* 0x0000001fff027819 */ /* 0x000fe40000011449 */
[----:B------:R-:W-:-:S04]  /*23b0*/  LOP3.LUT R3, R3, 0x2, R4, 0xe2, !PT ;  /* 0x0000000203037812 */ /* 0x000fc800078ee204 */
        /* <DEDUP_REMOVED lines=33> */
[C---:B------:R-:W-:Y:S01]  /*25d0*/  IMAD.WIDE.U32 R182, R64.reuse, 0x60, RZ ;  /* 0x0000006040b67825 */ /* 0x040fe200078e00ff */
[----:B------:R-:W-:-:S02]  /*25e0*/  SHF.L.U64.HI R80, R64, 0x5, R65 ;  /* 0x0000000540507819 */ /* 0x000fc40000010241 */
[----:B------:R-:W-:Y:S01]  /*25f0*/  LOP3.LUT R154, R150, 0x1, RZ, 0xc0, !PT ;  /* 0x00000001969a7812 */ /* 0x000fe200078ec0ff */
[----:B------:R-:W-:Y:S01]  /*2600*/  IMAD.SHL.U32 R79, R64, 0x20, RZ ;  /* 0x00000020404f7824 */ /* 0x000fe200078e00ff */
[----:B------:R-:W-:Y:S01]  /*2610*/  LOP3.LUT R152, R150, 0x2, RZ, 0xc0, !PT ;  /* 0x0000000296987812 */ /* 0x000fe200078ec0ff */
[C---:B------:R-:W-:Y:S01]  /*2620*/  VIADD R151, R170.reuse, 0x20 ;  /* 0x00000020aa977836 */ /* 0x040fe20000000000 */
[C---:B------:R-:W-:Y:S01]  /*2630*/  IADD3 R153, R170.reuse, 0x10, RZ ;  /* 0x00000010aa997810 */ /* 0x040fe20007ffe0ff */
[----:B------:R-:W-:Y:S01]  /*2640*/  VIADD R149, R170, 0x30 ;  /* 0x00000030aa957836 */ /* 0x000fe20000000000 */
[----:B------:R-:W-:Y:S01]  /*2650*/  SHF.L.U64.HI R80, R79, 0x1, R80 ;  /* 0x000000014f507819 */ /* 0x000fe20000010250 */
        /* <DEDUP_REMOVED lines=11> */
[----:B------:R-:W-:Y:S01]  /*2710*/  IMAD.WIDE.U32 R32, R211, R32, R16 ;  /* 0x00000020d3207225 */ /* 0x000fe200078e0010 */
[----:B----4-:R-:W-:-:S03]  /*2720*/  SHF.L.U64.HI R114, R184, 0x5, R185 ;  /* 0x00000005b8727819 */ /* 0x010fc600000102b9 */
[----:B------:R-:W-:Y:S01]  /*2730*/  IMAD.WIDE.U32 R30, R211, R34, R16 ;  /* 0x00000022d31e7225 */ /* 0x000fe200078e0010 */
[C---:B------:R-:W-:Y:S02]  /*2740*/  SHF.L.U32 R98, R186.reuse, 0x4, RZ ;  /* 0x00000004ba627819 */ /* 0x040fe400000006ff */
[----:B------:R-:W-:Y:S01]  /*2750*/  SHF.L.U64.HI R95, R186, 0x4, R187 ;  /* 0x00000004ba5f7819 */ /* 0x000fe200000102bb */
[----:B------:R-:W-:Y:S01]  /*2760*/  IMAD R2, R34, R74, R3 ;  /* 0x0000004a22027224 */ /* 0x000fe200078e0203 */
[----:B------:R-:W-:Y:S01]  /*2770*/  SHF.R.S32.HI R3, RZ, 0x1f, R5 ;  /* 0x0000001fff037819 */ /* 0x000fe20000011405 */
[----:B------:R-:W-:Y:S01]  /*2780*/  IMAD.IADD R33, R33, 0x1, R0 ;  /* 0x0000000121217824 */ /* 0x000fe200078e0200 */
[----:B------:R-:W-:Y:S01]  /*2790*/  SHF.L.U64.HI R105, R186, 0x5, R187 ;  /* 0x00000005ba697819 */ /* 0x000fe200000102bb */
[-C--:B------:R-:W-:Y:S02]  /*27a0*/  IMAD R4, R185, R5.reuse, RZ ;  /* 0x00000005b9047224 */ /* 0x080fe400078e02ff */
[----:B------:R-:W-:-:S02]  /*27b0*/  IMAD R0, R187, R5, RZ ;  /* 0x00000005bb007224 */ /* 0x000fc400078e02ff */
        /* <DEDUP_REMOVED lines=21> */
[C---:B------:R-:W-:Y:S02]  /*2910*/  IMAD R121, R21.reuse, R186, RZ ;  /* 0x000000ba15797224 */ /* 0x040fe400078e02ff */
[----:B------:R-:W-:Y:S02]  /*2920*/  IMAD R117, R21, R184, RZ ;  /* 0x000000b815757224 */ /* 0x000fe400078e02ff */
[----:B------:R-:W-:Y:S02]  /*2930*/  IMAD R121, R187, R3, R121 ;  /* 0x00000003bb797224 */ /* 0x000fe400078e0279 */
[----:B------:R-:W-:Y:S02]  /*2940*/  IMAD R5, R147, R20, RZ ;  /* 0x0000001493057224 */ /* 0x000fe400078e02ff */
[----:B------:R-:W-:-:S02]  /*2950*/  IMAD R0, R170, R147, R75 ;  /* 0x00000093aa007224 */ /* 0x000fc400078e024b */
[----:B------:R-:W-:Y:S01]  /*2960*/  IMAD.WIDE.U32 R18, R186, R3, R26 ;  /* 0x00000003ba127225 */ /* 0x000fe200078e001a */
[----:B------:R-:W-:-:S03]  /*2970*/  SHF.R.S32.HI R125, RZ, 0x1f, R5 ;  /* 0x0000001fff7d7819 */ /* 0x000fc60000011405 */
[-C--:B------:R-:W-:Y:S01]  /*2980*/  IMAD R117, R185, R3.reuse, R117 ;  /* 0x00000003b9757224 */ /* 0x080fe200078e0275 */
[----:B------:R-:W-:Y:S01]  /*2990*/  LEA R120, P0, R18, R24, 0x1 ;  /* 0x0000001812787211 */ /* 0x000fe200078008ff */
[----:B------:R-:W-:Y:S01]  /*29a0*/  IMAD.WIDE.U32 R14, R184, R3, R28 ;  /* 0x00000003b80e7225 */ /* 0x000fe200078e001c */
[----:B------:R-:W-:-:S03]  /*29b0*/  IADD3 R3, P3, R5, R0, RZ ;  /* 0x0000000005037210 */ /* 0x000fc60007f7e0ff */
[----:B------:R-:W-:Y:S01]  /*29c0*/  IMAD.IADD R121, R19, 0x1, R121 ;  /* 0x0000000113797824 */ /* 0x000fe200078e0279 */
[----:B------:R-:W-:Y:S01]  /*29d0*/  IADD3 R117, R15, R117, RZ ;  /* 0x000000750f757210 */ /* 0x000fe20007ffe0ff */
[----:B------:R-:W-:Y:S01]  /*29e0*/  IMAD.IADD R4, R75, 0x1, R0 ;  /* 0x000000014b047824 */ /* 0x000fe200078e0200 */
[----:B------:R-:W-:Y:S01]  /*29f0*/  LEA R118, P1, R14, R22, 0x1 ;  /* 0x000000160e767211 */ /* 0x000fe200078208ff */
[----:B------:R-:W-:Y:S01]  /*2a00*/  IMAD.SHL.U32 R155, R147, 0x10, RZ ;  /* 0x00000010939b7824 */ /* 0x000fe200078e00ff */
[----:B------:R-:W-:Y:S01]  /*2a10*/  LEA.HI.X R121, R18, R25, R121, 0x1, P0 ;  /* 0x0000001912797211 */ /* 0x000fe200000f0c79 */
[----:B------:R-:W-:Y:S01]  /*2a20*/  IMAD.SHL.U32 R18, R3, 0x2, RZ ;  /* 0x0000000203127824 */ /* 0x000fe200078e00ff */
[----:B------:R-:W-:Y:S01]  /*2a30*/  LEA.HI.X.SX32 R0, R0, R125, 0x1, P3 ;  /* 0x0000007d00007211 */ /* 0x000fe200018f0eff */
[----:B------:R-:W-:Y:S01]  /*2a40*/  VIADD R146, R155, 0x40 ;  /* 0x000000409b927836 */ /* 0x000fe20000000000 */
[----:B------:R-:W-:Y:S01]  /*2a50*/  LEA.HI.X R117, R14, R23, R117, 0x1, P1 ;  /* 0x000000170e757211 */ /* 0x000fe200008f0c75 */
[----:B------:R-:W-:Y:S01]  /*2a60*/  IMAD.SHL.U32 R108, R186, 0x20, RZ ;  /* 0x00000020ba6c7824 */ /* 0x000fe200078e00ff */
[----:B------:R-:W-:Y:S01]  /*2a70*/  SHF.L.U64.HI R0, R3, 0x1, R0 ;  /* 0x0000000103007819 */ /* 0x000fe20000010200 */
[----:B------:R-:W-:Y:S01]  /*2a80*/  IMAD R3, R65, 0x60, RZ ;  /* 0x0000006041037824 */ /* 0x000fe200078e02ff */
[----:B------:R-:W-:Y:S01]  /*2a90*/  IADD3 R58, P1, R8, R18, RZ ;  /* 0x00000012083a7210 */ /* 0x000fe20007f3e0ff */
[----:B------:R-:W-:Y:S01]  /*2aa0*/  IMAD.IADD R144, R155, 0x1, R146 ;  /* 0x000000019b907824 */ /* 0x000fe200078e0292 */
[----:B------:R-:W-:Y:S01]  /*2ab0*/  IADD3 R2, P2, R5, R4, RZ ;  /* 0x0000000405027210 */ /* 0x000fe20007f5e0ff */
[----:B------:R-:W-:Y:S01]  /*2ac0*/  IMAD.IADD R78, R183, 0x1, R3 ;  /* 0x00000001b74e7824 */ /* 0x000fe200078e0203 */
[----:B------:R-:W-:Y:S01]  /*2ad0*/  IADD3 R18, P0, R6, R18, RZ ;  /* 0x0000001206127210 */ /* 0x000fe20007f1e0ff */
[----:B------:R-:W-:Y:S01]  /*2ae0*/  IMAD.X R59, R9, 0x1, R0, P1 ;  /* 0x00000001093b7824 */ /* 0x000fe200008e0600 */
[----:B------:R-:W-:Y:S01]  /*2af0*/  LEA.HI.X.SX32 R125, R4, R125, 0x1, P2 ;  /* 0x0000007d047d7211 */ /* 0x000fe200010f0eff */
[----:B------:R-:W-:Y:S01]  /*2b00*/  IMAD.SHL.U32 R113, R184, 0x10, RZ ;  /* 0x00000010b8717824 */ /* 0x000fe200078e00ff */
[----:B------:R-:W-:Y:S01]  /*2b10*/  SHF.L.U32 R124, R2, 0x1, RZ ;  /* 0x00000001027c7819 */ /* 0x000fe200000006ff */
[----:B------:R-:W-:Y:S01]  /*2b20*/  IMAD.SHL.U32 R115, R184, 0x20, RZ ;  /* 0x00000020b8737824 */ /* 0x000fe200078e00ff */
[----:B------:R-:W-:Y:S01]  /*2b30*/  IADD3.X R19, R7, R0, RZ, P0, !PT ;  /* 0x0000000007137210 */ /* 0x000fe200007fe4ff */
[----:B------:R-:W-:Y:S01]  /*2b40*/  IMAD R3, R185, 0x60, RZ ;  /* 0x00000060b9037824 */ /* 0x000fe200078e02ff */
[C---:B------:R-:W-:Y:S01]  /*2b50*/  IADD3 R91, P1, R204.reuse, 0x40, RZ ;  /* 0x00000040cc5b7810 */ /* 0x040fe20007f3e0ff */
[----:B------:R-:W-:Y:S01]  /*2b60*/  IMAD R147, R147, 0x30, RZ ;  /* 0x0000003093937824 */ /* 0x000fe200078e02ff */
[----:B------:R-:W-:-:S02]  /*2b70*/  IADD3 R87, P0, R204, 0x80, RZ ;  /* 0x00000080cc577810 */ /* 0x000fc40007f1e0ff */
[----:B------:R-:W-:Y:S01]  /*2b80*/  SHF.L.U64.HI R125, R2, 0x1, R125 ;  /* 0x00000001027d7819 */ /* 0x000fe2000001027d */
[----:B------:R-:W-:Y:S01]  /*2b90*/  IMAD.X R92, RZ, RZ, R205, P1 ;  /* 0x000000ffff5c7224 */ /* 0x000fe200008e06cd */
[-C--:B------:R-:W-:Y:S02]  /*2ba0*/  IADD3 R122, P3, R8, R124.reuse, RZ ;  /* 0x0000007c087a7210 */ /* 0x080fe40007f7e0ff */
[----:B------:R-:W-:Y:S02]  /*2bb0*/  IADD3 R124, P2, R6, R124, RZ ;  /* 0x0000007c067c7210 */ /* 0x000fe40007f5e0ff */
[-C--:B------:R-:W-:Y:S01]  /*2bc0*/  IADD3.X R88, RZ, R205.reuse, RZ, P0, !PT ;  /* 0x000000cdff587210 */ /* 0x080fe200007fe4ff */
[--C-:B------:R-:W-:Y:S01]  /*2bd0*/  IMAD.X R123, R9, 0x1, R125.reuse, P3 ;  /* 0x00000001097b7824 */ /* 0x100fe200018e067d */
[-C--:B------:R-:W-:Y:S01]  /*2be0*/  IADD3 R89, P1, R91, R204.reuse, RZ ;  /* 0x000000cc5b597210 */ /* 0x080fe20007f3e0ff */
[----:B------:R-:W-:Y:S01]  /*2bf0*/  IMAD.X R125, R7, 0x1, R125, P2 ;  /* 0x00000001077d7824 */ /* 0x000fe200010e067d */
[----:B------:R-:W-:Y:S01]  /*2c00*/  IADD3 R85, P0, R87, R204, RZ ;  /* 0x000000cc57557210 */ /* 0x000fe20007f1e0ff */
[----:B------:R-:W-:Y:S01]  /*2c10*/  IMAD.MOV.U32 R9, RZ, RZ, R135 ;  /* 0x000000ffff097224 */ /* 0x000fe200078e0087 */
[----:B------:R-:W-:Y:S01]  /*2c20*/  IADD3 R145, R155, 0x80, RZ ;  /* 0x000000809b917810 */ /* 0x000fe20007ffe0ff */
[----:B------:R-:W-:Y:S01]  /*2c30*/  IMAD.X R90, R92, 0x1, R205, P1 ;  /* 0x000000015c5a7824 */ /* 0x000fe200008e06cd */
[----:B------:R-:W-:-:S02]  /*2c40*/  IADD3.X R86, R88, R205, RZ, P0, !PT ;  /* 0x000000cd58567210 */ /* 0x000fc400007fe4ff */
[-C--:B------:R-:W-:Y:S01]  /*2c50*/  IADD3 R84, P2, R89, R204.reuse, RZ ;  /* 0x000000cc59547210 */ /* 0x080fe20007f5e0ff */
[----:B------:R-:W-:Y:S01]  /*2c60*/  IMAD.IADD R143, R155, 0x1, R145 ;  /* 0x000000019b8f7824 */ /* 0x000fe200078e0291 */
[----:B------:R-:W-:Y:S02]  /*2c70*/  IADD3 R101, P0, R98, 0x80, RZ ;  /* 0x0000008062657810 */ /* 0x000fe40007f1e0ff */
[----:B------:R-:W-:Y:S01]  /*2c80*/  IADD3 R82, P1, R85, R204, RZ ;  /* 0x000000cc55527210 */ /* 0x000fe20007f3e0ff */
[----:B------:R-:W-:Y:S01]  /*2c90*/  IMAD.X R83, R90, 0x1, R205, P2 ;  /* 0x000000015a537824 */ /* 0x000fe200010e06cd */
[----:B------:R-:W-:Y:S01]  /*2ca0*/  IADD3 R97, P3, R98, 0x40, RZ ;  /* 0x0000004062617810 */ /* 0x000fe20007f7e0ff */
[----:B------:R-:W-:Y:S01]  /*2cb0*/  IMAD.X R104, RZ, RZ, R95, P0 ;  /* 0x000000ffff687224 */ /* 0x000fe200000e065f */
[C---:B------:R-:W-:Y:S01]  /*2cc0*/  SHF.L.U64.HI R0, R184.reuse, 0x4, R185 ;  /* 0x00000004b8007819 */ /* 0x040fe200000102b9 */
[----:B------:R-:W-:Y:S01]  /*2cd0*/  IMAD.WIDE.U32 R184, R184, 0x60, RZ ;  /* 0x00000060b8b87825 */ /* 0x000fe200078e00ff */
[----:B------:R-:W-:-:S02]  /*2ce0*/  IADD3.X R100, RZ, R95, RZ, P3, !PT ;  /* 0x0000005fff647210 */ /* 0x000fc40001ffe4ff */
[-C--:B------:R-:W-:Y:S01]  /*2cf0*/  IADD3 R102, P3, R97, R98.reuse, RZ ;  /* 0x0000006261667210 */ /* 0x080fe20007f7e0ff */
[----:B------:R-:W-:Y:S01]  /*2d00*/  IMAD.X R81, R86, 0x1, R205, P1 ;  /* 0x0000000156517824 */ /* 0x000fe200008e06cd */
[----:B------:R-:W-:Y:S01]  /*2d10*/  IADD3 R106, P2, R101, R98, RZ ;  /* 0x00000062656a7210 */ /* 0x000fe20007f5e0ff */
[C---:B------:R-:W-:Y:S01]  /*2d20*/  IMAD.IADD R141, R155.reuse, 0x1, R143 ;  /* 0x000000019b8d7824 */ /* 0x040fe200078e028f */
[----:B------:R-:W-:Y:S01]  /*2d30*/  IADD3 R112, P0, R108, R101, RZ ;  /* 0x000000656c707210 */ /* 0x000fe20007f1e0ff */
[--C-:B------:R-:W-:Y:S01]  /*2d40*/  IMAD.X R99, R100, 0x1, R95.reuse, P3 ;  /* 0x0000000164637824 */ /* 0x100fe200018e065f */
        /* <DEDUP_REMOVED lines=8> */
[----:B------:R-:W-:-:S02]  /*2dd0*/  IADD3 R116, R185, R3, RZ ;  /* 0x00000003b9747210 */ /* 0x000fc40007ffe0ff */
[----:B------:R-:W-:Y:S02]  /*2de0*/  IADD3.X R107, R105, R100, RZ, P1, !PT ;  /* 0x00000064696b7210 */ /* 0x000fe40000ffe4ff */
[----:B------:R-:W-:Y:S02]  /*2df0*/  SHF.R.S32.HI R140, RZ, 0x1f, R155 ;  /* 0x0000001fff8c7819 */ /* 0x000fe4000001149b */
[----:B------:R-:W-:Y:S02]  /*2e00*/  SHF.R.S32.HI R136, RZ, 0x1f, R147 ;  /* 0x0000001fff887819 */ /* 0x000fe40000011493 */
[----:B------:R-:W-:Y:S02]  /*2e10*/  SHF.R.S32.HI R138, RZ, 0x1f, R146 ;  /* 0x0000001fff8a7819 */ /* 0x000fe40000011492 */
[----:B------:R-:W-:Y:S02]  /*2e20*/  SHF.R.S32.HI R134, RZ, 0x1f, R145 ;  /* 0x0000001fff867819 */ /* 0x000fe40000011491 */
[----:B------:R-:W-:-:S02]  /*2e30*/  SHF.R.S32.HI R133, RZ, 0x1f, R144 ;  /* 0x0000001fff857819 */ /* 0x000fc40000011490 */
[----:B------:R-:W-:Y:S02]  /*2e40*/  SHF.R.S32.HI R132, RZ, 0x1f, R143 ;  /* 0x0000001fff847819 */ /* 0x000fe4000001148f */
[----:B------:R-:W-:Y:S02]  /*2e50*/  SHF.R.S32.HI R131, RZ, 0x1f, R142 ;  /* 0x0000001fff837819 */ /* 0x000fe4000001148e */
[----:B------:R-:W-:-:S07]  /*2e60*/  SHF.R.S32.HI R130, RZ, 0x1f, R141 ;  /* 0x0000001fff827819 */ /* 0x000fce000001148d */
.L_x_5159:
        /* <DEDUP_REMOVED lines=24> */
.L_x_5067:
[----:B------:R-:W-:Y:S05]  /*2ff0*/  BSYNC B0 ;  /* 0x0000000000007941 */ /* 0x000fea0003800000 */
.L_x_5066:
        /* <DEDUP_REMOVED lines=15> */
.L_x_5069:
[----:B------:R-:W-:Y:S05]  /*30f0*/  BSYNC B0 ;  /* 0x0000000000007941 */ /* 0x000fea0003800000 */
.L_x_5068:
        /* <DEDUP_REMOVED lines=15> */
.L_x_5071:
[----:B------:R-:W-:Y:S05]  /*31f0*/  BSYNC B0 ;  /* 0x0000000000007941 */ /* 0x000fea0003800000 */
.L_x_5070:
        /* <DEDUP_REMOVED lines=15> */
.L_x_5073:
[----:B------:R-:W-:Y:S05]  /*32f0*/  BSYNC B0 ;  /* 0x0000000000007941 */ /* 0x000fea0003800000 */
.L_x_5072:
        /* <DEDUP_REMOVED lines=66> */
.L_x_5080:
[----:B------:R-:W-:Y:S05]  /*3720*/  BSYNC B0 ;  /* 0x0000000000007941 */ /* 0x000fea0003800000 */
.L_x_5079:
        /* <DEDUP_REMOVED lines=48> */
.L_x_5082:
[----:B------:R-:W-:Y:S05]  /*3a30*/  BSYNC B0 ;  /* 0x0000000000007941 */ /* 0x000fea0003800000 */
.L_x_5081:
        /* <DEDUP_REMOVED lines=47> */
.L_x_5078:
[----:B------:R-:W-:Y:S05]  /*3d30*/  BSYNC B1 ;  /* 0x0000000000017941 */ /* 0x000fea0003800000 */
.L_x_5077:
        /* <DEDUP_REMOVED lines=65> */
.L_x_5086:
[----:B------:R-:W-:Y:S05]  /*4150*/  BSYNC B0 ;  /* 0x0000000000007941 */ /* 0x000fea0003800000 */
.L_x_5085:
        /* <DEDUP_REMOVED lines=51> */
.L_x_5088:
[----:B------:R-:W-:Y:S05]  /*4490*/  BSYNC B0 ;  /* 0x0000000000007941 */ /* 0x000fea0003800000 */
.L_x_5087:
        /* <DEDUP_REMOVED lines=50> */
.L_x_5084:
[----:B------:R-:W-:Y:S05]  /*47c0*/  BSYNC B1 ;  /* 0x0000000000017941 */ /* 0x000fea0003800000 */
.L_x_5083:
        /* <DEDUP_REMOVED lines=65> */
.L_x_5092:
[----:B------:R-:W-:Y:S05]  /*4be0*/  BSYNC B0 ;  /* 0x0000000000007941 */ /* 0x000fea0003800000 */
.L_x_5091:
        /* <DEDUP_REMOVED lines=51> */
.L_x_5094:
[----:B------:R-:W-:Y:S05]  /*4f20*/  BSYNC B0 ;  /* 0x0000000000007941 */ /* 0x000fea0003800000 */
.L_x_5093:
        /* <DEDUP_REMOVED lines=50> */
.L_x_5090:
[----:B------:R-:W-:Y:S05]  /*5250*/  BSYNC B1 ;  /* 0x0000000000017941 */ /* 0x000fea0003800000 */
.L_x_5089:
        /* <DEDUP_REMOVED lines=67> */
.L_x_5098:
[----:B------:R-:W-:Y:S05]  /*5690*/  BSYNC B0 ;  /* 0x0000000000007941 */ /* 0x000fea0003800000 */
.L_x_5097:
        /* <DEDUP_REMOVED lines=51> */
.L_x_5100:
[----:B------:R-:W-:Y:S05]  /*59d0*/  BSYNC B0 ;  /* 0x0000000000007941 */ /* 0x000fea0003800000 */
.L_x_5099:
        /* <DEDUP_REMOVED lines=50> */
.L_x_5096:
[----:B------:R-:W-:Y:S05]  /*5d00*/  BSYNC B1 ;  /* 0x0000000000017941 */ /* 0x000fea0003800000 */
.L_x_5095:
[----:B------:R-:W2:Y:S02]  /*5d10*/  LD.E R3, desc[UR6][R10.64+0xd0] ;  /* 0x0000d0060a037980 */ /* 0x000ea4000c101900 */
[----:B--2---:R-:W-:Y:S05]  /*5d20*/  IMAD.U32 R3, R3, -0x20, RZ ;  /* 0xffffffe003037824 */ /* 0x004fea00078e00ff */
[C---:B------:R-:W-:Y:S02]  /*5d30*/  LEA R18, P1, R3.reuse, R18, 0x1 ;  /* 0x0000001203127211 */ /* 0x040fe400078208ff */
[C---:B------:R-:W-:Y:S02]  /*5d40*/  LEA R58, P0, R3.reuse, R58, 0x1 ;  /* 0x0000003a033a7211 */ /* 0x040fe400078008ff */
[C---:B------:R-:W-:Y:S02]  /*5d50*/  LEA.HI.X.SX32 R19, R3.reuse, R19, 0x1, P1 ;  /* 0x0000001303137211 */ /* 0x040fe400008f0eff */
[----:B------:R-:W-:Y:S01]  /*5d60*/  LEA.HI.X.SX32 R59, R3, R59, 0x1, P0 ;  /* 0x0000003b033b7211 */ /* 0x000fe200000f0eff */
[----:B------:R-:W-:Y:S05]  /*5d70*/  BRA `(.L_x_5101) ;  /* 0x0000004c00a87947 */ /* 0x000fea0003800000 */
.L_x_5076:
        /* <DEDUP_REMOVED lines=89> */
.L_x_5107:
[----:B------:R-:W-:Y:S05]  /*6310*/  BSYNC B0 ;  /* 0x0000000000007941 */ /* 0x000fea0003800000 */
.L_x_5106:
[----:B-----5:R2:W-:Y:S02]  /*6320*/  ST.E.128 desc[UR6][R126.64], R48 ;  /* 0x000000307e007985 */ /* 0x0205e4000c101d06 */
.L_x_5105:
[----:B------:R-:W-:Y:S05]  /*6330*/  BSYNC B1 ;  /* 0x0000000000017941 */ /* 0x000fea0003800000 */
.L_x_5104:
        /* <DEDUP_REMOVED lines=87> */
.L_x_5111:
[----:B------:R-:W-:Y:S05]  /*68b0*/  BSYNC B0 ;  /* 0x0000000000007941 */ /* 0x000fea0003800000 */
.L_x_5110:
[----:B-----5:R3:W-:Y:S02]  /*68c0*/  ST.E.128 desc[UR6][R126.64+0x80], R48 ;  /* 0x000080307e007985 */ /* 0x0207e4000c101d06 */
.L_x_5109:
[----:B------:R-:W-:Y:S05]  /*68d0*/  BSYNC B1 ;  /* 0x0000000000017941 */ /* 0x000fea0003800000 */
.L_x_5108:
        /* <DEDUP_REMOVED lines=86> */
.L_x_5113:
[----:B------:R-:W-:Y:S05]  /*6e40*/  BSYNC B0 ;  /* 0x0000000000007941 */ /* 0x000fea0003800000 */
.L_x_5112:
[----:B-----5:R4:W-:Y:S02]  /*6e50*/  ST.E.128 desc[UR6][R126.64+0x100], R48 ;  /* 0x000100307e007985 */ /* 0x0209e4000c101d06 */
.L_x_5103:
[----:B------:R-:W-:Y:S05]  /*6e60*/  BSYNC B2 ;  /* 0x0000000000027941 */ /* 0x000fea0003800000 */
.L_x_5102:
        /* <DEDUP_REMOVED lines=99> */
.L_x_5119:
[----:B------:R-:W-:Y:S05]  /*74a0*/  BSYNC B0 ;  /* 0x0000000000007941 */ /* 0x000fea0003800000 */
.L_x_5118:
[----:B-----5:R3:W-:Y:S02]  /*74b0*/  ST.E.128 desc[UR6][R196.64], R48 ;  /* 0x00000030c4007985 */ /* 0x0207e4000c101d06 */
.L_x_5117:
[----:B------:R-:W-:Y:S05]  /*74c0*/  BSYNC B1 ;  /* 0x0000000000017941 */ /* 0x000fea0003800000 */
.L_x_5116:
        /* <DEDUP_REMOVED lines=30> */
[----:B--2---:R-:W-:Y:S01]  /*76b0*/  LEA.HI.X.SX32 R192, R189, R138, 0x1, P2 ;  /* 0x0000008abdc07211 */ /* 0x004fe200010f0eff */
[----:B------:R-:W-:Y:S01]  /*76c0*/  IMAD.MOV.U32 R189, RZ, RZ, RZ ;  /* 0x000000ffffbd7224 */ /* 0x000fe200078e00ff */
[C---:B------:R-:W-:Y:S01]  /*76d0*/  LEA R194, P0, R53.reuse, R122, 0x1 ;  /* 0x0000007a35c27211 */ /* 0x040fe200078008ff */
        /* <DEDUP_REMOVED lines=61> */
.L_x_5123:
[----:B------:R-:W-:Y:S05]  /*7ab0*/  BSYNC B0 ;  /* 0x0000000000007941 */ /* 0x000fea0003800000 */
.L_x_5122:
[----:B-----5:R3:W-:Y:S02]  /*7ac0*/  ST.E.128 desc[UR6][R196.64], R48 ;  /* 0x00000030c4007985 */ /* 0x0207e4000c101d06 */
.L_x_5121:
[----:B------:R-:W-:Y:S05]  /*7ad0*/  BSYNC B1 ;  /* 0x0000000000017941 */ /* 0x000fea0003800000 */
.L_x_5120:
        /* <DEDUP_REMOVED lines=93> */
.L_x_5125:
[----:B------:R-:W-:Y:S05]  /*80b0*/  BSYNC B0 ;  /* 0x0000000000007941 */ /* 0x000fea0003800000 */
.L_x_5124:
[----:B-----5:R3:W-:Y:S02]  /*80c0*/  ST.E.128 desc[UR6][R196.64], R48 ;  /* 0x00000030c4007985 */ /* 0x0207e4000c101d06 */
.L_x_5115:
[----:B------:R-:W-:Y:S05]  /*80d0*/  BSYNC B2 ;  /* 0x0000000000027941 */ /* 0x000fea0003800000 */
.L_x_5114:
        /* <DEDUP_REMOVED lines=99> */
.L_x_5131:
[----:B------:R-:W-:Y:S05]  /*8710*/  BSYNC B0 ;  /* 0x0000000000007941 */ /* 0x000fea0003800000 */
.L_x_5130:
[----:B-----5:R3:W-:Y:S02]  /*8720*/  ST.E.128 desc[UR6][R196.64], R48 ;  /* 0x00000030c4007985 */ /* 0x0207e4000c101d06 */
.L_x_5129:
[----:B------:R-:W-:Y:S05]  /*8730*/  BSYNC B1 ;  /* 0x0000000000017941 */ /* 0x000fea0003800000 */
.L_x_5128:
        /* <DEDUP_REMOVED lines=94> */
.L_x_5135:
[----:B------:R-:W-:Y:S05]  /*8d20*/  BSYNC B0 ;  /* 0x0000000000007941 */ /* 0x000fea0003800000 */
.L_x_5134:
[----:B-----5:R3:W-:Y:S02]  /*8d30*/  ST.E.128 desc[UR6][R196.64], R48 ;  /* 0x00000030c4007985 */ /* 0x0207e4000c101d06 */
.L_x_5133:
[----:B------:R-:W-:Y:S05]  /*8d40*/  BSYNC B1 ;  /* 0x0000000000017941 */ /* 0x000fea0003800000 */
.L_x_5132:
        /* <DEDUP_REMOVED lines=93> */
.L_x_5137:
[----:B------:R-:W-:Y:S05]  /*9320*/  BSYNC B0 ;  /* 0x0000000000007941 */ /* 0x000fea0003800000 */
.L_x_5136:
[----:B-----5:R3:W-:Y:S02]  /*9330*/  ST.E.128 desc[UR6][R196.64], R48 ;  /* 0x00000030c4007985 */ /* 0x0207e4000c101d06 */
.L_x_5127:
[----:B------:R-:W-:Y:S05]  /*9340*/  BSYNC B2 ;  /* 0x0000000000027941 */ /* 0x000fea0003800000 */
.L_x_5126:
        /* <DEDUP_REMOVED lines=101> */
.L_x_5143:
[----:B------:R-:W-:Y:S05]  /*99a0*/  BSYNC B0 ;  /* 0x0000000000007941 */ /* 0x000fea0003800000 */
.L_x_5142:
[----:B-----5:R3:W-:Y:S02]  /*99b0*/  ST.E.128 desc[UR6][R192.64], R48 ;  /* 0x00000030c0007985 */ /* 0x0207e4000c101d06 */
.L_x_5141:
[----:B------:R-:W-:Y:S05]  /*99c0*/  BSYNC B1 ;  /* 0x0000000000017941 */ /* 0x000fea0003800000 */
.L_x_5140:
[----:B------:R-:W-:Y:S01]  /*99d0*/  ISETP.GE.AND P0, PT, R13, R119, PT ;  /* 0x000000770d00720c */ /* 0x000fe20003f06270 */
[----:B------:R-:W-:Y:S11]  /*99e0*/  BSSY B1, `(.L_x_5144) ;  /* 0x000005f000017945 */ /* 0x000ff60003800000 */
[----:B------:R-:W-:Y:S01]  /*99f0*/  @!UPT UIADD3 URZ, URZ, URZ, URZ ;  /* 0x0000003f3f3ff290 */ /* 0x000fe2000fffe03f */
[----:B------:R-:W-:Y:S05]  /*9a00*/  @P0 BRA `(.L_x_5145) ;  /* 0x0000000400700947 */ /* 0x000fea0003800000 */
[C---:B------:R-:W-:Y:S01]  /*9a10*/  LEA R190, P0, R110.reuse, R120, 0x1 ;  /* 0x000000786ebe7211 */ /* 0x040fe200078008ff */
[----:B------:R-:W-:Y:S01]  /*9a20*/  BSSY B0, `(.L_x_5146) ;  /* 0x0000059000007945 */ /* 0x000fe20003800000 */
[----:B------:R-:W-:Y:S02]  /*9a30*/  ISETP.GE.AND P1, PT, R13, R21, PT ;  /* 0x000000150d00720c */ /* 0x000fe40003f26270 */
[----:B------:R-:W-:Y:S02]  /*9a40*/  LEA.HI.X R191, R110, R121, R107, 0x1, P0 ;  /* 0x000000796ebf7211 */ /* 0x000fe400000f0c6b */
[C---:B--23--:R-:W-:Y:S03]  /*9a50*/  LEA R192, P0, R84.reuse, R126, 0x1 ;  /* 0x0000007e54c07211 */ /* 0x04cfe600078008ff */
        /* <DEDUP_REMOVED lines=85> */
.L_x_5147:
[----:B------:R-:W-:Y:S05]  /*9fb0*/  BSYNC B0 ;  /* 0x0000000000007941 */ /* 0x000fea0003800000 */
.L_x_5146:
[----:B-----5:R3:W-:Y:S02]  /*9fc0*/  ST.E.128 desc[UR6][R192.64], R48 ;  /* 0x00000030c0007985 */ /* 0x0207e4000c101d06 */
.L_x_5145:
[----:B------:R-:W-:Y:S05]  /*9fd0*/  BSYNC B1 ;  /* 0x0000000000017941 */ /* 0x000fea0003800000 */
.L_x_5144:
        /* <DEDUP_REMOVED lines=93> */
.L_x_5149:
[----:B------:R-:W-:Y:S05]  /*a5b0*/  BSYNC B0 ;  /* 0x0000000000007941 */ /* 0x000fea0003800000 */
.L_x_5148:
[----:B-----5:R3:W-:Y:S02]  /*a5c0*/  ST.E.128 desc[UR6][R192.64], R48 ;  /* 0x00000030c0007985 */ /* 0x0207e4000c101d06 */
.L_x_5139:
[----:B------:R-:W-:Y:S05]  /*a5d0*/  BSYNC B2 ;  /* 0x0000000000027941 */ /* 0x000fea0003800000 */
.L_x_5138:
[----:B------:R-:W4:Y:S02]  /*a5e0*/  LD.E R3, desc[UR6][R10.64+0xd0] ;  /* 0x0000d0060a037980 */ /* 0x000f24000c101900 */
[----:B----4-:R-:W-:Y:S05]  /*a5f0*/  IMAD.U32 R3, R3, -0x20, RZ ;  /* 0xffffffe003037824 */ /* 0x010fea00078e00ff */
[C---:B------:R-:W-:Y:S02]  /*a600*/  LEA R124, P1, R3.reuse, R124, 0x1 ;  /* 0x0000007c037c7211 */ /* 0x040fe400078208ff */
[C---:B------:R-:W-:Y:S02]  /*a610*/  LEA R122, P0, R3.reuse, R122, 0x1 ;  /* 0x0000007a037a7211 */ /* 0x040fe400078008ff */
[C---:B------:R-:W-:Y:S02]  /*a620*/  LEA.HI.X.SX32 R125, R3.reuse, R125, 0x1, P1 ;  /* 0x0000007d037d7211 */ /* 0x040fe400008f0eff */
[----:B------:R-:W-:Y:S01]  /*a630*/  LEA.HI.X.SX32 R123, R3, R123, 0x1, P0 ;  /* 0x0000007b037b7211 */ /* 0x000fe200000f0eff */
[----:B------:R-:W-:Y:S05]  /*a640*/  BRA `(.L_x_5101) ;  /* 0x0000000400747947 */ /* 0x000fea0003800000 */
.L_x_5075:
        /* <DEDUP_REMOVED lines=18> */
.L_x_5151:
[----:B------:R-:W-:Y:S05]  /*a770*/  BSYNC B0 ;  /* 0x0000000000007941 */ /* 0x000fea0003800000 */
.L_x_5150:
        /* <DEDUP_REMOVED lines=24> */
.L_x_5153:
[----:B------:R-:W-:Y:S05]  /*a900*/  BSYNC B0 ;  /* 0x0000000000007941 */ /* 0x000fea0003800000 */
.L_x_5152:
        /* <DEDUP_REMOVED lines=24> */
.L_x_5155:
[----:B------:R-:W-:Y:S05]  /*aa90*/  BSYNC B0 ;  /* 0x0000000000007941 */ /* 0x000fea0003800000 */
.L_x_5154:
        /* <DEDUP_REMOVED lines=24> */
.L_x_5101:
[----:B------:R-:W-:Y:S05]  /*ac20*/  BSYNC B3 ;  /* 0x0000000000037941 */ /* 0x000fea0003800000 */
.L_x_5074:
        /* <DEDUP_REMOVED lines=89> */
.L_x_5157:
        /* <DEDUP_REMOVED lines=8> */
.L_x_5158:
[----:B------:R-:W-:Y:S05]  /*b240*/  BSYNC B0 ;  /* 0x0000000000007941 */ /* 0x000fea0003800000 */
.L_x_5156:
[----:B------:R-:W-:Y:S04]  /*b250*/  IADD3 R9, R9, -0x1, RZ ;  /* 0xffffffff09097810 */ /* 0x000fe80007ffe0ff */
[----:B------:R-:W-:Y:S11]  /*b260*/  ISETP.GT.AND P0, PT, R9, R96, PT ;  /* 0x000000600900720c */ /* 0x000ff60003f04270 */
[----:B------:R-:W-:Y:S02]  /*b270*/  @!UPT UIADD3 URZ, URZ, URZ, URZ ;  /* 0x0000003f3f3ff290 */ /* 0x000fe4000fffe03f */
[----:B------:R-:W-:Y:S05]  /*b280*/  @P0 BRA `(.L_x_5159) ;  /* 0xffffff7800f80947 */ /* 0x000fea000383ffff */
.L_x_5065:
        /* <DEDUP_REMOVED lines=108> */
.L_x_5168:
[----:B------:R-:W-:Y:S05]  /*b950*/  BSYNC B0 ;  /* 0x0000000000007941 */ /* 0x000fea0003800000 */
.L_x_5167:
[----:B-----5:R3:W-:Y:S02]  /*b960*/  STS.128 [R213], R20 ;  /* 0x00000014d5007388 */ /* 0x0207e40000000c00 */
.L_x_5166:
[----:B------:R-:W-:Y:S05]  /*b970*/  BSYNC B1 ;  /* 0x0000000000017941 */ /* 0x000fea0003800000 */
.L_x_5165:
        /* <DEDUP_REMOVED lines=46> */
.L_x_5172:
[----:B------:R-:W-:Y:S05]  /*bc60*/  BSYNC B0 ;  /* 0x0000000000007941 */ /* 0x000fea0003800000 */
.L_x_5171:
[----:B-----5:R1:W-:Y:S02]  /*bc70*/  STS.128 [R213+0x2000], R20 ;  /* 0x00200014d5007388 */ /* 0x0203e40000000c00 */
.L_x_5170:
[----:B------:R-:W-:Y:S05]  /*bc80*/  BSYNC B1 ;  /* 0x0000000000017941 */ /* 0x000fea0003800000 */
.L_x_5169:
        /* <DEDUP_REMOVED lines=45> */
.L_x_5174:
[----:B------:R-:W-:Y:S05]  /*bf60*/  BSYNC B0 ;  /* 0x0000000000007941 */ /* 0x000fea0003800000 */
.L_x_5173:
[----:B-----5:R3:W-:Y:S02]  /*bf70*/  STS.128 [R213+0x4000], R20 ;  /* 0x00400014d5007388 */ /* 0x0207e40000000c00 */
.L_x_5164:
[----:B------:R-:W-:Y:S05]  /*bf80*/  BSYNC B2 ;  /* 0x0000000000027941 */ /* 0x000fea0003800000 */
.L_x_5163:
        /* <DEDUP_REMOVED lines=51> */
.L_x_5180:
[----:B------:R-:W-:Y:S05]  /*c2c0*/  BSYNC B0 ;  /* 0x0000000000007941 */ /* 0x000fea0003800000 */
.L_x_5179:
[----:B-----5:R3:W-:Y:S02]  /*c2d0*/  STS.128 [R213+0x800], R20 ;  /* 0x00080014d5007388 */ /* 0x0207e40000000c00 */
.L_x_5178:
[----:B------:R-:W-:Y:S05]  /*c2e0*/  BSYNC B1 ;  /* 0x0000000000017941 */ /* 0x000fea0003800000 */
.L_x_5177:
        /* <DEDUP_REMOVED lines=46> */
.L_x_5184:
[----:B------:R-:W-:Y:S05]  /*c5d0*/  BSYNC B0 ;  /* 0x0000000000007941 */ /* 0x000fea0003800000 */
.L_x_5183:
[----:B-----5:R3:W-:Y:S02]  /*c5e0*/  STS.128 [R213+0x2800], R20 ;  /* 0x00280014d5007388 */ /* 0x0207e40000000c00 */
.L_x_5182:
[----:B------:R-:W-:Y:S05]  /*c5f0*/  BSYNC B1 ;  /* 0x0000000000017941 */ /* 0x000fea0003800000 */
.L_x_5181:
        /* <DEDUP_REMOVED lines=45> */
.L_x_5186:
[----:B------:R-:W-:Y:S05]  /*c8d0*/  BSYNC B0 ;  /* 0x0000000000007941 */ /* 0x000fea0003800000 */
.L_x_5185:
[----:B-----5:R1:W-:Y:S02]  /*c8e0*/  STS.128 [R213+0x4800], R40 ;  /* 0x00480028d5007388 */ /* 0x0203e40000000c00 */
.L_x_5176:
[----:B------:R-:W-:Y:S05]  /*c8f0*/  BSYNC B2 ;  /* 0x0000000000027941 */ /* 0x000fea0003800000 */
.L_x_5175:
        /* <DEDUP_REMOVED lines=51> */
.L_x_5192:
[----:B------:R-:W-:Y:S05]  /*cc30*/  BSYNC B0 ;  /* 0x0000000000007941 */ /* 0x000fea0003800000 */
.L_x_5191:
[----:B-----5:R3:W-:Y:S02]  /*cc40*/  STS.128 [R213+0x1000], R20 ;  /* 0x00100014d5007388 */ /* 0x0207e40000000c00 */
.L_x_5190:
[----:B------:R-:W-:Y:S05]  /*cc50*/  BSYNC B1 ;  /* 0x0000000000017941 */ /* 0x000fea0003800000 */
.L_x_5189:
        /* <DEDUP_REMOVED lines=46> */
.L_x_5196:
[----:B------:R-:W-:Y:S05]  /*cf40*/  BSYNC B0 ;  /* 0x0000000000007941 */ /* 0x000fea0003800000 */
.L_x_5195:
[----:B-----5:R3:W-:Y:S02]  /*cf50*/  STS.128 [R213+0x3000], R20 ;  /* 0x00300014d5007388 */ /* 0x0207e40000000c00 */
.L_x_5194:
[----:B------:R-:W-:Y:S05]  /*cf60*/  BSYNC B1 ;  /* 0x0000000000017941 */ /* 0x000fea0003800000 */
.L_x_5193:
        /* <DEDUP_REMOVED lines=45> */
.L_x_5198:
[----:B------:R-:W-:Y:S05]  /*d240*/  BSYNC B0 ;  /* 0x0000000000007941 */ /* 0x000fea0003800000 */
.L_x_5197:
[----:B-----5:R1:W-:Y:S02]  /*d250*/  STS.128 [R213+0x5000], R36 ;  /* 0x00500024d5007388 */ /* 0x0203e40000000c00 */
.L_x_5188:
[----:B------:R-:W-:Y:S05]  /*d260*/  BSYNC B2 ;  /* 0x0000000000027941 */ /* 0x000fea0003800000 */
.L_x_5187:
        /* <DEDUP_REMOVED lines=50> */
.L_x_5203:
[----:B------:R-:W-:Y:S05]  /*d590*/  BSYNC B0 ;  /* 0x0000000000007941 */ /* 0x000fea0003800000 */
.L_x_5202:
[----:B-----5:R3:W-:Y:S02]  /*d5a0*/  STS.128 [R213+0x1800], R20 ;  /* 0x00180014d5007388 */ /* 0x0207e40000000c00 */
.L_x_5201:
[----:B------:R-:W-:Y:S05]  /*d5b0*/  BSYNC B1 ;  /* 0x0000000000017941 */ /* 0x000fea0003800000 */
.L_x_5200:
        /* <DEDUP_REMOVED lines=46> */
.L_x_5207:
[----:B------:R-:W-:Y:S05]  /*d8a0*/  BSYNC B0 ;  /* 0x0000000000007941 */ /* 0x000fea0003800000 */
.L_x_5206:
[----:B-----5:R3:W-:Y:S02]  /*d8b0*/  STS.128 [R213+0x3800], R20 ;  /* 0x00380014d5007388 */ /* 0x0207e40000000c00 */
.L_x_5205:
[----:B------:R-:W-:Y:S05]  /*d8c0*/  BSYNC B1 ;  /* 0x0000000000017941 */ /* 0x000fea0003800000 */
.L_x_5204:
        /* <DEDUP_REMOVED lines=46> */
.L_x_5209:
[----:B------:R-:W-:Y:S05]  /*dbb0*/  BSYNC B0 ;  /* 0x0000000000007941 */ /* 0x000fea0003800000 */
.L_x_5208:
[----:B-----5:R1:W-:Y:S01]  /*dbc0*/  STS.128 [R213+0x5800], R16 ;  /* 0x00580010d5007388 */ /* 0x0203e20000000c00 */
[----:B------:R-:W-:Y:S05]  /*dbd0*/  BRA `(.L_x_5199) ;  /* 0x0000004c000c7947 */ /* 0x000fea0003800000 */
.L_x_5162:
        /* <DEDUP_REMOVED lines=89> */
.L_x_5215:
[----:B------:R-:W-:Y:S05]  /*e170*/  BSYNC B0 ;  /* 0x0000000000007941 */ /* 0x000fea0003800000 */
.L_x_5214:
[----:B-----5:R3:W-:Y:S02]  /*e180*/  STS.128 [R213], R32 ;  /* 0x00000020d5007388 */ /* 0x0207e40000000c00 */
.L_x_5213:
[----:B------:R-:W-:Y:S05]  /*e190*/  BSYNC B1 ;  /* 0x0000000000017941 */ /* 0x000fea0003800000 */
.L_x_5212:
        /* <DEDUP_REMOVED lines=87> */
.L_x_5219:
[----:B------:R-:W-:Y:S05]  /*e710*/  BSYNC B0 ;  /* 0x0000000000007941 */ /* 0x000fea0003800000 */
.L_x_5218:
[----:B-----5:R1:W-:Y:S02]  /*e720*/  STS.128 [R213+0x2000], R32 ;  /* 0x00200020d5007388 */ /* 0x0203e40000000c00 */
.L_x_5217:
[----:B------:R-:W-:Y:S05]  /*e730*/  BSYNC B1 ;  /* 0x0000000000017941 */ /* 0x000fea0003800000 */
.L_x_5216:
        /* <DEDUP_REMOVED lines=86> */
.L_x_5221:
[----:B------:R-:W-:Y:S05]  /*eca0*/  BSYNC B0 ;  /* 0x0000000000007941 */ /* 0x000fea0003800000 */
.L_x_5220:
[----:B-----5:R3:W-:Y:S02]  /*ecb0*/  STS.128 [R213+0x4000], R32 ;  /* 0x00400020d5007388 */ /* 0x0207e40000000c00 */
.L_x_5211:
[----:B------:R-:W-:Y:S05]  /*ecc0*/  BSYNC B2 ;  /* 0x0000000000027941 */ /* 0x000fea0003800000 */
.L_x_5210:
        /* <DEDUP_REMOVED lines=92> */
.L_x_5227:
[----:B------:R-:W-:Y:S05]  /*f290*/  BSYNC B0 ;  /* 0x0000000000007941 */ /* 0x000fea0003800000 */
.L_x_5226:
[----:B-----5:R3:W-:Y:S02]  /*f2a0*/  STS.128 [R213+0x800], R32 ;  /* 0x00080020d5007388 */ /* 0x0207e40000000c00 */
.L_x_5225:
[----:B------:R-:W-:Y:S05]  /*f2b0*/  BSYNC B1 ;  /* 0x0000000000017941 */ /* 0x000fea0003800000 */
.L_x_5224:
        /* <DEDUP_REMOVED lines=87> */
.L_x_5231:
[----:B------:R-:W-:Y:S05]  /*f830*/  BSYNC B0 ;  /* 0x0000000000007941 */ /* 0x000fea0003800000 */
.L_x_5230:
[----:B-----5:R3:W-:Y:S02]  /*f840*/  STS.128 [R213+0x2800], R32 ;  /* 0x00280020d5007388 */ /* 0x0207e40000000c00 */
.L_x_5229:
[----:B------:R-:W-:Y:S05]  /*f850*/  BSYNC B1 ;  /* 0x0000000000017941 */ /* 0x000fea0003800000 */
.L_x_5228:
        /* <DEDUP_REMOVED lines=86> */
.L_x_5233:
[----:B------:R-:W-:Y:S05]  /*fdc0*/  BSYNC B0 ;  /* 0x0000000000007941 */ /* 0x000fea0003800000 */
.L_x_5232:
[----:B-----5:R3:W-:Y:S02]  /*fdd0*/  STS.128 [R213+0x4800], R32 ;  /* 0x00480020d5007388 */ /* 0x0207e40000000c00 */
.L_x_5223:
[----:B------:R-:W-:Y:S05]  /*fde0*/  BSYNC B2 ;  /* 0x0000000000027941 */ /* 0x000fea0003800000 */
.L_x_5222:
        /* <DEDUP_REMOVED lines=92> */
.L_x_5239:
[----:B------:R-:W-:Y:S05]  /*103b0*/  BSYNC B0 ;  /* 0x0000000000007941 */ /* 0x000fea0003800000 */
.L_x_5238:
[----:B-----5:R3:W-:Y:S02]  /*103c0*/  STS.128 [R213+0x1000], R32 ;  /* 0x00100020d5007388 */ /* 0x0207e40000000c00 */
.L_x_5237:
[----:B------:R-:W-:Y:S05]  /*103d0*/  BSYNC B1 ;  /* 0x0000000000017941 */ /* 0x000fea0003800000 */
.L_x_5236:
        /* <DEDUP_REMOVED lines=87> */
.L_x_5243:
[----:B------:R-:W-:Y:S05]  /*10950*/  BSYNC B0 ;  /* 0x0000000000007941 */ /* 0x000fea0003800000 */
.L_x_5242:
[----:B-----5:R3:W-:Y:S02]  /*10960*/  STS.128 [R213+0x3000], R32 ;  /* 0x00300020d5007388 */ /* 0x0207e40000000c00 */
.L_x_5241:
[----:B------:R-:W-:Y:S05]  /*10970*/  BSYNC B1 ;  /* 0x0000000000017941 */ /* 0x000fea0003800000 */
.L_x_5240:
        /* <DEDUP_REMOVED lines=86> */
.L_x_5245:
[----:B------:R-:W-:Y:S05]  /*10ee0*/  BSYNC B0 ;  /* 0x0000000000007941 */ /* 0x000fea0003800000 */
.L_x_5244:
[----:B-----5:R3:W-:Y:S02]  /*10ef0*/  STS.128 [R213+0x5000], R32 ;  /* 0x00500020d5007388 */ /* 0x0207e40000000c00 */
.L_x_5235:
[----:B------:R-:W-:Y:S05]  /*10f00*/  BSYNC B2 ;  /* 0x0000000000027941 */ /* 0x000fea0003800000 */
.L_x_5234:
        /* <DEDUP_REMOVED lines=94> */
.L_x_5249:
[----:B------:R-:W-:Y:S05]  /*114f0*/  BSYNC B0 ;  /* 0x0000000000007941 */ /* 0x000fea0003800000 */
.L_x_5248:
[----:B-----5:R1:W-:Y:S02]  /*11500*/  STS.128 [R213+0x1800], R20 ;  /* 0x00180014d5007388 */ /* 0x0203e40000000c00 */
.L_x_5247:
[----:B------:R-:W-:Y:S05]  /*11510*/  BSYNC B1 ;  /* 0x0000000000017941 */ /* 0x000fea0003800000 */
.L_x_5246:
        /* <DEDUP_REMOVED lines=88> */
.L_x_5253:
[----:B------:R-:W-:Y:S05]  /*11aa0*/  BSYNC B0 ;  /* 0x0000000000007941 */ /* 0x000fea0003800000 */
.L_x_5252:
[----:B-----5:R1:W-:Y:S02]  /*11ab0*/  STS.128 [R213+0x3800], R20 ;  /* 0x00380014d5007388 */ /* 0x0203e40000000c00 */
.L_x_5251:
[----:B------:R-:W-:Y:S05]  /*11ac0*/  BSYNC B1 ;  /* 0x0000000000017941 */ /* 0x000fea0003800000 */
.L_x_5250:
        /* <DEDUP_REMOVED lines=24> */
[----:B-1----:R-:W3:Y:S03]  /*11c50*/  LD.E.128 R16, desc[UR6][R16.64] ;  /* 0x0000000610107980 */ /* 0x002ee6000c101d00 */
        /* <DEDUP_REMOVED lines=64> */
.L_x_5255:
[----:B------:R-:W-:Y:S05]  /*12060*/  BSYNC B0 ;  /* 0x0000000000007941 */ /* 0x000fea0003800000 */
.L_x_5254:
[----:B-----5:R1:W-:Y:S01]  /*12070*/  STS.128 [R213+0x5800], R20 ;  /* 0x00580014d5007388 */ /* 0x0203e20000000c00 */
[----:B------:R-:W-:Y:S05]  /*12080*/  BRA `(.L_x_5199) ;  /* 0x0000000400e07947 */ /* 0x000fea0003800000 */
.L_x_5161:
        /* <DEDUP_REMOVED lines=35> */
.L_x_5257:
[----:B------:R-:W-:Y:S05]  /*122c0*/  BSYNC B0 ;  /* 0x0000000000007941 */ /* 0x000fea0003800000 */
.L_x_5256:
        /* <DEDUP_REMOVED lines=27> */
.L_x_5259:
[----:B------:R-:W-:Y:S05]  /*12480*/  BSYNC B0 ;  /* 0x0000000000007941 */ /* 0x000fea0003800000 */
.L_x_5258:
        /* <DEDUP_REMOVED lines=27> */
.L_x_5261:
[----:B------:R-:W-:Y:S05]  /*12640*/  BSYNC B0 ;  /* 0x0000000000007941 */ /* 0x000fea0003800000 */
.L_x_5260:
        /* <DEDUP_REMOVED lines=28> */
.L_x_5199:
[----:B------:R-:W-:Y:S05]  /*12810*/  BSYNC B3 ;  /* 0x0000000000037941 */ /* 0x000fea0003800000 */
.L_x_5160:
[----:B------:R-:W-:Y:S01]  /*12820*/  VIADD R9, R135, 0xffffffff ;  /* 0xffffffff87097836 */ /* 0x000fe20000000000 */
[----:B------:R-:W-:Y:S01]  /*12830*/  BSSY B0, `(.L_x_5262) ;  /* 0x0000020000007945 */ /* 0x000fe20003800000 */
[----:B------:R-:W-:-:S03]  /*12840*/  LOP3.LUT R215, R76, 0xff, RZ, 0xc0, !PT ;  /* 0x000000ff4cd77812 */ /* 0x000fc600078ec0ff */
[----:B--2-4-:R-:W-:-:S05]  /*12850*/  SHF.L.U32 R2, R9, 0x6, RZ ;  /* 0x0000000609027819 */ /* 0x014fca00000006ff */
        /* <DEDUP_REMOVED lines=28> */
.L_x_5264:
[----:B------:R2:W-:Y:S02]  /*12a20*/  STS.128 [R213+0xa000], RZ ;  /* 0x00a000ffd5007388 */ /* 0x0005e40000000c00 */
.L_x_5263:
[----:B------:R-:W-:Y:S05]  /*12a30*/  BSYNC B0 ;  /* 0x0000000000007941 */ /* 0x000fea0003800000 */
.L_x_5262:
        /* <DEDUP_REMOVED lines=31> */
.L_x_5267:
[----:B------:R3:W-:Y:S02]  /*12c30*/  STS.128 [R213+0xa800], RZ ;  /* 0x00a800ffd5007388 */ /* 0x0007e40000000c00 */
.L_x_5266:
[----:B------:R-:W-:Y:S05]  /*12c40*/  BSYNC B0 ;  /* 0x0000000000007941 */ /* 0x000fea0003800000 */
.L_x_5265:
        /* <DEDUP_REMOVED lines=33> */
.L_x_5270:
[----:B------:R3:W-:Y:S02]  /*12e60*/  STS.128 [R213+0xb000], RZ ;  /* 0x00b000ffd5007388 */ /* 0x0007e40000000c00 */
.L_x_5269:
[----:B------:R-:W-:Y:S05]  /*12e70*/  BSYNC B0 ;  /* 0x0000000000007941 */ /* 0x000fea0003800000 */
.L_x_5268:
        /* <DEDUP_REMOVED lines=35> */
.L_x_5272:
[----:B------:R-:W-:Y:S05]  /*130b0*/  BSYNC B0 ;  /* 0x0000000000007941 */ /* 0x000fea0003800000 */
.L_x_5271:
[----:B-1----:R-:W2:Y:S04]  /*130c0*/  LD.E.64 R16, desc[UR6][R10.64+0x1c0] ;  /* 0x0001c0060a107980 */ /* 0x002ea8000c101b00 */
[----:B---34-:R-:W3:Y:S01]  /*130d0*/  LD.E.64 R12, desc[UR6][R10.64+0x1b8] ;  /* 0x0001b8060a0c7980 */ /* 0x018ee2000c101b00 */
[----:B------:R-:W-:-:S03]  /*130e0*/  MOV R172, R214 ;  /* 0x000000d600ac7202 */ /* 0x000fc60000000f00 */
[----:B------:R-:W4:Y:S04]  /*130f0*/  LD.E R4, desc[UR6][R10.64+0xd8] ;  /* 0x0000d8060a047980 */ /* 0x000f28000c101900 */
[----:B------:R-:W0:Y:S01]  /*13100*/  LDGDEPBAR ;  /* 0x00000000000079af */ /* 0x000e220000000000 */
[----:B--2---:R-:W-:Y:S02]  /*13110*/  IMAD R3, R17, R211, RZ ;  /* 0x000000d311037224 */ /* 0x004fe400078e02ff */
[----:B------:R-:W-:-:S04]  /*13120*/  IMAD.WIDE.U32 R14, R211, R16, R172 ;  /* 0x00000010d30e7225 */ /* 0x000fc800078e00ac */
[----:B------:R-:W-:Y:S01]  /*13130*/  IMAD R3, R16, R74, R3 ;  /* 0x0000004a10037224 */ /* 0x000fe200078e0203 */
[----:B---3--:R-:W-:-:S04]  /*13140*/  LEA R12, P0, R14, R12, 0x2 ;  /* 0x0000000c0e0c7211 */ /* 0x008fc800078010ff */
[----:B------:R-:W-:-:S04]  /*13150*/  IADD3 R3, R15, R3, RZ ;  /* 0x000000030f037210 */ /* 0x000fc80007ffe0ff */
[----:B------:R-:W-:-:S05]  /*13160*/  LEA.HI.X R13, R14, R13, R3, 0x2, P0 ;  /* 0x0000000d0e0d7211 */ /* 0x000fca00000f1403 */
[----:B------:R-:W2:Y:S01]  /*13170*/  LD.E R3, desc[UR6][R12.64] ;  /* 0x000000060c037980 */ /* 0x000ea2000c101900 */
[----:B------:R-:W-:-:S04]  /*13180*/  DEPBAR.LE SB0, 0x0 ;  /* 0x000080000000791a */ /* 0x000fc80000000000 */
[----:B------:R-:W-:Y:S01]  /*13190*/  BAR.SYNC.DEFER_BLOCKING 0x0 ;  /* 0x0000000000007b1d */ /* 0x000fe20000010000 */
[----:B------:R-:W-:-:S05]  /*131a0*/  ISETP.GE.AND P0, PT, R170, R5, PT ;  /* 0x00000005aa00720c */ /* 0x000fca0003f06270 */
[----:B----4-:R-:W2:Y:S01]  /*131b0*/  MUFU.RCP R4, R4 ;  /* 0x0000000400047308 */ /* 0x010ea20000001000 */
[----:B------:R-:W-:Y:S07]  /*131c0*/  BSSY B0, `(.L_x_5273) ;  /* 0x000001c000007945 */ /* 0x000fee0003800000 */
[----:B------:R1:W-:Y:S04]  /*131d0*/  @P0 STS.128 [R213+0xc000], RZ ;  /* 0x00c000ffd5000388 */ /* 0x0003e80000000c00 */
[----:B------:R1:W-:Y:S04]  /*131e0*/  @P0 STS.128 [R213+0xe000], RZ ;  /* 0x00e000ffd5000388 */ /* 0x0003e80000000c00 */
[----:B------:R1:W-:Y:S01]  /*131f0*/  @P0 STS.128 [R213+0x10000], RZ ;  /* 0x010000ffd5000388 */ /* 0x0003e20000000c00 */
[----:B--2---:R-:W-:Y:S01]  /*13200*/  FMUL.FTZ R3, R3, R4 ;  /* 0x0000000403037220 */ /* 0x004fe20000410000 */
        /* <DEDUP_REMOVED lines=22> */
.L_x_5275:
[----:B------:R3:W-:Y:S02]  /*13370*/  STS.128 [R213+0x10000], RZ ;  /* 0x010000ffd5007388 */ /* 0x0007e40000000c00 */
.L_x_5274:
[----:B------:R-:W-:Y:S05]  /*13380*/  BSYNC B0 ;  /* 0x0000000000007941 */ /* 0x000fea0003800000 */
.L_x_5273:
        /* <DEDUP_REMOVED lines=9> */
[----:B-1----:R-:W-:-:S05]  /*13420*/  IADD3 R13, P2, R202, R162, RZ ;  /* 0x000000a2ca0d7210 */ /* 0x002fca0007f5e0ff */
[----:B------:R-:W-:-:S04]  /*13430*/  IMAD.X R7, R203, 0x1, R167, P2 ;  /* 0x00000001cb077824 */ /* 0x000fc800010e06a7 */
        /* <DEDUP_REMOVED lines=23> */
.L_x_5278:
[----:B------:R1:W-:Y:S02]  /*135b0*/  STS.128 [R213+0x10800], RZ ;  /* 0x010800ffd5007388 */ /* 0x0003e40000000c00 */
.L_x_5277:
[----:B------:R-:W-:Y:S05]  /*135c0*/  BSYNC B0 ;  /* 0x0000000000007941 */ /* 0x000fea0003800000 */
.L_x_5276:
        /* <DEDUP_REMOVED lines=10> */
[C---:B-1----:R-:W-:Y:S02]  /*13670*/  LEA R13, P2, R64.reuse, R162, 0x5 ;  /* 0x000000a2400d7211 */ /* 0x042fe400078428ff */
        /* <DEDUP_REMOVED lines=25> */
.L_x_5281:
[----:B------:R1:W-:Y:S02]  /*13810*/  STS.128 [R213+0x11000], RZ ;  /* 0x011000ffd5007388 */ /* 0x0003e40000000c00 */
.L_x_5280:
[----:B------:R-:W-:Y:S05]  /*13820*/  BSYNC B0 ;  /* 0x0000000000007941 */ /* 0x000fea0003800000 */
.L_x_5279:
        /* <DEDUP_REMOVED lines=46> */
.L_x_5283:
[----:B------:R-:W-:Y:S05]  /*13b10*/  BSYNC B0 ;  /* 0x0000000000007941 */ /* 0x000fea0003800000 */
.L_x_5282:
[----:B------:R-:W-:Y:S01]  /*13b20*/  LDSM.16.M88.4 R76, [R197] ;  /* 0x00000000c54c783b */ /* 0x000fe20000000200 */
[----:B------:R-:W-:Y:S01]  /*13b30*/  R2P PR, R71, 0x6 ;  /* 0x0000000647007804 */ /* 0x000fe20000000000 */
[----:B------:R-:W-:Y:S01]  /*13b40*/  VIADD R0, R196, 0x6000 ;  /* 0x00006000c4007836 */ /* 0x000fe20000000000 */
[-C--:B------:R-:W-:Y:S01]  /*13b50*/  LEA R195, R56, R197.reuse, 0x1 ;  /* 0x000000c538c37211 */ /* 0x080fe200078e08ff */
[----:B------:R-:W2:Y:S01]  /*13b60*/  LDSM.16.M88.4 R28, [R196+0x7000] ;  /* 0x00700000c41c783b */ /* 0x000ea20000000200 */
[----:B------:R-:W-:Y:S01]  /*13b70*/  VIADD R194, R196, 0x6020 ;  /* 0x00006020c4c27836 */ /* 0x000fe20000000000 */
[C---:B------:R-:W-:Y:S01]  /*13b80*/  LEA R193, R54.reuse, R197, 0x1 ;  /* 0x000000c536c17211 */ /* 0x040fe200078e08ff */
[----:B-1----:R-:W-:Y:S01]  /*13b90*/  IMAD.MOV.U32 R5, RZ, RZ, 0x40 ;  /* 0x00000040ff057424 */ /* 0x002fe200078e00ff */
[----:B------:R-:W1:Y:S01]  /*13ba0*/  LDSM.16.M88.4 R44, [R196+0x6000] ;  /* 0x00600000c42c783b */ /* 0x000e620000000200 */
[----:B------:R-:W-:Y:S01]  /*13bb0*/  IMAD R192, R54, 0x2, R195 ;  /* 0x0000000236c07824 */ /* 0x000fe200078e02c3 */
[----:B------:R-:W-:Y:S01]  /*13bc0*/  ISETP.GT.AND P4, PT, R9, R206, PT ;  /* 0x000000ce0900720c */ /* 0x000fe20003f84270 */
[----:B------:R-:W-:Y:S01]  /*13bd0*/  BSSY B1, `(.L_x_5284) ;  /* 0x000015a000017945 */ /* 0x000fe20003800000 */
[----:B------:R-:W3:Y:S01]  /*13be0*/  LDSM.16.M88.4 R36, [R196+0x6800] ;  /* 0x00680000c424783b */ /* 0x000ee20000000200 */
[----:B------:R-:W-:Y:S01]  /*13bf0*/  SEL R5, R5, 0xffffffc0, !P2 ;  /* 0xffffffc005057807 */ /* 0x000fe20005000000 */
[----:B------:R-:W-:Y:S01]  /*13c00*/  @P1 VIADD R194, R0, 0xffffffe0 ;  /* 0xffffffe000c21836 */ /* 0x000fe20000000000 */
[----:B------:R-:W-:Y:S01]  /*13c10*/  LOP3.LUT R57, R57, 0x3, RZ, 0xc0, !PT ;  /* 0x0000000339397812 */ /* 0x000fe200078ec0ff */
[----:B------:R-:W4:Y:S02]  /*13c20*/  LDSM.16.M88.4 R88, [R196+0x7800] ;  /* 0x00780000c458783b */ /* 0x000f240000000200 */
[----:B------:R-:W-:Y:S01]  /*13c30*/  IMAD.IADD R191, R196, 0x1, R5 ;  /* 0x00000001c4bf7824 */ /* 0x000fe200078e0205 */
[----:B------:R-:W-:Y:S01]  /*13c40*/  IADD3 R187, R5, R194, RZ ;  /* 0x000000c205bb7210 */ /* 0x000fe20007ffe0ff */
[----:B------:R-:W-:Y:S01]  /*13c50*/  LDSM.16.M88.4 R80, [R195] ;  /* 0x00000000c350783b */ /* 0x000fe20000000200 */
[C---:B------:R-:W-:Y:S01]  /*13c60*/  IADD3 R190, R194.reuse, 0x800, RZ ;  /* 0x00000800c2be7810 */ /* 0x040fe20007ffe0ff */
[C---:B------:R-:W-:Y:S01]  /*13c70*/  VIADD R189, R194.reuse, 0x1000 ;  /* 0x00001000c2bd7836 */ /* 0x040fe20000000000 */
[C---:B------:R-:W-:Y:S01]  /*13c80*/  IADD3 R188, R194.reuse, 0x1800, RZ ;  /* 0x00001800c2bc7810 */ /* 0x040fe20007ffe0ff */
[----:B------:R-:W4:Y:S01]  /*13c90*/  LDSM.16.M88.4 R12, [R194+0x1000] ;  /* 0x00100000c20c783b */ /* 0x000f220000000200 */
[C---:B------:R-:W-:Y:S01]  /*13ca0*/  VIADD R186, R194.reuse, 0x2000 ;  /* 0x00002000c2ba7836 */ /* 0x040fe20000000000 */
[C---:B------:R-:W-:Y:S01]  /*13cb0*/  IADD3 R185, R194.reuse, 0x2800, RZ ;  /* 0x00002800c2b97810 */ /* 0x040fe20007ffe0ff */
[C---:B------:R-:W-:Y:S01]  /*13cc0*/  VIADD R184, R194.reuse, 0x3000 ;  /* 0x00003000c2b87836 */ /* 0x040fe20000000000 */
[----:B------:R-:W4:Y:S01]  /*13cd0*/  LDSM.16.M88.4 R72, [R194] ;  /* 0x00000000c248783b */ /* 0x000f220000000200 */
[C---:B------:R-:W-:Y:S01]  /*13ce0*/  IADD3 R183, R194.reuse, 0x3800, RZ ;  /* 0x00003800c2b77810 */ /* 0x040fe20007ffe0ff */
[C---:B------:R-:W-:Y:S01]  /*13cf0*/  VIADD R182, R194.reuse, 0x4000 ;  /* 0x00004000c2b67836 */ /* 0x040fe20000000000 */
[C---:B-----5:R-:W-:Y:S01]  /*13d00*/  IADD3 R181, R194.reuse, 0x4800, RZ ;  /* 0x00004800c2b57810 */ /* 0x060fe20007ffe0ff */
[----:B------:R-:W4:Y:S01]  /*13d10*/  LDSM.16.M88.4 R16, [R194+0x800] ;  /* 0x00080000c210783b */ /* 0x000f220000000200 */
[C---:B------:R-:W-:Y:S01]  /*13d20*/  VIADD R180, R194.reuse, 0x5000 ;  /* 0x00005000c2b47836 */ /* 0x040fe20000000000 */
[----:B------:R-:W-:-:S02]  /*13d30*/  IADD3 R138, R194, 0x5800, RZ ;  /* 0x00005800c28a7810 */ /* 0x000fc40007ffe0ff */
[----:B------:R-:W4:Y:S04]  /*13d40*/  LDSM.16.M88.4 R92, [R194+0x1800] ;  /* 0x00180000c25c783b */ /* 0x000f280000000200 */
[----:B------:R-:W-:Y:S01]  /*13d50*/  LDSM.16.M88.4 R84, [R193] ;  /* 0x00000000c154783b */ /* 0x000fe20000000200 */
[C---:B--2---:R-:W-:Y:S03]  /*13d60*/  HMMA.16816.F32.BF16 R32, R76.reuse, R28, RZ ;  /* 0x0000001c4c20723c */ /* 0x044fe600000418ff */
[----:B------:R-:W2:Y:S04]  /*13d70*/  LDSM.16.M88.4 R20, [R191+0x7000] ;  /* 0x00700000bf14783b */ /* 0x000ea80000000200 */
[----:B------:R-:W2:Y:S01]  /*13d80*/  LDSM.16.M88.4 R60, [R191+0x6800] ;  /* 0x00680000bf3c783b */ /* 0x000ea20000000200 */
[C---:B-1----:R-:W-:Y:S03]  /*13d90*/  HMMA.16816.F32.BF16 R48, R76.reuse, R44, RZ ;  /* 0x0000002c4c30723c */ /* 0x042fe600000418ff */
[----:B------:R-:W1:Y:S03]  /*13da0*/  LDSM.16.M88.4 R64, [R191+0x6000] ;  /* 0x00600000bf40783b */ /* 0x000e660000000200 */
[C---:B---3--:R-:W-:Y:S01]  /*13db0*/  HMMA.16816.F32.BF16 R40, R76.reuse, R36, RZ ;  /* 0x000000244c28723c */ /* 0x048fe200000418ff */
[----:B------:R-:W-:Y:S04]  /*13dc0*/  LDSM.16.M88.4 R4, [R187+0x1000] ;  /* 0x00100000bb04783b */ /* 0x000fe80000000200 */
[----:B------:R-:W0:Y:S01]  /*13dd0*/  LDGDEPBAR ;  /* 0x00000000000079af */ /* 0x000e220000000000 */
[C---:B------:R-:W-:Y:S06]  /*13de0*/  HMMA.16816.F32.BF16 R44, R76.reuse, R46, RZ ;  /* 0x0000002e4c2c723c */ /* 0x040fec00000418ff */
[C---:B------:R-:W-:Y:S06]  /*13df0*/  HMMA.16816.F32.BF16 R36, R76.reuse, R38, RZ ;  /* 0x000000264c24723c */ /* 0x040fec00000418ff */
[C---:B------:R-:W-:Y:S06]  /*13e00*/  HMMA.16816.F32.BF16 R28, R76.reuse, R30, RZ ;  /* 0x0000001e4c1c723c */ /* 0x040fec00000418ff */
[C---:B----4-:R-:W-:Y:S06]  /*13e10*/  HMMA.16816.F32.BF16 R24, R76.reuse, R88, RZ ;  /* 0x000000584c18723c */ /* 0x050fec00000418ff */
[----:B------:R-:W-:Y:S01]  /*13e20*/  HMMA.16816.F32.BF16 R76, R76, R90, RZ ;  /* 0x0000005a4c4c723c */ /* 0x000fe200000418ff */
[----:B------:R-:W3:Y:S05]  /*13e30*/  LDSM.16.M88.4 R88, [R191+0x7800] ;  /* 0x00780000bf58783b */ /* 0x000eea0000000200 */
[C---:B------:R-:W-:Y:S06]  /*13e40*/  HMMA.16816.F32.BF16 R32, R80.reuse, R12, R32 ;  /* 0x0000000c5020723c */ /* 0x040fec0000041820 */
[C---:B------:R-:W-:Y:S06]  /*13e50*/  HMMA.16816.F32.BF16 R48, R80.reuse, R72, R48 ;  /* 0x000000485030723c */ /* 0x040fec0000041830 */
[C---:B------:R-:W-:Y:S01]  /*13e60*/  HMMA.16816.F32.BF16 R44, R80.reuse, R74, R44 ;  /* 0x0000004a502c723c */ /* 0x040fe2000004182c */
[----:B------:R-:W4:Y:S05]  /*13e70*/  LDSM.16.M88.4 R72, [R192] ;  /* 0x00000000c048783b */ /* 0x000f2a0000000200 */
[C---:B------:R-:W-:Y:S06]  /*13e80*/  HMMA.16816.F32.BF16 R40, R80.reuse, R16, R40 ;  /* 0x000000105028723c */ /* 0x040fec0000041828 */
[C---:B------:R-:W-:Y:S01]  /*13e90*/  HMMA.16816.F32.BF16 R36, R80.reuse, R18, R36 ;  /* 0x000000125024723c */ /* 0x040fe20000041824 */
[----:B------:R-:W-:Y:S05]  /*13ea0*/  LDSM.16.M88.4 R16, [R187] ;  /* 0x00000000bb10783b */ /* 0x000fea0000000200 */
[C---:B------:R-:W-:Y:S01]  /*13eb0*/  HMMA.16816.F32.BF16 R28, R80.reuse, R14, R28 ;  /* 0x0000000e501c723c */ /* 0x040fe2000004181c */
[----:B------:R-:W4:Y:S05]  /*13ec0*/  LDSM.16.M88.4 R12, [R187+0x800] ;  /* 0x00080000bb0c783b */ /* 0x000f2a0000000200 */
[C---:B------:R-:W-:Y:S06]  /*13ed0*/  HMMA.16816.F32.BF16 R24, R80.reuse, R92, R24 ;  /* 0x0000005c5018723c */ /* 0x040fec0000041818 */
[----:B------:R-:W-:Y:S01]  /*13ee0*/  HMMA.16816.F32.BF16 R76, R80, R94, R76 ;  /* 0x0000005e504c723c */ /* 0x000fe2000004184c */
[----:B------:R-:W4:Y:S04]  /*13ef0*/  LDSM.16.M88.4 R92, [R187+0x1800] ;  /* 0x00180000bb5c783b */ /* 0x000f280000000200 */
[----:B------:R-:W-:Y:S01]  /*13f00*/  LDSM.16.M88.4 R80, [R197+0x2000] ;  /* 0x00200000c550783b */ /* 0x000fe20000000200 */
[C---:B--2---:R-:W-:Y:S06]  /*13f10*/  HMMA.16816.F32.BF16 R32, R84.reuse, R20, R32 ;  /* 0x000000145420723c */ /* 0x044fec0000041820 */
[C---:B------:R-:W-:Y:S06]  /*13f20*/  HMMA.16816.F32.BF16 R40, R84.reuse, R60, R40 ;  /* 0x0000003c5428723c */ /* 0x040fec0000041828 */
[C---:B------:R-:W-:Y:S01]  /*13f30*/  HMMA.16816.F32.BF16 R36, R84.reuse, R62, R36 ;  /* 0x0000003e5424723c */ /* 0x040fe20000041824 */
[----:B------:R-:W-:Y:S05]  /*13f40*/  LDSM.16.M88.4 R60, [R196+0x8800] ;  /* 0x00880000c43c783b */ /* 0x000fea0000000200 */
[C---:B------:R-:W-:Y:S01]  /*13f50*/  HMMA.16816.F32.BF16 R28, R84.reuse, R22, R28 ;  /* 0x00000016541c723c */ /* 0x040fe2000004181c */
[----:B------:R-:W2:Y:S05]  /*13f60*/  LDSM.16.M88.4 R20, [R196+0x9000] ;  /* 0x00900000c414783b */ /* 0x000eaa0000000200 */
        /* <DEDUP_REMOVED lines=9> */
[C---:B------:R-:W-:Y:S01]  /*14000*/  HMMA.16816.F32.BF16 R36, R72.reuse, R14, R36 ;  /* 0x0000000e4824723c */ /* 0x040fe20000041824 */
[----:B------:R-:W-:Y:S05]  /*14010*/  LDSM.16.M88.4 R12, [R194+0x2800] ;  /* 0x00280000c20c783b */ /* 0x000fea0000000200 */
[C---:B------:R-:W-:Y:S01]  /*14020*/  HMMA.16816.F32.BF16 R28, R72.reuse, R6, R28 ;  /* 0x00000006481c723c */ /* 0x040fe2000004181c */
[----:B------:R-:W4:Y:S05]  /*14030*/  LDSM.16.M88.4 R4, [R194+0x3000] ;  /* 0x00300000c204783b */ /* 0x000f2a0000000200 */
        /* <DEDUP_REMOVED lines=34> */
[C---:B-1----:R-:W-:Y:S06]  /*14260*/  HMMA.16816.F32.BF16 R40, R60.reuse, R64, R40 ;  /* 0x000000403c28723c */ /* 0x042fec0000041828 */
[C---:B------:R-:W-:Y:S01]  /*14270*/  HMMA.16816.F32.BF16 R36, R60.reuse, R66, R36 ;  /* 0x000000423c24723c */ /* 0x040fe20000041824 */
[----:B------:R-:W-:Y:S05]  /*14280*/  LDSM.16.M88.4 R64, [R196+0xb000] ;  /* 0x00b00000c440783b */ /* 0x000fea0000000200 */
[C---:B------:R-:W-:Y:S01]  /*14290*/  HMMA.16816.F32.BF16 R28, R60.reuse, R22, R28 ;  /* 0x000000163c1c723c */ /* 0x040fe2000004181c */
[----:B------:R-:W1:Y:S05]  /*142a0*/  LDSM.16.M88.4 R20, [R197+0x4000] ;  /* 0x00400000c514783b */ /* 0x000e6a0000000200 */
[C---:B------:R-:W-:Y:S06]  /*142b0*/  HMMA.16816.F32.BF16 R48, R60.reuse, R72, R48 ;  /* 0x000000483c30723c */ /* 0x040fec0000041830 */
        /* <DEDUP_REMOVED lines=43> */
[----:B------:R-:W4:Y:S01]  /*14570*/  LDSM.16.M88.4 R84, [R187+0x5800] ;  /* 0x00580000bb54783b */ /* 0x000f220000000200 */
[----:B------:R-:W-:-:S04]  /*14580*/  DEPBAR.LE SB0, 0x0 ;  /* 0x000080000000791a */ /* 0x000fc80000000000 */
[C---:B-1----:R-:W-:Y:S06]  /*14590*/  HMMA.16816.F32.BF16 R32, R80.reuse, R64, R32 ;  /* 0x000000405020723c */ /* 0x042fec0000041820 */
[C---:B------:R-:W-:Y:S06]  /*145a0*/  HMMA.16816.F32.BF16 R48, R80.reuse, R76, R48 ;  /* 0x0000004c5030723c */ /* 0x040fec0000041830 */
[C---:B------:R-:W-:Y:S06]  /*145b0*/  HMMA.16816.F32.BF16 R44, R80.reuse, R78, R44 ;  /* 0x0000004e502c723c */ /* 0x040fec000004182c */
[C---:B--2---:R-:W-:Y:S06]  /*145c0*/  HMMA.16816.F32.BF16 R40, R80.reuse, R72, R40 ;  /* 0x000000485028723c */ /* 0x044fec0000041828 */
[C---:B------:R-:W-:Y:S06]  /*145d0*/  HMMA.16816.F32.BF16 R36, R80.reuse, R74, R36 ;  /* 0x0000004a5024723c */ /* 0x040fec0000041824 */
[C---:B------:R-:W-:Y:S06]  /*145e0*/  HMMA.16816.F32.BF16 R28, R80.reuse, R66, R28 ;  /* 0x00000042501c723c */ /* 0x040fec000004181c */
[C---:B---3--:R-:W-:Y:S06]  /*145f0*/  HMMA.16816.F32.BF16 R24, R80.reuse, R60, R24 ;  /* 0x0000003c5018723c */ /* 0x048fec0000041818 */
[----:B------:R-:W-:Y:S06]  /*14600*/  HMMA.16816.F32.BF16 R88, R80, R62, R88 ;  /* 0x0000003e5058723c */ /* 0x000fec0000041858 */
[C---:B----4-:R-:W-:Y:S06]  /*14610*/  HMMA.16816.F32.BF16 R32, R20.reuse, R4, R32 ;  /* 0x000000041420723c */ /* 0x050fec0000041820 */
[----:B------:R-:W-:Y:S01]  /*14620*/  HMMA.16816.F32.BF16 R48, R20, R16, R48 ;  /* 0x000000101430723c */ /* 0x000fe20000041830 */
[----:B------:R-:W-:-:S04]  /*14630*/  SHF.R.S32.HI R5, RZ, 0x1f, R68 ;  /* 0x0000001fff057819 */ /* 0x000fc80000011444 */
[----:B------:R-:W-:Y:S01]  /*14640*/  LEA.HI R5, R5, R68, RZ, 0x2 ;  /* 0x0000004405057211 */ /* 0x000fe200078f10ff */
[----:B------:R-:W-:Y:S03]  /*14650*/  HMMA.16816.F32.BF16 R44, R20, R18, R44 ;  /* 0x00000012142c723c */ /* 0x000fe6000004182c */
[----:B------:R-:W-:-:S03]  /*14660*/  SHF.R.S32.HI R5, RZ, 0x2, R5 ;  /* 0x00000002ff057819 */ /* 0x000fc60000011405 */
[----:B------:R-:W-:Y:S02]  /*14670*/  HMMA.16816.F32.BF16 R40, R20, R12, R40 ;  /* 0x0000000c1428723c */ /* 0x000fe40000041828 */
[----:B------:R-:W-:-:S04]  /*14680*/  IMAD R0, R70, 0x10, R5 ;  /* 0x0000001046007824 */ /* 0x000fc800078e0205 */
[----:B------:R-:W-:Y:S01]  /*14690*/  HMMA.16816.F32.BF16 R36, R20, R14, R36 ;  /* 0x0000000e1424723c */ /* 0x000fe20000041824 */
[----:B------:R-:W-:-:S05]  /*146a0*/  IMAD.IADD R0, R69, 0x1, R0 ;  /* 0x0000000145007824 */ /* 0x000fca00078e0200 */
[C---:B------:R-:W-:Y:S06]  /*146b0*/  HMMA.16816.F32.BF16 R28, R20.reuse, R6, R28 ;  /* 0x00000006141c723c */ /* 0x040fec000004181c */
[C---:B------:R-:W-:Y:S06]  /*146c0*/  HMMA.16816.F32.BF16 R24, R20.reuse, R84, R24 ;  /* 0x000000541418723c */ /* 0x040fec0000041818 */
[----:B------:R-:W-:Y:S01]  /*146d0*/  HMMA.16816.F32.BF16 R88, R20, R86, R88 ;  /* 0x000000561458723c */ /* 0x000fe20000041858 */
[----:B------:R-:W-:Y:S06]  /*146e0*/  BAR.SYNC.DEFER_BLOCKING 0x0 ;  /* 0x0000000000007b1d */ /* 0x000fec0000010000 */
[----:B------:R-:W-:-:S02]  /*146f0*/  NOP ;  /* 0x0000000000007918 */ /* 0x000fc40000000000 */
[----:B------:R-:W-:-:S15]  /*14700*/  @!P4 BRA `(.L_x_5285) ;  /* 0x000000080098c947 */ /* 0x000fde0003800000 */
[----:B------:R-:W-:Y:S01]  /*14710*/  ISETP.NE.U32.AND P0, PT, R216, RZ, PT ;  /* 0x000000ffd800720c */ /* 0x000fe20003f05070 */
[----:B------:R-:W-:Y:S03]  /*14720*/  BSSY B0, `(.L_x_5286) ;  /* 0x0000042000007945 */ /* 0x000fe60003800000 */
[----:B------:R-:W-:-:S13]  /*14730*/  ISETP.NE.AND.EX P0, PT, R217, RZ, PT, P0 ;  /* 0x000000ffd900720c */ /* 0x000fda0003f05300 */
        /* <DEDUP_REMOVED lines=17> */
[----:B------:R-:W-:-:S03]  /*14850*/  ISETP.GE.AND P0, PT, R9, RZ, PT ;  /* 0x000000ff0900720c */ /* 0x000fc60003f06270 */
[----:B------:R-:W-:-:S04]  /*14860*/  IMAD.HI.U32 R8, R15, R4, RZ ;  /* 0x000000040f087227 */ /* 0x000fc800078e00ff */
[----:B------:R-:W-:Y:S02]  /*14870*/  IMAD.HI.U32 R12, R15, R6, RZ ;  /* 0x000000060f0c7227 */ /* 0x000fe400078e00ff */
[----:B------:R-:W2:Y:S02]  /*14880*/  LD.E.64 R14, desc[UR6][R10.64+0x20] ;  /* 0x000020060a0e7980 */ /* 0x000ea4000c101b00 */
        /* <DEDUP_REMOVED lines=10> */
[----:B------:R-:W-:-:S02]  /*14930*/  LOP3.LUT R4, R2, R13, RZ, 0x3c, !PT ;  /* 0x0000000d02047212 */ /* 0x000fc400078e3cff */
[----:B------:R-:W-:Y:S02]  /*14940*/  ISETP.NE.AND P1, PT, R13, RZ, PT ;  /* 0x000000ff0d00720c */ /* 0x000fe40003f25270 */
[----:B------:R-:W-:Y:S02]  /*14950*/  ISETP.GE.AND P2, PT, R4, RZ, PT ;  /* 0x000000ff0400720c */ /* 0x000fe40003f46270 */
[----:B------:R-:W-:-:S03]  /*14960*/  LOP3.LUT R7, RZ, R13, RZ, 0x33, !PT ;  /* 0x0000000dff077212 */ /* 0x000fc600078e33ff */
[----:B------:R-:W-:Y:S02]  /*14970*/  @P5 VIADD R8, R8, 0x1 ;  /* 0x0000000108085836 */ /* 0x000fe40000000000 */
[----:B------:R-:W-:Y:S02]  /*14980*/  @P6 IADD3 R12, R12, 0x1, RZ ;  /* 0x000000010c0c6810 */ /* 0x000fe40007ffe0ff */
[----:B------:R-:W-:-:S04]  /*14990*/  @!P0 IMAD.MOV R8, RZ, RZ, -R8 ;  /* 0x000000ffff088224 */ /* 0x000fc800078e0a08 */
[----:B------:R-:W-:Y:S02]  /*149a0*/  @!P2 IADD3 R12, -R12, RZ, RZ ;  /* 0x000000ff0c0ca210 */ /* 0x000fe40007ffe1ff */
[C---:B------:R-:W-:Y:S02]  /*149b0*/  SEL R6, R7.reuse, R8, !P1 ;  /* 0x0000000807067207 */ /* 0x040fe40004800000 */
[----:B------:R-:W-:Y:S01]  /*149c0*/  SEL R7, R7, R12, !P1 ;  /* 0x0000000c07077207 */ /* 0x000fe20004800000 */
[----:B------:R-:W3:Y:S02]  /*149d0*/  LD.E.64 R8, desc[UR6][R10.64+0x38] ;  /* 0x000038060a087980 */ /* 0x000ee4000c101b00 */
        /* <DEDUP_REMOVED lines=17> */
[----:B------:R-:W-:Y:S01]  /*14af0*/  IMAD.MOV.U32 R5, RZ, RZ, R12 ;  /* 0x000000ffff057224 */ /* 0x000fe200078e000c */
[----:B------:R-:W-:Y:S05]  /*14b00*/  BRA `(.L_x_5288) ;  /* 0x00000000000c7947 */ /* 0x000fea0003800000 */
.L_x_5287:
[----:B------:R-:W2:Y:S02]  /*14b10*/  LD.E R5, desc[UR6][R10.64+0x38] ;  /* 0x000038060a057980 */ /* 0x000ea4000c101900 */
[----:B--2---:R-:W-:-:S04]  /*14b20*/  LEA R5, -R5, RZ, 0x6 ;  /* 0x000000ff05057211 */ /* 0x004fc800078e31ff */
[----:B------:R-:W-:Y:S02]  /*14b30*/  SHF.R.S32.HI R4, RZ, 0x1f, R5 ;  /* 0x0000001fff047819 */ /* 0x000fe40000011405 */
.L_x_5288:
[----:B------:R-:W-:Y:S05]  /*14b40*/  BSYNC B0 ;  /* 0x0000000000007941 */ /* 0x000fea0003800000 */
.L_x_5286:
        /* <DEDUP_REMOVED lines=98> */
.L_x_5285:
[----:B------:R-:W-:Y:S05]  /*15170*/  BSYNC B1 ;  /* 0x0000000000017941 */ /* 0x000fea0003800000 */
.L_x_5284:
[----:B------:R2:W3:Y:S01]  /*15180*/  LD.E R169, desc[UR6][R10.64+0xdc] ;  /* 0x0000dc060aa97980 */ /* 0x0004e2000c101900 */
[----:B------:R-:W-:Y:S01]  /*15190*/  IMAD R5, R57, 0x2, R2 ;  /* 0x0000000239057824 */ /* 0x000fe200078e0202 */
[----:B------:R-:W-:-:S03]  /*151a0*/  IADD3 R4, R137, R0, -R212 ;  /* 0x0000000089047210 */ /* 0x000fc60007ffe8d4 */
[----:B-1----:R-:W-:-:S04]  /*151b0*/  VIADD R59, R5, 0x1 ;  /* 0x00000001053b7836 */ /* 0x002fc80000000000 */
[----:B------:R-:W-:Y:S02]  /*151c0*/  IMAD.IADD R8, R4, 0x1, -R59 ;  /* 0x0000000104087824 */ /* 0x000fe400078e0a3b */
[----:B------:R-:W-:-:S03]  /*151d0*/  VIADD R53, R5, 0x9 ;  /* 0x0000000905357836 */ /* 0x000fc60000000000 */
[----:B------:R-:W-:Y:S01]  /*151e0*/  IABS R8, R8 ;  /* 0x0000000800087213 */ /* 0x000fe20000000000 */
[----:B------:R-:W-:-:S03]  /*151f0*/  IMAD.IADD R2, R4, 0x1, -R53 ;  /* 0x0000000104027824 */ /* 0x000fc600078e0a35 */
[----:B------:R-:W-:Y:S02]  /*15200*/  I2FP.F32.S32 R8, R8 ;  /* 0x0000000800087245 */ /* 0x000fe40000201400 */
[----:B------:R-:W-:-:S03]  /*15210*/  IABS R2, R2 ;  /* 0x0000000200027213 */ /* 0x000fc60000000000 */
[----:B------:R-:W-:Y:S01]  /*15220*/  FFMA.FTZ R8, -R3, R8, R49 ;  /* 0x0000000803087223 */ /* 0x000fe20000010131 */
[C---:B------:R-:W-:Y:S01]  /*15230*/  VIADD R49, R5.reuse, 0x11 ;  /* 0x0000001105317836 */ /* 0x040fe20000000000 */
[----:B------:R-:W-:Y:S01]  /*15240*/  I2FP.F32.S32 R2, R2 ;  /* 0x0000000200027245 */ /* 0x000fe20000201400 */
[C---:B------:R-:W-:Y:S02]  /*15250*/  VIADD R15, R5.reuse, 0x20 ;  /* 0x00000020050f7836 */ /* 0x040fe40000000000 */
[C---:B------:R-:W-:Y:S02]  /*15260*/  IMAD.IADD R12, R4.reuse, 0x1, -R49 ;  /* 0x00000001040c7824 */ /* 0x040fe400078e0a31 */
[----:B------:R-:W-:Y:S02]  /*15270*/  VIADD R13, R5, 0x21 ;  /* 0x00000021050d7836 */ /* 0x000fe40000000000 */
[----:B------:R-:W-:Y:S01]  /*15280*/  FFMA.FTZ R21, -R3, R2, R45 ;  /* 0x0000000203157223 */ /* 0x000fe2000001012d */
[C---:B------:R-:W-:Y:S01]  /*15290*/  IMAD.IADD R2, R4.reuse, 0x1, -R15 ;  /* 0x0000000104027824 */ /* 0x040fe200078e0a0f */
[----:B------:R-:W-:Y:S01]  /*152a0*/  IABS R12, R12 ;  /* 0x0000000c000c7213 */ /* 0x000fe20000000000 */
[----:B--2---:R-:W-:-:S02]  /*152b0*/  IMAD.IADD R10, R4, 0x1, -R13 ;  /* 0x00000001040a7824 */ /* 0x004fc400078e0a0d */
[C---:B------:R-:W-:Y:S01]  /*152c0*/  IMAD.IADD R6, R4.reuse, 0x1, -R5 ;  /* 0x0000000104067824 */ /* 0x040fe200078e0a05 */
[----:B------:R-:W-:Y:S02]  /*152d0*/  I2FP.F32.S32 R12, R12 ;  /* 0x0000000c000c7245 */ /* 0x000fe40000201400 */
[----:B------:R-:W-:Y:S02]  /*152e0*/  IABS R2, R2 ;  /* 0x0000000200027213 */ /* 0x000fe40000000000 */
[----:B------:R-:W-:Y:S01]  /*152f0*/  IABS R10, R10 ;  /* 0x0000000a000a7213 */ /* 0x000fe20000000000 */
[----:B------:R-:W-:Y:S01]  /*15300*/  FFMA.FTZ R9, -R3, R12, R41 ;  /* 0x0000000c03097223 */ /* 0x000fe20000010129 */
[----:B------:R-:W-:Y:S01]  /*15310*/  IABS R6, R6 ;  /* 0x0000000600067213 */ /* 0x000fe20000000000 */
[----:B------:R-:W-:Y:S01]  /*15320*/  VIADD R57, R5, 0x8 ;  /* 0x0000000805397836 */ /* 0x000fe20000000000 */
[----:B------:R-:W-:Y:S01]  /*15330*/  I2FP.F32.S32 R41, R2 ;  /* 0x0000000200297245 */ /* 0x000fe20000201400 */
[----:B------:R-:W-:Y:S01]  /*15340*/  VIADD R2, R4, 0x8 ;  /* 0x0000000804027836 */ /* 0x000fe20000000000 */
[----:B------:R-:W-:-:S02]  /*15350*/  I2FP.F32.S32 R10, R10 ;  /* 0x0000000a000a7245 */ /* 0x000fc40000201400 */
[----:B------:R-:W-:Y:S01]  /*15360*/  I2FP.F32.S32 R6, R6 ;  /* 0x0000000600067245 */ /* 0x000fe20000201400 */
[----:B------:R-:W-:Y:S01]  /*15370*/  VIADD R17, R5, 0x19 ;  /* 0x0000001905117836 */ /* 0x000fe20000000000 */
[----:B------:R-:W-:Y:S01]  /*15380*/  ISETP.GE.AND P1, PT, R57, R137, PT ;  /* 0x000000893900720c */ /* 0x000fe20003f26270 */
[----:B------:R-:W-:Y:S02]  /*15390*/  IMAD.IADD R16, R2, 0x1, -R5 ;  /* 0x0000000102107824 */ /* 0x000fe400078e0a05 */
[----:B------:R-:W-:Y:S01]  /*153a0*/  FFMA.FTZ R173, -R3, R10, R33 ;  /* 0x0000000a03ad7223 */ /* 0x000fe20000010121 */
[----:B------:R-:W-:Y:S02]  /*153b0*/  VIADD R19, R5, 0x10 ;  /* 0x0000001005137836 */ /* 0x000fe40000000000 */
[--C-:B------:R-:W-:Y:S02]  /*153c0*/  IMAD.IADD R23, R4, 0x1, -R57.reuse ;  /* 0x0000000104177824 */ /* 0x100fe400078e0a39 */
[----:B------:R-:W-:Y:S01]  /*153d0*/  FFMA.FTZ R48, -R3, R6, R48 ;  /* 0x0000000603307223 */ /* 0x000fe20000010130 */
[----:B------:R-:W-:-:S02]  /*153e0*/  IMAD.IADD R57, R2, 0x1, -R57 ;  /* 0x0000000102397824 */ /* 0x000fc400078e0a39 */
[----:B------:R-:W-:Y:S01]  /*153f0*/  IMAD.IADD R10, R2, 0x1, -R53 ;  /* 0x00000001020a7824 */ /* 0x000fe200078e0a35 */
[----:B------:R-:W-:Y:S01]  /*15400*/  IABS R16, R16 ;  /* 0x0000001000107213 */ /* 0x000fe20000000000 */
[C---:B------:R-:W-:Y:S01]  /*15410*/  IMAD.IADD R6, R4.reuse, 0x1, -R17 ;  /* 0x0000000104067824 */ /* 0x040fe200078e0a11 */
[----:B------:R-:W-:Y:S01]  /*15420*/  ISETP.GE.AND P6, PT, R19, R137, PT ;  /* 0x000000891300720c */ /* 0x000fe20003fc6270 */
[----:B------:R-:W-:Y:S01]  /*15430*/  IMAD.IADD R7, R4, 0x1, -R19 ;  /* 0x0000000104077824 */ /* 0x000fe200078e0a13 */
[----:B------:R-:W-:Y:S01]  /*15440*/  IABS R23, R23 ;  /* 0x0000001700177213 */ /* 0x000fe20000000000 */
[C---:B------:R-:W-:Y:S02]  /*15450*/  IMAD.IADD R14, R2.reuse, 0x1, -R59 ;  /* 0x00000001020e7824 */ /* 0x040fe400078e0a3b */
[----:B------:R-:W-:Y:S01]  /*15460*/  IMAD.IADD R12, R2, 0x1, -R19 ;  /* 0x00000001020c7824 */ /* 0x000fe200078e0a13 */
[----:B------:R-:W-:Y:S02]  /*15470*/  IABS R19, R57 ;  /* 0x0000003900137213 */ /* 0x000fe40000000000 */
[----:B------:R-:W-:-:S02]  /*15480*/  IABS R10, R10 ;  /* 0x0000000a000a7213 */ /* 0x000fc40000000000 */
[----:B------:R-:W-:Y:S02]  /*15490*/  IABS R6, R6 ;  /* 0x0000000600067213 */ /* 0x000fe40000000000 */
[----:B------:R-:W-:Y:S02]  /*154a0*/  I2FP.F32.S32 R16, R16 ;  /* 0x0000001000107245 */ /* 0x000fe40000201400 */
[----:B------:R-:W-:Y:S02]  /*154b0*/  I2FP.F32.S32 R23, R23 ;  /* 0x0000001700177245 */ /* 0x000fe40000201400 */
[----:B------:R-:W-:Y:S02]  /*154c0*/  IABS R14, R14 ;  /* 0x0000000e000e7213 */ /* 0x000fe40000000000 */
[----:B------:R-:W-:Y:S02]  /*154d0*/  I2FP.F32.S32 R19, R19 ;  /* 0x0000001300137245 */ /* 0x000fe40000201400 */
[----:B------:R-:W-:Y:S01]  /*154e0*/  I2FP.F32.S32 R10, R10 ;  /* 0x0000000a000a7245 */ /* 0x000fe20000201400 */
[----:B------:R-:W-:Y:S01]  /*154f0*/  FFMA.FTZ R50, -R3, R16, R50 ;  /* 0x0000001003327223 */ /* 0x000fe20000010132 */
[----:B------:R-:W-:Y:S01]  /*15500*/  I2FP.F32.S32 R6, R6 ;  /* 0x0000000600067245 */ /* 0x000fe20000201400 */
[----:B------:R-:W-:Y:S01]  /*15510*/  VIADD R45, R5, 0x18 ;  /* 0x00000018052d7836 */ /* 0x000fe20000000000 */
[----:B------:R-:W-:Y:S01]  /*15520*/  IABS R12, R12 ;  /* 0x0000000c000c7213 */ /* 0x000fe20000000000 */
[C---:B------:R-:W-:Y:S01]  /*15530*/  FFMA.FTZ R23, -R3.reuse, R23, R44 ;  /* 0x0000001703177223 */ /* 0x040fe2000001012c */
[----:B------:R-:W-:Y:S01]  /*15540*/  I2FP.F32.S32 R14, R14 ;  /* 0x0000000e000e7245 */ /* 0x000fe20000201400 */
[----:B------:R-:W-:Y:S01]  /*15550*/  FFMA.FTZ R32, -R3, R41, R32 ;  /* 0x0000002903207223 */ /* 0x000fe20000010120 */
[----:B------:R-:W-:Y:S01]  /*15560*/  ISETP.GE.AND P3, PT, R5, R137, PT ;  /* 0x000000890500720c */ /* 0x000fe20003f66270 */
[C---:B------:R-:W-:Y:S01]  /*15570*/  FFMA.FTZ R46, -R3.reuse, R19, R46 ;  /* 0x00000013032e7223 */ /* 0x040fe2000001012e */
[C---:B------:R-:W-:Y:S01]  /*15580*/  FFMA.FTZ R41, -R3.reuse, R10, R47 ;  /* 0x0000000a03297223 */ /* 0x040fe2000001012f */
[----:B------:R-:W-:Y:S01]  /*15590*/  FFMA.FTZ R6, -R3, R6, R37 ;  /* 0x0000000603067223 */ /* 0x000fe20000010125 */
[----:B------:R-:W-:Y:S01]  /*155a0*/  ISETP.GE.AND P5, PT, R49, R137, PT ;  /* 0x000000893100720c */ /* 0x000fe20003fa6270 */
[----:B------:R-:W-:Y:S01]  /*155b0*/  IMAD.IADD R10, R2, 0x1, -R49 ;  /* 0x00000001020a7824 */ /* 0x000fe200078e0a31 */
[----:B------:R-:W-:Y:S01]  /*155c0*/  IABS R11, R7 ;  /* 0x00000007000b7213 */ /* 0x000fe20000000000 */
[----:B------:R-:W-:Y:S01]  /*155d0*/  IMAD.IADD R7, R4, 0x1, -R45 ;  /* 0x0000000104077824 */ /* 0x000fe200078e0a2d */
[----:B------:R-:W-:Y:S01]  /*155e0*/  I2FP.F32.S32 R33, R12 ;  /* 0x0000000c00217245 */ /* 0x000fe20000201400 */
[----:B------:R-:W-:Y:S01]  /*155f0*/  FFMA.FTZ R51, -R3, R14, R51 ;  /* 0x0000000e03337223 */ /* 0x000fe20000010133 */
[----:B------:R-:W-:Y:S01]  /*15600*/  FSEL R37, R48, -INF , !P3 ;  /* 0xff80000030257808 */ /* 0x000fe20005800000 */
[----:B------:R-:W-:Y:S01]  /*15610*/  IMAD.IADD R12, R2, 0x1, -R45 ;  /* 0x00000001020c7824 */ /* 0x000fe200078e0a2d */
[----:B------:R-:W-:-:S02]  /*15620*/  FSEL R49, R50, -INF , !P3 ;  /* 0xff80000032317808 */ /* 0x000fc40005800000 */
[-C--:B------:R-:W-:Y:S02]  /*15630*/  ISETP.GE.AND P3, PT, R45, R137.reuse, PT ;  /* 0x000000892d00720c */ /* 0x080fe40003f66270 */
[-C--:B------:R-:W-:Y:S02]  /*15640*/  ISETP.GE.AND P2, PT, R59, R137.reuse, PT ;  /* 0x000000893b00720c */ /* 0x080fe40003f46270 */
[----:B------:R-:W-:Y:S02]  /*15650*/  FSEL R23, R23, -INF , !P1 ;  /* 0xff80000017177808 */ /* 0x000fe40004800000 */
[----:B------:R-:W-:Y:S02]  /*15660*/  FSEL R45, R46, -INF , !P1 ;  /* 0xff8000002e2d7808 */ /* 0x000fe40004800000 */
[----:B------:R-:W-:Y:S01]  /*15670*/  ISETP.GE.AND P1, PT, R15, R137, PT ;  /* 0x000000890f00720c */ /* 0x000fe20003f26270 */
[----:B------:R-:W-:Y:S02]  /*15680*/  IMAD.IADD R15, R2, 0x1, -R15 ;  /* 0x00000001020f7824 */ /* 0x000fe400078e0a0f */
[----:B------:R-:W-:Y:S01]  /*15690*/  FFMA.FTZ R19, -R3, R33, R42 ;  /* 0x0000002103137223 */ /* 0x000fe2000001012a */
[----:B------:R-:W-:-:S02]  /*156a0*/  ISETP.GE.AND P0, PT, R53, R137, PT ;  /* 0x000000893500720c */ /* 0x000fc40003f06270 */
[----:B------:R-:W-:Y:S02]  /*156b0*/  FSEL R33, R8, -INF , !P2 ;  /* 0xff80000008217808 */ /* 0x000fe40005000000 */
[----:B------:R-:W-:Y:S02]  /*156c0*/  FSEL R47, R51, -INF , !P2 ;  /* 0xff800000332f7808 */ /* 0x000fe40005000000 */
[----:B------:R-:W-:Y:S01]  /*156d0*/  ISETP.GE.AND P2, PT, R17, R137, PT ;  /* 0x000000891100720c */ /* 0x000fe20003f46270 */
[----:B------:R-:W-:Y:S01]  /*156e0*/  IMAD.IADD R17, R2, 0x1, -R17 ;  /* 0x0000000102117824 */ /* 0x000fe200078e0a11 */
[----:B------:R-:W-:Y:S02]  /*156f0*/  IABS R15, R15 ;  /* 0x0000000f000f7213 */ /* 0x000fe40000000000 */
[----:B------:R-:W-:Y:S02]  /*15700*/  FSEL R21, R21, -INF , !P0 ;  /* 0xff80000015157808 */ /* 0x000fe40004000000 */
[----:B------:R-:W-:-:S02]  /*15710*/  FSEL R41, R41, -INF , !P0 ;  /* 0xff80000029297808 */ /* 0x000fc40004000000 */
[----:B------:R-:W-:Y:S01]  /*15720*/  ISETP.GE.AND P0, PT, R13, R137, PT ;  /* 0x000000890d00720c */ /* 0x000fe20003f06270 */
[----:B------:R-:W-:Y:S01]  /*15730*/  IMAD.IADD R13, R2, 0x1, -R13 ;  /* 0x00000001020d7824 */ /* 0x000fe200078e0a0d */
[----:B------:R-:W-:Y:S02]  /*15740*/  IABS R10, R10 ;  /* 0x0000000a000a7213 */ /* 0x000fe40000000000 */
[----:B------:R-:W-:Y:S02]  /*15750*/  IABS R17, R17 ;  /* 0x0000001100117213 */ /* 0x000fe40000000000 */
[----:B------:R-:W-:Y:S02]  /*15760*/  I2FP.F32.S32 R51, R15 ;  /* 0x0000000f00337245 */ /* 0x000fe40000201400 */
[----:B------:R-:W-:Y:S02]  /*15770*/  IABS R12, R12 ;  /* 0x0000000c000c7213 */ /* 0x000fe40000000000 */
[----:B------:R-:W-:Y:S01]  /*15780*/  I2FP.F32.S32 R14, R10 ;  /* 0x0000000a000e7245 */ /* 0x000fe20000201400 */
[----:B------:R-:W-:Y:S01]  /*15790*/  FFMA.FTZ R34, -R3, R51, R34 ;  /* 0x0000003303227223 */ /* 0x000fe20000010122 */
[----:B------:R-:W-:-:S02]  /*157a0*/  IABS R13, R13 ;  /* 0x0000000d000d7213 */ /* 0x000fc40000000000 */
[----:B------:R-:W-:Y:S01]  /*157b0*/  I2FP.F32.S32 R10, R17 ;  /* 0x00000011000a7245 */ /* 0x000fe20000201400 */
[----:B------:R-:W-:Y:S01]  /*157c0*/  VIADD R51, R5, 0x31 ;  /* 0x0000003105337836 */ /* 0x000fe20000000000 */
[----:B------:R-:W-:Y:S02]  /*157d0*/  I2FP.F32.S32 R53, R12 ;  /* 0x0000000c00357245 */ /* 0x000fe40000201400 */
[----:B------:R-:W-:Y:S01]  /*157e0*/  I2FP.F32.S32 R8, R13 ;  /* 0x0000000d00087245 */ /* 0x000fe20000201400 */
[C---:B------:R-:W-:Y:S01]  /*157f0*/  FFMA.FTZ R13, -R3.reuse, R10, R39 ;  /* 0x0000000a030d7223 */ /* 0x040fe20000010127 */
[----:B------:R-:W-:Y:S02]  /*15800*/  IMAD.IADD R10, R4, 0x1, -R51 ;  /* 0x00000001040a7824 */ /* 0x000fe400078e0a33 */
[C---:B------:R-:W-:Y:S01]  /*15810*/  FFMA.FTZ R17, -R3.reuse, R14, R43 ;  /* 0x0000000e03117223 */ /* 0x040fe2000001012b */
[----:B------:R-:W-:Y:S01]  /*15820*/  FFMA.FTZ R15, -R3, R53, R38 ;  /* 0x00000035030f7223 */ /* 0x000fe20000010126 */
[----:B------:R-:W-:-:S02]  /*15830*/  VIADD R59, R5, 0x28 ;  /* 0x00000028053b7836 */ /* 0x000fc40000000000 */
[C---:B------:R-:W-:Y:S02]  /*15840*/  VIADD R57, R5.reuse, 0x29 ;  /* 0x0000002905397836 */ /* 0x040fe40000000000 */
[C---:B------:R-:W-:Y:S02]  /*15850*/  VIADD R53, R5.reuse, 0x30 ;  /* 0x0000003005357836 */ /* 0x040fe40000000000 */
[C---:B------:R-:W-:Y:S02]  /*15860*/  VIADD R43, R5.reuse, 0x38 ;  /* 0x00000038052b7836 */ /* 0x040fe40000000000 */
[----:B------:R-:W-:Y:S01]  /*15870*/  VIADD R39, R5, 0x39 ;  /* 0x0000003905277836 */ /* 0x000fe20000000000 */
[----:B------:R-:W-:Y:S02]  /*15880*/  FSEL R5, R6, -INF , !P2 ;  /* 0xff80000006057808 */ /* 0x000fe40005000000 */
[----:B------:R-:W-:Y:S02]  /*15890*/  FMNMX.FTZ R6, R49, R47, !PT ;  /* 0x0000002f31067209 */ /* 0x000fe40007810000 */
[----:B------:R-:W-:-:S02]  /*158a0*/  IABS R10, R10 ;  /* 0x0000000a000a7213 */ /* 0x000fc40000000000 */
[----:B------:R-:W-:Y:S02]  /*158b0*/  FMNMX.FTZ R6, R45, R6, !PT ;  /* 0x000000062d067209 */ /* 0x000fe40007810000 */
[----:B------:R-:W-:Y:S02]  /*158c0*/  IABS R7, R7 ;  /* 0x0000000700077213 */ /* 0x000fe40000000000 */
[----:B------:R-:W-:Y:S01]  /*158d0*/  I2FP.F32.S32 R10, R10 ;  /* 0x0000000a000a7245 */ /* 0x000fe20000201400 */
[----:B------:R-:W-:Y:S01]  /*158e0*/  IMAD.IADD R18, R4, 0x1, -R57 ;  /* 0x0000000104127824 */ /* 0x000fe200078e0a39 */
[----:B------:R-:W-:Y:S02]  /*158f0*/  FSEL R19, R19, -INF , !P6 ;  /* 0xff80000013137808 */ /* 0x000fe40007000000 */
[----:B------:R-:W-:Y:S01]  /*15900*/  FMNMX.FTZ R6, R41, R6, !PT ;  /* 0x0000000629067209 */ /* 0x000fe20007810000 */
[----:B------:R-:W-:Y:S01]  /*15910*/  FFMA.FTZ R25, -R3, R10, R25 ;  /* 0x0000000a03197223 */ /* 0x000fe20000010119 */
[----:B------:R-:W-:-:S02]  /*15920*/  I2FP.F32.S32 R11, R11 ;  /* 0x0000000b000b7245 */ /* 0x000fc40000201400 */
[----:B------:R-:W-:Y:S02]  /*15930*/  I2FP.F32.S32 R7, R7 ;  /* 0x0000000700077245 */ /* 0x000fe40000201400 */
[----:B------:R-:W-:Y:S01]  /*15940*/  FMNMX.FTZ R10, R37, R33, !PT ;  /* 0x00000021250a7209 */ /* 0x000fe20007810000 */
[C---:B------:R-:W-:Y:S01]  /*15950*/  IMAD.IADD R12, R2.reuse, 0x1, -R59 ;  /* 0x00000001020c7824 */ /* 0x040fe200078e0a3b */
[----:B------:R-:W-:Y:S02]  /*15960*/  FSEL R17, R17, -INF , !P5 ;  /* 0xff80000011117808 */ /* 0x000fe40006800000 */
[----:B------:R-:W-:Y:S02]  /*15970*/  IABS R18, R18 ;  /* 0x0000001200127213 */ /* 0x000fe40000000000 */
[----:B------:R-:W-:Y:S01]  /*15980*/  FMNMX.FTZ R6, R19, R6, !PT ;  /* 0x0000000613067209 */ /* 0x000fe20007810000 */
[C---:B------:R-:W-:Y:S01]  /*15990*/  FFMA.FTZ R11, -R3.reuse, R11, R40 ;  /* 0x0000000b030b7223 */ /* 0x040fe20000010128 */
[----:B------:R-:W-:Y:S01]  /*159a0*/  FFMA.FTZ R7, -R3, R7, R36 ;  /* 0x0000000703077223 */ /* 0x000fe20000010124 */
[----:B------:R-:W-:Y:S01]  /*159b0*/  FMNMX.FTZ R10, R23, R10, !PT ;  /* 0x0000000a170a7209 */ /* 0x000fe20007810000 */
[----:B------:R-:W-:Y:S01]  /*159c0*/  IMAD.IADD R16, R2, 0x1, -R57 ;  /* 0x0000000102107824 */ /* 0x000fe200078e0a39 */
[----:B------:R-:W-:-:S02]  /*159d0*/  FSEL R15, R15, -INF , !P3 ;  /* 0xff8000000f0f7808 */ /* 0x000fc40005800000 */
[----:B------:R-:W-:Y:S02]  /*159e0*/  I2FP.F32.S32 R18, R18 ;  /* 0x0000001200127245 */ /* 0x000fe40000201400 */
[----:B------:R-:W-:Y:S02]  /*159f0*/  FMNMX.FTZ R6, R17, R6, !PT ;  /* 0x0000000611067209 */ /* 0x000fe40007810000 */
[----:B------:R-:W-:Y:S01]  /*15a00*/  IABS R12, R12 ;  /* 0x0000000c000c7213 */ /* 0x000fe20000000000 */
[----:B------:R-:W-:Y:S01]  /*15a10*/  IMAD.IADD R14, R4, 0x1, -R53 ;  /* 0x00000001040e7824 */ /* 0x000fe200078e0a35 */
[----:B------:R-:W-:Y:S02]  /*15a20*/  FSEL R11, R11, -INF , !P6 ;  /* 0xff8000000b0b7808 */ /* 0x000fe40007000000 */
[----:B------:R-:W-:Y:S02]  /*15a30*/  FSEL R7, R7, -INF , !P3 ;  /* 0xff80000007077808 */ /* 0x000fe40005800000 */
[----:B------:R-:W-:Y:S01]  /*15a40*/  FMNMX.FTZ R10, R21, R10, !PT ;  /* 0x0000000a150a7209 */ /* 0x000fe20007810000 */
[----:B------:R-:W-:Y:S01]  /*15a50*/  FFMA.FTZ R18, -R3, R18, R29 ;  /* 0x0000001203127223 */ /* 0x000fe2000001011d */
[----:B------:R-:W-:Y:S01]  /*15a60*/  ISETP.GE.AND P3, PT, R53, R137, PT ;  /* 0x000000893500720c */ /* 0x000fe20003f66270 */
[----:B------:R-:W-:Y:S01]  /*15a70*/  IMAD.IADD R53, R2, 0x1, -R53 ;  /* 0x0000000102357824 */ /* 0x000fe200078e0a35 */
[----:B------:R-:W-:-:S02]  /*15a80*/  FSEL R13, R13, -INF , !P2 ;  /* 0xff8000000d0d7808 */ /* 0x000fc40005000000 */
[----:B------:R-:W-:Y:S01]  /*15a90*/  FMNMX.FTZ R6, R15, R6, !PT ;  /* 0x000000060f067209 */ /* 0x000fe20007810000 */
[----:B------:R-:W-:Y:S01]  /*15aa0*/  FFMA.FTZ R35, -R3, R8, R35 ;  /* 0x0000000803237223 */ /* 0x000fe20000010123 */
[----:B------:R-:W-:Y:S02]  /*15ab0*/  IABS R16, R16 ;  /* 0x0000001000107213 */ /* 0x000fe40000000000 */
[----:B------:R-:W-:Y:S01]  /*15ac0*/  I2FP.F32.S32 R29, R12 ;  /* 0x0000000c001d7245 */ /* 0x000fe20000201400 */
[----:B------:R-:W-:Y:S01]  /*15ad0*/  IMAD.IADD R20, R4, 0x1, -R59 ;  /* 0x0000000104147824 */ /* 0x000fe200078e0a3b */
[----:B------:R-:W-:Y:S02]  /*15ae0*/  FSEL R9, R9, -INF , !P5 ;  /* 0xff80000009097808 */ /* 0x000fe40006800000 */
[----:B------:R-:W-:Y:S02]  /*15af0*/  FMNMX.FTZ R10, R11, R10, !PT ;  /* 0x0000000a0b0a7209 */ /* 0x000fe40007810000 */
        /* <DEDUP_REMOVED lines=10> */
[----:B------:R-:W-:-:S02]  /*15ba0*/  ISETP.GE.AND P6, PT, R59, R137, PT ;  /* 0x000000893b00720c */ /* 0x000fc40003fc6270 */
[----:B------:R-:W-:Y:S01]  /*15bb0*/  ISETP.GE.AND P1, PT, R43, R137, PT ;  /* 0x000000892b00720c */ /* 0x000fe20003f26270 */
[C---:B------:R-:W-:Y:S01]  /*15bc0*/  IMAD.IADD R43, R2.reuse, 0x1, -R43 ;  /* 0x00000001022b7824 */ /* 0x040fe200078e0a2b */
[----:B------:R-:W-:Y:S02]  /*15bd0*/  FSEL R163, R35, -INF , !P0 ;  /* 0xff80000023a37808 */ /* 0x000fe40004000000 */
[----:B------:R-:W-:Y:S02]  /*15be0*/  FMNMX.FTZ R6, R235, R6, !PT ;  /* 0x00000006eb067209 */ /* 0x000fe40007810000 */
[----:B------:R-:W-:Y:S01]  /*15bf0*/  IABS R20, R20 ;  /* 0x0000001400147213 */ /* 0x000fe20000000000 */
[----:B------:R-:W-:Y:S01]  /*15c00*/  FFMA.FTZ R16, -R3, R16, R31 ;  /* 0x0000001003107223 */ /* 0x000fe2000001011f */
[----:B------:R-:W-:Y:S02]  /*15c10*/  I2FP.F32.S32 R53, R53 ;  /* 0x0000003500357245 */ /* 0x000fe40000201400 */
[----:B------:R-:W-:Y:S01]  /*15c20*/  IABS R51, R51 ;  /* 0x0000003300337213 */ /* 0x000fe20000000000 */
[----:B------:R-:W-:Y:S01]  /*15c30*/  IMAD.IADD R2, R2, 0x1, -R39 ;  /* 0x0000000102027824 */ /* 0x000fe200078e0a27 */
[----:B------:R-:W-:-:S02]  /*15c40*/  IABS R14, R14 ;  /* 0x0000000e000e7213 */ /* 0x000fc40000000000 */
[----:B------:R-:W-:Y:S02]  /*15c50*/  FMNMX.FTZ R10, R7, R10, !PT ;  /* 0x0000000a070a7209 */ /* 0x000fe40007810000 */
[----:B------:R-:W-:Y:S02]  /*15c60*/  ISETP.GE.AND P5, PT, R57, R137, PT ;  /* 0x000000893900720c */ /* 0x000fe40003fa6270 */
[----:B------:R-:W-:Y:S02]  /*15c70*/  FSEL R233, R29, -INF , !P6 ;  /* 0xff8000001de97808 */ /* 0x000fe40007000000 */
[----:B------:R-:W-:Y:S02]  /*15c80*/  FMNMX.FTZ R6, R163, R6, !PT ;  /* 0x00000006a3067209 */ /* 0x000fe40007810000 */
[----:B------:R-:W-:Y:S01]  /*15c90*/  I2FP.F32.S32 R20, R20 ;  /* 0x0000001400147245 */ /* 0x000fe20000201400 */
[----:B------:R-:W-:Y:S01]  /*15ca0*/  FFMA.FTZ R26, -R3, R53, R26 ;  /* 0x00000035031a7223 */ /* 0x000fe2000001011a */
[----:B------:R-:W-:-:S02]  /*15cb0*/  IABS R43, R43 ;  /* 0x0000002b002b7213 */ /* 0x000fc40000000000 */
[----:B------:R-:W-:Y:S02]  /*15cc0*/  I2FP.F32.S32 R12, R51 ;  /* 0x00000033000c7245 */ /* 0x000fe40000201400 */
[----:B------:R-:W-:Y:S02]  /*15cd0*/  I2FP.F32.S32 R35, R14 ;  /* 0x0000000e00237245 */ /* 0x000fe40000201400 */
[----:B------:R-:W-:Y:S02]  /*15ce0*/  FMNMX.FTZ R10, R5, R10, !PT ;  /* 0x0000000a050a7209 */ /* 0x000fe40007810000 */
[----:B------:R-:W-:Y:S02]  /*15cf0*/  FSEL R167, R16, -INF , !P5 ;  /* 0xff80000010a77808 */ /* 0x000fe40006800000 */
[----:B------:R-:W-:Y:S01]  /*15d00*/  FMNMX.FTZ R14, R233, R6, !PT ;  /* 0x00000006e90e7209 */ /* 0x000fe20007810000 */
[C---:B------:R-:W-:Y:S01]  /*15d10*/  FFMA.FTZ R20, -R3.reuse, R20, R28 ;  /* 0x0000001403147223 */ /* 0x040fe2000001011c */
[----:B------:R-:W-:Y:S01]  /*15d20*/  IABS R2, R2 ;  /* 0x0000000200027213 */ /* 0x000fe20000000000 */
[----:B------:R-:W-:Y:S01]  /*15d30*/  FFMA.FTZ R12, -R3, R12, R27 ;  /* 0x0000000c030c7223 */ /* 0x000fe2000001011b */
[----:B------:R-:W-:-:S02]  /*15d40*/  I2FP.F32.S32 R43, R43 ;  /* 0x0000002b002b7245 */ /* 0x000fc40000201400 */
[----:B------:R-:W-:Y:S02]  /*15d50*/  FSEL R173, R173, -INF , !P0 ;  /* 0xff800000adad7808 */ /* 0x000fe40004000000 */
[----:B------:R-:W-:Y:S02]  /*15d60*/  FMNMX.FTZ R10, R231, R10, !PT ;  /* 0x0000000ae70a7209 */ /* 0x000fe40007810000 */
[----:B------:R-:W-:Y:S02]  /*15d70*/  FSEL R227, R26, -INF , !P3 ;  /* 0xff8000001ae37808 */ /* 0x000fe40005800000 */
[----:B------:R-:W-:Y:S02]  /*15d80*/  FMNMX.FTZ R14, R167, R14, !PT ;  /* 0x0000000ea70e7209 */ /* 0x000fe40007810000 */
[----:B------:R-:W-:Y:S01]  /*15d90*/  I2FP.F32.S32 R2, R2 ;  /* 0x0000000200027245 */ /* 0x000fe20000201400 */
[----:B------:R-:W-:Y:S01]  /*15da0*/  FFMA.FTZ R43, -R3, R43, R90 ;  /* 0x0000002b032b7223 */ /* 0x000fe2000001015a */
[----:B------:R-:W-:Y:S01]  /*15db0*/  FSEL R229, R20, -INF , !P6 ;  /* 0xff80000014e57808 */ /* 0x000fe20007000000 */
[----:B------:R-:W-:Y:S01]  /*15dc0*/  IMAD.IADD R4, R4, 0x1, -R39 ;  /* 0x0000000104047824 */ /* 0x000fe200078e0a27 */
[----:B------:R-:W-:-:S02]  /*15dd0*/  FMNMX.FTZ R10, R173, R10, !PT ;  /* 0x0000000aad0a7209 */ /* 0x000fc40007810000 */
[----:B------:R-:W-:Y:S02]  /*15de0*/  FSEL R225, R12, -INF , !P2 ;  /* 0xff8000000ce17808 */ /* 0x000fe40005000000 */
[----:B------:R-:W-:Y:S01]  /*15df0*/  FMNMX.FTZ R14, R227, R14, !PT ;  /* 0x0000000ee30e7209 */ /* 0x000fe20007810000 */
[C---:B------:R-:W-:Y:S01]  /*15e00*/  FFMA.FTZ R24, -R3.reuse, R35, R24 ;  /* 0x0000002303187223 */ /* 0x040fe20000010118 */
[----:B------:R-:W-:Y:S01]  /*15e10*/  IABS R6, R8 ;  /* 0x0000000800067213 */ /* 0x000fe20000000000 */
[----:B------:R-:W-:Y:S01]  /*15e20*/  FFMA.FTZ R2, -R3, R2, R91 ;  /* 0x0000000203027223 */ /* 0x000fe2000001015b */
[----:B------:R-:W-:Y:S02]  /*15e30*/  ISETP.GE.AND P0, PT, R39, R137, PT ;  /* 0x000000892700720c */ /* 0x000fe40003f06270 */
[----:B------:R-:W-:Y:S02]  /*15e40*/  FSEL R179, R18, -INF , !P5 ;  /* 0xff80000012b37808 */ /* 0x000fe40006800000 */
[----:B------:R-:W-:-:S02]  /*15e50*/  FMNMX.FTZ R10, R229, R10, !PT ;  /* 0x0000000ae50a7209 */ /* 0x000fc40007810000 */
[----:B------:R-:W-:Y:S02]  /*15e60*/  FSEL R223, R43, -INF , !P1 ;  /* 0xff8000002bdf7808 */ /* 0x000fe40004800000 */
[----:B------:R-:W-:Y:S02]  /*15e70*/  FMNMX.FTZ R14, R225, R14, !PT ;  /* 0x0000000ee10e7209 */ /* 0x000fe40007810000 */
[----:B------:R-:W-:Y:S02]  /*15e80*/  IABS R4, R4 ;  /* 0x0000000400047213 */ /* 0x000fe40000000000 */
[----:B------:R-:W-:Y:S02]  /*15e90*/  I2FP.F32.S32 R6, R6 ;  /* 0x0000000600067245 */ /* 0x000fe40000201400 */
[----:B------:R-:W-:Y:S02]  /*15ea0*/  FSEL R221, R2, -INF , !P0 ;  /* 0xff80000002dd7808 */ /* 0x000fe40004000000 */
[----:B------:R-:W-:-:S02]  /*15eb0*/  FSEL R219, R24, -INF , !P3 ;  /* 0xff80000018db7808 */ /* 0x000fc40005800000 */
[----:B------:R-:W-:Y:S02]  /*15ec0*/  FMNMX.FTZ R10, R179, R10, !PT ;  /* 0x0000000ab30a7209 */ /* 0x000fe40007810000 */
[----:B------:R-:W-:Y:S01]  /*15ed0*/  FMNMX.FTZ R2, R223, R14, !PT ;  /* 0x0000000edf027209 */ /* 0x000fe20007810000 */
[----:B------:R-:W-:Y:S01]  /*15ee0*/  FFMA.FTZ R6, -R3, R6, R88 ;  /* 0x0000000603067223 */ /* 0x000fe20000010158 */
[----:B------:R-:W-:Y:S02]  /*15ef0*/  I2FP.F32.S32 R4, R4 ;  /* 0x0000000400047245 */ /* 0x000fe40000201400 */
[----:B------:R-:W-:Y:S02]  /*15f00*/  FSEL R177, R25, -INF , !P2 ;  /* 0xff80000019b17808 */ /* 0x000fe40005000000 */
[----:B------:R-:W-:Y:S02]  /*15f10*/  FMNMX.FTZ R10, R219, R10, !PT ;  /* 0x0000000adb0a7209 */ /* 0x000fe40007810000 */
[----:B------:R-:W-:Y:S01]  /*15f20*/  FMNMX.FTZ R2, R221, R2, !PT ;  /* 0x00000002dd027209 */ /* 0x000fe20007810000 */
[----:B------:R-:W-:Y:S01]  /*15f30*/  FFMA.FTZ R4, -R3, R4, R89 ;  /* 0x0000000403047223 */ /* 0x000fe20000010159 */
[----:B------:R-:W-:-:S02]  /*15f40*/  FSEL R175, R6, -INF , !P1 ;  /* 0xff80000006af7808 */ /* 0x000fc40004800000 */
[----:B------:R-:W-:Y:S01]  /*15f50*/  FMNMX.FTZ R10, R177, R10, !PT ;  /* 0x0000000ab10a7209 */ /* 0x000fe20007810000 */
[----:B------:R-:W1:Y:S01]  /*15f60*/  SHFL.BFLY PT, R27, R2, 0x2, 0x1f ;  /* 0x0c401f00021b7f89 */ /* 0x000e6200000e0000 */
[----:B------:R-:W-:Y:S02]  /*15f70*/  FSEL R171, R4, -INF , !P0 ;  /* 0xff80000004ab7808 */ /* 0x000fe40004000000 */
[----:B------:R-:W-:-:S04]  /*15f80*/  FMNMX.FTZ R10, R175, R10, !PT ;  /* 0x0000000aaf0a7209 */ /* 0x000fc80007810000 */
[----:B------:R-:W-:-:S05]  /*15f90*/  FMNMX.FTZ R25, R171, R10, !PT ;  /* 0x0000000aab197209 */ /* 0x000fca0007810000 */
[----:B------:R-:W2:Y:S01]  /*15fa0*/  SHFL.BFLY PT, R4, R25, 0x2, 0x1f ;  /* 0x0c401f0019047f89 */ /* 0x000ea200000e0000 */
[----:B-1----:R-:W-:-:S05]  /*15fb0*/  FMNMX.FTZ R27, R2, R27, !PT ;  /* 0x0000001b021b7209 */ /* 0x002fca0007810000 */
[----:B------:R-:W1:Y:S01]  /*15fc0*/  SHFL.BFLY PT, R132, R27, 0x1, 0x1f ;  /* 0x0c201f001b847f89 */ /* 0x000e6200000e0000 */
[----:B--2---:R-:W-:-:S05]  /*15fd0*/  FMNMX.FTZ R2, R25, R4, !PT ;  /* 0x0000000419027209 */ /* 0x004fca0007810000 */
[----:B------:R-:W2:Y:S01]  /*15fe0*/  SHFL.BFLY PT, R133, R2, 0x1, 0x1f ;  /* 0x0c201f0002857f89 */ /* 0x000ea200000e0000 */
[----:B------:R-:W-:Y:S02]  /*15ff0*/  LEA R201, R55, UR4, 0x1 ;  /* 0x0000000437c97c11 */ /* 0x000fe4000f8e08ff */
[----:B-1----:R-:W-:-:S03]  /*16000*/  FMNMX.FTZ R132, R27, R132, !PT ;  /* 0x000000841b847209 */ /* 0x002fc60007810000 */
[----:B------:R-:W-:Y:S01]  /*16010*/  LDSM.16.MT88.4 R64, [R201+0xe000] ;  /* 0x00e00000c940783b */ /* 0x000fe20000004200 */
[----:B------:R-:W-:Y:S01]  /*16020*/  FSETP.NEU.FTZ.AND P0, PT, R132, -INF , PT ;  /* 0xff8000008400780b */ /* 0x000fe20003f1d000 */
[----:B---3--:R-:W-:Y:S01]  /*16030*/  FMUL.FTZ R170, R169, R132 ;  /* 0x00000084a9aa7220 */ /* 0x008fe20000410000 */
[--C-:B------:R-:W-:Y:S01]  /*16040*/  IMAD R200, R56, 0x2, R201.reuse ;  /* 0x0000000238c87824 */ /* 0x100fe200078e02c9 */
[----:B------:R-:W-:Y:S03]  /*16050*/  LDSM.16.MT88.4 R96, [R201+0x10000] ;  /* 0x01000000c960783b */ /* 0x000fe60000004200 */
[----:B------:R-:W-:Y:S02]  /*16060*/  FSEL R170, R170, RZ, P0 ;  /* 0x000000ffaaaa7208 */ /* 0x000fe40000000000 */
[----:B--2---:R-:W-:Y:S01]  /*16070*/  FMNMX.FTZ R133, R2, R133, !PT ;  /* 0x0000008502857209 */ /* 0x004fe20007810000 */
[----:B------:R-:W-:Y:S01]  /*16080*/  IMAD R199, R54, 0x2, R201 ;  /* 0x0000000236c77824 */ /* 0x000fe200078e02c9 */
[----:B------:R-:W-:Y:S01]  /*16090*/  LDSM.16.MT88.4 R104, [R200+0x10000] ;  /* 0x01000000c868783b */ /* 0x000fe20000004200 */
[--C-:B------:R-:W-:Y:S01]  /*160a0*/  FFMA.FTZ R150, R41, R169, -R170.reuse ;  /* 0x000000a929967223 */ /* 0x100fe200000108aa */
[----:B------:R-:W-:Y:S01]  /*160b0*/  FSETP.NEU.FTZ.AND P0, PT, R133, -INF , PT ;  /* 0xff8000008500780b */ /* 0x000fe20003f1d000 */
[----:B------:R-:W-:Y:S01]  /*160c0*/  FMUL.FTZ R166, R169, R133 ;  /* 0x00000085a9a67220 */ /* 0x000fe20000410000 */
[----:B------:R-:W1:Y:S04]  /*160d0*/  LDSM.16.MT88.4 R40, [R200+0xc000] ;  /* 0x00c00000c828783b */ /* 0x000e680000004200 */
[----:B------:R-:W-:Y:S01]  /*160e0*/  FSEL R166, R166, RZ, P0 ;  /* 0x000000ffa6a67208 */ /* 0x000fe20000000000 */
[-CC-:B------:R-:W-:Y:S01]  /*160f0*/  FFMA.FTZ R159, R49, R169.reuse, -R170.reuse ;  /* 0x000000a9319f7223 */ /* 0x180fe200000108aa */
[-CC-:B------:R-:W-:Y:S01]  /*16100*/  FFMA.FTZ R154, R47, R169.reuse, -R170.reuse ;  /* 0x000000a92f9a7223 */ /* 0x180fe200000108aa */
[-C--:B------:R-:W-:Y:S01]  /*16110*/  FFMA.FTZ R155, R45, R169.reuse, -R170 ;  /* 0x000000a92d9b7223 */ /* 0x080fe200000108aa */
[----:B------:R-:W-:Y:S01]  /*16120*/  MUFU.EX2 R150, R150 ;  /* 0x0000009600967308 */ /* 0x000fe20000000800 */
[-CC-:B------:R-:W-:Y:S01]  /*16130*/  FFMA.FTZ R156, R37, R169.reuse, -R166.reuse ;  /* 0x000000a9259c7223 */ /* 0x180fe200000108a6 */
[-CC-:B------:R-:W-:Y:S01]  /*16140*/  FFMA.FTZ R161, R33, R169.reuse, -R166.reuse ;  /* 0x000000a921a17223 */ /* 0x180fe200000108a6 */
[-CC-:B------:R-:W-:Y:S01]  /*16150*/  FFMA.FTZ R157, R23, R169.reuse, -R166.reuse ;  /* 0x000000a9179d7223 */ /* 0x180fe200000108a6 */
[-C--:B------:R-:W-:Y:S01]  /*16160*/  FFMA.FTZ R152, R21, R169.reuse, -R166 ;  /* 0x000000a915987223 */ /* 0x080fe200000108a6 */
[-CC-:B------:R-:W-:Y:S01]  /*16170*/  FFMA.FTZ R139, R15, R169.reuse, -R170.reuse ;  /* 0x000000a90f8b7223 */ /* 0x180fe200000108aa */
[-C--:B------:R-:W-:Y:S01]  /*16180*/  FFMA.FTZ R2, R13, R169.reuse, -R170 ;  /* 0x000000a90d027223 */ /* 0x080fe200000108aa */
[-CC-:B------:R-:W-:Y:S01]  /*16190*/  FFMA.FTZ R153, R11, R169.reuse, -R166.reuse ;  /* 0x000000a90b997223 */ /* 0x180fe200000108a6 */
[----:B------:R-:W-:Y:S01]  /*161a0*/  MUFU.EX2 R159, R159 ;  /* 0x0000009f009f7308 */ /* 0x000fe20000000800 */
[----:B------:R-:W-:Y:S01]  /*161b0*/  FFMA.FTZ R148, R9, R169, -R166 ;  /* 0x000000a909947223 */ /* 0x000fe200000108a6 */
[----:B------:R-:W2:Y:S01]  /*161c0*/  LDSM.16.MT88.4 R12, [R200+0xc800] ;  /* 0x00c80000c80c783b */ /* 0x000ea20000004200 */
[----:B------:R-:W-:-:S03]  /*161d0*/  IMAD R198, R54, 0x2, R200 ;  /* 0x0000000236c67824 */ /* 0x000fc600078e02c8 */
[----:B------:R-:W3:Y:S02]  /*161e0*/  LDSM.16.MT88.4 R8, [R201+0xe800] ;  /* 0x00e80000c908783b */ /* 0x000ee40000004200 */
[----:B------:R-:W4:Y:S02]  /*161f0*/  MUFU.EX2 R154, R154 ;  /* 0x0000009a009a7308 */ /* 0x000f240000000800 */
[----:B------:R-:W5:Y:S01]  /*16200*/  LDSM.16.MT88.4 R80, [R199+0xe000] ;  /* 0x00e00000c750783b */ /* 0x000f620000004200 */
[-CC-:B------:R-:W-:Y:S01]  /*16210*/  FFMA.FTZ R151, R19, R169.reuse, -R170.reuse ;  /* 0x000000a913977223 */ /* 0x180fe200000108aa */
[-C--:B------:R-:W-:Y:S02]  /*16220*/  FFMA.FTZ R136, R17, R169.reuse, -R170 ;  /* 0x000000a911887223 */ /* 0x080fe400000108aa */
[----:B------:R-:W5:Y:S02]  /*16230*/  LDSM.16.MT88.4 R88, [R198+0xe000] ;  /* 0x00e00000c658783b */ /* 0x000f640000004200 */
[----:B------:R-:W1:Y:S01]  /*16240*/  MUFU.EX2 R155, R155 ;  /* 0x0000009b009b7308 */ /* 0x000e620000000800 */
[-CC-:B------:R-:W-:Y:S01]  /*16250*/  FFMA.FTZ R149, R7, R169.reuse, -R166.reuse ;  /* 0x000000a907957223 */ /* 0x180fe200000108a6 */
[----:B------:R-:W-:Y:S01]  /*16260*/  FFMA.FTZ R134, R5, R169, -R166 ;  /* 0x000000a905867223 */ /* 0x000fe200000108a6 */
[----:B------:R-:W5:Y:S04]  /*16270*/  LDSM.16.MT88.4 R48, [R199+0xc000] ;  /* 0x00c00000c730783b */ /* 0x000f680000004200 */
[----:B------:R-:W5:Y:S01]  /*16280*/  LDSM.16.MT88.4 R20, [R199+0xe800] ;  /* 0x00e80000c714783b */ /* 0x000f620000004200 */
[----:B------:R-:W-:Y:S03]  /*16290*/  MUFU.EX2 R156, R156 ;  /* 0x0000009c009c7308 */ /* 0x000fe60000000800 */
[----:B------:R-:W-:Y:S04]  /*162a0*/  LDSM.16.MT88.4 R124, [R201+0xc000] ;  /* 0x00c00000c97c783b */ /* 0x000fe80000004200 */
[----:B------:R-:W-:Y:S01]  /*162b0*/  LDSM.16.MT88.4 R72, [R200+0xe000] ;  /* 0x00e00000c848783b */ /* 0x000fe20000004200 */
[----:B------:R-:W2:Y:S03]  /*162c0*/  MUFU.EX2 R161, R161 ;  /* 0x000000a100a17308 */ /* 0x000ea60000000800 */
[----:B------:R-:W-:Y:S04]  /*162d0*/  LDSM.16.MT88.4 R120, [R199+0x10000] ;  /* 0x01000000c778783b */ /* 0x000fe80000004200 */
[----:B------:R-:W-:Y:S01]  /*162e0*/  LDSM.16.MT88.4 R32, [R199+0xc800] ;  /* 0x00c80000c720783b */ /* 0x000fe20000004200 */
[----:B------:R-:W-:Y:S03]  /*162f0*/  MUFU.EX2 R157, R157 ;  /* 0x0000009d009d7308 */ /* 0x000fe60000000800 */
[----:B------:R-:W-:Y:S04]  /*16300*/  LDSM.16.MT88.4 R140, [R201+0xc800] ;  /* 0x00c80000c98c783b */ /* 0x000fe80000004200 */
[----:B------:R-:W-:Y:S01]  /*16310*/  LDSM.16.MT88.4 R24, [R200+0xe800] ;  /* 0x00e80000c818783b */ /* 0x000fe20000004200 */
[----:B------:R-:W3:Y:S01]  /*16320*/  MUFU.EX2 R152, R152 ;  /* 0x0000009800987308 */ /* 0x000ee20000000800 */
[----:B----4-:R-:W-:-:S02]  /*16330*/  F2FP.BF16.F32.PACK_AB R113, R154, R159 ;  /* 0x0000009f9a71723e */ /* 0x010fc400000010ff */
[----:B-1----:R-:W-:Y:S01]  /*16340*/  F2FP.BF16.F32.PACK_AB R115, R150, R155 ;  /* 0x0000009b9673723e */ /* 0x002fe200000010ff */
[----:B------:R-:W1:Y:S01]  /*16350*/  LDSM.16.MT88.4 R16, [R198+0xe800] ;  /* 0x00e80000c610783b */ /* 0x000e620000004200 */
[----:B--2---:R-:W-:-:S03]  /*16360*/  F2FP.BF16.F32.PACK_AB R112, R161, R156 ;  /* 0x0000009ca170723e */ /* 0x004fc600000010ff */
[----:B------:R-:W-:Y:S01]  /*16370*/  MUFU.EX2 R151, R151 ;  /* 0x0000009700977308 */ /* 0x000fe20000000800 */
[----:B------:R-:W-:Y:S04]  /*16380*/  LDSM.16.MT88.4 R56, [R198+0xc000] ;  /* 0x00c00000c638783b */ /* 0x000fe80000004200 */
[----:B------:R-:W-:Y:S01]  /*16390*/  LDSM.16.MT88.4 R144, [R198+0x10000] ;  /* 0x01000000c690783b */ /* 0x000fe20000004200 */
[----:B---3--:R-:W-:Y:S02]  /*163a0*/  F2FP.BF16.F32.PACK_AB R114, R152, R157 ;  /* 0x0000009d9872723e */ /* 0x008fe400000010ff */
[----:B------:R-:W2:Y:S01]  /*163b0*/  MUFU.EX2 R136, R136 ;  /* 0x0000008800887308 */ /* 0x000ea20000000800 */
[----:B------:R-:W-:Y:S04]  /*163c0*/  LDSM.16.MT88.4 R28, [R198+0xc800] ;  /* 0x00c80000c61c783b */ /* 0x000fe80000004200 */
[C---:B------:R-:W-:Y:S03]  /*163d0*/  HMMA.16816.F32.BF16 R36, R112.reuse, R40, RZ ;  /* 0x000000287024723c */ /* 0x040fe600000418ff */
[----:B------:R-:W-:Y:S03]  /*163e0*/  MUFU.EX2 R139, R139 ;  /* 0x0000008b008b7308 */ /* 0x000fe60000000800 */
[C---:B------:R-:W-:Y:S05]  /*163f0*/  HMMA.16816.F32.BF16 R60, R112.reuse, R64, RZ ;  /* 0x00000040703c723c */ /* 0x040fea00000418ff */
[----:B------:R-:W3:Y:S01]  /*16400*/  MUFU.EX2 R2, R2 ;  /* 0x0000000200027308 */ /* 0x000ee20000000800 */
[C---:B------:R-:W-:Y:S06]  /*16410*/  HMMA.16816.F32.BF16 R40, R112.reuse, R42, RZ ;  /* 0x0000002a7028723c */ /* 0x040fec00000418ff */
[----:B------:R-:W-:Y:S01]  /*16420*/  HMMA.16816.F32.BF16 R64, R112, R66, RZ ;  /* 0x000000427040723c */ /* 0x000fe200000418ff */
[----:B------:R-:W-:Y:S08]  /*16430*/  MUFU.EX2 R153, R153 ;  /* 0x0000009900997308 */ /* 0x000ff00000000800 */
[----:B------:R-:W4:Y:S08]  /*16440*/  MUFU.EX2 R148, R148 ;  /* 0x0000009400947308 */ /* 0x000f300000000800 */
[----:B------:R-:W-:Y:S08]  /*16450*/  MUFU.EX2 R149, R149 ;  /* 0x0000009500957308 */ /* 0x000ff00000000800 */
[----:B------:R-:W5:Y:S01]  /*16460*/  MUFU.EX2 R134, R134 ;  /* 0x0000008600867308 */ /* 0x000f620000000800 */
[----:B--2---:R-:W-:-:S02]  /*16470*/  F2FP.BF16.F32.PACK_AB R5, R136, R151 ;  /* 0x000000978805723e */ /* 0x004fc400000010ff */
[----:B---3--:R-:W-:Y:S02]  /*16480*/  F2FP.BF16.F32.PACK_AB R7, R2, R139 ;  /* 0x0000008b0207723e */ /* 0x008fe400000010ff */
[----:B----4-:R-:W-:Y:S02]  /*16490*/  F2FP.BF16.F32.PACK_AB R4, R148, R153 ;  /* 0x000000999404723e */ /* 0x010fe400000010ff */
[----:B-----5:R-:W-:-:S07]  /*164a0*/  F2FP.BF16.F32.PACK_AB R6, R134, R149 ;  /* 0x000000958606723e */ /* 0x020fce00000010ff */
[C---:B------:R-:W-:Y:S06]  /*164b0*/  HMMA.16816.F32.BF16 R36, R4.reuse, R12, R36 ;  /* 0x0000000c0424723c */ /* 0x040fec0000041824 */
[C---:B------:R-:W-:Y:S01]  /*164c0*/  HMMA.16816.F32.BF16 R40, R4.reuse, R14, R40 ;  /* 0x0000000e0428723c */ /* 0x040fe20000041828 */
[----:B------:R-:W2:Y:S05]  /*164d0*/  LDSM.16.MT88.4 R12, [R201+0x10800] ;  /* 0x01080000c90c783b */ /* 0x000eaa0000004200 */
[C---:B------:R-:W-:Y:S06]  /*164e0*/  HMMA.16816.F32.BF16 R60, R4.reuse, R8, R60 ;  /* 0x00000008043c723c */ /* 0x040fec000004183c */
[----:B------:R-:W-:Y:S01]  /*164f0*/  HMMA.16816.F32.BF16 R64, R4, R10, R64 ;  /* 0x0000000a0440723c */ /* 0x000fe20000041840 */
[----:B------:R-:W3:Y:S05]  /*16500*/  LDSM.16.MT88.4 R8, [R200+0x10800] ;  /* 0x01080000c808783b */ /* 0x000eea0000004200 */
[C---:B------:R-:W-:Y:S06]  /*16510*/  HMMA.16816.F32.BF16 R76, R112.reuse, R80, RZ ;  /* 0x00000050704c723c */ /* 0x040fec00000418ff */
[C---:B------:R-:W-:Y:S06]  /*16520*/  HMMA.16816.F32.BF16 R84, R112.reuse, R88, RZ ;  /* 0x000000587054723c */ /* 0x040fec00000418ff */
[C---:B------:R-:W-:Y:S06]  /*16530*/  HMMA.16816.F32.BF16 R80, R112.reuse, R82, RZ ;  /* 0x000000527050723c */ /* 0x040fec00000418ff */
[C---:B------:R-:W-:Y:S06]  /*16540*/  HMMA.16816.F32.BF16 R88, R112.reuse, R90, RZ ;  /* 0x0000005a7058723c */ /* 0x040fec00000418ff */
[C---:B------:R-:W-:Y:S06]  /*16550*/  HMMA.16816.F32.BF16 R92, R112.reuse, R96, RZ ;  /* 0x00000060705c723c */ /* 0x040fec00000418ff */
[C---:B------:R-:W-:Y:S06]  /*16560*/  HMMA.16816.F32.BF16 R100, R112.reuse, R104, RZ ;  /* 0x000000687064723c */ /* 0x040fec00000418ff */
[C---:B------:R-:W-:Y:S06]  /*16570*/  HMMA.16816.F32.BF16 R96, R112.reuse, R98, RZ ;  /* 0x000000627060723c */ /* 0x040fec00000418ff */
[C---:B------:R-:W-:Y:S06]  /*16580*/  HMMA.16816.F32.BF16 R104, R112.reuse, R106, RZ ;  /* 0x0000006a7068723c */ /* 0x040fec00000418ff */
[----:B------:R-:W-:Y:S06]  /*16590*/  HMMA.16816.F32.BF16 R44, R112, R48, RZ ;  /* 0x00000030702c723c */ /* 0x000fec00000418ff */
[C---:B------:R-:W-:Y:S06]  /*165a0*/  HMMA.16816.F32.BF16 R76, R4.reuse, R20, R76 ;  /* 0x00000014044c723c */ /* 0x040fec000004184c */
[C---:B------:R-:W-:Y:S01]  /*165b0*/  HMMA.16816.F32.BF16 R80, R4.reuse, R22, R80 ;  /* 0x000000160450723c */ /* 0x040fe20000041850 */
[----:B------:R-:W4:Y:S05]  /*165c0*/  LDSM.16.MT88.4 R20, [R199+0x10800] ;  /* 0x01080000c714783b */ /* 0x000f2a0000004200 */
[C---:B-1----:R-:W-:Y:S06]  /*165d0*/  HMMA.16816.F32.BF16 R84, R4.reuse, R16, R84 ;  /* 0x000000100454723c */ /* 0x042fec0000041854 */
[----:B------:R-:W-:Y:S01]  /*165e0*/  HMMA.16816.F32.BF16 R88, R4, R18, R88 ;  /* 0x000000120458723c */ /* 0x000fe20000041858 */
[----:B------:R-:W1:Y:S05]  /*165f0*/  LDSM.16.MT88.4 R16, [R198+0x10800] ;  /* 0x01080000c610783b */ /* 0x000e6a0000004200 */
[----:B------:R-:W-:Y:S06]  /*16600*/  HMMA.16816.F32.BF16 R48, R112, R50, RZ ;  /* 0x000000327030723c */ /* 0x000fec00000418ff */
[C---:B--2---:R-:W-:Y:S06]  /*16610*/  HMMA.16816.F32.BF16 R92, R4.reuse, R12, R92 ;  /* 0x0000000c045c723c */ /* 0x044fec000004185c */
[C---:B------:R-:W-:Y:S01]  /*16620*/  HMMA.16816.F32.BF16 R96, R4.reuse, R14, R96 ;  /* 0x0000000e0460723c */ /* 0x040fe20000041860 */
[----:B------:R-:W2:Y:S05]  /*16630*/  LDSM.16.MT88.4 R12, [R199+0xd000] ;  /* 0x00d00000c70c783b */ /* 0x000eaa0000004200 */
[C---:B---3--:R-:W-:Y:S06]  /*16640*/  HMMA.16816.F32.BF16 R100, R4.reuse, R8, R100 ;  /* 0x000000080464723c */ /* 0x048fec0000041864 */
[----:B------:R-:W-:Y:S01]  /*16650*/  HMMA.16816.F32.BF16 R104, R4, R10, R104 ;  /* 0x0000000a0468723c */ /* 0x000fe20000041868 */
[----:B------:R-:W3:Y:S01]  /*16660*/  LDSM.16.MT88.4 R8, [R199+0xf000] ;  /* 0x00f00000c708783b */ /* 0x000ee20000004200 */
[----:B------:R-:W-:-:S04]  /*16670*/  FFMA.FTZ R158, R235, R169, -R170 ;  /* 0x000000a9eb9e7223 */ /* 0x000fc800000108aa */
[----:B------:R-:W-:Y:S01]  /*16680*/  HMMA.16816.F32.BF16 R128, R112, R124, RZ ;  /* 0x0000007c7080723c */ /* 0x000fe200000418ff */
[-CC-:B------:R-:W-:Y:S01]  /*16690*/  FFMA.FTZ R163, R163, R169.reuse, -R170.reuse ;  /* 0x000000a9a3a37223 */ /* 0x180fe200000108aa */
[----:B------:R-:W-:-:S04]  /*166a0*/  FFMA.FTZ R160, R233, R169, -R170 ;  /* 0x000000a9e9a07223 */ /* 0x000fc800000108aa */
[----:B------:R-:W-:Y:S01]  /*166b0*/  HMMA.16816.F32.BF16 R52, R112, R56, RZ ;  /* 0x000000387034723c */ /* 0x000fe200000418ff */
[-C--:B------:R-:W-:Y:S01]  /*166c0*/  FFMA.FTZ R167, R167, R169.reuse, -R170 ;  /* 0x000000a9a7a77223 */ /* 0x080fe200000108aa */
[----:B------:R-:W-:-:S04]  /*166d0*/  FFMA.FTZ R162, R231, R169, -R166 ;  /* 0x000000a9e7a27223 */ /* 0x000fc800000108a6 */
[----:B------:R-:W-:Y:S01]  /*166e0*/  HMMA.16816.F32.BF16 R68, R112, R72, RZ ;  /* 0x000000487044723c */ /* 0x000fe200000418ff */
[-CC-:B------:R-:W-:Y:S01]  /*166f0*/  FFMA.FTZ R173, R173, R169.reuse, -R166.reuse ;  /* 0x000000a9adad7223 */ /* 0x180fe200000108a6 */
[----:B------:R-:W-:-:S04]  /*16700*/  FFMA.FTZ R168, R229, R169, -R166 ;  /* 0x000000a9e5a87223 */ /* 0x000fc800000108a6 */
[----:B------:R-:W-:Y:S01]  /*16710*/  HMMA.16816.F32.BF16 R108, R112, R120, RZ ;  /* 0x00000078706c723c */ /* 0x000fe200000418ff */
[----:B------:R-:W-:-:S05]  /*16720*/  FFMA.FTZ R179, R179, R169, -R166 ;  /* 0x000000a9b3b37223 */ /* 0x000fca00000108a6 */
[C---:B------:R-:W-:Y:S06]  /*16730*/  HMMA.16816.F32.BF16 R124, R112.reuse, R126, RZ ;  /* 0x0000007e707c723c */ /* 0x040fec00000418ff */
[C---:B------:R-:W-:Y:S06]  /*16740*/  HMMA.16816.F32.BF16 R56, R112.reuse, R58, RZ ;  /* 0x0000003a7038723c */ /* 0x040fec00000418ff */
[C---:B------:R-:W-:Y:S06]  /*16750*/  HMMA.16816.F32.BF16 R72, R112.reuse, R74, RZ ;  /* 0x0000004a7048723c */ /* 0x040fec00000418ff */
[C---:B------:R-:W-:Y:S06]  /*16760*/  HMMA.16816.F32.BF16 R120, R112.reuse, R122, RZ ;  /* 0x0000007a7078723c */ /* 0x040fec00000418ff */
[C---:B------:R-:W-:Y:S06]  /*16770*/  HMMA.16816.F32.BF16 R116, R112.reuse, R144, RZ ;  /* 0x000000907074723c */ /* 0x040fec00000418ff */
[----:B------:R-:W-:Y:S01]  /*16780*/  HMMA.16816.F32.BF16 R112, R112, R146, RZ ;  /* 0x000000927070723c */ /* 0x000fe200000418ff */
[----:B------:R-:W-:Y:S01]  /*16790*/  MUFU.EX2 R158, R158 ;  /* 0x0000009e009e7308 */ /* 0x000fe20000000800 */
[----:B------:R-:W-:Y:S04]  /*167a0*/  LDSM.16.MT88.4 R144, [R201+0xd000] ;  /* 0x00d00000c990783b */ /* 0x000fe80000004200 */
[C---:B------:R-:W-:Y:S03]  /*167b0*/  HMMA.16816.F32.BF16 R44, R4.reuse, R32, R44 ;  /* 0x00000020042c723c */ /* 0x040fe6000004182c */
[----:B------:R-:W5:Y:S03]  /*167c0*/  MUFU.EX2 R163, R163 ;  /* 0x000000a300a37308 */ /* 0x000f660000000800 */
[C---:B------:R-:W-:Y:S01]  /*167d0*/  HMMA.16816.F32.BF16 R48, R4.reuse, R34, R48 ;  /* 0x000000220430723c */ /* 0x040fe20000041830 */
[----:B------:R-:W-:Y:S04]  /*167e0*/  LDSM.16.MT88.4 R32, [R198+0xd000] ;  /* 0x00d00000c620783b */ /* 0x000fe80000004200 */
[----:B------:R-:W-:Y:S08]  /*167f0*/  MUFU.EX2 R160, R160 ;  /* 0x000000a000a07308 */ /* 0x000ff00000000800 */
[----:B------:R-:W2:Y:S08]  /*16800*/  MUFU.EX2 R167, R167 ;  /* 0x000000a700a77308 */ /* 0x000eb00000000800 */
[----:B------:R-:W-:Y:S08]  /*16810*/  MUFU.EX2 R162, R162 ;  /* 0x000000a200a27308 */ /* 0x000ff00000000800 */
[----:B------:R-:W3:Y:S08]  /*16820*/  MUFU.EX2 R173, R173 ;  /* 0x000000ad00ad7308 */ /* 0x000ef00000000800 */
[----:B------:R-:W-:Y:S08]  /*16830*/  MUFU.EX2 R168, R168 ;  /* 0x000000a800a87308 */ /* 0x000ff00000000800 */
[----:B------:R-:W3:Y:S01]  /*16840*/  MUFU.EX2 R179, R179 ;  /* 0x000000b300b37308 */ /* 0x000ee20000000800 */
        /* <DEDUP_REMOVED lines=12> */
[C---:B-1----:R-:W-:Y:S06]  /*16910*/  HMMA.16816.F32.BF16 R116, R4.reuse, R16, R116 ;  /* 0x000000100474723c */ /* 0x042fec0000041874 */
[----:B------:R-:W-:Y:S01]  /*16920*/  HMMA.16816.F32.BF16 R112, R4, R18, R112 ;  /* 0x000000120470723c */ /* 0x000fe20000041870 */
[----:B------:R-:W1:Y:S06]  /*16930*/  LDSM.16.MT88.4 R16, [R201+0x11000] ;  /* 0x01100000c910783b */ /* 0x000e6c0000004200 */
[----:B-----5:R-:W-:-:S02]  /*16940*/  F2FP.BF16.F32.PACK_AB R5, R163, R158 ;  /* 0x0000009ea305723e */ /* 0x020fc400000010ff */
[----:B--2---:R-:W-:Y:S02]  /*16950*/  F2FP.BF16.F32.PACK_AB R7, R167, R160 ;  /* 0x000000a0a707723e */ /* 0x004fe400000010ff */
[----:B---3--:R-:W-:Y:S02]  /*16960*/  F2FP.BF16.F32.PACK_AB R4, R173, R162 ;  /* 0x000000a2ad04723e */ /* 0x008fe400000010ff */
[----:B------:R-:W-:-:S07]  /*16970*/  F2FP.BF16.F32.PACK_AB R6, R179, R168 ;  /* 0x000000a8b306723e */ /* 0x000fce00000010ff */
[C---:B------:R-:W-:Y:S06]  /*16980*/  HMMA.16816.F32.BF16 R44, R4.reuse, R12, R44 ;  /* 0x0000000c042c723c */ /* 0x040fec000004182c */
[C---:B------:R-:W-:Y:S01]  /*16990*/  HMMA.16816.F32.BF16 R48, R4.reuse, R14, R48 ;  /* 0x0000000e0430723c */ /* 0x040fe20000041830 */
[----:B------:R-:W2:Y:S05]  /*169a0*/  LDSM.16.MT88.4 R12, [R200+0x11000] ;  /* 0x01100000c80c783b */ /* 0x000eaa0000004200 */
[C---:B------:R-:W-:Y:S06]  /*169b0*/  HMMA.16816.F32.BF16 R76, R4.reuse, R8, R76 ;  /* 0x00000008044c723c */ /* 0x040fec000004184c */
        /* <DEDUP_REMOVED lines=11> */
[C---:B---3--:R-:W-:Y:S06]  /*16a70*/  HMMA.16816.F32.BF16 R108, R4.reuse, R8, R108 ;  /* 0x00000008046c723c */ /* 0x048fec000004186c */
[C---:B------:R-:W-:Y:S01]  /*16a80*/  HMMA.16816.F32.BF16 R120, R4.reuse, R10, R120 ;  /* 0x0000000a0478723c */ /* 0x040fe20000041878 */
[----:B------:R-:W3:Y:S01]  /*16a90*/  LDSM.16.MT88.4 R8, [R199+0xf800] ;  /* 0x00f80000c708783b */ /* 0x000ee20000004200 */
[-CC-:B------:R-:W-:Y:S01]  /*16aa0*/  FFMA.FTZ R172, R227, R169.reuse, -R170.reuse ;  /* 0x000000a9e3ac7223 */ /* 0x180fe200000108aa */
[-CC-:B------:R-:W-:Y:S01]  /*16ab0*/  FFMA.FTZ R225, R225, R169.reuse, -R170.reuse ;  /* 0x000000a9e1e17223 */ /* 0x180fe200000108aa */
[-CC-:B------:R-:W-:Y:S01]  /*16ac0*/  FFMA.FTZ R174, R223, R169.reuse, -R170.reuse ;  /* 0x000000a9dfae7223 */ /* 0x180fe200000108aa */
[-C--:B------:R-:W-:Y:S01]  /*16ad0*/  FFMA.FTZ R221, R221, R169.reuse, -R170 ;  /* 0x000000a9dddd7223 */ /* 0x080fe200000108aa */
[-CC-:B------:R-:W-:Y:S01]  /*16ae0*/  FFMA.FTZ R170, R219, R169.reuse, -R166.reuse ;  /* 0x000000a9dbaa7223 */ /* 0x180fe200000108a6 */
[-CC-:B------:R-:W-:Y:S01]  /*16af0*/  FFMA.FTZ R177, R177, R169.reuse, -R166.reuse ;  /* 0x000000a9b1b17223 */ /* 0x180fe200000108a6 */
[-CC-:B------:R-:W-:Y:S01]  /*16b00*/  FFMA.FTZ R175, R175, R169.reuse, -R166.reuse ;  /* 0x000000a9afaf7223 */ /* 0x180fe200000108a6 */
[----:B------:R-:W-:Y:S01]  /*16b10*/  FFMA.FTZ R166, R171, R169, -R166 ;  /* 0x000000a9aba67223 */ /* 0x000fe200000108a6 */
[C---:B------:R-:W-:Y:S01]  /*16b20*/  HMMA.16816.F32.BF16 R128, R4.reuse, R144, R128 ;  /* 0x000000900480723c */ /* 0x040fe20000041880 */
[----:B------:R-:W-:Y:S05]  /*16b30*/  MUFU.EX2 R172, R172 ;  /* 0x000000ac00ac7308 */ /* 0x000fea0000000800 */
[C---:B------:R-:W-:Y:S01]  /*16b40*/  HMMA.16816.F32.BF16 R124, R4.reuse, R146, R124 ;  /* 0x00000092047c723c */ /* 0x040fe2000004187c */
[----:B------:R-:W-:Y:S01]  /*16b50*/  FADD.FTZ R154, R159, R154 ;  /* 0x0000009a9f9a7221 */ /* 0x000fe20000010000 */
[----:B------:R-:W-:Y:S01]  /*16b60*/  FADD.FTZ R156, R156, R161 ;  /* 0x000000a19c9c7221 */ /* 0x000fe20000010000 */
[----:B------:R-:W5:Y:S01]  /*16b70*/  MUFU.EX2 R225, R225 ;  /* 0x000000e100e17308 */ /* 0x000f620000000800 */
[----:B------:R-:W3:Y:S02]  /*16b80*/  LDSM.16.MT88.4 R144, [R199+0xd800] ;  /* 0x00d80000c790783b */ /* 0x000ee40000004200 */
[C---:B------:R-:W-:Y:S05]  /*16b90*/  HMMA.16816.F32.BF16 R36, R4.reuse, R140, R36 ;  /* 0x0000008c0424723c */ /* 0x040fea0000041824 */
[----:B------:R-:W-:Y:S01]  /*16ba0*/  MUFU.EX2 R174, R174 ;  /* 0x000000ae00ae7308 */ /* 0x000fe20000000800 */
[C---:B------:R-:W-:Y:S07]  /*16bb0*/  HMMA.16816.F32.BF16 R40, R4.reuse, R142, R40 ;  /* 0x0000008e0428723c */ /* 0x040fee0000041828 */
[----:B------:R-:W1:Y:S08]  /*16bc0*/  MUFU.EX2 R221, R221 ;  /* 0x000000dd00dd7308 */ /* 0x000e700000000800 */
[----:B------:R-:W-:Y:S08]  /*16bd0*/  MUFU.EX2 R170, R170 ;  /* 0x000000aa00aa7308 */ /* 0x000ff00000000800 */
[----:B------:R-:W2:Y:S08]  /*16be0*/  MUFU.EX2 R177, R177 ;  /* 0x000000b100b17308 */ /* 0x000eb00000000800 */
[----:B------:R-:W-:Y:S08]  /*16bf0*/  MUFU.EX2 R175, R175 ;  /* 0x000000af00af7308 */ /* 0x000ff00000000800 */
[----:B------:R-:W3:Y:S01]  /*16c00*/  MUFU.EX2 R166, R166 ;  /* 0x000000a600a67308 */ /* 0x000ee20000000800 */
[C---:B------:R-:W-:Y:S01]  /*16c10*/  HMMA.16816.F32.BF16 R52, R4.reuse, R32, R52 ;  /* 0x000000200434723c */ /* 0x040fe20000041834 */
[----:B------:R-:W-:Y:S01]  /*16c20*/  FADD.FTZ R155, R155, R154 ;  /* 0x0000009a9b9b7221 */ /* 0x000fe20000010000 */
[----:B------:R-:W-:Y:S01]  /*16c30*/  FADD.FTZ R157, R157, R156 ;  /* 0x0000009c9d9d7221 */ /* 0x000fe20000010000 */
[----:B------:R-:W3:Y:S03]  /*16c40*/  LDSM.16.MT88.4 R140, [R198+0xd800] ;  /* 0x00d80000c68c783b */ /* 0x000ee60000004200 */
[C---:B------:R-:W-:Y:S01]  /*16c50*/  HMMA.16816.F32.BF16 R56, R4.reuse, R34, R56 ;  /* 0x000000220438723c */ /* 0x040fe20000041838 */
[----:B------:R-:W-:Y:S01]  /*16c60*/  FADD.FTZ R150, R150, R155 ;  /* 0x0000009b96967221 */ /* 0x000fe20000010000 */
[----:B------:R-:W-:Y:S01]  /*16c70*/  FADD.FTZ R152, R152, R157 ;  /* 0x0000009d98987221 */ /* 0x000fe20000010000 */
[----:B------:R-:W3:Y:S03]  /*16c80*/  LDSM.16.MT88.4 R32, [R201+0xf800] ;  /* 0x00f80000c920783b */ /* 0x000ee60000004200 */
[C---:B------:R-:W-:Y:S06]  /*16c90*/  HMMA.16816.F32.BF16 R60, R4.reuse, R28, R60 ;  /* 0x0000001c043c723c */ /* 0x040fec000004183c */
[C---:B------:R-:W-:Y:S06]  /*16ca0*/  HMMA.16816.F32.BF16 R64, R4.reuse, R30, R64 ;  /* 0x0000001e0440723c */ /* 0x040fec0000041840 */
[C---:B------:R-:W-:Y:S06]  /*16cb0*/  HMMA.16816.F32.BF16 R68, R4.reuse, R24, R68 ;  /* 0x000000180444723c */ /* 0x040fec0000041844 */
[C---:B------:R-:W-:Y:S06]  /*16cc0*/  HMMA.16816.F32.BF16 R72, R4.reuse, R26, R72 ;  /* 0x0000001a0448723c */ /* 0x040fec0000041848 */
[C---:B----4-:R-:W-:Y:S06]  /*16cd0*/  HMMA.16816.F32.BF16 R116, R4.reuse, R20, R116 ;  /* 0x000000140474723c */ /* 0x050fec0000041874 */
[----:B------:R-:W-:Y:S01]  /*16ce0*/  HMMA.16816.F32.BF16 R112, R4, R22, R112 ;  /* 0x000000160470723c */ /* 0x000fe20000041870 */
[----:B------:R-:W-:Y:S01]  /*16cf0*/  FADD.FTZ R151, R151, R150 ;  /* 0x0000009697977221 */ /* 0x000fe20000010000 */
[----:B------:R-:W-:Y:S01]  /*16d00*/  FADD.FTZ R153, R153, R152 ;  /* 0x0000009899997221 */ /* 0x000fe20000010000 */
[----:B------:R-:W4:Y:S04]  /*16d10*/  LDSM.16.MT88.4 R28, [R200+0xf800] ;  /* 0x00f80000c81c783b */ /* 0x000f280000004200 */
[----:B-----5:R-:W-:Y:S01]  /*16d20*/  F2FP.BF16.F32.PACK_AB R5, R225, R172 ;  /* 0x000000ace105723e */ /* 0x020fe200000010ff */
[----:B------:R-:W5:Y:S01]  /*16d30*/  LDSM.16.MT88.4 R24, [R198+0xf800] ;  /* 0x00f80000c618783b */ /* 0x000f620000004200 */
[----:B-1----:R-:W-:-:S02]  /*16d40*/  F2FP.BF16.F32.PACK_AB R7, R221, R174 ;  /* 0x000000aedd07723e */ /* 0x002fc400000010ff */
[----:B--2---:R-:W-:Y:S01]  /*16d50*/  F2FP.BF16.F32.PACK_AB R4, R177, R170 ;  /* 0x000000aab104723e */ /* 0x004fe200000010ff */
[----:B------:R-:W1:Y:S01]  /*16d60*/  LDSM.16.MT88.4 R20, [R201+0x11800] ;  /* 0x01180000c914783b */ /* 0x000e620000004200 */
[----:B---3--:R-:W-:Y:S01]  /*16d70*/  F2FP.BF16.F32.PACK_AB R6, R166, R175 ;  /* 0x000000afa606723e */ /* 0x008fe200000010ff */
[----:B------:R-:W-:Y:S01]  /*16d80*/  FADD.FTZ R136, R136, R151 ;  /* 0x0000009788887221 */ /* 0x000fe20000010000 */
[----:B------:R-:W-:-:S05]  /*16d90*/  FADD.FTZ R148, R148, R153 ;  /* 0x0000009994947221 */ /* 0x000fca0000010000 */
[C---:B------:R-:W-:Y:S06]  /*16da0*/  HMMA.16816.F32.BF16 R128, R4.reuse, R16, R128 ;  /* 0x000000100480723c */ /* 0x040fec0000041880 */
[C---:B------:R-:W-:Y:S01]  /*16db0*/  HMMA.16816.F32.BF16 R124, R4.reuse, R18, R124 ;  /* 0x00000012047c723c */ /* 0x040fe2000004187c */
[----:B------:R-:W2:Y:S05]  /*16dc0*/  LDSM.16.MT88.4 R16, [R200+0x11800] ;  /* 0x01180000c810783b */ /* 0x000eaa0000004200 */
[C---:B------:R-:W-:Y:S06]  /*16dd0*/  HMMA.16816.F32.BF16 R36, R4.reuse, R12, R36 ;  /* 0x0000000c0424723c */ /* 0x040fec0000041824 */
[C---:B------:R-:W-:Y:S01]  /*16de0*/  HMMA.16816.F32.BF16 R40, R4.reuse, R14, R40 ;  /* 0x0000000e0428723c */ /* 0x040fe20000041828 */
[----:B------:R-:W3:Y:S05]  /*16df0*/  LDSM.16.MT88.4 R12, [R199+0x11800] ;  /* 0x01180000c70c783b */ /* 0x000eea0000004200 */
[C---:B------:R-:W-:Y:S06]  /*16e00*/  HMMA.16816.F32.BF16 R76, R4.reuse, R8, R76 ;  /* 0x00000008044c723c */ /* 0x040fec000004184c */
[----:B------:R-:W-:Y:S01]  /*16e10*/  HMMA.16816.F32.BF16 R80, R4, R10, R80 ;  /* 0x0000000a0450723c */ /* 0x000fe20000041850 */
[----:B------:R-:W3:Y:S01]  /*16e20*/  LDSM.16.MT88.4 R8, [R198+0x11800] ;  /* 0x01180000c608783b */ /* 0x000ee20000004200 */
[----:B------:R-:W-:Y:S01]  /*16e30*/  FADD.FTZ R139, R139, R136 ;  /* 0x000000888b8b7221 */ /* 0x000fe20000010000 */
[----:B------:R-:W-:-:S03]  /*16e40*/  FADD.FTZ R149, R149, R148 ;  /* 0x0000009495957221 */ /* 0x000fc60000010000 */
        /* <DEDUP_REMOVED lines=13> */
[----:B------:R-:W-:Y:S01]  /*16f20*/  FADD.FTZ R170, R177, R170 ;  /* 0x000000aab1aa7221 */ /* 0x000fe20000010000 */
[----:B------:R-:W-:Y:S02]  /*16f30*/  HMMA.16816.F32.BF16 R44, R4, R144, R44 ;  /* 0x00000090042c723c */ /* 0x000fe4000004182c */
[----:B------:R-:W-:Y:S01]  /*16f40*/  FADD.FTZ R174, R174, R225 ;  /* 0x000000e1aeae7221 */ /* 0x000fe20000010000 */
[----:B------:R-:W-:-:S03]  /*16f50*/  FADD.FTZ R175, R175, R170 ;  /* 0x000000aaafaf7221 */ /* 0x000fc60000010000 */
[----:B------:R-:W-:Y:S01]  /*16f60*/  HMMA.16816.F32.BF16 R48, R4, R146, R48 ;  /* 0x000000920430723c */ /* 0x000fe20000041830 */
[----:B------:R-:W-:Y:S01]  /*16f70*/  FADD.FTZ R221, R221, R174 ;  /* 0x000000aedddd7221 */ /* 0x000fe20000010000 */
[----:B------:R-:W-:-:S04]  /*16f80*/  FADD.FTZ R223, R166, R175 ;  /* 0x000000afa6df7221 */ /* 0x000fc80000010000 */
[C---:B------:R-:W-:Y:S06]  /*16f90*/  HMMA.16816.F32.BF16 R52, R4.reuse, R140, R52 ;  /* 0x0000008c0434723c */ /* 0x040fec0000041834 */
[C---:B------:R-:W-:Y:S06]  /*16fa0*/  HMMA.16816.F32.BF16 R56, R4.reuse, R142, R56 ;  /* 0x0000008e0438723c */ /* 0x040fec0000041838 */
[C---:B------:R-:W-:Y:S06]  /*16fb0*/  HMMA.16816.F32.BF16 R60, R4.reuse, R32, R60 ;  /* 0x00000020043c723c */ /* 0x040fec000004183c */
[C---:B------:R-:W-:Y:S06]  /*16fc0*/  HMMA.16816.F32.BF16 R64, R4.reuse, R34, R64 ;  /* 0x000000220440723c */ /* 0x040fec0000041840 */
[C---:B----4-:R-:W-:Y:S06]  /*16fd0*/  HMMA.16816.F32.BF16 R68, R4.reuse, R28, R68 ;  /* 0x0000001c0444723c */ /* 0x050fec0000041844 */
[C---:B------:R-:W-:Y:S06]  /*16fe0*/  HMMA.16816.F32.BF16 R72, R4.reuse, R30, R72 ;  /* 0x0000001e0448723c */ /* 0x040fec0000041848 */
[C---:B-----5:R-:W-:Y:S06]  /*16ff0*/  HMMA.16816.F32.BF16 R84, R4.reuse, R24, R84 ;  /* 0x000000180454723c */ /* 0x060fec0000041854 */
[C---:B------:R-:W-:Y:S06]  /*17000*/  HMMA.16816.F32.BF16 R88, R4.reuse, R26, R88 ;  /* 0x0000001a0458723c */ /* 0x040fec0000041858 */
[C---:B-1----:R-:W-:Y:S06]  /*17010*/  HMMA.16816.F32.BF16 R92, R4.reuse, R20, R92 ;  /* 0x00000014045c723c */ /* 0x042fec000004185c */
[C---:B------:R-:W-:Y:S06]  /*17020*/  HMMA.16816.F32.BF16 R96, R4.reuse, R22, R96 ;  /* 0x000000160460723c */ /* 0x040fec0000041860 */
[C---:B--2---:R-:W-:Y:S06]  /*17030*/  HMMA.16816.F32.BF16 R100, R4.reuse, R16, R100 ;  /* 0x000000100464723c */ /* 0x044fec0000041864 */
[C---:B------:R-:W-:Y:S06]  /*17040*/  HMMA.16816.F32.BF16 R104, R4.reuse, R18, R104 ;  /* 0x000000120468723c */ /* 0x040fec0000041868 */
[C---:B---3--:R-:W-:Y:S06]  /*17050*/  HMMA.16816.F32.BF16 R108, R4.reuse, R12, R108 ;  /* 0x0000000c046c723c */ /* 0x048fec000004186c */
[C---:B------:R-:W-:Y:S06]  /*17060*/  HMMA.16816.F32.BF16 R120, R4.reuse, R14, R120 ;  /* 0x0000000e0478723c */ /* 0x040fec0000041878 */
[C---:B------:R-:W-:Y:S06]  /*17070*/  HMMA.16816.F32.BF16 R116, R4.reuse, R8, R116 ;  /* 0x000000080474723c */ /* 0x040fec0000041874 */
        /* <DEDUP_REMOVED lines=10> */
.L_x_5298:
        /* <DEDUP_REMOVED lines=81> */
.L_x_5291:
[----:B--2---:R-:W-:Y:S02]  /*17630*/  R2UR UR4, R136 ;  /* 0x00000000880472ca */ /* 0x004fe400000e0000 */
[----:B------:R-:W-:Y:S11]  /*17640*/  R2UR UR5, R137 ;  /* 0x00000000890572ca */ /* 0x000ff600000e0000 */
[----:B------:R-:W-:Y:S02]  /*17650*/  @!UPT UIADD3 URZ, URZ, URZ, URZ ;  /* 0x0000003f3f3ff290 */ /* 0x000fe4000fffe03f */
[----:B-1----:R-:W2:Y:S02]  /*17660*/  LD.E R8, desc[UR4][R132.64+0x40] ;  /* 0x0000400484087980 */ /* 0x002ea4000c101900 */
[----:B--2---:R-:W-:Y:S05]  /*17670*/  IMAD.U32 R8, R8, -0x40, RZ ;  /* 0xffffffc008087824 */ /* 0x004fea00078e00ff */
[----:B------:R-:W-:Y:S02]  /*17680*/  SHF.R.S32.HI R4, RZ, 0x1f, R8 ;  /* 0x0000001fff047819 */ /* 0x000fe40000011408 */
.L_x_5292:
[----:B------:R-:W-:Y:S05]  /*17690*/  BSYNC B0 ;  /* 0x0000000000007941 */ /* 0x000fea0003800000 */
.L_x_5290:
        /* <DEDUP_REMOVED lines=353> */
.L_x_5296:
[----:B------:R-:W-:Y:S02]  /*18cb0*/  R2UR UR4, R136 ;  /* 0x00000000880472ca */ /* 0x000fe400000e0000 */
[----:B------:R-:W-:Y:S11]  /*18cc0*/  R2UR UR5, R137 ;  /* 0x00000000890572ca */ /* 0x000ff600000e0000 */
[----:B------:R-:W-:Y:S02]  /*18cd0*/  @!UPT UIADD3 URZ, URZ, URZ, URZ ;  /* 0x0000003f3f3ff290 */ /* 0x000fe4000fffe03f */
[----:B------:R-:W2:Y:S02]  /*18ce0*/  LD.E R142, desc[UR4][R132.64+0x38] ;  /* 0x00003804848e7980 */ /* 0x000ea4000c101900 */
[----:B--2---:R-:W-:Y:S05]  /*18cf0*/  IMAD.U32 R142, R142, -0x40, RZ ;  /* 0xffffffc08e8e7824 */ /* 0x004fea00078e00ff */
[----:B------:R-:W-:Y:S02]  /*18d00*/  SHF.R.S32.HI R134, RZ, 0x1f, R142 ;  /* 0x0000001fff867819 */ /* 0x000fe4000001148e */
.L_x_5297:
[----:B------:R-:W-:Y:S05]  /*18d10*/  BSYNC B0 ;  /* 0x0000000000007941 */ /* 0x000fea0003800000 */
.L_x_5295:
        /* <DEDUP_REMOVED lines=113> */
.L_x_5294:
[----:B------:R-:W-:Y:S05]  /*19430*/  BSYNC B1 ;  /* 0x0000000000017941 */ /* 0x000fea0003800000 */
.L_x_5293:
        /* <DEDUP_REMOVED lines=266> */
[----:B------:R-:W-:Y:S01]  /*1a4e0*/  ISETP.GT.AND P0, PT, R219, R206, PT ;  /* 0x000000cedb00720c */ /* 0x000fe20003f04270 */
        /* <DEDUP_REMOVED lines=251> */
.L_x_5289:
        /* <DEDUP_REMOVED lines=9> */
[----:B------:R-:W-:Y:S01]  /*1b530*/  UMOV UR4, 0xffffffff ;  /* 0xffffffff00047882 */ /* 0x000fe20000000000 */
[----:B------:R-:W-:Y:S01]  /*1b540*/  LEA.HI R2, R2, R11, RZ, 0x4 ;  /* 0x0000000b02027211 */ /* 0x000fe200078f20ff */
[----:B------:R-:W-:-:S03]  /*1b550*/  IMAD.IADD R9, R11, 0x1, -R0 ;  /* 0x000000010b097824 */ /* 0x000fc600078e0a00 */
[----:B------:R-:W-:Y:S02]  /*1b560*/  SHF.R.S32.HI R2, RZ, 0x4, R2 ;  /* 0x00000004ff027819 */ /* 0x000fe40000011402 */
[----:B------:R-:W-:-:S04]  /*1b570*/  SHF.R.S32.HI R0, RZ, 0x1f, R9 ;  /* 0x0000001fff007819 */ /* 0x000fc80000011409 */
[----:B------:R-:W-:-:S04]  /*1b580*/  LEA.HI R0, R0, R9, RZ, 0x2 ;  /* 0x0000000900007211 */ /* 0x000fc800078f10ff */
        /* <DEDUP_REMOVED lines=9> */
.L_x_5320:
        /* <DEDUP_REMOVED lines=190> */
[----:B------:R3:W-:Y:S04]  /*1c200*/  STS.64 [R19+0x8000], R112 ;  /* 0x0080007013007388 */ /* 0x0007e80000000a00 */
[----:B------:R4:W-:Y:S04]  /*1c210*/  STS.64 [R19+0x8800], R114 ;  /* 0x0088007213007388 */ /* 0x0009e80000000a00 */
[----:B-1----:R-:W4:Y:S04]  /*1c220*/  LD.E.64 R16, desc[UR12][R6.64+0xb0] ;  /* 0x0000b00c06107980 */ /* 0x002f28000c101b00 */
[----:B------:R-:W4:Y:S01]  /*1c230*/  LD.E R23, desc[UR10][R6.64+0x60] ;  /* 0x0000600a06177980 */ /* 0x000f22000c101900 */
[----:B------:R-:W-:Y:S01]  /*1c240*/  LEA.HI R13, R13, R12, RZ, 0x4 ;  /* 0x0000000c0d0d7211 */ /* 0x000fe200078f20ff */
[----:B------:R1:W-:Y:S01]  /*1c250*/  @P3 MUFU.LG2 R25, R8 ;  /* 0x0000000800193308 */ /* 0x0003e20000000c00 */
[----:B------:R-:W-:Y:S01]  /*1c260*/  LOP3.LUT R15, R15, 0xffffffe0, RZ, 0xc0, !PT ;  /* 0xffffffe00f0f7812 */ /* 0x000fe200078ec0ff */
[----:B--2---:R2:W5:Y:S01]  /*1c270*/  LD.E R11, desc[UR12][R6.64+0xcc] ;  /* 0x0000cc0c060b7980 */ /* 0x004562000c101900 */
[----:B------:R-:W-:-:S04]  /*1c280*/  LOP3.LUT R13, R13, 0xfffffff0, RZ, 0xc0, !PT ;  /* 0xfffffff00d0d7812 */ /* 0x000fc800078ec0ff */
[----:B------:R-:W-:Y:S01]  /*1c290*/  IADD3 R10, -R13, R12, RZ ;  /* 0x0000000c0d0a7210 */ /* 0x000fe20007ffe1ff */
[----:B------:R-:W2:Y:S03]  /*1c2a0*/  @P4 MUFU.LG2 R24, R9 ;  /* 0x0000000900184308 */ /* 0x000ea60000000c00 */
[----:B------:R-:W-:Y:S01]  /*1c2b0*/  LEA.HI R18, R10, R10, RZ, 0x1 ;  /* 0x0000000a0a127211 */ /* 0x000fe200078f08ff */
[----:B---3--:R3:W5:Y:S01]  /*1c2c0*/  LD.E.64 R112, desc[UR10][R6.64+0x78] ;  /* 0x0000780a06707980 */ /* 0x008762000c101b00 */
[----:B----4-:R-:W-:Y:S02]  /*1c2d0*/  SHF.L.U32 R19, R2, 0x6, RZ ;  /* 0x0000000602137819 */ /* 0x010fe400000006ff */
[----:B------:R-:W-:Y:S02]  /*1c2e0*/  SHF.L.U32 R22, R18, 0x2, RZ ;  /* 0x0000000212167819 */ /* 0x000fe400000006ff */
[----:B------:R-:W-:-:S04]  /*1c2f0*/  LOP3.LUT R19, R19, 0x1c0, RZ, 0xc0, !PT ;  /* 0x000001c013137812 */ /* 0x000fc800078ec0ff */
[----:B------:R-:W-:Y:S02]  /*1c300*/  LOP3.LUT R21, R19, 0x38, R22, 0xf8, !PT ;  /* 0x0000003813157812 */ /* 0x000fe400078ef816 */
[----:B-1----:R-:W-:Y:S02]  /*1c310*/  SHF.R.U32.HI R8, RZ, 0x3, R19 ;  /* 0x00000003ff087819 */ /* 0x002fe40000011613 */
[----:B------:R-:W-:-:S04]  /*1c320*/  SHF.R.S32.HI R19, RZ, 0x1f, R14 ;  /* 0x0000001fff137819 */ /* 0x000fc8000001140e */
[----:B------:R-:W-:Y:S02]  /*1c330*/  LEA.HI R19, R19, R14, RZ, 0x2 ;  /* 0x0000000e13137211 */ /* 0x000fe400078f10ff */
[----:B------:R-:W-:Y:S02]  /*1c340*/  IADD3 R15, -R15, R12, RZ ;  /* 0x0000000c0f0f7210 */ /* 0x000fe40007ffe1ff */
[----:B------:R-:W-:Y:S02]  /*1c350*/  LOP3.LUT R19, R19, 0xffffffc, RZ, 0xc0, !PT ;  /* 0x0ffffffc13137812 */ /* 0x000fe400078ec0ff */
[----:B------:R-:W-:Y:S02]  /*1c360*/  LOP3.LUT P0, RZ, R15, 0x3, RZ, 0xc0, !PT ;  /* 0x000000030fff7812 */ /* 0x000fe4000780c0ff */
[----:B------:R-:W-:Y:S02]  /*1c370*/  IADD3 R19, R14, -R19, RZ ;  /* 0x800000130e137210 */ /* 0x000fe40007ffe0ff */
[----:B------:R3:W5:Y:S01]  /*1c380*/  LD.E.64 R14, desc[UR10][R6.64+0xa8] ;  /* 0x0000a80a060e7980 */ /* 0x000762000c101b00 */
[----:B--2---:R-:W-:Y:S01]  /*1c390*/  @P4 FMUL.FTZ R20, R24, 0.69314718246459960938 ;  /* 0x3f31721818144820 */ /* 0x004fe20000410000 */
[----:B------:R-:W-:Y:S01]  /*1c3a0*/  @P3 FMUL.FTZ R25, R25, 0.69314718246459960938 ;  /* 0x3f31721819193820 */ /* 0x000fe20000410000 */
[----:B------:R-:W-:-:S02]  /*1c3b0*/  MOV R13, 0xff800000 ;  /* 0xff800000000d7802 */ /* 0x000fc40000000f00 */
[----:B------:R-:W-:Y:S01]  /*1c3c0*/  MOV R9, 0xff800000 ;  /* 0xff80000000097802 */ /* 0x000fe20000000f00 */
[C---:B-----5:R-:W-:Y:S01]  /*1c3d0*/  @P4 FFMA.FTZ R13, R3.reuse, R133, R20 ;  /* 0x00000085030d4223 */ /* 0x060fe20000010014 */
[----:B------:R-:W-:Y:S01]  /*1c3e0*/  @P3 FFMA.FTZ R9, R3, R132, R25 ;  /* 0x0000008403093223 */ /* 0x000fe20000010019 */
[----:B------:R-:W-:Y:S02]  /*1c3f0*/  LOP3.LUT R3, R18, 0xffffffe, RZ, 0xc0, !PT ;  /* 0x0ffffffe12037812 */ /* 0x000fe400078ec0ff */
[----:B------:R-:W-:Y:S02]  /*1c400*/  LOP3.LUT R8, R21, R8, RZ, 0x3c, !PT ;  /* 0x0000000815087212 */ /* 0x000fe400078e3cff */
[----:B------:R-:W-:-:S04]  /*1c410*/  IADD3 R3, R10, -R3, RZ ;  /* 0x800000030a037210 */ /* 0x000fc80007ffe0ff */
[----:B------:R-:W-:Y:S02]  /*1c420*/  LEA R3, R3, R8, 0x2 ;  /* 0x0000000803037211 */ /* 0x000fe400078e10ff */
[----:B------:R-:W-:Y:S02]  /*1c430*/  SHF.L.U32 R12, R209, 0x6, RZ ;  /* 0x00000006d10c7819 */ /* 0x000fe400000006ff */
[----:B------:R-:W-:Y:S01]  /*1c440*/  LEA R3, R3, UR4, 0x2 ;  /* 0x0000000403037c11 */ /* 0x000fe2000f8e10ff */
[----:B------:R-:W-:Y:S01]  /*1c450*/  BAR.SYNC.DEFER_BLOCKING 0x0 ;  /* 0x0000000000007b1d */ /* 0x000fe20000010000 */
[----:B------:R-:W-:-:S05]  /*1c460*/  LEA R8, R19, R0, 0x4 ;  /* 0x0000000013087211 */ /* 0x000fca00078e20ff */
[----:B------:R3:W1:Y:S04]  /*1c470*/  LDS.128 R108, [R3] ;  /* 0x00000000036c7984 */ /* 0x0006680000000c00 */
[----:B------:R3:W2:Y:S04]  /*1c480*/  LDS.128 R104, [R3+0x800] ;  /* 0x0008000003687984 */ /* 0x0006a80000000c00 */
        /* <DEDUP_REMOVED lines=22> */
[----:B------:R-:W-:Y:S02]  /*1c5f0*/  IMAD R16, R16, R23, R214 ;  /* 0x0000001710107224 */ /* 0x000fe400078e02d6 */
[----:B------:R3:W1:Y:S02]  /*1c600*/  LDS.128 R20, [R3+0xb000] ;  /* 0x00b0000003147984 */ /* 0x0006640000000c00 */
[----:B------:R-:W-:Y:S02]  /*1c610*/  IMAD R12, R17, R16, R12 ;  /* 0x00000010110c7224 */ /* 0x000fe400078e020c */
[----:B------:R3:W1:Y:S01]  /*1c620*/  LDS.128 R16, [R3+0xb800] ;  /* 0x00b8000003107984 */ /* 0x0006620000000c00 */
[----:B--2-4-:R-:W-:Y:S05]  /*1c630*/  @P0 BRA `(.L_x_5301) ;  /* 0x00000000003c0947 */ /* 0x014fea0003800000 */
[----:B---3--:R-:W-:Y:S02]  /*1c640*/  IMAD R3, R209, -0x40, R212 ;  /* 0xffffffc0d1037824 */ /* 0x008fe400078e02d4 */
        /* <DEDUP_REMOVED lines=14> */
.L_x_5301:
[----:B------:R-:W-:Y:S05]  /*1c730*/  BSYNC B0 ;  /* 0x0000000000007941 */ /* 0x000fea0003800000 */
.L_x_5300:
[----:B--2---:R-:W-:Y:S01]  /*1c740*/  IMAD.SHL.U32 R14, R10, 0x4, RZ ;  /* 0x000000040a0e7824 */ /* 0x004fe200078e00ff */
        /* <DEDUP_REMOVED lines=8> */
[----:B------:R-:W-:Y:S01]  /*1c7d0*/  VIADD R0, R2, 0x18 ;  /* 0x0000001802007836 */ /* 0x000fe20000000000 */
[----:B------:R-:W-:Y:S01]  /*1c7e0*/  IADD3 R10, P3, R12, R11, RZ ;  /* 0x0000000b0c0a7210 */ /* 0x000fe20007f7e0ff */
[----:B------:R-:W-:Y:S01]  /*1c7f0*/  VIADD R8, R2, 0x10 ;  /* 0x0000001002087836 */ /* 0x000fe20000000000 */
[----:B---3--:R2:W5:Y:S01]  /*1c800*/  LD.E R6, desc[UR4][R6.64+0xc0] ;  /* 0x0000c00406067980 */ /* 0x008562000c101900 */
        /* <DEDUP_REMOVED lines=17> */
[----:B--2---:R-:W-:-:S12]  /*1c920*/  VIADD R7, R3, 0x40 ;  /* 0x0000004003077836 */ /* 0x004fd80000000000 */
        /* <DEDUP_REMOVED lines=14> */
.L_x_5303:
[----:B------:R-:W-:Y:S05]  /*1ca10*/  BSYNC B0 ;  /* 0x0000000000007941 */ /* 0x000fea0003800000 */
.L_x_5302:
[----:B------:R-:W-:Y:S01]  /*1ca20*/  BSSY B0, `(.L_x_5304) ;  /* 0x0000010000007945 */ /* 0x000fe20003800000 */
[----:B------:R-:W-:-:S03]  /*1ca30*/  ISETP.GE.AND P3, PT, R2, R209, PT ;  /* 0x000000d10200720c */ /* 0x000fc60003f66270 */
[----:B------:R-:W-:Y:S10]  /*1ca40*/  @P0 BRA `(.L_x_5305) ;  /* 0x0000000000340947 */ /* 0x000ff40003800000 */
[----:B-----5:R-:W-:Y:S01]  /*1ca50*/  ISETP.GE.AND P0, PT, R14, R6, PT ;  /* 0x000000060e00720c */ /* 0x020fe20003f06270 */
[----:B--2---:R-:W-:-:S12]  /*1ca60*/  VIADD R7, R3, 0x40 ;  /* 0x0000004003077836 */ /* 0x004fd80000000000 */
        /* <DEDUP_REMOVED lines=11> */
.L_x_5305:
[----:B------:R-:W-:Y:S05]  /*1cb20*/  BSYNC B0 ;  /* 0x0000000000007941 */ /* 0x000fea0003800000 */
.L_x_5304:
[----:B------:R-:W-:Y:S04]  /*1cb30*/  BSSY B0, `(.L_x_5306) ;  /* 0x000000f000007945 */ /* 0x000fe80003800000 */
[----:B------:R-:W-:Y:S05]  /*1cb40*/  @P1 BRA `(.L_x_5307) ;  /* 0x0000000000341947 */ /* 0x000fea0003800000 */
[-C--:B-----5:R-:W-:Y:S01]  /*1cb50*/  ISETP.GE.AND P0, PT, R14, R6.reuse, PT ;  /* 0x000000060e00720c */ /* 0x0a0fe20003f06270 */
[C---:B--2---:R-:W-:Y:S01]  /*1cb60*/  VIADD R7, R3.reuse, 0x40 ;  /* 0x0000004003077836 */ /* 0x044fe20000000000 */
[----:B------:R-:W-:-:S11]  /*1cb70*/  ISETP.GE.AND P1, PT, R3, R6, PT ;  /* 0x000000060300720c */ /* 0x000fd60003f26270 */
[C---:B------:R-:W-:Y:S02]  /*1cb80*/  @!P0 R2UR UR4, R4.reuse ;  /* 0x00000000040482ca */ /* 0x040fe400000e0000 */
[C---:B------:R-:W-:Y:S02]  /*1cb90*/  @!P0 R2UR UR5, R5.reuse ;  /* 0x00000000050582ca */ /* 0x040fe400000e0000 */
[----:B------:R-:W-:Y:S02]  /*1cba0*/  @!P1 R2UR UR10, R4 ;  /* 0x00000000040a92ca */ /* 0x000fe400000e0000 */
[----:B------:R-:W-:-:S09]  /*1cbb0*/  @!P1 R2UR UR11, R5 ;  /* 0x00000000050b92ca */ /* 0x000fd200000e0000 */
[----:B------:R2:W-:Y:S01]  /*1cbc0*/  @!P0 ST.E.128 desc[UR4][R12.64+0x3000], R100 ;  /* 0x003000640c008985 */ /* 0x0005e2000c101d04 */
[----:B------:R-:W-:-:S03]  /*1cbd0*/  ISETP.GE.AND P0, PT, R7, R6, PT ;  /* 0x000000060700720c */ /* 0x000fc60003f06270 */
[----:B-1----:R2:W-:Y:S10]  /*1cbe0*/  @!P1 ST.E.128 desc[UR10][R12.64+0x3100], R68 ;  /* 0x003100440c009985 */ /* 0x0025f4000c101d0a */
[----:B------:R-:W-:-:S02]  /*1cbf0*/  @!P0 R2UR UR4, R4 ;  /* 0x00000000040482ca */ /* 0x000fc400000e0000 */
[----:B------:R-:W-:-:S13]  /*1cc00*/  @!P0 R2UR UR5, R5 ;  /* 0x00000000050582ca */ /* 0x000fda00000e0000 */
[----:B------:R2:W-:Y:S02]  /*1cc10*/  @!P0 ST.E.128 desc[UR4][R12.64+0x3200], R36 ;  /* 0x003200240c008985 */ /* 0x0005e4000c101d04 */
.L_x_5307:
[----:B------:R-:W-:Y:S05]  /*1cc20*/  BSYNC B0 ;  /* 0x0000000000007941 */ /* 0x000fea0003800000 */
.L_x_5306:
[----:B------:R-:W-:Y:S04]  /*1cc30*/  BSSY B0, `(.L_x_5308) ;  /* 0x000000f000007945 */ /* 0x000fe80003800000 */
[----:B------:R-:W-:Y:S05]  /*1cc40*/  @P2 BRA `(.L_x_5309) ;  /* 0x0000000000342947 */ /* 0x000fea0003800000 */
[C---:B--2---:R-:W-:Y:S01]  /*1cc50*/  VIADD R7, R3.reuse, 0x40 ;  /* 0x0000004003077836 */ /* 0x044fe20000000000 */
        /* <DEDUP_REMOVED lines=12> */
.L_x_5309:
[----:B------:R-:W-:Y:S05]  /*1cd20*/  BSYNC B0 ;  /* 0x0000000000007941 */ /* 0x000fea0003800000 */
.L_x_5308:
        /* <DEDUP_REMOVED lines=15> */
.L_x_5311:
[----:B------:R-:W-:Y:S05]  /*1ce20*/  BSYNC B0 ;  /* 0x0000000000007941 */ /* 0x000fea0003800000 */
.L_x_5310:
        /* <DEDUP_REMOVED lines=15> */
.L_x_5313:
[----:B------:R-:W-:Y:S05]  /*1cf20*/  BSYNC B0 ;  /* 0x0000000000007941 */ /* 0x000fea0003800000 */
.L_x_5312:
        /* <DEDUP_REMOVED lines=15> */
.L_x_5315:
[----:B------:R-:W-:Y:S05]  /*1d020*/  BSYNC B0 ;  /* 0x0000000000007941 */ /* 0x000fea0003800000 */
.L_x_5314:
[----:B------:R-:W-:-:S04]  /*1d030*/  MOV R211, 0x0 ;  /* 0x0000000000d37802 */ /* 0x000fc80000000f00 */
[----:B-12345:R-:W-:Y:S05]  /*1d040*/  @P3 RET.REL.NODEC R210 `(_ZN5flash24flash_fwd_splitkv_kernelI23Flash_fwd_kernel_traitsILi192ELi64ELi64ELi4ELb0ELb0EN7cutlass10bfloat16_tE19Flash_kernel_traitsILi192ELi64ELi64ELi4ES3_EELb0ELb0ELb1ELb0ELb0ELb0ELb1ELb1EEEvNS_16Flash_fwd_paramsE) ;  /* 0xfffffe2cd2ec3950 */ /* 0x03efea0003c3ffff */
        /* <DEDUP_REMOVED lines=11> */
[----:B-1----:R-:W-:Y:S05]  /*1d100*/  @P0 RET.REL.NODEC R210 `(_ZN5flash24flash_fwd_splitkv_kernelI23Flash_fwd_kernel_traitsILi192ELi64ELi64ELi4ELb0ELb0EN7cutlass10bfloat16_tE19Flash_kernel_traitsILi192ELi64ELi64ELi4ES3_EELb0ELb0ELb1ELb0ELb0ELb0ELb1ELb1EEEvNS_16Flash_fwd_paramsE) ;  /* 0xfffffe2cd2bc0950 */ /* 0x002fea0003c3ffff */
[----:B------:R-:W-:Y:S01]  /*1d110*/  R2UR UR4, R4 ;  /* 0x00000000040472ca */ /* 0x000fe200000e0000 */
[----:B------:R-:W-:Y:S01]  /*1d120*/  IMAD.MOV.U32 R211, RZ, RZ, 0x0 ;  /* 0x00000000ffd37424 */ /* 0x000fe200078e00ff */
[----:B------:R-:W-:-:S13]  /*1d130*/  R2UR UR5, R5 ;  /* 0x00000000050572ca */ /* 0x000fda00000e0000 */
[----:B------:R1:W-:Y:S02]  /*1d140*/  ST.E.128 desc[UR4][R12.64+0xaa00], R16 ;  /* 0x00aa00100c007985 */ /* 0x0003e4000c101d04 */
[----:B-1----:R-:W-:Y:S05]  /*1d150*/  RET.REL.NODEC R210 `(_ZN5flash24flash_fwd_splitkv_kernelI23Flash_fwd_kernel_traitsILi192ELi64ELi64ELi4ELb0ELb0EN7cutlass10bfloat16_tE19Flash_kernel_traitsILi192ELi64ELi64ELi4ES3_EELb0ELb0ELb1ELb0ELb0ELb0ELb1ELb1EEEvNS_16Flash_fwd_paramsE) ;  /* 0xfffffe2cd2a87950 */ /* 0x002fea0003c3ffff */
.L_x_5299:
[----:B------:R-:W-:Y:S01]  /*1d160*/  MOV R11, 0x2 ;  /* 0x00000002000b7802 */ /* 0x000fe20000000f00 */
[----:B------:R-:W-:Y:S01]  /*1d170*/  IMAD.MOV.U32 R8, RZ, RZ, 0x1f ;  /* 0x0000001fff087424 */ /* 0x000fe200078e00ff */
[----:B------:R-:W-:-:S07]  /*1d180*/  MOV R10, 0xffffffff ;  /* 0xffffffff000a7802 */ /* 0x000fce0000000f00 */
[----:B-1---5:R-:W-:Y:S05]  /*1d190*/  WARPSYNC.COLLECTIVE R10, `(.L_x_5316) ;  /* 0x000000000a087348 */ /* 0x022fea0003c00000 */
[----:B------:R2:W3:Y:S02]  /*1d1a0*/  SHFL.BFLY P0, R14, R223, R11, R8 ;  /* 0x0c00000bdf0e7389 */ /* 0x0004e40000000008 */
[----:B-123-5:R-:W-:Y:S01]  /*1d1b0*/  ENDCOLLECTIVE ;  /* 0x000000000000791b */ /* 0x02efe20003800000 */
.L_x_5316:
[----:B------:R-:W-:Y:S02]  /*1d1c0*/  IMAD.MOV.U32 R12, RZ, RZ, R14 ;  /* 0x000000ffff0c7224 */ /* 0x000fe400078e000e */
[----:B------:R-:W-:Y:S02]  /*1d1d0*/  IMAD.MOV.U32 R11, RZ, RZ, 0x1 ;  /* 0x00000001ff0b7424 */ /* 0x000fe400078e00ff */
[----:B------:R-:W-:-:S05]  /*1d1e0*/  FADD.FTZ R12, R12, R223 ;  /* 0x000000df0c0c7221 */ /* 0x000fca0000010000 */
[----:B------:R-:W-:-:S07]  /*1d1f0*/  MOV R223, R12 ;  /* 0x0000000c00df7202 */ /* 0x000fce0000000f00 */
[----:B------:R-:W-:Y:S05]  /*1d200*/  WARPSYNC.COLLECTIVE R10, `(.L_x_5317) ;  /* 0x000000000a087348 */ /* 0x000fea0003c00000 */
[----:B------:R1:W2:Y:S02]  /*1d210*/  SHFL.BFLY P0, R14, R223, R11, R8 ;  /* 0x0c00000bdf0e7389 */ /* 0x0002a40000000008 */
[----:B-12---:R-:W-:Y:S01]  /*1d220*/  ENDCOLLECTIVE ;  /* 0x000000000000791b */ /* 0x006fe20003800000 */
.L_x_5317:
[----:B------:R-:W-:Y:S01]  /*1d230*/  MOV R223, R221 ;  /* 0x000000dd00df7202 */ /* 0x000fe20000000f00 */
[----:B------:R-:W-:Y:S01]  /*1d240*/  IMAD.MOV.U32 R11, RZ, RZ, 0x2 ;  /* 0x00000002ff0b7424 */ /* 0x000fe200078e00ff */
[----:B------:R-:W-:-:S07]  /*1d250*/  MOV R9, R14 ;  /* 0x0000000e00097202 */ /* 0x000fce0000000f00 */
[----:B------:R-:W-:Y:S05]  /*1d260*/  WARPSYNC.COLLECTIVE R10, `(.L_x_5318) ;  /* 0x000000000a087348 */ /* 0x000fea0003c00000 */
[----:B------:R1:W2:Y:S02]  /*1d270*/  SHFL.BFLY P0, R14, R223, R11, R8 ;  /* 0x0c00000bdf0e7389 */ /* 0x0002a40000000008 */
[----:B-12---:R-:W-:Y:S01]  /*1d280*/  ENDCOLLECTIVE ;  /* 0x000000000000791b */ /* 0x006fe20003800000 */
.L_x_5318:
[----:B------:R-:W-:Y:S01]  /*1d290*/  FADD.FTZ R9, R12, R9 ;  /* 0x000000090c097221 */ /* 0x000fe20000010000 */
[----:B------:R-:W-:Y:S01]  /*1d2a0*/  FADD.FTZ R13, R14, R221 ;  /* 0x000000dd0e0d7221 */ /* 0x000fe20000010000 */
[----:B------:R-:W-:-:S04]  /*1d2b0*/  MOV R11, 0x1 ;  /* 0x00000001000b7802 */ /* 0x000fc80000000f00 */
[----:B------:R-:W-:-:S07]  /*1d2c0*/  MOV R223, R13 ;  /* 0x0000000d00df7202 */ /* 0x000fce0000000f00 */
[----:B------:R-:W-:Y:S05]  /*1d2d0*/  WARPSYNC.COLLECTIVE R10, `(.L_x_5319) ;  /* 0x000000000a087348 */ /* 0x000fea0003c00000 */
[----:B------:R1:W2:Y:S02]  /*1d2e0*/  SHFL.BFLY P0, R14, R223, R11, R8 ;  /* 0x0c00000bdf0e7389 */ /* 0x0002a40000000008 */
[----:B-12---:R-:W-:Y:S01]  /*1d2f0*/  ENDCOLLECTIVE ;  /* 0x000000000000791b */ /* 0x006fe20003800000 */
.L_x_5319:
[----:B------:R-:W-:Y:S05]  /*1d300*/  BRA `(.L_x_5320) ;  /* 0xffffffe000c47947 */ /* 0x000fea000383ffff */
.L_x_5321:
        /* <DEDUP_REMOVED lines=15> */
.L_x_7908:


//--------------------- .text._ZN5flash24flash_fwd_splitkv_kernelI23Flash_fwd_kernel_traitsILi192ELi64ELi64ELi4ELb0ELb0EN7cutlass10bfloat16_tE19Flash_kernel_traitsILi192ELi64ELi64ELi4ES3_EELb0ELb0ELb1ELb0ELb0ELb1ELb1ELb1EEEvNS_16Flash_fwd_paramsE --------------------------
	.section	.text._ZN5flash24flash_fwd_splitkv_kernelI23Flash_fwd_kernel_traitsILi192ELi64ELi64ELi4ELb0ELb0EN7cutlass10bfloat16_tE19Flash_kernel_traitsILi192ELi64ELi64ELi4ES3_EELb0ELb0ELb1ELb0ELb0ELb1ELb1ELb1EEEvNS_16Flash_fwd_paramsE,"ax",@progbits
	.align	128
        .global         _ZN5flash24flash_fwd_splitkv_kernelI23Flash_fwd_kernel_traitsILi192ELi64ELi64ELi4ELb0ELb0EN7cutlass10bfloat16_tE19Flash_kernel_traitsILi192ELi64ELi64ELi4ES3_EELb0ELb0ELb1ELb0ELb0ELb1ELb1ELb1EEEvNS_16Flash_fwd_paramsE
        .type           _ZN5flash24flash_fwd_splitkv_kernelI23Flash_fwd_kernel_traitsILi192ELi64ELi64ELi4ELb0ELb0EN7cutlass10bfloat16_tE19Flash_kernel_traitsILi192ELi64ELi64ELi4ES3_EELb0ELb0ELb1ELb0ELb0ELb1ELb1ELb1EEEvNS_16Flash_fwd_paramsE,@function
        .size           _ZN5flash24flash_fwd_splitkv_kernelI23Flash_fwd_kernel_traitsILi192ELi64ELi64ELi4ELb0ELb0EN7cutlass10bfloat16_tE19Flash_kernel_traitsILi192ELi64ELi64ELi4ES3_EELb0ELb0ELb1ELb0ELb0ELb1ELb1ELb1EEEvNS_16Flash_fwd_paramsE,(.L_x_7909 - _ZN5flash24flash_fwd_splitkv_kernelI23Flash_fwd_kernel_traitsILi192ELi64ELi64ELi4ELb0ELb0EN7cutlass10bfloat16_tE19Flash_kernel_traitsILi192ELi64ELi64ELi4ES3_EELb0ELb0ELb1ELb0ELb0ELb1ELb1ELb1EEEvNS_16Flash_fwd_paramsE)
        .other          _ZN5flash24flash_fwd_splitkv_kernelI23Flash_fwd_kernel_traitsILi192ELi64ELi64ELi4ELb0ELb0EN7cutlass10bfloat16_tE19Flash_kernel_traitsILi192ELi64ELi64ELi4ES3_EELb0ELb0ELb1ELb0ELb0ELb1ELb1ELb1EEEvNS_16Flash_fwd_paramsE,@"STO_CUDA_ENTRY STV_DEFAULT"
_ZN5flash24flash_fwd_splitkv_kernelI23Flash_fwd_kernel_traitsILi192ELi64ELi64ELi4ELb0ELb0EN7cutlass10bfloat16_tE19Flash_kernel_traitsILi192ELi64ELi64ELi4ES3_EELb0ELb0ELb1ELb0ELb0ELb1ELb1ELb1EEEvNS_16Flash_fwd_paramsE:
.text._ZN5flash24flash_fwd_splitkv_kernelI23Flash_fwd_kernel_traitsILi192ELi64ELi64ELi4ELb0ELb0EN7cutlass10bfloat16_tE19Flash_kernel_traitsILi192ELi64ELi64ELi4ES3_EELb0ELb0ELb1ELb0ELb0ELb1ELb1ELb1EEEvNS_16Flash_fwd_paramsE:
        /* <DEDUP_REMOVED lines=29> */
[----:B-1----:R-:W-:Y:S05]  /*01d0*/  CALL.REL.NOINC `($_ZN5flash24flash_fwd_splitkv_kernelI23Flash_fwd_kernel_traitsILi192ELi64ELi64ELi4ELb0ELb0EN7cutlass10bfloat16_tE19Flash_kernel_traitsILi192ELi64ELi64ELi4ES3_EELb0ELb0ELb1ELb0ELb0ELb1ELb1ELb1EEEvNS_16Flash_fwd_paramsE$_ZN5flash30compute_attn_1rowblock_splitkvI23Flash_fwd_kernel_traitsILi192ELi64ELi64ELi4ELb0ELb0EN7cutlass10bfloat16_tE19Flash_kernel_traitsILi192ELi64ELi64ELi4ES3_EELb0ELb0ELb1ELb0ELb0ELb1ELb1ELb1ENS_16Flash_fwd_paramsEEEvRKT8_iiiii) ;  /* 0x0000000000087944 */ /* 0x002fea0003c00000 */
[----:B------:R-:W-:Y:S05]  /*01e0*/  BSYNC B4 ;  /* 0x0000000000047941 */ /* 0x000fea0003800000 */
.L_x_5322:
[----:B------:R-:W-:Y:S05]  /*01f0*/  EXIT ;  /* 0x000000000000794d */ /* 0x000fea0003800000 */
        .type           $_ZN5flash24flash_fwd_splitkv_kernelI23Flash_fwd_kernel_traitsILi192ELi64ELi64ELi4ELb0ELb0EN7cutlass10bfloat16_tE19Flash_kernel_traitsILi192ELi64ELi64ELi4ES3_EELb0ELb0ELb1ELb0ELb0ELb1ELb1ELb1EEEvNS_16Flash_fwd_paramsE$_ZN5flash30compute_attn_1rowblock_splitkvI23Flash_fwd_kernel_traitsILi192ELi64ELi64ELi4ELb0ELb0EN7cutlass10bfloat16_tE19Flash_kernel_traitsILi192ELi64ELi64ELi4ES3_EELb0ELb0ELb1ELb0ELb0ELb1ELb1ELb1ENS_16Flash_fwd_paramsEEEvRKT8_iiiii,@function
        .size           $_ZN5flash24flash_fwd_splitkv_kernelI23Flash_fwd_kernel_traitsILi192ELi64ELi64ELi4ELb0ELb0EN7cutlass10bfloat16_tE19Flash_kernel_traitsILi192ELi64ELi64ELi4ES3_EELb0ELb0ELb1ELb0ELb0ELb1ELb1ELb1EEEvNS_16Flash_fwd_paramsE$_ZN5flash30compute_attn_1rowblock_splitkvI23Flash_fwd_kernel_traitsILi192ELi64ELi64ELi4ELb0ELb0EN7cutlass10bfloat16_tE19Flash_kernel_traitsILi192ELi64ELi64ELi4ES3_EELb0ELb0ELb1ELb0ELb0ELb1ELb1ELb1ENS_16Flash_fwd_paramsEEEvRKT8_iiiii,(.L_x_7909 - $_ZN5flash24flash_fwd_splitkv_kernelI23Flash_fwd_kernel_traitsILi192ELi64ELi64ELi4ELb0ELb0EN7cutlass10bfloat16_tE19Flash_kernel_traitsILi192ELi64ELi64ELi4ES3_EELb0ELb0ELb1ELb0ELb0ELb1ELb1ELb1EEEvNS_16Flash_fwd_paramsE$_ZN5flash30compute_attn_1rowblock_splitkvI23Flash_fwd_kernel_traitsILi192ELi64ELi64ELi4ELb0ELb0EN7cutlass10bfloat16_tE19Flash_kernel_traitsILi192ELi64ELi64ELi4ES3_EELb0ELb0ELb1ELb0ELb0ELb1ELb1ELb1ENS_16Flash_fwd_paramsEEEvRKT8_iiiii)
$_ZN5flash24flash_fwd_splitkv_kernelI23Flash_fwd_kernel_traitsILi192ELi64ELi64ELi4ELb0ELb0EN7cutlass10bfloat16_tE19Flash_kernel_traitsILi192ELi64ELi64ELi4ES3_EELb0ELb0ELb1ELb0ELb0ELb1ELb1ELb1EEEvNS_16Flash_fwd_paramsE$_ZN5flash30compute_attn_1rowblock_splitkvI23Flash_fwd_kernel_traitsILi192ELi64ELi64ELi4ELb0ELb0EN7cutlass10bfloat16_tE19Flash_kernel_traitsILi192ELi64ELi64ELi4ES3_EELb0ELb0ELb1ELb0ELb0ELb1ELb1ELb1ENS_16Flash_fwd_paramsEEEvRKT8_iiiii:
        /* <DEDUP_REMOVED lines=27> */
.L_x_5324:
[----:B------:R-:W-:Y:S05]  /*03b0*/  BSYNC B0 ;  /* 0x0000000000007941 */ /* 0x000fea0003800000 */
.L_x_5323:
        /* <DEDUP_REMOVED lines=8> */
.L_x_5326:
[----:B------:R3:W5:Y:S02]  /*0440*/  LD.E R73, desc[UR6][R10.64+0xb8] ;  /* 0x0000b8060a497980 */ /* 0x000764000c101900 */
.L_x_5327:
[----:B------:R-:W-:Y:S05]  /*0450*/  BSYNC B0 ;  /* 0x0000000000007941 */ /* 0x000fea0003800000 */
.L_x_5325:
        /* <DEDUP_REMOVED lines=10> */
.L_x_5329:
[----:B------:R-:W2:Y:S01]  /*0500*/  LD.E.64 R4, desc[UR6][R10.64+0x108] ;  /* 0x000108060a047980 */ /* 0x000ea2000c101b00 */
[----:B------:R-:W-:Y:S01]  /*0510*/  BSSY B0, `(.L_x_5331) ;  /* 0x0000006000007945 */ /* 0x000fe20003800000 */
[----:B------:R-:W-:Y:S01]  /*0520*/  IMAD.MOV.U32 R2, RZ, RZ, RZ ;  /* 0x000000ffff027224 */ /* 0x000fe200078e00ff */
[----:B--2---:R-:W-:-:S04]  /*0530*/  ISETP.NE.U32.AND P0, PT, R4, RZ, PT ;  /* 0x000000ff0400720c */ /* 0x004fc80003f05070 */
[----:B------:R-:W-:-:S13]  /*0540*/  ISETP.NE.AND.EX P0, PT, R5, RZ, PT, P0 ;  /* 0x000000ff0500720c */ /* 0x000fda0003f05300 */
[----:B------:R-:W-:Y:S05]  /*0550*/  @!P0 BRA `(.L_x_5332) ;  /* 0x0000000000048947 */ /* 0x000fea0003800000 */
[----:B------:R2:W5:Y:S02]  /*0560*/  LD.E R2, desc[UR6][R10.64+0xbc] ;  /* 0x0000bc060a027980 */ /* 0x000564000c101900 */
.L_x_5332:
[----:B------:R-:W-:Y:S05]  /*0570*/  BSYNC B0 ;  /* 0x0000000000007941 */ /* 0x000fea0003800000 */
.L_x_5331:
[----:B-----5:R-:W-:Y:S02]  /*0580*/  IADD3 R135, R73, R2, RZ ;  /* 0x0000000249877210 */ /* 0x020fe40007ffe0ff */
.L_x_5330:
[----:B------:R-:W-:Y:S05]  /*0590*/  BSYNC B1 ;  /* 0x0000000000017941 */ /* 0x000fea0003800000 */
.L_x_5328:
[----:B------:R-:W-:Y:S01]  /*05a0*/  IMAD.SHL.U32 R69, R217, 0x40, RZ ;  /* 0x00000040d9457824 */ /* 0x000fe200078e00ff */
[----:B------:R-:W-:Y:S01]  /*05b0*/  MOV R4, R218 ;  /* 0x000000da00047202 */ /* 0x000fe20000000f00 */
[----:B------:R-:W-:-:S03]  /*05c0*/  IMAD.MOV.U32 R5, RZ, RZ, 0x0 ;  /* 0x00000000ff057424 */ /* 0x000fc600078e00ff */
[----:B------:R-:W-:-:S13]  /*05d0*/  ISETP.GT.AND P0, PT, R220, R69, PT ;  /* 0x00000045dc00720c */ /* 0x000fda0003f04270 */
[----:B-123--:R-:W-:Y:S05]  /*05e0*/  @!P0 RET.REL.NODEC R4 `(_ZN5flash24flash_fwd_splitkv_kernelI23Flash_fwd_kernel_traitsILi192ELi64ELi64ELi4ELb0ELb0EN7cutlass10bfloat16_tE19Flash_kernel_traitsILi192ELi64ELi64ELi4ES3_EELb0ELb0ELb1ELb0ELb0ELb1ELb1ELb1EEEvNS_16Flash_fwd_paramsE) ;  /* 0xfffffff804848950 */ /* 0x00efea0003c3ffff */
        /* <DEDUP_REMOVED lines=87> */
.L_x_5335:
[----:B------:R-:W-:Y:S05]  /*0b60*/  BSYNC B0 ;  /* 0x0000000000007941 */ /* 0x000fea0003800000 */
.L_x_5334:
        /* <DEDUP_REMOVED lines=10> */
.L_x_5337:
[----:B------:R-:W-:Y:S05]  /*0c10*/  BSYNC B0 ;  /* 0x0000000000007941 */ /* 0x000fea0003800000 */
.L_x_5336:
        /* <DEDUP_REMOVED lines=10> */
.L_x_5339:
[----:B------:R-:W-:Y:S05]  /*0cc0*/  BSYNC B0 ;  /* 0x0000000000007941 */ /* 0x000fea0003800000 */
.L_x_5338:
        /* <DEDUP_REMOVED lines=10> */
.L_x_5341:
[----:B------:R-:W-:Y:S05]  /*0d70*/  BSYNC B0 ;  /* 0x0000000000007941 */ /* 0x000fea0003800000 */
.L_x_5340:
        /* <DEDUP_REMOVED lines=9> */
.L_x_5343:
[----:B------:R-:W-:Y:S05]  /*0e10*/  BSYNC B0 ;  /* 0x0000000000007941 */ /* 0x000fea0003800000 */
.L_x_5342:
        /* <DEDUP_REMOVED lines=10> */
.L_x_5345:
[----:B------:R-:W-:Y:S05]  /*0ec0*/  BSYNC B0 ;  /* 0x0000000000007941 */ /* 0x000fea0003800000 */
.L_x_5344:
        /* <DEDUP_REMOVED lines=9> */
.L_x_5347:
[----:B------:R-:W-:Y:S05]  /*0f60*/  BSYNC B0 ;  /* 0x0000000000007941 */ /* 0x000fea0003800000 */
.L_x_5346:
        /* <DEDUP_REMOVED lines=10> */
.L_x_5349:
[----:B------:R-:W-:Y:S05]  /*1010*/  BSYNC B0 ;  /* 0x0000000000007941 */ /* 0x000fea0003800000 */
.L_x_5348:
        /* <DEDUP_REMOVED lines=17> */
[----:B-1----:R-:W-:Y:S05]  /*1130*/  @P6 RET.REL.NODEC R218 `(_ZN5flash24flash_fwd_splitkv_kernelI23Flash_fwd_kernel_traitsILi192ELi64ELi64ELi4ELb0ELb0EN7cutlass10bfloat16_tE19Flash_kernel_traitsILi192ELi64ELi64ELi4ES3_EELb0ELb0ELb1ELb0ELb0ELb1ELb1ELb1EEEvNS_16Flash_fwd_paramsE) ;  /* 0xffffffecdab06950 */ /* 0x002fea0003c3ffff */
[----:B------:R-:W-:Y:S02]  /*1140*/  MOV R3, 0xff800000 ;  /* 0xff80000000037802 */ /* 0x000fe40000000f00 */
[----:B------:R-:W-:-:S03]  /*1150*/  MOV R219, 0x0 ;  /* 0x0000000000db7802 */ /* 0x000fc60000000f00 */
[----:B------:R1:W-:Y:S02]  /*1160*/  ST.E desc[UR6][R6.64+0xe0], R3 ;  /* 0x0000e00306007985 */ /* 0x0003e4000c101906 */
[----:B-1----:R-:W-:Y:S05]  /*1170*/  RET.REL.NODEC R218 `(_ZN5flash24flash_fwd_splitkv_kernelI23Flash_fwd_kernel_traitsILi192ELi64ELi64ELi4ELb0ELb0EN7cutlass10bfloat16_tE19Flash_kernel_traitsILi192ELi64ELi64ELi4ES3_EELb0ELb0ELb1ELb0ELb0ELb1ELb1ELb1EEEvNS_16Flash_fwd_paramsE) ;  /* 0xffffffecdaa07950 */ /* 0x002fea0003c3ffff */
.L_x_5333:
        /* <DEDUP_REMOVED lines=106> */
.L_x_5351:
        /* <DEDUP_REMOVED lines=80> */
.L_x_5352:
[----:B------:R-:W-:Y:S05]  /*1d20*/  BSYNC B0 ;  /* 0x0000000000007941 */ /* 0x000fea0003800000 */
.L_x_5350:
        /* <DEDUP_REMOVED lines=276> */
.L_x_5447:
        /* <DEDUP_REMOVED lines=24> */
.L_x_5355:
[----:B------:R-:W-:Y:S05]  /*2ff0*/  BSYNC B0 ;  /* 0x0000000000007941 */ /* 0x000fea0003800000 */
.L_x_5354:
        /* <DEDUP_REMOVED lines=15> */
.L_x_5357:
[----:B------:R-:W-:Y:S05]  /*30f0*/  BSYNC B0 ;  /* 0x0000000000007941 */ /* 0x000fea0003800000 */
.L_x_5356:
        /* <DEDUP_REMOVED lines=15> */
.L_x_5359:
[----:B------:R-:W-:Y:S05]  /*31f0*/  BSYNC B0 ;  /* 0x0000000000007941 */ /* 0x000fea0003800000 */
.L_x_5358:
        /* <DEDUP_REMOVED lines=15> */
.L_x_5361:
[----:B------:R-:W-:Y:S05]  /*32f0*/  BSYNC B0 ;  /* 0x0000000000007941 */ /* 0x000fea0003800000 */
.L_x_5360:
        /* <DEDUP_REMOVED lines=66> */
.L_x_5368:
[----:B------:R-:W-:Y:S05]  /*3720*/  BSYNC B0 ;  /* 0x0000000000007941 */ /* 0x000fea0003800000 */
.L_x_5367:
        /* <DEDUP_REMOVED lines=48> */
.L_x_5370:
[----:B------:R-:W-:Y:S05]  /*3a30*/  BSYNC B0 ;  /* 0x0000000000007941 */ /* 0x000fea0003800000 */
.L_x_5369:
        /* <DEDUP_REMOVED lines=47> */
.L_x_5366:
[----:B------:R-:W-:Y:S05]  /*3d30*/  BSYNC B1 ;  /* 0x0000000000017941 */ /* 0x000fea0003800000 */
.L_x_5365:
        /* <DEDUP_REMOVED lines=65> */
.L_x_5374:
[----:B------:R-:W-:Y:S05]  /*4150*/  BSYNC B0 ;  /* 0x0000000000007941 */ /* 0x000fea0003800000 */
.L_x_5373:
        /* <DEDUP_REMOVED lines=51> */
.L_x_5376:
[----:B------:R-:W-:Y:S05]  /*4490*/  BSYNC B0 ;  /* 0x0000000000007941 */ /* 0x000fea0003800000 */
.L_x_5375:
        /* <DEDUP_REMOVED lines=50> */
.L_x_5372:
[----:B------:R-:W-:Y:S05]  /*47c0*/  BSYNC B1 ;  /* 0x0000000000017941 */ /* 0x000fea0003800000 */
.L_x_5371:
        /* <DEDUP_REMOVED lines=65> */
.L_x_5380:
[----:B------:R-:W-:Y:S05]  /*4be0*/  BSYNC B0 ;  /* 0x0000000000007941 */ /* 0x000fea0003800000 */
.L_x_5379:
        /* <DEDUP_REMOVED lines=51> */
.L_x_5382:
[----:B------:R-:W-:Y:S05]  /*4f20*/  BSYNC B0 ;  /* 0x0000000000007941 */ /* 0x000fea0003800000 */
.L_x_5381:
        /* <DEDUP_REMOVED lines=50> */
.L_x_5378:
[----:B------:R-:W-:Y:S05]  /*5250*/  BSYNC B1 ;  /* 0x0000000000017941 */ /* 0x000fea0003800000 */
.L_x_5377:
        /* <DEDUP_REMOVED lines=67> */
.L_x_5386:
[----:B------:R-:W-:Y:S05]  /*5690*/  BSYNC B0 ;  /* 0x0000000000007941 */ /* 0x000fea0003800000 */
.L_x_5385:
        /* <DEDUP_REMOVED lines=51> */
.L_x_5388:
[----:B------:R-:W-:Y:S05]  /*59d0*/  BSYNC B0 ;  /* 0x0000000000007941 */ /* 0x000fea0003800000 */
.L_x_5387:
        /* <DEDUP_REMOVED lines=50> */
.L_x_5384:
[----:B------:R-:W-:Y:S05]  /*5d00*/  BSYNC B1 ;  /* 0x0000000000017941 */ /* 0x000fea0003800000 */
.L_x_5383:
[----:B------:R-:W2:Y:S02]  /*5d10*/  LD.E R3, desc[UR6][R10.64+0xd0] ;  /* 0x0000d0060a037980 */ /* 0x000ea4000c101900 */
[----:B--2---:R-:W-:Y:S05]  /*5d20*/  IMAD.U32 R3, R3, -0x20, RZ ;  /* 0xffffffe003037824 */ /* 0x004fea00078e00ff */
[C---:B------:R-:W-:Y:S02]  /*5d30*/  LEA R18, P1, R3.reuse, R18, 0x1 ;  /* 0x0000001203127211 */ /* 0x040fe400078208ff */
[C---:B------:R-:W-:Y:S02]  /*5d40*/  LEA R58, P0, R3.reuse, R58, 0x1 ;  /* 0x0000003a033a7211 */ /* 0x040fe400078008ff */
[C---:B------:R-:W-:Y:S02]  /*5d50*/  LEA.HI.X.SX32 R19, R3.reuse, R19, 0x1, P1 ;  /* 0x0000001303137211 */ /* 0x040fe400008f0eff */
[----:B------:R-:W-:Y:S01]  /*5d60*/  LEA.HI.X.SX32 R59, R3, R59, 0x1, P0 ;  /* 0x0000003b033b7211 */ /* 0x000fe200000f0eff */
[----:B------:R-:W-:Y:S05]  /*5d70*/  BRA `(.L_x_5389) ;  /* 0x0000004c00a87947 */ /* 0x000fea0003800000 */
.L_x_5364:
        /* <DEDUP_REMOVED lines=89> */
.L_x_5395:
[----:B------:R-:W-:Y:S05]  /*6310*/  BSYNC B0 ;  /* 0x0000000000007941 */ /* 0x000fea0003800000 */
.L_x_5394:
[----:B-----5:R2:W-:Y:S02]  /*6320*/  ST.E.128 desc[UR6][R126.64], R48 ;  /* 0x000000307e007985 */ /* 0x0205e4000c101d06 */
.L_x_5393:
[----:B------:R-:W-:Y:S05]  /*6330*/  BSYNC B1 ;  /* 0x0000000000017941 */ /* 0x000fea0003800000 */
.L_x_5392:
        /* <DEDUP_REMOVED lines=87> */
.L_x_5399:
[----:B------:R-:W-:Y:S05]  /*68b0*/  BSYNC B0 ;  /* 0x0000000000007941 */ /* 0x000fea0003800000 */
.L_x_5398:
[----:B-----5:R3:W-:Y:S02]  /*68c0*/  ST.E.128 desc[UR6][R126.64+0x80], R48 ;  /* 0x000080307e007985 */ /* 0x0207e4000c101d06 */
.L_x_5397:
[----:B------:R-:W-:Y:S05]  /*68d0*/  BSYNC B1 ;  /* 0x0000000000017941 */ /* 0x000fea0003800000 */
.L_x_5396:
        /* <DEDUP_REMOVED lines=86> */
.L_x_5401:
[----:B------:R-:W-:Y:S05]  /*6e40*/  BSYNC B0 ;  /* 0x0000000000007941 */ /* 0x000fea0003800000 */
.L_x_5400:
[----:B-----5:R4:W-:Y:S02]  /*6e50*/  ST.E.128 desc[UR6][R126.64+0x100], R48 ;  /* 0x000100307e007985 */ /* 0x0209e4000c101d06 */
.L_x_5391:
[----:B------:R-:W-:Y:S05]  /*6e60*/  BSYNC B2 ;  /* 0x0000000000027941 */ /* 0x000fea0003800000 */
.L_x_5390:
        /* <DEDUP_REMOVED lines=99> */
.L_x_5407:
[----:B------:R-:W-:Y:S05]  /*74a0*/  BSYNC B0 ;  /* 0x0000000000007941 */ /* 0x000fea0003800000 */
.L_x_5406:
[----:B-----5:R3:W-:Y:S02]  /*74b0*/  ST.E.128 desc[UR6][R196.64], R48 ;  /* 0x00000030c4007985 */ /* 0x0207e4000c101d06 */
.L_x_5405:
[----:B------:R-:W-:Y:S05]  /*74c0*/  BSYNC B1 ;  /* 0x0000000000017941 */ /* 0x000fea0003800000 */
.L_x_5404:
        /* <DEDUP_REMOVED lines=94> */
.L_x_5411:
[----:B------:R-:W-:Y:S05]  /*7ab0*/  BSYNC B0 ;  /* 0x0000000000007941 */ /* 0x000fea0003800000 */
.L_x_5410:
[----:B-----5:R3:W-:Y:S02]  /*7ac0*/  ST.E.128 desc[UR6][R196.64], R48 ;  /* 0x00000030c4007985 */ /* 0x0207e4000c101d06 */
.L_x_5409:
[----:B------:R-:W-:Y:S05]  /*7ad0*/  BSYNC B1 ;  /* 0x0000000000017941 */ /* 0x000fea0003800000 */
.L_x_5408:
        /* <DEDUP_REMOVED lines=93> */
.L_x_5413:
[----:B------:R-:W-:Y:S05]  /*80b0*/  BSYNC B0 ;  /* 0x0000000000007941 */ /* 0x000fea0003800000 */
.L_x_5412:
[----:B-----5:R3:W-:Y:S02]  /*80c0*/  ST.E.128 desc[UR6][R196.64], R48 ;  /* 0x00000030c4007985 */ /* 0x0207e4000c101d06 */
.L_x_5403:
[----:B------:R-:W-:Y:S05]  /*80d0*/  BSYNC B2 ;  /* 0x0000000000027941 */ /* 0x000fea0003800000 */
.L_x_5402:
        /* <DEDUP_REMOVED lines=99> */
.L_x_5419:
[----:B------:R-:W-:Y:S05]  /*8710*/  BSYNC B0 ;  /* 0x0000000000007941 */ /* 0x000fea0003800000 */
.L_x_5418:
[----:B-----5:R3:W-:Y:S02]  /*8720*/  ST.E.128 desc[UR6][R196.64], R48 ;  /* 0x00000030c4007985 */ /* 0x0207e4000c101d06 */
.L_x_5417:
[----:B------:R-:W-:Y:S05]  /*8730*/  BSYNC B1 ;  /* 0x0000000000017941 */ /* 0x000fea0003800000 */
.L_x_5416:
        /* <DEDUP_REMOVED lines=94> */
.L_x_5423:
[----:B------:R-:W-:Y:S05]  /*8d20*/  BSYNC B0 ;  /* 0x0000000000007941 */ /* 0x000fea0003800000 */
.L_x_5422:
[----:B-----5:R3:W-:Y:S02]  /*8d30*/  ST.E.128 desc[UR6][R196.64], R48 ;  /* 0x00000030c4007985 */ /* 0x0207e4000c101d06 */
.L_x_5421:
[----:B------:R-:W-:Y:S05]  /*8d40*/  BSYNC B1 ;  /* 0x0000000000017941 */ /* 0x000fea0003800000 */
.L_x_5420:
        /* <DEDUP_REMOVED lines=93> */
.L_x_5425:
[----:B------:R-:W-:Y:S05]  /*9320*/  BSYNC B0 ;  /* 0x0000000000007941 */ /* 0x000fea0003800000 */
.L_x_5424:
[----:B-----5:R3:W-:Y:S02]  /*9330*/  ST.E.128 desc[UR6][R196.64], R48 ;  /* 0x00000030c4007985 */ /* 0x0207e4000c101d06 */
.L_x_5415:
[----:B------:R-:W-:Y:S05]  /*9340*/  BSYNC B2 ;  /* 0x0000000000027941 */ /* 0x000fea0003800000 */
.L_x_5414:
        /* <DEDUP_REMOVED lines=101> */
.L_x_5431:
[----:B------:R-:W-:Y:S05]  /*99a0*/  BSYNC B0 ;  /* 0x0000000000007941 */ /* 0x000fea0003800000 */
.L_x_5430:
[----:B-----5:R3:W-:Y:S02]  /*99b0*/  ST.E.128 desc[UR6][R192.64], R48 ;  /* 0x00000030c0007985 */ /* 0x0207e4000c101d06 */
.L_x_5429:
[----:B------:R-:W-:Y:S05]  /*99c0*/  BSYNC B1 ;  /* 0x0000000000017941 */ /* 0x000fea0003800000 */
.L_x_5428:
        /* <DEDUP_REMOVED lines=94> */
.L_x_5435:
[----:B------:R-:W-:Y:S05]  /*9fb0*/  BSYNC B0 ;  /* 0x0000000000007941 */ /* 0x000fea0003800000 */
.L_x_5434:
[----:B-----5:R3:W-:Y:S02]  /*9fc0*/  ST.E.128 desc[UR6][R192.64], R48 ;  /* 0x00000030c0007985 */ /* 0x0207e4000c101d06 */
.L_x_5433:
[----:B------:R-:W-:Y:S05]  /*9fd0*/  BSYNC B1 ;  /* 0x0000000000017941 */ /* 0x000fea0003800000 */
.L_x_5432:
        /* <DEDUP_REMOVED lines=93> */
.L_x_5437:
[----:B------:R-:W-:Y:S05]  /*a5b0*/  BSYNC B0 ;  /* 0x0000000000007941 */ /* 0x000fea0003800000 */
.L_x_5436:
[----:B-----5:R3:W-:Y:S02]  /*a5c0*/  ST.E.128 desc[UR6][R192.64], R48 ;  /* 0x00000030c0007985 */ /* 0x0207e4000c101d06 */
.L_x_5427:
[----:B------:R-:W-:Y:S05]  /*a5d0*/  BSYNC B2 ;  /* 0x0000000000027941 */ /* 0x000fea0003800000 */
.L_x_5426:
[----:B------:R-:W4:Y:S02]  /*a5e0*/  LD.E R3, desc[UR6][R10.64+0xd0] ;  /* 0x0000d0060a037980 */ /* 0x000f24000c101900 */
[----:B----4-:R-:W-:Y:S05]  /*a5f0*/  IMAD.U32 R3, R3, -0x20, RZ ;  /* 0xffffffe003037824 */ /* 0x010fea00078e00ff */
[C---:B------:R-:W-:Y:S02]  /*a600*/  LEA R124, P1, R3.reuse, R124, 0x1 ;  /* 0x0000007c037c7211 */ /* 0x040fe400078208ff */
[C---:B------:R-:W-:Y:S02]  /*a610*/  LEA R122, P0, R3.reuse, R122, 0x1 ;  /* 0x0000007a037a7211 */ /* 0x040fe400078008ff */
[C---:B------:R-:W-:Y:S02]  /*a620*/  LEA.HI.X.SX32 R125, R3.reuse, R125, 0x1, P1 ;  /* 0x0000007d037d7211 */ /* 0x040fe400008f0eff */
[----:B------:R-:W-:Y:S01]  /*a630*/  LEA.HI.X.SX32 R123, R3, R123, 0x1, P0 ;  /* 0x0000007b037b7211 */ /* 0x000fe200000f0eff */
[----:B------:R-:W-:Y:S05]  /*a640*/  BRA `(.L_x_5389) ;  /* 0x0000000400747947 */ /* 0x000fea0003800000 */
.L_x_5363:
        /* <DEDUP_REMOVED lines=18> */
.L_x_5439:
[----:B------:R-:W-:Y:S05]  /*a770*/  BSYNC B0 ;  /* 0x0000000000007941 */ /* 0x000fea0003800000 */
.L_x_5438:
        /* <DEDUP_REMOVED lines=24> */
.L_x_5441:
[----:B------:R-:W-:Y:S05]  /*a900*/  BSYNC B0 ;  /* 0x0000000000007941 */ /* 0x000fea0003800000 */
.L_x_5440:
        /* <DEDUP_REMOVED lines=24> */
.L_x_5443:
[----:B------:R-:W-:Y:S05]  /*aa90*/  BSYNC B0 ;  /* 0x0000000000007941 */ /* 0x000fea0003800000 */
.L_x_5442:
        /* <DEDUP_REMOVED lines=24> */
.L_x_5389:
[----:B------:R-:W-:Y:S05]  /*ac20*/  BSYNC B3 ;  /* 0x0000000000037941 */ /* 0x000fea0003800000 */
.L_x_5362:
        /* <DEDUP_REMOVED lines=89> */
.L_x_5445:
        /* <DEDUP_REMOVED lines=8> */
.L_x_5446:
[----:B------:R-:W-:Y:S05]  /*b240*/  BSYNC B0 ;  /* 0x0000000000007941 */ /* 0x000fea0003800000 */
.L_x_5444:
[----:B------:R-:W-:Y:S04]  /*b250*/  IADD3 R9, R9, -0x1, RZ ;  /* 0xffffffff09097810 */ /* 0x000fe80007ffe0ff */
[----:B------:R-:W-:Y:S11]  /*b260*/  ISETP.GT.AND P0, PT, R9, R96, PT ;  /* 0x000000600900720c */ /* 0x000ff60003f04270 */
[----:B------:R-:W-:Y:S02]  /*b270*/  @!UPT UIADD3 URZ, URZ, URZ, URZ ;  /* 0x0000003f3f3ff290 */ /* 0x000fe4000fffe03f */
[----:B------:R-:W-:Y:S05]  /*b280*/  @P0 BRA `(.L_x_5447) ;  /* 0xffffff7800f80947 */ /* 0x000fea000383ffff */
.L_x_5353:
        /* <DEDUP_REMOVED lines=108> */
.L_x_5456:
[----:B------:R-:W-:Y:S05]  /*b950*/  BSYNC B0 ;  /* 0x0000000000007941 */ /* 0x000fea0003800000 */
.L_x_5455:
[----:B-----5:R3:W-:Y:S02]  /*b960*/  STS.128 [R221], R20 ;  /* 0x00000014dd007388 */ /* 0x0207e40000000c00 */
.L_x_5454:
[----:B------:R-:W-:Y:S05]  /*b970*/  BSYNC B1 ;  /* 0x0000000000017941 */ /* 0x000fea0003800000 */
.L_x_5453:
        /* <DEDUP_REMOVED lines=46> */
.L_x_5460:
[----:B------:R-:W-:Y:S05]  /*bc60*/  BSYNC B0 ;  /* 0x0000000000007941 */ /* 0x000fea0003800000 */
.L_x_5459:
[----:B-----5:R1:W-:Y:S02]  /*bc70*/  STS.128 [R221+0x2000], R20 ;  /* 0x00200014dd007388 */ /* 0x0203e40000000c00 */
.L_x_5458:
[----:B------:R-:W-:Y:S05]  /*bc80*/  BSYNC B1 ;  /* 0x0000000000017941 */ /* 0x000fea0003800000 */
.L_x_5457:
        /* <DEDUP_REMOVED lines=45> */
.L_x_5462:
[----:B------:R-:W-:Y:S05]  /*bf60*/  BSYNC B0 ;  /* 0x0000000000007941 */ /* 0x000fea0003800000 */
.L_x_5461:
[----:B-----5:R3:W-:Y:S02]  /*bf70*/  STS.128 [R221+0x4000], R20 ;  /* 0x00400014dd007388 */ /* 0x0207e40000000c00 */
.L_x_5452:
[----:B------:R-:W-:Y:S05]  /*bf80*/  BSYNC B2 ;  /* 0x0000000000027941 */ /* 0x000fea0003800000 */
.L_x_5451:
        /* <DEDUP_REMOVED lines=51> */
.L_x_5468:
[----:B------:R-:W-:Y:S05]  /*c2c0*/  BSYNC B0 ;  /* 0x0000000000007941 */ /* 0x000fea0003800000 */
.L_x_5467:
[----:B-----5:R3:W-:Y:S02]  /*c2d0*/  STS.128 [R221+0x800], R20 ;  /* 0x00080014dd007388 */ /* 0x0207e40000000c00 */
.L_x_5466:
[----:B------:R-:W-:Y:S05]  /*c2e0*/  BSYNC B1 ;  /* 0x0000000000017941 */ /* 0x000fea0003800000 */
.L_x_5465:
        /* <DEDUP_REMOVED lines=46> */
.L_x_5472:
[----:B------:R-:W-:Y:S05]  /*c5d0*/  BSYNC B0 ;  /* 0x0000000000007941 */ /* 0x000fea0003800000 */
.L_x_5471:
[----:B-----5:R3:W-:Y:S02]  /*c5e0*/  STS.128 [R221+0x2800], R20 ;  /* 0x00280014dd007388 */ /* 0x0207e40000000c00 */
.L_x_5470:
[----:B------:R-:W-:Y:S05]  /*c5f0*/  BSYNC B1 ;  /* 0x0000000000017941 */ /* 0x000fea0003800000 */
.L_x_5469:
        /* <DEDUP_REMOVED lines=45> */
.L_x_5474:
[----:B------:R-:W-:Y:S05]  /*c8d0*/  BSYNC B0 ;  /* 0x0000000000007941 */ /* 0x000fea0003800000 */
.L_x_5473:
[----:B-----5:R1:W-:Y:S02]  /*c8e0*/  STS.128 [R221+0x4800], R40 ;  /* 0x00480028dd007388 */ /* 0x0203e40000000c00 */
.L_x_5464:
[----:B------:R-:W-:Y:S05]  /*c8f0*/  BSYNC B2 ;  /* 0x0000000000027941 */ /* 0x000fea0003800000 */
.L_x_5463:
        /* <DEDUP_REMOVED lines=51> */
.L_x_5480:
[----:B------:R-:W-:Y:S05]  /*cc30*/  BSYNC B0 ;  /* 0x0000000000007941 */ /* 0x000fea0003800000 */
.L_x_5479:
[----:B-----5:R3:W-:Y:S02]  /*cc40*/  STS.128 [R221+0x1000], R20 ;  /* 0x00100014dd007388 */ /* 0x0207e40000000c00 */
.L_x_5478:
[----:B------:R-:W-:Y:S05]  /*cc50*/  BSYNC B1 ;  /* 0x0000000000017941 */ /* 0x000fea0003800000 */
.L_x_5477:
        /* <DEDUP_REMOVED lines=46> */
.L_x_5484:
[----:B------:R-:W-:Y:S05]  /*cf40*/  BSYNC B0 ;  /* 0x0000000000007941 */ /* 0x000fea0003800000 */
.L_x_5483:
[----:B-----5:R3:W-:Y:S02]  /*cf50*/  STS.128 [R221+0x3000], R20 ;  /* 0x00300014dd007388 */ /* 0x0207e40000000c00 */
.L_x_5482:
[----:B------:R-:W-:Y:S05]  /*cf60*/  BSYNC B1 ;  /* 0x0000000000017941 */ /* 0x000fea0003800000 */
.L_x_5481:
        /* <DEDUP_REMOVED lines=45> */
.L_x_5486:
[----:B------:R-:W-:Y:S05]  /*d240*/  BSYNC B0 ;  /* 0x0000000000007941 */ /* 0x000fea0003800000 */
.L_x_5485:
[----:B-----5:R1:W-:Y:S02]  /*d250*/  STS.128 [R221+0x5000], R36 ;  /* 0x00500024dd007388 */ /* 0x0203e40000000c00 */
.L_x_5476:
[----:B------:R-:W-:Y:S05]  /*d260*/  BSYNC B2 ;  /* 0x0000000000027941 */ /* 0x000fea0003800000 */
.L_x_5475:
        /* <DEDUP_REMOVED lines=52> */
.L_x_5491:
[----:B------:R-:W-:Y:S05]  /*d5b0*/  BSYNC B0 ;  /* 0x0000000000007941 */ /* 0x000fea0003800000 */
.L_x_5490:
[----:B-----5:R1:W-:Y:S02]  /*d5c0*/  STS.128 [R221+0x1800], R20 ;  /* 0x00180014dd007388 */ /* 0x0203e40000000c00 */
.L_x_5489:
[----:B------:R-:W-:Y:S05]  /*d5d0*/  BSYNC B1 ;  /* 0x0000000000017941 */ /* 0x000fea0003800000 */
.L_x_5488:
        /* <DEDUP_REMOVED lines=31> */
[----:B------:R-:W-:Y:S01]  /*d7d0*/  FMUL.FTZ R8, R23, R20 ;  /* 0x0000001417087220 */ /* 0x000fe20000410000 */
[----:B------:R-:W-:Y:S01]  /*d7e0*/  SHF.L.U32 R5, R5, 0x10, RZ ;  /* 0x0000001005057819 */ /* 0x000fe200000006ff */
        /* <DEDUP_REMOVED lines=14> */
.L_x_5495:
[----:B------:R-:W-:Y:S05]  /*d8d0*/  BSYNC B0 ;  /* 0x0000000000007941 */ /* 0x000fea0003800000 */
.L_x_5494:
[----:B-----5:R3:W-:Y:S02]  /*d8e0*/  STS.128 [R221+0x3800], R20 ;  /* 0x00380014dd007388 */ /* 0x0207e40000000c00 */
.L_x_5493:
[----:B------:R-:W-:Y:S05]  /*d8f0*/  BSYNC B1 ;  /* 0x0000000000017941 */ /* 0x000fea0003800000 */
.L_x_5492:
        /* <DEDUP_REMOVED lines=45> */
.L_x_5497:
[----:B------:R-:W-:Y:S05]  /*dbd0*/  BSYNC B0 ;  /* 0x0000000000007941 */ /* 0x000fea0003800000 */
.L_x_5496:
[----:B-----5:R1:W-:Y:S01]  /*dbe0*/  STS.128 [R221+0x5800], R16 ;  /* 0x00580010dd007388 */ /* 0x0203e20000000c00 */
[----:B------:R-:W-:Y:S05]  /*dbf0*/  BRA `(.L_x_5487) ;  /* 0x0000004c00007947 */ /* 0x000fea0003800000 */
.L_x_5450:
        /* <DEDUP_REMOVED lines=89> */
.L_x_5503:
[----:B------:R-:W-:Y:S05]  /*e190*/  BSYNC B0 ;  /* 0x0000000000007941 */ /* 0x000fea0003800000 */
.L_x_5502:
[----:B-----5:R3:W-:Y:S02]  /*e1a0*/  STS.128 [R221], R32 ;  /* 0x00000020dd007388 */ /* 0x0207e40000000c00 */
.L_x_5501:
[----:B------:R-:W-:Y:S05]  /*e1b0*/  BSYNC B1 ;  /* 0x0000000000017941 */ /* 0x000fea0003800000 */
.L_x_5500:
        /* <DEDUP_REMOVED lines=87> */
.L_x_5507:
[----:B------:R-:W-:Y:S05]  /*e730*/  BSYNC B0 ;  /* 0x0000000000007941 */ /* 0x000fea0003800000 */
.L_x_5506:
[----:B-----5:R1:W-:Y:S02]  /*e740*/  STS.128 [R221+0x2000], R32 ;  /* 0x00200020dd007388 */ /* 0x0203e40000000c00 */
.L_x_5505:
[----:B------:R-:W-:Y:S05]  /*e750*/  BSYNC B1 ;  /* 0x0000000000017941 */ /* 0x000fea0003800000 */
.L_x_5504:
        /* <DEDUP_REMOVED lines=86> */
.L_x_5509:
[----:B------:R-:W-:Y:S05]  /*ecc0*/  BSYNC B0 ;  /* 0x0000000000007941 */ /* 0x000fea0003800000 */
.L_x_5508:
[----:B-----5:R3:W-:Y:S02]  /*ecd0*/  STS.128 [R221+0x4000], R32 ;  /* 0x00400020dd007388 */ /* 0x0207e40000000c00 */
.L_x_5499:
[----:B------:R-:W-:Y:S05]  /*ece0*/  BSYNC B2 ;  /* 0x0000000000027941 */ /* 0x000fea0003800000 */
.L_x_5498:
        /* <DEDUP_REMOVED lines=92> */
.L_x_5515:
[----:B------:R-:W-:Y:S05]  /*f2b0*/  BSYNC B0 ;  /* 0x0000000000007941 */ /* 0x000fea0003800000 */
.L_x_5514:
[----:B-----5:R3:W-:Y:S02]  /*f2c0*/  STS.128 [R221+0x800], R32 ;  /* 0x00080020dd007388 */ /* 0x0207e40000000c00 */
.L_x_5513:
[----:B------:R-:W-:Y:S05]  /*f2d0*/  BSYNC B1 ;  /* 0x0000000000017941 */ /* 0x000fea0003800000 */
.L_x_5512:
        /* <DEDUP_REMOVED lines=87> */
.L_x_5519:
[----:B------:R-:W-:Y:S05]  /*f850*/  BSYNC B0 ;  /* 0x0000000000007941 */ /* 0x000fea0003800000 */
.L_x_5518:
[----:B-----5:R3:W-:Y:S02]  /*f860*/  STS.128 [R221+0x2800], R32 ;  /* 0x00280020dd007388 */ /* 0x0207e40000000c00 */
.L_x_5517:
[----:B------:R-:W-:Y:S05]  /*f870*/  BSYNC B1 ;  /* 0x0000000000017941 */ /* 0x000fea0003800000 */
.L_x_5516:
        /* <DEDUP_REMOVED lines=86> */
.L_x_5521:
[----:B------:R-:W-:Y:S05]  /*fde0*/  BSYNC B0 ;  /* 0x0000000000007941 */ /* 0x000fea0003800000 */
.L_x_5520:
[----:B-----5:R3:W-:Y:S02]  /*fdf0*/  STS.128 [R221+0x4800], R32 ;  /* 0x00480020dd007388 */ /* 0x0207e40000000c00 */
.L_x_5511:
[----:B------:R-:W-:Y:S05]  /*fe00*/  BSYNC B2 ;  /* 0x0000000000027941 */ /* 0x000fea0003800000 */
.L_x_5510:
        /* <DEDUP_REMOVED lines=92> */
.L_x_5527:
[----:B------:R-:W-:Y:S05]  /*103d0*/  BSYNC B0 ;  /* 0x0000000000007941 */ /* 0x000fea0003800000 */
.L_x_5526:
[----:B-----5:R3:W-:Y:S02]  /*103e0*/  STS.128 [R221+0x1000], R32 ;  /* 0x00100020dd007388 */ /* 0x0207e40000000c00 */
.L_x_5525:
[----:B------:R-:W-:Y:S05]  /*103f0*/  BSYNC B1 ;  /* 0x0000000000017941 */ /* 0x000fea0003800000 */
.L_x_5524:
        /* <DEDUP_REMOVED lines=87> */
.L_x_5531:
[----:B------:R-:W-:Y:S05]  /*10970*/  BSYNC B0 ;  /* 0x0000000000007941 */ /* 0x000fea0003800000 */
.L_x_5530:
[----:B-----5:R3:W-:Y:S02]  /*10980*/  STS.128 [R221+0x3000], R32 ;  /* 0x00300020dd007388 */ /* 0x0207e40000000c00 */
.L_x_5529:
[----:B------:R-:W-:Y:S05]  /*10990*/  BSYNC B1 ;  /* 0x0000000000017941 */ /* 0x000fea0003800000 */
.L_x_5528:
        /* <DEDUP_REMOVED lines=86> */
.L_x_5533:
[----:B------:R-:W-:Y:S05]  /*10f00*/  BSYNC B0 ;  /* 0x0000000000007941 */ /* 0x000fea0003800000 */
.L_x_5532:
[----:B-----5:R3:W-:Y:S02]  /*10f10*/  STS.128 [R221+0x5000], R32 ;  /* 0x00500020dd007388 */ /* 0x0207e40000000c00 */
.L_x_5523:
[----:B------:R-:W-:Y:S05]  /*10f20*/  BSYNC B2 ;  /* 0x0000000000027941 */ /* 0x000fea0003800000 */
.L_x_5522:
        /* <DEDUP_REMOVED lines=92> */
.L_x_5537:
[----:B------:R-:W-:Y:S05]  /*114f0*/  BSYNC B0 ;  /* 0x0000000000007941 */ /* 0x000fea0003800000 */
.L_x_5536:
[----:B-----5:R1:W-:Y:S02]  /*11500*/  STS.128 [R221+0x1800], R20 ;  /* 0x00180014dd007388 */ /* 0x0203e40000000c00 */
.L_x_5535:
[----:B------:R-:W-:Y:S05]  /*11510*/  BSYNC B1 ;  /* 0x0000000000017941 */ /* 0x000fea0003800000 */
.L_x_5534:
        /* <DEDUP_REMOVED lines=34> */
[----:B------:R-:W-:Y:S02]  /*11740*/  SHF.L.U32 R37, R23, 0x10, RZ ;  /* 0x0000001017257819 */ /* 0x000fe400000006ff */
[C---:B--2---:R-:W-:Y:S01]  /*11750*/  SHF.L.U32 R21, R25.reuse, 0x10, RZ ;  /* 0x0000001019157819 */ /* 0x044fe200000006ff */
[----:B------:R-:W-:Y:S01]  /*11760*/  IMAD.U32 R23, R24, 0x10000, RZ ;  /* 0x0001000018177824 */ /* 0x000fe200078e00ff */
[----:B------:R-:W-:Y:S01]  /*11770*/  LOP3.LUT R43, R25, 0xffff0000, RZ, 0xc0, !PT ;  /* 0xffff0000192b7812 */ /* 0x000fe200078ec0ff */
[----:B------:R-:W-:Y:S01]  /*11780*/  IMAD.U32 R42, R26, 0x10000, RZ ;  /* 0x000100001a2a7824 */ /* 0x000fe200078e00ff */
[----:B------:R-:W-:Y:S02]  /*11790*/  LOP3.LUT R22, R24, 0xffff0000, RZ, 0xc0, !PT ;  /* 0xffff000018167812 */ /* 0x000fe400078ec0ff */
[----:B------:R-:W-:Y:S02]  /*117a0*/  LOP3.LUT R25, R26, 0xffff0000, RZ, 0xc0, !PT ;  /* 0xffff00001a197812 */ /* 0x000fe400078ec0ff */
[----:B------:R-:W-:-:S02]  /*117b0*/  SHF.L.U32 R24, R27, 0x10, RZ ;  /* 0x000000101b187819 */ /* 0x000fc400000006ff */
        /* <DEDUP_REMOVED lines=45> */
.L_x_5541:
[----:B------:R-:W-:Y:S05]  /*11a90*/  BSYNC B0 ;  /* 0x0000000000007941 */ /* 0x000fea0003800000 */
.L_x_5540:
[----:B-----5:R1:W-:Y:S02]  /*11aa0*/  STS.128 [R221+0x3800], R20 ;  /* 0x00380014dd007388 */ /* 0x0203e40000000c00 */
.L_x_5539:
[----:B------:R-:W-:Y:S05]  /*11ab0*/  BSYNC B1 ;  /* 0x0000000000017941 */ /* 0x000fea0003800000 */
.L_x_5538:
        /* <DEDUP_REMOVED lines=40> */
[C---:B------:R-:W-:Y:S02]  /*11d40*/  SHF.L.U32 R13, R19.reuse, 0x10, RZ ;  /* 0x00000010130d7819 */ /* 0x040fe400000006ff */
[----:B------:R-:W-:Y:S02]  /*11d50*/  LOP3.LUT R23, R19, 0xffff0000, RZ, 0xc0, !PT ;  /* 0xffff000013177812 */ /* 0x000fe400078ec0ff */
[----:B------:R-:W-:Y:S02]  /*11d60*/  LOP3.LUT R15, R18, 0xffff0000, RZ, 0xc0, !PT ;  /* 0xffff0000120f7812 */ /* 0x000fe400078ec0ff */
[----:B------:R-:W-:Y:S01]  /*11d70*/  SHF.L.U32 R8, R17, 0x10, RZ ;  /* 0x0000001011087819 */ /* 0x000fe200000006ff */
[----:B---3--:R-:W-:Y:S01]  /*11d80*/  IMAD.U32 R21, R24, 0x10000, RZ ;  /* 0x0001000018157824 */ /* 0x008fe200078e00ff */
[----:B------:R-:W-:-:S02]  /*11d90*/  SHF.L.U32 R19, R25, 0x10, RZ ;  /* 0x0000001019137819 */ /* 0x000fc400000006ff */
        /* <DEDUP_REMOVED lines=43> */
.L_x_5543:
[----:B------:R-:W-:Y:S05]  /*12050*/  BSYNC B0 ;  /* 0x0000000000007941 */ /* 0x000fea0003800000 */
.L_x_5542:
[----:B-----5:R1:W-:Y:S01]  /*12060*/  STS.128 [R221+0x5800], R20 ;  /* 0x00580014dd007388 */ /* 0x0203e20000000c00 */
[----:B------:R-:W-:Y:S05]  /*12070*/  BRA `(.L_x_5487) ;  /* 0x0000000400e07947 */ /* 0x000fea0003800000 */
.L_x_5449:
        /* <DEDUP_REMOVED lines=35> */
.L_x_5545:
[----:B------:R-:W-:Y:S05]  /*122b0*/  BSYNC B0 ;  /* 0x0000000000007941 */ /* 0x000fea0003800000 */
.L_x_5544:
        /* <DEDUP_REMOVED lines=27> */
.L_x_5547:
[----:B------:R-:W-:Y:S05]  /*12470*/  BSYNC B0 ;  /* 0x0000000000007941 */ /* 0x000fea0003800000 */
.L_x_5546:
        /* <DEDUP_REMOVED lines=27> */
.L_x_5549:
[----:B------:R-:W-:Y:S05]  /*12630*/  BSYNC B0 ;  /* 0x0000000000007941 */ /* 0x000fea0003800000 */
.L_x_5548:
        /* <DEDUP_REMOVED lines=28> */
.L_x_5487:
[----:B------:R-:W-:Y:S05]  /*12800*/  BSYNC B3 ;  /* 0x0000000000037941 */ /* 0x000fea0003800000 */
.L_x_5448:
[----:B-123--:R-:W-:Y:S01]  /*12810*/  VIADD R9, R137, 0xffffffff ;  /* 0xffffffff89097836 */ /* 0x00efe20000000000 */
[----:B------:R-:W-:Y:S01]  /*12820*/  BSSY B0, `(.L_x_5550) ;  /* 0x0000020000007945 */ /* 0x000fe20003800000 */
[----:B------:R-:W-:-:S03]  /*12830*/  LOP3.LUT R223, R76, 0xff, RZ, 0xc0, !PT ;  /* 0x000000ff4cdf7812 */ /* 0x000fc600078ec0ff */
[----:B------:R-:W-:-:S05]  /*12840*/  SHF.L.U32 R8, R9, 0x6, RZ ;  /* 0x0000000609087819 */ /* 0x000fca00000006ff */
[----:B----4-:R-:W-:-:S05]  /*12850*/  IMAD.IADD R3, R135, 0x1, -R8 ;  /* 0x0000000187037824 */ /* 0x010fca00078e0a08 */
[----:B------:R-:W-:-:S13]  /*12860*/  ISETP.GE.AND P0, PT, R168, R3, PT ;  /* 0x00000003a800720c */ /* 0x000fda0003f06270 */
[----:B------:R-:W-:Y:S05]  /*12870*/  @P0 BRA `(.L_x_5551) ;  /* 0x0000000000680947 */ /* 0x000fea0003800000 */
[C---:B------:R-:W-:Y:S02]  /*12880*/  LOP3.LUT R0, R223.reuse, 0x1, RZ, 0xc0, !PT ;  /* 0x00000001df007812 */ /* 0x040fe400078ec0ff */
[----:B------:R-:W-:Y:S02]  /*12890*/  R2P PR, R223, 0x6 ;  /* 0x00000006df007804 */ /* 0x000fe40000000000 */
[----:B------:R-:W-:-:S11]  /*128a0*/  ISETP.NE.U32.AND P0, PT, R0, 0x1, PT ;  /* 0x000000010000780c */ /* 0x000fd60003f05070 */
[----:B------:R-:W-:Y:S02]  /*128b0*/  @P1 IMAD.MOV.U32 R4, RZ, RZ, R216 ;  /* 0x000000ffff041224 */ /* 0x000fe400078e00d8 */
        /* <DEDUP_REMOVED lines=21> */
.L_x_5552:
[----:B------:R2:W-:Y:S02]  /*12a10*/  STS.128 [R221+0xa000], RZ ;  /* 0x00a000ffdd007388 */ /* 0x0005e40000000c00 */
.L_x_5551:
[----:B------:R-:W-:Y:S05]  /*12a20*/  BSYNC B0 ;  /* 0x0000000000007941 */ /* 0x000fea0003800000 */
.L_x_5550:
        /* <DEDUP_REMOVED lines=31> */
.L_x_5555:
[----:B------:R4:W-:Y:S02]  /*12c20*/  STS.128 [R221+0xa800], RZ ;  /* 0x00a800ffdd007388 */ /* 0x0009e40000000c00 */
.L_x_5554:
[----:B------:R-:W-:Y:S05]  /*12c30*/  BSYNC B0 ;  /* 0x0000000000007941 */ /* 0x000fea0003800000 */
.L_x_5553:
        /* <DEDUP_REMOVED lines=9> */
[----:B-1-3--:R-:W-:-:S05]  /*12cd0*/  LEA.HI.X R5, R66, R157, R67, 0x5, P2 ;  /* 0x0000009d42057211 */ /* 0x00afca00010f2c43 */
        /* <DEDUP_REMOVED lines=23> */
.L_x_5558:
[----:B------:R3:W-:Y:S02]  /*12e50*/  STS.128 [R221+0xb000], RZ ;  /* 0x00b000ffdd007388 */ /* 0x0007e40000000c00 */
.L_x_5557:
[----:B------:R-:W-:Y:S05]  /*12e60*/  BSYNC B0 ;  /* 0x0000000000007941 */ /* 0x000fea0003800000 */
.L_x_5556:
        /* <DEDUP_REMOVED lines=35> */
.L_x_5560:
[----:B------:R-:W-:Y:S05]  /*130a0*/  BSYNC B0 ;  /* 0x0000000000007941 */ /* 0x000fea0003800000 */
.L_x_5559:
[----:B-1-3--:R-:W3:Y:S04]  /*130b0*/  LD.E.64 R4, desc[UR6][R10.64+0x1c0] ;  /* 0x0001c0060a047980 */ /* 0x00aee8000c101b00 */
[----:B------:R-:W2:Y:S01]  /*130c0*/  LD.E.64 R12, desc[UR6][R10.64+0x1b8] ;  /* 0x0001b8060a0c7980 */ /* 0x000ea2000c101b00 */
[----:B------:R-:W-:-:S03]  /*130d0*/  MOV R170, R222 ;  /* 0x000000de00aa7202 */ /* 0x000fc60000000f00 */
[----:B------:R-:W4:Y:S04]  /*130e0*/  LD.E R2, desc[UR6][R10.64+0xd8] ;  /* 0x0000d8060a027980 */ /* 0x000f28000c101900 */
[----:B------:R-:W0:Y:S01]  /*130f0*/  LDGDEPBAR ;  /* 0x00000000000079af */ /* 0x000e220000000000 */
[----:B---3--:R-:W-:Y:S02]  /*13100*/  IMAD R5, R5, R219, RZ ;  /* 0x000000db05057224 */ /* 0x008fe400078e02ff */
[----:B------:R-:W-:-:S04]  /*13110*/  IMAD.WIDE.U32 R16, R219, R4, R170 ;  /* 0x00000004db107225 */ /* 0x000fc800078e00aa */
[----:B------:R-:W-:Y:S01]  /*13120*/  IMAD R5, R4, R74, R5 ;  /* 0x0000004a04057224 */ /* 0x000fe200078e0205 */
[----:B--2---:R-:W-:-:S04]  /*13130*/  LEA R12, P0, R16, R12, 0x2 ;  /* 0x0000000c100c7211 */ /* 0x004fc800078010ff */
        /* <DEDUP_REMOVED lines=34> */
.L_x_5563:
[----:B------:R3:W-:Y:S02]  /*13360*/  STS.128 [R221+0x10000], RZ ;  /* 0x010000ffdd007388 */ /* 0x0007e40000000c00 */
.L_x_5562:
[----:B------:R-:W-:Y:S05]  /*13370*/  BSYNC B0 ;  /* 0x0000000000007941 */ /* 0x000fea0003800000 */
.L_x_5561:
        /* <DEDUP_REMOVED lines=34> */
.L_x_5566:
[----:B------:R1:W-:Y:S02]  /*135a0*/  STS.128 [R221+0x10800], RZ ;  /* 0x010800ffdd007388 */ /* 0x0003e40000000c00 */
.L_x_5565:
[----:B------:R-:W-:Y:S05]  /*135b0*/  BSYNC B0 ;  /* 0x0000000000007941 */ /* 0x000fea0003800000 */
.L_x_5564:
        /* <DEDUP_REMOVED lines=36> */
.L_x_5569:
[----:B------:R1:W-:Y:S02]  /*13800*/  STS.128 [R221+0x11000], RZ ;  /* 0x011000ffdd007388 */ /* 0x0003e40000000c00 */
.L_x_5568:
[----:B------:R-:W-:Y:S05]  /*13810*/  BSYNC B0 ;  /* 0x0000000000007941 */ /* 0x000fea0003800000 */
.L_x_5567:
        /* <DEDUP_REMOVED lines=46> */
.L_x_5571:
[----:B------:R-:W-:Y:S05]  /*13b00*/  BSYNC B0 ;  /* 0x0000000000007941 */ /* 0x000fea0003800000 */
.L_x_5570:
[----:B------:R-:W-:Y:S01]  /*13b10*/  LDSM.16.M88.4 R48, [R205] ;  /* 0x00000000cd30783b */ /* 0x000fe20000000200 */
[----:B------:R-:W-:Y:S02]  /*13b20*/  R2P PR, R71, 0x6 ;  /* 0x0000000647007804 */ /* 0x000fe40000000000 */
[C---:B-1----:R-:W-:Y:S01]  /*13b30*/  IADD3 R2, R204.reuse, 0x6000, RZ ;  /* 0x00006000cc027810 */ /* 0x042fe20007ffe0ff */
[----:B------:R-:W1:Y:S01]  /*13b40*/  LDSM.16.M88.4 R16, [R204+0x6000] ;  /* 0x00600000cc10783b */ /* 0x000e620000000200 */
[----:B------:R-:W-:Y:S02]  /*13b50*/  IADD3 R202, R204, 0x6020, RZ ;  /* 0x00006020ccca7810 */ /* 0x000fe40007ffe0ff */
[----:B------:R-:W-:Y:S01]  /*13b60*/  LEA R203, R56, R205, 0x1 ;  /* 0x000000cd38cb7211 */ /* 0x000fe200078e08ff */
[----:B------:R-:W2:Y:S04]  /*13b70*/  LDSM.16.M88.4 R40, [R204+0x6800] ;  /* 0x00680000cc28783b */ /* 0x000ea80000000200 */
[----:B------:R-:W-:Y:S02]  /*13b80*/  LDSM.16.M88.4 R12, [R203] ;  /* 0x00000000cb0c783b */ /* 0x000fe40000000200 */
[----:B------:R-:W-:-:S02]  /*13b90*/  @P1 IADD3 R202, R2, -0x20, RZ ;  /* 0xffffffe002ca1810 */ /* 0x000fc40007ffe0ff */
[----:B------:R-:W3:Y:S04]  /*13ba0*/  LD.E R2, desc[UR6][R10.64+0x18c] ;  /* 0x00018c060a027980 */ /* 0x000ee8000c101900 */
[----:B------:R-:W-:Y:S04]  /*13bb0*/  LDSM.16.M88.4 R60, [R202] ;  /* 0x00000000ca3c783b */ /* 0x000fe80000000200 */
[----:B------:R-:W4:Y:S01]  /*13bc0*/  LDSM.16.M88.4 R72, [R204+0x7000] ;  /* 0x00700000cc48783b */ /* 0x000f220000000200 */
[----:B------:R-:W-:Y:S02]  /*13bd0*/  MOV R3, 0x40 ;  /* 0x0000004000037802 */ /* 0x000fe40000000f00 */
[----:B------:R-:W-:Y:S01]  /*13be0*/  LEA R201, R54, R205, 0x1 ;  /* 0x000000cd36c97211 */ /* 0x000fe200078e08ff */
[----:B------:R-:W-:Y:S01]  /*13bf0*/  LDSM.16.M88.4 R32, [R204+0x7800] ;  /* 0x00780000cc20783b */ /* 0x000fe20000000200 */
[----:B------:R-:W-:-:S03]  /*13c00*/  SEL R3, R3, 0xffffffc0, !P2 ;  /* 0xffffffc003037807 */ /* 0x000fc60005000000 */
[----:B------:R-:W-:Y:S01]  /*13c10*/  LDSM.16.M88.4 R92, [R201] ;  /* 0x00000000c95c783b */ /* 0x000fe20000000200 */
[----:B------:R-:W-:-:S03]  /*13c20*/  IADD3 R199, R204, R3, RZ ;  /* 0x00000003ccc77210 */ /* 0x000fc60007ffe0ff */
[----:B------:R-:W-:Y:S04]  /*13c30*/  LDSM.16.M88.4 R4, [R202+0x800] ;  /* 0x00080000ca04783b */ /* 0x000fe80000000200 */
[----:B------:R-:W4:Y:S01]  /*13c40*/  LDSM.16.M88.4 R84, [R199+0x6000] ;  /* 0x00600000c754783b */ /* 0x000f220000000200 */
[C---:B-1---5:R-:W-:Y:S03]  /*13c50*/  HMMA.16816.F32.BF16 R20, R48.reuse, R16, RZ ;  /* 0x000000103014723c */ /* 0x062fe600000418ff */
[----:B------:R-:W1:Y:S01]  /*13c60*/  LDSM.16.M88.4 R24, [R202+0x1000] ;  /* 0x00100000ca18783b */ /* 0x000e620000000200 */
[----:B------:R-:W-:Y:S02]  /*13c70*/  LEA R200, R54, R203, 0x1 ;  /* 0x000000cb36c87211 */ /* 0x000fe400078e08ff */
[----:B------:R-:W-:Y:S01]  /*13c80*/  IADD3 R195, R3, R202, RZ ;  /* 0x000000ca03c37210 */ /* 0x000fe20007ffe0ff */
[----:B------:R-:W-:Y:S01]  /*13c90*/  LDSM.16.M88.4 R64, [R202+0x1800] ;  /* 0x00180000ca40783b */ /* 0x000fe20000000200 */
[C---:B------:R-:W-:Y:S03]  /*13ca0*/  HMMA.16816.F32.BF16 R16, R48.reuse, R18, RZ ;  /* 0x000000123010723c */ /* 0x040fe600000418ff */
[----:B------:R-:W-:Y:S03]  /*13cb0*/  LDSM.16.M88.4 R80, [R200] ;  /* 0x00000000c850783b */ /* 0x000fe60000000200 */
[C---:B--2---:R-:W-:Y:S01]  /*13cc0*/  HMMA.16816.F32.BF16 R44, R48.reuse, R40, RZ ;  /* 0x00000028302c723c */ /* 0x044fe200000418ff */
[----:B------:R-:W2:Y:S04]  /*13cd0*/  LDSM.16.M88.4 R100, [R195] ;  /* 0x00000000c364783b */ /* 0x000ea80000000200 */
[----:B------:R-:W2:Y:S01]  /*13ce0*/  LDSM.16.M88.4 R28, [R199+0x6800] ;  /* 0x00680000c71c783b */ /* 0x000ea20000000200 */
[----:B----4-:R-:W-:Y:S03]  /*13cf0*/  HMMA.16816.F32.BF16 R76, R48, R72, RZ ;  /* 0x00000048304c723c */ /* 0x010fe600000418ff */
[----:B------:R-:W4:Y:S04]  /*13d00*/  LDSM.16.M88.4 R36, [R199+0x7000] ;  /* 0x00700000c724783b */ /* 0x000f280000000200 */
[----:B------:R-:W-:Y:S01]  /*13d10*/  LDSM.16.M88.4 R88, [R204+0x8000] ;  /* 0x00800000cc58783b */ /* 0x000fe20000000200 */
[C---:B------:R-:W-:Y:S03]  /*13d20*/  HMMA.16816.F32.BF16 R20, R12.reuse, R60, R20 ;  /* 0x0000003c0c14723c */ /* 0x040fe60000041814 */
[----:B------:R-:W-:Y:S03]  /*13d30*/  LDSM.16.M88.4 R104, [R201+0x2000] ;  /* 0x00200000c968783b */ /* 0x000fe60000000200 */
[----:B------:R-:W-:Y:S01]  /*13d40*/  HMMA.16816.F32.BF16 R16, R12, R62, R16 ;  /* 0x0000003e0c10723c */ /* 0x000fe20000041810 */
[----:B------:R-:W-:Y:S04]  /*13d50*/  LDSM.16.M88.4 R60, [R199+0x7800] ;  /* 0x00780000c73c783b */ /* 0x000fe80000000200 */
[----:B------:R-:W0:Y:S01]  /*13d60*/  LDGDEPBAR ;  /* 0x00000000000079af */ /* 0x000e220000000000 */
[C---:B------:R-:W-:Y:S06]  /*13d70*/  HMMA.16816.F32.BF16 R40, R48.reuse, R42, RZ ;  /* 0x0000002a3028723c */ /* 0x040fec00000418ff */
[----:B------:R-:W-:Y:S06]  /*13d80*/  HMMA.16816.F32.BF16 R72, R48, R74, RZ ;  /* 0x0000004a3048723c */ /* 0x000fec00000418ff */
[----:B------:R-:W-:Y:S06]  /*13d90*/  HMMA.16816.F32.BF16 R20, R92, R84, R20 ;  /* 0x000000545c14723c */ /* 0x000fec0000041814 */
[C---:B------:R-:W-:Y:S06]  /*13da0*/  HMMA.16816.F32.BF16 R96, R48.reuse, R32, RZ ;  /* 0x000000203060723c */ /* 0x040fec00000418ff */
[----:B------:R-:W-:Y:S01]  /*13db0*/  HMMA.16816.F32.BF16 R48, R48, R34, RZ ;  /* 0x000000223030723c */ /* 0x000fe200000418ff */
[----:B------:R-:W-:Y:S05]  /*13dc0*/  LDSM.16.M88.4 R32, [R195+0x1000] ;  /* 0x00100000c320783b */ /* 0x000fea0000000200 */
[----:B------:R-:W-:Y:S01]  /*13dd0*/  HMMA.16816.F32.BF16 R16, R92, R86, R16 ;  /* 0x000000565c10723c */ /* 0x000fe20000041810 */
[----:B------:R-:W-:Y:S05]  /*13de0*/  LDSM.16.M88.4 R84, [R195+0x1800] ;  /* 0x00180000c354783b */ /* 0x000fea0000000200 */
[C---:B------:R-:W-:Y:S06]  /*13df0*/  HMMA.16816.F32.BF16 R44, R12.reuse, R4, R44 ;  /* 0x000000040c2c723c */ /* 0x040fec000004182c */
[C---:B------:R-:W-:Y:S01]  /*13e00*/  HMMA.16816.F32.BF16 R40, R12.reuse, R6, R40 ;  /* 0x000000060c28723c */ /* 0x040fe20000041828 */
[----:B------:R-:W-:Y:S05]  /*13e10*/  LDSM.16.M88.4 R4, [R195+0x800] ;  /* 0x00080000c304783b */ /* 0x000fea0000000200 */
[C---:B-1----:R-:W-:Y:S06]  /*13e20*/  HMMA.16816.F32.BF16 R76, R12.reuse, R24, R76 ;  /* 0x000000180c4c723c */ /* 0x042fec000004184c */
[----:B------:R-:W-:Y:S01]  /*13e30*/  HMMA.16816.F32.BF16 R72, R12, R26, R72 ;  /* 0x0000001a0c48723c */ /* 0x000fe20000041848 */
[----:B------:R-:W1:Y:S05]  /*13e40*/  LDSM.16.M88.4 R24, [R205+0x2000] ;  /* 0x00200000cd18783b */ /* 0x000e6a0000000200 */
[----:B--2---:R-:W-:Y:S06]  /*13e50*/  HMMA.16816.F32.BF16 R20, R80, R100, R20 ;  /* 0x000000645014723c */ /* 0x004fec0000041814 */
[C---:B------:R-:W-:Y:S06]  /*13e60*/  HMMA.16816.F32.BF16 R96, R12.reuse, R64, R96 ;  /* 0x000000400c60723c */ /* 0x040fec0000041860 */
[----:B------:R-:W-:Y:S01]  /*13e70*/  HMMA.16816.F32.BF16 R12, R12, R66, R48 ;  /* 0x000000420c0c723c */ /* 0x000fe20000041830 */
[----:B------:R-:W-:Y:S04]  /*13e80*/  LDSM.16.M88.4 R64, [R202+0x2000] ;  /* 0x00200000ca40783b */ /* 0x000fe80000000200 */
[----:B------:R-:W-:Y:S01]  /*13e90*/  LDSM.16.M88.4 R48, [R204+0x8800] ;  /* 0x00880000cc30783b */ /* 0x000fe20000000200 */
[----:B------:R-:W-:Y:S03]  /*13ea0*/  HMMA.16816.F32.BF16 R16, R80, R102, R16 ;  /* 0x000000665010723c */ /* 0x000fe60000041810 */
[----:B------:R-:W-:Y:S03]  /*13eb0*/  LDSM.16.M88.4 R100, [R199+0x9800] ;  /* 0x00980000c764783b */ /* 0x000fe60000000200 */
[C---:B------:R-:W-:Y:S06]  /*13ec0*/  HMMA.16816.F32.BF16 R44, R92.reuse, R28, R44 ;  /* 0x0000001c5c2c723c */ /* 0x040fec000004182c */
[C---:B------:R-:W-:Y:S01]  /*13ed0*/  HMMA.16816.F32.BF16 R40, R92.reuse, R30, R40 ;  /* 0x0000001e5c28723c */ /* 0x040fe20000041828 */
[----:B------:R-:W-:Y:S05]  /*13ee0*/  LDSM.16.M88.4 R28, [R204+0x9000] ;  /* 0x00900000cc1c783b */ /* 0x000fea0000000200 */
[C---:B----4-:R-:W-:Y:S06]  /*13ef0*/  HMMA.16816.F32.BF16 R76, R92.reuse, R36, R76 ;  /* 0x000000245c4c723c */ /* 0x050fec000004184c */
[----:B------:R-:W-:Y:S01]  /*13f00*/  HMMA.16816.F32.BF16 R72, R92, R38, R72 ;  /* 0x000000265c48723c */ /* 0x000fe20000041848 */
[----:B------:R-:W2:Y:S05]  /*13f10*/  LDSM.16.M88.4 R36, [R203+0x2000] ;  /* 0x00200000cb24783b */ /* 0x000eaa0000000200 */
[----:B-1----:R-:W-:Y:S06]  /*13f20*/  HMMA.16816.F32.BF16 R20, R24, R88, R20 ;  /* 0x000000581814723c */ /* 0x002fec0000041814 */
        /* <DEDUP_REMOVED lines=9> */
[C---:B------:R-:W-:Y:S06]  /*13fc0*/  HMMA.16816.F32.BF16 R76, R80.reuse, R32, R76 ;  /* 0x00000020504c723c */ /* 0x040fec000004184c */
        /* <DEDUP_REMOVED lines=14> */
[----:B------:R-:W2:Y:S05]  /*140b0*/  LDSM.16.M88.4 R28, [R195+0x2000] ;  /* 0x00200000c31c783b */ /* 0x000eaa0000000200 */
[----:B-1----:R-:W-:Y:S06]  /*140c0*/  HMMA.16816.F32.BF16 R20, R104, R32, R20 ;  /* 0x000000206814723c */ /* 0x002fec0000041814 */
[C---:B------:R-:W-:Y:S06]  /*140d0*/  HMMA.16816.F32.BF16 R96, R24.reuse, R60, R96 ;  /* 0x0000003c1860723c */ /* 0x040fec0000041860 */
[----:B------:R-:W-:Y:S01]  /*140e0*/  HMMA.16816.F32.BF16 R92, R24, R62, R92 ;  /* 0x0000003e185c723c */ /* 0x000fe2000004185c */
[----:B------:R-:W1:Y:S04]  /*140f0*/  LDSM.16.M88.4 R24, [R199+0x8800] ;  /* 0x00880000c718783b */ /* 0x000e680000000200 */
[----:B------:R-:W-:Y:S01]  /*14100*/  LDSM.16.M88.4 R60, [R204+0xa800] ;  /* 0x00a80000cc3c783b */ /* 0x000fe20000000200 */
[----:B------:R-:W-:Y:S03]  /*14110*/  HMMA.16816.F32.BF16 R16, R104, R34, R16 ;  /* 0x000000226810723c */ /* 0x000fe60000041810 */
[----:B------:R-:W-:Y:S03]  /*14120*/  LDSM.16.M88.4 R32, [R195+0x2800] ;  /* 0x00280000c320783b */ /* 0x000fe60000000200 */
[C---:B------:R-:W-:Y:S06]  /*14130*/  HMMA.16816.F32.BF16 R44, R36.reuse, R12, R44 ;  /* 0x0000000c242c723c */ /* 0x040fec000004182c */
[----:B------:R-:W-:Y:S01]  /*14140*/  HMMA.16816.F32.BF16 R40, R36, R14, R40 ;  /* 0x0000000e2428723c */ /* 0x000fe20000041828 */
[----:B------:R-:W4:Y:S05]  /*14150*/  LDSM.16.M88.4 R12, [R204+0xa000] ;  /* 0x00a00000cc0c783b */ /* 0x000f2a0000000200 */
[----:B--2---:R-:W-:Y:S06]  /*14160*/  HMMA.16816.F32.BF16 R20, R88, R28, R20 ;  /* 0x0000001c5814723c */ /* 0x004fec0000041814 */
[C---:B------:R-:W-:Y:S06]  /*14170*/  HMMA.16816.F32.BF16 R76, R36.reuse, R4, R76 ;  /* 0x00000004244c723c */ /* 0x040fec000004184c */
[----:B------:R-:W-:Y:S01]  /*14180*/  HMMA.16816.F32.BF16 R72, R36, R6, R72 ;  /* 0x000000062448723c */ /* 0x000fe20000041848 */
[----:B------:R-:W2:Y:S05]  /*14190*/  LDSM.16.M88.4 R4, [R199+0x9000] ;  /* 0x00900000c704783b */ /* 0x000eaa0000000200 */
[----:B------:R-:W-:Y:S01]  /*141a0*/  HMMA.16816.F32.BF16 R16, R88, R30, R16 ;  /* 0x0000001e5810723c */ /* 0x000fe20000041810 */
[----:B------:R-:W-:Y:S05]  /*141b0*/  LDSM.16.M88.4 R28, [R201+0x4000] ;  /* 0x00400000c91c783b */ /* 0x000fea0000000200 */
[C---:B------:R-:W-:Y:S06]  /*141c0*/  HMMA.16816.F32.BF16 R96, R36.reuse, R48, R96 ;  /* 0x000000302460723c */ /* 0x040fec0000041860 */
[----:B------:R-:W-:Y:S01]  /*141d0*/  HMMA.16816.F32.BF16 R92, R36, R50, R92 ;  /* 0x00000032245c723c */ /* 0x000fe2000004185c */
[----:B------:R-:W-:Y:S04]  /*141e0*/  LDSM.16.M88.4 R36, [R203+0x4000] ;  /* 0x00400000cb24783b */ /* 0x000fe80000000200 */
[----:B------:R-:W3:Y:S01]  /*141f0*/  LDSM.16.M88.4 R48, [R202+0x4000] ;  /* 0x00400000ca30783b */ /* 0x000ee20000000200 */
[C---:B-1----:R-:W-:Y:S06]  /*14200*/  HMMA.16816.F32.BF16 R44, R104.reuse, R24, R44 ;  /* 0x00000018682c723c */ /* 0x042fec000004182c */
[----:B------:R-:W-:Y:S01]  /*14210*/  HMMA.16816.F32.BF16 R40, R104, R26, R40 ;  /* 0x0000001a6828723c */ /* 0x000fe20000041828 */
[----:B------:R-:W1:Y:S05]  /*14220*/  LDSM.16.M88.4 R24, [R199+0xa000] ;  /* 0x00a00000c718783b */ /* 0x000e6a0000000200 */
[C---:B----4-:R-:W-:Y:S06]  /*14230*/  HMMA.16816.F32.BF16 R20, R64.reuse, R12, R20 ;  /* 0x0000000c4014723c */ /* 0x050fec0000041814 */
[----:B------:R-:W-:Y:S01]  /*14240*/  HMMA.16816.F32.BF16 R16, R64, R14, R16 ;  /* 0x0000000e4010723c */ /* 0x000fe20000041810 */
[----:B------:R-:W-:Y:S05]  /*14250*/  LDSM.16.M88.4 R12, [R200+0x4000] ;  /* 0x00400000c80c783b */ /* 0x000fea0000000200 */
[----:B--2---:R-:W-:Y:S06]  /*14260*/  HMMA.16816.F32.BF16 R76, R104, R4, R76 ;  /* 0x00000004684c723c */ /* 0x004fec000004184c */
[C---:B------:R-:W-:Y:S06]  /*14270*/  HMMA.16816.F32.BF16 R44, R88.reuse, R32, R44 ;  /* 0x00000020582c723c */ /* 0x040fec000004182c */
[----:B------:R-:W-:Y:S01]  /*14280*/  HMMA.16816.F32.BF16 R40, R88, R34, R40 ;  /* 0x000000225828723c */ /* 0x000fe20000041828 */
[----:B------:R-:W2:Y:S05]  /*14290*/  LDSM.16.M88.4 R32, [R202+0x4800] ;  /* 0x00480000ca20783b */ /* 0x000eaa0000000200 */
[C---:B---3--:R-:W-:Y:S06]  /*142a0*/  HMMA.16816.F32.BF16 R20, R36.reuse, R48, R20 ;  /* 0x000000302414723c */ /* 0x048fec0000041814 */
[----:B------:R-:W-:Y:S01]  /*142b0*/  HMMA.16816.F32.BF16 R16, R36, R50, R16 ;  /* 0x000000322410723c */ /* 0x000fe20000041810 */
[----:B------:R-:W3:Y:S05]  /*142c0*/  LDSM.16.M88.4 R48, [R204+0xb000] ;  /* 0x00b00000cc30783b */ /* 0x000eea0000000200 */
[----:B------:R-:W-:Y:S01]  /*142d0*/  HMMA.16816.F32.BF16 R72, R104, R6, R72 ;  /* 0x000000066848723c */ /* 0x000fe20000041848 */
[----:B------:R-:W4:Y:S05]  /*142e0*/  LDSM.16.M88.4 R4, [R195+0x4000] ;  /* 0x00400000c304783b */ /* 0x000f2a0000000200 */
[----:B------:R-:W-:Y:S06]  /*142f0*/  HMMA.16816.F32.BF16 R44, R64, R60, R44 ;  /* 0x0000003c402c723c */ /* 0x000fec000004182c */
[----:B------:R-:W-:Y:S06]  /*14300*/  HMMA.16816.F32.BF16 R76, R88, R84, R76 ;  /* 0x00000054584c723c */ /* 0x000fec000004184c */
[----:B-1----:R-:W-:Y:S06]  /*14310*/  HMMA.16816.F32.BF16 R20, R28, R24, R20 ;  /* 0x000000181c14723c */ /* 0x002fec0000041814 */
[----:B------:R-:W-:Y:S01]  /*14320*/  HMMA.16816.F32.BF16 R40, R64, R62, R40 ;  /* 0x0000003e4028723c */ /* 0x000fe20000041828 */
[----:B------:R-:W-:Y:S05]  /*14330*/  LDSM.16.M88.4 R60, [R195+0x4800] ;  /* 0x00480000c33c783b */ /* 0x000fea0000000200 */
[C---:B------:R-:W-:Y:S06]  /*14340*/  HMMA.16816.F32.BF16 R96, R104.reuse, R100, R96 ;  /* 0x000000646860723c */ /* 0x040fec0000041860 */
[----:B------:R-:W-:Y:S01]  /*14350*/  HMMA.16816.F32.BF16 R100, R104, R102, R92 ;  /* 0x000000666864723c */ /* 0x000fe2000004185c */
[----:B------:R-:W1:Y:S05]  /*14360*/  LDSM.16.M88.4 R92, [R199+0xa800] ;  /* 0x00a80000c75c783b */ /* 0x000e6a0000000200 */
[----:B------:R-:W-:Y:S01]  /*14370*/  HMMA.16816.F32.BF16 R16, R28, R26, R16 ;  /* 0x0000001a1c10723c */ /* 0x000fe20000041810 */
[----:B------:R-:W1:Y:S05]  /*14380*/  LDSM.16.M88.4 R24, [R202+0x5000] ;  /* 0x00500000ca18783b */ /* 0x000e6a0000000200 */
[----:B--2---:R-:W-:Y:S06]  /*14390*/  HMMA.16816.F32.BF16 R44, R36, R32, R44 ;  /* 0x00000020242c723c */ /* 0x004fec000004182c */
[----:B------:R-:W-:Y:S06]  /*143a0*/  HMMA.16816.F32.BF16 R72, R88, R86, R72 ;  /* 0x000000565848723c */ /* 0x000fec0000041848 */
[----:B---3--:R-:W-:Y:S06]  /*143b0*/  HMMA.16816.F32.BF16 R76, R64, R48, R76 ;  /* 0x00000030404c723c */ /* 0x008fec000004184c */
[----:B----4-:R-:W-:Y:S06]  /*143c0*/  HMMA.16816.F32.BF16 R20, R12, R4, R20 ;  /* 0x000000040c14723c */ /* 0x010fec0000041814 */
[----:B------:R-:W-:Y:S01]  /*143d0*/  HMMA.16816.F32.BF16 R40, R36, R34, R40 ;  /* 0x000000222428723c */ /* 0x000fe20000041828 */
[----:B------:R-:W2:Y:S05]  /*143e0*/  LDSM.16.M88.4 R32, [R204+0xb800] ;  /* 0x00b80000cc20783b */ /* 0x000eaa0000000200 */
[C---:B------:R-:W-:Y:S06]  /*143f0*/  HMMA.16816.F32.BF16 R96, R88.reuse, R80, R96 ;  /* 0x000000505860723c */ /* 0x040fec0000041860 */
[----:B------:R-:W-:Y:S06]  /*14400*/  HMMA.16816.F32.BF16 R100, R88, R82, R100 ;  /* 0x000000525864723c */ /* 0x000fec0000041864 */
[----:B------:R-:W-:Y:S01]  /*14410*/  HMMA.16816.F32.BF16 R16, R12, R6, R16 ;  /* 0x000000060c10723c */ /* 0x000fe20000041810 */
[-C--:B------:R-:W-:Y:S01]  /*14420*/  FMUL.FTZ R3, R20, R2.reuse ;  /* 0x0000000214037220 */ /* 0x080fe20000410000 */
[-C--:B------:R-:W-:Y:S01]  /*14430*/  FMUL.FTZ R53, R21, R2.reuse ;  /* 0x0000000215357220 */ /* 0x080fe20000410000 */
[-C--:B------:R-:W-:Y:S01]  /*14440*/  FMUL.FTZ R59, R22, R2.reuse ;  /* 0x00000002163b7220 */ /* 0x080fe20000410000 */
[----:B------:R-:W3:Y:S02]  /*14450*/  LDSM.16.M88.4 R4, [R199+0xb000] ;  /* 0x00b00000c704783b */ /* 0x000ee40000000200 */
[----:B-1----:R-:W-:Y:S06]  /*14460*/  HMMA.16816.F32.BF16 R44, R28, R92, R44 ;  /* 0x0000005c1c2c723c */ /* 0x002fec000004182c */
[----:B------:R-:W-:Y:S01]  /*14470*/  HMMA.16816.F32.BF16 R72, R64, R50, R72 ;  /* 0x000000324048723c */ /* 0x000fe20000041848 */
[----:B------:R-:W-:Y:S05]  /*14480*/  LDSM.16.M88.4 R48, [R195+0x5000] ;  /* 0x00500000c330783b */ /* 0x000fea0000000200 */
[----:B------:R-:W-:Y:S07]  /*14490*/  HMMA.16816.F32.BF16 R76, R36, R24, R76 ;  /* 0x00000018244c723c */ /* 0x000fee000004184c */
[----:B------:R-:W-:-:S02]  /*144a0*/  FMUL.FTZ R25, R23, R2 ;  /* 0x0000000217197220 */ /* 0x000fc40000410000 */
[----:B------:R-:W1:Y:S01]  /*144b0*/  LDSM.16.M88.4 R20, [R202+0x5800] ;  /* 0x00580000ca14783b */ /* 0x000e620000000200 */
[----:B--2---:R-:W-:Y:S01]  /*144c0*/  HMMA.16816.F32.BF16 R96, R64, R32, R96 ;  /* 0x000000204060723c */ /* 0x004fe20000041860 */
[----:B------:R-:W-:-:S05]  /*144d0*/  FMUL.FTZ R16, R16, R2 ;  /* 0x0000000210107220 */ /* 0x000fca0000410000 */
[----:B------:R-:W-:Y:S01]  /*144e0*/  HMMA.16816.F32.BF16 R100, R64, R34, R100 ;  /* 0x000000224064723c */ /* 0x000fe20000041864 */
[----:B------:R2:W4:Y:S01]  /*144f0*/  MUFU.TANH R71, R16 ;  /* 0x0000001000477308 */ /* 0x0005220000002400 */
[----:B------:R-:W-:-:S04]  /*14500*/  FMUL.FTZ R24, R17, R2 ;  /* 0x0000000211187220 */ /* 0x000fc80000410000 */
[----:B------:R-:W-:Y:S06]  /*14510*/  HMMA.16816.F32.BF16 R44, R12, R60, R44 ;  /* 0x0000003c0c2c723c */ /* 0x000fec000004182c */
[----:B------:R-:W-:Y:S01]  /*14520*/  HMMA.16816.F32.BF16 R72, R36, R26, R72 ;  /* 0x0000001a2448723c */ /* 0x000fe20000041848 */
[----:B------:R-:W-:-:S06]  /*14530*/  FMUL.FTZ R61, R19, R2 ;  /* 0x00000002133d7220 */ /* 0x000fcc0000410000 */
[-C--:B------:R-:W-:Y:S02]  /*14540*/  FMUL.FTZ R27, R18, R2.reuse ;  /* 0x00000002121b7220 */ /* 0x080fe40000410000 */
[----:B--2---:R-:W2:Y:S01]  /*14550*/  LDSM.16.M88.4 R16, [R199+0xb800] ;  /* 0x00b80000c710783b */ /* 0x004ea20000000200 */
[----:B---3--:R-:W-:Y:S06]  /*14560*/  HMMA.16816.F32.BF16 R76, R28, R4, R76 ;  /* 0x000000041c4c723c */ /* 0x008fec000004184c */
[C---:B-1----:R-:W-:Y:S06]  /*14570*/  HMMA.16816.F32.BF16 R96, R36.reuse, R20, R96 ;  /* 0x000000142460723c */ /* 0x042fec0000041860 */
[----:B------:R-:W-:Y:S06]  /*14580*/  HMMA.16816.F32.BF16 R100, R36, R22, R100 ;  /* 0x000000162464723c */ /* 0x000fec0000041864 */
[C---:B------:R-:W-:Y:S01]  /*14590*/  HMMA.16816.F32.BF16 R72, R28.reuse, R6, R72 ;  /* 0x000000061c48723c */ /* 0x040fe20000041848 */
[----:B------:R-:W1:Y:S05]  /*145a0*/  LDSM.16.M88.4 R4, [R195+0x5800] ;  /* 0x00580000c304783b */ /* 0x000e6a0000000200 */
[----:B------:R-:W-:Y:S06]  /*145b0*/  HMMA.16816.F32.BF16 R40, R28, R94, R40 ;  /* 0x0000005e1c28723c */ /* 0x000fec0000041828 */
[----:B------:R-:W-:Y:S01]  /*145c0*/  HMMA.16816.F32.BF16 R76, R12, R48, R76 ;  /* 0x000000300c4c723c */ /* 0x000fe2000004184c */
[----:B------:R-:W-:Y:S01]  /*145d0*/  FMUL.FTZ R35, R45, R2 ;  /* 0x000000022d237220 */ /* 0x000fe20000410000 */
[----:B------:R-:W-:Y:S01]  /*145e0*/  ISETP.GT.AND P4, PT, R9, R214, PT ;  /* 0x000000d60900720c */ /* 0x000fe20003f84270 */
[-C--:B------:R-:W-:Y:S01]  /*145f0*/  FMUL.FTZ R21, R46, R2.reuse ;  /* 0x000000022e157220 */ /* 0x080fe20000410000 */
[----:B------:R-:W-:Y:S01]  /*14600*/  FMUL.FTZ R44, R44, R2 ;  /* 0x000000022c2c7220 */ /* 0x000fe20000410000 */
[----:B------:R-:W3:Y:S01]  /*14610*/  MUFU.TANH R3, R3 ;  /* 0x0000000300037308 */ /* 0x000ee20000002400 */
[----:B--2---:R-:W-:Y:S01]  /*14620*/  HMMA.16816.F32.BF16 R96, R28, R16, R96 ;  /* 0x000000101c60723c */ /* 0x004fe20000041860 */
[----:B------:R-:W-:-:S05]  /*14630*/  DEPBAR.LE SB0, 0x0 ;  /* 0x000080000000791a */ /* 0x000fca0000000000 */
[----:B------:R-:W-:Y:S06]  /*14640*/  HMMA.16816.F32.BF16 R100, R28, R18, R100 ;  /* 0x000000121c64723c */ /* 0x000fec0000041864 */
[C---:B------:R-:W-:Y:S06]  /*14650*/  HMMA.16816.F32.BF16 R72, R12.reuse, R50, R72 ;  /* 0x000000320c48723c */ /* 0x040fec0000041848 */
[C---:B------:R-:W-:Y:S06]  /*14660*/  HMMA.16816.F32.BF16 R40, R12.reuse, R62, R40 ;  /* 0x0000003e0c28723c */ /* 0x040fec0000041828 */
[C---:B-1----:R-:W-:Y:S06]  /*14670*/  HMMA.16816.F32.BF16 R96, R12.reuse, R4, R96 ;  /* 0x000000040c60723c */ /* 0x042fec0000041860 */
[----:B------:R-:W-:Y:S07]  /*14680*/  HMMA.16816.F32.BF16 R100, R12, R6, R100 ;  /* 0x000000060c64723c */ /* 0x000fee0000041864 */
[----:B------:R-:W-:Y:S01]  /*14690*/  SHF.R.S32.HI R13, RZ, 0x1f, R68 ;  /* 0x0000001fff0d7819 */ /* 0x000fe20000011444 */
[----:B------:R-:W-:-:S03]  /*146a0*/  FMUL.FTZ R19, R73, R2 ;  /* 0x0000000249137220 */ /* 0x000fc60000410000 */
[----:B------:R-:W-:-:S04]  /*146b0*/  LEA.HI R13, R13, R68, RZ, 0x2 ;  /* 0x000000440d0d7211 */ /* 0x000fc800078f10ff */
[----:B------:R-:W-:Y:S01]  /*146c0*/  SHF.R.S32.HI R73, RZ, 0x2, R13 ;  /* 0x00000002ff497819 */ /* 0x000fe2000001140d */
[-C--:B------:R-:W-:Y:S01]  /*146d0*/  FMUL.FTZ R17, R43, R2.reuse ;  /* 0x000000022b117220 */ /* 0x080fe20000410000 */
[-C--:B------:R-:W-:Y:S01]  /*146e0*/  FMUL.FTZ R45, R47, R2.reuse ;  /* 0x000000022f2d7220 */ /* 0x080fe20000410000 */
[-C--:B------:R-:W-:Y:S01]  /*146f0*/  FMUL.FTZ R41, R41, R2.reuse ;  /* 0x0000000229297220 */ /* 0x080fe20000410000 */
[----:B------:R-:W-:Y:S01]  /*14700*/  LEA R70, R70, R73, 0x4 ;  /* 0x0000004946467211 */ /* 0x000fe200078e20ff */
        /* <DEDUP_REMOVED lines=17> */
[----:B------:R-:W1:Y:S08]  /*14820*/  MUFU.TANH R53, R53 ;  /* 0x0000003500357308 */ /* 0x000e700000002400 */
[----:B------:R-:W2:Y:S08]  /*14830*/  MUFU.TANH R59, R59 ;  /* 0x0000003b003b7308 */ /* 0x000eb00000002400 */
[----:B------:R-:W1:Y:S08]  /*14840*/  MUFU.TANH R25, R25 ;  /* 0x0000001900197308 */ /* 0x000e700000002400 */
[----:B------:R1:W1:Y:S08]  /*14850*/  MUFU.TANH R33, R24 ;  /* 0x0000001800217308 */ /* 0x0002700000002400 */
[----:B------:R-:W1:Y:S08]  /*14860*/  MUFU.TANH R27, R27 ;  /* 0x0000001b001b7308 */ /* 0x000e700000002400 */
[----:B------:R-:W1:Y:S08]  /*14870*/  MUFU.TANH R61, R61 ;  /* 0x0000003d003d7308 */ /* 0x000e700000002400 */
[----:B------:R1:W1:Y:S08]  /*14880*/  MUFU.TANH R63, R44 ;  /* 0x0000002c003f7308 */ /* 0x0002700000002400 */
[----:B------:R-:W1:Y:S08]  /*14890*/  MUFU.TANH R35, R35 ;  /* 0x0000002300237308 */ /* 0x000e700000002400 */
[----:B------:R-:W1:Y:S08]  /*148a0*/  MUFU.TANH R21, R21 ;  /* 0x0000001500157308 */ /* 0x000e700000002400 */
[----:B------:R-:W1:Y:S08]  /*148b0*/  MUFU.TANH R45, R45 ;  /* 0x0000002d002d7308 */ /* 0x000e700000002400 */
        /* <DEDUP_REMOVED lines=18> */
[----:B------:R-:W1:Y:S08]  /*149e0*/  MUFU.TANH R73, R73 ;  /* 0x0000004900497308 */ /* 0x000e700000002400 */
[----:B------:R-:W1:Y:S01]  /*149f0*/  MUFU.TANH R9, R9 ;  /* 0x0000000900097308 */ /* 0x000e620000002400 */
[----:B------:R-:W-:Y:S01]  /*14a00*/  BSSY B1, `(.L_x_5572) ;  /* 0x00000b6000017945 */ /* 0x000fe20003800000 */
[----:B------:R-:W-:-:S02]  /*14a10*/  IADD3 R2, R69, R70, RZ ;  /* 0x0000004645027210 */ /* 0x000fc40007ffe0ff */
[----:B------:R-:W-:Y:S02]  /*14a20*/  LOP3.LUT R75, R57, 0x3, RZ, 0xc0, !PT ;  /* 0x00000003394b7812 */ /* 0x000fe400078ec0ff */
[C---:B------:R-:W-:Y:S02]  /*14a30*/  IADD3 R198, R202.reuse, 0x800, RZ ;  /* 0x00000800cac67810 */ /* 0x040fe40007ffe0ff */
[C---:B------:R-:W-:Y:S02]  /*14a40*/  IADD3 R197, R202.reuse, 0x1000, RZ ;  /* 0x00001000cac57810 */ /* 0x040fe40007ffe0ff */
        /* <DEDUP_REMOVED lines=11> */
[----:B------:R-:W-:Y:S01]  /*14b00*/  ISETP.NE.U32.AND P0, PT, R224, RZ, PT ;  /* 0x000000ffe000720c */ /* 0x000fe20003f05070 */
[----:B------:R-:W-:Y:S03]  /*14b10*/  BSSY B0, `(.L_x_5574) ;  /* 0x0000042000007945 */ /* 0x000fe60003800000 */
[----:B------:R-:W-:-:S13]  /*14b20*/  ISETP.NE.AND.EX P0, PT, R225, RZ, PT, P0 ;  /* 0x000000ffe100720c */ /* 0x000fda0003f05300 */
[----:B------:R-:W-:Y:S05]  /*14b30*/  @!P0 BRA `(.L_x_5575) ;  /* 0x0000000000f08947 */ /* 0x000fea0003800000 */
[----:B------:R-:W2:Y:S01]  /*14b40*/  LD.E R69, desc[UR6][R10.64+0x170] ;  /* 0x000170060a457980 */ /* 0x000ea2000c101900 */
[----:B------:R-:W-:Y:S02]  /*14b50*/  IADD3 R16, R8, -0x40, RZ ;  /* 0xffffffc008107810 */ /* 0x000fe40007ffe0ff */
[----:B------:R-:W-:Y:S01]  /*14b60*/  IABS R6, R8 ;  /* 0x0000000800067213 */ /* 0x000fe20000000000 */
[----:B------:R-:W3:Y:S01]  /*14b70*/  LD.E.64 R80, desc[UR6][R10.64+0x20] ;  /* 0x000020060a507980 */ /* 0x000ee2000c101b00 */
        /* <DEDUP_REMOVED lines=17> */
[----:B------:R-:W-:Y:S01]  /*14c90*/  IMAD R77, R14, R57, R4 ;  /* 0x000000390e4d7224 */ /* 0x000fe200078e0204 */
[----:B------:R-:W-:Y:S01]  /*14ca0*/  LOP3.LUT R4, R8, R69, RZ, 0x3c, !PT ;  /* 0x0000004508047212 */ /* 0x000fe200078e3cff */
[----:B------:R-:W-:-:S03]  /*14cb0*/  IMAD R57, R18, R57, R6 ;  /* 0x0000003912397224 */ /* 0x000fc600078e0206 */
[C---:B------:R-:W-:Y:S02]  /*14cc0*/  ISETP.GT.U32.AND P1, PT, R12.reuse, R77, PT ;  /* 0x0000004d0c00720c */ /* 0x040fe40003f24070 */
[----:B------:R-:W-:Y:S02]  /*14cd0*/  ISETP.GT.U32.AND P3, PT, R12, R57, PT ;  /* 0x000000390c00720c */ /* 0x000fe40003f64070 */
[----:B------:R-:W-:-:S09]  /*14ce0*/  ISETP.GE.AND P2, PT, R4, RZ, PT ;  /* 0x000000ff0400720c */ /* 0x000fd20003f46270 */
        /* <DEDUP_REMOVED lines=33> */
.L_x_5575:
[----:B------:R-:W2:Y:S02]  /*14f00*/  LD.E R57, desc[UR6][R10.64+0x38] ;  /* 0x000038060a397980 */ /* 0x000ea4000c101900 */
[----:B--2---:R-:W-:-:S04]  /*14f10*/  LEA R57, -R57, RZ, 0x6 ;  /* 0x000000ff39397211 */ /* 0x004fc800078e31ff */
[----:B------:R-:W-:Y:S02]  /*14f20*/  SHF.R.S32.HI R4, RZ, 0x1f, R57 ;  /* 0x0000001fff047819 */ /* 0x000fe40000011439 */
.L_x_5576:
[----:B------:R-:W-:Y:S05]  /*14f30*/  BSYNC B0 ;  /* 0x0000000000007941 */ /* 0x000fea0003800000 */
.L_x_5574:
        /* <DEDUP_REMOVED lines=98> */
.L_x_5573:
[----:B------:R-:W-:Y:S05]  /*15560*/  BSYNC B1 ;  /* 0x0000000000017941 */ /* 0x000fea0003800000 */
.L_x_5572:
[----:B------:R2:W3:Y:S01]  /*15570*/  LD.E R166, desc[UR6][R10.64+0xdc] ;  /* 0x0000dc060aa67980 */ /* 0x0004e2000c101900 */
[----:B------:R-:W-:Y:S01]  /*15580*/  IADD3 R4, R135, R2, -R220 ;  /* 0x0000000287047210 */ /* 0x000fe20007ffe8dc */
[----:B------:R-:W-:-:S04]  /*15590*/  IMAD R8, R75, 0x2, R8 ;  /* 0x000000024b087824 */ /* 0x000fc800078e0208 */
[----:B------:R-:W-:Y:S02]  /*155a0*/  IMAD.IADD R6, R4, 0x1, -R8 ;  /* 0x0000000104067824 */ /* 0x000fe400078e0a08 */
[C---:B------:R-:W-:Y:S02]  /*155b0*/  VIADD R34, R8.reuse, 0x11 ;  /* 0x0000001108227836 */ /* 0x040fe40000000000 */
[C---:B------:R-:W-:Y:S02]  /*155c0*/  VIADD R26, R8.reuse, 0x9 ;  /* 0x00000009081a7836 */ /* 0x040fe40000000000 */
[----:B------:R-:W-:Y:S01]  /*155d0*/  VIADD R12, R8, 0x21 ;  /* 0x00000021080c7836 */ /* 0x000fe20000000000 */
[----:B--2---:R-:W-:-:S04]  /*155e0*/  IABS R11, R6 ;  /* 0x00000006000b7213 */ /* 0x004fc80000000000 */
[----:B------:R-:W-:-:S05]  /*155f0*/  I2FP.F32.S32 R11, R11 ;  /* 0x0000000b000b7245 */ /* 0x000fca0000201400 */
[----:B------:R-:W-:Y:S01]  /*15600*/  FFMA.FTZ R11, -R0, R11, R3 ;  /* 0x0000000b000b7223 */ /* 0x000fe20000010103 */
[C---:B------:R-:W-:Y:S02]  /*15610*/  IMAD.IADD R3, R4.reuse, 0x1, -R34 ;  /* 0x0000000104037824 */ /* 0x040fe400078e0a22 */
[C---:B------:R-:W-:Y:S02]  /*15620*/  IMAD.IADD R20, R4.reuse, 0x1, -R26 ;  /* 0x0000000104147824 */ /* 0x040fe400078e0a1a */
[----:B------:R-:W-:Y:S01]  /*15630*/  IMAD.IADD R36, R4, 0x1, -R12 ;  /* 0x0000000104247824 */ /* 0x000fe200078e0a0c */
[----:B------:R-:W-:Y:S02]  /*15640*/  IABS R3, R3 ;  /* 0x0000000300037213 */ /* 0x000fe40000000000 */
[----:B------:R-:W-:Y:S02]  /*15650*/  IABS R20, R20 ;  /* 0x0000001400147213 */ /* 0x000fe40000000000 */
[----:B------:R-:W-:-:S02]  /*15660*/  I2FP.F32.S32 R3, R3 ;  /* 0x0000000300037245 */ /* 0x000fc40000201400 */
[----:B------:R-:W-:Y:S02]  /*15670*/  IABS R36, R36 ;  /* 0x0000002400247213 */ /* 0x000fe40000000000 */
[----:B------:R-:W-:Y:S01]  /*15680*/  I2FP.F32.S32 R20, R20 ;  /* 0x0000001400147245 */ /* 0x000fe20000201400 */
[----:B------:R-:W-:Y:S01]  /*15690*/  FFMA.FTZ R35, -R0, R3, R35 ;  /* 0x0000000300237223 */ /* 0x000fe20000010123 */
[----:B------:R-:W-:Y:S01]  /*156a0*/  I2FP.F32.S32 R36, R36 ;  /* 0x0000002400247245 */ /* 0x000fe20000201400 */
[C---:B------:R-:W-:Y:S02]  /*156b0*/  VIADD R30, R8.reuse, 0x1 ;  /* 0x00000001081e7836 */ /* 0x040fe40000000000 */
[----:B------:R-:W-:Y:S02]  /*156c0*/  VIADD R28, R8, 0x8 ;  /* 0x00000008081c7836 */ /* 0x000fe40000000000 */
[----:B------:R-:W-:Y:S02]  /*156d0*/  VIADD R3, R4, 0x8 ;  /* 0x0000000804037836 */ /* 0x000fe40000000000 */
[----:B------:R-:W-:Y:S01]  /*156e0*/  FFMA.FTZ R20, -R0, R20, R33 ;  /* 0x0000001400147223 */ /* 0x000fe20000010121 */
[----:B------:R-:W-:-:S02]  /*156f0*/  VIADD R18, R8, 0x10 ;  /* 0x0000001008127836 */ /* 0x000fc40000000000 */
[----:B------:R-:W-:Y:S01]  /*15700*/  FFMA.FTZ R39, -R0, R36, R39 ;  /* 0x0000002400277223 */ /* 0x000fe20000010127 */
[C---:B------:R-:W-:Y:S01]  /*15710*/  IMAD.IADD R33, R3.reuse, 0x1, -R8 ;  /* 0x0000000103217824 */ /* 0x040fe200078e0a08 */
[-C--:B------:R-:W-:Y:S01]  /*15720*/  ISETP.GE.AND P2, PT, R30, R135.reuse, PT ;  /* 0x000000871e00720c */ /* 0x080fe20003f46270 */
[----:B------:R-:W-:Y:S01]  /*15730*/  IMAD.IADD R24, R4, 0x1, -R30 ;  /* 0x0000000104187824 */ /* 0x000fe200078e0a1e */
[-C--:B------:R-:W-:Y:S01]  /*15740*/  ISETP.GE.AND P1, PT, R28, R135.reuse, PT ;  /* 0x000000871c00720c */ /* 0x080fe20003f26270 */
[--C-:B------:R-:W-:Y:S01]  /*15750*/  IMAD.IADD R22, R4, 0x1, -R28.reuse ;  /* 0x0000000104167824 */ /* 0x100fe200078e0a1c */
[----:B------:R-:W-:Y:S01]  /*15760*/  ISETP.GE.AND P0, PT, R26, R135, PT ;  /* 0x000000871a00720c */ /* 0x000fe20003f06270 */
[C---:B------:R-:W-:Y:S02]  /*15770*/  IMAD.IADD R36, R3.reuse, 0x1, -R28 ;  /* 0x0000000103247824 */ /* 0x040fe400078e0a1c */
[C---:B------:R-:W-:Y:S02]  /*15780*/  IMAD.IADD R30, R3.reuse, 0x1, -R30 ;  /* 0x00000001031e7824 */ /* 0x040fe400078e0a1e */
[----:B------:R-:W-:-:S02]  /*15790*/  IMAD.IADD R28, R3, 0x1, -R26 ;  /* 0x00000001031c7824 */ /* 0x000fc400078e0a1a */
[--C-:B------:R-:W-:Y:S01]  /*157a0*/  IMAD.IADD R26, R3, 0x1, -R18.reuse ;  /* 0x00000001031a7824 */ /* 0x100fe200078e0a12 */
[----:B------:R-:W-:Y:S01]  /*157b0*/  IABS R33, R33 ;  /* 0x0000002100217213 */ /* 0x000fe20000000000 */
[----:B------:R-:W-:Y:S01]  /*157c0*/  IMAD.IADD R6, R4, 0x1, -R18 ;  /* 0x0000000104067824 */ /* 0x000fe200078e0a12 */
[----:B------:R-:W-:Y:S02]  /*157d0*/  ISETP.GE.AND P6, PT, R18, R135, PT ;  /* 0x000000871200720c */ /* 0x000fe40003fc6270 */
[----:B------:R-:W-:Y:S02]  /*157e0*/  IABS R24, R24 ;  /* 0x0000001800187213 */ /* 0x000fe40000000000 */
[----:B------:R-:W-:Y:S02]  /*157f0*/  IABS R30, R30 ;  /* 0x0000001e001e7213 */ /* 0x000fe40000000000 */
[----:B------:R-:W-:Y:S02]  /*15800*/  IABS R18, R36 ;  /* 0x0000002400127213 */ /* 0x000fe40000000000 */
[----:B------:R-:W-:-:S02]  /*15810*/  IABS R26, R26 ;  /* 0x0000001a001a7213 */ /* 0x000fc40000000000 */
[----:B------:R-:W-:Y:S02]  /*15820*/  I2FP.F32.S32 R33, R33 ;  /* 0x0000002100217245 */ /* 0x000fe40000201400 */
[----:B------:R-:W-:Y:S02]  /*15830*/  I2FP.F32.S32 R24, R24 ;  /* 0x0000001800187245 */ /* 0x000fe40000201400 */
[----:B------:R-:W-:Y:S02]  /*15840*/  IABS R28, R28 ;  /* 0x0000001c001c7213 */ /* 0x000fe40000000000 */
[----:B------:R-:W-:Y:S02]  /*15850*/  I2FP.F32.S32 R30, R30 ;  /* 0x0000001e001e7245 */ /* 0x000fe40000201400 */
[----:B------:R-:W-:Y:S01]  /*15860*/  I2FP.F32.S32 R18, R18 ;  /* 0x0000001200127245 */ /* 0x000fe20000201400 */
[----:B------:R-:W-:Y:S01]  /*15870*/  VIADD R16, R8, 0x19 ;  /* 0x0000001908107836 */ /* 0x000fe20000000000 */
[----:B------:R-:W-:Y:S01]  /*15880*/  I2FP.F32.S32 R26, R26 ;  /* 0x0000001a001a7245 */ /* 0x000fe20000201400 */
[----:B------:R-:W-:Y:S01]  /*15890*/  FFMA.FTZ R59, -R0, R33, R59 ;  /* 0x00000021003b7223 */ /* 0x000fe2000001013b */
[----:B------:R-:W-:Y:S01]  /*158a0*/  VIADD R32, R8, 0x18 ;  /* 0x0000001808207836 */ /* 0x000fe20000000000 */
[----:B------:R-:W-:Y:S01]  /*158b0*/  I2FP.F32.S32 R28, R28 ;  /* 0x0000001c001c7245 */ /* 0x000fe20000201400 */
[----:B------:R-:W-:Y:S01]  /*158c0*/  FFMA.FTZ R24, -R0, R24, R53 ;  /* 0x0000001800187223 */ /* 0x000fe20000010135 */
[----:B------:R-:W-:Y:S01]  /*158d0*/  ISETP.GE.AND P3, PT, R8, R135, PT ;  /* 0x000000870800720c */ /* 0x000fe20003f66270 */
[C---:B------:R-:W-:Y:S01]  /*158e0*/  FFMA.FTZ R25, -R0.reuse, R30, R25 ;  /* 0x0000001e00197223 */ /* 0x040fe20000010119 */
[----:B------:R-:W-:Y:S01]  /*158f0*/  IABS R22, R22 ;  /* 0x0000001600167213 */ /* 0x000fe20000000000 */
[----:B------:R-:W-:Y:S01]  /*15900*/  FFMA.FTZ R27, -R0, R18, R27 ;  /* 0x00000012001b7223 */ /* 0x000fe2000001011b */
[----:B------:R-:W-:-:S02]  /*15910*/  IMAD.IADD R40, R4, 0x1, -R16 ;  /* 0x0000000104287824 */ /* 0x000fc400078e0a10 */
[----:B------:R-:W-:Y:S01]  /*15920*/  FFMA.FTZ R18, -R0, R26, R21 ;  /* 0x0000001a00127223 */ /* 0x000fe20000010115 */
[-C--:B------:R-:W-:Y:S01]  /*15930*/  ISETP.GE.AND P5, PT, R34, R135.reuse, PT ;  /* 0x000000872200720c */ /* 0x080fe20003fa6270 */
[----:B------:R-:W-:Y:S01]  /*15940*/  IMAD.IADD R21, R3, 0x1, -R34 ;  /* 0x0000000103157824 */ /* 0x000fe200078e0a22 */
[----:B------:R-:W-:Y:S01]  /*15950*/  IABS R10, R6 ;  /* 0x00000006000a7213 */ /* 0x000fe20000000000 */
[--C-:B------:R-:W-:Y:S01]  /*15960*/  IMAD.IADD R6, R4, 0x1, -R32.reuse ;  /* 0x0000000104067824 */ /* 0x100fe200078e0a20 */
[----:B------:R-:W-:Y:S01]  /*15970*/  FSEL R26, R11, -INF , !P3 ;  /* 0xff8000000b1a7808 */ /* 0x000fe20005800000 */
[----:B------:R-:W-:Y:S01]  /*15980*/  FFMA.FTZ R28, -R0, R28, R61 ;  /* 0x0000001c001c7223 */ /* 0x000fe2000001013d */
[----:B------:R-:W-:Y:S01]  /*15990*/  FSEL R34, R59, -INF , !P3 ;  /* 0xff8000003b227808 */ /* 0x000fe20005800000 */
[----:B------:R-:W-:Y:S01]  /*159a0*/  IMAD.IADD R11, R3, 0x1, -R32 ;  /* 0x00000001030b7824 */ /* 0x000fe200078e0a20 */
[----:B------:R-:W-:Y:S02]  /*159b0*/  I2FP.F32.S32 R22, R22 ;  /* 0x0000001600167245 */ /* 0x000fe40000201400 */
[----:B------:R-:W-:Y:S01]  /*159c0*/  ISETP.GE.AND P3, PT, R32, R135, PT ;  /* 0x000000872000720c */ /* 0x000fe20003f66270 */
[----:B------:R-:W-:Y:S01]  /*159d0*/  VIADD R14, R8, 0x20 ;  /* 0x00000020080e7836 */ /* 0x000fe20000000000 */
[----:B------:R-:W-:-:S02]  /*159e0*/  FSEL R24, R24, -INF , !P2 ;  /* 0xff80000018187808 */ /* 0x000fc40005000000 */
[----:B------:R-:W-:Y:S02]  /*159f0*/  FSEL R32, R25, -INF , !P2 ;  /* 0xff80000019207808 */ /* 0x000fe40005000000 */
[----:B------:R-:W-:Y:S02]  /*15a00*/  IABS R40, R40 ;  /* 0x0000002800287213 */ /* 0x000fe40000000000 */
[----:B------:R-:W-:Y:S01]  /*15a10*/  ISETP.GE.AND P2, PT, R16, R135, PT ;  /* 0x000000871000720c */ /* 0x000fe20003f46270 */
[----:B------:R-:W-:Y:S02]  /*15a20*/  IMAD.IADD R16, R3, 0x1, -R16 ;  /* 0x0000000103107824 */ /* 0x000fe400078e0a10 */
[----:B------:R-:W-:Y:S01]  /*15a30*/  FFMA.FTZ R22, -R0, R22, R71 ;  /* 0x0000001600167223 */ /* 0x000fe20000010147 */
[----:B------:R-:W-:Y:S01]  /*15a40*/  FSEL R20, R20, -INF , !P0 ;  /* 0xff80000014147808 */ /* 0x000fe20004000000 */
[----:B------:R-:W-:Y:S01]  /*15a50*/  IMAD.IADD R38, R4, 0x1, -R14 ;  /* 0x0000000104267824 */ /* 0x000fe200078e0a0e */
[----:B------:R-:W-:-:S02]  /*15a60*/  FSEL R28, R28, -INF , !P0 ;  /* 0xff8000001c1c7808 */ /* 0x000fc40004000000 */
[----:B------:R-:W-:Y:S02]  /*15a70*/  I2FP.F32.S32 R40, R40 ;  /* 0x0000002800287245 */ /* 0x000fe40000201400 */
[----:B------:R-:W-:Y:S01]  /*15a80*/  ISETP.GE.AND P0, PT, R12, R135, PT ;  /* 0x000000870c00720c */ /* 0x000fe20003f06270 */
[----:B------:R-:W-:Y:S01]  /*15a90*/  IMAD.IADD R12, R3, 0x1, -R12 ;  /* 0x00000001030c7824 */ /* 0x000fe200078e0a0c */
[----:B------:R-:W-:Y:S01]  /*15aa0*/  IABS R16, R16 ;  /* 0x0000001000107213 */ /* 0x000fe20000000000 */
[----:B------:R-:W-:Y:S01]  /*15ab0*/  FFMA.FTZ R41, -R0, R40, R41 ;  /* 0x0000002800297223 */ /* 0x000fe20000010129 */
[----:B------:R-:W-:Y:S02]  /*15ac0*/  FSEL R22, R22, -INF , !P1 ;  /* 0xff80000016167808 */ /* 0x000fe40004800000 */
[----:B------:R-:W-:Y:S02]  /*15ad0*/  FSEL R30, R27, -INF , !P1 ;  /* 0xff8000001b1e7808 */ /* 0x000fe40004800000 */
[----:B------:R-:W-:-:S02]  /*15ae0*/  IABS R38, R38 ;  /* 0x0000002600267213 */ /* 0x000fc40000000000 */
[----:B------:R-:W-:Y:S01]  /*15af0*/  ISETP.GE.AND P1, PT, R14, R135, PT ;  /* 0x000000870e00720c */ /* 0x000fe20003f26270 */
[----:B------:R-:W-:Y:S01]  /*15b00*/  IMAD.IADD R14, R3, 0x1, -R14 ;  /* 0x00000001030e7824 */ /* 0x000fe200078e0a0e */
[----:B------:R-:W-:Y:S02]  /*15b10*/  IABS R21, R21 ;  /* 0x0000001500157213 */ /* 0x000fe40000000000 */
[----:B------:R-:W-:Y:S02]  /*15b20*/  IABS R12, R12 ;  /* 0x0000000c000c7213 */ /* 0x000fe40000000000 */
[----:B------:R-:W-:Y:S02]  /*15b30*/  I2FP.F32.S32 R40, R16 ;  /* 0x0000001000287245 */ /* 0x000fe40000201400 */
[----:B------:R-:W-:Y:S01]  /*15b40*/  I2FP.F32.S32 R38, R38 ;  /* 0x0000002600267245 */ /* 0x000fe20000201400 */
[----:B------:R-:W-:Y:S01]  /*15b50*/  VIADD R44, R8, 0x30 ;  /* 0x00000030082c7836 */ /* 0x000fe20000000000 */
[----:B------:R-:W-:-:S02]  /*15b60*/  I2FP.F32.S32 R21, R21 ;  /* 0x0000001500157245 */ /* 0x000fc40000201400 */
[----:B------:R-:W-:Y:S01]  /*15b70*/  I2FP.F32.S32 R36, R12 ;  /* 0x0000000c00247245 */ /* 0x000fe20000201400 */
[----:B------:R-:W-:Y:S01]  /*15b80*/  FFMA.FTZ R12, -R0, R40, R17 ;  /* 0x00000028000c7223 */ /* 0x000fe20000010111 */
[----:B------:R-:W-:Y:S01]  /*15b90*/  IABS R11, R11 ;  /* 0x0000000b000b7213 */ /* 0x000fe20000000000 */
[----:B------:R-:W-:Y:S01]  /*15ba0*/  VIADD R40, R8, 0x31 ;  /* 0x0000003108287836 */ /* 0x000fe20000000000 */
[----:B------:R-:W-:Y:S02]  /*15bb0*/  IABS R14, R14 ;  /* 0x0000000e000e7213 */ /* 0x000fe40000000000 */
[----:B------:R-:W-:Y:S02]  /*15bc0*/  I2FP.F32.S32 R10, R10 ;  /* 0x0000000a000a7245 */ /* 0x000fe40000201400 */
[----:B------:R-:W-:Y:S01]  /*15bd0*/  IABS R6, R6 ;  /* 0x0000000600067213 */ /* 0x000fe20000000000 */
[C---:B------:R-:W-:Y:S01]  /*15be0*/  FFMA.FTZ R37, -R0.reuse, R38, R37 ;  /* 0x0000002600257223 */ /* 0x040fe20000010125 */
[----:B------:R-:W-:Y:S01]  /*15bf0*/  I2FP.F32.S32 R42, R11 ;  /* 0x0000000b002a7245 */ /* 0x000fe20000201400 */
[----:B------:R-:W-:Y:S01]  /*15c00*/  FFMA.FTZ R16, -R0, R21, R45 ;  /* 0x0000001500107223 */ /* 0x000fe2000001012d */
[----:B------:R-:W-:Y:S01]  /*15c10*/  I2FP.F32.S32 R38, R14 ;  /* 0x0000000e00267245 */ /* 0x000fe20000201400 */
[C---:B------:R-:W-:Y:S01]  /*15c20*/  IMAD.IADD R25, R4.reuse, 0x1, -R44 ;  /* 0x0000000104197824 */ /* 0x040fe200078e0a2c */
[----:B------:R-:W-:Y:S01]  /*15c30*/  I2FP.F32.S32 R6, R6 ;  /* 0x0000000600067245 */ /* 0x000fe20000201400 */
[----:B------:R-:W-:-:S02]  /*15c40*/  IMAD.IADD R21, R4, 0x1, -R40 ;  /* 0x0000000104157824 */ /* 0x000fc400078e0a28 */
[----:B------:R-:W-:Y:S01]  /*15c50*/  FFMA.FTZ R10, -R0, R10, R63 ;  /* 0x0000000a000a7223 */ /* 0x000fe2000001013f */
[----:B------:R-:W-:Y:S02]  /*15c60*/  VIADD R48, R8, 0x28 ;  /* 0x0000002808307836 */ /* 0x000fe40000000000 */
[C---:B------:R-:W-:Y:S01]  /*15c70*/  FFMA.FTZ R14, -R0.reuse, R42, R23 ;  /* 0x0000002a000e7223 */ /* 0x040fe20000010117 */
[C---:B------:R-:W-:Y:S01]  /*15c80*/  FFMA.FTZ R43, -R0.reuse, R38, R43 ;  /* 0x00000026002b7223 */ /* 0x040fe2000001012b */
[C---:B------:R-:W-:Y:S01]  /*15c90*/  FFMA.FTZ R49, -R0.reuse, R36, R49 ;  /* 0x0000002400317223 */ /* 0x040fe20000010131 */
[----:B------:R-:W-:Y:S01]  /*15ca0*/  IABS R25, R25 ;  /* 0x0000001900197213 */ /* 0x000fe20000000000 */
[----:B------:R-:W-:Y:S01]  /*15cb0*/  FFMA.FTZ R6, -R0, R6, R47 ;  /* 0x0000000600067223 */ /* 0x000fe2000001012f */
[C---:B------:R-:W-:Y:S01]  /*15cc0*/  VIADD R46, R8.reuse, 0x29 ;  /* 0x00000029082e7836 */ /* 0x040fe20000000000 */
[----:B------:R-:W-:Y:S01]  /*15cd0*/  IABS R21, R21 ;  /* 0x0000001500157213 */ /* 0x000fe20000000000 */
[----:B------:R-:W-:Y:S01]  /*15ce0*/  VIADD R38, R8, 0x38 ;  /* 0x0000003808267836 */ /* 0x000fe20000000000 */
[----:B------:R-:W-:Y:S01]  /*15cf0*/  FSEL R10, R10, -INF , !P6 ;  /* 0xff8000000a0a7808 */ /* 0x000fe20007000000 */
[----:B------:R-:W-:Y:S01]  /*15d00*/  VIADD R36, R8, 0x39 ;  /* 0x0000003908247836 */ /* 0x000fe20000000000 */
[----:B------:R-:W-:Y:S01]  /*15d10*/  FSEL R18, R18, -INF , !P6 ;  /* 0xff80000012127808 */ /* 0x000fe20007000000 */
[--C-:B------:R-:W-:Y:S01]  /*15d20*/  IMAD.IADD R23, R3, 0x1, -R48.reuse ;  /* 0x0000000103177824 */ /* 0x100fe200078e0a30 */
[----:B------:R-:W-:Y:S01]  /*15d30*/  ISETP.GE.AND P6, PT, R48, R135, PT ;  /* 0x000000873000720c */ /* 0x000fe20003fc6270 */
[C---:B------:R-:W-:Y:S01]  /*15d40*/  IMAD.IADD R42, R4.reuse, 0x1, -R48 ;  /* 0x00000001042a7824 */ /* 0x040fe200078e0a30 */
[----:B------:R-:W-:Y:S01]  /*15d50*/  I2FP.F32.S32 R48, R25 ;  /* 0x0000001900307245 */ /* 0x000fe20000201400 */
[C---:B------:R-:W-:Y:S01]  /*15d60*/  IMAD.IADD R33, R4.reuse, 0x1, -R46 ;  /* 0x0000000104217824 */ /* 0x040fe200078e0a2e */
[----:B------:R-:W-:Y:S01]  /*15d70*/  I2FP.F32.S32 R25, R21 ;  /* 0x0000001500197245 */ /* 0x000fe20000201400 */
        /* <DEDUP_REMOVED lines=8> */
[----:B------:R-:W-:Y:S02]  /*15e00*/  IABS R23, R23 ;  /* 0x0000001700177213 */ /* 0x000fe40000000000 */
[----:B------:R-:W-:Y:S01]  /*15e10*/  FMNMX.FTZ R21, R34, R32, !PT ;  /* 0x0000002022157209 */ /* 0x000fe20007810000 */
[C---:B------:R-:W-:Y:S01]  /*15e20*/  IMAD.IADD R27, R3.reuse, 0x1, -R46 ;  /* 0x00000001031b7824 */ /* 0x040fe200078e0a2e */
[-C--:B------:R-:W-:Y:S01]  /*15e30*/  ISETP.GE.AND P3, PT, R44, R135.reuse, PT ;  /* 0x000000872c00720c */ /* 0x080fe20003f66270 */
[C---:B------:R-:W-:Y:S01]  /*15e40*/  IMAD.IADD R44, R3.reuse, 0x1, -R44 ;  /* 0x00000001032c7824 */ /* 0x040fe200078e0a2c */
[-C--:B------:R-:W-:Y:S01]  /*15e50*/  ISETP.GE.AND P2, PT, R40, R135.reuse, PT ;  /* 0x000000872800720c */ /* 0x080fe20003f46270 */
[C---:B------:R-:W-:Y:S01]  /*15e60*/  IMAD.IADD R40, R3.reuse, 0x1, -R40 ;  /* 0x0000000103287824 */ /* 0x040fe200078e0a28 */
[----:B------:R-:W-:Y:S01]  /*15e70*/  ISETP.GE.AND P1, PT, R38, R135, PT ;  /* 0x000000872600720c */ /* 0x000fe20003f26270 */
[----:B------:R-:W-:Y:S01]  /*15e80*/  IMAD.IADD R38, R3, 0x1, -R38 ;  /* 0x0000000103267824 */ /* 0x000fe200078e0a26 */
[----:B------:R-:W-:Y:S01]  /*15e90*/  FSEL R228, R39, -INF , !P0 ;  /* 0xff80000027e47808 */ /* 0x000fe20004000000 */
[----:B------:R-:W-:Y:S01]  /*15ea0*/  IMAD.IADD R3, R3, 0x1, -R36 ;  /* 0x0000000103037824 */ /* 0x000fe200078e0a24 */
[----:B------:R-:W-:-:S02]  /*15eb0*/  FSEL R232, R49, -INF , !P0 ;  /* 0xff80000031e87808 */ /* 0x000fc40004000000 */
[----:B------:R-:W-:Y:S02]  /*15ec0*/  ISETP.GE.AND P0, PT, R36, R135, PT ;  /* 0x000000872400720c */ /* 0x000fe40003f06270 */
[----:B------:R-:W-:Y:S02]  /*15ed0*/  I2FP.F32.S32 R36, R23 ;  /* 0x0000001700247245 */ /* 0x000fe40000201400 */
[----:B------:R-:W-:Y:S02]  /*15ee0*/  FMNMX.FTZ R21, R30, R21, !PT ;  /* 0x000000151e157209 */ /* 0x000fe40007810000 */
[----:B------:R-:W-:Y:S02]  /*15ef0*/  FMNMX.FTZ R23, R26, R24, !PT ;  /* 0x000000181a177209 */ /* 0x000fe40007810000 */
[----:B------:R-:W-:Y:S02]  /*15f00*/  FMNMX.FTZ R21, R28, R21, !PT ;  /* 0x000000151c157209 */ /* 0x000fe40007810000 */
[----:B------:R-:W-:-:S02]  /*15f10*/  FMNMX.FTZ R23, R22, R23, !PT ;  /* 0x0000001716177209 */ /* 0x000fc40007810000 */
[----:B------:R-:W-:Y:S02]  /*15f20*/  FSEL R16, R16, -INF , !P5 ;  /* 0xff80000010107808 */ /* 0x000fe40006800000 */
[----:B------:R-:W-:Y:S02]  /*15f30*/  FMNMX.FTZ R21, R18, R21, !PT ;  /* 0x0000001512157209 */ /* 0x000fe40007810000 */
[----:B------:R-:W-:Y:S02]  /*15f40*/  FMNMX.FTZ R23, R20, R23, !PT ;  /* 0x0000001714177209 */ /* 0x000fe40007810000 */
[----:B------:R-:W-:Y:S02]  /*15f50*/  IABS R42, R42 ;  /* 0x0000002a002a7213 */ /* 0x000fe40000000000 */
[----:B------:R-:W-:Y:S02]  /*15f60*/  FMNMX.FTZ R21, R16, R21, !PT ;  /* 0x0000001510157209 */ /* 0x000fe40007810000 */
[----:B------:R-:W-:-:S02]  /*15f70*/  FSEL R8, R35, -INF , !P5 ;  /* 0xff80000023087808 */ /* 0x000fc40006800000 */
[----:B------:R-:W-:Y:S02]  /*15f80*/  FMNMX.FTZ R23, R10, R23, !PT ;  /* 0x000000170a177209 */ /* 0x000fe40007810000 */
[----:B------:R-:W-:Y:S02]  /*15f90*/  I2FP.F32.S32 R42, R42 ;  /* 0x0000002a002a7245 */ /* 0x000fe40000201400 */
[----:B------:R-:W-:Y:S02]  /*15fa0*/  FMNMX.FTZ R21, R14, R21, !PT ;  /* 0x000000150e157209 */ /* 0x000fe40007810000 */
[----:B------:R-:W-:Y:S02]  /*15fb0*/  FMNMX.FTZ R23, R8, R23, !PT ;  /* 0x0000001708177209 */ /* 0x000fe40007810000 */
[----:B------:R-:W-:Y:S01]  /*15fc0*/  IABS R27, R27 ;  /* 0x0000001b001b7213 */ /* 0x000fe20000000000 */
[----:B------:R-:W-:Y:S01]  /*15fd0*/  FFMA.FTZ R5, -R0, R42, R5 ;  /* 0x0000002a00057223 */ /* 0x000fe20000010105 */
[----:B------:R-:W-:-:S02]  /*15fe0*/  FMNMX.FTZ R21, R12, R21, !PT ;  /* 0x000000150c157209 */ /* 0x000fc40007810000 */
[----:B------:R-:W-:Y:S01]  /*15ff0*/  FMNMX.FTZ R23, R6, R23, !PT ;  /* 0x0000001706177209 */ /* 0x000fe20007810000 */
[----:B------:R-:W-:Y:S01]  /*16000*/  FFMA.FTZ R29, -R0, R36, R29 ;  /* 0x00000024001d7223 */ /* 0x000fe2000001011d */
[----:B------:R-:W-:Y:S02]  /*16010*/  IABS R44, R44 ;  /* 0x0000002c002c7213 */ /* 0x000fe40000000000 */
[----:B------:R-:W-:Y:S02]  /*16020*/  I2FP.F32.S32 R42, R27 ;  /* 0x0000001b002a7245 */ /* 0x000fe40000201400 */
[----:B------:R-:W-:Y:S02]  /*16030*/  IABS R33, R33 ;  /* 0x0000002100217213 */ /* 0x000fe40000000000 */
[----:B------:R-:W-:Y:S02]  /*16040*/  FMNMX.FTZ R21, R160, R21, !PT ;  /* 0x00000015a0157209 */ /* 0x000fe40007810000 */
[----:B------:R-:W-:-:S02]  /*16050*/  IABS R3, R3 ;  /* 0x0000000300037213 */ /* 0x000fc40000000000 */
[----:B------:R-:W-:Y:S01]  /*16060*/  FMNMX.FTZ R23, R4, R23, !PT ;  /* 0x0000001704177209 */ /* 0x000fe20007810000 */
[----:B------:R-:W-:Y:S01]  /*16070*/  FFMA.FTZ R31, -R0, R42, R31 ;  /* 0x0000002a001f7223 */ /* 0x000fe2000001011f */
[----:B------:R-:W-:Y:S02]  /*16080*/  ISETP.GE.AND P5, PT, R46, R135, PT ;  /* 0x000000872e00720c */ /* 0x000fe40003fa6270 */
[----:B------:R-:W-:Y:S02]  /*16090*/  I2FP.F32.S32 R44, R44 ;  /* 0x0000002c002c7245 */ /* 0x000fe40000201400 */
[----:B------:R-:W-:Y:S02]  /*160a0*/  IABS R40, R40 ;  /* 0x0000002800287213 */ /* 0x000fe40000000000 */
[----:B------:R-:W-:Y:S02]  /*160b0*/  I2FP.F32.S32 R46, R33 ;  /* 0x00000021002e7245 */ /* 0x000fe40000201400 */
[----:B------:R-:W-:-:S02]  /*160c0*/  IABS R38, R38 ;  /* 0x0000002600267213 */ /* 0x000fc40000000000 */
[----:B------:R-:W-:Y:S02]  /*160d0*/  FSEL R162, R29, -INF , !P6 ;  /* 0xff8000001da27808 */ /* 0x000fe40007000000 */
[----:B------:R-:W-:Y:S02]  /*160e0*/  FMNMX.FTZ R21, R232, R21, !PT ;  /* 0x00000015e8157209 */ /* 0x000fe40007810000 */
[----:B------:R-:W-:Y:S02]  /*160f0*/  I2FP.F32.S32 R3, R3 ;  /* 0x0000000300037245 */ /* 0x000fe40000201400 */
[----:B------:R-:W-:Y:S01]  /*16100*/  FMNMX.FTZ R23, R164, R23, !PT ;  /* 0x00000017a4177209 */ /* 0x000fe20007810000 */
[C---:B------:R-:W-:Y:S01]  /*16110*/  FFMA.FTZ R44, -R0.reuse, R44, R65 ;  /* 0x0000002c002c7223 */ /* 0x040fe20000010141 */
[----:B------:R-:W-:Y:S01]  /*16120*/  I2FP.F32.S32 R40, R40 ;  /* 0x0000002800287245 */ /* 0x000fe20000201400 */
[----:B------:R-:W-:Y:S01]  /*16130*/  FFMA.FTZ R19, -R0, R46, R19 ;  /* 0x0000002e00137223 */ /* 0x000fe20000010113 */
[----:B------:R-:W-:-:S02]  /*16140*/  I2FP.F32.S32 R38, R38 ;  /* 0x0000002600267245 */ /* 0x000fc40000201400 */
[----:B------:R-:W-:Y:S02]  /*16150*/  FSEL R230, R31, -INF , !P5 ;  /* 0xff8000001fe67808 */ /* 0x000fe40006800000 */
[----:B------:R-:W-:Y:S01]  /*16160*/  FMNMX.FTZ R21, R162, R21, !PT ;  /* 0x00000015a2157209 */ /* 0x000fe20007810000 */
[----:B------:R-:W-:Y:S01]  /*16170*/  FFMA.FTZ R3, -R0, R3, R9 ;  /* 0x0000000300037223 */ /* 0x000fe20000010109 */
[----:B------:R-:W-:Y:S02]  /*16180*/  FSEL R226, R5, -INF , !P6 ;  /* 0xff80000005e27808 */ /* 0x000fe40007000000 */
[----:B------:R-:W-:Y:S01]  /*16190*/  FMNMX.FTZ R23, R228, R23, !PT ;  /* 0x00000017e4177209 */ /* 0x000fe20007810000 */
[C---:B------:R-:W-:Y:S01]  /*161a0*/  FFMA.FTZ R40, -R0.reuse, R40, R67 ;  /* 0x0000002800287223 */ /* 0x040fe20000010143 */
[----:B------:R-:W-:Y:S01]  /*161b0*/  IABS R9, R17 ;  /* 0x0000001100097213 */ /* 0x000fe20000000000 */
[----:B------:R-:W-:Y:S01]  /*161c0*/  FFMA.FTZ R15, -R0, R48, R15 ;  /* 0x00000030000f7223 */ /* 0x000fe2000001010f */
[----:B------:R-:W-:Y:S01]  /*161d0*/  FSEL R186, R44, -INF , !P3 ;  /* 0xff8000002cba7808 */ /* 0x000fe20005800000 */
[----:B------:R-:W-:Y:S01]  /*161e0*/  FFMA.FTZ R38, -R0, R38, R73 ;  /* 0x0000002600267223 */ /* 0x000fe20000010149 */
[----:B------:R-:W-:-:S02]  /*161f0*/  FMNMX.FTZ R21, R230, R21, !PT ;  /* 0x00000015e6157209 */ /* 0x000fc40007810000 */
[----:B------:R-:W-:Y:S02]  /*16200*/  FSEL R176, R19, -INF , !P5 ;  /* 0xff80000013b07808 */ /* 0x000fe40006800000 */
[----:B------:R-:W-:Y:S01]  /*16210*/  FMNMX.FTZ R23, R226, R23, !PT ;  /* 0x00000017e2177209 */ /* 0x000fe20007810000 */
[----:B------:R-:W-:Y:S01]  /*16220*/  FFMA.FTZ R51, -R0, R25, R51 ;  /* 0x0000001900337223 */ /* 0x000fe20000010133 */
[----:B------:R-:W-:Y:S02]  /*16230*/  IABS R11, R11 ;  /* 0x0000000b000b7213 */ /* 0x000fe40000000000 */
[----:B------:R-:W-:Y:S02]  /*16240*/  I2FP.F32.S32 R9, R9 ;  /* 0x0000000900097245 */ /* 0x000fe40000201400 */
[----:B------:R-:W-:Y:S02]  /*16250*/  FSEL R184, R40, -INF , !P2 ;  /* 0xff80000028b87808 */ /* 0x000fe40005000000 */
[----:B------:R-:W-:-:S02]  /*16260*/  FMNMX.FTZ R21, R186, R21, !PT ;  /* 0x00000015ba157209 */ /* 0x000fc40007810000 */
[----:B------:R-:W-:Y:S02]  /*16270*/  FSEL R178, R15, -INF , !P3 ;  /* 0xff8000000fb27808 */ /* 0x000fe40005800000 */
[----:B------:R-:W-:Y:S02]  /*16280*/  FMNMX.FTZ R23, R176, R23, !PT ;  /* 0x00000017b0177209 */ /* 0x000fe40007810000 */
[----:B------:R-:W-:Y:S01]  /*16290*/  FSEL R182, R38, -INF , !P1 ;  /* 0xff80000026b67808 */ /* 0x000fe20004800000 */
[----:B------:R-:W-:Y:S01]  /*162a0*/  FFMA.FTZ R7, -R0, R9, R7 ;  /* 0x0000000900077223 */ /* 0x000fe20000010107 */
[----:B------:R-:W-:Y:S02]  /*162b0*/  I2FP.F32.S32 R38, R11 ;  /* 0x0000000b00267245 */ /* 0x000fe40000201400 */
[----:B------:R-:W-:Y:S02]  /*162c0*/  FMNMX.FTZ R21, R184, R21, !PT ;  /* 0x00000015b8157209 */ /* 0x000fe40007810000 */
[----:B------:R-:W-:-:S02]  /*162d0*/  FSEL R174, R51, -INF , !P2 ;  /* 0xff80000033ae7808 */ /* 0x000fc40005000000 */
[----:B------:R-:W-:Y:S01]  /*162e0*/  FMNMX.FTZ R23, R178, R23, !PT ;  /* 0x00000017b2177209 */ /* 0x000fe20007810000 */
[----:B------:R-:W-:Y:S01]  /*162f0*/  FFMA.FTZ R13, -R0, R38, R13 ;  /* 0x00000026000d7223 */ /* 0x000fe2000001010d */
[----:B------:R-:W-:Y:S02]  /*16300*/  FSEL R180, R3, -INF , !P0 ;  /* 0xff80000003b47808 */ /* 0x000fe40004000000 */
[----:B------:R-:W-:Y:S02]  /*16310*/  FMNMX.FTZ R3, R182, R21, !PT ;  /* 0x00000015b6037209 */ /* 0x000fe40007810000 */
[----:B------:R-:W-:Y:S02]  /*16320*/  FSEL R170, R7, -INF , !P1 ;  /* 0xff80000007aa7808 */ /* 0x000fe40004800000 */
[----:B------:R-:W-:Y:S02]  /*16330*/  FMNMX.FTZ R23, R174, R23, !PT ;  /* 0x00000017ae177209 */ /* 0x000fe40007810000 */
[----:B------:R-:W-:-:S02]  /*16340*/  FMNMX.FTZ R3, R180, R3, !PT ;  /* 0x00000003b4037209 */ /* 0x000fc40007810000 */
[----:B------:R-:W-:Y:S02]  /*16350*/  FSEL R168, R13, -INF , !P0 ;  /* 0xff8000000da87808 */ /* 0x000fe40004000000 */
[----:B------:R-:W-:Y:S01]  /*16360*/  FMNMX.FTZ R23, R170, R23, !PT ;  /* 0x00000017aa177209 */ /* 0x000fe20007810000 */
[----:B------:R-:W2:Y:S03]  /*16370*/  SHFL.BFLY PT, R36, R3, 0x2, 0x1f ;  /* 0x0c401f0003247f89 */ /* 0x000ea600000e0000 */
[----:B------:R-:W-:-:S05]  /*16380*/  FMNMX.FTZ R38, R168, R23, !PT ;  /* 0x00000017a8267209 */ /* 0x000fca0007810000 */
[----:B------:R-:W4:Y:S01]  /*16390*/  SHFL.BFLY PT, R5, R38, 0x2, 0x1f ;  /* 0x0c401f0026057f89 */ /* 0x000f2200000e0000 */
[----:B--2---:R-:W-:-:S05]  /*163a0*/  FMNMX.FTZ R3, R3, R36, !PT ;  /* 0x0000002403037209 */ /* 0x004fca0007810000 */
[----:B------:R-:W2:Y:S01]  /*163b0*/  SHFL.BFLY PT, R132, R3, 0x1, 0x1f ;  /* 0x0c201f0003847f89 */ /* 0x000ea200000e0000 */
[----:B----4-:R-:W-:-:S05]  /*163c0*/  FMNMX.FTZ R36, R38, R5, !PT ;  /* 0x0000000526247209 */ /* 0x010fca0007810000 */
[----:B------:R-:W4:Y:S01]  /*163d0*/  SHFL.BFLY PT, R133, R36, 0x1, 0x1f ;  /* 0x0c201f0024857f89 */ /* 0x000f2200000e0000 */
[----:B------:R-:W-:-:S05]  /*163e0*/  LEA R209, R55, UR4, 0x1 ;  /* 0x0000000437d17c11 */ /* 0x000fca000f8e08ff */
[----:B------:R-:W-:Y:S01]  /*163f0*/  IMAD R208, R56, 0x2, R209 ;  /* 0x0000000238d07824 */ /* 0x000fe200078e02d1 */
[----:B------:R-:W-:Y:S04]  /*16400*/  LDSM.16.MT88.4 R40, [R209+0xe000] ;  /* 0x00e00000d128783b */ /* 0x000fe80000004200 */
[----:B------:R-:W5:Y:S01]  /*16410*/  LDSM.16.MT88.4 R112, [R208+0xc000] ;  /* 0x00c00000d070783b */ /* 0x000f620000004200 */
[----:B--2---:R-:W-:Y:S02]  /*16420*/  FMNMX.FTZ R132, R3, R132, !PT ;  /* 0x0000008403847209 */ /* 0x004fe40007810000 */
[----:B----4-:R-:W-:-:S03]  /*16430*/  FMNMX.FTZ R133, R36, R133, !PT ;  /* 0x0000008524857209 */ /* 0x010fc60007810000 */
[----:B---3--:R-:W-:Y:S01]  /*16440*/  FMUL.FTZ R171, R166, R132 ;  /* 0x00000084a6ab7220 */ /* 0x008fe20000410000 */
[----:B------:R-:W-:Y:S01]  /*16450*/  FSETP.NEU.FTZ.AND P0, PT, R132, -INF , PT ;  /* 0xff8000008400780b */ /* 0x000fe20003f1d000 */
[----:B------:R-:W-:Y:S01]  /*16460*/  IMAD R207, R54, 0x2, R209 ;  /* 0x0000000236cf7824 */ /* 0x000fe200078e02d1 */
[----:B------:R-:W-:Y:S01]  /*16470*/  LDSM.16.MT88.4 R72, [R209+0x10000] ;  /* 0x01000000d148783b */ /* 0x000fe20000004200 */
[----:B------:R-:W-:Y:S01]  /*16480*/  FMUL.FTZ R165, R166, R133 ;  /* 0x00000085a6a57220 */ /* 0x000fe20000410000 */
[----:B------:R-:W-:Y:S02]  /*16490*/  FSEL R171, R171, RZ, P0 ;  /* 0x000000ffabab7208 */ /* 0x000fe40000000000 */
[----:B------:R-:W-:Y:S01]  /*164a0*/  FSETP.NEU.FTZ.AND P0, PT, R133, -INF , PT ;  /* 0xff8000008500780b */ /* 0x000fe20003f1d000 */
[----:B------:R-:W-:Y:S01]  /*164b0*/  IMAD R206, R54, 0x2, R208 ;  /* 0x0000000236ce7824 */ /* 0x000fe200078e02d0 */
[----:B------:R-:W-:Y:S02]  /*164c0*/  LDSM.16.MT88.4 R56, [R207+0xe000] ;  /* 0x00e00000cf38783b */ /* 0x000fe40000004200 */
        /* <DEDUP_REMOVED lines=10> */
[-CC-:B------:R-:W-:Y:S01]  /*16570*/  FFMA.FTZ R138, R14, R166.reuse, -R171.reuse ;  /* 0x000000a60e8a7223 */ /* 0x180fe200000108ab */
[-C--:B------:R-:W-:Y:S01]  /*16580*/  FFMA.FTZ R3, R12, R166.reuse, -R171 ;  /* 0x000000a60c037223 */ /* 0x080fe200000108ab */
[-CC-:B------:R-:W-:Y:S01]  /*16590*/  FFMA.FTZ R151, R10, R166.reuse, -R165.reuse ;  /* 0x000000a60a977223 */ /* 0x180fe200000108a5 */
[-C--:B------:R-:W-:Y:S01]  /*165a0*/  FFMA.FTZ R148, R8, R166.reuse, -R165 ;  /* 0x000000a608947223 */ /* 0x080fe200000108a5 */
[----:B------:R-:W2:Y:S03]  /*165b0*/  LDSM.16.MT88.4 R12, [R208+0xc800] ;  /* 0x00c80000d00c783b */ /* 0x000ea60000004200 */
[----:B------:R-:W3:Y:S01]  /*165c0*/  MUFU.EX2 R156, R156 ;  /* 0x0000009c009c7308 */ /* 0x000ee20000000800 */
[----:B------:R-:W4:Y:S01]  /*165d0*/  LDSM.16.MT88.4 R8, [R209+0xe800] ;  /* 0x00e80000d108783b */ /* 0x000f220000004200 */
[-CC-:B------:R-:W-:Y:S01]  /*165e0*/  FFMA.FTZ R150, R18, R166.reuse, -R171.reuse ;  /* 0x000000a612967223 */ /* 0x180fe200000108ab */
[----:B------:R-:W-:-:S02]  /*165f0*/  FFMA.FTZ R139, R16, R166, -R171 ;  /* 0x000000a6108b7223 */ /* 0x000fc400000108ab */
[----:B------:R-:W4:Y:S03]  /*16600*/  LDSM.16.MT88.4 R64, [R206+0xe000] ;  /* 0x00e00000ce40783b */ /* 0x000f260000004200 */
[----:B------:R-:W-:Y:S01]  /*16610*/  MUFU.EX2 R155, R155 ;  /* 0x0000009b009b7308 */ /* 0x000fe20000000800 */
[-CC-:B------:R-:W-:Y:S01]  /*16620*/  FFMA.FTZ R149, R6, R166.reuse, -R165.reuse ;  /* 0x000000a606957223 */ /* 0x180fe200000108a5 */
[----:B------:R-:W-:Y:S01]  /*16630*/  FFMA.FTZ R134, R4, R166, -R165 ;  /* 0x000000a604867223 */ /* 0x000fe200000108a5 */
[----:B-1----:R-:W1:Y:S04]  /*16640*/  LDSM.16.MT88.4 R80, [R208+0x10000] ;  /* 0x01000000d050783b */ /* 0x002e680000004200 */
[----:B------:R-:W1:Y:S01]  /*16650*/  LDSM.16.MT88.4 R104, [R207+0xc000] ;  /* 0x00c00000cf68783b */ /* 0x000e620000004200 */
[----:B------:R-:W5:Y:S03]  /*16660*/  MUFU.EX2 R152, R152 ;  /* 0x0000009800987308 */ /* 0x000f660000000800 */
[----:B------:R-:W1:Y:S04]  /*16670*/  LDSM.16.MT88.4 R20, [R207+0xe800] ;  /* 0x00e80000cf14783b */ /* 0x000e680000004200 */
[----:B------:R-:W-:Y:S01]  /*16680*/  LDSM.16.MT88.4 R120, [R209+0xc000] ;  /* 0x00c00000d178783b */ /* 0x000fe20000004200 */
        /* <DEDUP_REMOVED lines=9> */
[----:B------:R-:W4:Y:S01]  /*16720*/  MUFU.EX2 R153, R153 ;  /* 0x0000009900997308 */ /* 0x000f220000000800 */
[----:B---3--:R-:W-:-:S02]  /*16730*/  F2FP.BF16.F32.PACK_AB R97, R156, R157 ;  /* 0x0000009d9c61723e */ /* 0x008fc400000010ff */
[----:B-----5:R-:W-:Y:S01]  /*16740*/  F2FP.BF16.F32.PACK_AB R99, R152, R155 ;  /* 0x0000009b9863723e */ /* 0x020fe200000010ff */
[----:B------:R-:W3:Y:S01]  /*16750*/  LDSM.16.MT88.4 R16, [R206+0xe800] ;  /* 0x00e80000ce10783b */ /* 0x000ee20000004200 */
[----:B--2---:R-:W-:-:S03]  /*16760*/  F2FP.BF16.F32.PACK_AB R96, R159, R158 ;  /* 0x0000009e9f60723e */ /* 0x004fc600000010ff */
[----:B------:R-:W-:Y:S01]  /*16770*/  MUFU.EX2 R150, R150 ;  /* 0x0000009600967308 */ /* 0x000fe20000000800 */
[----:B------:R-:W-:Y:S04]  /*16780*/  LDSM.16.MT88.4 R28, [R206+0xc800] ;  /* 0x00c80000ce1c783b */ /* 0x000fe80000004200 */
[----:B------:R-:W-:Y:S01]  /*16790*/  LDSM.16.MT88.4 R24, [R208+0xe800] ;  /* 0x00e80000d018783b */ /* 0x000fe20000004200 */
[----:B----4-:R-:W-:Y:S02]  /*167a0*/  F2FP.BF16.F32.PACK_AB R98, R153, R154 ;  /* 0x0000009a9962723e */ /* 0x010fe400000010ff */
[----:B------:R-:W2:Y:S05]  /*167b0*/  MUFU.EX2 R139, R139 ;  /* 0x0000008b008b7308 */ /* 0x000eaa0000000800 */
[C---:B------:R-:W-:Y:S03]  /*167c0*/  HMMA.16816.F32.BF16 R124, R96.reuse, R112, RZ ;  /* 0x00000070607c723c */ /* 0x040fe600000418ff */
[----:B------:R-:W-:Y:S03]  /*167d0*/  MUFU.EX2 R138, R138 ;  /* 0x0000008a008a7308 */ /* 0x000fe60000000800 */
[C---:B------:R-:W-:Y:S05]  /*167e0*/  HMMA.16816.F32.BF16 R36, R96.reuse, R40, RZ ;  /* 0x000000286024723c */ /* 0x040fea00000418ff */
[----:B------:R-:W4:Y:S01]  /*167f0*/  MUFU.EX2 R3, R3 ;  /* 0x0000000300037308 */ /* 0x000f220000000800 */
[C---:B------:R-:W-:Y:S06]  /*16800*/  HMMA.16816.F32.BF16 R112, R96.reuse, R114, RZ ;  /* 0x000000726070723c */ /* 0x040fec00000418ff */
[----:B------:R-:W-:Y:S01]  /*16810*/  HMMA.16816.F32.BF16 R40, R96, R42, RZ ;  /* 0x0000002a6028723c */ /* 0x000fe200000418ff */
[----:B------:R-:W-:Y:S08]  /*16820*/  MUFU.EX2 R151, R151 ;  /* 0x0000009700977308 */ /* 0x000ff00000000800 */
[----:B------:R-:W5:Y:S08]  /*16830*/  MUFU.EX2 R148, R148 ;  /* 0x0000009400947308 */ /* 0x000f700000000800 */
[----:B------:R-:W-:Y:S08]  /*16840*/  MUFU.EX2 R149, R149 ;  /* 0x0000009500957308 */ /* 0x000ff00000000800 */
[----:B------:R-:W1:Y:S01]  /*16850*/  MUFU.EX2 R134, R134 ;  /* 0x0000008600867308 */ /* 0x000e620000000800 */
[----:B--2---:R-:W-:-:S02]  /*16860*/  F2FP.BF16.F32.PACK_AB R5, R139, R150 ;  /* 0x000000968b05723e */ /* 0x004fc400000010ff */
[----:B----4-:R-:W-:Y:S02]  /*16870*/  F2FP.BF16.F32.PACK_AB R7, R3, R138 ;  /* 0x0000008a0307723e */ /* 0x010fe400000010ff */
[----:B-----5:R-:W-:Y:S02]  /*16880*/  F2FP.BF16.F32.PACK_AB R4, R148, R151 ;  /* 0x000000979404723e */ /* 0x020fe400000010ff */
[----:B-1----:R-:W-:-:S07]  /*16890*/  F2FP.BF16.F32.PACK_AB R6, R134, R149 ;  /* 0x000000958606723e */ /* 0x002fce00000010ff */
[C---:B------:R-:W-:Y:S06]  /*168a0*/  HMMA.16816.F32.BF16 R124, R4.reuse, R12, R124 ;  /* 0x0000000c047c723c */ /* 0x040fec000004187c */
[C---:B------:R-:W-:Y:S01]  /*168b0*/  HMMA.16816.F32.BF16 R112, R4.reuse, R14, R112 ;  /* 0x0000000e0470723c */ /* 0x040fe20000041870 */
[----:B------:R-:W1:Y:S05]  /*168c0*/  LDSM.16.MT88.4 R12, [R209+0x10800] ;  /* 0x01080000d10c783b */ /* 0x000e6a0000004200 */
[C---:B------:R-:W-:Y:S06]  /*168d0*/  HMMA.16816.F32.BF16 R36, R4.reuse, R8, R36 ;  /* 0x000000080424723c */ /* 0x040fec0000041824 */
[----:B------:R-:W-:Y:S01]  /*168e0*/  HMMA.16816.F32.BF16 R40, R4, R10, R40 ;  /* 0x0000000a0428723c */ /* 0x000fe20000041828 */
[----:B------:R-:W2:Y:S05]  /*168f0*/  LDSM.16.MT88.4 R8, [R208+0x10800] ;  /* 0x01080000d008783b */ /* 0x000eaa0000004200 */
        /* <DEDUP_REMOVED lines=12> */
[C---:B---3--:R-:W-:Y:S06]  /*169c0*/  HMMA.16816.F32.BF16 R60, R4.reuse, R16, R60 ;  /* 0x00000010043c723c */ /* 0x048fec000004183c */
[----:B------:R-:W-:Y:S01]  /*169d0*/  HMMA.16816.F32.BF16 R64, R4, R18, R64 ;  /* 0x000000120440723c */ /* 0x000fe20000041840 */
[----:B------:R-:W3:Y:S05]  /*169e0*/  LDSM.16.MT88.4 R16, [R206+0x10800] ;  /* 0x01080000ce10783b */ /* 0x000eea0000004200 */
[----:B------:R-:W-:Y:S06]  /*169f0*/  HMMA.16816.F32.BF16 R104, R96, R106, RZ ;  /* 0x0000006a6068723c */ /* 0x000fec00000418ff */
[C---:B-1----:R-:W-:Y:S06]  /*16a00*/  HMMA.16816.F32.BF16 R68, R4.reuse, R12, R68 ;  /* 0x0000000c0444723c */ /* 0x042fec0000041844 */
[C---:B------:R-:W-:Y:S01]  /*16a10*/  HMMA.16816.F32.BF16 R72, R4.reuse, R14, R72 ;  /* 0x0000000e0448723c */ /* 0x040fe20000041848 */
[----:B------:R-:W1:Y:S05]  /*16a20*/  LDSM.16.MT88.4 R12, [R207+0xd000] ;  /* 0x00d00000cf0c783b */ /* 0x000e6a0000004200 */
[C---:B--2---:R-:W-:Y:S06]  /*16a30*/  HMMA.16816.F32.BF16 R76, R4.reuse, R8, R76 ;  /* 0x00000008044c723c */ /* 0x044fec000004184c */
[----:B------:R-:W-:Y:S01]  /*16a40*/  HMMA.16816.F32.BF16 R80, R4, R10, R80 ;  /* 0x0000000a0450723c */ /* 0x000fe20000041850 */
[----:B------:R-:W2:Y:S01]  /*16a50*/  LDSM.16.MT88.4 R8, [R207+0xf000] ;  /* 0x00f00000cf08783b */ /* 0x000ea20000004200 */
        /* <DEDUP_REMOVED lines=25> */
[----:B------:R-:W1:Y:S08]  /*16bf0*/  MUFU.EX2 R163, R163 ;  /* 0x000000a300a37308 */ /* 0x000e700000000800 */
[----:B------:R-:W-:Y:S08]  /*16c00*/  MUFU.EX2 R164, R164 ;  /* 0x000000a400a47308 */ /* 0x000ff00000000800 */
[----:B------:R-:W2:Y:S08]  /*16c10*/  MUFU.EX2 R167, R167 ;  /* 0x000000a700a77308 */ /* 0x000eb00000000800 */
[----:B------:R-:W-:Y:S08]  /*16c20*/  MUFU.EX2 R169, R169 ;  /* 0x000000a900a97308 */ /* 0x000ff00000000800 */
[----:B------:R-:W2:Y:S01]  /*16c30*/  MUFU.EX2 R176, R176 ;  /* 0x000000b000b07308 */ /* 0x000ea20000000800 */
        /* <DEDUP_REMOVED lines=12> */
[C---:B---3--:R-:W-:Y:S06]  /*16d00*/  HMMA.16816.F32.BF16 R92, R4.reuse, R16, R92 ;  /* 0x00000010045c723c */ /* 0x048fec000004185c */
[----:B------:R-:W-:Y:S01]  /*16d10*/  HMMA.16816.F32.BF16 R96, R4, R18, R96 ;  /* 0x000000120460723c */ /* 0x000fe20000041860 */
[----:B------:R-:W3:Y:S06]  /*16d20*/  LDSM.16.MT88.4 R16, [R209+0x11000] ;  /* 0x01100000d110783b */ /* 0x000eec0000004200 */
[----:B-----5:R-:W-:-:S02]  /*16d30*/  F2FP.BF16.F32.PACK_AB R5, R161, R160 ;  /* 0x000000a0a105723e */ /* 0x020fc400000010ff */
[----:B-1----:R-:W-:Y:S02]  /*16d40*/  F2FP.BF16.F32.PACK_AB R7, R163, R162 ;  /* 0x000000a2a307723e */ /* 0x002fe400000010ff */
[----:B--2---:R-:W-:Y:S02]  /*16d50*/  F2FP.BF16.F32.PACK_AB R4, R167, R164 ;  /* 0x000000a4a704723e */ /* 0x004fe400000010ff */
[----:B------:R-:W-:-:S07]  /*16d60*/  F2FP.BF16.F32.PACK_AB R6, R176, R169 ;  /* 0x000000a9b006723e */ /* 0x000fce00000010ff */
[C---:B------:R-:W-:Y:S06]  /*16d70*/  HMMA.16816.F32.BF16 R116, R4.reuse, R12, R116 ;  /* 0x0000000c0474723c */ /* 0x040fec0000041874 */
[C---:B------:R-:W-:Y:S01]  /*16d80*/  HMMA.16816.F32.BF16 R104, R4.reuse, R14, R104 ;  /* 0x0000000e0468723c */ /* 0x040fe20000041868 */
[----:B------:R-:W1:Y:S05]  /*16d90*/  LDSM.16.MT88.4 R12, [R208+0x11000] ;  /* 0x01100000d00c783b */ /* 0x000e6a0000004200 */
[C---:B------:R-:W-:Y:S06]  /*16da0*/  HMMA.16816.F32.BF16 R52, R4.reuse, R8, R52 ;  /* 0x000000080434723c */ /* 0x040fec0000041834 */
[C---:B------:R-:W-:Y:S01]  /*16db0*/  HMMA.16816.F32.BF16 R56, R4.reuse, R10, R56 ;  /* 0x0000000a0438723c */ /* 0x040fe20000041838 */
[----:B------:R-:W2:Y:S05]  /*16dc0*/  LDSM.16.MT88.4 R8, [R207+0x11000] ;  /* 0x01100000cf08783b */ /* 0x000eaa0000004200 */
[C---:B----4-:R-:W-:Y:S06]  /*16dd0*/  HMMA.16816.F32.BF16 R60, R4.reuse, R20, R60 ;  /* 0x00000014043c723c */ /* 0x050fec000004183c */
        /* <DEDUP_REMOVED lines=8> */
[C---:B--2---:R-:W-:Y:S06]  /*16e60*/  HMMA.16816.F32.BF16 R84, R4.reuse, R8, R84 ;  /* 0x000000080454723c */ /* 0x044fec0000041854 */
[C---:B------:R-:W-:Y:S01]  /*16e70*/  HMMA.16816.F32.BF16 R88, R4.reuse, R10, R88 ;  /* 0x0000000a0458723c */ /* 0x040fe20000041858 */
[----:B------:R-:W2:Y:S01]  /*16e80*/  LDSM.16.MT88.4 R8, [R207+0xf800] ;  /* 0x00f80000cf08783b */ /* 0x000ea20000004200 */
        /* <DEDUP_REMOVED lines=14> */
[----:B------:R-:W2:Y:S02]  /*16f70*/  LDSM.16.MT88.4 R144, [R207+0xd800] ;  /* 0x00d80000cf90783b */ /* 0x000ea40000004200 */
[C---:B------:R-:W-:Y:S05]  /*16f80*/  HMMA.16816.F32.BF16 R124, R4.reuse, R140, R124 ;  /* 0x0000008c047c723c */ /* 0x040fea000004187c */
[----:B------:R-:W-:Y:S01]  /*16f90*/  MUFU.EX2 R177, R177 ;  /* 0x000000b100b17308 */ /* 0x000fe20000000800 */
[C---:B------:R-:W-:Y:S07]  /*16fa0*/  HMMA.16816.F32.BF16 R112, R4.reuse, R142, R112 ;  /* 0x0000008e0470723c */ /* 0x040fee0000041870 */
[----:B------:R-:W3:Y:S08]  /*16fb0*/  MUFU.EX2 R180, R180 ;  /* 0x000000b400b47308 */ /* 0x000ef00000000800 */
[----:B------:R-:W-:Y:S08]  /*16fc0*/  MUFU.EX2 R171, R171 ;  /* 0x000000ab00ab7308 */ /* 0x000ff00000000800 */
[----:B------:R-:W1:Y:S08]  /*16fd0*/  MUFU.EX2 R174, R174 ;  /* 0x000000ae00ae7308 */ /* 0x000e700000000800 */
[----:B------:R-:W-:Y:S08]  /*16fe0*/  MUFU.EX2 R170, R170 ;  /* 0x000000aa00aa7308 */ /* 0x000ff00000000800 */
[----:B------:R-:W2:Y:S01]  /*16ff0*/  MUFU.EX2 R165, R165 ;  /* 0x000000a500a57308 */ /* 0x000ea20000000800 */
[C---:B------:R-:W-:Y:S01]  /*17000*/  HMMA.16816.F32.BF16 R108, R4.reuse, R32, R108 ;  /* 0x00000020046c723c */ /* 0x040fe2000004186c */
[----:B------:R-:W-:Y:S01]  /*17010*/  FADD.FTZ R155, R155, R156 ;  /* 0x0000009c9b9b7221 */ /* 0x000fe20000010000 */
[----:B------:R-:W-:Y:S01]  /*17020*/  FADD.FTZ R154, R154, R159 ;  /* 0x0000009f9a9a7221 */ /* 0x000fe20000010000 */
[----:B------:R-:W2:Y:S03]  /*17030*/  LDSM.16.MT88.4 R140, [R206+0xd800] ;  /* 0x00d80000ce8c783b */ /* 0x000ea60000004200 */
[C---:B------:R-:W-:Y:S01]  /*17040*/  HMMA.16816.F32.BF16 R100, R4.reuse, R34, R100 ;  /* 0x000000220464723c */ /* 0x040fe20000041864 */
[----:B------:R-:W-:Y:S01]  /*17050*/  FADD.FTZ R155, R152, R155 ;  /* 0x0000009b989b7221 */ /* 0x000fe20000010000 */
[----:B------:R-:W-:Y:S01]  /*17060*/  FADD.FTZ R154, R153, R154 ;  /* 0x0000009a999a7221 */ /* 0x000fe20000010000 */
[----:B------:R-:W2:Y:S03]  /*17070*/  LDSM.16.MT88.4 R32, [R209+0xf800] ;  /* 0x00f80000d120783b */ /* 0x000ea60000004200 */
        /* <DEDUP_REMOVED lines=11> */
[----:B---3--:R-:W-:-:S02]  /*17130*/  F2FP.BF16.F32.PACK_AB R7, R180, R177 ;  /* 0x000000b1b407723e */ /* 0x008fc400000010ff */
[----:B-1----:R-:W-:Y:S01]  /*17140*/  F2FP.BF16.F32.PACK_AB R4, R174, R171 ;  /* 0x000000abae04723e */ /* 0x002fe200000010ff */
[----:B------:R-:W1:Y:S01]  /*17150*/  LDSM.16.MT88.4 R20, [R209+0x11800] ;  /* 0x01180000d114783b */ /* 0x000e620000004200 */
[----:B--2---:R-:W-:Y:S01]  /*17160*/  F2FP.BF16.F32.PACK_AB R6, R165, R170 ;  /* 0x000000aaa506723e */ /* 0x004fe200000010ff */
        /* <DEDUP_REMOVED lines=58> */
.L_x_5586:
        /* <DEDUP_REMOVED lines=80> */
.L_x_5579:
[----:B-1----:R-:W-:Y:S02]  /*17a10*/  R2UR UR4, R138 ;  /* 0x000000008a0472ca */ /* 0x002fe400000e0000 */
[----:B------:R-:W-:Y:S11]  /*17a20*/  R2UR UR5, R139 ;  /* 0x000000008b0572ca */ /* 0x000ff600000e0000 */
[----:B------:R-:W-:Y:S02]  /*17a30*/  @!UPT UIADD3 URZ, URZ, URZ, URZ ;  /* 0x0000003f3f3ff290 */ /* 0x000fe4000fffe03f */
[----:B--2---:R-:W2:Y:S02]  /*17a40*/  LD.E R8, desc[UR4][R132.64+0x40] ;  /* 0x0000400484087980 */ /* 0x004ea4000c101900 */
[----:B--2---:R-:W-:Y:S05]  /*17a50*/  IMAD.U32 R8, R8, -0x40, RZ ;  /* 0xffffffc008087824 */ /* 0x004fea00078e00ff */
[----:B------:R-:W-:Y:S02]  /*17a60*/  SHF.R.S32.HI R6, RZ, 0x1f, R8 ;  /* 0x0000001fff067819 */ /* 0x000fe40000011408 */
.L_x_5580:
[----:B------:R-:W-:Y:S05]  /*17a70*/  BSYNC B0 ;  /* 0x0000000000007941 */ /* 0x000fea0003800000 */
.L_x_5578:
        /* <DEDUP_REMOVED lines=420> */
.L_x_5584:
[----:B------:R-:W-:Y:S02]  /*194c0*/  R2UR UR4, R138 ;  /* 0x000000008a0472ca */ /* 0x000fe400000e0000 */
[----:B------:R-:W-:Y:S11]  /*194d0*/  R2UR UR5, R139 ;  /* 0x000000008b0572ca */ /* 0x000ff600000e0000 */
[----:B------:R-:W-:Y:S02]  /*194e0*/  @!UPT UIADD3 URZ, URZ, URZ, URZ ;  /* 0x0000003f3f3ff290 */ /* 0x000fe4000fffe03f */
[----:B------:R-:W2:Y:S02]  /*194f0*/  LD.E R8, desc[UR4][R132.64+0x38] ;  /* 0x0000380484087980 */ /* 0x000ea4000c101900 */
[----:B--2---:R-:W-:Y:S05]  /*19500*/  IMAD.U32 R8, R8, -0x40, RZ ;  /* 0xffffffc008087824 */ /* 0x004fea00078e00ff */
[----:B------:R-:W-:Y:S02]  /*19510*/  SHF.R.S32.HI R6, RZ, 0x1f, R8 ;  /* 0x0000001fff067819 */ /* 0x000fe40000011408 */
.L_x_5585:
[----:B------:R-:W-:Y:S05]  /*19520*/  BSYNC B0 ;  /* 0x0000000000007941 */ /* 0x000fea0003800000 */
.L_x_5583:
        /* <DEDUP_REMOVED lines=113> */
.L_x_5582:
[----:B------:R-:W-:Y:S05]  /*19c40*/  BSYNC B1 ;  /* 0x0000000000017941 */ /* 0x000fea0003800000 */
.L_x_5581:
        /* <DEDUP_REMOVED lines=518> */
.L_x_5577:
        /* <DEDUP_REMOVED lines=24> */
.L_x_5608:
        /* <DEDUP_REMOVED lines=195> */
[----:B------:R1:W-:Y:S01]  /*1ca60*/  @P3 MUFU.LG2 R25, R8 ;  /* 0x0000000800193308 */ /* 0x0003e20000000c00 */
[----:B------:R-:W-:Y:S01]  /*1ca70*/  LOP3.LUT R15, R15, 0xffffffe0, RZ, 0xc0, !PT ;  /* 0xffffffe00f0f7812 */ /* 0x000fe200078ec0ff */
[----:B--2---:R2:W5:Y:S01]  /*1ca80*/  LD.E R11, desc[UR12][R4.64+0xcc] ;  /* 0x0000cc0c040b7980 */ /* 0x004562000c101900 */
[----:B------:R-:W-:-:S03]  /*1ca90*/  LOP3.LUT R13, R13, 0xfffffff0, RZ, 0xc0, !PT ;  /* 0xfffffff00d0d7812 */ /* 0x000fc600078ec0ff */
[----:B------:R2:W5:Y:S01]  /*1caa0*/  LD.E.64 R112, desc[UR10][R4.64+0x78] ;  /* 0x0000780a04707980 */ /* 0x000562000c101b00 */
[----:B------:R-:W-:Y:S01]  /*1cab0*/  IADD3 R10, -R13, R12, RZ ;  /* 0x0000000c0d0a7210 */ /* 0x000fe20007ffe1ff */
[----:B------:R-:W2:Y:S03]  /*1cac0*/  @P4 MUFU.LG2 R24, R9 ;  /* 0x0000000900184308 */ /* 0x000ea60000000c00 */
[----:B------:R-:W-:Y:S02]  /*1cad0*/  LEA.HI R18, R10, R10, RZ, 0x1 ;  /* 0x0000000a0a127211 */ /* 0x000fe400078f08ff */
[----:B---3--:R-:W-:Y:S02]  /*1cae0*/  SHF.L.U32 R19, R2, 0x6, RZ ;  /* 0x0000000602137819 */ /* 0x008fe400000006ff */
        /* <DEDUP_REMOVED lines=25> */
[----:B------:R1:W2:Y:S04]  /*1cc80*/  LDS.128 R108, [R3] ;  /* 0x00000000036c7984 */ /* 0x0002a80000000c00 */
        /* <DEDUP_REMOVED lines=22> */
[----:B----4-:R-:W-:-:S04]  /*1cdf0*/  IMAD R16, R16, UR8, R219 ;  /* 0x0000000810107c24 */ /* 0x010fc8000f8e02db */
[----:B------:R-:W-:Y:S02]  /*1ce00*/  IMAD R16, R16, R23, R222 ;  /* 0x0000001710107224 */ /* 0x000fe400078e02de */
[----:B------:R4:W1:Y:S02]  /*1ce10*/  LDS.128 R20, [R3+0xb000] ;  /* 0x00b0000003147984 */ /* 0x0008640000000c00 */
[----:B------:R-:W-:Y:S02]  /*1ce20*/  IMAD R12, R17, R16, R12 ;  /* 0x00000010110c7224 */ /* 0x000fe400078e020c */
[----:B------:R4:W1:Y:S01]  /*1ce30*/  LDS.128 R16, [R3+0xb800] ;  /* 0x00b8000003107984 */ /* 0x0008620000000c00 */
[----:B--23--:R-:W-:Y:S05]  /*1ce40*/  @P0 BRA `(.L_x_5589) ;  /* 0x00000000003c0947 */ /* 0x00cfea0003800000 */
[----:B-1--4-:R-:W-:Y:S02]  /*1ce50*/  IMAD R3, R217, -0x40, R220 ;  /* 0xffffffc0d9037824 */ /* 0x012fe400078e02dc */
        /* <DEDUP_REMOVED lines=14> */
.L_x_5589:
[----:B------:R-:W-:Y:S05]  /*1cf40*/  BSYNC B0 ;  /* 0x0000000000007941 */ /* 0x000fea0003800000 */
.L_x_5588:
        /* <DEDUP_REMOVED lines=12> */
[----:B-1----:R1:W5:Y:S01]  /*1d010*/  LD.E R4, desc[UR4][R4.64+0xc0] ;  /* 0x0000c00404047980 */ /* 0x002362000c101900 */
[----:B------:R-:W-:Y:S01]  /*1d020*/  BSSY B0, `(.L_x_5590) ;  /* 0x0000020000007945 */ /* 0x000fe20003800000 */
[----:B----4-:R-:W-:Y:S02]  /*1d030*/  LEA.HI.X.SX32 R3, R11, R13, 0x1, P3 ;  /* 0x0000000d0b037211 */ /* 0x010fe400018f0eff */
        /* <DEDUP_REMOVED lines=30> */
.L_x_5591:
[----:B------:R-:W-:Y:S05]  /*1d220*/  BSYNC B0 ;  /* 0x0000000000007941 */ /* 0x000fea0003800000 */
.L_x_5590:
        /* <DEDUP_REMOVED lines=16> */
.L_x_5593:
[----:B------:R-:W-:Y:S05]  /*1d330*/  BSYNC B0 ;  /* 0x0000000000007941 */ /* 0x000fea0003800000 */
.L_x_5592:
        /* <DEDUP_REMOVED lines=15> */
.L_x_5595:
[----:B------:R-:W-:Y:S05]  /*1d430*/  BSYNC B0 ;  /* 0x0000000000007941 */ /* 0x000fea0003800000 */
.L_x_5594:
        /* <DEDUP_REMOVED lines=15> */
.L_x_5597:
[----:B------:R-:W-:Y:S05]  /*1d530*/  BSYNC B0 ;  /* 0x0000000000007941 */ /* 0x000fea0003800000 */
.L_x_5596:
        /* <DEDUP_REMOVED lines=15> */
.L_x_5599:
[----:B------:R-:W-:Y:S05]  /*1d630*/  BSYNC B0 ;  /* 0x0000000000007941 */ /* 0x000fea0003800000 */
.L_x_5598:
        /* <DEDUP_REMOVED lines=15> */
.L_x_5601:
[----:B------:R-:W-:Y:S05]  /*1d730*/  BSYNC B0 ;  /* 0x0000000000007941 */ /* 0x000fea0003800000 */
.L_x_5600:
        /* <DEDUP_REMOVED lines=15> */
.L_x_5603:
[----:B------:R-:W-:Y:S05]  /*1d830*/  BSYNC B0 ;  /* 0x0000000000007941 */ /* 0x000fea0003800000 */
.L_x_5602:
[----:B------:R-:W-:-:S04]  /*1d840*/  MOV R219, 0x0 ;  /* 0x0000000000db7802 */ /* 0x000fc80000000f00 */
[----:B-12345:R-:W-:Y:S05]  /*1d850*/  @P3 RET.REL.NODEC R218 `(_ZN5flash24flash_fwd_splitkv_kernelI23Flash_fwd_kernel_traitsILi192ELi64ELi64ELi4ELb0ELb0EN7cutlass10bfloat16_tE19Flash_kernel_traitsILi192ELi64ELi64ELi4ES3_EELb0ELb0ELb1ELb0ELb0ELb1ELb1ELb1EEEvNS_16Flash_fwd_paramsE) ;  /* 0xfffffe24dae83950 */ /* 0x03efea0003c3ffff */
        /* <DEDUP_REMOVED lines=11> */
[----:B-1----:R-:W-:Y:S05]  /*1d910*/  @P0 RET.REL.NODEC R218 `(_ZN5flash24flash_fwd_splitkv_kernelI23Flash_fwd_kernel_traitsILi192ELi64ELi64ELi4ELb0ELb0EN7cutlass10bfloat16_tE19Flash_kernel_traitsILi192ELi64ELi64ELi4ES3_EELb0ELb0ELb1ELb0ELb0ELb1ELb1ELb1EEEvNS_16Flash_fwd_paramsE) ;  /* 0xfffffe24dab80950 */ /* 0x002fea0003c3ffff */
[----:B------:R-:W-:Y:S01]  /*1d920*/  R2UR UR4, R6 ;  /* 0x00000000060472ca */ /* 0x000fe200000e0000 */
[----:B------:R-:W-:Y:S01]  /*1d930*/  IMAD.MOV.U32 R219, RZ, RZ, 0x0 ;  /* 0x00000000ffdb7424 */ /* 0x000fe200078e00ff */
[----:B------:R-:W-:-:S13]  /*1d940*/  R2UR UR5, R7 ;  /* 0x00000000070572ca */ /* 0x000fda00000e0000 */
[----:B------:R1:W-:Y:S02]  /*1d950*/  ST.E.128 desc[UR4][R12.64+0xaa00], R16 ;  /* 0x00aa00100c007985 */ /* 0x0003e4000c101d04 */
[----:B-1----:R-:W-:Y:S05]  /*1d960*/  RET.REL.NODEC R218 `(_ZN5flash24flash_fwd_splitkv_kernelI23Flash_fwd_kernel_traitsILi192ELi64ELi64ELi4ELb0ELb0EN7cutlass10bfloat16_tE19Flash_kernel_traitsILi192ELi64ELi64ELi4ES3_EELb0ELb0ELb1ELb0ELb0ELb1ELb1ELb1EEEvNS_16Flash_fwd_paramsE) ;  /* 0xfffffe24daa47950 */ /* 0x002fea0003c3ffff */
.L_x_5587:
[----:B------:R-:W-:Y:S01]  /*1d970*/  MOV R11, 0x2 ;  /* 0x00000002000b7802 */ /* 0x000fe20000000f00 */
[----:B------:R-:W-:Y:S01]  /*1d980*/  IMAD.MOV.U32 R8, RZ, RZ, 0x1f ;  /* 0x0000001fff087424 */ /* 0x000fe200078e00ff */
[----:B------:R-:W-:-:S07]  /*1d990*/  MOV R10, 0xffffffff ;  /* 0xffffffff000a7802 */ /* 0x000fce0000000f00 */
[----:B-1---5:R-:W-:Y:S05]  /*1d9a0*/  WARPSYNC.COLLECTIVE R10, `(.L_x_5604) ;  /* 0x000000000a087348 */ /* 0x022fea0003c00000 */
[----:B------:R2:W3:Y:S02]  /*1d9b0*/  SHFL.BFLY P0, R14, R228, R11, R8 ;  /* 0x0c00000be40e7389 */ /* 0x0004e40000000008 */
[----:B-123-5:R-:W-:Y:S01]  /*1d9c0*/  ENDCOLLECTIVE ;  /* 0x000000000000791b */ /* 0x02efe20003800000 */
.L_x_5604:
[----:B------:R-:W-:Y:S02]  /*1d9d0*/  IMAD.MOV.U32 R9, RZ, RZ, R14 ;  /* 0x000000ffff097224 */ /* 0x000fe400078e000e */
[----:B------:R-:W-:Y:S02]  /*1d9e0*/  IMAD.MOV.U32 R11, RZ, RZ, 0x1 ;  /* 0x00000001ff0b7424 */ /* 0x000fe400078e00ff */
[----:B------:R-:W-:-:S05]  /*1d9f0*/  FADD.FTZ R12, R9, R228 ;  /* 0x000000e4090c7221 */ /* 0x000fca0000010000 */
[----:B------:R-:W-:-:S07]  /*1da00*/  MOV R228, R12 ;  /* 0x0000000c00e47202 */ /* 0x000fce0000000f00 */
[----:B------:R-:W-:Y:S05]  /*1da10*/  WARPSYNC.COLLECTIVE R10, `(.L_x_5605) ;  /* 0x000000000a087348 */ /* 0x000fea0003c00000 */
[----:B------:R1:W2:Y:S02]  /*1da20*/  SHFL.BFLY P0, R14, R228, R11, R8 ;  /* 0x0c00000be40e7389 */ /* 0x0002a40000000008 */
[----:B-12---:R-:W-:Y:S01]  /*1da30*/  ENDCOLLECTIVE ;  /* 0x000000000000791b */ /* 0x006fe20003800000 */
.L_x_5605:
[----:B------:R-:W-:Y:S01]  /*1da40*/  MOV R228, R229 ;  /* 0x000000e500e47202 */ /* 0x000fe20000000f00 */
[----:B------:R-:W-:Y:S01]  /*1da50*/  IMAD.MOV.U32 R11, RZ, RZ, 0x2 ;  /* 0x00000002ff0b7424 */ /* 0x000fe200078e00ff */
[----:B------:R-:W-:-:S07]  /*1da60*/  MOV R9, R14 ;  /* 0x0000000e00097202 */ /* 0x000fce0000000f00 */
[----:B------:R-:W-:Y:S05]  /*1da70*/  WARPSYNC.COLLECTIVE R10, `(.L_x_5606) ;  /* 0x000000000a087348 */ /* 0x000fea0003c00000 */
[----:B------:R1:W2:Y:S02]  /*1da80*/  SHFL.BFLY P0, R14, R228, R11, R8 ;  /* 0x0c00000be40e7389 */ /* 0x0002a40000000008 */
[----:B-12---:R-:W-:Y:S01]  /*1da90*/  ENDCOLLECTIVE ;  /* 0x000000000000791b */ /* 0x006fe20003800000 */
.L_x_5606:
[----:B------:R-:W-:Y:S01]  /*1daa0*/  FADD.FTZ R9, R12, R9 ;  /* 0x000000090c097221 */ /* 0x000fe20000010000 */
[----:B------:R-:W-:Y:S01]  /*1dab0*/  FADD.FTZ R13, R14, R229 ;  /* 0x000000e50e0d7221 */ /* 0x000fe20000010000 */
[----:B------:R-:W-:-:S04]  /*1dac0*/  MOV R11, 0x1 ;  /* 0x00000001000b7802 */ /* 0x000fc80000000f00 */
[----:B------:R-:W-:-:S07]  /*1dad0*/  MOV R228, R13 ;  /* 0x0000000d00e47202 */ /* 0x000fce0000000f00 */
[----:B------:R-:W-:Y:S05]  /*1dae0*/  WARPSYNC.COLLECTIVE R10, `(.L_x_5607) ;  /* 0x000000000a087348 */ /* 0x000fea0003c00000 */
[----:B------:R1:W2:Y:S02]  /*1daf0*/  SHFL.BFLY P0, R14, R228, R11, R8 ;  /* 0x0c00000be40e7389 */ /* 0x0002a40000000008 */
[----:B-12---:R-:W-:Y:S01]  /*1db00*/  ENDCOLLECTIVE ;  /* 0x000000000000791b */ /* 0x006fe20003800000 */
.L_x_5607:
[----:B------:R-:W-:Y:S05]  /*1db10*/  BRA `(.L_x_5608) ;  /* 0xffffffe000c47947 */ /* 0x000fea000383ffff */
.L_x_5609:
        /* <DEDUP_REMOVED lines=14> */
.L_x_7909:


//--------------------- .text._ZN5flash24flash_fwd_splitkv_kernelI23Flash_fwd_kernel_traitsILi192ELi64ELi64ELi4ELb0ELb0EN7cutlass10bfloat16_tE19Flash_kernel_traitsILi192ELi64ELi64ELi4ES3_EELb0ELb1ELb0ELb0ELb1ELb0ELb0ELb0EEEvNS_16Flash_fwd_paramsE --------------------------
	.section	.text._ZN5flash24flash_fwd_splitkv_kernelI23Flash_fwd_kernel_traitsILi192ELi64ELi64ELi4ELb0ELb0EN7cutlass10bfloat16_tE19Flash_kernel_traitsILi192ELi64ELi64ELi4ES3_EELb0ELb1ELb0ELb0ELb1ELb0ELb0ELb0EEEvNS_16Flash_fwd_paramsE,"ax",@progbits
	.align	128
        .global         _ZN5flash24flash_fwd_splitkv_kernelI23Flash_fwd_kernel_traitsILi192ELi64ELi64ELi4ELb0ELb0EN7cutlass10bfloat16_tE19Flash_kernel_traitsILi192ELi64ELi64ELi4ES3_EELb0ELb1ELb0ELb0ELb1ELb0ELb0ELb0EEEvNS_16Flash_fwd_paramsE
        .type           _ZN5flash24flash_fwd_splitkv_kernelI23Flash_fwd_kernel_traitsILi192ELi64ELi64ELi4ELb0ELb0EN7cutlass10bfloat16_tE19Flash_kernel_traitsILi192ELi64ELi64ELi4ES3_EELb0ELb1ELb0ELb0ELb1ELb0ELb0ELb0EEEvNS_16Flash_fwd_paramsE,@function
        .size           _ZN5flash24flash_fwd_splitkv_kernelI23Flash_fwd_kernel_traitsILi192ELi64ELi64ELi4ELb0ELb0EN7cutlass10bfloat16_tE19Flash_kernel_traitsILi192ELi64ELi64ELi4ES3_EELb0ELb1ELb0ELb0ELb1ELb0ELb0ELb0EEEvNS_16Flash_fwd_paramsE,(.L_x_7964 - _ZN5flash24flash_fwd_splitkv_kernelI23Flash_fwd_kernel_traitsILi192ELi64ELi64ELi4ELb0ELb0EN7cutlass10bfloat16_tE19Flash_kernel_traitsILi192ELi64ELi64ELi4ES3_EELb0ELb1ELb0ELb0ELb1ELb0ELb0ELb0EEEvNS_16Flash_fwd_paramsE)
        .other          _ZN5flash24flash_fwd_splitkv_kernelI23Flash_fwd_kernel_traitsILi192ELi64ELi64ELi4ELb0ELb0EN7cutlass10bfloat16_tE19Flash_kernel_traitsILi192ELi64ELi64ELi4ES3_EELb0ELb1ELb0ELb0ELb1ELb0ELb0ELb0EEEvNS_16Flash_fwd_paramsE,@"STO_CUDA_ENTRY STV_DEFAULT"
_ZN5flash24flash_fwd_splitkv_kernelI23Flash_fwd_kernel_traitsILi192ELi64ELi64ELi4ELb0ELb0EN7cutlass10bfloat16_tE19Flash_kernel_traitsILi192ELi64ELi64ELi4ES3_EELb0ELb1ELb0ELb0ELb1ELb0ELb0ELb0EEEvNS_16Flash_fwd_paramsE:
.text._ZN5flash24flash_fwd_splitkv_kernelI23Flash_fwd_kernel_traitsILi192ELi64ELi64ELi4ELb0ELb0EN7cutlass10bfloat16_tE19Flash_kernel_traitsILi192ELi64ELi64ELi4ES3_EELb0ELb1ELb0ELb0ELb1ELb0ELb0ELb0EEEvNS_16Flash_fwd_paramsE:
        /* <DEDUP_REMOVED lines=35> */
[----:B------:R-:W1:Y:S01]  /*0230*/  S2R R80, SR_TID.X ;  /* 0x0000000000507919 */ /* 0x000e620000002100 */
        /* <DEDUP_REMOVED lines=19> */
.L_x_5610:
[----:B------:R-:W-:-:S03]  /*0370*/  ULDC UR6, c[0x0][0x2c8] ;  /* 0x0000b20000067ab9 */ /* 0x000fc60000000800 */
.L_x_5611:
        /* <DEDUP_REMOVED lines=11> */
[----:B------:R-:W-:-:S06]  /*0430*/  UISETP.GT.AND UP0, UPT, UR18, UR16, UPT ;  /* 0x000000101200728c */ /* 0x000fcc000bf04270 */
[----:B------:R-:W-:Y:S01]  /*0440*/  PLOP3.LUT P0, PT, PT, PT, UP0, 0x80, 0x0 ;  /* 0x000000000000781c */ /* 0x000fe20003f0f008 */
[----:B------:R-:W-:-:S04]  /*0450*/  @!UP1 UISETP.NE.U32.AND UP0, UPT, UR4, URZ, UPT ;  /* 0x0000003f0400928c */ /* 0x000fc8000bf05070 */
[----:B------:R-:W-:-:S03]  /*0460*/  @!UP1 UISETP.NE.AND.EX UP0, UPT, UR5, URZ, UPT, UP0 ;  /* 0x0000003f0500928c */ /* 0x000fc6000bf05300 */
[----:B------:R-:W-:Y:S01]  /*0470*/  @!UP1 ULDC UR5, c[0x0][0x2cc] ;  /* 0x0000b30000059ab9 */ /* 0x000fe20000000800 */
[----:B--2---:R-:W-:-:S04]  /*0480*/  @P1 R2UR UR17, R0 ;  /* 0x00000000001112ca */ /* 0x004fc800000e0000 */
[----:B------:R-:W-:Y:S11]  /*0490*/  @!P0 EXIT ;  /* 0x000000000000894d */ /* 0x000ff60003800000 */
[----:B------:R-:W-:Y:S02]  /*04a0*/  @!UP1 USEL UR5, UR5, URZ, UP0 ;  /* 0x0000003f05059287 */ /* 0x000fe40008000000 */
[----:B------:R-:W-:Y:S01]  /*04b0*/  @UP1 UIADD3 UR17, UR17, -UR9, URZ ;  /* 0x8000000911111290 */ /* 0x000fe2000fffe03f */
[----:B------:R-:W-:Y:S01]  /*04c0*/  ULDC UR4, c[0x0][0x2c8] ;  /* 0x0000b20000047ab9 */ /* 0x000fe20000000800 */
[----:B------:R-:W-:Y:S02]  /*04d0*/  @!UP1 UIADD3 UR17, UR5, UR6, -UR9 ;  /* 0x0000000605119290 */ /* 0x000fe4000fffe809 */
[----:B------:R-:W-:Y:S02]  /*04e0*/  UIADD3 UR4, UR4, 0x3f, URZ ;  /* 0x0000003f04047890 */ /* 0x000fe4000fffe03f */
[----:B------:R-:W-:Y:S02]  /*04f0*/  UIADD3 UR5, -UR18, 0x7f, UR16 ;  /* 0x0000007f12057890 */ /* 0x000fe4000fffe110 */
[----:B------:R-:W-:Y:S01]  /*0500*/  UIADD3 UR10, UR17, UR16, -UR18 ;  /* 0x00000010110a7290 */ /* 0x000fe2000fffe812 */
[----:B------:R-:W-:Y:S01]  /*0510*/  ULDC UR12, c[0x0][0x398] ;  /* 0x0000e600000c7ab9 */ /* 0x000fe20000000800 */
[----:B------:R-:W-:Y:S01]  /*0520*/  ULDC UR13, c[0x0][0x394] ;  /* 0x0000e500000d7ab9 */ /* 0x000fe20000000800 */
[----:B------:R-:W-:-:S02]  /*0530*/  USHF.R.S32.HI UR22, URZ, 0x1f, UR4 ;  /* 0x0000001f3f167899 */ /* 0x000fc40008011404 */
[----:B------:R-:W-:Y:S02]  /*0540*/  UIADD3 UR7, UR17, 0x3f, URZ ;  /* 0x0000003f11077890 */ /* 0x000fe4000fffe03f */
[----:B------:R-:W-:Y:S02]  /*0550*/  UIADD3 UR5, UR5, UR12, UR17 ;  /* 0x0000000c05057290 */ /* 0x000fe4000fffe011 */
[----:B------:R-:W-:Y:S02]  /*0560*/  UIADD3 UR10, UR10, -UR13, URZ ;  /* 0x8000000d0a0a7290 */ /* 0x000fe4000fffe03f */
[----:B------:R-:W-:Y:S02]  /*0570*/  ULEA.HI UR22, UR22, UR4, URZ, 0x6 ;  /* 0x0000000416167291 */ /* 0x000fe4000f8f303f */
[----:B------:R-:W-:Y:S02]  /*0580*/  USHF.R.S32.HI UR6, URZ, 0x1f, UR7 ;  /* 0x0000001f3f067899 */ /* 0x000fe40008011407 */
[----:B------:R-:W-:-:S02]  /*0590*/  USHF.R.S32.HI UR4, URZ, 0x1f, UR5 ;  /* 0x0000001f3f047899 */ /* 0x000fc40008011405 */
[----:B------:R-:W-:Y:S02]  /*05a0*/  USHF.R.S32.HI UR8, URZ, 0x1f, UR10 ;  /* 0x0000001f3f087899 */ /* 0x000fe4000801140a */
[----:B------:R-:W-:Y:S02]  /*05b0*/  ULEA.HI UR6, UR6, UR7, URZ, 0x6 ;  /* 0x0000000706067291 */ /* 0x000fe4000f8f303f */
[----:B------:R-:W-:Y:S02]  /*05c0*/  ULEA.HI UR4, UR4, UR5, URZ, 0x6 ;  /* 0x0000000504047291 */ /* 0x000fe4000f8f303f */
[----:B------:R-:W-:Y:S02]  /*05d0*/  ULEA.HI UR8, UR8, UR10, URZ, 0x6 ;  /* 0x0000000a08087291 */ /* 0x000fe4000f8f303f */
[----:B------:R-:W-:Y:S02]  /*05e0*/  USHF.R.S32.HI UR6, URZ, 0x6, UR6 ;  /* 0x000000063f067899 */ /* 0x000fe40008011406 */
[----:B------:R-:W-:-:S02]  /*05f0*/  USHF.R.S32.HI UR4, URZ, 0x6, UR4 ;  /* 0x000000063f047899 */ /* 0x000fc40008011404 */
[----:B------:R-:W-:Y:S02]  /*0600*/  USHF.R.S32.HI UR8, URZ, 0x6, UR8 ;  /* 0x000000063f087899 */ /* 0x000fe40008011408 */
[----:B------:R-:W-:Y:S01]  /*0610*/  USHF.R.S32.HI UR22, URZ, 0x6, UR22 ;  /* 0x000000063f167899 */ /* 0x000fe20008011416 */
[----:B------:R-:W-:Y:S01]  /*0620*/  IMAD.U32 R145, RZ, RZ, UR6 ;  /* 0x00000006ff917e24 */ /* 0x000fe2000f8e00ff */
[----:B------:R-:W-:Y:S01]  /*0630*/  UISETP.LT.AND UP0, UPT, URZ, UR8, UPT ;  /* 0x000000083f00728c */ /* 0x000fe2000bf01270 */
[----:B------:R-:W-:-:S03]  /*0640*/  IMAD.U32 R0, RZ, RZ, UR4 ;  /* 0x00000004ff007e24 */ /* 0x000fc6000f8e00ff */
[----:B------:R-:W-:Y:S02]  /*0650*/  USEL UR10, URZ, UR8, !UP0 ;  /* 0x000000083f0a7287 */ /* 0x000fe4000c000000 */
[----:B------:R-:W-:-:S04]  /*0660*/  VIMNMX3 R145, R145, UR22, R0, PT ;  /* 0x0000001691917c0f */ /* 0x000fc8000b800100 */
[----:B------:R-:W-:-:S13]  /*0670*/  ISETP.LE.AND P0, PT, R145, UR10, PT ;  /* 0x0000000a91007c0c */ /* 0x000fda000bf03270 */
[----:B------:R-:W-:Y:S05]  /*0680*/  @!P0 BRA `(.L_x_5612) ;  /* 0x00000008000c8947 */ /* 0x000fea0003800000 */
[----:B------:R-:W-:Y:S01]  /*0690*/  SHF.R.S32.HI R7, RZ, 0x1f, R80 ;  /* 0x0000001fff077819 */ /* 0x000fe20000011450 */
[----:B------:R-:W-:Y:S01]  /*06a0*/  UISETP.NE.AND UP0, UPT, UR11, -0x1, UPT ;  /* 0xffffffff0b00788c */ /* 0x000fe2000bf05270 */
[C---:B------:R-:W-:Y:S01]  /*06b0*/  LOP3.LUT P6, RZ, R80.reuse, 0x7, RZ, 0xc0, !PT ;  /* 0x0000000750ff7812 */ /* 0x040fe200078cc0ff */
[----:B------:R-:W-:Y:S01]  /*06c0*/  USHF.R.S32.HI UR10, URZ, 0x1f, UR16 ;  /* 0x0000001f3f0a7899 */ /* 0x000fe20008011410 */
[----:B------:R-:W-:Y:S01]  /*06d0*/  LEA.HI R7, R7, R80, RZ, 0x3 ;  /* 0x0000005007077211 */ /* 0x000fe200078f18ff */
[----:B------:R-:W-:Y:S01]  /*06e0*/  ULDC.64 UR6, c[0x0][0x298] ;  /* 0x0000a60000067ab9 */ /* 0x000fe20000000a00 */
[----:B------:R-:W-:Y:S01]  /*06f0*/  UIADD3 UR18, -UR16, UR18, URZ ;  /* 0x0000001210127290 */ /* 0x000fe2000fffe13f */
[----:B------:R-:W-:Y:S01]  /*0700*/  IMAD.U32 R0, RZ, RZ, UR6 ;  /* 0x00000006ff007e24 */ /* 0x000fe2000f8e00ff */
[----:B------:R-:W-:Y:S01]  /*0710*/  LOP3.LUT R3, R7, 0x1ffffff8, RZ, 0xc0, !PT ;  /* 0x1ffffff807037812 */ /* 0x000fe200078ec0ff */
[----:B------:R-:W-:Y:S01]  /*0720*/  UIMAD UR10, UR10, UR6, URZ ;  /* 0x000000060a0a72a4 */ /* 0x000fe2000f8e023f */
[----:B------:R-:W-:Y:S01]  /*0730*/  SHF.R.S32.HI R7, RZ, 0x3, R7 ;  /* 0x00000003ff077819 */ /* 0x000fe20000011407 */
[----:B------:R-:W-:Y:S01]  /*0740*/  USHF.R.S32.HI UR9, URZ, 0x1f, UR20 ;  /* 0x0000001f3f097899 */ /* 0x000fe20008011414 */
[----:B------:R-:W-:Y:S01]  /*0750*/  BSSY B0, `(.L_x_5613) ;  /* 0x0000031000007945 */ /* 0x000fe20003800000 */
[----:B------:R-:W-:Y:S01]  /*0760*/  IMAD.IADD R4, R80, 0x1, -R3 ;  /* 0x0000000150047824 */ /* 0x000fe200078e0a03 */
[----:B------:R-:W-:Y:S01]  /*0770*/  @!UP0 USHF.R.S32.HI UR8, URZ, 0x1f, UR19 ;  /* 0x0000001f3f088899 */ /* 0x000fe20008011413 */
[C---:B------:R-:W-:Y:S01]  /*0780*/  VIADD R2, R7.reuse, 0x10 ;  /* 0x0000001007027836 */ /* 0x040fe20000000000 */
[----:B------:R-:W-:Y:S01]  /*0790*/  @!UP0 ULDC.64 UR4, c[0x0][0x290] ;  /* 0x0000a40000048ab9 */ /* 0x000fe20000000a00 */
[----:B------:R-:W-:Y:S01]  /*07a0*/  IMAD.SHL.U32 R4, R4, 0x8, RZ ;  /* 0x0000000804047824 */ /* 0x000fe200078e00ff */
[----:B------:R-:W-:Y:S01]  /*07b0*/  @!UP0 UIMAD UR8, UR8, UR4, URZ ;  /* 0x00000004080882a4 */ /* 0x000fe2000f8e023f */
[C---:B------:R-:W-:Y:S01]  /*07c0*/  ISETP.GE.OR P5, PT, R7.reuse, UR18, P6 ;  /* 0x0000001207007c0c */ /* 0x040fe2000b7a6670 */
[----:B------:R-:W-:Y:S01]  /*07d0*/  @!UP0 UIMAD.WIDE.U32 UR12, UR19, UR4, URZ ;  /* 0x00000004130c82a5 */ /* 0x000fe2000f8e003f */
[C---:B------:R-:W-:Y:S01]  /*07e0*/  ISETP.GE.AND P2, PT, R2.reuse, UR18, PT ;  /* 0x0000001202007c0c */ /* 0x040fe2000bf46270 */
[----:B------:R-:W-:Y:S01]  /*07f0*/  @UP0 UIMAD.WIDE.U32 UR22, UR11, UR6, URZ ;  /* 0x000000060b1602a5 */ /* 0x000fe2000f8e003f */
[--C-:B------:R-:W-:Y:S01]  /*0800*/  SHF.R.S32.HI R5, RZ, 0x1f, R4.reuse ;  /* 0x0000001fff057819 */ /* 0x100fe20000011404 */
[----:B------:R-:W-:Y:S01]  /*0810*/  UIMAD UR10, UR16, UR7, UR10 ;  /* 0x00000007100a72a4 */ /* 0x000fe2000f8e020a */
[----:B------:R-:W-:Y:S01]  /*0820*/  ISETP.GE.OR P4, PT, R2, UR18, P6 ;  /* 0x0000001202007c0c */ /* 0x000fe2000b786670 */
[----:B------:R-:W-:Y:S01]  /*0830*/  @!UP0 UIMAD UR8, UR19, UR5, UR8 ;  /* 0x00000005130882a4 */ /* 0x000fe2000f8e0208 */
[----:B------:R-:W-:Y:S01]  /*0840*/  VIADD R2, R7, 0x20 ;  /* 0x0000002007027836 */ /* 0x000fe20000000000 */
[----:B------:R-:W-:Y:S01]  /*0850*/  @UP0 UIMAD UR11, UR11, UR7, UR23 ;  /* 0x000000070b0b02a4 */ /* 0x000fe2000f8e0217 */
[----:B------:R-:W-:Y:S01]  /*0860*/  IMAD.WIDE.U32 R4, R0, UR16, R4 ;  /* 0x0000001000047c25 */ /* 0x000fe2000f8e0004 */
[----:B------:R-:W-:Y:S01]  /*0870*/  @!UP0 UMOV UR22, UR12 ;  /* 0x0000000c00168c82 */ /* 0x000fe20008000000 */
[----:B------:R-:W-:Y:S01]  /*0880*/  @!UP0 UIADD3 UR11, UR13, UR8, URZ ;  /* 0x000000080d0b8290 */ /* 0x000fe2000fffe03f */
[----:B------:R-:W-:Y:S01]  /*0890*/  ISETP.GE.AND P1, PT, R2, UR18, PT ;  /* 0x0000001202007c0c */ /* 0x000fe2000bf26270 */
[----:B------:R-:W-:Y:S01]  /*08a0*/  IMAD.U32 R0, RZ, RZ, UR10 ;  /* 0x0000000aff007e24 */ /* 0x000fe2000f8e00ff */
[----:B------:R-:W-:Y:S01]  /*08b0*/  IADD3 R8, P0, R4, UR22, RZ ;  /* 0x0000001604087c10 */ /* 0x000fe2000ff1e0ff */
[----:B------:R-:W-:Y:S01]  /*08c0*/  ULDC.64 UR4, c[0x0][0x2a0] ;  /* 0x0000a80000047ab9 */ /* 0x000fe20000000a00 */
[----:B------:R-:W-:Y:S01]  /*08d0*/  ULDC UR8, c[0x0][0x270] ;  /* 0x00009c0000087ab9 */ /* 0x000fe20000000800 */
[----:B------:R-:W-:Y:S01]  /*08e0*/  UIMAD UR9, UR9, UR4, URZ ;  /* 0x00000004090972a4 */ /* 0x000fe2000f8e023f */
[----:B------:R-:W-:Y:S01]  /*08f0*/  IADD3.X R9, R5, UR11, R0, P0, !PT ;  /* 0x0000000b05097c10 */ /* 0x000fe200087fe400 */
[----:B------:R-:W-:Y:S01]  /*0900*/  IMAD.U32 R3, RZ, RZ, UR4 ;  /* 0x00000004ff037e24 */ /* 0x000fe2000f8e00ff */
[----:B------:R-:W-:Y:S01]  /*0910*/  ISETP.GE.AND P0, PT, R7, UR18, PT ;  /* 0x0000001207007c0c */ /* 0x000fe2000bf06270 */
[----:B------:R-:W-:Y:S01]  /*0920*/  UIMAD UR5, UR20, UR5, UR9 ;  /* 0x00000005140572a4 */ /* 0x000fe2000f8e0209 */
[----:B------:R-:W-:Y:S01]  /*0930*/  ISETP.GE.OR P3, PT, R2, UR18, P6 ;  /* 0x0000001202007c0c */ /* 0x000fe2000b766670 */
[----:B------:R-:W-:Y:S01]  /*0940*/  UIMAD UR8, UR19, UR8, UR20 ;  /* 0x00000008130872a4 */ /* 0x000fe2000f8e0214 */
[----:B------:R-:W-:Y:S01]  /*0950*/  IMAD.WIDE.U32 R8, R3, UR20, R8 ;  /* 0x0000001403087c25 */ /* 0x000fe2000f8e0008 */
[----:B------:R-:W-:Y:S01]  /*0960*/  ULDC UR4, c[0x0][0x2c4] ;  /* 0x0000b10000047ab9 */ /* 0x000fe20000000800 */
[----:B------:R-:W-:Y:S01]  /*0970*/  SHF.R.S32.HI R5, RZ, 0x1f, R7 ;  /* 0x0000001fff057819 */ /* 0x000fe20000011407 */
[----:B------:R-:W-:Y:S01]  /*0980*/  UIMAD UR16, UR8, UR4, UR16 ;  /* 0x00000004081072a4 */ /* 0x000fe2000f8e0210 */
[----:B------:R-:W-:-:S05]  /*0990*/  VIADD R13, R9, UR5 ;  /* 0x00000005090d7c36 */ /* 0x000fca0008000000 */
[----:B------:R-:W-:Y:S06]  /*09a0*/  @P0 BRA `(.L_x_5614) ;  /* 0x00000000002c0947 */ /* 0x000fec0003800000 */
[----:B------:R-:W-:Y:S01]  /*09b0*/  MOV R12, R8 ;  /* 0x00000008000c7202 */ /* 0x000fe20000000f00 */
[----:B------:R-:W-:Y:S01]  /*09c0*/  IMAD R0, R5, UR6, RZ ;  /* 0x0000000605007c24 */ /* 0x000fe2000f8e02ff */
[----:B------:R-:W-:-:S03]  /*09d0*/  ULDC.64 UR4, c[0x0][0x280] ;  /* 0x0000a00000047ab9 */ /* 0x000fc60000000a00 */
[----:B------:R-:W-:-:S04]  /*09e0*/  IMAD.WIDE.U32 R2, R7, UR6, R12 ;  /* 0x0000000607027c25 */ /* 0x000fc8000f8e000c */
[----:B------:R-:W-:Y:S01]  /*09f0*/  IMAD R0, R7, UR7, R0 ;  /* 0x0000000707007c24 */ /* 0x000fe2000f8e0200 */
[----:B------:R-:W-:-:S04]  /*0a00*/  LEA R10, P0, R2, UR4, 0x1 ;  /* 0x00000004020a7c11 */ /* 0x000fc8000f8008ff */
[----:B------:R-:W-:-:S04]  /*0a10*/  IADD3 R0, R3, R0, RZ ;  /* 0x0000000003007210 */ /* 0x000fc80007ffe0ff */
[----:B------:R-:W-:-:S05]  /*0a20*/  LEA.HI.X R11, R2, UR5, R0, 0x1, P0 ;  /* 0x00000005020b7c11 */ /* 0x000fca00080f0c00 */
[----:B------:R1:W-:Y:S04]  /*0a30*/  STG.E.128 desc[UR14][R10.64], RZ ;  /* 0x000000ff0a007986 */ /* 0x0003e8000c101d0e */
[----:B------:R1:W-:Y:S04]  /*0a40*/  STG.E.128 desc[UR14][R10.64+0x80], RZ ;  /* 0x000080ff0a007986 */ /* 0x0003e8000c101d0e */
[----:B------:R1:W-:Y:S02]  /*0a50*/  STG.E.128 desc[UR14][R10.64+0x100], RZ ;  /* 0x000100ff0a007986 */ /* 0x0003e4000c101d0e */
.L_x_5614:
[----:B------:R-:W-:Y:S05]  /*0a60*/  BSYNC B0 ;  /* 0x0000000000007941 */ /* 0x000fea0003800000 */
.L_x_5613:
[----:B------:R-:W-:Y:S01]  /*0a70*/  BSSY B0, `(.L_x_5615) ;  /* 0x0000012000007945 */ /* 0x000fe20003800000 */
[C---:B------:R-:W-:Y:S02]  /*0a80*/  IADD3 R4, P0, R7.reuse, UR16, RZ ;  /* 0x0000001007047c10 */ /* 0x040fe4000ff1e0ff */
[----:B------:R-:W-:Y:S01]  /*0a90*/  IADD3 R6, R7, 0x30, RZ ;  /* 0x0000003007067810 */ /* 0x000fe20007ffe0ff */
[----:B------:R-:W-:Y:S05]  /*0aa0*/  @P2 BRA `(.L_x_5616) ;  /* 0x0000000000382947 */ /* 0x000fea0003800000 */
[----:B------:R-:W-:Y:S01]  /*0ab0*/  IADD3 R3, P2, R7, 0x10, RZ ;  /* 0x0000001007037810 */ /* 0x000fe20007f5e0ff */
[----:B-1----:R-:W-:Y:S01]  /*0ac0*/  IMAD.MOV.U32 R10, RZ, RZ, R8 ;  /* 0x000000ffff0a7224 */ /* 0x002fe200078e0008 */
[----:B------:R-:W-:Y:S01]  /*0ad0*/  MOV R11, R13 ;  /* 0x0000000d000b7202 */ /* 0x000fe20000000f00 */
[----:B------:R-:W-:Y:S02]  /*0ae0*/  ULDC.64 UR4, c[0x0][0x280] ;  /* 0x0000a00000047ab9 */ /* 0x000fe40000000a00 */
[----:B------:R-:W-:Y:S02]  /*0af0*/  IMAD.X R0, RZ, RZ, R5, P2 ;  /* 0x000000ffff007224 */ /* 0x000fe400010e0605 */
[----:B------:R-:W-:-:S04]  /*0b00*/  IMAD.WIDE.U32 R10, R3, UR6, R10 ;  /* 0x00000006030a7c25 */ /* 0x000fc8000f8e000a */
[----:B------:R-:W-:Y:S01]  /*0b10*/  IMAD R0, R0, UR6, RZ ;  /* 0x0000000600007c24 */ /* 0x000fe2000f8e02ff */
[----:B------:R-:W-:-:S03]  /*0b20*/  LEA R2, P2, R10, UR4, 0x1 ;  /* 0x000000040a027c11 */ /* 0x000fc6000f8408ff */
[----:B------:R-:W-:-:S05]  /*0b30*/  IMAD R0, R3, UR7, R0 ;  /* 0x0000000703007c24 */ /* 0x000fca000f8e0200 */
[----:B------:R-:W-:-:S04]  /*0b40*/  IADD3 R3, R11, R0, RZ ;  /* 0x000000000b037210 */ /* 0x000fc80007ffe0ff */
[----:B------:R-:W-:-:S05]  /*0b50*/  LEA.HI.X R3, R10, UR5, R3, 0x1, P2 ;  /* 0x000000050a037c11 */ /* 0x000fca00090f0c03 */
[----:B------:R2:W-:Y:S04]  /*0b60*/  STG.E.128 desc[UR14][R2.64], RZ ;  /* 0x000000ff02007986 */ /* 0x0005e8000c101d0e */
[----:B------:R2:W-:Y:S04]  /*0b70*/  STG.E.128 desc[UR14][R2.64+0x80], RZ ;  /* 0x000080ff02007986 */ /* 0x0005e8000c101d0e */
[----:B------:R2:W-:Y:S02]  /*0b80*/  STG.E.128 desc[UR14][R2.64+0x100], RZ ;  /* 0x000100ff02007986 */ /* 0x0005e4000c101d0e */
.L_x_5616:
[----:B------:R-:W-:Y:S05]  /*0b90*/  BSYNC B0 ;  /* 0x0000000000007941 */ /* 0x000fea0003800000 */
.L_x_5615:
[----:B------:R-:W-:Y:S01]  /*0ba0*/  BSSY B0, `(.L_x_5617) ;  /* 0x0000012000007945 */ /* 0x000fe20003800000 */
[----:B------:R-:W-:Y:S02]  /*0bb0*/  ISETP.GE.AND P2, PT, R6, UR18, PT ;  /* 0x0000001206007c0c */ /* 0x000fe4000bf46270 */
[----:B------:R-:W-:Y:S01]  /*0bc0*/  MOV R0, UR16 ;  /* 0x0000001000007c02 */ /* 0x000fe20008000f00 */
[----:B------:R-:W-:Y:S05]  /*0bd0*/  @P1 BRA `(.L_x_5618) ;  /* 0x0000000000381947 */ /* 0x000fea0003800000 */
[----:B--2---:R-:W-:Y:S01]  /*0be0*/  IADD3 R3, P1, R7, 0x20, RZ ;  /* 0x0000002007037810 */ /* 0x004fe20007f3e0ff */
        /* <DEDUP_REMOVED lines=13> */
.L_x_5618:
[----:B------:R-:W-:Y:S05]  /*0cc0*/  BSYNC B0 ;  /* 0x0000000000007941 */ /* 0x000fea0003800000 */
.L_x_5617:
[----:B------:R-:W-:Y:S04]  /*0cd0*/  BSSY B0, `(.L_x_5619) ;  /* 0x000000f000007945 */ /* 0x000fe80003800000 */
[----:B------:R-:W-:Y:S05]  /*0ce0*/  @P2 BRA `(.L_x_5620) ;  /* 0x0000000000342947 */ /* 0x000fea0003800000 */
[----:B------:R-:W-:Y:S01]  /*0cf0*/  IADD3 R7, P1, R7, 0x30, RZ ;  /* 0x0000003007077810 */ /* 0x000fe20007f3e0ff */
[----:B------:R-:W-:Y:S01]  /*0d00*/  ULDC.64 UR4, c[0x0][0x280] ;  /* 0x0000a00000047ab9 */ /* 0x000fe20000000a00 */
[----:B------:R-:W-:Y:S02]  /*0d10*/  MOV R9, R13 ;  /* 0x0000000d00097202 */ /* 0x000fe40000000f00 */
[----:B--2---:R-:W-:Y:S01]  /*0d20*/  IADD3.X R2, RZ, R5, RZ, P1, !PT ;  /* 0x00000005ff027210 */ /* 0x004fe20000ffe4ff */
[----:B------:R-:W-:-:S04]  /*0d30*/  IMAD.WIDE.U32 R8, R7, UR6, R8 ;  /* 0x0000000607087c25 */ /* 0x000fc8000f8e0008 */
[----:B------:R-:W-:-:S04]  /*0d40*/  IMAD R2, R2, UR6, RZ ;  /* 0x0000000602027c24 */ /* 0x000fc8000f8e02ff */
[----:B------:R-:W-:Y:S01]  /*0d50*/  IMAD R7, R7, UR7, R2 ;  /* 0x0000000707077c24 */ /* 0x000fe2000f8e0202 */
[----:B------:R-:W-:-:S04]  /*0d60*/  LEA R2, P1, R8, UR4, 0x1 ;  /* 0x0000000408027c11 */ /* 0x000fc8000f8208ff */
[----:B------:R-:W-:-:S04]  /*0d70*/  IADD3 R7, R9, R7, RZ ;  /* 0x0000000709077210 */ /* 0x000fc80007ffe0ff */
[----:B------:R-:W-:-:S05]  /*0d80*/  LEA.HI.X R3, R8, UR5, R7, 0x1, P1 ;  /* 0x0000000508037c11 */ /* 0x000fca00088f0c07 */
[----:B------:R4:W-:Y:S04]  /*0d90*/  STG.E.128 desc[UR14][R2.64], RZ ;  /* 0x000000ff02007986 */ /* 0x0009e8000c101d0e */
[----:B------:R4:W-:Y:S04]  /*0da0*/  STG.E.128 desc[UR14][R2.64+0x80], RZ ;  /* 0x000080ff02007986 */ /* 0x0009e8000c101d0e */
[----:B------:R4:W-:Y:S02]  /*0db0*/  STG.E.128 desc[UR14][R2.64+0x100], RZ ;  /* 0x000100ff02007986 */ /* 0x0009e4000c101d0e */
.L_x_5620:
[----:B------:R-:W-:Y:S05]  /*0dc0*/  BSYNC B0 ;  /* 0x0000000000007941 */ /* 0x000fea0003800000 */
.L_x_5619:
[----:B------:R-:W-:Y:S01]  /*0dd0*/  ISETP.GE.OR P6, PT, R6, UR18, P6 ;  /* 0x0000001206007c0c */ /* 0x000fe2000b7c6670 */
[----:B------:R-:W-:Y:S01]  /*0de0*/  ULDC.64 UR4, c[0x0][0x2b0] ;  /* 0x0000ac0000047ab9 */ /* 0x000fe20000000a00 */
[----:B------:R-:W-:Y:S01]  /*0df0*/  LEA.HI.X.SX32 R5, R0, R5, 0x1, P0 ;  /* 0x0000000500057211 */ /* 0x000fe200000f0eff */
[----:B--2-4-:R-:W-:Y:S01]  /*0e00*/  @!P5 IMAD.MOV.U32 R3, RZ, RZ, 0x7f800000 ;  /* 0x7f800000ff03d424 */ /* 0x014fe200078e00ff */
[C---:B------:R-:W-:Y:S01]  /*0e10*/  LEA R8, P0, R4.reuse, UR4, 0x2 ;  /* 0x0000000404087c11 */ /* 0x040fe2000f8010ff */
[----:B------:R-:W-:Y:S02]  /*0e20*/  @!P4 IMAD.MOV.U32 R2, RZ, RZ, 0x7f800000 ;  /* 0x7f800000ff02c424 */ /* 0x000fe400078e00ff */
[----:B------:R-:W-:Y:S01]  /*0e30*/  @!P3 IMAD.MOV.U32 R0, RZ, RZ, 0x7f800000 ;  /* 0x7f800000ff00b424 */ /* 0x000fe200078e00ff */
[----:B------:R-:W-:-:S05]  /*0e40*/  LEA.HI.X R9, R4, UR5, R5, 0x2, P0 ;  /* 0x0000000504097c11 */ /* 0x000fca00080f1405 */
[----:B------:R2:W-:Y:S04]  /*0e50*/  @!P5 STG.E desc[UR14][R8.64], R3 ;  /* 0x000000030800d986 */ /* 0x0005e8000c10190e */
[----:B------:R2:W-:Y:S04]  /*0e60*/  @!P4 STG.E desc[UR14][R8.64+0x40], R2 ;  /* 0x000040020800c986 */ /* 0x0005e8000c10190e */
[----:B------:R2:W-:Y:S01]  /*0e70*/  @!P3 STG.E desc[UR14][R8.64+0x80], R0 ;  /* 0x000080000800b986 */ /* 0x0005e2000c10190e */
[----:B------:R-:W-:Y:S05]  /*0e80*/  @P6 EXIT ;  /* 0x000000000000694d */ /* 0x000fea0003800000 */
[----:B--2---:R-:W-:-:S05]  /*0e90*/  MOV R3, 0x7f800000 ;  /* 0x7f80000000037802 */ /* 0x004fca0000000f00 */
[----:B------:R-:W-:Y:S01]  /*0ea0*/  STG.E desc[UR14][R8.64+0xc0], R3 ;  /* 0x0000c00308007986 */ /* 0x000fe2000c10190e */
[----:B------:R-:W-:Y:S05]  /*0eb0*/  EXIT ;  /* 0x000000000000794d */ /* 0x000fea0003800000 */
.L_x_5612:
        /* <DEDUP_REMOVED lines=8> */
[----:B------:R-:W-:-:S04]  /*0f40*/  ULDC.64 UR4, c[0x0][0x370] ;  /* 0x0000dc0000047ab9 */ /* 0x000fc80000000a00 */
[----:B------:R-:W2:Y:S01]  /*0f50*/  @P0 LDG.E R2, desc[UR14][R2.64] ;  /* 0x0000000e02020981 */ /* 0x000ea2000c1e1900 */
[----:B------:R-:W-:Y:S01]  /*0f60*/  ISETP.NE.U32.AND P1, PT, RZ, UR4, PT ;  /* 0x00000004ff007c0c */ /* 0x000fe2000bf25070 */
[----:B------:R-:W-:Y:S01]  /*0f70*/  UMOV UR8, UR19 ;  /* 0x0000001300087c82 */ /* 0x000fe20008000000 */
[----:B------:R-:W-:Y:S02]  /*0f80*/  PLOP3.LUT P3, PT, PT, PT, PT, 0x8, 0x0 ;  /* 0x000000000000781c */ /* 0x000fe40003f6e170 */
[----:B------:R-:W-:Y:S02]  /*0f90*/  CS2R R200, SRZ ;  /* 0x0000000000c87805 */ /* 0x000fe4000001ff00 */
[----:B------:R-:W-:Y:S02]  /*0fa0*/  ISETP.NE.AND.EX P1, PT, RZ, UR5, PT, P1 ;  /* 0x00000005ff007c0c */ /* 0x000fe4000bf25310 */
[----:B--2---:R-:W-:-:S11]  /*0fb0*/  @P0 R2UR UR8, R2 ;  /* 0x00000000020802ca */ /* 0x004fd600000e0000 */
[----:B------:R-:W-:Y:S05]  /*0fc0*/  @!P1 BRA `(.L_x_5621) ;  /* 0x00000000002c9947 */ /* 0x000fea0003800000 */
[----:B------:R-:W1:Y:S01]  /*0fd0*/  LDC.64 R2, c[0x0][0x378] ;  /* 0x0000de00ff027b82 */ /* 0x000e620000000a00 */
[----:B------:R-:W-:-:S06]  /*0fe0*/  USHF.R.S32.HI UR6, URZ, 0x1f, UR19 ;  /* 0x0000001f3f067899 */ /* 0x000fcc0008011413 */
[C---:B-1----:R-:W-:Y:S02]  /*0ff0*/  IMAD R0, R2.reuse, UR6, RZ ;  /* 0x0000000602007c24 */ /* 0x042fe4000f8e02ff */
[----:B------:R-:W-:-:S04]  /*1000*/  IMAD.WIDE.U32 R4, R2, UR19, RZ ;  /* 0x0000001302047c25 */ /* 0x000fc8000f8e00ff */
[----:B------:R-:W-:Y:S01]  /*1010*/  IMAD R3, R3, UR19, R0 ;  /* 0x0000001303037c24 */ /* 0x000fe2000f8e0200 */
[----:B------:R-:W-:-:S03]  /*1020*/  LEA R200, P0, R4, UR4, 0x2 ;  /* 0x0000000404c87c11 */ /* 0x000fc6000f8010ff */
[----:B------:R-:W-:Y:S01]  /*1030*/  IMAD.IADD R3, R5, 0x1, R3 ;  /* 0x0000000105037824 */ /* 0x000fe200078e0203 */
[----:B------:R-:W-:-:S04]  /*1040*/  ISETP.NE.U32.AND P3, PT, R200, RZ, PT ;  /* 0x000000ffc800720c */ /* 0x000fc80003f65070 */
[----:B------:R-:W-:-:S04]  /*1050*/  SHF.L.U64.HI R3, R4, 0x2, R3 ;  /* 0x0000000204037819 */ /* 0x000fc80000010203 */
[----:B------:R-:W-:-:S04]  /*1060*/  IADD3.X R201, R3, UR5, RZ, P0, !PT ;  /* 0x0000000503c97c10 */ /* 0x000fc800087fe4ff */
[----:B------:R-:W-:-:S13]  /*1070*/  ISETP.NE.AND.EX P3, PT, R201, RZ, PT, P3 ;  /* 0x000000ffc900720c */ /* 0x000fda0003f65330 */
.L_x_5621:
[----:B------:R-:W-:Y:S05]  /*1080*/  @!P3 BRA `(.L_x_5622) ;  /* 0x000000040054b947 */ /* 0x000fea0003800000 */
[----:B------:R-:W1:Y:S01]  /*1090*/  LDC R6, c[0x0][0x380] ;  /* 0x0000e000ff067b82 */ /* 0x000e620000000800 */
[----:B------:R-:W-:Y:S01]  /*10a0*/  LEA R11, R145, 0xffffffc0, 0x6 ;  /* 0xffffffc0910b7811 */ /* 0x000fe200078e30ff */
[----:B------:R-:W-:Y:S01]  /*10b0*/  IMAD.MOV.U32 R8, RZ, RZ, RZ ;  /* 0x000000ffff087224 */ /* 0x000fe200078e00ff */
[----:B------:R-:W-:Y:S02]  /*10c0*/  ULDC.64 UR4, c[0x0][0x230] ;  /* 0x00008c0000047ab9 */ /* 0x000fe40000000a00 */
[----:B------:R-:W-:Y:S02]  /*10d0*/  IABS R0, R11 ;  /* 0x0000000b00007213 */ /* 0x000fe40000000000 */
[----:B-1----:R-:W-:-:S04]  /*10e0*/  IABS R3, R6 ;  /* 0x0000000600037213 */ /* 0x002fc80000000000 */
[----:B------:R-:W1:Y:S08]  /*10f0*/  I2F.RP R7, R3 ;  /* 0x0000000300077306 */ /* 0x000e700000209400 */
[----:B-1----:R-:W1:Y:S02]  /*1100*/  MUFU.RCP R4, R7 ;  /* 0x0000000700047308 */ /* 0x002e640000001000 */
[----:B-1----:R-:W-:-:S06]  /*1110*/  VIADD R4, R4, 0xffffffe ;  /* 0x0ffffffe04047836 */ /* 0x002fcc0000000000 */
[----:B------:R-:W1:Y:S02]  /*1120*/  F2I.FTZ.U32.TRUNC.NTZ R5, R4 ;  /* 0x0000000400057305 */ /* 0x000e64000021f000 */
[----:B-1----:R-:W-:Y:S01]  /*1130*/  IMAD.MOV R2, RZ, RZ, -R5 ;  /* 0x000000ffff027224 */ /* 0x002fe200078e0a05 */
        /* <DEDUP_REMOVED lines=14> */
[----:B------:R-:W1:Y:S05]  /*1220*/  LDC R0, c[0x0][0x278] ;  /* 0x00009e00ff007b82 */ /* 0x000e6a0000000800 */
[----:B------:R-:W-:-:S06]  /*1230*/  @P2 VIADD R7, R7, 0x1 ;  /* 0x0000000107072836 */ /* 0x000fcc0000000000 */
[----:B------:R-:W-:Y:S02]  /*1240*/  @!P0 IADD3 R7, -R7, RZ, RZ ;  /* 0x000000ff07078210 */ /* 0x000fe40007ffe1ff */
[----:B------:R-:W-:-:S05]  /*1250*/  @!P1 LOP3.LUT R7, RZ, R6, RZ, 0x33, !PT ;  /* 0x00000006ff079212 */ /* 0x000fca00078e33ff */
[----:B------:R-:W-:-:S05]  /*1260*/  IMAD.WIDE R14, R7, 0x4, R200 ;  /* 0x00000004070e7825 */ /* 0x000fca00078e02c8 */
[----:B------:R-:W2:Y:S01]  /*1270*/  LDG.E R3, desc[UR14][R14.64] ;  /* 0x0000000e0e037981 */ /* 0x000ea2000c1e1900 */
[----:B-1----:R-:W-:Y:S01]  /*1280*/  IABS R5, R0 ;  /* 0x0000000000057213 */ /* 0x002fe20000000000 */
[----:B------:R-:W-:Y:S01]  /*1290*/  IMAD.MOV R7, RZ, RZ, -R7 ;  /* 0x000000ffff077224 */ /* 0x000fe200078e0a07 */
[----:B------:R-:W1:Y:S02]  /*12a0*/  S2R R2, SR_CTAID.Z ;  /* 0x0000000000027919 */ /* 0x000e640000002700 */
[----:B------:R-:W3:Y:S01]  /*12b0*/  I2F.RP R12, R5 ;  /* 0x00000005000c7306 */ /* 0x000ee20000209400 */
[----:B------:R-:W-:-:S05]  /*12c0*/  IMAD R11, R6, R7, R11 ;  /* 0x00000007060b7224 */ /* 0x000fca00078e020b */
[----:B------:R-:W-:Y:S02]  /*12d0*/  SHF.R.S32.HI R35, RZ, 0x1f, R11 ;  /* 0x0000001fff237819 */ /* 0x000fe4000001140b */
[----:B---3--:R-:W3:Y:S01]  /*12e0*/  MUFU.RCP R10, R12 ;  /* 0x0000000c000a7308 */ /* 0x008ee20000001000 */
[----:B-1----:R-:W-:Y:S01]  /*12f0*/  IABS R2, R2 ;  /* 0x0000000200027213 */ /* 0x002fe20000000000 */
[----:B---3--:R-:W-:-:S06]  /*1300*/  VIADD R10, R10, 0xffffffe ;  /* 0x0ffffffe0a0a7836 */ /* 0x008fcc0000000000 */
[----:B------:R-:W1:Y:S02]  /*1310*/  F2I.FTZ.U32.TRUNC.NTZ R9, R10 ;  /* 0x0000000a00097305 */ /* 0x000e64000021f000 */
[----:B-1----:R-:W-:-:S05]  /*1320*/  IADD3 R4, RZ, -R9, RZ ;  /* 0x80000009ff047210 */ /* 0x002fca0007ffe0ff */
[----:B------:R-:W-:-:S04]  /*1330*/  IMAD R4, R4, R5, RZ ;  /* 0x0000000504047224 */ /* 0x000fc800078e02ff */
[----:B------:R-:W-:Y:S01]  /*1340*/  IMAD.HI.U32 R9, R9, R4, R8 ;  /* 0x0000000409097227 */ /* 0x000fe200078e0008 */
[----:B------:R-:W-:-:S05]  /*1350*/  MOV R8, R2 ;  /* 0x0000000200087202 */ /* 0x000fca0000000f00 */
[----:B------:R-:W-:-:S04]  /*1360*/  IMAD.HI.U32 R2, R9, R8, RZ ;  /* 0x0000000809027227 */ /* 0x000fc800078e00ff */
[----:B------:R-:W-:-:S04]  /*1370*/  IMAD.MOV R4, RZ, RZ, -R2 ;  /* 0x000000ffff047224 */ /* 0x000fc800078e0a02 */
[----:B------:R-:W-:-:S05]  /*1380*/  IMAD R4, R5, R4, R8 ;  /* 0x0000000405047224 */ /* 0x000fca00078e0208 */
[----:B------:R-:W-:-:S13]  /*1390*/  ISETP.GT.U32.AND P1, PT, R5, R4, PT ;  /* 0x000000040500720c */ /* 0x000fda0003f24070 */
[-C--:B------:R-:W-:Y:S02]  /*13a0*/  @!P1 IADD3 R4, R4, -R5.reuse, RZ ;  /* 0x8000000504049210 */ /* 0x080fe40007ffe0ff */
[----:B------:R-:W-:Y:S02]  /*13b0*/  @!P1 IADD3 R2, R2, 0x1, RZ ;  /* 0x0000000102029810 */ /* 0x000fe40007ffe0ff */
[----:B------:R-:W-:Y:S02]  /*13c0*/  ISETP.GE.U32.AND P2, PT, R4, R5, PT ;  /* 0x000000050400720c */ /* 0x000fe40003f46070 */
[----:B------:R-:W-:-:S11]  /*13d0*/  ISETP.NE.AND P1, PT, R0, RZ, PT ;  /* 0x000000ff0000720c */ /* 0x000fd60003f25270 */
[----:B------:R-:W-:Y:S01]  /*13e0*/  @P2 VIADD R2, R2, 0x1 ;  /* 0x0000000102022836 */ /* 0x000fe20000000000 */
[----:B--2---:R-:W-:Y:S02]  /*13f0*/  R2UR UR22, R3 ;  /* 0x00000000031672ca */ /* 0x004fe400000e0000 */
[----:B------:R-:W-:-:S04]  /*1400*/  LOP3.LUT R3, R0, UR20, RZ, 0x3c, !PT ;  /* 0x0000001400037c12 */ /* 0x000fc8000f8e3cff */
[----:B------:R-:W-:-:S07]  /*1410*/  ISETP.GE.AND P0, PT, R3, RZ, PT ;  /* 0x000000ff0300720c */ /* 0x000fce0003f06270 */
[----:B------:R-:W-:Y:S02]  /*1420*/  USHF.R.S32.HI UR21, URZ, 0x1f, UR22 ;  /* 0x0000001f3f157899 */ /* 0x000fe40008011416 */
[----:B------:R-:W-:Y:S02]  /*1430*/  UIMAD.WIDE.U32 UR8, UR22, UR4, URZ ;  /* 0x00000004160872a5 */ /* 0x000fe4000f8e003f */
[----:B------:R-:W-:Y:S02]  /*1440*/  UIMAD UR6, UR21, UR4, URZ ;  /* 0x00000004150672a4 */ /* 0x000fe4000f8e023f */
[----:B------:R-:W-:Y:S02]  /*1450*/  @!P0 IADD3 R2, -R2, RZ, RZ ;  /* 0x000000ff02028210 */ /* 0x000fe40007ffe1ff */
[----:B------:R-:W-:Y:S01]  /*1460*/  UIMAD UR4, UR22, UR5, UR6 ;  /* 0x00000005160472a4 */ /* 0x000fe2000f8e0206 */
[----:B------:R-:W-:Y:S01]  /*1470*/  MOV R7, UR9 ;  /* 0x0000000900077c02 */ /* 0x000fe20008000f00 */
[----:B------:R-:W-:Y:S01]  /*1480*/  IMAD.U32 R6, RZ, RZ, UR8 ;  /* 0x00000008ff067e24 */ /* 0x000fe2000f8e00ff */
[----:B------:R-:W-:Y:S01]  /*1490*/  ULDC.64 UR6, c[0x0][0x248] ;  /* 0x0000920000067ab9 */ /* 0x000fe20000000a00 */
[----:B------:R-:W-:Y:S01]  /*14a0*/  UIADD3 UR4, UR9, UR4, URZ ;  /* 0x0000000409047290 */ /* 0x000fe2000fffe03f */
[----:B------:R-:W-:Y:S01]  /*14b0*/  IMAD R4, R35, UR6, RZ ;  /* 0x0000000623047c24 */ /* 0x000fe2000f8e02ff */
[----:B------:R-:W-:Y:S01]  /*14c0*/  @!P1 LOP3.LUT R2, RZ, R0, RZ, 0x33, !PT ;  /* 0x00000000ff029212 */ /* 0x000fe200078e33ff */
[----:B------:R-:W-:-:S02]  /*14d0*/  ULDC.64 UR8, c[0x0][0x260] ;  /* 0x0000980000087ab9 */ /* 0x000fc40000000a00 */
[C---:B------:R-:W-:Y:S01]  /*14e0*/  IMAD R0, R11.reuse, UR7, R4 ;  /* 0x000000070b007c24 */ /* 0x040fe2000f8e0204 */
[----:B------:R-:W-:Y:S01]  /*14f0*/  SHF.R.S32.HI R19, RZ, 0x1f, R2 ;  /* 0x0000001fff137819 */ /* 0x000fe20000011402 */
[----:B------:R-:W-:Y:S01]  /*1500*/  IMAD.U32 R7, RZ, RZ, UR4 ;  /* 0x00000004ff077e24 */ /* 0x000fe2000f8e00ff */
[----:B------:R-:W-:Y:S01]  /*1510*/  ULDC.64 UR4, c[0x0][0x238] ;  /* 0x00008e0000047ab9 */ /* 0x000fe20000000a00 */
[----:B------:R-:W-:Y:S01]  /*1520*/  MOV R18, R2 ;  /* 0x0000000200127202 */ /* 0x000fe20000000f00 */
[----:B------:R-:W-:Y:S01]  /*1530*/  UIMAD UR21, UR21, UR4, URZ ;  /* 0x00000004151572a4 */ /* 0x000fe2000f8e023f */
[----:B------:R-:W-:Y:S01]  /*1540*/  IMAD.WIDE.U32 R4, R11, UR6, R6 ;  /* 0x000000060b047c25 */ /* 0x000fe2000f8e0006 */
[----:B------:R-:W-:Y:S02]  /*1550*/  UIMAD.WIDE.U32 UR24, UR22, UR4, URZ ;  /* 0x00000004161872a5 */ /* 0x000fe4000f8e003f */
[----:B------:R-:W-:Y:S01]  /*1560*/  UIMAD UR5, UR22, UR5, UR21 ;  /* 0x00000005160572a4 */ /* 0x000fe2000f8e0215 */
[----:B------:R-:W-:Y:S01]  /*1570*/  IMAD R3, R19, UR8, RZ ;  /* 0x0000000813037c24 */ /* 0x000fe2000f8e02ff */
[----:B------:R-:W-:-:S02]  /*1580*/  IADD3 R5, R5, R0, RZ ;  /* 0x0000000005057210 */ /* 0x000fc40007ffe0ff */
[----:B------:R-:W-:Y:S01]  /*1590*/  UIADD3 UR22, UR25, UR5, URZ ;  /* 0x0000000519167290 */ /* 0x000fe2000fffe03f */
[C---:B------:R-:W-:Y:S02]  /*15a0*/  IMAD R3, R2.reuse, UR9, R3 ;  /* 0x0000000902037c24 */ /* 0x040fe4000f8e0203 */
[----:B------:R-:W-:-:S04]  /*15b0*/  IMAD.WIDE.U32 R26, R2, UR8, R4 ;  /* 0x00000008021a7c25 */ /* 0x000fc8000f8e0004 */
[----:B------:R-:W-:Y:S01]  /*15c0*/  IMAD.IADD R33, R27, 0x1, R3 ;  /* 0x000000011b217824 */ /* 0x000fe200078e0203 */
[----:B------:R-:W-:Y:S06]  /*15d0*/  BRA `(.L_x_5623) ;  /* 0x0000000400347947 */ /* 0x000fec0003800000 */
.L_x_5622:
[----:B------:R-:W1:Y:S01]  /*15e0*/  LDC R0, c[0x0][0x278] ;  /* 0x00009e00ff007b82 */ /* 0x000e620000000800 */
[----:B------:R-:W2:Y:S01]  /*15f0*/  S2R R2, SR_CTAID.Z ;  /* 0x0000000000027919 */ /* 0x000ea20000002700 */
[----:B------:R-:W-:Y:S01]  /*1600*/  UISETP.NE.AND UP0, UPT, UR21, -0x1, UPT ;  /* 0xffffffff1500788c */ /* 0x000fe2000bf05270 */
[----:B------:R-:W-:-:S04]  /*1610*/  LEA R11, R145, 0xffffffc0, 0x6 ;  /* 0xffffffc0910b7811 */ /* 0x000fc800078e30ff */
[----:B------:R-:W-:Y:S02]  /*1620*/  SHF.R.S32.HI R35, RZ, 0x1f, R11 ;  /* 0x0000001fff237819 */ /* 0x000fe4000001140b */
[----:B------:R-:W-:-:S04]  /*1630*/  PLOP3.LUT P0, PT, PT, PT, UP0, 0x80, 0x0 ;  /* 0x000000000000781c */ /* 0x000fc80003f0f008 */
[----:B------:R-:W-:Y:S01]  /*1640*/  @UP0 UIADD3 UR4, UR9, UR21, URZ ;  /* 0x0000001509040290 */ /* 0x000fe2000fffe03f */
[----:B------:R-:W-:-:S03]  /*1650*/  @UP0 ULDC.64 UR6, c[0x0][0x248] ;  /* 0x0000920000060ab9 */ /* 0x000fc60000000a00 */
[----:B------:R-:W-:Y:S02]  /*1660*/  @UP0 UIMAD.WIDE.U32 UR22, UR4, UR6, URZ ;  /* 0x00000006041602a5 */ /* 0x000fe4000f8e003f */
[----:B------:R-:W-:-:S04]  /*1670*/  @UP0 UIMAD UR4, UR4, UR7, URZ ;  /* 0x00000007040402a4 */ /* 0x000fc8000f8e023f */
[----:B------:R-:W-:Y:S01]  /*1680*/  @UP0 UIADD3 UR4, UR23, UR4, URZ ;  /* 0x0000000417040290 */ /* 0x000fe2000fffe03f */
[----:B-1----:R-:W-:-:S04]  /*1690*/  IABS R4, R0 ;  /* 0x0000000000047213 */ /* 0x002fc80000000000 */
[----:B------:R-:W1:Y:S01]  /*16a0*/  I2F.RP R5, R4 ;  /* 0x0000000400057306 */ /* 0x000e620000209400 */
[----:B--2---:R-:W-:-:S07]  /*16b0*/  IABS R2, R2 ;  /* 0x0000000200027213 */ /* 0x004fce0000000000 */
[----:B-1----:R-:W1:Y:S02]  /*16c0*/  MUFU.RCP R6, R5 ;  /* 0x0000000500067308 */ /* 0x002e640000001000 */
[----:B-1----:R-:W-:-:S06]  /*16d0*/  VIADD R6, R6, 0xffffffe ;  /* 0x0ffffffe06067836 */ /* 0x002fcc0000000000 */
[----:B------:R-:W1:Y:S02]  /*16e0*/  F2I.FTZ.U32.TRUNC.NTZ R7, R6 ;  /* 0x0000000600077305 */ /* 0x000e64000021f000 */
[----:B-1----:R-:W-:Y:S02]  /*16f0*/  IMAD.MOV R3, RZ, RZ, -R7 ;  /* 0x000000ffff037224 */ /* 0x002fe400078e0a07 */
[----:B------:R-:W-:Y:S02]  /*1700*/  IMAD.MOV.U32 R6, RZ, RZ, RZ ;  /* 0x000000ffff067224 */ /* 0x000fe400078e00ff */
[----:B------:R-:W-:-:S04]  /*1710*/  IMAD R3, R3, R4, RZ ;  /* 0x0000000403037224 */ /* 0x000fc800078e02ff */
[----:B------:R-:W-:-:S06]  /*1720*/  IMAD.HI.U32 R3, R7, R3, R6 ;  /* 0x0000000307037227 */ /* 0x000fcc00078e0006 */
[----:B------:R-:W-:-:S05]  /*1730*/  IMAD.HI.U32 R18, R3, R2, RZ ;  /* 0x0000000203127227 */ /* 0x000fca00078e00ff */
[----:B------:R-:W-:-:S05]  /*1740*/  IADD3 R5, -R18, RZ, RZ ;  /* 0x000000ff12057210 */ /* 0x000fca0007ffe1ff */
[C---:B------:R-:W-:Y:S02]  /*1750*/  IMAD R5, R4.reuse, R5, R2 ;  /* 0x0000000504057224 */ /* 0x040fe400078e0202 */
[----:B------:R-:W1:Y:S03]  /*1760*/  LDC.64 R2, c[0x0][0x260] ;  /* 0x00009800ff027b82 */ /* 0x000e660000000a00 */
[----:B------:R-:W-:-:S13]  /*1770*/  ISETP.GT.U32.AND P1, PT, R4, R5, PT ;  /* 0x000000050400720c */ /* 0x000fda0003f24070 */
[----:B------:R-:W-:Y:S02]  /*1780*/  @!P1 IMAD.IADD R5, R5, 0x1, -R4 ;  /* 0x0000000105059824 */ /* 0x000fe400078e0a04 */
[----:B------:R-:W-:Y:S01]  /*1790*/  @!P1 VIADD R18, R18, 0x1 ;  /* 0x0000000112129836 */ /* 0x000fe20000000000 */
[C---:B------:R-:W-:Y:S02]  /*17a0*/  ISETP.NE.AND P1, PT, R0.reuse, RZ, PT ;  /* 0x000000ff0000720c */ /* 0x040fe40003f25270 */
[----:B------:R-:W-:Y:S02]  /*17b0*/  ISETP.GE.U32.AND P4, PT, R5, R4, PT ;  /* 0x000000040500720c */ /* 0x000fe40003f86070 */
[----:B------:R-:W-:-:S04]  /*17c0*/  LOP3.LUT R4, R0, UR20, RZ, 0x3c, !PT ;  /* 0x0000001400047c12 */ /* 0x000fc8000f8e3cff */
[----:B------:R-:W-:-:S07]  /*17d0*/  ISETP.GE.AND P2, PT, R4, RZ, PT ;  /* 0x000000ff0400720c */ /* 0x000fce0003f46270 */
        /* <DEDUP_REMOVED lines=8> */
[----:B------:R-:W-:-:S03]  /*1860*/  ULDC.64 UR4, c[0x0][0x230] ;  /* 0x00008c0000047ab9 */ /* 0x000fc60000000a00 */
[----:B------:R-:W-:Y:S02]  /*1870*/  UIADD3 UR25, UR25, UR22, URZ ;  /* 0x0000001619197290 */ /* 0x000fe4000fffe03f */
[----:B------:R-:W-:Y:S02]  /*1880*/  UIMAD UR23, UR23, UR4, URZ ;  /* 0x00000004171772a4 */ /* 0x000fe4000f8e023f */
[----:B------:R-:W-:Y:S02]  /*1890*/  UIMAD.WIDE.U32 UR24, UR8, UR4, UR24 ;  /* 0x00000004081872a5 */ /* 0x000fe4000f8e0018 */
[----:B------:R-:W-:-:S04]  /*18a0*/  UIMAD UR5, UR8, UR5, UR23 ;  /* 0x00000005080572a4 */ /* 0x000fc8000f8e0217 */
[----:B------:R-:W-:Y:S01]  /*18b0*/  UIADD3 UR4, UR25, UR5, URZ ;  /* 0x0000000519047290 */ /* 0x000fe2000fffe03f */
[----:B------:R-:W-:-:S11]  /*18c0*/  UMOV UR22, UR24 ;  /* 0x0000001800167c82 */ /* 0x000fd60008000000 */
.L_x_5624:
[----:B------:R-:W-:Y:S01]  /*18d0*/  MOV R6, UR22 ;  /* 0x0000001600067c02 */ /* 0x000fe20008000f00 */
[----:B------:R-:W-:Y:S01]  /*18e0*/  IMAD R4, R35, UR6, RZ ;  /* 0x0000000623047c24 */ /* 0x000fe2000f8e02ff */
[----:B------:R-:W-:Y:S01]  /*18f0*/  MOV R7, UR4 ;  /* 0x0000000400077c02 */ /* 0x000fe20008000f00 */
[----:B------:R-:W-:Y:S01]  /*1900*/  @UP0 UIADD3 UR21, UR9, UR21, URZ ;  /* 0x0000001509150290 */ /* 0x000fe2000fffe03f */
[----:B------:R-:W-:Y:S01]  /*1910*/  @!P2 IADD3 R18, -R18, RZ, RZ ;  /* 0x000000ff1212a210 */ /* 0x000fe20007ffe1ff */
[----:B------:R-:W-:Y:S01]  /*1920*/  @UP0 ULDC.64 UR4, c[0x0][0x250] ;  /* 0x0000940000040ab9 */ /* 0x000fe20000000a00 */
[----:B------:R-:W-:Y:S01]  /*1930*/  @!P1 LOP3.LUT R18, RZ, R0, RZ, 0x33, !PT ;  /* 0x00000000ff129212 */ /* 0x000fe200078e33ff */
[C---:B------:R-:W-:Y:S01]  /*1940*/  IMAD R0, R11.reuse, UR7, R4 ;  /* 0x000000070b007c24 */ /* 0x040fe2000f8e0204 */
[----:B------:R-:W-:Y:S01]  /*1950*/  @UP0 UIMAD.WIDE.U32 UR24, UR21, UR4, URZ ;  /* 0x00000004151802a5 */ /* 0x000fe2000f8e003f */
[----:B------:R-:W-:Y:S01]  /*1960*/  IMAD.WIDE.U32 R4, R11, UR6, R6 ;  /* 0x000000060b047c25 */ /* 0x000fe2000f8e0006 */
[----:B------:R-:W-:-:S02]  /*1970*/  SHF.R.S32.HI R19, RZ, 0x1f, R18 ;  /* 0x0000001fff137819 */ /* 0x000fc40000011412 */
[----:B------:R-:W-:Y:S02]  /*1980*/  @UP0 UIMAD UR22, UR21, UR5, UR25 ;  /* 0x00000005151602a4 */ /* 0x000fe4000f8e0219 */
[----:B------:R-:W-:Y:S01]  /*1990*/  IADD3 R5, R5, R0, RZ ;  /* 0x0000000005057210 */ /* 0x000fe20007ffe0ff */
[-C--:B-1----:R-:W-:Y:S02]  /*19a0*/  IMAD R0, R19, R2.reuse, RZ ;  /* 0x0000000213007224 */ /* 0x082fe400078e02ff */
[----:B------:R-:W-:-:S04]  /*19b0*/  IMAD.WIDE.U32 R26, R18, R2, R4 ;  /* 0x00000002121a7225 */ /* 0x000fc800078e0004 */
[----:B------:R-:W-:-:S05]  /*19c0*/  IMAD R0, R18, R3, R0 ;  /* 0x0000000312007224 */ /* 0x000fca00078e0200 */
[----:B------:R-:W-:Y:S01]  /*19d0*/  IADD3 R33, R27, R0, RZ ;  /* 0x000000001b217210 */ /* 0x000fe20007ffe0ff */
        /* <DEDUP_REMOVED lines=13> */
.L_x_5623:
[----:B------:R-:W-:Y:S01]  /*1ab0*/  SHF.R.S32.HI R5, RZ, 0x1f, R80 ;  /* 0x0000001fff057819 */ /* 0x000fe20000011450 */
[----:B------:R-:W-:Y:S01]  /*1ac0*/  UISETP.NE.AND UP0, UPT, UR11, -0x1, UPT ;  /* 0xffffffff0b00788c */ /* 0x000fe2000bf05270 */
[----:B------:R-:W1:Y:S01]  /*1ad0*/  S2R R37, SR_CTAID.X ;  /* 0x0000000000257919 */ /* 0x000e620000002500 */
[----:B------:R-:W-:Y:S01]  /*1ae0*/  UIADD3 UR21, -UR16, UR18, URZ ;  /* 0x0000001210157290 */ /* 0x000fe2000fffe13f */
[-C--:B------:R-:W-:Y:S01]  /*1af0*/  LEA.HI R3, R5, R80.reuse, RZ, 0x3 ;  /* 0x0000005005037211 */ /* 0x080fe200078f18ff */
[----:B------:R-:W-:Y:S01]  /*1b00*/  VIADD R198, R145, 0xffffffff ;  /* 0xffffffff91c67836 */ /* 0x000fe20000000000 */
[----:B------:R-:W2:Y:S01]  /*1b10*/  LDC.64 R134, c[0x0][0x250] ;  /* 0x00009400ff867b82 */ /* 0x000ea20000000a00 */
[----:B------:R-:W-:Y:S01]  /*1b20*/  LEA.HI R82, R5, R80, RZ, 0x5 ;  /* 0x0000005005527211 */ /* 0x000fe200078f28ff */
[----:B------:R-:W-:Y:S01]  /*1b30*/  IMAD.SHL.U32 R207, R80, 0x2, RZ ;  /* 0x0000000250cf7824 */ /* 0x000fe200078e00ff */
[----:B------:R-:W-:Y:S01]  /*1b40*/  SHF.R.S32.HI R16, RZ, 0x3, R3 ;  /* 0x00000003ff107819 */ /* 0x000fe20000011403 */
[----:B------:R-:W-:Y:S01]  /*1b50*/  IMAD.U32 R202, RZ, RZ, UR17 ;  /* 0x00000011ffca7e24 */ /* 0x000fe2000f8e00ff */
[----:B------:R-:W-:Y:S01]  /*1b60*/  LOP3.LUT R3, R3, 0xfffffff8, RZ, 0xc0, !PT ;  /* 0xfffffff803037812 */ /* 0x000fe200078ec0ff */
[----:B------:R-:W-:Y:S01]  /*1b70*/  @UP0 ULDC.64 UR4, c[0x0][0x240] ;  /* 0x0000900000040ab9 */ /* 0x000fe20000000a00 */
[C---:B------:R-:W-:Y:S01]  /*1b80*/  ISETP.GE.AND P2, PT, R16.reuse, UR21, PT ;  /* 0x0000001510007c0c */ /* 0x040fe2000bf46270 */
[C---:B------:R-:W-:Y:S01]  /*1b90*/  VIADD R14, R16.reuse, 0x20 ;  /* 0x00000020100e7836 */ /* 0x040fe20000000000 */
[----:B------:R-:W-:Y:S01]  /*1ba0*/  @UP0 UIMAD.WIDE.U32 UR26, UR11, UR4, URZ ;  /* 0x000000040b1a02a5 */ /* 0x000fe2000f8e003f */
[----:B------:R-:W-:Y:S01]  /*1bb0*/  VIADD R13, R16, 0x30 ;  /* 0x00000030100d7836 */ /* 0x000fe20000000000 */
[----:B------:R-:W-:Y:S01]  /*1bc0*/  @!UP0 USHF.R.S32.HI UR9, URZ, 0x1f, UR19 ;  /* 0x0000001f3f098899 */ /* 0x000fe20008011413 */
[----:B------:R-:W-:Y:S01]  /*1bd0*/  IMAD.IADD R0, R80, 0x1, -R3 ;  /* 0x0000000150007824 */ /* 0x000fe200078e0a03 */
[----:B------:R-:W-:Y:S01]  /*1be0*/  @UP0 UIMAD UR8, UR11, UR5, UR27 ;  /* 0x000000050b0802a4 */ /* 0x000fe2000f8e021b */
[----:B------:R-:W-:Y:S01]  /*1bf0*/  ISETP.GE.AND P0, PT, R14, UR21, PT ;  /* 0x000000150e007c0c */ /* 0x000fe2000bf06270 */
[----:B------:R-:W-:Y:S01]  /*1c00*/  VIADD R15, R16, 0x10 ;  /* 0x00000010100f7836 */ /* 0x000fe20000000000 */
[----:B------:R-:W-:Y:S01]  /*1c10*/  @!UP0 ULDC.64 UR4, c[0x0][0x228] ;  /* 0x00008a0000048ab9 */ /* 0x000fe20000000a00 */
[----:B------:R-:W-:Y:S01]  /*1c20*/  ISETP.GE.AND P6, PT, R13, UR21, PT ;  /* 0x000000150d007c0c */ /* 0x000fe2000bfc6270 */
[----:B------:R-:W-:Y:S01]  /*1c30*/  @!UP0 UIMAD UR9, UR9, UR4, URZ ;  /* 0x00000004090982a4 */ /* 0x000fe2000f8e023f */
[----:B------:R-:W-:Y:S01]  /*1c40*/  IMAD.SHL.U32 R21, R0, 0x8, RZ ;  /* 0x0000000800157824 */ /* 0x000fe200078e00ff */
[----:B------:R-:W-:Y:S01]  /*1c50*/  @!UP0 UIMAD.WIDE.U32 UR28, UR19, UR4, URZ ;  /* 0x00000004131c82a5 */ /* 0x000fe2000f8e003f */
[----:B------:R-:W3:Y:S01]  /*1c60*/  @!P2 LDC.64 R8, c[0x0][0x240] ;  /* 0x00009000ff08ab82 */ /* 0x000ee20000000a00 */
[----:B------:R-:W-:Y:S01]  /*1c70*/  @!UP0 UIMAD UR5, UR19, UR5, UR9 ;  /* 0x00000005130582a4 */ /* 0x000fe2000f8e0209 */
[----:B------:R-:W-:Y:S01]  /*1c80*/  IMAD.SHL.U32 R12, R16, 0x40, RZ ;  /* 0x00000040100c7824 */ /* 0x000fe200078e00ff */
[----:B------:R-:W-:Y:S01]  /*1c90*/  ISETP.GE.AND P1, PT, R15, UR21, PT ;  /* 0x000000150f007c0c */ /* 0x000fe2000bf26270 */
[----:B------:R-:W-:Y:S01]  /*1ca0*/  USHF.R.S32.HI UR9, URZ, 0x1f, UR20 ;  /* 0x0000001f3f097899 */ /* 0x000fe20008011414 */
[--C-:B------:R-:W-:Y:S01]  /*1cb0*/  SHF.R.S32.HI R20, RZ, 0x1f, R21.reuse ;  /* 0x0000001fff147819 */ /* 0x100fe20000011415 */
[----:B------:R-:W-:Y:S01]  /*1cc0*/  @!UP0 UIADD3 UR8, UR29, UR5, URZ ;  /* 0x000000051d088290 */ /* 0x000fe2000fffe03f */
[----:B------:R-:W4:Y:S01]  /*1cd0*/  @!P0 S2R R23, SR_CgaCtaId ;  /* 0x0000000000178919 */ /* 0x000f220000008800 */
[----:B------:R-:W5:Y:S01]  /*1ce0*/  S2UR UR19, SR_CgaCtaId ;  /* 0x00000000001379c3 */ /* 0x000f620000008800 */
[----:B------:R-:W-:Y:S01]  /*1cf0*/  @!UP0 UMOV UR26, UR28 ;  /* 0x0000001c001a8c82 */ /* 0x000fe20008000000 */
[----:B------:R-:W-:Y:S01]  /*1d00*/  LOP3.LUT R12, R12, 0x1c0, RZ, 0xc0, !PT ;  /* 0x000001c00c0c7812 */ /* 0x000fe200078ec0ff */
[----:B------:R-:W-:Y:S01]  /*1d10*/  ULDC.64 UR4, c[0x0][0x258] ;  /* 0x0000960000047ab9 */ /* 0x000fe20000000a00 */
[----:B------:R-:W-:Y:S01]  /*1d20*/  IADD3 R30, P4, R21, UR26, RZ ;  /* 0x0000001a151e7c10 */ /* 0x000fe2000ff9e0ff */
[----:B------:R-:W-:Y:S01]  /*1d30*/  UIMAD UR9, UR9, UR4, URZ ;  /* 0x00000004090972a4 */ /* 0x000fe2000f8e023f */
[----:B------:R-:W-:Y:S01]  /*1d40*/  LOP3.LUT R7, R12, 0x38, R21, 0xf8, !PT ;  /* 0x000000380c077812 */ /* 0x000fe200078ef815 */
[----:B------:R-:W-:Y:S01]  /*1d50*/  IMAD.U32 R24, RZ, RZ, UR4 ;  /* 0x00000004ff187e24 */ /* 0x000fe2000f8e00ff */
[----:B------:R-:W2:Y:S01]  /*1d60*/  @!P2 LDC.64 R2, c[0x0][0x210] ;  /* 0x00008400ff02ab82 */ /* 0x000ea20000000a00 */
[----:B------:R-:W-:Y:S01]  /*1d70*/  IADD3.X R31, R20, UR8, RZ, P4, !PT ;  /* 0x00000008141f7c10 */ /* 0x000fe2000a7fe4ff */
[----:B------:R-:W2:Y:S01]  /*1d80*/  @!P6 S2R R27, SR_CgaCtaId ;  /* 0x00000000001be919 */ /* 0x000ea20000008800 */
[----:B------:R-:W-:Y:S01]  /*1d90*/  SHF.R.S32.HI R17, RZ, 0x1f, R16 ;  /* 0x0000001fff117819 */ /* 0x000fe20000011410 */
[----:B------:R-:W-:Y:S01]  /*1da0*/  UIMAD UR5, UR20, UR5, UR9 ;  /* 0x00000005140572a4 */ /* 0x000fe2000f8e0209 */
[----:B------:R-:W-:Y:S01]  /*1db0*/  SHF.R.U32.HI R12, RZ, 0x3, R12 ;  /* 0x00000003ff0c7819 */ /* 0x000fe2000001160c */
[----:B------:R-:W-:Y:S01]  /*1dc0*/  IMAD.WIDE.U32 R24, R24, UR20, R30 ;  /* 0x0000001418187c25 */ /* 0x000fe2000f8e001e */
[----:B------:R-:W2:Y:S01]  /*1dd0*/  @!P1 S2R R29, SR_CgaCtaId ;  /* 0x00000000001d9919 */ /* 0x000ea20000008800 */
[----:B------:R-:W-:Y:S01]  /*1de0*/  UMOV UR4, 0x400 ;  /* 0x0000040000047882 */ /* 0x000fe20000000000 */
[----:B------:R-:W-:Y:S01]  /*1df0*/  LOP3.LUT R12, R7, R12, RZ, 0x3c, !PT ;  /* 0x0000000c070c7212 */ /* 0x000fe200078e3cff */
[----:B-1----:R-:W-:Y:S01]  /*1e00*/  IMAD.WIDE R36, R37, 0x40, R16 ;  /* 0x0000004025247825 */ /* 0x002fe200078e0210 */
[----:B------:R-:W1:Y:S01]  /*1e10*/  @!P1 LDC.64 R6, c[0x0][0x240] ;  /* 0x00009000ff069b82 */ /* 0x000e620000000a00 */
[----:B------:R-:W-:Y:S01]  /*1e20*/  @!P0 MOV R10, 0x400 ;  /* 0x00000400000a8802 */ /* 0x000fe20000000f00 */
[----:B------:R-:W-:Y:S01]  /*1e30*/  UIMAD.WIDE.U32 UR8, UR6, 0x20, URZ ;  /* 0x00000020060878a5 */ /* 0x000fe2000f8e003f */
[----:B------:R-:W-:Y:S01]  /*1e40*/  VIADD R31, R25, UR5 ;  /* 0x00000005191f7c36 */ /* 0x000fe20008000000 */
[----:B------:R-:W-:Y:S01]  /*1e50*/  LEA.HI R25, R5, R80, RZ, 0x6 ;  /* 0x0000005005197211 */ /* 0x000fe200078f30ff */
[-C--:B---3--:R-:W-:Y:S01]  /*1e60*/  @!P2 IMAD R4, R37, R8.reuse, RZ ;  /* 0x000000082504a224 */ /* 0x088fe200078e02ff */
[----:B-----5:R-:W-:Y:S01]  /*1e70*/  ULEA UR4, UR19, UR4, 0x18 ;  /* 0x0000000413047291 */ /* 0x020fe2000f8ec03f */
[----:B------:R-:W-:Y:S01]  /*1e80*/  @!P2 IMAD.MOV.U32 R30, RZ, RZ, R24 ;  /* 0x000000ffff1ea224 */ /* 0x000fe200078e0018 */
[C---:B------:R-:W-:Y:S01]  /*1e90*/  @!P1 IADD3 R38, P4, R36.reuse, 0x10, RZ ;  /* 0x0000001024269810 */ /* 0x040fe20007f9e0ff */
[C---:B------:R-:W-:Y:S01]  /*1ea0*/  @!P2 IMAD R4, R36.reuse, R9, R4 ;  /* 0x000000092404a224 */ /* 0x040fe200078e0204 */
[----:B------:R-:W-:Y:S01]  /*1eb0*/  @!P1 MOV R22, 0x400 ;  /* 0x0000040000169802 */ /* 0x000fe20000000f00 */
[----:B------:R-:W-:Y:S01]  /*1ec0*/  @!P2 IMAD.WIDE.U32 R42, R36, R8, R30 ;  /* 0x00000008242aa225 */ /* 0x000fe200078e001e */
[----:B----4-:R-:W-:Y:S01]  /*1ed0*/  @!P0 LEA R23, R23, R10, 0x18 ;  /* 0x0000000a17178211 */ /* 0x010fe200078ec0ff */
[----:B------:R-:W3:Y:S01]  /*1ee0*/  @!P0 LDC.64 R8, c[0x0][0x240] ;  /* 0x00009000ff088b82 */ /* 0x000ee20000000a00 */
[----:B------:R-:W-:Y:S01]  /*1ef0*/  @!P6 MOV R10, 0x400 ;  /* 0x00000400000ae802 */ /* 0x000fe20000000f00 */
[----:B------:R-:W-:Y:S01]  /*1f00*/  IMAD.SHL.U32 R25, R25, 0x8, RZ ;  /* 0x0000000819197824 */ /* 0x000fe200078e00ff */
[----:B--2---:R-:W-:Y:S01]  /*1f10*/  @!P2 LEA R40, P5, R42, R2, 0x1 ;  /* 0x000000022a28a211 */ /* 0x004fe200078a08ff */
[----:B------:R-:W-:Y:S01]  /*1f20*/  @!P2 IMAD.IADD R4, R43, 0x1, R4 ;  /* 0x000000012b04a824 */ /* 0x000fe200078e0204 */
[----:B------:R-:W-:Y:S01]  /*1f30*/  USHF.L.U32 UR5, UR7, 0x5, URZ ;  /* 0x0000000507057899 */ /* 0x000fe2000800063f */
[----:B------:R-:W-:Y:S01]  /*1f40*/  SHF.R.S32.HI R81, RZ, 0x5, R82 ;  /* 0x00000005ff517819 */ /* 0x000fe20000011452 */
[----:B------:R-:W-:Y:S01]  /*1f50*/  UIADD3 UR13, UR17, -UR13, -UR18 ;  /* 0x8000000d110d7290 */ /* 0x000fe2000fffe812 */
[----:B------:R-:W-:Y:S01]  /*1f60*/  LOP3.LUT R12, R12, 0xfffffe00, R25, 0xf8, !PT ;  /* 0xfffffe000c0c7812 */ /* 0x000fe200078ef819 */
[----:B------:R-:W-:Y:S01]  /*1f70*/  @!P1 IMAD.X R25, RZ, RZ, R37, P4 ;  /* 0x000000ffff199224 */ /* 0x000fe200020e0625 */
[----:B------:R-:W-:Y:S01]  /*1f80*/  @!P2 LEA.HI.X R41, R42, R3, R4, 0x1, P5 ;  /* 0x000000032a29a211 */ /* 0x000fe200028f0c04 */
[----:B------:R-:W-:Y:S01]  /*1f90*/  IMAD.SHL.U32 R4, R198, 0x40, RZ ;  /* 0x00000040c6047824 */ /* 0x000fe200078e00ff */
[C---:B------:R-:W-:Y:S01]  /*1fa0*/  LEA R199, R12.reuse, UR4, 0x1 ;  /* 0x000000040cc77c11 */ /* 0x040fe2000f8e08ff */
[----:B------:R-:W2:Y:S01]  /*1fb0*/  @!P1 LDC.64 R2, c[0x0][0x210] ;  /* 0x00008400ff029b82 */ /* 0x000ea20000000a00 */
[----:B-1----:R-:W-:Y:S01]  /*1fc0*/  @!P1 IMAD R25, R25, R6, RZ ;  /* 0x0000000619199224 */ /* 0x002fe200078e02ff */
[----:B------:R-:W-:Y:S01]  /*1fd0*/  @!P6 LEA R27, R27, R10, 0x18 ;  /* 0x0000000a1b1be211 */ /* 0x000fe200078ec0ff */
[----:B------:R-:W-:Y:S01]  /*1fe0*/  @!P0 IMAD R23, R12, 0x2, R23 ;  /* 0x000000020c178824 */ /* 0x000fe200078e0217 */
[----:B------:R-:W-:Y:S01]  /*1ff0*/  @!PT LDS RZ, [RZ] ;  /* 0x00000000fffff984 */ /* 0x000fe20000000800 */
[----:B------:R-:W-:Y:S01]  /*2000*/  @!PT LDS RZ, [RZ] ;  /* 0x00000000fffff984 */ /* 0x000fe20000000800 */
[----:B------:R-:W-:Y:S01]  /*2010*/  @!PT LDS RZ, [RZ] ;  /* 0x00000000fffff984 */ /* 0x000fe20000000800 */
[----:B------:R-:W-:Y:S01]  /*2020*/  @!P2 LDGSTS.E.BYPASS.LTC128B.128 [R199], desc[UR14][R40.64] ;  /* 0x0000000028c7afae */ /* 0x000fe2000b901d4e */
[----:B------:R-:W-:Y:S01]  /*2030*/  IADD3 R146, P4, R16, R11, RZ ;  /* 0x0000000b10927210 */ /* 0x000fe20007f9e0ff */
[----:B------:R-:W-:Y:S01]  /*2040*/  @!P1 IMAD R28, R38, R7, R25 ;  /* 0x00000007261c9224 */ /* 0x000fe200078e0219 */
[----:B------:R-:W-:Y:S01]  /*2050*/  @!P1 LEA R29, R29, R22, 0x18 ;  /* 0x000000161d1d9211 */ /* 0x000fe200078ec0ff */
[----:B------:R-:W-:Y:S01]  /*2060*/  @!P2 LDGSTS.E.BYPASS.LTC128B.128 [R199+0x2000], desc[UR14][R40.64+0x80] ;  /* 0x0200008028c7afae */ /* 0x000fe2000b901d4e */
[----:B------:R-:W1:Y:S01]  /*2070*/  @!P0 LDC.64 R10, c[0x0][0x210] ;  /* 0x00008400ff0a8b82 */ /* 0x000e620000000a00 */
[----:B------:R-:W-:Y:S01]  /*2080*/  @!P1 IMAD.MOV.U32 R25, RZ, RZ, R31 ;  /* 0x000000ffff199224 */ /* 0x000fe200078e001f */
[----:B------:R-:W-:Y:S01]  /*2090*/  IADD3 R22, -R4, UR17, RZ ;  /* 0x0000001104167c10 */ /* 0x000fe2000fffe1ff */
[----:B------:R4:W-:Y:S01]  /*20a0*/  @!P2 LDGSTS.E.BYPASS.LTC128B.128 [R199+0x4000], desc[UR14][R40.64+0x100] ;  /* 0x0400010028c7afae */ /* 0x0009e2000b901d4e */
[----:B------:R-:W-:Y:S01]  /*20b0*/  @!P0 IADD3 R30, P2, R36, 0x20, RZ ;  /* 0x00000020241e8810 */ /* 0x000fe20007f5e0ff */
[----:B------:R-:W-:Y:S01]  /*20c0*/  @!P1 IMAD.WIDE.U32 R38, R38, R6, R24 ;  /* 0x0000000626269225 */ /* 0x000fe200078e0018 */
[----:B------:R-:W-:-:S02]  /*20d0*/  ISETP.GE.AND P5, PT, R16, R22, PT ;  /* 0x000000161000720c */ /* 0x000fc40003fa6270 */
[----:B------:R-:W-:Y:S01]  /*20e0*/  LEA R205, R81, UR16, 0x4 ;  /* 0x0000001051cd7c11 */ /* 0x000fe2000f8e20ff */
[----:B------:R-:W-:Y:S01]  /*20f0*/  @!P0 IMAD.X R7, RZ, RZ, R37, P2 ;  /* 0x000000ffff078224 */ /* 0x000fe200010e0625 */
[----:B------:R-:W-:Y:S01]  /*2100*/  IADD3 R34, P2, R21, R26, RZ ;  /* 0x0000001a15227210 */ /* 0x000fe20007f5e0ff */
[----:B------:R-:W-:Y:S01]  /*2110*/  IMAD.X R25, R17, 0x1, R35, P4 ;  /* 0x0000000111197824 */ /* 0x000fe200020e0623 */
[----:B------:R-:W-:Y:S01]  /*2120*/  LOP3.LUT R207, R207, 0x6, RZ, 0xc0, !PT ;  /* 0x00000006cfcf7812 */ /* 0x000fe200078ec0ff */
[----:B---3--:R-:W-:Y:S02]  /*2130*/  @!P0 IMAD R6, R7, R8, RZ ;  /* 0x0000000807068224 */ /* 0x008fe400078e02ff */
[----:B------:R-:W-:Y:S01]  /*2140*/  IMAD R7, R17, UR6, RZ ;  /* 0x0000000611077c24 */ /* 0x000fe2000f8e02ff */
[----:B--2---:R-:W-:Y:S01]  /*2150*/  @!P1 LEA R32, P4, R38, R2, 0x1 ;  /* 0x0000000226209211 */ /* 0x004fe200078808ff */
[----:B------:R-:W-:Y:S02]  /*2160*/  @!P0 IMAD R9, R30, R9, R6 ;  /* 0x000000091e098224 */ /* 0x000fe400078e0206 */
[----:B------:R-:W-:-:S02]  /*2170*/  IMAD R26, R16, UR7, R7 ;  /* 0x00000007101a7c24 */ /* 0x000fc4000f8e0207 */
[----:B------:R-:W2:Y:S01]  /*2180*/  @!P6 LDC.64 R6, c[0x0][0x240] ;  /* 0x00009000ff06eb82 */ /* 0x000ea20000000a00 */
[----:B------:R-:W-:Y:S01]  /*2190*/  IMAD.X R35, R20, 0x1, R33, P2 ;  /* 0x0000000114237824 */ /* 0x000fe200010e0621 */
[----:B------:R-:W-:Y:S01]  /*21a0*/  @!P6 IADD3 R17, P2, R36, 0x30, RZ ;  /* 0x000000302411e810 */ /* 0x000fe20007f5e0ff */
[----:B------:R-:W-:Y:S02]  /*21b0*/  @!P1 IMAD.IADD R28, R39, 0x1, R28 ;  /* 0x00000001271c9824 */ /* 0x000fe400078e021c */
[----:B------:R-:W-:-:S03]  /*21c0*/  IMAD.WIDE.U32 R34, R16, UR6, R34 ;  /* 0x0000000610227c25 */ /* 0x000fc6000f8e0022 */
[----:B------:R-:W-:Y:S01]  /*21d0*/  @!P1 LEA.HI.X R33, R38, R3, R28, 0x1, P4 ;  /* 0x0000000326219211 */ /* 0x000fe200020f0c1c */
[----:B----4-:R-:W-:Y:S01]  /*21e0*/  @!P0 IMAD.MOV.U32 R40, RZ, RZ, R24 ;  /* 0x000000ffff288224 */ /* 0x010fe200078e0018 */
[----:B------:R-:W3:Y:S01]  /*21f0*/  @!P5 S2R R3, SR_CgaCtaId ;  /* 0x000000000003d919 */ /* 0x000ee20000008800 */
[----:B------:R-:W-:Y:S01]  /*2200*/  @!P0 IMAD.MOV.U32 R41, RZ, RZ, R31 ;  /* 0x000000ffff298224 */ /* 0x000fe200078e001f */
[----:B------:R-:W-:Y:S01]  /*2210*/  @!P5 MOV R28, 0x400 ;  /* 0x00000400001cd802 */ /* 0x000fe20000000f00 */
[----:B------:R-:W-:Y:S02]  /*2220*/  IMAD.IADD R2, R35, 0x1, R26 ;  /* 0x0000000123027824 */ /* 0x000fe400078e021a */
[----:B------:R-:W-:-:S04]  /*2230*/  @!P0 IMAD.WIDE.U32 R40, R30, R8, R40 ;  /* 0x000000081e288225 */ /* 0x000fc800078e0028 */
[----:B------:R-:W-:Y:S01]  /*2240*/  @!P6 IMAD.X R37, RZ, RZ, R37, P2 ;  /* 0x000000ffff25e224 */ /* 0x000fe200010e0625 */
[C---:B-1----:R-:W-:Y:S01]  /*2250*/  @!P0 LEA R30, P2, R40.reuse, R10, 0x1 ;  /* 0x0000000a281e8211 */ /* 0x042fe200078408ff */
[----:B------:R-:W-:Y:S02]  /*2260*/  @!P0 IMAD.IADD R26, R41, 0x1, R9 ;  /* 0x00000001291a8824 */ /* 0x000fe400078e0209 */
[----:B------:R-:W1:Y:S01]  /*2270*/  @!P6 LDC.64 R8, c[0x0][0x210] ;  /* 0x00008400ff08eb82 */ /* 0x000e620000000a00 */
[----:B------:R-:W-:Y:S02]  /*2280*/  @!P6 IMAD.MOV.U32 R35, RZ, RZ, R31 ;  /* 0x000000ffff23e224 */ /* 0x000fe400078e001f */
[----:B------:R-:W-:Y:S01]  /*2290*/  @!P0 LEA.HI.X R31, R40, R11, R26, 0x1, P2 ;  /* 0x0000000b281f8211 */ /* 0x000fe200010f0c1a */
[----:B------:R-:W-:Y:S01]  /*22a0*/  @!P1 IMAD R29, R12, 0x2, R29 ;  /* 0x000000020c1d9824 */ /* 0x000fe200078e021d */
[----:B------:R-:W-:Y:S01]  /*22b0*/  ISETP.GE.AND P2, PT, R15, R22, PT ;  /* 0x000000160f00720c */ /* 0x000fe20003f46270 */
[----:B------:R-:W-:-:S02]  /*22c0*/  IMAD.MOV.U32 R133, RZ, RZ, R34 ;  /* 0x000000ffff857224 */ /* 0x000fc400078e0022 */
[----:B------:R-:W4:Y:S01]  /*22d0*/  @!P5 LDC.64 R10, c[0x0][0x218] ;  /* 0x00008600ff0adb82 */ /* 0x000f220000000a00 */
[----:B------:R-:W-:Y:S01]  /*22e0*/  @!P6 IMAD.MOV.U32 R34, RZ, RZ, R24 ;  /* 0x000000ffff22e224 */ /* 0x000fe200078e0018 */
[----:B------:R-:W-:Y:S01]  /*22f0*/  @!P1 LDGSTS.E.BYPASS.LTC128B.128 [R29+0x800], desc[UR14][R32.64] ;  /* 0x00800000201d9fae */ /* 0x000fe2000b901d4e */
[-C--:B--2---:R-:W-:Y:S02]  /*2300*/  @!P6 IMAD R24, R37, R6.reuse, RZ ;  /* 0x000000062518e224 */ /* 0x084fe400078e02ff */
[C---:B------:R-:W-:Y:S01]  /*2310*/  @!P6 IMAD.WIDE.U32 R36, R17.reuse, R6, R34 ;  /* 0x000000061124e225 */ /* 0x040fe200078e0022 */
[----:B------:R-:W-:Y:S03]  /*2320*/  @!P1 LDGSTS.E.BYPASS.LTC128B.128 [R29+0x2800], desc[UR14][R32.64+0x80] ;  /* 0x02800080201d9fae */ /* 0x000fe6000b901d4e */
[----:B------:R-:W-:Y:S01]  /*2330*/  @!P6 IMAD R24, R17, R7, R24 ;  /* 0x000000071118e224 */ /* 0x000fe200078e0218 */
[----:B------:R1:W-:Y:S01]  /*2340*/  @!P1 LDGSTS.E.BYPASS.LTC128B.128 [R29+0x4800], desc[UR14][R32.64+0x100] ;  /* 0x04800100201d9fae */ /* 0x0003e2000b901d4e */
[----:B------:R-:W-:Y:S01]  /*2350*/  IMAD.U32 R26, RZ, RZ, UR6 ;  /* 0x00000006ff1a7e24 */ /* 0x000fe2000f8e00ff */
[----:B------:R-:W2:Y:S01]  /*2360*/  @!P2 LDC.64 R6, c[0x0][0x218] ;  /* 0x00008600ff06ab82 */ /* 0x000ea20000000a00 */
[----:B------:R-:W-:Y:S01]  /*2370*/  @!P6 IMAD.IADD R24, R37, 0x1, R24 ;  /* 0x000000012518e824 */ /* 0x000fe200078e0218 */
[----:B------:R-:W-:Y:S01]  /*2380*/  @!P0 LDGSTS.E.BYPASS.LTC128B.128 [R23+0x1000], desc[UR14][R30.64] ;  /* 0x010000001e178fae */ /* 0x000fe2000b901d4e */
[----:B------:R-:W-:Y:S01]  /*2390*/  IMAD.U32 R35, RZ, RZ, UR6 ;  /* 0x00000006ff237e24 */ /* 0x000fe2000f8e00ff */
[----:B------:R-:W-:Y:S01]  /*23a0*/  @!P2 LEA R26, P1, R26, R133, 0x4 ;  /* 0x000000851a1aa211 */ /* 0x000fe200078220ff */
[----:B------:R-:W-:Y:S01]  /*23b0*/  @!P6 IMAD R27, R12, 0x2, R27 ;  /* 0x000000020c1be824 */ /* 0x000fe200078e021b */
[----:B------:R-:W-:Y:S01]  /*23c0*/  @!P0 LDGSTS.E.BYPASS.LTC128B.128 [R23+0x3000], desc[UR14][R30.64+0x80] ;  /* 0x030000801e178fae */ /* 0x000fe2000b901d4e */
[----:B---3--:R-:W-:Y:S01]  /*23d0*/  @!P5 LEA R3, R3, R28, 0x18 ;  /* 0x0000001c0303d211 */ /* 0x008fe200078ec0ff */
[----:B------:R-:W-:-:S02]  /*23e0*/  IMAD R25, R25, R134, RZ ;  /* 0x0000008619197224 */ /* 0x000fc400078e02ff */
[----:B------:R3:W-:Y:S01]  /*23f0*/  @!P0 LDGSTS.E.BYPASS.LTC128B.128 [R23+0x5000], desc[UR14][R30.64+0x100] ;  /* 0x050001001e178fae */ /* 0x0007e2000b901d4e */
[----:B------:R-:W-:Y:S01]  /*2400*/  ISETP.GE.AND P0, PT, R14, R22, PT ;  /* 0x000000160e00720c */ /* 0x000fe20003f06270 */
[----:B------:R-:W-:Y:S01]  /*2410*/  @!P5 IMAD R3, R12, 0x2, R3 ;  /* 0x000000020c03d824 */ /* 0x000fe200078e0203 */
[----:B------:R-:W3:Y:S01]  /*2420*/  @!P2 S2R R17, SR_CgaCtaId ;  /* 0x000000000011a919 */ /* 0x000ee20000008800 */
[----:B------:R-:W-:Y:S01]  /*2430*/  IMAD R25, R146, R135, R25 ;  /* 0x0000008792197224 */ /* 0x000fe200078e0219 */
[----:B-1----:R-:W-:Y:S01]  /*2440*/  @!P6 LEA R32, P4, R36, R8, 0x1 ;  /* 0x000000082420e211 */ /* 0x002fe200078808ff */
[----:B------:R-:W-:-:S03]  /*2450*/  IMAD.U32 R8, RZ, RZ, UR7 ;  /* 0x00000007ff087e24 */ /* 0x000fc6000f8e00ff */
[----:B------:R-:W-:Y:S02]  /*2460*/  @!P6 LEA.HI.X R33, R36, R9, R24, 0x1, P4 ;  /* 0x000000092421e211 */ /* 0x000fe400020f0c18 */
[----:B----4-:R-:W-:Y:S02]  /*2470*/  @!P5 LEA R10, P4, R133, R10, 0x1 ;  /* 0x0000000a850ad211 */ /* 0x010fe400078808ff */
[----:B------:R-:W-:Y:S01]  /*2480*/  @!P2 LEA.HI.X R35, R35, R2, R8, 0x4, P1 ;  /* 0x000000022323a211 */ /* 0x000fe200008f2408 */
[----:B------:R-:W-:Y:S01]  /*2490*/  @!P6 LDGSTS.E.BYPASS.LTC128B.128 [R27+0x1800], desc[UR14][R32.64] ;  /* 0x01800000201befae */ /* 0x000fe2000b901d4e */
[----:B------:R-:W1:Y:S01]  /*24a0*/  @!P0 LDC.64 R8, c[0x0][0x218] ;  /* 0x00008600ff088b82 */ /* 0x000e620000000a00 */
[----:B------:R-:W-:Y:S02]  /*24b0*/  @!P5 LEA.HI.X R11, R133, R11, R2, 0x1, P4 ;  /* 0x0000000b850bd211 */ /* 0x000fe400020f0c02 */
[----:B------:R-:W-:Y:S01]  /*24c0*/  @!P6 LDGSTS.E.BYPASS.LTC128B.128 [R27+0x3800], desc[UR14][R32.64+0x80] ;  /* 0x03800080201befae */ /* 0x000fe2000b901d4e */
[----:B--2---:R-:W-:-:S02]  /*24d0*/  @!P2 LEA R6, P1, R26, R6, 0x1 ;  /* 0x000000061a06a211 */ /* 0x004fc400078208ff */
[----:B------:R-:W-:Y:S01]  /*24e0*/  @!P2 MOV R24, 0x400 ;  /* 0x000004000018a802 */ /* 0x000fe20000000f00 */
[----:B------:R2:W-:Y:S01]  /*24f0*/  @!P6 LDGSTS.E.BYPASS.LTC128B.128 [R27+0x5800], desc[UR14][R32.64+0x100] ;  /* 0x05800100201befae */ /* 0x0005e2000b901d4e */
[-C--:B------:R-:W-:Y:S02]  /*2500*/  ISETP.GE.AND P6, PT, R13, R22.reuse, PT ;  /* 0x000000160d00720c */ /* 0x080fe40003fc6270 */
[----:B------:R-:W-:Y:S01]  /*2510*/  ISETP.GE.AND P4, PT, R15, R22, PT ;  /* 0x000000160f00720c */ /* 0x000fe20003f86270 */
[----:B------:R-:W-:Y:S01]  /*2520*/  @!P5 LDGSTS.E.BYPASS.LTC128B.128 [R3+0x6000], desc[UR14][R10.64] ;  /* 0x060000000a03dfae */ /* 0x000fe2000b901d4e */
[----:B------:R-:W-:Y:S02]  /*2530*/  @!P2 LEA.HI.X R7, R26, R7, R35, 0x1, P1 ;  /* 0x000000071a07a211 */ /* 0x000fe400008f0c23 */
[----:B---3--:R-:W-:Y:S01]  /*2540*/  @!P2 LEA R23, R17, R24, 0x18 ;  /* 0x000000181117a211 */ /* 0x008fe200078ec0ff */
[----:B------:R-:W-:Y:S01]  /*2550*/  @!P5 LDGSTS.E.BYPASS.LTC128B.128 [R3+0x8000], desc[UR14][R10.64+0x80] ;  /* 0x080000800a03dfae */ /* 0x000fe2000b901d4e */
[----:B------:R-:W-:-:S02]  /*2560*/  @!P0 IADD3 R15, P1, R133, UR8, RZ ;  /* 0x00000008850f8c10 */ /* 0x000fc4000ff3e0ff */
[----:B------:R-:W-:Y:S01]  /*2570*/  LEA.HI R17, R5, R80, RZ, 0x4 ;  /* 0x0000005005117211 */ /* 0x000fe200078f20ff */
[----:B------:R3:W-:Y:S01]  /*2580*/  @!P5 LDGSTS.E.BYPASS.LTC128B.128 [R3+0xa000], desc[UR14][R10.64+0x100] ;  /* 0x0a0001000a03dfae */ /* 0x0007e2000b901d4e */
[C---:B------:R-:W-:Y:S01]  /*2590*/  ISETP.GE.AND P5, PT, R16.reuse, R22, PT ;  /* 0x000000161000720c */ /* 0x040fe20003fa6270 */
[----:B------:R-:W-:Y:S01]  /*25a0*/  VOTEU.ALL UP0, P6 ;  /* 0x00000000003f7886 */ /* 0x000fe20003000000 */
[----:B------:R-:W-:Y:S02]  /*25b0*/  IMAD.SHL.U32 R16, R16, 0x8, RZ ;  /* 0x0000000810107824 */ /* 0x000fe400078e00ff */
[----:B------:R-:W-:Y:S02]  /*25c0*/  IMAD.MOV.U32 R5, RZ, RZ, 0x20 ;  /* 0x00000020ff057424 */ /* 0x000fe400078e00ff */
[----:B--2---:R-:W-:Y:S01]  /*25d0*/  IMAD.U32 R27, RZ, RZ, UR5 ;  /* 0x00000005ff1b7e24 */ /* 0x004fe2000f8e00ff */
[----:B------:R-:W-:-:S04]  /*25e0*/  @!UP0 UIMAD UR5, UR7, 0x30, URZ ;  /* 0x00000030070588a4 */ /* 0x000fc8000f8e023f */
[----:B------:R-:W-:Y:S01]  /*25f0*/  @!P0 IADD3.X R24, R2, UR9, R27, P1, !PT ;  /* 0x0000000902188c10 */ /* 0x000fe20008ffe41b */
[----:B------:R-:W-:Y:S01]  /*2600*/  ULDC.64 UR8, c[0x0][0x268] ;  /* 0x00009a0000087ab9 */ /* 0x000fe20000000a00 */
[----:B-1----:R-:W-:Y:S01]  /*2610*/  @!P0 LEA R26, P1, R15, R8, 0x1 ;  /* 0x000000080f1a8211 */ /* 0x002fe200078208ff */
[----:B------:R-:W-:Y:S01]  /*2620*/  IMAD R19, R19, UR8, RZ ;  /* 0x0000000813137c24 */ /* 0x000fe2000f8e02ff */
[----:B------:R-:W-:Y:S02]  /*2630*/  SHF.R.S32.HI R8, RZ, 0x4, R17 ;  /* 0x00000004ff087819 */ /* 0x000fe40000011411 */
[----:B------:R-:W-:Y:S01]  /*2640*/  @!P0 LEA.HI.X R27, R15, R9, R24, 0x1, P1 ;  /* 0x000000090f1b8211 */ /* 0x000fe200008f0c18 */
[----:B---3--:R-:W1:Y:S01]  /*2650*/  @!P0 S2R R10, SR_CgaCtaId ;  /* 0x00000000000a8919 */ /* 0x008e620000008800 */
[----:B------:R-:W-:Y:S01]  /*2660*/  @!P2 IMAD R11, R12, 0x2, R23 ;  /* 0x000000020c0ba824 */ /* 0x000fe200078e0217 */
[----:B------:R-:W-:Y:S01]  /*2670*/  IADD3 R28, P1, R21, UR24, RZ ;  /* 0x00000018151c7c10 */ /* 0x000fe2000ff3e0ff */
[----:B------:R-:W-:Y:S01]  /*2680*/  @!P6 IMAD.MOV.U32 R21, RZ, RZ, R2 ;  /* 0x000000ffff15e224 */ /* 0x000fe200078e0002 */
[----:B------:R-:W2:Y:S01]  /*2690*/  @!P6 S2R R3, SR_CgaCtaId ;  /* 0x000000000003e919 */ /* 0x000ea20000008800 */
[----:B------:R-:W-:-:S02]  /*26a0*/  LEA.HI R9, R17, R8, RZ, 0x1 ;  /* 0x0000000811097211 */ /* 0x000fc400078f08ff */
[----:B------:R-:W-:Y:S01]  /*26b0*/  LOP3.LUT R17, R17, 0xfffffff0, RZ, 0xc0, !PT ;  /* 0xfffffff011117812 */ /* 0x000fe200078ec0ff */
[----:B------:R-:W-:Y:S01]  /*26c0*/  @!P2 LDGSTS.E.BYPASS.LTC128B.128 [R11+0x6800], desc[UR14][R6.64] ;  /* 0x06800000060bafae */ /* 0x000fe2000b901d4e */
[----:B------:R-:W-:Y:S01]  /*26d0*/  IADD3.X R29, R20, UR22, RZ, P1, !PT ;  /* 0x00000016141d7c10 */ /* 0x000fe20008ffe4ff */
[----:B------:R-:W-:Y:S01]  /*26e0*/  @!P6 IMAD.MOV.U32 R20, RZ, RZ, R133 ;  /* 0x000000ffff14e224 */ /* 0x000fe200078e0085 */
[-C--:B------:R-:W-:Y:S01]  /*26f0*/  ISETP.GE.AND P1, PT, R13, R22.reuse, PT ;  /* 0x000000160d00720c */ /* 0x080fe20003f26270 */
[----:B------:R-:W-:Y:S01]  /*2700*/  @!P2 LDGSTS.E.BYPASS.LTC128B.128 [R11+0x8800], desc[UR14][R6.64+0x80] ;  /* 0x08800080060bafae */ /* 0x000fe2000b901d4e */
[C---:B------:R-:W-:Y:S01]  /*2710*/  IMAD R13, R18.reuse, UR9, R19 ;  /* 0x00000009120d7c24 */ /* 0x040fe2000f8e0213 */
[----:B------:R-:W-:Y:S01]  /*2720*/  LOP3.LUT R9, R9, 0xfffffffe, RZ, 0xc0, !PT ;  /* 0xfffffffe09097812 */ /* 0x000fe200078ec0ff */
[----:B------:R-:W-:Y:S01]  /*2730*/  IMAD.WIDE.U32 R18, R18, UR8, R28 ;  /* 0x0000000812127c25 */ /* 0x000fe2000f8e001c */
[----:B------:R3:W-:Y:S01]  /*2740*/  @!P2 LDGSTS.E.BYPASS.LTC128B.128 [R11+0xa800], desc[UR14][R6.64+0x100] ;  /* 0x0a800100060bafae */ /* 0x0007e2000b901d4e */
[----:B------:R-:W-:Y:S01]  /*2750*/  ISETP.GE.AND P2, PT, R14, R22, PT ;  /* 0x000000160e00720c */ /* 0x000fe20003f46270 */
[----:B------:R-:W-:Y:S01]  /*2760*/  ULDC.64 UR8, c[0x0][0x220] ;  /* 0x0000880000087ab9 */ /* 0x000fe20000000a00 */
[----:B------:R-:W-:Y:S01]  /*2770*/  IMAD.IADD R14, R80, 0x1, -R17 ;  /* 0x00000001500e7824 */ /* 0x000fe200078e0a11 */
[----:B------:R-:W-:Y:S01]  /*2780*/  @!P0 MOV R17, 0x400 ;  /* 0x0000040000118802 */ /* 0x000fe20000000f00 */
[----:B------:R-:W-:-:S02]  /*2790*/  IMAD.IADD R19, R19, 0x1, R13 ;  /* 0x0000000113137824 */ /* 0x000fc400078e020d */
[----:B------:R-:W-:-:S04]  /*27a0*/  IMAD.WIDE.U32 R146, R146, R134, R18 ;  /* 0x0000008692927225 */ /* 0x000fc800078e0012 */
[----:B------:R-:W-:Y:S01]  /*27b0*/  IMAD.IADD R144, R147, 0x1, R25 ;  /* 0x0000000193907824 */ /* 0x000fe200078e0219 */
[----:B-1----:R-:W-:Y:S01]  /*27c0*/  @!P0 LEA R13, R10, R17, 0x18 ;  /* 0x000000110a0d8211 */ /* 0x002fe200078ec0ff */
[----:B------:R-:W-:-:S04]  /*27d0*/  IMAD.U32 R10, RZ, RZ, UR6 ;  /* 0x00000006ff0a7e24 */ /* 0x000fc8000f8e00ff */
[----:B------:R-:W-:Y:S02]  /*27e0*/  @!P0 IMAD R13, R12, 0x2, R13 ;  /* 0x000000020c0d8824 */ /* 0x000fe400078e020d */
[----:B------:R-:W-:-:S03]  /*27f0*/  @!P6 IMAD.WIDE.U32 R20, R10, 0x30, R20 ;  /* 0x000000300a14e825 */ /* 0x000fc600078e0014 */
[----:B------:R-:W-:Y:S01]  /*2800*/  @!P0 LDGSTS.E.BYPASS.LTC128B.128 [R13+0x7000], desc[UR14][R26.64] ;  /* 0x070000001a0d8fae */ /* 0x000fe2000b901d4e */
[----:B---3--:R-:W1:Y:S01]  /*2810*/  @!P6 LDC.64 R6, c[0x0][0x218] ;  /* 0x00008600ff06eb82 */ /* 0x008e620000000a00 */
[----:B------:R-:W-:Y:S01]  /*2820*/  IMAD.IADD R11, R8, 0x1, -R9 ;  /* 0x00000001080b7824 */ /* 0x000fe200078e0a09 */
[----:B------:R-:W-:Y:S01]  /*2830*/  @!P6 MOV R8, 0x400 ;  /* 0x000004000008e802 */ /* 0x000fe20000000f00 */
[----:B------:R-:W-:Y:S01]  /*2840*/  @!P0 LDGSTS.E.BYPASS.LTC128B.128 [R13+0x9000], desc[UR14][R26.64+0x80] ;  /* 0x090000801a0d8fae */ /* 0x000fe2000b901d4e */
[----:B------:R-:W-:Y:S01]  /*2850*/  @!P6 VIADD R10, R21, UR5 ;  /* 0x00000005150aec36 */ /* 0x000fe20008000000 */
[----:B------:R-:W-:Y:S01]  /*2860*/  SHF.R.S32.HI R9, RZ, 0x1f, R14 ;  /* 0x0000001fff097819 */ /* 0x000fe2000001140e */
[----:B------:R-:W-:Y:S01]  /*2870*/  UIADD3 UR5, UR17, 0x1, -UR18 ;  /* 0x0000000111057890 */ /* 0x000fe2000fffe812 */
[----:B--2---:R-:W-:Y:S01]  /*2880*/  @!P6 LEA R3, R3, R8, 0x18 ;  /* 0x000000080303e211 */ /* 0x004fe200078ec0ff */
[----:B------:R2:W-:Y:S01]  /*2890*/  @!P0 LDGSTS.E.BYPASS.LTC128B.128 [R13+0xb000], desc[UR14][R26.64+0x100] ;  /* 0x0b0001001a0d8fae */ /* 0x0005e2000b901d4e */
[----:B------:R-:W-:Y:S01]  /*28a0*/  LEA.HI R9, R9, R14, RZ, 0x3 ;  /* 0x0000000e09097211 */ /* 0x000fe200078f18ff */
[----:B------:R-:W-:-:S02]  /*28b0*/  UIADD3 UR5, UR5, UR12, URZ ;  /* 0x0000000c05057290 */ /* 0x000fc4000fffe03f */
[----:B------:R-:W-:Y:S01]  /*28c0*/  @!P6 IMAD R17, R12, 0x2, R3 ;  /* 0x000000020c11e824 */ /* 0x000fe200078e0203 */
[C---:B------:R-:W-:Y:S01]  /*28d0*/  LOP3.LUT R15, R9.reuse, 0xfffffff8, RZ, 0xc0, !PT ;  /* 0xfffffff8090f7812 */ /* 0x040fe200078ec0ff */
[----:B------:R-:W-:-:S04]  /*28e0*/  IMAD.SHL.U32 R9, R9, 0x40, RZ ;  /* 0x0000004009097824 */ /* 0x000fc800078e00ff */
[----:B------:R-:W-:Y:S02]  /*28f0*/  IMAD.IADD R8, R14, 0x1, -R15 ;  /* 0x000000010e087824 */ /* 0x000fe400078e0a0f */
[----:B------:R-:W-:Y:S02]  /*2900*/  IMAD.SHL.U32 R14, R0, 0x40, RZ ;  /* 0x00000040000e7824 */ /* 0x000fe400078e00ff */
[----:B------:R-:W-:Y:S01]  /*2910*/  IMAD.SHL.U32 R3, R8, 0x40, RZ ;  /* 0x0000004008037824 */ /* 0x000fe200078e00ff */
[----:B-1----:R-:W-:Y:S02]  /*2920*/  @!P6 LEA R6, P0, R20, R6, 0x1 ;  /* 0x000000061406e211 */ /* 0x002fe400078008ff */
[----:B------:R-:W-:Y:S02]  /*2930*/  LOP3.LUT R15, R14, 0x1c0, RZ, 0xc0, !PT ;  /* 0x000001c00e0f7812 */ /* 0x000fe400078ec0ff */
[----:B------:R-:W-:Y:S01]  /*2940*/  @!P6 LEA.HI.X R7, R20, R7, R10, 0x1, P0 ;  /* 0x000000071407e211 */ /* 0x000fe200000f0c0a */
[----:B------:R-:W-:Y:S01]  /*2950*/  IMAD.SHL.U32 R10, R11, 0x8, RZ ;  /* 0x000000080b0a7824 */ /* 0x000fe200078e00ff */
[----:B------:R-:W-:-:S02]  /*2960*/  LEA R196, P0, R146, UR8, 0x1 ;  /* 0x0000000892c47c11 */ /* 0x000fc4000f8008ff */
[----:B------:R-:W-:Y:S01]  /*2970*/  LOP3.LUT R16, R15, 0x8, R16, 0xf8, !PT ;  /* 0x000000080f107812 */ /* 0x000fe200078ef810 */
[----:B------:R-:W-:Y:S01]  /*2980*/  @!P6 LDGSTS.E.BYPASS.LTC128B.128 [R17+0x7800], desc[UR14][R6.64] ;  /* 0x078000000611efae */ /* 0x000fe2000b901d4e */
[----:B------:R-:W-:Y:S01]  /*2990*/  SHF.R.U32.HI R15, RZ, 0x3, R15 ;  /* 0x00000003ff0f7819 */ /* 0x000fe2000001160f */
[----:B--2---:R-:W-:Y:S01]  /*29a0*/  IMAD.WIDE.U32 R12, R134, 0x20, RZ ;  /* 0x00000020860c7825 */ /* 0x004fe200078e00ff */
[----:B------:R-:W-:Y:S01]  /*29b0*/  LOP3.LUT R3, R3, 0x1c0, RZ, 0xc0, !PT ;  /* 0x000001c003037812 */ /* 0x000fe200078ec0ff */
[----:B------:R-:W-:Y:S01]  /*29c0*/  @!P6 LDGSTS.E.BYPASS.LTC128B.128 [R17+0x9800], desc[UR14][R6.64+0x80] ;  /* 0x098000800611efae */ /* 0x000fe2000b901d4e */
[----:B------:R-:W-:Y:S01]  /*29d0*/  LEA.HI.X R195, R146, UR9, R144, 0x1, P0 ;  /* 0x0000000992c37c11 */ /* 0x000fe200080f0c90 */
[----:B------:R-:W-:Y:S01]  /*29e0*/  @!P1 IMAD.MOV.U32 R194, RZ, RZ, R196 ;  /* 0x000000ffffc29224 */ /* 0x000fe200078e00c4 */
[----:B------:R-:W-:Y:S01]  /*29f0*/  @!P4 IADD3 R12, P0, R196, R12, RZ ;  /* 0x0000000cc40cc210 */ /* 0x000fe20007f1e0ff */
[----:B------:R1:W-:Y:S01]  /*2a00*/  @!P6 LDGSTS.E.BYPASS.LTC128B.128 [R17+0xb800], desc[UR14][R6.64+0x100] ;  /* 0x0b8001000611efae */ /* 0x0003e2000b901d4e */
[----:B------:R-:W-:Y:S01]  /*2a10*/  LOP3.LUT R16, R16, R15, RZ, 0x3c, !PT ;  /* 0x0000000f10107212 */ /* 0x000fe200078e3cff */
[----:B------:R-:W-:Y:S01]  /*2a20*/  @!P1 IMAD.WIDE.U32 R14, R134, 0x60, R194 ;  /* 0x00000060860e9825 */ /* 0x000fe200078e00c2 */
[----:B------:R-:W-:Y:S01]  /*2a30*/  LOP3.LUT R10, R3, 0x8, R10, 0xf8, !PT ;  /* 0x00000008030a7812 */ /* 0x000fe200078ef80a */
[----:B------:R-:W0:Y:S01]  /*2a40*/  LDGDEPBAR ;  /* 0x00000000000079af */ /* 0x000e220000000000 */
[----:B------:R-:W-:Y:S01]  /*2a50*/  SHF.R.U32.HI R3, RZ, 0x3, R3 ;  /* 0x00000003ff037819 */ /* 0x000fe20000011603 */
[----:B------:R-:W-:-:S02]  /*2a60*/  @!P5 IMAD.MOV.U32 R197, RZ, RZ, R195 ;  /* 0x000000ffffc5d224 */ /* 0x000fc400078e00c3 */
[----:B------:R-:W-:Y:S01]  /*2a70*/  IMAD R193, R11, 0x200, R16 ;  /* 0x000002000bc17824 */ /* 0x000fe200078e0210 */
[----:B------:R-:W-:Y:S01]  /*2a80*/  LOP3.LUT R3, R10, R3, RZ, 0x3c, !PT ;  /* 0x000000030a037212 */ /* 0x000fe200078e3cff */
[----:B------:R-:W-:Y:S02]  /*2a90*/  @!P1 IMAD R11, R135, 0x60, RZ ;  /* 0x00000060870b9824 */ /* 0x000fe400078e02ff */
[----:B------:R-:W-:Y:S01]  /*2aa0*/  @!P1 IMAD.MOV.U32 R10, RZ, RZ, R14 ;  /* 0x000000ffff0a9224 */ /* 0x000fe200078e000e */
[----:B------:R-:W-:Y:S01]  /*2ab0*/  LEA R193, R193, UR4, 0x1 ;  /* 0x00000004c1c17c11 */ /* 0x000fe2000f8e08ff */
[----:B------:R-:W-:-:S04]  /*2ac0*/  @!P1 IMAD.IADD R11, R15, 0x1, R11 ;  /* 0x000000010f0b9824 */ /* 0x000fc800078e020b */
[----:B------:R-:W-:Y:S02]  /*2ad0*/  VIADD R191, R193, 0x6020 ;  /* 0x00006020c1bf7836 */ /* 0x000fe40000000000 */
[----:B-1----:R-:W-:Y:S01]  /*2ae0*/  IMAD.SHL.U32 R6, R135, 0x20, RZ ;  /* 0x0000002087067824 */ /* 0x002fe200078e00ff */
[----:B------:R-:W-:-:S04]  /*2af0*/  DEPBAR.LE SB0, 0x0 ;  /* 0x000080000000791a */ /* 0x000fc80000000000 */
[----:B------:R-:W-:Y:S01]  /*2b00*/  BAR.SYNC.DEFER_BLOCKING 0x0 ;  /* 0x0000000000007b1d */ /* 0x000fe20000010000 */
[----:B------:R-:W-:Y:S01]  /*2b10*/  @!P4 IADD3.X R13, R195, R13, R6, P0, !PT ;  /* 0x0000000dc30dc210 */ /* 0x000fe200007fe406 */
[----:B------:R-:W-:Y:S01]  /*2b20*/  IMAD.MOV.U32 R7, RZ, RZ, 0x10 ;  /* 0x00000010ff077424 */ /* 0x000fe200078e00ff */
[----:B------:R-:W-:Y:S02]  /*2b30*/  LOP3.LUT R6, R9, 0xfffffe00, RZ, 0xc0, !PT ;  /* 0xfffffe0009067812 */ /* 0x000fe400078ec0ff */
[----:B------:R-:W-:-:S03]  /*2b40*/  @!P2 LEA R14, P0, R134, R196, 0x6 ;  /* 0x000000c4860ea211 */ /* 0x000fc600078030ff */
[----:B------:R-:W-:Y:S01]  /*2b50*/  IMAD R194, R81, 0x400, R6 ;  /* 0x0000040051c27824 */ /* 0x000fe200078e0206 */
[----:B------:R-:W-:-:S03]  /*2b60*/  @!P2 LEA.HI.X R15, R134, R195, R135, 0x6, P0 ;  /* 0x000000c3860fa211 */ /* 0x000fc600000f3487 */
[----:B------:R-:W-:-:S05]  /*2b70*/  IMAD.IADD R194, R3, 0x1, R194 ;  /* 0x0000000103c27824 */ /* 0x000fca00078e02c2 */
        /* <DEDUP_REMOVED lines=37> */
[----:B------:R-:W-:-:S03]  /*2dd0*/  R2P PR, R8, 0x6 ;  /* 0x0000000608007804 */ /* 0x000fc60000000000 */
[----:B------:R-:W-:Y:S02]  /*2de0*/  LDSM.16.M88.4 R52, [R194] ;  /* 0x00000000c234783b */ /* 0x000fe40000000200 */
[----:B------:R-:W-:Y:S02]  /*2df0*/  SEL R7, R7, 0xfffffff0, !P1 ;  /* 0xfffffff007077807 */ /* 0x000fe40004800000 */
[----:B------:R-:W3:Y:S01]  /*2e00*/  LDSM.16.M88.4 R40, [R193+0x6000] ;  /* 0x00600000c128783b */ /* 0x000ee20000000200 */
[----:B------:R-:W-:Y:S02]  /*2e10*/  SEL R5, R5, 0xffffffe0, !P2 ;  /* 0xffffffe005057807 */ /* 0x000fe40005000000 */
[----:B------:R-:W-:Y:S01]  /*2e20*/  R2P PR, R0, 0x6 ;  /* 0x0000000600007804 */ /* 0x000fe20000000000 */
[----:B------:R-:W4:Y:S01]  /*2e30*/  LDSM.16.M88.4 R32, [R193+0x6800] ;  /* 0x00680000c120783b */ /* 0x000f220000000200 */
[----:B------:R-:W-:Y:S02]  /*2e40*/  VIADD R0, R193, 0x6000 ;  /* 0x00006000c1007836 */ /* 0x000fe40000000000 */
[--C-:B------:R-:W-:Y:S01]  /*2e50*/  IMAD R192, R7, 0x2, R194.reuse ;  /* 0x0000000207c07824 */ /* 0x100fe200078e02c2 */
[----:B------:R-:W5:Y:S01]  /*2e60*/  LDSM.16.M88.4 R24, [R193+0x7000] ;  /* 0x00700000c118783b */ /* 0x000f620000000200 */
[----:B------:R-:W-:-:S02]  /*2e70*/  IMAD R190, R5, 0x2, R194 ;  /* 0x0000000205be7824 */ /* 0x000fc400078e02c2 */
[----:B------:R-:W-:Y:S01]  /*2e80*/  IMAD R189, R5, 0x2, R192 ;  /* 0x0000000205bd7824 */ /* 0x000fe200078e02c0 */
[----:B-1----:R-:W1:Y:S04]  /*2e90*/  LDSM.16.M88.4 R12, [R193+0x7800] ;  /* 0x00780000c10c783b */ /* 0x002e680000000200 */
[----:B------:R-:W-:Y:S01]  /*2ea0*/  @P1 VIADD R191, R0, 0xffffffe0 ;  /* 0xffffffe000bf1836 */ /* 0x000fe20000000000 */
[----:B------:R-:W-:Y:S01]  /*2eb0*/  LDSM.16.M88.4 R16, [R192] ;  /* 0x00000000c010783b */ /* 0x000fe20000000200 */
[----:B------:R-:W-:Y:S02]  /*2ec0*/  IMAD.MOV.U32 R0, RZ, RZ, 0x40 ;  /* 0x00000040ff007424 */ /* 0x000fe400078e00ff */
[C---:B------:R-:W-:Y:S01]  /*2ed0*/  VIADD R183, R191.reuse, 0x800 ;  /* 0x00000800bfb77836 */ /* 0x040fe20000000000 */
[----:B------:R-:W1:Y:S01]  /*2ee0*/  LDSM.16.M88.4 R56, [R191] ;  /* 0x00000000bf38783b */ /* 0x000e620000000200 */
[C---:B------:R-:W-:Y:S01]  /*2ef0*/  VIADD R182, R191.reuse, 0x1000 ;  /* 0x00001000bfb67836 */ /* 0x040fe20000000000 */
[----:B------:R-:W-:Y:S01]  /*2f00*/  SEL R0, R0, 0xffffffc0, !P2 ;  /* 0xffffffc000007807 */ /* 0x000fe20005000000 */
[C---:B------:R-:W-:Y:S01]  /*2f10*/  VIADD R181, R191.reuse, 0x1800 ;  /* 0x00001800bfb57836 */ /* 0x040fe20000000000 */
[----:B--2---:R-:W2:Y:S01]  /*2f20*/  LDSM.16.M88.4 R8, [R191+0x800] ;  /* 0x00080000bf08783b */ /* 0x004ea20000000200 */
        /* <DEDUP_REMOVED lines=8> */
[----:B------:R-:W-:Y:S01]  /*2fb0*/  LDSM.16.M88.4 R68, [R190] ;  /* 0x00000000be44783b */ /* 0x000fe20000000200 */
[C---:B------:R-:W-:Y:S01]  /*2fc0*/  VIADD R175, R191.reuse, 0x4000 ;  /* 0x00004000bfaf7836 */ /* 0x040fe20000000000 */
[----:B---3--:R-:W-:Y:S02]  /*2fd0*/  HMMA.16816.F32.BF16 R44, R52, R40, RZ ;  /* 0x00000028342c723c */ /* 0x008fe400000418ff */
[----:B------:R-:W-:Y:S01]  /*2fe0*/  LDSM.16.M88.4 R60, [R187+0x6800] ;  /* 0x00680000bb3c783b */ /* 0x000fe20000000200 */
[----:B------:R-:W-:-:S02]  /*2ff0*/  VIADD R174, R191, 0x4800 ;  /* 0x00004800bfae7836 */ /* 0x000fc40000000000 */
[C---:B------:R-:W-:Y:S01]  /*3000*/  VIADD R173, R191.reuse, 0x5000 ;  /* 0x00005000bfad7836 */ /* 0x040fe20000000000 */
[----:B------:R-:W-:Y:S01]  /*3010*/  LDSM.16.M88.4 R72, [R189] ;  /* 0x00000000bd48783b */ /* 0x000fe20000000200 */
[C---:B----4-:R-:W-:Y:S01]  /*3020*/  HMMA.16816.F32.BF16 R36, R52.reuse, R32, RZ ;  /* 0x000000203424723c */ /* 0x050fe200000418ff */
[----:B------:R-:W-:Y:S02]  /*3030*/  VIADD R172, R191, 0x5800 ;  /* 0x00005800bfac7836 */ /* 0x000fe40000000000 */
[----:B------:R-:W-:Y:S03]  /*3040*/  LDSM.16.M88.4 R76, [R180+0x1800] ;  /* 0x00180000b44c783b */ /* 0x000fe60000000200 */
[C---:B------:R-:W-:Y:S01]  /*3050*/  HMMA.16816.F32.BF16 R40, R52.reuse, R42, RZ ;  /* 0x0000002a3428723c */ /* 0x040fe200000418ff */
[----:B------:R-:W0:Y:S05]  /*3060*/  LDGDEPBAR ;  /* 0x00000000000079af */ /* 0x000e2a0000000000 */
[C---:B------:R-:W-:Y:S06]  /*3070*/  HMMA.16816.F32.BF16 R32, R52.reuse, R34, RZ ;  /* 0x000000223420723c */ /* 0x040fec00000418ff */
[C---:B-----5:R-:W-:Y:S06]  /*3080*/  HMMA.16816.F32.BF16 R28, R52.reuse, R24, RZ ;  /* 0x00000018341c723c */ /* 0x060fec00000418ff */
[C---:B------:R-:W-:Y:S06]  /*3090*/  HMMA.16816.F32.BF16 R24, R52.reuse, R26, RZ ;  /* 0x0000001a3418723c */ /* 0x040fec00000418ff */
[C---:B-1----:R-:W-:Y:S06]  /*30a0*/  HMMA.16816.F32.BF16 R20, R52.reuse, R12, RZ ;  /* 0x0000000c3414723c */ /* 0x042fec00000418ff */
[----:B------:R-:W-:Y:S01]  /*30b0*/  HMMA.16816.F32.BF16 R52, R52, R14, RZ ;  /* 0x0000000e3434723c */ /* 0x000fe200000418ff */
[----:B------:R-:W1:Y:S05]  /*30c0*/  LDSM.16.M88.4 R12, [R187+0x6000] ;  /* 0x00600000bb0c783b */ /* 0x000e6a0000000200 */
        /* <DEDUP_REMOVED lines=8> */
[----:B------:R-:W3:Y:S05]  /*3150*/  LDSM.16.M88.4 R48, [R180] ;  /* 0x00000000b430783b */ /* 0x000eea0000000200 */
        /* <DEDUP_REMOVED lines=22> */
[----:B------:R-:W4:Y:S05]  /*32c0*/  LDSM.16.M88.4 R16, [R191+0x2000] ;  /* 0x00200000bf10783b */ /* 0x000f2a0000000200 */
        /* <DEDUP_REMOVED lines=10> */
[C---:B------:R-:W-:Y:S06]  /*3370*/  HMMA.16816.F32.BF16 R36, R8.reuse, R64, R36 ;  /* 0x000000400824723c */ /* 0x040fec0000041824 */
[C---:B------:R-:W-:Y:S01]  /*3380*/  HMMA.16816.F32.BF16 R32, R8.reuse, R66, R32 ;  /* 0x000000420820723c */ /* 0x040fe20000041820 */
[----:B------:R-:W-:Y:S05]  /*3390*/  LDSM.16.M88.4 R64, [R180+0x2000] ;  /* 0x00200000b440783b */ /* 0x000fea0000000200 */
[C---:B-----5:R-:W-:Y:S06]  /*33a0*/  HMMA.16816.F32.BF16 R28, R8.reuse, R56, R28 ;  /* 0x00000038081c723c */ /* 0x060fec000004181c */
[C---:B------:R-:W-:Y:S01]  /*33b0*/  HMMA.16816.F32.BF16 R24, R8.reuse, R58, R24 ;  /* 0x0000003a0818723c */ /* 0x040fe20000041818 */
[----:B------:R-:W5:Y:S05]  /*33c0*/  LDSM.16.M88.4 R56, [R191+0x3800] ;  /* 0x00380000bf38783b */ /* 0x000f6a0000000200 */
[C---:B---3--:R-:W-:Y:S06]  /*33d0*/  HMMA.16816.F32.BF16 R20, R8.reuse, R48, R20 ;  /* 0x000000300814723c */ /* 0x048fec0000041814 */
[----:B------:R-:W-:Y:S01]  /*33e0*/  HMMA.16816.F32.BF16 R68, R8, R50, R68 ;  /* 0x000000320844723c */ /* 0x000fe20000041844 */
[----:B------:R-:W3:Y:S04]  /*33f0*/  LDSM.16.M88.4 R8, [R190+0x2000] ;  /* 0x00200000be08783b */ /* 0x000ee80000000200 */
        /* <DEDUP_REMOVED lines=10> */
[C---:B-----5:R-:W-:Y:S06]  /*34a0*/  HMMA.16816.F32.BF16 R20, R52.reuse, R56, R20 ;  /* 0x000000383414723c */ /* 0x060fec0000041814 */
[----:B------:R-:W-:Y:S01]  /*34b0*/  HMMA.16816.F32.BF16 R68, R52, R58, R68 ;  /* 0x0000003a3444723c */ /* 0x000fe20000041844 */
[----:B------:R-:W5:Y:S04]  /*34c0*/  LDSM.16.M88.4 R56, [R180+0x3000] ;  /* 0x00300000b438783b */ /* 0x000f680000000200 */
[----:B------:R-:W-:Y:S01]  /*34d0*/  LDSM.16.M88.4 R52, [R180+0x3800] ;  /* 0x00380000b434783b */ /* 0x000fe20000000200 */
[C---:B---3--:R-:W-:Y:S06]  /*34e0*/  HMMA.16816.F32.BF16 R36, R8.reuse, R72, R36 ;  /* 0x000000480824723c */ /* 0x048fec0000041824 */
[C---:B------:R-:W-:Y:S06]  /*34f0*/  HMMA.16816.F32.BF16 R44, R8.reuse, R76, R44 ;  /* 0x0000004c082c723c */ /* 0x040fec000004182c */
[C---:B------:R-:W-:Y:S01]  /*3500*/  HMMA.16816.F32.BF16 R40, R8.reuse, R78, R40 ;  /* 0x0000004e0828723c */ /* 0x040fe20000041828 */
[----:B------:R-:W-:Y:S05]  /*3510*/  LDSM.16.M88.4 R76, [R193+0xb800] ;  /* 0x00b80000c14c783b */ /* 0x000fea0000000200 */
[C---:B------:R-:W-:Y:S01]  /*3520*/  HMMA.16816.F32.BF16 R32, R8.reuse, R74, R32 ;  /* 0x0000004a0820723c */ /* 0x040fe20000041820 */
[----:B------:R-:W-:Y:S05]  /*3530*/  LDSM.16.M88.4 R72, [R194+0x4000] ;  /* 0x00400000c248783b */ /* 0x000fea0000000200 */
[C---:B----4-:R-:W-:Y:S06]  /*3540*/  HMMA.16816.F32.BF16 R28, R8.reuse, R16, R28 ;  /* 0x00000010081c723c */ /* 0x050fec000004181c */
[C---:B------:R-:W-:Y:S01]  /*3550*/  HMMA.16816.F32.BF16 R24, R8.reuse, R18, R24 ;  /* 0x000000120818723c */ /* 0x040fe20000041818 */
[----:B------:R-:W-:Y:S05]  /*3560*/  LDSM.16.M88.4 R16, [R193+0xa000] ;  /* 0x00a00000c110783b */ /* 0x000fea0000000200 */
[C---:B-1----:R-:W-:Y:S06]  /*3570*/  HMMA.16816.F32.BF16 R20, R8.reuse, R12, R20 ;  /* 0x0000000c0814723c */ /* 0x042fec0000041814 */
[----:B------:R-:W-:Y:S01]  /*3580*/  HMMA.16816.F32.BF16 R68, R8, R14, R68 ;  /* 0x0000000e0844723c */ /* 0x000fe20000041844 */
[----:B------:R-:W1:Y:S04]  /*3590*/  LDSM.16.M88.4 R12, [R193+0xa800] ;  /* 0x00a80000c10c783b */ /* 0x000e680000000200 */
[----:B------:R-:W3:Y:S01]  /*35a0*/  LDSM.16.M88.4 R8, [R193+0xb000] ;  /* 0x00b00000c108783b */ /* 0x000ee20000000200 */
[C---:B--2---:R-:W-:Y:S06]  /*35b0*/  HMMA.16816.F32.BF16 R36, R48.reuse, R60, R36 ;  /* 0x0000003c3024723c */ /* 0x044fec0000041824 */
[C---:B------:R-:W-:Y:S06]  /*35c0*/  HMMA.16816.F32.BF16 R44, R48.reuse, R64, R44 ;  /* 0x00000040302c723c */ /* 0x040fec000004182c */
[C---:B------:R-:W-:Y:S01]  /*35d0*/  HMMA.16816.F32.BF16 R40, R48.reuse, R66, R40 ;  /* 0x000000423028723c */ /* 0x040fe20000041828 */
[----:B------:R-:W-:Y:S05]  /*35e0*/  LDSM.16.M88.4 R64, [R192+0x4000] ;  /* 0x00400000c040783b */ /* 0x000fea0000000200 */
[C---:B-----5:R-:W-:Y:S06]  /*35f0*/  HMMA.16816.F32.BF16 R28, R48.reuse, R56, R28 ;  /* 0x00000038301c723c */ /* 0x060fec000004181c */
[C---:B------:R-:W-:Y:S01]  /*3600*/  HMMA.16816.F32.BF16 R24, R48.reuse, R58, R24 ;  /* 0x0000003a3018723c */ /* 0x040fe20000041818 */
[----:B------:R-:W2:Y:S05]  /*3610*/  LDSM.16.M88.4 R56, [R191+0x4800] ;  /* 0x00480000bf38783b */ /* 0x000eaa0000000200 */
[----:B------:R-:W-:Y:S01]  /*3620*/  HMMA.16816.F32.BF16 R32, R48, R62, R32 ;  /* 0x0000003e3020723c */ /* 0x000fe20000041820 */
[----:B------:R-:W4:Y:S05]  /*3630*/  LDSM.16.M88.4 R60, [R191+0x4000] ;  /* 0x00400000bf3c783b */ /* 0x000f2a0000000200 */
[----:B-1----:R-:W-:Y:S06]  /*3640*/  HMMA.16816.F32.BF16 R36, R72, R12, R36 ;  /* 0x0000000c4824723c */ /* 0x002fec0000041824 */
[----:B------:R-:W-:Y:S06]  /*3650*/  HMMA.16816.F32.BF16 R20, R48, R52, R20 ;  /* 0x000000343014723c */ /* 0x000fec0000041814 */
[C---:B------:R-:W-:Y:S06]  /*3660*/  HMMA.16816.F32.BF16 R44, R72.reuse, R16, R44 ;  /* 0x00000010482c723c */ /* 0x040fec000004182c */
[C---:B------:R-:W-:Y:S01]  /*3670*/  HMMA.16816.F32.BF16 R40, R72.reuse, R18, R40 ;  /* 0x000000124828723c */ /* 0x040fe20000041828 */
[----:B------:R-:W-:Y:S05]  /*3680*/  LDSM.16.M88.4 R16, [R190+0x4000] ;  /* 0x00400000be10783b */ /* 0x000fea0000000200 */
[C---:B---3--:R-:W-:Y:S06]  /*3690*/  HMMA.16816.F32.BF16 R28, R72.reuse, R8, R28 ;  /* 0x00000008481c723c */ /* 0x048fec000004181c */
[----:B------:R-:W-:Y:S01]  /*36a0*/  HMMA.16816.F32.BF16 R24, R72, R10, R24 ;  /* 0x0000000a4818723c */ /* 0x000fe20000041818 */
[----:B------:R-:W1:Y:S05]  /*36b0*/  LDSM.16.M88.4 R8, [R187+0xa800] ;  /* 0x00a80000bb08783b */ /* 0x000e6a0000000200 */
[----:B------:R-:W-:Y:S01]  /*36c0*/  HMMA.16816.F32.BF16 R68, R48, R54, R68 ;  /* 0x000000363044723c */ /* 0x000fe20000041844 */
[----:B------:R-:W3:Y:S04]  /*36d0*/  LDSM.16.M88.4 R52, [R191+0x5000] ;  /* 0x00500000bf34783b */ /* 0x000ee80000000200 */
[----:B------:R-:W5:Y:S01]  /*36e0*/  LDSM.16.M88.4 R48, [R191+0x5800] ;  /* 0x00580000bf30783b */ /* 0x000f620000000200 */
[----:B------:R-:W-:Y:S03]  /*36f0*/  HMMA.16816.F32.BF16 R32, R72, R14, R32 ;  /* 0x0000000e4820723c */ /* 0x000fe60000041820 */
[----:B------:R-:W5:Y:S03]  /*3700*/  LDSM.16.M88.4 R12, [R187+0xa000] ;  /* 0x00a00000bb0c783b */ /* 0x000f660000000200 */
[----:B--2---:R-:W-:Y:S06]  /*3710*/  HMMA.16816.F32.BF16 R36, R64, R56, R36 ;  /* 0x000000384024723c */ /* 0x004fec0000041824 */
[----:B------:R-:W-:Y:S06]  /*3720*/  HMMA.16816.F32.BF16 R20, R72, R76, R20 ;  /* 0x0000004c4814723c */ /* 0x000fec0000041814 */
[C---:B----4-:R-:W-:Y:S06]  /*3730*/  HMMA.16816.F32.BF16 R44, R64.reuse, R60, R44 ;  /* 0x0000003c402c723c */ /* 0x050fec000004182c */
[----:B------:R-:W-:Y:S06]  /*3740*/  HMMA.16816.F32.BF16 R32, R64, R58, R32 ;  /* 0x0000003a4020723c */ /* 0x000fec0000041820 */
[----:B-1----:R-:W-:Y:S06]  /*3750*/  HMMA.16816.F32.BF16 R36, R16, R8, R36 ;  /* 0x000000081024723c */ /* 0x002fec0000041824 */
[----:B---3--:R-:W-:Y:S01]  /*3760*/  HMMA.16816.F32.BF16 R28, R64, R52, R28 ;  /* 0x00000034401c723c */ /* 0x008fe2000004181c */
[----:B------:R-:W-:-:S05]  /*3770*/  LOP3.LUT R9, R82, 0xffffffe0, RZ, 0xc0, !PT ;  /* 0xffffffe052097812 */ /* 0x000fca00078ec0ff */
[----:B------:R-:W-:Y:S01]  /*3780*/  HMMA.16816.F32.BF16 R24, R64, R54, R24 ;  /* 0x000000364018723c */ /* 0x000fe20000041818 */
[----:B------:R-:W-:Y:S01]  /*3790*/  LDSM.16.M88.4 R52, [R180+0x4000] ;  /* 0x00400000b434783b */ /* 0x000fe20000000200 */
[----:B------:R-:W-:-:S04]  /*37a0*/  IMAD.IADD R0, R80, 0x1, -R9 ;  /* 0x0000000150007824 */ /* 0x000fc800078e0a09 */
[----:B-----5:R-:W-:Y:S01]  /*37b0*/  HMMA.16816.F32.BF16 R56, R64, R48, R20 ;  /* 0x000000304038723c */ /* 0x020fe20000041814 */
[----:B------:R-:W1:Y:S05]  /*37c0*/  LDSM.16.M88.4 R20, [R189+0x4000] ;  /* 0x00400000bd14783b */ /* 0x000e6a0000000200 */
[----:B------:R-:W-:Y:S06]  /*37d0*/  HMMA.16816.F32.BF16 R44, R16, R12, R44 ;  /* 0x0000000c102c723c */ /* 0x000fec000004182c */
[----:B------:R-:W-:Y:S01]  /*37e0*/  HMMA.16816.F32.BF16 R72, R72, R78, R68 ;  /* 0x0000004e4848723c */ /* 0x000fe20000041844 */
[----:B------:R-:W-:Y:S01]  /*37f0*/  SHF.R.S32.HI R13, RZ, 0x1f, R0 ;  /* 0x0000001fff0d7819 */ /* 0x000fe20000011400 */
[----:B------:R-:W2:Y:S03]  /*3800*/  LDSM.16.M88.4 R68, [R187+0xb000] ;  /* 0x00b00000bb44783b */ /* 0x000ea60000000200 */
[----:B------:R-:W-:Y:S01]  /*3810*/  LEA.HI R0, R13, R0, RZ, 0x2 ;  /* 0x000000000d007211 */ /* 0x000fe200078f10ff */
[----:B------:R-:W-:Y:S01]  /*3820*/  HMMA.16816.F32.BF16 R40, R64, R62, R40 ;  /* 0x0000003e4028723c */ /* 0x000fe20000041828 */
[----:B------:R-:W-:Y:S02]  /*3830*/  LDSM.16.M88.4 R60, [R187+0xb800] ;  /* 0x00b80000bb3c783b */ /* 0x000fe40000000200 */
[----:B------:R-:W-:-:S03]  /*3840*/  SHF.R.S32.HI R0, RZ, 0x2, R0 ;  /* 0x00000002ff007819 */ /* 0x000fc60000011400 */
[----:B------:R-:W-:Y:S01]  /*3850*/  HMMA.16816.F32.BF16 R32, R16, R10, R32 ;  /* 0x0000000a1020723c */ /* 0x000fe20000041820 */
[----:B------:R-:W3:Y:S01]  /*3860*/  LDSM.16.M88.4 R8, [R180+0x4800] ;  /* 0x00480000b408783b */ /* 0x000ee20000000200 */
[----:B------:R-:W-:Y:S02]  /*3870*/  IMAD.IADD R205, R0, 0x1, R205 ;  /* 0x0000000100cd7824 */ /* 0x000fe400078e02cd */
[----:B------:R-:W-:Y:S02]  /*3880*/  IMAD.IADD R0, R4, 0x1, R207 ;  /* 0x0000000104007824 */ /* 0x000fe400078e02cf */
[C---:B------:R-:W-:Y:S01]  /*3890*/  VIADD R203, R205.reuse, 0x8 ;  /* 0x00000008cdcb7836 */ /* 0x040fe20000000000 */
[C-C-:B------:R-:W-:Y:S01]  /*38a0*/  VIADDMNMX R204, R205.reuse, UR5, R202.reuse, PT ;  /* 0x00000005cdcc7c46 */ /* 0x140fe2000b8001ca */
[----:B------:R-:W-:Y:S01]  /*38b0*/  VIADD R12, R0, 0x1 ;  /* 0x00000001000c7836 */ /* 0x000fe20000000000 */
[----:B------:R-:W-:Y:S02]  /*38c0*/  VIADDMNMX R205, R205, UR13, RZ, !PT ;  /* 0x0000000dcdcd7c46 */ /* 0x000fe4000f8001ff */
[C---:B------:R-:W-:Y:S01]  /*38d0*/  VIADDMNMX R202, R203.reuse, UR5, R202, PT ;  /* 0x00000005cbca7c46 */ /* 0x040fe2000b8001ca */
[----:B------:R-:W-:Y:S01]  /*38e0*/  HMMA.16816.F32.BF16 R72, R64, R50, R72 ;  /* 0x000000324048723c */ /* 0x000fe20000041848 */
[----:B------:R-:W-:-:S02]  /*38f0*/  VIADDMNMX R203, R203, UR13, RZ, !PT ;  /* 0x0000000dcbcb7c46 */ /* 0x000fc4000f8001ff */
[C---:B------:R-:W-:Y:S02]  /*3900*/  ISETP.GE.AND P4, PT, R12.reuse, R204, PT ;  /* 0x000000cc0c00720c */ /* 0x040fe40003f86270 */
[C---:B------:R-:W-:Y:S01]  /*3910*/  ISETP.GE.AND P0, PT, R12.reuse, R202, PT ;  /* 0x000000ca0c00720c */ /* 0x040fe20003f06270 */
[----:B------:R-:W-:Y:S01]  /*3920*/  HMMA.16816.F32.BF16 R40, R16, R14, R40 ;  /* 0x0000000e1028723c */ /* 0x000fe20000041828 */
[C---:B------:R-:W-:Y:S02]  /*3930*/  ISETP.LT.OR P4, PT, R12.reuse, R205, P4 ;  /* 0x000000cd0c00720c */ /* 0x040fe40002781670 */
[----:B------:R-:W-:Y:S02]  /*3940*/  ISETP.LT.OR P0, PT, R12, R203, P0 ;  /* 0x000000cb0c00720c */ /* 0x000fe40000701670 */
[----:B------:R-:W4:Y:S01]  /*3950*/  LDSM.16.M88.4 R12, [R180+0x5000] ;  /* 0x00500000b40c783b */ /* 0x000f220000000200 */
[----:B-1----:R-:W-:Y:S01]  /*3960*/  HMMA.16816.F32.BF16 R44, R20, R52, R44 ;  /* 0x00000034142c723c */ /* 0x002fe2000004182c */
[----:B------:R-:W-:-:S02]  /*3970*/  ISETP.GE.AND P6, PT, R0, R204, PT ;  /* 0x000000cc0000720c */ /* 0x000fc40003fc6270 */
[C---:B------:R-:W-:Y:S02]  /*3980*/  ISETP.GE.AND P1, PT, R0.reuse, R202, PT ;  /* 0x000000ca0000720c */ /* 0x040fe40003f26270 */
[C---:B------:R-:W-:Y:S01]  /*3990*/  ISETP.LT.OR P6, PT, R0.reuse, R205, P6 ;  /* 0x000000cd0000720c */ /* 0x040fe200037c1670 */
[----:B--2---:R-:W-:Y:S01]  /*39a0*/  HMMA.16816.F32.BF16 R28, R16, R68, R28 ;  /* 0x00000044101c723c */ /* 0x004fe2000004181c */
[----:B------:R-:W-:-:S05]  /*39b0*/  ISETP.LT.OR P1, PT, R0, R203, P1 ;  /* 0x000000cb0000720c */ /* 0x000fca0000f21670 */
[----:B------:R-:W-:Y:S06]  /*39c0*/  HMMA.16816.F32.BF16 R24, R16, R70, R24 ;  /* 0x000000461018723c */ /* 0x000fec0000041818 */
[C---:B---3--:R-:W-:Y:S06]  /*39d0*/  HMMA.16816.F32.BF16 R36, R20.reuse, R8, R36 ;  /* 0x000000081424723c */ /* 0x048fec0000041824 */
[----:B------:R-:W-:Y:S01]  /*39e0*/  HMMA.16816.F32.BF16 R40, R20, R54, R40 ;  /* 0x000000361428723c */ /* 0x000fe20000041828 */
[----:B------:R-:W-:Y:S01]  /*39f0*/  VIADD R9, R0, 0x9 ;  /* 0x0000000900097836 */ /* 0x000fe20000000000 */
[----:B------:R-:W-:Y:S01]  /*3a00*/  FSEL R49, R44, -INF , !P6 ;  /* 0xff8000002c317808 */ /* 0x000fe20007000000 */
[----:B------:R-:W-:Y:S01]  /*3a10*/  VIADD R8, R0, 0x10 ;  /* 0x0000001000087836 */ /* 0x000fe20000000000 */
[----:B------:R-:W-:-:S02]  /*3a20*/  FSEL R46, R46, -INF , !P1 ;  /* 0xff8000002e2e7808 */ /* 0x000fc40004800000 */
[----:B------:R-:W-:Y:S01]  /*3a30*/  FSEL R45, R45, -INF , !P4 ;  /* 0xff8000002d2d7808 */ /* 0x000fe20006000000 */
[----:B------:R-:W-:Y:S01]  /*3a40*/  HMMA.16816.F32.BF16 R32, R20, R10, R32 ;  /* 0x0000000a1420723c */ /* 0x000fe20000041820 */
[----:B------:R-:W-:Y:S02]  /*3a50*/  FSEL R44, R47, -INF , !P0 ;  /* 0xff8000002f2c7808 */ /* 0x000fe40004000000 */
[C---:B------:R-:W-:Y:S02]  /*3a60*/  ISETP.GE.AND P4, PT, R9.reuse, R204, PT ;  /* 0x000000cc0900720c */ /* 0x040fe40003f86270 */
[----:B------:R-:W-:Y:S01]  /*3a70*/  ISETP.GE.AND P0, PT, R9, R202, PT ;  /* 0x000000ca0900720c */ /* 0x000fe20003f06270 */
[----:B------:R-:W-:Y:S01]  /*3a80*/  HMMA.16816.F32.BF16 R56, R16, R60, R56 ;  /* 0x0000003c1038723c */ /* 0x000fe20000041838 */
[C---:B------:R-:W-:Y:S02]  /*3a90*/  ISETP.GE.AND P6, PT, R8.reuse, R204, PT ;  /* 0x000000cc0800720c */ /* 0x040fe40003fc6270 */
[----:B------:R-:W-:-:S02]  /*3aa0*/  ISETP.GE.AND P1, PT, R8, R202, PT ;  /* 0x000000ca0800720c */ /* 0x000fc40003f26270 */
[C---:B------:R-:W-:Y:S01]  /*3ab0*/  ISETP.LT.OR P4, PT, R9.reuse, R205, P4 ;  /* 0x000000cd0900720c */ /* 0x040fe20002781670 */
[----:B------:R-:W-:Y:S01]  /*3ac0*/  HMMA.16816.F32.BF16 R72, R16, R62, R72 ;  /* 0x0000003e1048723c */ /* 0x000fe20000041848 */
[----:B------:R-:W-:Y:S02]  /*3ad0*/  ISETP.LT.OR P0, PT, R9, R203, P0 ;  /* 0x000000cb0900720c */ /* 0x000fe40000701670 */
[C---:B------:R-:W-:Y:S02]  /*3ae0*/  ISETP.LT.OR P6, PT, R8.reuse, R205, P6 ;  /* 0x000000cd0800720c */ /* 0x040fe400037c1670 */
[----:B------:R-:W-:Y:S01]  /*3af0*/  ISETP.LT.OR P1, PT, R8, R203, P1 ;  /* 0x000000cb0800720c */ /* 0x000fe20000f21670 */
[C---:B----4-:R-:W-:Y:S01]  /*3b00*/  HMMA.16816.F32.BF16 R28, R20.reuse, R12, R28 ;  /* 0x0000000c141c723c */ /* 0x050fe2000004181c */
[----:B------:R-:W1:Y:S01]  /*3b10*/  LDSM.16.M88.4 R8, [R180+0x5800] ;  /* 0x00580000b408783b */ /* 0x000e620000000200 */
[C---:B------:R-:W-:Y:S01]  /*3b20*/  VIADD R16, R0.reuse, 0x8 ;  /* 0x0000000800107836 */ /* 0x040fe20000000000 */
[----:B------:R-:W-:Y:S01]  /*3b30*/  FSEL R41, R41, -INF , !P4 ;  /* 0xff80000029297808 */ /* 0x000fe20006000000 */
[----:B------:R-:W-:Y:S01]  /*3b40*/  VIADD R17, R0, 0x11 ;  /* 0x0000001100117836 */ /* 0x000fe20000000000 */
[----:B------:R-:W-:Y:S01]  /*3b50*/  FSEL R18, R38, -INF , !P1 ;  /* 0xff80000026127808 */ /* 0x000fe20004800000 */
[----:B------:R-:W-:Y:S01]  /*3b60*/  HMMA.16816.F32.BF16 R24, R20, R14, R24 ;  /* 0x0000000e1418723c */ /* 0x000fe20000041818 */
[----:B------:R-:W-:Y:S01]  /*3b70*/  ISETP.GE.AND P5, PT, R16, R204, PT ;  /* 0x000000cc1000720c */ /* 0x000fe20003fa6270 */
[----:B------:R-:W-:Y:S01]  /*3b80*/  VIADD R13, R0, 0x20 ;  /* 0x00000020000d7836 */ /* 0x000fe20000000000 */
[----:B------:R-:W-:Y:S01]  /*3b90*/  ISETP.GE.AND P2, PT, R16, R202, PT ;  /* 0x000000ca1000720c */ /* 0x000fe20003f46270 */
[----:B------:R-:W-:-:S04]  /*3ba0*/  DEPBAR.LE SB0, 0x0 ;  /* 0x000080000000791a */ /* 0x000fc80000000000 */
[----:B------:R-:W-:Y:S01]  /*3bb0*/  ISETP.LT.OR P5, PT, R16, R205, P5 ;  /* 0x000000cd1000720c */ /* 0x000fe20002fa1670 */
[----:B------:R-:W-:Y:S01]  /*3bc0*/  VIADD R15, R0, 0x21 ;  /* 0x00000021000f7836 */ /* 0x000fe20000000000 */
[----:B------:R-:W-:Y:S01]  /*3bd0*/  ISETP.LT.OR P2, PT, R16, R203, P2 ;  /* 0x000000cb1000720c */ /* 0x000fe20001741670 */
[----:B------:R-:W-:Y:S01]  /*3be0*/  VIADD R16, R0, 0x18 ;  /* 0x0000001800107836 */ /* 0x000fe20000000000 */
[----:B------:R-:W-:Y:S01]  /*3bf0*/  FSEL R47, R40, -INF , !P5 ;  /* 0xff800000282f7808 */ /* 0x000fe20006800000 */
[----:B------:R-:W-:Y:S01]  /*3c00*/  VIADD R14, R0, 0x28 ;  /* 0x00000028000e7836 */ /* 0x000fe20000000000 */
[----:B------:R-:W-:Y:S02]  /*3c10*/  FSEL R42, R42, -INF , !P2 ;  /* 0xff8000002a2a7808 */ /* 0x000fe40005000000 */
[----:B------:R-:W-:Y:S02]  /*3c20*/  FSEL R40, R43, -INF , !P0 ;  /* 0xff8000002b287808 */ /* 0x000fe40004000000 */
[----:B------:R-:W-:-:S02]  /*3c30*/  ISETP.GE.AND P5, PT, R16, R204, PT ;  /* 0x000000cc1000720c */ /* 0x000fc40003fa6270 */
[CC--:B------:R-:W-:Y:S02]  /*3c40*/  ISETP.GE.AND P2, PT, R16.reuse, R202.reuse, PT ;  /* 0x000000ca1000720c */ /* 0x0c0fe40003f46270 */
[C---:B------:R-:W-:Y:S02]  /*3c50*/  ISETP.GE.AND P0, PT, R17.reuse, R202, PT ;  /* 0x000000ca1100720c */ /* 0x040fe40003f06270 */
[C---:B------:R-:W-:Y:S02]  /*3c60*/  ISETP.GE.AND P4, PT, R17.reuse, R204, PT ;  /* 0x000000cc1100720c */ /* 0x040fe40003f86270 */
[C---:B------:R-:W-:Y:S01]  /*3c70*/  ISETP.LT.OR P5, PT, R16.reuse, R205, P5 ;  /* 0x000000cd1000720c */ /* 0x040fe20002fa1670 */
[----:B------:R-:W-:Y:S01]  /*3c80*/  BAR.SYNC.DEFER_BLOCKING 0x0 ;  /* 0x0000000000007b1d */ /* 0x000fe20000010000 */
[-C--:B------:R-:W-:Y:S01]  /*3c90*/  ISETP.LT.OR P2, PT, R16, R203.reuse, P2 ;  /* 0x000000cb1000720c */ /* 0x080fe20001741670 */
[----:B------:R-:W-:Y:S01]  /*3ca0*/  VIADD R16, R0, 0x19 ;  /* 0x0000001900107836 */ /* 0x000fe20000000000 */
[----:B------:R-:W-:-:S02]  /*3cb0*/  ISETP.LT.OR P0, PT, R17, R203, P0 ;  /* 0x000000cb1100720c */ /* 0x000fc40000701670 */
[-C--:B------:R-:W-:Y:S02]  /*3cc0*/  ISETP.GE.AND P1, PT, R13, R202.reuse, PT ;  /* 0x000000ca0d00720c */ /* 0x080fe40003f26270 */
[----:B------:R-:W-:Y:S01]  /*3cd0*/  ISETP.LT.OR P4, PT, R17, R205, P4 ;  /* 0x000000cd1100720c */ /* 0x000fe20002781670 */
[C---:B-1----:R-:W-:Y:S01]  /*3ce0*/  HMMA.16816.F32.BF16 R56, R20.reuse, R8, R56 ;  /* 0x000000081438723c */ /* 0x042fe20000041838 */
[----:B------:R-:W-:Y:S02]  /*3cf0*/  FSEL R12, R39, -INF , !P0 ;  /* 0xff800000270c7808 */ /* 0x000fe40004000000 */
[----:B------:R-:W-:Y:S02]  /*3d00*/  ISETP.LT.OR P1, PT, R13, R203, P1 ;  /* 0x000000cb0d00720c */ /* 0x000fe40000f21670 */
[----:B------:R-:W-:Y:S01]  /*3d10*/  ISETP.GE.AND P0, PT, R16, R202, PT ;  /* 0x000000ca1000720c */ /* 0x000fe20003f06270 */
[----:B------:R-:W-:Y:S01]  /*3d20*/  HMMA.16816.F32.BF16 R72, R20, R10, R72 ;  /* 0x0000000a1448723c */ /* 0x000fe20000041848 */
[----:B------:R-:W-:Y:S01]  /*3d30*/  FSEL R17, R37, -INF , !P4 ;  /* 0xff80000025117808 */ /* 0x000fe20006000000 */
[----:B------:R-:W-:Y:S01]  /*3d40*/  VIADD R8, R0, 0x29 ;  /* 0x0000002900087836 */ /* 0x000fe20000000000 */
[----:B------:R-:W-:Y:S01]  /*3d50*/  ISETP.GE.AND P4, PT, R16, R204, PT ;  /* 0x000000cc1000720c */ /* 0x000fe20003f86270 */
[----:B------:R-:W-:Y:S01]  /*3d60*/  VIADD R9, R0, 0x30 ;  /* 0x0000003000097836 */ /* 0x000fe20000000000 */
[----:B------:R-:W-:-:S02]  /*3d70*/  FSEL R166, R30, -INF , !P1 ;  /* 0xff8000001ea67808 */ /* 0x000fc40004800000 */
[----:B------:R-:W-:Y:S02]  /*3d80*/  ISETP.LT.OR P0, PT, R16, R203, P0 ;  /* 0x000000cb1000720c */ /* 0x000fe40000701670 */
[----:B------:R-:W-:Y:S02]  /*3d90*/  ISETP.GT.AND P1, PT, R198, UR10, PT ;  /* 0x0000000ac6007c0c */ /* 0x000fe4000bf24270 */
[----:B------:R-:W-:Y:S02]  /*3da0*/  ISETP.LT.OR P4, PT, R16, R205, P4 ;  /* 0x000000cd1000720c */ /* 0x000fe40002781670 */
[----:B------:R-:W-:Y:S02]  /*3db0*/  FSEL R19, R36, -INF , !P6 ;  /* 0xff80000024137808 */ /* 0x000fe40007000000 */
[----:B------:R-:W-:Y:S02]  /*3dc0*/  FSEL R16, R35, -INF , !P0 ;  /* 0xff80000023107808 */ /* 0x000fe40004000000 */
[----:B------:R-:W-:-:S02]  /*3dd0*/  ISETP.GE.AND P6, PT, R13, R204, PT ;  /* 0x000000cc0d00720c */ /* 0x000fc40003fc6270 */
[----:B------:R-:W-:Y:S02]  /*3de0*/  ISETP.GE.AND P0, PT, R15, R202, PT ;  /* 0x000000ca0f00720c */ /* 0x000fe40003f06270 */
[----:B------:R-:W-:Y:S01]  /*3df0*/  ISETP.LT.OR P6, PT, R13, R205, P6 ;  /* 0x000000cd0d00720c */ /* 0x000fe200037c1670 */
[----:B------:R-:W1:Y:S01]  /*3e00*/  @!P1 LDC.64 R210, c[0x0][0x218] ;  /* 0x00008600ffd29b82 */ /* 0x000e620000000a00 */
[----:B------:R-:W-:Y:S02]  /*3e10*/  ISETP.LT.OR P0, PT, R15, R203, P0 ;  /* 0x000000cb0f00720c */ /* 0x000fe40000701670 */
[----:B------:R-:W-:Y:S02]  /*3e20*/  FSEL R13, R32, -INF , !P5 ;  /* 0xff800000200d7808 */ /* 0x000fe40006800000 */
[----:B------:R-:W-:Y:S02]  /*3e30*/  FSEL R33, R33, -INF , !P4 ;  /* 0xff80000021217808 */ /* 0x000fe40006000000 */
[----:B------:R-:W-:-:S02]  /*3e40*/  ISETP.GE.AND P5, PT, R15, R204, PT ;  /* 0x000000cc0f00720c */ /* 0x000fc40003fa6270 */
[-C--:B------:R-:W-:Y:S02]  /*3e50*/  ISETP.GE.AND P4, PT, R14, R204.reuse, PT ;  /* 0x000000cc0e00720c */ /* 0x080fe40003f86270 */
[----:B------:R-:W-:Y:S02]  /*3e60*/  FSEL R197, R28, -INF , !P6 ;  /* 0xff8000001cc57808 */ /* 0x000fe40007000000 */
[----:B------:R-:W-:Y:S02]  /*3e70*/  FSEL R220, R31, -INF , !P0 ;  /* 0xff8000001fdc7808 */ /* 0x000fe40004000000 */
[----:B------:R-:W-:Y:S02]  /*3e80*/  FSEL R34, R34, -INF , !P2 ;  /* 0xff80000022227808 */ /* 0x000fe40005000000 */
[C---:B------:R-:W-:Y:S02]  /*3e90*/  ISETP.GE.AND P0, PT, R8.reuse, R204, PT ;  /* 0x000000cc0800720c */ /* 0x040fe40003f06270 */
[----:B------:R-:W-:-:S02]  /*3ea0*/  ISETP.GE.AND P6, PT, R8, R202, PT ;  /* 0x000000ca0800720c */ /* 0x000fc40003fc6270 */
[C---:B------:R-:W-:Y:S02]  /*3eb0*/  ISETP.GE.AND P2, PT, R14.reuse, R202, PT ;  /* 0x000000ca0e00720c */ /* 0x040fe40003f46270 */
[-C--:B------:R-:W-:Y:S02]  /*3ec0*/  ISETP.LT.OR P5, PT, R15, R205.reuse, P5 ;  /* 0x000000cd0f00720c */ /* 0x080fe40002fa1670 */
[-C--:B------:R-:W-:Y:S02]  /*3ed0*/  ISETP.LT.OR P4, PT, R14, R205.reuse, P4 ;  /* 0x000000cd0e00720c */ /* 0x080fe40002781670 */
[C---:B------:R-:W-:Y:S02]  /*3ee0*/  ISETP.LT.OR P0, PT, R8.reuse, R205, P0 ;  /* 0x000000cd0800720c */ /* 0x040fe40000701670 */
[-C--:B------:R-:W-:Y:S01]  /*3ef0*/  ISETP.LT.OR P6, PT, R8, R203.reuse, P6 ;  /* 0x000000cb0800720c */ /* 0x080fe200037c1670 */
[----:B------:R-:W-:Y:S01]  /*3f00*/  VIADD R8, R0, 0x31 ;  /* 0x0000003100087836 */ /* 0x000fe20000000000 */
[----:B------:R-:W-:-:S02]  /*3f10*/  ISETP.LT.OR P2, PT, R14, R203, P2 ;  /* 0x000000cb0e00720c */ /* 0x000fc40001741670 */
[----:B------:R-:W-:Y:S02]  /*3f20*/  FSEL R165, R29, -INF , !P5 ;  /* 0xff8000001da57808 */ /* 0x000fe40006800000 */
[----:B------:R-:W-:Y:S02]  /*3f30*/  FSEL R171, R24, -INF , !P4 ;  /* 0xff80000018ab7808 */ /* 0x000fe40006000000 */
[C---:B------:R-:W-:Y:S02]  /*3f40*/  ISETP.GE.AND P5, PT, R9.reuse, R204, PT ;  /* 0x000000cc0900720c */ /* 0x040fe40003fa6270 */
[----:B------:R-:W-:Y:S02]  /*3f50*/  ISETP.GE.AND P4, PT, R9, R202, PT ;  /* 0x000000ca0900720c */ /* 0x000fe40003f86270 */
[----:B------:R-:W-:Y:S02]  /*3f60*/  FSEL R218, R26, -INF , !P2 ;  /* 0xff8000001ada7808 */ /* 0x000fe40005000000 */
[----:B------:R-:W-:-:S02]  /*3f70*/  ISETP.GE.AND P2, PT, R8, R204, PT ;  /* 0x000000cc0800720c */ /* 0x000fc40003f46270 */
[C---:B------:R-:W-:Y:S02]  /*3f80*/  ISETP.LT.OR P5, PT, R9.reuse, R205, P5 ;  /* 0x000000cd0900720c */ /* 0x040fe40002fa1670 */
[----:B------:R-:W-:Y:S01]  /*3f90*/  ISETP.LT.OR P4, PT, R9, R203, P4 ;  /* 0x000000cb0900720c */ /* 0x000fe20002781670 */
[C---:B------:R-:W-:Y:S01]  /*3fa0*/  VIADD R9, R0.reuse, 0x38 ;  /* 0x0000003800097836 */ /* 0x040fe20000000000 */
[----:B------:R-:W-:Y:S01]  /*3fb0*/  FSEL R167, R25, -INF , !P0 ;  /* 0xff80000019a77808 */ /* 0x000fe20004000000 */
[----:B------:R-:W-:Y:S01]  /*3fc0*/  VIADD R0, R0, 0x39 ;  /* 0x0000003900007836 */ /* 0x000fe20000000000 */
[C---:B------:R-:W-:Y:S02]  /*3fd0*/  ISETP.GE.AND P0, PT, R8.reuse, R202, PT ;  /* 0x000000ca0800720c */ /* 0x040fe40003f06270 */
[C---:B------:R-:W-:Y:S02]  /*3fe0*/  ISETP.LT.OR P2, PT, R8.reuse, R205, P2 ;  /* 0x000000cd0800720c */ /* 0x040fe40001741670 */
[----:B------:R-:W-:-:S02]  /*3ff0*/  ISETP.LT.OR P0, PT, R8, R203, P0 ;  /* 0x000000cb0800720c */ /* 0x000fc40000701670 */
[----:B------:R-:W-:Y:S02]  /*4000*/  FSEL R212, R27, -INF , !P6 ;  /* 0xff8000001bd47808 */ /* 0x000fe40007000000 */
[----:B------:R-:W-:Y:S02]  /*4010*/  FSEL R219, R56, -INF , !P5 ;  /* 0xff80000038db7808 */ /* 0x000fe40006800000 */
[----:B------:R-:W-:Y:S02]  /*4020*/  FSEL R214, R58, -INF , !P4 ;  /* 0xff8000003ad67808 */ /* 0x000fe40006000000 */
[----:B------:R-:W-:Y:S02]  /*4030*/  FSEL R217, R57, -INF , !P2 ;  /* 0xff80000039d97808 */ /* 0x000fe40005000000 */
[-C--:B------:R-:W-:Y:S02]  /*4040*/  ISETP.GE.AND P6, PT, R9, R204.reuse, PT ;  /* 0x000000cc0900720c */ /* 0x080fe40003fc6270 */
[----:B------:R-:W-:-:S02]  /*4050*/  ISETP.GE.AND P5, PT, R0, R204, PT ;  /* 0x000000cc0000720c */ /* 0x000fc40003fa6270 */
[-C--:B------:R-:W-:Y:S02]  /*4060*/  ISETP.GE.AND P4, PT, R9, R202.reuse, PT ;  /* 0x000000ca0900720c */ /* 0x080fe40003f86270 */
[C---:B------:R-:W-:Y:S02]  /*4070*/  ISETP.GE.AND P2, PT, R0.reuse, R202, PT ;  /* 0x000000ca0000720c */ /* 0x040fe40003f46270 */
[----:B------:R-:W-:Y:S02]  /*4080*/  FSEL R206, R59, -INF , !P0 ;  /* 0xff8000003bce7808 */ /* 0x000fe40004000000 */
[C---:B------:R-:W-:Y:S02]  /*4090*/  ISETP.LT.OR P6, PT, R9.reuse, R205, P6 ;  /* 0x000000cd0900720c */ /* 0x040fe400037c1670 */
[----:B------:R-:W-:Y:S02]  /*40a0*/  ISETP.LT.OR P4, PT, R9, R203, P4 ;  /* 0x000000cb0900720c */ /* 0x000fe40002781670 */
[----:B------:R-:W-:-:S02]  /*40b0*/  ISETP.LT.OR P5, PT, R0, R205, P5 ;  /* 0x000000cd0000720c */ /* 0x000fc40002fa1670 */
[----:B------:R-:W-:Y:S01]  /*40c0*/  ISETP.LT.OR P2, PT, R0, R203, P2 ;  /* 0x000000cb0000720c */ /* 0x000fe20001741670 */
[----:B------:R-:W-:Y:S01]  /*40d0*/  IMAD.IADD R0, R6, 0x1, R3 ;  /* 0x0000000106007824 */ /* 0x000fe200078e0203 */
[----:B-1----:R-:W-:Y:S02]  /*40e0*/  @!P1 LEA R208, P0, R133, R210, 0x1 ;  /* 0x000000d285d09211 */ /* 0x002fe400078008ff */
        /* <DEDUP_REMOVED lines=17> */
[----:B------:R-:W-:-:S02]  /*4200*/  ISETP.GE.AND P0, PT, R20, RZ, PT ;  /* 0x000000ff1400720c */ /* 0x000fc40003f06270 */
[----:B------:R-:W-:Y:S01]  /*4210*/  LOP3.LUT R4, RZ, R9, RZ, 0x33, !PT ;  /* 0x00000009ff047212 */ /* 0x000fe200078e33ff */
        /* <DEDUP_REMOVED lines=35> */
[----:B------:R-:W-:-:S04]  /*4450*/  IMAD R3, R3, UR6, RZ ;  /* 0x0000000603037c24 */ /* 0x000fc8000f8e02ff */
[C---:B------:R-:W-:Y:S01]  /*4460*/  IMAD R3, R6.reuse, UR7, R3 ;  /* 0x0000000706037c24 */ /* 0x040fe2000f8e0203 */
[----:B--2---:R-:W-:Y:S01]  /*4470*/  IADD3 R8, -R11, R8, RZ ;  /* 0x000000080b087210 */ /* 0x004fe20007ffe1ff */
[----:B------:R-:W-:-:S03]  /*4480*/  IMAD.WIDE.U32 R10, R6, UR6, RZ ;  /* 0x00000006060a7c25 */ /* 0x000fc6000f8e00ff */
        /* <DEDUP_REMOVED lines=8> */
.L_x_5626:
[----:B------:R-:W-:-:S04]  /*4510*/  ULEA UR5, -UR6, URZ, 0x6 ;  /* 0x0000003f06057291 */ /* 0x000fc8000f8e313f */
[----:B------:R-:W-:Y:S02]  /*4520*/  USHF.R.S32.HI UR12, URZ, 0x1f, UR5 ;  /* 0x0000001f3f0c7899 */ /* 0x000fe40008011405 */
[----:B------:R-:W-:-:S04]  /*4530*/  MOV R4, UR5 ;  /* 0x0000000500047c02 */ /* 0x000fc80008000f00 */
[----:B------:R-:W-:-:S07]  /*4540*/  MOV R9, UR12 ;  /* 0x0000000c00097c02 */ /* 0x000fce0008000f00 */
.L_x_5627:
[----:B------:R-:W1:Y:S01]  /*4550*/  LDC.64 R210, c[0x0][0x218] ;  /* 0x00008600ffd27b82 */ /* 0x000e620000000a00 */
[----:B------:R-:W-:Y:S01]  /*4560*/  IADD3 R133, P0, R4, R133, RZ ;  /* 0x0000008504857210 */ /* 0x000fe20007f1e0ff */
[----:B------:R-:W-:Y:S02]  /*4570*/  USHF.L.U32 UR12, UR6, 0x5, URZ ;  /* 0x00000005060c7899 */ /* 0x000fe4000800063f */
[----:B------:R-:W-:Y:S02]  /*4580*/  USHF.L.U64.HI UR5, UR6, 0x5, UR7 ;  /* 0x0000000506057899 */ /* 0x000fe40008010207 */
[----:B------:R-:W-:Y:S01]  /*4590*/  IMAD.X R2, R9, 0x1, R2, P0 ;  /* 0x0000000109027824 */ /* 0x000fe200000e0602 */
[----:B-1----:R-:W-:-:S04]  /*45a0*/  LEA R208, P0, R133, R210, 0x1 ;  /* 0x000000d285d07211 */ /* 0x002fc800078008ff */
[----:B------:R-:W-:Y:S02]  /*45b0*/  LEA.HI.X R209, R133, R211, R2, 0x1, P0 ;  /* 0x000000d385d17211 */ /* 0x000fe400000f0c02 */
[----:B------:R-:W-:-:S03]  /*45c0*/  IADD3 R14, P0, R208, UR12, RZ ;  /* 0x0000000cd00e7c10 */ /* 0x000fc6000ff1e0ff */
        /* <DEDUP_REMOVED lines=9> */
[----:B------:R-:W-:-:S03]  /*4660*/  IADD3 R8, P0, R10, UR12, RZ ;  /* 0x0000000c0a087c10 */ /* 0x000fc6000ff1e0ff */
[----:B------:R1:W-:Y:S01]  /*4670*/  LDGSTS.E.BYPASS.LTC128B.128 [R199+0x6800], desc[UR14][R14.64] ;  /* 0x068000000ec77fae */ /* 0x0003e2000b901d4e */
[----:B------:R-:W-:-:S03]  /*4680*/  IADD3.X R9, R11, UR5, RZ, P0, !PT ;  /* 0x000000050b097c10 */ /* 0x000fc600087fe4ff */
        /* <DEDUP_REMOVED lines=9> */
.L_x_5625:
        /* <DEDUP_REMOVED lines=32> */
[----:B------:R-:W1:Y:S01]  /*4920*/  SHFL.BFLY PT, R9, R6, 0x2, 0x1f ;  /* 0x0c401f0006097f89 */ /* 0x000e6200000e0000 */
[----:B------:R-:W-:Y:S02]  /*4930*/  ISETP.GT.AND P4, PT, R198, UR10, PT ;  /* 0x0000000ac6007c0c */ /* 0x000fe4000bf84270 */
        /* <DEDUP_REMOVED lines=36> */
[----:B------:R-:W1:Y:S01]  /*4b80*/  LDSM.16.MT88.4 R40, [R188+0xe000] ;  /* 0x00e00000bc28783b */ /* 0x000e620000004200 */
[--C-:B------:R-:W-:Y:S01]  /*4b90*/  FFMA.FTZ R163, R44, UR12, -R169.reuse ;  /* 0x0000000c2ca37c23 */ /* 0x100fe200080108a9 */
[----:B------:R-:W-:Y:S01]  /*4ba0*/  MUFU.EX2 R161, R161 ;  /* 0x000000a100a17308 */ /* 0x000fe20000000800 */
[--C-:B------:R-:W-:Y:S01]  /*4bb0*/  FFMA.FTZ R150, R12, UR12, -R169.reuse ;  /* 0x0000000c0c967c23 */ /* 0x100fe200080108a9 */
[--C-:B------:R-:W-:Y:S01]  /*4bc0*/  FFMA.FTZ R155, R19, UR12, -R216.reuse ;  /* 0x0000000c139b7c23 */ /* 0x100fe200080108d8 */
[----:B------:R-:W2:Y:S01]  /*4bd0*/  LDSM.16.MT88.4 R12, [R186+0xc800] ;  /* 0x00c80000ba0c783b */ /* 0x000ea20000004200 */
[--C-:B------:R-:W-:Y:S01]  /*4be0*/  FFMA.FTZ R152, R17, UR12, -R216.reuse ;  /* 0x0000000c11987c23 */ /* 0x100fe200080108d8 */
[--C-:B------:R-:W-:Y:S01]  /*4bf0*/  FFMA.FTZ R0, R33, UR12, -R216.reuse ;  /* 0x0000000c21007c23 */ /* 0x100fe200080108d8 */
[--C-:B------:R-:W-:Y:S01]  /*4c00*/  FFMA.FTZ R153, R18, UR12, -R169.reuse ;  /* 0x0000000c12997c23 */ /* 0x100fe200080108a9 */
[--C-:B------:R-:W-:Y:S01]  /*4c10*/  FFMA.FTZ R149, R34, UR12, -R169.reuse ;  /* 0x0000000c22957c23 */ /* 0x100fe200080108a9 */
[----:B------:R-:W3:Y:S01]  /*4c20*/  MUFU.EX2 R158, R158 ;  /* 0x0000009e009e7308 */ /* 0x000ee20000000800 */
        /* <DEDUP_REMOVED lines=16> */
[----:B---3--:R-:W-:Y:S01]  /*4d30*/  F2FP.BF16.F32.PACK_AB R96, R158, R161 ;  /* 0x000000a19e60723e */ /* 0x008fe200000010ff */
        /* <DEDUP_REMOVED lines=8> */
[--C-:B------:R-:W-:Y:S01]  /*4dc0*/  FFMA.FTZ R170, R170, UR12, -R169.reuse ;  /* 0x0000000caaaa7c23 */ /* 0x100fe200080108a9 */
[----:B------:R-:W-:Y:S01]  /*4dd0*/  FFMA.FTZ R169, R168, UR12, -R169 ;  /* 0x0000000ca8a97c23 */ /* 0x000fe200080108a9 */
[----:B------:R-:W-:-:S04]  /*4de0*/  FADD.FTZ R158, R161, R158 ;  /* 0x0000009ea19e7221 */ /* 0x000fc80000010000 */
[----:B------:R-:W3:Y:S01]  /*4df0*/  MUFU.EX2 R163, R163 ;  /* 0x000000a300a37308 */ /* 0x000ee20000000800 */
[----:B-----5:R-:W-:Y:S01]  /*4e00*/  F2FP.BF16.F32.PACK_AB R98, R154, R157 ;  /* 0x0000009d9a62723e */ /* 0x020fe200000010ff */
[----:B------:R-:W-:-:S04]  /*4e10*/  FADD.FTZ R157, R157, R158 ;  /* 0x0000009e9d9d7221 */ /* 0x000fc80000010000 */
[----:B------:R-:W-:Y:S02]  /*4e20*/  FADD.FTZ R154, R154, R157 ;  /* 0x0000009d9a9a7221 */ /* 0x000fe40000010000 */
[----:B------:R-:W-:Y:S08]  /*4e30*/  MUFU.EX2 R159, R159 ;  /* 0x0000009f009f7308 */ /* 0x000ff00000000800 */
[----:B------:R-:W5:Y:S01]  /*4e40*/  MUFU.EX2 R156, R156 ;  /* 0x0000009c009c7308 */ /* 0x000f620000000800 */
[----:B---3--:R-:W-:Y:S01]  /*4e50*/  F2FP.BF16.F32.PACK_AB R97, R163, R160 ;  /* 0x000000a0a361723e */ /* 0x008fe200000010ff */
[----:B------:R-:W-:-:S06]  /*4e60*/  FADD.FTZ R160, R160, R163 ;  /* 0x000000a3a0a07221 */ /* 0x000fcc0000010000 */
[----:B------:R-:W-:Y:S08]  /*4e70*/  MUFU.EX2 R155, R155 ;  /* 0x0000009b009b7308 */ /* 0x000ff00000000800 */
[----:B------:R-:W3:Y:S01]  /*4e80*/  MUFU.EX2 R152, R152 ;  /* 0x0000009800987308 */ /* 0x000ee20000000800 */
[----:B-----5:R-:W-:Y:S01]  /*4e90*/  F2FP.BF16.F32.PACK_AB R99, R156, R159 ;  /* 0x0000009f9c63723e */ /* 0x020fe200000010ff */
[----:B------:R-:W-:-:S04]  /*4ea0*/  FADD.FTZ R159, R159, R160 ;  /* 0x000000a09f9f7221 */ /* 0x000fc80000010000 */
[----:B------:R-:W-:Y:S02]  /*4eb0*/  FADD.FTZ R156, R156, R159 ;  /* 0x0000009f9c9c7221 */ /* 0x000fe40000010000 */
[C---:B------:R-:W-:Y:S01]  /*4ec0*/  HMMA.16816.F32.BF16 R120, R96.reuse, R116, RZ ;  /* 0x000000746078723c */ /* 0x040fe200000418ff */
[----:B------:R-:W-:Y:S05]  /*4ed0*/  MUFU.EX2 R151, R151 ;  /* 0x0000009700977308 */ /* 0x000fea0000000800 */
[C---:B-1----:R-:W-:Y:S03]  /*4ee0*/  HMMA.16816.F32.BF16 R36, R96.reuse, R40, RZ ;  /* 0x000000286024723c */ /* 0x042fe600000418ff */
        /* <DEDUP_REMOVED lines=38> */
[----:B------:R-:W5:Y:S05]  /*5150*/  MUFU.EX2 R171, R171 ;  /* 0x000000ab00ab7308 */ /* 0x000f6a0000000800 */
[----:B------:R-:W-:Y:S03]  /*5160*/  HMMA.16816.F32.BF16 R112, R96, R108, RZ ;  /* 0x0000006c6070723c */ /* 0x000fe600000418ff */
[----:B------:R-:W-:Y:S03]  /*5170*/  MUFU.EX2 R197, R197 ;  /* 0x000000c500c57308 */ /* 0x000fe60000000800 */
[C---:B------:R-:W-:Y:S05]  /*5180*/  HMMA.16816.F32.BF16 R52, R4.reuse, R20, R52 ;  /* 0x000000140434723c */ /* 0x040fea0000041834 */
[----:B------:R-:W5:Y:S01]  /*5190*/  MUFU.EX2 R212, R212 ;  /* 0x000000d400d47308 */ /* 0x000f620000000800 */
[C---:B------:R-:W-:Y:S01]  /*51a0*/  HMMA.16816.F32.BF16 R56, R4.reuse, R22, R56 ;  /* 0x000000160438723c */ /* 0x040fe20000041838 */
[----:B------:R-:W1:Y:S05]  /*51b0*/  LDSM.16.MT88.4 R20, [R185+0x10800] ;  /* 0x01080000b914783b */ /* 0x000e6a0000004200 */
[C---:B----4-:R-:W-:Y:S01]  /*51c0*/  HMMA.16816.F32.BF16 R60, R4.reuse, R16, R60 ;  /* 0x00000010043c723c */ /* 0x050fe2000004183c */
        /* <DEDUP_REMOVED lines=48> */
[----:B-----5:R-:W-:Y:S01]  /*54d0*/  F2FP.BF16.F32.PACK_AB R5, R171, R166 ;  /* 0x000000a6ab05723e */ /* 0x020fe200000010ff */
        /* <DEDUP_REMOVED lines=86> */
[----:B------:R-:W-:-:S04]  /*5a40*/  DEPBAR.LE SB0, 0x0 ;  /* 0x000080000000791a */ /* 0x000fc80000000000 */
[----:B------:R-:W-:Y:S01]  /*5a50*/  IADD3 R198, R145, -0x2, RZ ;  /* 0xfffffffe91c67810 */ /* 0x000fe20007ffe0ff */
[----:B------:R-:W-:Y:S06]  /*5a60*/  BAR.SYNC.DEFER_BLOCKING 0x0 ;  /* 0x0000000000007b1d */ /* 0x000fec0000010000 */
[----:B------:R-:W-:Y:S05]  /*5a70*/  @!P3 BRA `(.L_x_5629) ;  /* 0x0000000000f0b947 */ /* 0x000fea0003800000 */
[----:B------:R-:W1:Y:S01]  /*5a80*/  LDC R0, c[0x0][0x380] ;  /* 0x0000e000ff007b82 */ /* 0x000e620000000800 */
[----:B------:R-:W-:-:S04]  /*5a90*/  SHF.L.U32 R5, R198, 0x6, RZ ;  /* 0x00000006c6057819 */ /* 0x000fc800000006ff */
[----:B------:R-:W-:Y:S01]  /*5aa0*/  IABS R6, R5 ;  /* 0x0000000500067213 */ /* 0x000fe20000000000 */
[----:B------:R-:W-:-:S05]  /*5ab0*/  VIADD R13, R5, 0x40 ;  /* 0x00000040050d7836 */ /* 0x000fca0000000000 */
        /* <DEDUP_REMOVED lines=10> */
[----:B-1----:R-:W-:Y:S01]  /*5b60*/  IMAD.MOV R7, RZ, RZ, -R11 ;  /* 0x000000ffff077224 */ /* 0x002fe200078e0a0b */
        /* <DEDUP_REMOVED lines=29> */
[----:B------:R-:W-:Y:S02]  /*5d40*/  IMAD.IADD R9, R9, 0x1, -R4 ;  /* 0x0000000109097824 */ /* 0x000fe400078e0a04 */
[----:B------:R-:W1:Y:S02]  /*5d50*/  LDC.64 R4, c[0x0][0x238] ;  /* 0x00008e00ff047b82 */ /* 0x000e640000000a00 */
[----:B------:R-:W-:-:S04]  /*5d60*/  IMAD R0, R9, R0, -0x40 ;  /* 0xffffffc009007424 */ /* 0x000fc800078e0200 */
[----:B------:R-:W-:Y:S01]  /*5d70*/  IMAD.WIDE.U32 R10, R0, R134, RZ ;  /* 0x00000086000a7225 */ /* 0x000fe200078e00ff */
[----:B------:R-:W-:Y:S02]  /*5d80*/  SHF.R.S32.HI R9, RZ, 0x1f, R0 ;  /* 0x0000001fff097819 */ /* 0x000fe40000011400 */
[----:B--2---:R-:W-:-:S03]  /*5d90*/  IADD3 R6, -R7, R6, RZ ;  /* 0x0000000607067210 */ /* 0x004fc60007ffe1ff */
[----:B------:R-:W-:Y:S01]  /*5da0*/  IMAD R7, R9, R134, RZ ;  /* 0x0000008609077224 */ /* 0x000fe200078e02ff */
[----:B------:R-:W-:-:S03]  /*5db0*/  SHF.R.S32.HI R9, RZ, 0x1f, R6 ;  /* 0x0000001fff097819 */ /* 0x000fc60000011406 */
[----:B------:R-:W-:Y:S02]  /*5dc0*/  IMAD R7, R0, R135, R7 ;  /* 0x0000008700077224 */ /* 0x000fe400078e0207 */
[-C--:B-1----:R-:W-:Y:S02]  /*5dd0*/  IMAD R9, R9, R4.reuse, RZ ;  /* 0x0000000409097224 */ /* 0x082fe400078e02ff */
[----:B------:R-:W-:Y:S02]  /*5de0*/  IMAD.IADD R11, R11, 0x1, R7 ;  /* 0x000000010b0b7824 */ /* 0x000fe400078e0207 */
[C---:B------:R-:W-:Y:S02]  /*5df0*/  IMAD R5, R6.reuse, R5, R9 ;  /* 0x0000000506057224 */ /* 0x040fe400078e0209 */
[----:B------:R-:W-:-:S04]  /*5e00*/  IMAD.WIDE.U32 R6, R6, R4, R10 ;  /* 0x0000000406067225 */ /* 0x000fc800078e000a */
[----:B------:R-:W-:Y:S01]  /*5e10*/  IMAD.MOV.U32 R0, RZ, RZ, R6 ;  /* 0x000000ffff007224 */ /* 0x000fe200078e0006 */
[----:B------:R-:W-:Y:S01]  /*5e20*/  IADD3 R5, R7, R5, RZ ;  /* 0x0000000507057210 */ /* 0x000fe20007ffe0ff */
[----:B------:R-:W-:Y:S06]  /*5e30*/  BRA `(.L_x_5630) ;  /* 0x0000000000087947 */ /* 0x000fec0003800000 */
.L_x_5629:
[----:B------:R-:W-:-:S04]  /*5e40*/  LEA R0, -R134, RZ, 0x6 ;  /* 0x000000ff86007211 */ /* 0x000fc800078e31ff */
[----:B------:R-:W-:-:S07]  /*5e50*/  SHF.R.S32.HI R5, RZ, 0x1f, R0 ;  /* 0x0000001fff057819 */ /* 0x000fce0000011400 */
.L_x_5630:
[----:B------:R-:W-:Y:S02]  /*5e60*/  IADD3 R7, P0, R0, R146, RZ ;  /* 0x0000009200077210 */ /* 0x000fe40007f1e0ff */
[----:B------:R-:W-:Y:S02]  /*5e70*/  LEA R9, P1, R134, R0, 0x4 ;  /* 0x0000000086097211 */ /* 0x000fe400078220ff */
[----:B------:R-:W-:Y:S01]  /*5e80*/  LEA R196, P4, R0, R196, 0x1 ;  /* 0x000000c400c47211 */ /* 0x000fe200078808ff */
[--C-:B------:R-:W-:Y:S01]  /*5e90*/  IMAD.X R4, R5, 0x1, R144.reuse, P0 ;  /* 0x0000000105047824 */ /* 0x100fe200000e0690 */
[----:B------:R-:W-:Y:S02]  /*5ea0*/  IADD3 R146, P0, R9, R146, RZ ;  /* 0x0000009209927210 */ /* 0x000fe40007f1e0ff */
[----:B------:R-:W-:Y:S02]  /*5eb0*/  LEA.HI.X R9, R134, R5, R135, 0x4, P1 ;  /* 0x0000000586097211 */ /* 0x000fe400008f2487 */
[----:B------:R-:W-:Y:S01]  /*5ec0*/  LEA.HI.X R195, R0, R195, R5, 0x1, P4 ;  /* 0x000000c300c37211 */ /* 0x000fe200020f0c05 */
[C---:B------:R-:W-:Y:S01]  /*5ed0*/  IMAD.SHL.U32 R5, R134.reuse, 0x20, RZ ;  /* 0x0000002086057824 */ /* 0x040fe200078e00ff */
[----:B------:R-:W-:Y:S01]  /*5ee0*/  SHF.L.U64.HI R0, R134, 0x5, R135 ;  /* 0x0000000586007819 */ /* 0x000fe20000010287 */
[----:B------:R-:W-:Y:S01]  /*5ef0*/  IMAD.X R9, R9, 0x1, R144, P0 ;  /* 0x0000000109097824 */ /* 0x000fe200000e0690 */
[----:B------:R-:W-:Y:S01]  /*5f00*/  LEA R8, P0, R146, UR8, 0x1 ;  /* 0x0000000892087c11 */ /* 0x000fe2000f8008ff */
[----:B------:R-:W-:Y:S01]  /*5f10*/  IMAD.MOV.U32 R197, RZ, RZ, R195 ;  /* 0x000000ffffc57224 */ /* 0x000fe200078e00c3 */
[----:B------:R-:W-:-:S02]  /*5f20*/  IADD3 R10, P1, R5, R196, RZ ;  /* 0x000000c4050a7210 */ /* 0x000fc40007f3e0ff */
[C---:B------:R-:W-:Y:S02]  /*5f30*/  LEA R6, P2, R7.reuse, UR8, 0x1 ;  /* 0x0000000807067c11 */ /* 0x040fe4000f8408ff */
[----:B------:R-:W-:Y:S01]  /*5f40*/  LEA.HI.X R9, R146, UR9, R9, 0x1, P0 ;  /* 0x0000000992097c11 */ /* 0x000fe200080f0c09 */
[----:B------:R-:W-:Y:S01]  /*5f50*/  IMAD.X R11, R0, 0x1, R195, P1 ;  /* 0x00000001000b7824 */ /* 0x000fe200008e06c3 */
[-C--:B------:R-:W-:Y:S01]  /*5f60*/  IADD3 R16, P0, R10, R5.reuse, RZ ;  /* 0x000000050a107210 */ /* 0x080fe20007f1e0ff */
[----:B------:R-:W-:Y:S01]  /*5f70*/  @!PT LDS RZ, [RZ] ;  /* 0x00000000fffff984 */ /* 0x000fe20000000800 */
[----:B------:R-:W-:Y:S01]  /*5f80*/  @!PT LDS RZ, [RZ] ;  /* 0x00000000fffff984 */ /* 0x000fe20000000800 */
[----:B------:R-:W-:Y:S01]  /*5f90*/  @!PT LDS RZ, [RZ] ;  /* 0x00000000fffff984 */ /* 0x000fe20000000800 */
[----:B------:R-:W-:Y:S01]  /*5fa0*/  LDGSTS.E.BYPASS.LTC128B.128 [R199+0xc000], desc[UR14][R196.64] ;  /* 0x0c000000c4c77fae */ /* 0x000fe2000b901d4e */
[----:B------:R-:W-:Y:S02]  /*5fb0*/  LEA.HI.X R7, R7, UR9, R4, 0x1, P2 ;  /* 0x0000000907077c11 */ /* 0x000fe400090f0c04 */
[-C--:B------:R-:W-:Y:S01]  /*5fc0*/  IADD3 R18, P2, R8, R5.reuse, RZ ;  /* 0x0000000508127210 */ /* 0x080fe20007f5e0ff */
[--C-:B------:R-:W-:Y:S01]  /*5fd0*/  IMAD.X R17, R11, 0x1, R0.reuse, P0 ;  /* 0x000000010b117824 */ /* 0x100fe200000e0600 */
[-C--:B------:R-:W-:Y:S01]  /*5fe0*/  IADD3 R28, P1, R16, R5.reuse, RZ ;  /* 0x00000005101c7210 */ /* 0x080fe20007f3e0ff */
[----:B------:R-:W-:Y:S01]  /*5ff0*/  LDGSTS.E.BYPASS.LTC128B.128 [R199+0xe000], desc[UR14][R6.64+0x80] ;  /* 0x0e00008006c77fae */ /* 0x000fe2000b901d4e */
[----:B------:R-:W-:Y:S01]  /*6000*/  IADD3 R30, P0, R18, R5, RZ ;  /* 0x00000005121e7210 */ /* 0x000fe20007f1e0ff */
[----:B------:R-:W-:-:S02]  /*6010*/  IMAD.X R19, R9, 0x1, R0, P2 ;  /* 0x0000000109137824 */ /* 0x000fc400010e0600 */
[----:B------:R1:W-:Y:S01]  /*6020*/  LDGSTS.E.BYPASS.LTC128B.128 [R199+0x10000], desc[UR14][R6.64+0x100] ;  /* 0x1000010006c77fae */ /* 0x0003e2000b901d4e */
[--C-:B------:R-:W-:Y:S02]  /*6030*/  IMAD.X R29, R17, 0x1, R0.reuse, P1 ;  /* 0x00000001111d7824 */ /* 0x100fe400008e0600 */
[----:B------:R-:W-:Y:S01]  /*6040*/  IMAD.X R31, R19, 0x1, R0, P0 ;  /* 0x00000001131f7824 */ /* 0x000fe200000e0600 */
[----:B------:R-:W-:Y:S01]  /*6050*/  LDGSTS.E.BYPASS.LTC128B.128 [R199+0xc800], desc[UR14][R10.64] ;  /* 0x0c8000000ac77fae */ /* 0x000fe2000b901d4e */
[----:B------:R-:W-:-:S03]  /*6060*/  IMAD R0, R198, 0x40, R207 ;  /* 0x00000040c6007824 */ /* 0x000fc600078e02cf */
[----:B------:R-:W-:Y:S02]  /*6070*/  LDGSTS.E.BYPASS.LTC128B.128 [R199+0xe800], desc[UR14][R8.64+0x80] ;  /* 0x0e80008008c77fae */ /* 0x000fe4000b901d4e */
[C---:B------:R-:W-:Y:S02]  /*6080*/  ISETP.GE.AND P5, PT, R0.reuse, R204, PT ;  /* 0x000000cc0000720c */ /* 0x040fe40003fa6270 */
[----:B------:R-:W-:Y:S01]  /*6090*/  LDGSTS.E.BYPASS.LTC128B.128 [R199+0x10800], desc[UR14][R8.64+0x100] ;  /* 0x1080010008c77fae */ /* 0x000fe2000b901d4e */
[C---:B------:R-:W-:Y:S02]  /*60a0*/  ISETP.GE.AND P0, PT, R0.reuse, R202, PT ;  /* 0x000000ca0000720c */ /* 0x040fe40003f06270 */
[C---:B------:R-:W-:Y:S01]  /*60b0*/  ISETP.LT.OR P5, PT, R0.reuse, R205, P5 ;  /* 0x000000cd0000720c */ /* 0x040fe20002fa1670 */
[----:B------:R-:W-:Y:S01]  /*60c0*/  LDGSTS.E.BYPASS.LTC128B.128 [R199+0xd000], desc[UR14][R16.64] ;  /* 0x0d00000010c77fae */ /* 0x000fe2000b901d4e */
[----:B------:R-:W-:-:S03]  /*60d0*/  ISETP.LT.OR P0, PT, R0, R203, P0 ;  /* 0x000000cb0000720c */ /* 0x000fc60000701670 */
[----:B------:R-:W-:Y:S04]  /*60e0*/  LDGSTS.E.BYPASS.LTC128B.128 [R199+0xf000], desc[UR14][R18.64+0x80] ;  /* 0x0f00008012c77fae */ /* 0x000fe8000b901d4e */
[----:B------:R-:W-:Y:S04]  /*60f0*/  LDGSTS.E.BYPASS.LTC128B.128 [R199+0x11000], desc[UR14][R18.64+0x100] ;  /* 0x1100010012c77fae */ /* 0x000fe8000b901d4e */
[----:B------:R-:W-:Y:S04]  /*6100*/  LDGSTS.E.BYPASS.LTC128B.128 [R199+0xd800], desc[UR14][R28.64] ;  /* 0x0d8000001cc77fae */ /* 0x000fe8000b901d4e */
[----:B------:R-:W-:Y:S04]  /*6110*/  LDGSTS.E.BYPASS.LTC128B.128 [R199+0xf800], desc[UR14][R30.64+0x80] ;  /* 0x0f8000801ec77fae */ /* 0x000fe8000b901d4e */
[----:B------:R2:W-:Y:S04]  /*6120*/  LDGSTS.E.BYPASS.LTC128B.128 [R199+0x11800], desc[UR14][R30.64+0x100] ;  /* 0x118001001ec77fae */ /* 0x0005e8000b901d4e */
[----:B------:R-:W-:Y:S04]  /*6130*/  LDSM.16.M88.4 R140, [R194] ;  /* 0x00000000c28c783b */ /* 0x000fe80000000200 */
[----:B------:R-:W3:Y:S04]  /*6140*/  LDSM.16.M88.4 R12, [R193+0x6000] ;  /* 0x00600000c10c783b */ /* 0x000ee80000000200 */
[----:B------:R-:W-:Y:S04]  /*6150*/  LDSM.16.M88.4 R24, [R192] ;  /* 0x00000000c018783b */ /* 0x000fe80000000200 */
[----:B-1----:R-:W-:Y:S04]  /*6160*/  LDSM.16.M88.4 R4, [R191] ;  /* 0x00000000bf04783b */ /* 0x002fe80000000200 */
[----:B------:R-:W1:Y:S04]  /*6170*/  LDSM.16.M88.4 R156, [R193+0x6800] ;  /* 0x00680000c19c783b */ /* 0x000e680000000200 */
[----:B------:R-:W4:Y:S04]  /*6180*/  LDSM.16.M88.4 R148, [R193+0x7000] ;  /* 0x00700000c194783b */ /* 0x000f280000000200 */
[----:B------:R-:W5:Y:S04]  /*6190*/  LDSM.16.M88.4 R20, [R193+0x7800] ;  /* 0x00780000c114783b */ /* 0x000f680000000200 */
[----:B--2---:R-:W-:Y:S04]  /*61a0*/  LDSM.16.M88.4 R28, [R190] ;  /* 0x00000000be1c783b */ /* 0x004fe80000000200 */
[----:B------:R-:W2:Y:S04]  /*61b0*/  LDSM.16.M88.4 R8, [R187+0x6000] ;  /* 0x00600000bb08783b */ /* 0x000ea80000000200 */
[----:B------:R-:W2:Y:S04]  /*61c0*/  LDSM.16.M88.4 R168, [R183] ;  /* 0x00000000b7a8783b */ /* 0x000ea80000000200 */
[----:B------:R-:W2:Y:S01]  /*61d0*/  LDSM.16.M88.4 R164, [R182] ;  /* 0x00000000b6a4783b */ /* 0x000ea20000000200 */
[C---:B---3--:R-:W-:Y:S03]  /*61e0*/  HMMA.16816.F32.BF16 R16, R140.reuse, R12, RZ ;  /* 0x0000000c8c10723c */ /* 0x048fe600000418ff */
[----:B------:R-:W3:Y:S04]  /*61f0*/  LDSM.16.M88.4 R136, [R181] ;  /* 0x00000000b588783b */ /* 0x000ee80000000200 */
[----:B------:R-:W-:Y:S01]  /*6200*/  LDSM.16.M88.4 R220, [R187+0x6800] ;  /* 0x00680000bbdc783b */ /* 0x000fe20000000200 */
[C---:B------:R-:W-:Y:S03]  /*6210*/  HMMA.16816.F32.BF16 R12, R140.reuse, R14, RZ ;  /* 0x0000000e8c0c723c */ /* 0x040fe600000418ff */
[----:B------:R-:W-:Y:S03]  /*6220*/  LDSM.16.M88.4 R216, [R187+0x7000] ;  /* 0x00700000bbd8783b */ /* 0x000fe60000000200 */
[C---:B-1----:R-:W-:Y:S01]  /*6230*/  HMMA.16816.F32.BF16 R160, R140.reuse, R156, RZ ;  /* 0x0000009c8ca0723c */ /* 0x042fe200000418ff */
[----:B------:R-:W-:Y:S04]  /*6240*/  LDSM.16.M88.4 R32, [R187+0x7800] ;  /* 0x00780000bb20783b */ /* 0x000fe80000000200 */
[----:B------:R-:W-:Y:S01]  /*6250*/  LDSM.16.M88.4 R224, [R193+0xb800] ;  /* 0x00b80000c1e0783b */ /* 0x000fe20000000200 */
[----:B----4-:R-:W-:Y:S03]  /*6260*/  HMMA.16816.F32.BF16 R152, R140, R148, RZ ;  /* 0x000000948c98723c */ /* 0x010fe600000418ff */
[----:B------:R-:W0:Y:S03]  /*6270*/  LDGDEPBAR ;  /* 0x00000000000079af */ /* 0x000e260000000000 */
[----:B------:R-:W-:Y:S06]  /*6280*/  HMMA.16816.F32.BF16 R16, R24, R4, R16 ;  /* 0x000000041810723c */ /* 0x000fec0000041810 */
[C---:B------:R-:W-:Y:S06]  /*6290*/  HMMA.16816.F32.BF16 R156, R140.reuse, R158, RZ ;  /* 0x0000009e8c9c723c */ /* 0x040fec00000418ff */
[C---:B------:R-:W-:Y:S06]  /*62a0*/  HMMA.16816.F32.BF16 R148, R140.reuse, R150, RZ ;  /* 0x000000968c94723c */ /* 0x040fec00000418ff */
[C---:B-----5:R-:W-:Y:S06]  /*62b0*/  HMMA.16816.F32.BF16 R144, R140.reuse, R20, RZ ;  /* 0x000000148c90723c */ /* 0x060fec00000418ff */
[----:B------:R-:W-:Y:S01]  /*62c0*/  HMMA.16816.F32.BF16 R140, R140, R22, RZ ;  /* 0x000000168c8c723c */ /* 0x000fe200000418ff */
[----:B------:R-:W-:Y:S05]  /*62d0*/  LDSM.16.M88.4 R20, [R189] ;  /* 0x00000000bd14783b */ /* 0x000fea0000000200 */
[----:B------:R-:W-:Y:S01]  /*62e0*/  HMMA.16816.F32.BF16 R12, R24, R6, R12 ;  /* 0x00000006180c723c */ /* 0x000fe2000004180c */
[----:B------:R-:W1:Y:S05]  /*62f0*/  LDSM.16.M88.4 R4, [R180] ;  /* 0x00000000b404783b */ /* 0x000e6a0000000200 */
[----:B--2---:R-:W-:Y:S06]  /*6300*/  HMMA.16816.F32.BF16 R16, R28, R8, R16 ;  /* 0x000000081c10723c */ /* 0x004fec0000041810 */
        /* <DEDUP_REMOVED lines=24> */
[----:B------:R-:W1:Y:S03]  /*6490*/  LDSM.16.M88.4 R4, [R179] ;  /* 0x00000000b304783b */ /* 0x000e660000000200 */
[----:B--2---:R-:W-:Y:S06]  /*64a0*/  HMMA.16816.F32.BF16 R16, R24, R8, R16 ;  /* 0x000000081810723c */ /* 0x004fec0000041810 */
[C---:B------:R-:W-:Y:S06]  /*64b0*/  HMMA.16816.F32.BF16 R160, R20.reuse, R168, R160 ;  /* 0x000000a814a0723c */ /* 0x040fec00000418a0 */
[C---:B------:R-:W-:Y:S01]  /*64c0*/  HMMA.16816.F32.BF16 R156, R20.reuse, R170, R156 ;  /* 0x000000aa149c723c */ /* 0x040fe2000004189c */
[----:B------:R-:W-:Y:S05]  /*64d0*/  LDSM.16.M88.4 R168, [R178] ;  /* 0x00000000b2a8783b */ /* 0x000fea0000000200 */
[C---:B------:R-:W-:Y:S06]  /*64e0*/  HMMA.16816.F32.BF16 R152, R20.reuse, R164, R152 ;  /* 0x000000a41498723c */ /* 0x040fec0000041898 */
[C---:B------:R-:W-:Y:S01]  /*64f0*/  HMMA.16816.F32.BF16 R148, R20.reuse, R166, R148 ;  /* 0x000000a61494723c */ /* 0x040fe20000041894 */
[----:B------:R-:W-:Y:S05]  /*6500*/  LDSM.16.M88.4 R164, [R177] ;  /* 0x00000000b1a4783b */ /* 0x000fea0000000200 */
[C---:B------:R-:W-:Y:S06]  /*6510*/  HMMA.16816.F32.BF16 R144, R20.reuse, R136, R144 ;  /* 0x000000881490723c */ /* 0x040fec0000041890 */
[----:B------:R-:W-:Y:S01]  /*6520*/  HMMA.16816.F32.BF16 R140, R20, R138, R140 ;  /* 0x0000008a148c723c */ /* 0x000fe2000004188c */
[----:B------:R-:W-:Y:S04]  /*6530*/  LDSM.16.M88.4 R20, [R187+0x8000] ;  /* 0x00800000bb14783b */ /* 0x000fe80000000200 */
[----:B------:R-:W-:Y:S01]  /*6540*/  LDSM.16.M88.4 R136, [R176] ;  /* 0x00000000b088783b */ /* 0x000fe20000000200 */
        /* <DEDUP_REMOVED lines=34> */
[----:B------:R-:W-:Y:S05]  /*6770*/  LDSM.16.M88.4 R216, [R174] ;  /* 0x00000000aed8783b */ /* 0x000fea0000000200 */
        /* <DEDUP_REMOVED lines=16> */
[----:B------:R-:W2:Y:S01]  /*6880*/  LDSM.16.M88.4 R32, [R187+0xa000] ;  /* 0x00a00000bb20783b */ /* 0x000ea20000000200 */
[----:B------:R-:W-:Y:S03]  /*6890*/  HMMA.16816.F32.BF16 R12, R20, R30, R12 ;  /* 0x0000001e140c723c */ /* 0x000fe6000004180c */
[----:B------:R-:W-:Y:S03]  /*68a0*/  LDSM.16.M88.4 R28, [R187+0xa800] ;  /* 0x00a80000bb1c783b */ /* 0x000fe60000000200 */
[----:B-1----:R-:W-:Y:S06]  /*68b0*/  HMMA.16816.F32.BF16 R16, R220, R4, R16 ;  /* 0x00000004dc10723c */ /* 0x002fec0000041810 */
[C---:B------:R-:W-:Y:S06]  /*68c0*/  HMMA.16816.F32.BF16 R152, R20.reuse, R8, R152 ;  /* 0x000000081498723c */ /* 0x040fec0000041898 */
[----:B------:R-:W-:Y:S01]  /*68d0*/  HMMA.16816.F32.BF16 R148, R20, R10, R148 ;  /* 0x0000000a1494723c */ /* 0x000fe20000041894 */
[----:B------:R-:W-:Y:S05]  /*68e0*/  LDSM.16.M88.4 R8, [R189+0x4000] ;  /* 0x00400000bd08783b */ /* 0x000fea0000000200 */
[----:B------:R-:W-:Y:S01]  /*68f0*/  HMMA.16816.F32.BF16 R12, R220, R6, R12 ;  /* 0x00000006dc0c723c */ /* 0x000fe2000004180c */
[----:B------:R-:W1:Y:S05]  /*6900*/  LDSM.16.M88.4 R4, [R180+0x4000] ;  /* 0x00400000b404783b */ /* 0x000e6a0000000200 */
[C---:B------:R-:W-:Y:S06]  /*6910*/  HMMA.16816.F32.BF16 R160, R20.reuse, R24, R160 ;  /* 0x0000001814a0723c */ /* 0x040fec00000418a0 */
[----:B------:R-:W-:Y:S06]  /*6920*/  HMMA.16816.F32.BF16 R144, R20, R224, R144 ;  /* 0x000000e01490723c */ /* 0x000fec0000041890 */
[----:B--2---:R-:W-:Y:S06]  /*6930*/  HMMA.16816.F32.BF16 R16, R136, R32, R16 ;  /* 0x000000208810723c */ /* 0x004fec0000041810 */
[C---:B------:R-:W-:Y:S01]  /*6940*/  HMMA.16816.F32.BF16 R156, R20.reuse, R26, R156 ;  /* 0x0000001a149c723c */ /* 0x040fe2000004189c */
[----:B------:R-:W-:Y:S05]  /*6950*/  LDSM.16.M88.4 R24, [R187+0xb000] ;  /* 0x00b00000bb18783b */ /* 0x000fea0000000200 */
[----:B------:R-:W-:Y:S01]  /*6960*/  HMMA.16816.F32.BF16 R140, R20, R226, R140 ;  /* 0x000000e2148c723c */ /* 0x000fe2000004188c */
[----:B------:R-:W2:Y:S05]  /*6970*/  LDSM.16.M88.4 R20, [R187+0xb800] ;  /* 0x00b80000bb14783b */ /* 0x000eaa0000000200 */
[----:B------:R-:W-:Y:S06]  /*6980*/  HMMA.16816.F32.BF16 R12, R136, R34, R12 ;  /* 0x00000022880c723c */ /* 0x000fec000004180c */
[C---:B------:R-:W-:Y:S06]  /*6990*/  HMMA.16816.F32.BF16 R160, R220.reuse, R216, R160 ;  /* 0x000000d8dca0723c */ /* 0x040fec00000418a0 */
[----:B------:R-:W-:Y:S06]  /*69a0*/  HMMA.16816.F32.BF16 R144, R220, R164, R144 ;  /* 0x000000a4dc90723c */ /* 0x000fec0000041890 */
[----:B-1----:R-:W-:Y:S06]  /*69b0*/  HMMA.16816.F32.BF16 R16, R8, R4, R16 ;  /* 0x000000040810723c */ /* 0x002fec0000041810 */
[----:B------:R-:W-:Y:S01]  /*69c0*/  HMMA.16816.F32.BF16 R152, R220, R168, R152 ;  /* 0x000000a8dc98723c */ /* 0x000fe20000041898 */
[----:B------:R-:W-:-:S02]  /*69d0*/  VIADD R4, R0, 0x1 ;  /* 0x0000000100047836 */ /* 0x000fc40000000000 */
[----:B------:R-:W-:-:S03]  /*69e0*/  VIADD R5, R0, 0x8 ;  /* 0x0000000800057836 */ /* 0x000fc60000000000 */
[----:B------:R-:W-:Y:S01]  /*69f0*/  HMMA.16816.F32.BF16 R148, R220, R170, R148 ;  /* 0x000000aadc94723c */ /* 0x000fe20000041894 */
[----:B------:R-:W1:Y:S01]  /*6a00*/  LDSM.16.M88.4 R168, [R180+0x4800] ;  /* 0x00480000b4a8783b */ /* 0x000e620000000200 */
[C---:B------:R-:W-:Y:S02]  /*6a10*/  ISETP.GE.AND P4, PT, R4.reuse, R204, PT ;  /* 0x000000cc0400720c */ /* 0x040fe40003f86270 */
[C---:B------:R-:W-:Y:S02]  /*6a20*/  ISETP.GE.AND P2, PT, R4.reuse, R202, PT ;  /* 0x000000ca0400720c */ /* 0x040fe40003f46270 */
[----:B------:R-:W-:Y:S01]  /*6a30*/  HMMA.16816.F32.BF16 R12, R8, R6, R12 ;  /* 0x00000006080c723c */ /* 0x000fe2000004180c */
[C---:B------:R-:W-:Y:S02]  /*6a40*/  ISETP.LT.OR P4, PT, R4.reuse, R205, P4 ;  /* 0x000000cd0400720c */ /* 0x040fe40002781670 */
[----:B------:R-:W-:Y:S01]  /*6a50*/  ISETP.LT.OR P2, PT, R4, R203, P2 ;  /* 0x000000cb0400720c */ /* 0x000fe20001741670 */
[----:B------:R-:W-:Y:S01]  /*6a60*/  VIADD R4, R0, 0x9 ;  /* 0x0000000900047836 */ /* 0x000fe20000000000 */
[----:B------:R-:W-:Y:S01]  /*6a70*/  ISETP.GE.AND P6, PT, R5, R204, PT ;  /* 0x000000cc0500720c */ /* 0x000fe20003fc6270 */
[----:B------:R-:W-:Y:S01]  /*6a80*/  HMMA.16816.F32.BF16 R156, R220, R218, R156 ;  /* 0x000000dadc9c723c */ /* 0x000fe2000004189c */
[----:B------:R-:W-:-:S02]  /*6a90*/  FSEL R18, R18, -INF , !P0 ;  /* 0xff80000012127808 */ /* 0x000fc40004000000 */
[CC--:B------:R-:W-:Y:S02]  /*6aa0*/  ISETP.GE.AND P1, PT, R5.reuse, R202.reuse, PT ;  /* 0x000000ca0500720c */ /* 0x0c0fe40003f26270 */
[----:B------:R-:W-:Y:S01]  /*6ab0*/  ISETP.GE.AND P0, PT, R4, R202, PT ;  /* 0x000000ca0400720c */ /* 0x000fe20003f06270 */
[C---:B------:R-:W-:Y:S01]  /*6ac0*/  HMMA.16816.F32.BF16 R160, R136.reuse, R28, R160 ;  /* 0x0000001c88a0723c */ /* 0x040fe200000418a0 */
[C---:B------:R-:W-:Y:S02]  /*6ad0*/  ISETP.LT.OR P6, PT, R5.reuse, R205, P6 ;  /* 0x000000cd0500720c */ /* 0x040fe400037c1670 */
[-C--:B------:R-:W-:Y:S01]  /*6ae0*/  ISETP.LT.OR P1, PT, R5, R203.reuse, P1 ;  /* 0x000000cb0500720c */ /* 0x080fe20000f21670 */
[----:B------:R-:W-:Y:S01]  /*6af0*/  VIADD R5, R0, 0x11 ;  /* 0x0000001100057836 */ /* 0x000fe20000000000 */
[----:B------:R-:W-:Y:S01]  /*6b00*/  ISETP.LT.OR P0, PT, R4, R203, P0 ;  /* 0x000000cb0400720c */ /* 0x000fe20000701670 */
[----:B--2---:R-:W-:Y:S01]  /*6b10*/  HMMA.16816.F32.BF16 R144, R136, R20, R144 ;  /* 0x000000148890723c */ /* 0x004fe20000041890 */
[----:B------:R-:W-:-:S05]  /*6b20*/  FSEL R17, R17, -INF , !P4 ;  /* 0xff80000011117808 */ /* 0x000fca0006000000 */
[C---:B------:R-:W-:Y:S01]  /*6b30*/  HMMA.16816.F32.BF16 R152, R136.reuse, R24, R152 ;  /* 0x000000188898723c */ /* 0x040fe20000041898 */
[----:B------:R-:W-:Y:S01]  /*6b40*/  FSEL R21, R16, -INF , !P5 ;  /* 0xff80000010157808 */ /* 0x000fe20006800000 */
[----:B------:R-:W-:Y:S01]  /*6b50*/  VIADD R20, R0, 0x18 ;  /* 0x0000001800147836 */ /* 0x000fe20000000000 */
[C---:B------:R-:W-:Y:S02]  /*6b60*/  ISETP.GE.AND P5, PT, R4.reuse, R204, PT ;  /* 0x000000cc0400720c */ /* 0x040fe40003fa6270 */
[----:B------:R-:W-:Y:S01]  /*6b70*/  FSEL R16, R19, -INF , !P2 ;  /* 0xff80000013107808 */ /* 0x000fe20005000000 */
[----:B------:R-:W-:Y:S01]  /*6b80*/  HMMA.16816.F32.BF16 R148, R136, R26, R148 ;  /* 0x0000001a8894723c */ /* 0x000fe20000041894 */
[----:B------:R-:W-:Y:S01]  /*6b90*/  ISETP.LT.OR P5, PT, R4, R205, P5 ;  /* 0x000000cd0400720c */ /* 0x000fe20002fa1670 */
[----:B------:R-:W2:Y:S01]  /*6ba0*/  LDSM.16.M88.4 R24, [R180+0x5000] ;  /* 0x00500000b418783b */ /* 0x000ea20000000200 */
[----:B------:R-:W-:Y:S01]  /*6bb0*/  VIADD R4, R0, 0x10 ;  /* 0x0000001000047836 */ /* 0x000fe20000000000 */
[----:B------:R-:W-:-:S02]  /*6bc0*/  FSEL R19, R12, -INF , !P6 ;  /* 0xff8000000c137808 */ /* 0x000fc40007000000 */
[----:B------:R-:W-:Y:S01]  /*6bd0*/  FSEL R14, R14, -INF , !P1 ;  /* 0xff8000000e0e7808 */ /* 0x000fe20004800000 */
[----:B------:R-:W-:Y:S01]  /*6be0*/  HMMA.16816.F32.BF16 R156, R136, R30, R156 ;  /* 0x0000001e889c723c */ /* 0x000fe2000004189c */
[C---:B------:R-:W-:Y:S02]  /*6bf0*/  ISETP.GE.AND P4, PT, R4.reuse, R204, PT ;  /* 0x000000cc0400720c */ /* 0x040fe40003f86270 */
[C---:B------:R-:W-:Y:S02]  /*6c00*/  ISETP.GE.AND P2, PT, R4.reuse, R202, PT ;  /* 0x000000ca0400720c */ /* 0x040fe40003f46270 */
[C---:B------:R-:W-:Y:S01]  /*6c10*/  ISETP.GE.AND P6, PT, R5.reuse, R204, PT ;  /* 0x000000cc0500720c */ /* 0x040fe20003fc6270 */
[----:B-1----:R-:W-:Y:S01]  /*6c20*/  HMMA.16816.F32.BF16 R160, R8, R168, R160 ;  /* 0x000000a808a0723c */ /* 0x002fe200000418a0 */
[----:B------:R-:W-:Y:S02]  /*6c30*/  ISETP.GE.AND P1, PT, R5, R202, PT ;  /* 0x000000ca0500720c */ /* 0x000fe40003f26270 */
[----:B------:R-:W-:-:S02]  /*6c40*/  ISETP.LT.OR P4, PT, R4, R205, P4 ;  /* 0x000000cd0400720c */ /* 0x000fc40002781670 */
[----:B------:R-:W-:Y:S01]  /*6c50*/  ISETP.LT.OR P2, PT, R4, R203, P2 ;  /* 0x000000cb0400720c */ /* 0x000fe20001741670 */
[----:B------:R-:W-:Y:S01]  /*6c60*/  HMMA.16816.F32.BF16 R140, R220, R166, R140 ;  /* 0x000000a6dc8c723c */ /* 0x000fe2000004188c */
[C---:B------:R-:W-:Y:S02]  /*6c70*/  ISETP.LT.OR P6, PT, R5.reuse, R205, P6 ;  /* 0x000000cd0500720c */ /* 0x040fe400037c1670 */
[----:B------:R-:W-:Y:S02]  /*6c80*/  ISETP.LT.OR P1, PT, R5, R203, P1 ;  /* 0x000000cb0500720c */ /* 0x000fe40000f21670 */
[----:B------:R-:W1:Y:S01]  /*6c90*/  LDSM.16.M88.4 R4, [R180+0x5800] ;  /* 0x00580000b404783b */ /* 0x000e620000000200 */
[----:B------:R-:W-:Y:S01]  /*6ca0*/  FSEL R12, R15, -INF , !P0 ;  /* 0xff8000000f0c7808 */ /* 0x000fe20004000000 */
[----:B------:R-:W-:Y:S01]  /*6cb0*/  VIADD R15, R0, 0x19 ;  /* 0x00000019000f7836 */ /* 0x000fe20000000000 */
[----:B------:R-:W-:Y:S01]  /*6cc0*/  FSEL R13, R13, -INF , !P5 ;  /* 0xff8000000d0d7808 */ /* 0x000fe20006800000 */
[----:B------:R-:W-:-:S04]  /*6cd0*/  DEPBAR.LE SB0, 0x0 ;  /* 0x000080000000791a */ /* 0x000fc80000000000 */
[C---:B------:R-:W-:Y:S01]  /*6ce0*/  HMMA.16816.F32.BF16 R156, R8.reuse, R170, R156 ;  /* 0x000000aa089c723c */ /* 0x040fe2000004189c */
[C---:B------:R-:W-:Y:S02]  /*6cf0*/  ISETP.GE.AND P5, PT, R20.reuse, R204, PT ;  /* 0x000000cc1400720c */ /* 0x040fe40003fa6270 */
[----:B------:R-:W-:Y:S02]  /*6d00*/  ISETP.GE.AND P0, PT, R20, R202, PT ;  /* 0x000000ca1400720c */ /* 0x000fe40003f06270 */
[----:B------:R-:W-:Y:S02]  /*6d10*/  FSEL R197, R160, -INF , !P4 ;  /* 0xff800000a0c57808 */ /* 0x000fe40006000000 */
[----:B------:R-:W-:Y:S02]  /*6d20*/  FSEL R212, R162, -INF , !P2 ;  /* 0xff800000a2d47808 */ /* 0x000fe40005000000 */
[C---:B------:R-:W-:Y:S01]  /*6d30*/  ISETP.GE.AND P4, PT, R15.reuse, R204, PT ;  /* 0x000000cc0f00720c */ /* 0x040fe20003f86270 */
[----:B--2---:R-:W-:Y:S01]  /*6d40*/  HMMA.16816.F32.BF16 R152, R8, R24, R152 ;  /* 0x000000180898723c */ /* 0x004fe20000041898 */
[----:B------:R-:W-:-:S02]  /*6d50*/  ISETP.GE.AND P2, PT, R15, R202, PT ;  /* 0x000000ca0f00720c */ /* 0x000fc40003f46270 */
[C---:B------:R-:W-:Y:S02]  /*6d60*/  ISETP.LT.OR P4, PT, R15.reuse, R205, P4 ;  /* 0x000000cd0f00720c */ /* 0x040fe40002781670 */
[----:B------:R-:W-:Y:S01]  /*6d70*/  ISETP.LT.OR P2, PT, R15, R203, P2 ;  /* 0x000000cb0f00720c */ /* 0x000fe20001741670 */
[----:B------:R-:W-:Y:S01]  /*6d80*/  HMMA.16816.F32.BF16 R148, R8, R26, R148 ;  /* 0x0000001a0894723c */ /* 0x000fe20000041894 */
[----:B------:R-:W-:Y:S01]  /*6d90*/  VIADD R15, R0, 0x20 ;  /* 0x00000020000f7836 */ /* 0x000fe20000000000 */
[----:B------:R-:W-:Y:S02]  /*6da0*/  FSEL R221, R161, -INF , !P6 ;  /* 0xff800000a1dd7808 */ /* 0x000fe40007000000 */
[----:B------:R-:W-:Y:S02]  /*6db0*/  FSEL R218, R163, -INF , !P1 ;  /* 0xff800000a3da7808 */ /* 0x000fe40004800000 */
[----:B------:R-:W-:Y:S01]  /*6dc0*/  HMMA.16816.F32.BF16 R140, R136, R22, R140 ;  /* 0x00000016888c723c */ /* 0x000fe2000004188c */
[----:B------:R-:W-:-:S02]  /*6dd0*/  ISETP.GE.AND P6, PT, R15, R204, PT ;  /* 0x000000cc0f00720c */ /* 0x000fc40003fc6270 */
[C---:B------:R-:W-:Y:S02]  /*6de0*/  ISETP.GE.AND P1, PT, R15.reuse, R202, PT ;  /* 0x000000ca0f00720c */ /* 0x040fe40003f26270 */
[C---:B------:R-:W-:Y:S02]  /*6df0*/  ISETP.LT.OR P5, PT, R20.reuse, R205, P5 ;  /* 0x000000cd1400720c */ /* 0x040fe40002fa1670 */
[----:B------:R-:W-:Y:S01]  /*6e00*/  ISETP.LT.OR P0, PT, R20, R203, P0 ;  /* 0x000000cb1400720c */ /* 0x000fe20000701670 */
[C---:B------:R-:W-:Y:S01]  /*6e10*/  VIADD R20, R0.reuse, 0x21 ;  /* 0x0000002100147836 */ /* 0x040fe20000000000 */
[C---:B------:R-:W-:Y:S01]  /*6e20*/  ISETP.LT.OR P6, PT, R15.reuse, R205, P6 ;  /* 0x000000cd0f00720c */ /* 0x040fe200037c1670 */
[----:B-1----:R-:W-:Y:S01]  /*6e30*/  HMMA.16816.F32.BF16 R144, R8, R4, R144 ;  /* 0x000000040890723c */ /* 0x002fe20000041890 */
[----:B------:R-:W-:Y:S01]  /*6e40*/  ISETP.LT.OR P1, PT, R15, R203, P1 ;  /* 0x000000cb0f00720c */ /* 0x000fe20000f21670 */
[----:B------:R-:W-:Y:S01]  /*6e50*/  VIADD R15, R0, 0x28 ;  /* 0x00000028000f7836 */ /* 0x000fe20000000000 */
[----:B------:R-:W-:-:S02]  /*6e60*/  FSEL R219, R156, -INF , !P5 ;  /* 0xff8000009cdb7808 */ /* 0x000fc40006800000 */
[-C--:B------:R-:W-:Y:S02]  /*6e70*/  ISETP.GE.AND P5, PT, R20, R204.reuse, PT ;  /* 0x000000cc1400720c */ /* 0x080fe40003fa6270 */
[----:B------:R-:W-:Y:S01]  /*6e80*/  FSEL R137, R157, -INF , !P4 ;  /* 0xff8000009d897808 */ /* 0x000fe20006000000 */
[C---:B------:R-:W-:Y:S01]  /*6e90*/  VIADD R5, R0.reuse, 0x31 ;  /* 0x0000003100057836 */ /* 0x040fe20000000000 */
[C---:B------:R-:W-:Y:S01]  /*6ea0*/  ISETP.GE.AND P4, PT, R15.reuse, R204, PT ;  /* 0x000000cc0f00720c */ /* 0x040fe20003f86270 */
[----:B------:R-:W-:Y:S01]  /*6eb0*/  VIADD R4, R0, 0x30 ;  /* 0x0000003000047836 */ /* 0x000fe20000000000 */
[----:B------:R-:W-:Y:S01]  /*6ec0*/  BAR.SYNC.DEFER_BLOCKING 0x0 ;  /* 0x0000000000007b1d */ /* 0x000fe20000010000 */
[-C--:B------:R-:W-:Y:S02]  /*6ed0*/  ISETP.LT.OR P5, PT, R20, R205.reuse, P5 ;  /* 0x000000cd1400720c */ /* 0x080fe40002fa1670 */
[----:B------:R-:W-:Y:S01]  /*6ee0*/  FSEL R214, R158, -INF , !P0 ;  /* 0xff8000009ed67808 */ /* 0x000fe20004000000 */
[----:B------:R-:W-:Y:S01]  /*6ef0*/  HMMA.16816.F32.BF16 R140, R8, R6, R140 ;  /* 0x00000006088c723c */ /* 0x000fe2000004188c */
[----:B------:R-:W-:-:S02]  /*6f00*/  ISETP.LT.OR P4, PT, R15, R205, P4 ;  /* 0x000000cd0f00720c */ /* 0x000fc40002781670 */
[----:B------:R-:W-:Y:S02]  /*6f10*/  ISETP.GE.AND P0, PT, R20, R202, PT ;  /* 0x000000ca1400720c */ /* 0x000fe40003f06270 */
[----:B------:R-:W-:Y:S02]  /*6f20*/  FSEL R223, R153, -INF , !P5 ;  /* 0xff80000099df7808 */ /* 0x000fe40006800000 */
[----:B------:R-:W-:Y:S02]  /*6f30*/  FSEL R153, R148, -INF , !P4 ;  /* 0xff80000094997808 */ /* 0x000fe40006000000 */
[----:B------:R-:W-:Y:S01]  /*6f40*/  ISETP.LT.OR P0, PT, R20, R203, P0 ;  /* 0x000000cb1400720c */ /* 0x000fe20000701670 */
[----:B------:R-:W-:Y:S01]  /*6f50*/  VIADD R20, R0, 0x29 ;  /* 0x0000002900147836 */ /* 0x000fe20000000000 */
[----:B------:R-:W-:Y:S02]  /*6f60*/  ISETP.GE.AND P4, PT, R5, R204, PT ;  /* 0x000000cc0500720c */ /* 0x000fe40003f86270 */
[----:B------:R-:W-:-:S02]  /*6f70*/  FSEL R225, R152, -INF , !P6 ;  /* 0xff80000098e17808 */ /* 0x000fc40007000000 */
[----:B------:R-:W-:Y:S02]  /*6f80*/  FSEL R152, R155, -INF , !P0 ;  /* 0xff8000009b987808 */ /* 0x000fe40004000000 */
[----:B------:R-:W-:Y:S02]  /*6f90*/  ISETP.LT.OR P4, PT, R5, R205, P4 ;  /* 0x000000cd0500720c */ /* 0x000fe40002781670 */
[C---:B------:R-:W-:Y:S02]  /*6fa0*/  ISETP.GE.AND P5, PT, R4.reuse, R204, PT ;  /* 0x000000cc0400720c */ /* 0x040fe40003fa6270 */
[----:B------:R-:W-:Y:S02]  /*6fb0*/  ISETP.GE.AND P0, PT, R4, R202, PT ;  /* 0x000000ca0400720c */ /* 0x000fe40003f06270 */
[----:B------:R-:W-:Y:S02]  /*6fc0*/  FSEL R216, R159, -INF , !P2 ;  /* 0xff8000009fd87808 */ /* 0x000fe40005000000 */
[----:B------:R-:W-:-:S02]  /*6fd0*/  FSEL R154, R154, -INF , !P1 ;  /* 0xff8000009a9a7808 */ /* 0x000fc40004800000 */
[----:B------:R-:W-:Y:S02]  /*6fe0*/  ISETP.GE.AND P2, PT, R15, R202, PT ;  /* 0x000000ca0f00720c */ /* 0x000fe40003f46270 */
[C---:B------:R-:W-:Y:S02]  /*6ff0*/  ISETP.GE.AND P6, PT, R20.reuse, R204, PT ;  /* 0x000000cc1400720c */ /* 0x040fe40003fc6270 */
[----:B------:R-:W-:Y:S02]  /*7000*/  ISETP.GE.AND P1, PT, R20, R202, PT ;  /* 0x000000ca1400720c */ /* 0x000fe40003f26270 */
[----:B------:R-:W-:Y:S02]  /*7010*/  FSEL R171, R145, -INF , !P4 ;  /* 0xff80000091ab7808 */ /* 0x000fe40006000000 */
[C---:B------:R-:W-:Y:S02]  /*7020*/  ISETP.LT.OR P5, PT, R4.reuse, R205, P5 ;  /* 0x000000cd0400720c */ /* 0x040fe40002fa1670 */
[-C--:B------:R-:W-:Y:S01]  /*7030*/  ISETP.LT.OR P0, PT, R4, R203.reuse, P0 ;  /* 0x000000cb0400720c */ /* 0x080fe20000701670 */
[----:B------:R-:W-:Y:S01]  /*7040*/  VIADD R4, R0, 0x38 ;  /* 0x0000003800047836 */ /* 0x000fe20000000000 */
[----:B------:R-:W-:Y:S01]  /*7050*/  ISETP.GT.AND P4, PT, R198, UR10, PT ;  /* 0x0000000ac6007c0c */ /* 0x000fe2000bf84270 */
[----:B------:R-:W-:Y:S01]  /*7060*/  VIADD R0, R0, 0x39 ;  /* 0x0000003900007836 */ /* 0x000fe20000000000 */
[----:B------:R-:W-:-:S02]  /*7070*/  ISETP.LT.OR P2, PT, R15, R203, P2 ;  /* 0x000000cb0f00720c */ /* 0x000fc40001741670 */
[C---:B------:R-:W-:Y:S02]  /*7080*/  ISETP.LT.OR P6, PT, R20.reuse, R205, P6 ;  /* 0x000000cd1400720c */ /* 0x040fe400037c1670 */
[----:B------:R-:W-:Y:S02]  /*7090*/  ISETP.LT.OR P1, PT, R20, R203, P1 ;  /* 0x000000cb1400720c */ /* 0x000fe40000f21670 */
[----:B------:R-:W-:Y:S02]  /*70a0*/  FSEL R150, R150, -INF , !P2 ;  /* 0xff80000096967808 */ /* 0x000fe40005000000 */
[----:B------:R-:W-:Y:S02]  /*70b0*/  FSEL R149, R149, -INF , !P6 ;  /* 0xff80000095957808 */ /* 0x000fe40007000000 */
[----:B------:R-:W-:Y:S02]  /*70c0*/  FSEL R148, R151, -INF , !P1 ;  /* 0xff80000097947808 */ /* 0x000fe40004800000 */
[----:B------:R-:W-:-:S02]  /*70d0*/  FSEL R217, R144, -INF , !P5 ;  /* 0xff80000090d97808 */ /* 0x000fc40006800000 */
[----:B------:R-:W-:Y:S02]  /*70e0*/  FSEL R168, R146, -INF , !P0 ;  /* 0xff80000092a87808 */ /* 0x000fe40004000000 */
[----:B------:R-:W-:Y:S02]  /*70f0*/  ISETP.GE.AND P2, PT, R5, R202, PT ;  /* 0x000000ca0500720c */ /* 0x000fe40003f46270 */
[C---:B------:R-:W-:Y:S02]  /*7100*/  ISETP.GE.AND P6, PT, R4.reuse, R204, PT ;  /* 0x000000cc0400720c */ /* 0x040fe40003fc6270 */
[----:B------:R-:W-:Y:S02]  /*7110*/  ISETP.GE.AND P1, PT, R4, R202, PT ;  /* 0x000000ca0400720c */ /* 0x000fe40003f26270 */
[C---:B------:R-:W-:Y:S02]  /*7120*/  ISETP.GE.AND P5, PT, R0.reuse, R204, PT ;  /* 0x000000cc0000720c */ /* 0x040fe40003fa6270 */
[----:B------:R-:W-:-:S02]  /*7130*/  ISETP.GE.AND P0, PT, R0, R202, PT ;  /* 0x000000ca0000720c */ /* 0x000fc40003f06270 */
[----:B------:R-:W-:Y:S02]  /*7140*/  ISETP.LT.OR P2, PT, R5, R203, P2 ;  /* 0x000000cb0500720c */ /* 0x000fe40001741670 */
[C---:B------:R-:W-:Y:S02]  /*7150*/  ISETP.LT.OR P6, PT, R4.reuse, R205, P6 ;  /* 0x000000cd0400720c */ /* 0x040fe400037c1670 */
[----:B------:R-:W-:Y:S02]  /*7160*/  ISETP.LT.OR P1, PT, R4, R203, P1 ;  /* 0x000000cb0400720c */ /* 0x000fe40000f21670 */
[C---:B------:R-:W-:Y:S02]  /*7170*/  ISETP.LT.OR P5, PT, R0.reuse, R205, P5 ;  /* 0x000000cd0000720c */ /* 0x040fe40002fa1670 */
[----:B------:R-:W-:Y:S02]  /*7180*/  ISETP.LT.OR P0, PT, R0, R203, P0 ;  /* 0x000000cb0000720c */ /* 0x000fe40000701670 */
[----:B------:R-:W-:-:S02]  /*7190*/  FSEL R166, R147, -INF , !P2 ;  /* 0xff80000093a67808 */ /* 0x000fc40005000000 */
[----:B------:R-:W-:Y:S02]  /*71a0*/  FSEL R169, R140, -INF , !P6 ;  /* 0xff8000008ca97808 */ /* 0x000fe40007000000 */
[----:B------:R-:W-:Y:S02]  /*71b0*/  FSEL R164, R142, -INF , !P1 ;  /* 0xff8000008ea47808 */ /* 0x000fe40004800000 */
[----:B------:R-:W-:Y:S02]  /*71c0*/  FSEL R167, R141, -INF , !P5 ;  /* 0xff8000008da77808 */ /* 0x000fe40006800000 */
[----:B------:R-:W-:Y:S01]  /*71d0*/  FSEL R162, R143, -INF , !P0 ;  /* 0xff8000008fa27808 */ /* 0x000fe20004000000 */
[----:B------:R-:W-:Y:S06]  /*71e0*/  @!P4 BRA `(.L_x_5631) ;  /* 0x000000040070c947 */ /* 0x000fec0003800000 */
[----:B------:R-:W-:Y:S05]  /*71f0*/  @!P3 BRA `(.L_x_5632) ;  /* 0x0000000000ecb947 */ /* 0x000fea0003800000 */
[----:B------:R-:W1:Y:S01]  /*7200*/  LDC R4, c[0x0][0x380] ;  /* 0x0000e000ff047b82 */ /* 0x000e620000000800 */
[----:B------:R-:W-:Y:S01]  /*7210*/  IMAD.SHL.U32 R5, R198, 0x40, RZ ;  /* 0x00000040c6057824 */ /* 0x000fe200078e00ff */
[----:B------:R-:W-:-:S04]  /*7220*/  ULDC.64 UR4, c[0x0][0x230] ;  /* 0x00008c0000047ab9 */ /* 0x000fc80000000a00 */
[C---:B------:R-:W-:Y:S02]  /*7230*/  IADD3 R11, R5.reuse, -0x40, RZ ;  /* 0xffffffc0050b7810 */ /* 0x040fe40007ffe0ff */
        /* <DEDUP_REMOVED lines=43> */
[----:B------:R-:W-:Y:S01]  /*74f0*/  IMAD.WIDE.U32 R8, R5, UR6, RZ ;  /* 0x0000000605087c25 */ /* 0x000fe2000f8e00ff */
[----:B------:R-:W-:-:S05]  /*7500*/  SHF.R.S32.HI R0, RZ, 0x1f, R5 ;  /* 0x0000001fff007819 */ /* 0x000fca0000011405 */
[----:B------:R-:W-:-:S04]  /*7510*/  IMAD R0, R0, UR6, RZ ;  /* 0x0000000600007c24 */ /* 0x000fc8000f8e02ff */
[----:B------:R-:W-:-:S05]  /*7520*/  IMAD R0, R5, UR7, R0 ;  /* 0x0000000705007c24 */ /* 0x000fca000f8e0200 */
[----:B------:R-:W-:Y:S01]  /*7530*/  IADD3 R9, R9, R0, RZ ;  /* 0x0000000009097210 */ /* 0x000fe20007ffe0ff */
[----:B--2---:R-:W-:-:S05]  /*7540*/  IMAD.IADD R6, R6, 0x1, -R7 ;  /* 0x0000000106067824 */ /* 0x004fca00078e0a07 */
[----:B------:R-:W-:-:S05]  /*7550*/  SHF.R.S32.HI R4, RZ, 0x1f, R6 ;  /* 0x0000001fff047819 */ /* 0x000fca0000011406 */
[----:B------:R-:W-:-:S04]  /*7560*/  IMAD R5, R4, UR4, RZ ;  /* 0x0000000404057c24 */ /* 0x000fc8000f8e02ff */
[C---:B------:R-:W-:Y:S02]  /*7570*/  IMAD R5, R6.reuse, UR5, R5 ;  /* 0x0000000506057c24 */ /* 0x040fe4000f8e0205 */
[----:B------:R-:W-:-:S04]  /*7580*/  IMAD.WIDE.U32 R6, R6, UR4, R8 ;  /* 0x0000000406067c25 */ /* 0x000fc8000f8e0008 */
[----:B------:R-:W-:Y:S01]  /*7590*/  IMAD.IADD R5, R7, 0x1, R5 ;  /* 0x0000000107057824 */ /* 0x000fe200078e0205 */
[----:B------:R-:W-:Y:S06]  /*75a0*/  BRA `(.L_x_5633) ;  /* 0x0000000000107947 */ /* 0x000fec0003800000 */
.L_x_5632:
[----:B------:R-:W-:-:S04]  /*75b0*/  ULEA UR5, -UR6, URZ, 0x6 ;  /* 0x0000003f06057291 */ /* 0x000fc8000f8e313f */
[----:B------:R-:W-:Y:S02]  /*75c0*/  USHF.R.S32.HI UR4, URZ, 0x1f, UR5 ;  /* 0x0000001f3f047899 */ /* 0x000fe40008011405 */
[----:B------:R-:W-:-:S04]  /*75d0*/  MOV R6, UR5 ;  /* 0x0000000500067c02 */ /* 0x000fc80008000f00 */
[----:B------:R-:W-:-:S07]  /*75e0*/  MOV R5, UR4 ;  /* 0x0000000400057c02 */ /* 0x000fce0008000f00 */
.L_x_5633:
[----:B------:R-:W-:Y:S01]  /*75f0*/  IADD3 R6, P0, R133, R6, RZ ;  /* 0x0000000685067210 */ /* 0x000fe20007f1e0ff */
[----:B------:R-:W-:Y:S02]  /*7600*/  USHF.L.U32 UR4, UR6, 0x5, URZ ;  /* 0x0000000506047899 */ /* 0x000fe4000800063f */
[----:B------:R-:W-:Y:S02]  /*7610*/  USHF.L.U64.HI UR5, UR6, 0x5, UR7 ;  /* 0x0000000506057899 */ /* 0x000fe40008010207 */
[----:B------:R-:W-:Y:S01]  /*7620*/  IMAD.X R5, R2, 0x1, R5, P0 ;  /* 0x0000000102057824 */ /* 0x000fe200000e0605 */
[----:B------:R-:W-:-:S04]  /*7630*/  LEA R208, P0, R6, R210, 0x1 ;  /* 0x000000d206d07211 */ /* 0x000fc800078008ff */
        /* <DEDUP_REMOVED lines=23> */
.L_x_5631:
[----:B------:R-:W-:Y:S01]  /*77b0*/  FMNMX.FTZ R0, R132, R21, !PT ;  /* 0x0000001584007209 */ /* 0x000fe20007810000 */
[----:B------:R-:W-:Y:S01]  /*77c0*/  LDSM.16.MT88.4 R24, [R185+0xc000] ;  /* 0x00c00000b918783b */ /* 0x000fe20000004200 */
[----:B-1----:R-:W-:Y:S02]  /*77d0*/  FMNMX.FTZ R5, R3, R18, !PT ;  /* 0x0000001203057209 */ /* 0x002fe40007810000 */
        /* <DEDUP_REMOVED lines=9> */
[----:B------:R-:W-:Y:S01]  /*7870*/  FMNMX.FTZ R0, R197, R0, !PT ;  /* 0x00000000c5007209 */ /* 0x000fe20007810000 */
[----:B------:R-:W-:Y:S01]  /*7880*/  LDSM.16.MT88.4 R144, [R186+0xf000] ;  /* 0x00f00000ba90783b */ /* 0x000fe20000004200 */
        /* <DEDUP_REMOVED lines=40> */
[----:B------:R-:W-:Y:S01]  /*7b10*/  FSEL R6, R159, RZ, P0 ;  /* 0x000000ff9f067208 */ /* 0x000fe20000000000 */
[----:B------:R-:W-:Y:S01]  /*7b20*/  FADD.FTZ R4, R132, -R5 ;  /* 0x8000000584047221 */ /* 0x000fe20000010000 */
[--C-:B------:R-:W-:Y:S01]  /*7b30*/  FFMA.FTZ R156, R18, UR12, -R165.reuse ;  /* 0x0000000c129c7c23 */ /* 0x100fe200080108a5 */
[--C-:B------:R-:W-:Y:S01]  /*7b40*/  FFMA.FTZ R2, R16, UR12, -R165.reuse ;  /* 0x0000000c10027c23 */ /* 0x100fe200080108a5 */
[----:B------:R-:W-:Y:S01]  /*7b50*/  FFMA.FTZ R160, R21, UR12, -R170 ;  /* 0x0000000c15a07c23 */ /* 0x000fe200080108aa */
[----:B------:R-:W1:Y:S01]  /*7b60*/  LDSM.16.MT88.4 R16, [R186+0xc000] ;  /* 0x00c00000ba10783b */ /* 0x000e620000004200 */
[----:B------:R-:W-:Y:S01]  /*7b70*/  FADD.FTZ R6, R3, -R6 ;  /* 0x8000000603067221 */ /* 0x000fe20000010000 */
        /* <DEDUP_REMOVED lines=19> */
[--C-:B------:R-:W-:Y:S01]  /*7cb0*/  FFMA.FTZ R229, R148, UR12, -R165.reuse ;  /* 0x0000000c94e57c23 */ /* 0x100fe200080108a5 */
[--C-:B------:R-:W-:Y:S01]  /*7cc0*/  FFMA.FTZ R223, R223, UR12, -R170.reuse ;  /* 0x0000000cdfdf7c23 */ /* 0x100fe200080108aa */
[----:B------:R-:W-:Y:S01]  /*7cd0*/  MUFU.EX2 R158, R158 ;  /* 0x0000009e009e7308 */ /* 0x000fe20000000800 */
[----:B------:R-:W-:Y:S01]  /*7ce0*/  LDSM.16.MT88.4 R148, [R188+0xf000] ;  /* 0x00f00000bc94783b */ /* 0x000fe20000004200 */
[----:B------:R-:W-:Y:S01]  /*7cf0*/  FFMA.FTZ R218, R153, UR12, -R170 ;  /* 0x0000000c99da7c23 */ /* 0x000fe200080108aa */
[--C-:B------:R-:W-:Y:S01]  /*7d00*/  FFMA.FTZ R220, R154, UR12, -R165.reuse ;  /* 0x0000000c9adc7c23 */ /* 0x100fe200080108a5 */
[--C-:B------:R-:W-:Y:S01]  /*7d10*/  FFMA.FTZ R227, R152, UR12, -R165.reuse ;  /* 0x0000000c98e37c23 */ /* 0x100fe200080108a5 */
[--C-:B------:R-:W-:Y:S01]  /*7d20*/  FFMA.FTZ R166, R166, UR12, -R165.reuse ;  /* 0x0000000ca6a67c23 */ /* 0x100fe200080108a5 */
[----:B------:R-:W-:Y:S01]  /*7d30*/  LDSM.16.MT88.4 R152, [R184+0xd000] ;  /* 0x00d00000b898783b */ /* 0x000fe20000004200 */
        /* <DEDUP_REMOVED lines=12> */
[----:B------:R-:W3:Y:S01]  /*7e00*/  MUFU.EX2 R197, R197 ;  /* 0x000000c500c57308 */ /* 0x000ee20000000800 */
        /* <DEDUP_REMOVED lines=35> */
[----:B------:R-:W2:Y:S01]  /*8040*/  MUFU.EX2 R210, R210 ;  /* 0x000000d200d27308 */ /* 0x000ea20000000800 */
        /* <DEDUP_REMOVED lines=26> */
[----:B------:R-:W-:Y:S01]  /*81f0*/  FMUL.FTZ R97, R97, R132 ;  /* 0x0000008461617220 */ /* 0x000fe20000410000 */
[-C--:B------:R-:W-:Y:S01]  /*8200*/  FMUL.FTZ R98, R98, R3.reuse ;  /* 0x0000000362627220 */ /* 0x080fe20000410000 */
[----:B------:R-:W-:-:S03]  /*8210*/  FMUL.FTZ R99, R99, R3 ;  /* 0x0000000363637220 */ /* 0x000fc60000410000 */
        /* <DEDUP_REMOVED lines=9> */
[----:B------:R-:W5:Y:S01]  /*82b0*/  MUFU.EX2 R219, R219 ;  /* 0x000000db00db7308 */ /* 0x000f620000000800 */
[C---:B------:R-:W-:Y:S06]  /*82c0*/  HMMA.16816.F32.BF16 R92, R4.reuse, R140, R92 ;  /* 0x0000008c045c723c */ /* 0x040fec000004185c */
        /* <DEDUP_REMOVED lines=8> */
[----:B------:R-:W5:Y:S02]  /*8350*/  MUFU.EX2 R221, R221 ;  /* 0x000000dd00dd7308 */ /* 0x000f640000000800 */
        /* <DEDUP_REMOVED lines=47> */
[-C--:B------:R-:W-:Y:S01]  /*8650*/  FMUL.FTZ R81, R85, R132.reuse ;  /* 0x0000008455517220 */ /* 0x080fe20000410000 */
[----:B------:R-:W-:Y:S01]  /*8660*/  MUFU.EX2 R220, R220 ;  /* 0x000000dc00dc7308 */ /* 0x000fe20000000800 */
[C---:B----4-:R-:W-:Y:S01]  /*8670*/  HMMA.16816.F32.BF16 R76, R4.reuse, R108, R76 ;  /* 0x0000006c044c723c */ /* 0x050fe2000004184c */
[-C--:B------:R-:W-:Y:S01]  /*8680*/  FMUL.FTZ R114, R82, R3.reuse ;  /* 0x0000000352727220 */ /* 0x080fe20000410000 */
[-C--:B------:R-:W-:Y:S01]  /*8690*/  FMUL.FTZ R115, R83, R3.reuse ;  /* 0x0000000353737220 */ /* 0x080fe20000410000 */
[-C--:B------:R-:W-:Y:S01]  /*86a0*/  FMUL.FTZ R82, R86, R3.reuse ;  /* 0x0000000356527220 */ /* 0x080fe20000410000 */
[-C--:B------:R-:W-:Y:S01]  /*86b0*/  FMUL.FTZ R83, R87, R3.reuse ;  /* 0x0000000357537220 */ /* 0x080fe20000410000 */
[----:B------:R-:W-:Y:S01]  /*86c0*/  FFMA.FTZ R132, R215, R132, R160 ;  /* 0x00000084d7847223 */ /* 0x000fe200000100a0 */
[----:B------:R-:W-:Y:S01]  /*86d0*/  FFMA.FTZ R3, R213, R3, R156 ;  /* 0x00000003d5037223 */ /* 0x000fe2000001009c */
[----:B------:R-:W4:Y:S02]  /*86e0*/  MUFU.EX2 R227, R227 ;  /* 0x000000e300e37308 */ /* 0x000f240000000800 */
[----:B------:R-:W-:Y:S01]  /*86f0*/  HMMA.16816.F32.BF16 R84, R4, R110, R112 ;  /* 0x0000006e0454723c */ /* 0x000fe20000041870 */
[----:B------:R-:W4:Y:S01]  /*8700*/  LDSM.16.MT88.4 R112, [R186+0xe800] ;  /* 0x00e80000ba70783b */ /* 0x000f220000004200 */
[----:B------:R-:W-:Y:S01]  /*8710*/  FADD.FTZ R157, R157, R132 ;  /* 0x000000849d9d7221 */ /* 0x000fe20000010000 */
[----:B------:R-:W-:Y:S01]  /*8720*/  FADD.FTZ R3, R2, R3 ;  /* 0x0000000302037221 */ /* 0x000fe20000010000 */
[----:B------:R-:W-:Y:S01]  /*8730*/  MOV R132, R161 ;  /* 0x000000a100847202 */ /* 0x000fe20000000f00 */
[----:B------:R-:W4:Y:S01]  /*8740*/  LDSM.16.MT88.4 R108, [R185+0xe800] ;  /* 0x00e80000b96c783b */ /* 0x000f220000004200 */
[----:B------:R-:W-:Y:S01]  /*8750*/  MUFU.EX2 R222, R222 ;  /* 0x000000de00de7308 */ /* 0x000fe20000000800 */
[----:B------:R-:W-:Y:S01]  /*8760*/  FADD.FTZ R158, R158, R157 ;  /* 0x0000009d9e9e7221 */ /* 0x000fe20000010000 */
[----:B------:R-:W-:-:S03]  /*8770*/  FADD.FTZ R0, R0, R3 ;  /* 0x0000000300007221 */ /* 0x000fc60000010000 */
[----:B------:R-:W-:Y:S01]  /*8780*/  FADD.FTZ R158, R133, R158 ;  /* 0x0000009e859e7221 */ /* 0x000fe20000010000 */
[----:B------:R-:W-:Y:S01]  /*8790*/  FADD.FTZ R163, R163, R0 ;  /* 0x00000000a3a37221 */ /* 0x000fe20000010000 */
[----:B-1----:R-:W-:Y:S01]  /*87a0*/  HMMA.16816.F32.BF16 R80, R4, R104, R80 ;  /* 0x000000680450723c */ /* 0x002fe20000041850 */
[----:B------:R-:W1:Y:S01]  /*87b0*/  MUFU.EX2 R229, R229 ;  /* 0x000000e500e57308 */ /* 0x000e620000000800 */
[----:B------:R-:W-:-:S04]  /*87c0*/  FADD.FTZ R3, R197, R158 ;  /* 0x0000009ec5037221 */ /* 0x000fc80000010000 */
[C---:B------:R-:W-:Y:S01]  /*87d0*/  HMMA.16816.F32.BF16 R88, R4.reuse, R106, R88 ;  /* 0x0000006a0458723c */ /* 0x040fe20000041858 */
[C---:B--2---:R-:W-:Y:S01]  /*87e0*/  F2FP.BF16.F32.PACK_AB R104, R210.reuse, R197 ;  /* 0x000000c5d268723e */ /* 0x044fe200000010ff */
[----:B------:R-:W-:Y:S01]  /*87f0*/  FADD.FTZ R3, R210, R3 ;  /* 0x00000003d2037221 */ /* 0x000fe20000010000 */
[----:B-----5:R-:W-:Y:S01]  /*8800*/  F2FP.BF16.F32.PACK_AB R105, R219, R212 ;  /* 0x000000d4db69723e */ /* 0x020fe200000010ff */
[----:B------:R-:W-:Y:S01]  /*8810*/  MUFU.EX2 R166, R166 ;  /* 0x000000a600a67308 */ /* 0x000fe20000000800 */
[----:B------:R-:W-:Y:S01]  /*8820*/  FADD.FTZ R212, R212, R163 ;  /* 0x000000a3d4d47221 */ /* 0x000fe20000010000 */
[----:B------:R-:W-:Y:S01]  /*8830*/  HMMA.16816.F32.BF16 R4, R4, R142, R96 ;  /* 0x0000008e0404723c */ /* 0x000fe20000041860 */
[----:B------:R-:W-:Y:S01]  /*8840*/  F2FP.BF16.F32.PACK_AB R106, R211, R206 ;  /* 0x000000ced36a723e */ /* 0x000fe200000010ff */
[----:B------:R-:W-:Y:S01]  /*8850*/  LDSM.16.MT88.4 R96, [R185+0x10800] ;  /* 0x01080000b960783b */ /* 0x000fe20000004200 */
[----:B------:R-:W-:Y:S01]  /*8860*/  F2FP.BF16.F32.PACK_AB R107, R221, R214 ;  /* 0x000000d6dd6b723e */ /* 0x000fe200000010ff */
[----:B------:R-:W-:Y:S01]  /*8870*/  FADD.FTZ R219, R219, R212 ;  /* 0x000000d4dbdb7221 */ /* 0x000fe20000010000 */
[----:B------:R-:W-:Y:S01]  /*8880*/  FADD.FTZ R206, R206, R3 ;  /* 0x00000003cece7221 */ /* 0x000fe20000010000 */
[----:B------:R-:W-:Y:S01]  /*8890*/  LDSM.16.MT88.4 R140, [R184+0xf000] ;  /* 0x00f00000b88c783b */ /* 0x000fe20000004200 */
[----:B------:R-:W-:Y:S01]  /*88a0*/  MUFU.EX2 R164, R164 ;  /* 0x000000a400a47308 */ /* 0x000fe20000000800 */
[----:B------:R-:W-:Y:S01]  /*88b0*/  FADD.FTZ R214, R214, R219 ;  /* 0x000000dbd6d67221 */ /* 0x000fe20000010000 */
[----:B------:R-:W-:Y:S01]  /*88c0*/  FADD.FTZ R211, R211, R206 ;  /* 0x000000ced3d37221 */ /* 0x000fe20000010000 */
[----:B---3--:R-:W-:Y:S01]  /*88d0*/  HMMA.16816.F32.BF16 R20, R104, R116, R20 ;  /* 0x000000746814723c */ /* 0x008fe20000041814 */
[----:B------:R-:W-:Y:S01]  /*88e0*/  MOV R3, R159 ;  /* 0x0000009f00037202 */ /* 0x000fe20000000f00 */
[----:B------:R-:W-:-:S04]  /*88f0*/  FADD.FTZ R221, R221, R214 ;  /* 0x000000d6dddd7221 */ /* 0x000fc80000010000 */
[C---:B------:R-:W-:Y:S01]  /*8900*/  HMMA.16816.F32.BF16 R16, R104.reuse, R118, R16 ;  /* 0x000000766810723c */ /* 0x040fe20000041810 */
[----:B------:R-:W2:Y:S05]  /*8910*/  LDSM.16.MT88.4 R116, [R184+0xe800] ;  /* 0x00e80000b874783b */ /* 0x000eaa0000004200 */
[C---:B------:R-:W-:Y:S06]  /*8920*/  HMMA.16816.F32.BF16 R28, R104.reuse, R128, R28 ;  /* 0x00000080681c723c */ /* 0x040fec000004181c */
[C---:B------:R-:W-:Y:S01]  /*8930*/  HMMA.16816.F32.BF16 R24, R104.reuse, R130, R24 ;  /* 0x000000826818723c */ /* 0x040fe20000041818 */
[----:B------:R-:W3:Y:S05]  /*8940*/  LDSM.16.MT88.4 R128, [R188+0x10800] ;  /* 0x01080000bc80783b */ /* 0x000eea0000004200 */
        /* <DEDUP_REMOVED lines=24> */
[C---:B---3--:R-:W-:Y:S01]  /*8ad0*/  HMMA.16816.F32.BF16 R72, R104.reuse, R128, R72 ;  /* 0x000000806848723c */ /* 0x048fe20000041848 */
        /* <DEDUP_REMOVED lines=14> */
[C---:B-----5:R-:W-:Y:S06]  /*8bc0*/  HMMA.16816.F32.BF16 R112, R96.reuse, R108, R28 ;  /* 0x0000006c6070723c */ /* 0x060fec000004181c */
[C---:B------:R-:W-:Y:S06]  /*8bd0*/  HMMA.16816.F32.BF16 R28, R96.reuse, R148, R40 ;  /* 0x00000094601c723c */ /* 0x040fec0000041828 */
[----:B------:R-:W-:Y:S01]  /*8be0*/  HMMA.16816.F32.BF16 R40, R96, R150, R36 ;  /* 0x000000966028723c */ /* 0x000fe20000041824 */
[----:B------:R-:W3:Y:S04]  /*8bf0*/  LDSM.16.MT88.4 R36, [R186+0x11000] ;  /* 0x01100000ba24783b */ /* 0x000ee80000004200 */
[----:B------:R-:W-:Y:S01]  /*8c00*/  LDSM.16.MT88.4 R148, [R184+0x11000] ;  /* 0x01100000b894783b */ /* 0x000fe20000004200 */
[C---:B------:R-:W-:Y:S06]  /*8c10*/  HMMA.16816.F32.BF16 R76, R104.reuse, R120, R76 ;  /* 0x00000078684c723c */ /* 0x040fec000004184c */
[----:B------:R-:W-:Y:S01]  /*8c20*/  HMMA.16816.F32.BF16 R84, R104, R122, R84 ;  /* 0x0000007a6854723c */ /* 0x000fe20000041854 */
[----:B------:R-:W-:Y:S05]  /*8c30*/  LDSM.16.MT88.4 R104, [R185+0xd800] ;  /* 0x00d80000b968783b */ /* 0x000fea0000004200 */
[C---:B--2---:R-:W-:Y:S06]  /*8c40*/  HMMA.16816.F32.BF16 R120, R96.reuse, R116, R20 ;  /* 0x000000746078723c */ /* 0x044fec0000041814 */
[C---:B------:R-:W-:Y:S06]  /*8c50*/  HMMA.16816.F32.BF16 R20, R96.reuse, R136, R56 ;  /* 0x000000886014723c */ /* 0x040fec0000041838 */
[C---:B------:R-:W-:Y:S01]  /*8c60*/  HMMA.16816.F32.BF16 R56, R96.reuse, R138, R52 ;  /* 0x0000008a6038723c */ /* 0x040fe20000041834 */
[----:B------:R-:W2:Y:S04]  /*8c70*/  LDSM.16.MT88.4 R136, [R185+0x11000] ;  /* 0x01100000b988783b */ /* 0x000ea80000004200 */
[----:B------:R-:W-:Y:S01]  /*8c80*/  LDSM.16.MT88.4 R52, [R186+0xf800] ;  /* 0x00f80000ba34783b */ /* 0x000fe20000004200 */
[C---:B-1----:R-:W-:Y:S06]  /*8c90*/  HMMA.16816.F32.BF16 R12, R96.reuse, R8, R72 ;  /* 0x00000008600c723c */ /* 0x042fec0000041848 */
[C---:B------:R-:W-:Y:S01]  /*8ca0*/  HMMA.16816.F32.BF16 R72, R96.reuse, R10, R68 ;  /* 0x0000000a6048723c */ /* 0x040fe20000041844 */
[----:B------:R-:W-:Y:S05]  /*8cb0*/  LDSM.16.MT88.4 R68, [R184+0xf800] ;  /* 0x00f80000b844783b */ /* 0x000fea0000004200 */
[C---:B------:R-:W-:Y:S06]  /*8cc0*/  HMMA.16816.F32.BF16 R108, R96.reuse, R110, R24 ;  /* 0x0000006e606c723c */ /* 0x040fec0000041818 */
[C---:B---3--:R-:W-:Y:S06]  /*8cd0*/  HMMA.16816.F32.BF16 R76, R96.reuse, R36, R76 ;  /* 0x00000024604c723c */ /* 0x048fec000004184c */
[C---:B------:R-:W-:Y:S01]  /*8ce0*/  HMMA.16816.F32.BF16 R8, R96.reuse, R38, R84 ;  /* 0x000000266008723c */ /* 0x040fe20000041854 */
[----:B------:R-:W1:Y:S05]  /*8cf0*/  LDSM.16.MT88.4 R36, [R184+0xd800] ;  /* 0x00d80000b824783b */ /* 0x000e6a0000004200 */
        /* <DEDUP_REMOVED lines=12> */
[--C-:B------:R-:W-:Y:S01]  /*8dc0*/  FFMA.FTZ R167, R168, UR12, -R165.reuse ;  /* 0x0000000ca8a77c23 */ /* 0x100fe200080108a5 */
[----:B------:R-:W-:Y:S01]  /*8dd0*/  FFMA.FTZ R154, R169, UR12, -R170 ;  /* 0x0000000ca99a7c23 */ /* 0x000fe200080108aa */
[----:B------:R-:W-:-:S02]  /*8de0*/  FFMA.FTZ R165, R162, UR12, -R165 ;  /* 0x0000000ca2a57c23 */ /* 0x000fc400080108a5 */
[C---:B--2---:R-:W-:Y:S01]  /*8df0*/  HMMA.16816.F32.BF16 R84, R96.reuse, R136, R80 ;  /* 0x000000886054723c */ /* 0x044fe20000041850 */
[--C-:B------:R-:W-:Y:S01]  /*8e00*/  FFMA.FTZ R152, R217, UR12, -R170.reuse ;  /* 0x0000000cd9987c23 */ /* 0x100fe200080108aa */
[----:B------:R-:W-:Y:S01]  /*8e10*/  FFMA.FTZ R153, R171, UR12, -R170 ;  /* 0x0000000cab997c23 */ /* 0x000fe200080108aa */
[----:B------:R-:W-:Y:S01]  /*8e20*/  MUFU.EX2 R154, R154 ;  /* 0x0000009a009a7308 */ /* 0x000fe20000000800 */
[----:B------:R-:W2:Y:S02]  /*8e30*/  LDSM.16.MT88.4 R80, [R186+0x11800] ;  /* 0x01180000ba50783b */ /* 0x000ea40000004200 */
[C---:B------:R-:W-:Y:S02]  /*8e40*/  HMMA.16816.F32.BF16 R88, R96.reuse, R138, R88 ;  /* 0x0000008a6058723c */ /* 0x040fe40000041858 */
[----:B------:R-:W2:Y:S03]  /*8e50*/  LDSM.16.MT88.4 R136, [R188+0x11800] ;  /* 0x01180000bc88783b */ /* 0x000ea60000004200 */
[----:B------:R-:W-:Y:S01]  /*8e60*/  MUFU.EX2 R152, R152 ;  /* 0x0000009800987308 */ /* 0x000fe20000000800 */
[C---:B------:R-:W-:Y:S06]  /*8e70*/  HMMA.16816.F32.BF16 R92, R96.reuse, R148, R92 ;  /* 0x00000094605c723c */ /* 0x040fec000004185c */
[----:B------:R-:W-:Y:S01]  /*8e80*/  HMMA.16816.F32.BF16 R4, R96, R150, R4 ;  /* 0x000000966004723c */ /* 0x000fe20000041804 */
[----:B------:R-:W1:Y:S08]  /*8e90*/  MUFU.EX2 R153, R153 ;  /* 0x0000009900997308 */ /* 0x000e700000000800 */
[----:B------:R-:W3:Y:S08]  /*8ea0*/  MUFU.EX2 R155, R155 ;  /* 0x0000009b009b7308 */ /* 0x000ef00000000800 */
[----:B------:R-:W4:Y:S01]  /*8eb0*/  MUFU.EX2 R167, R167 ;  /* 0x000000a700a77308 */ /* 0x000f220000000800 */
[----:B-1----:R-:W-:Y:S01]  /*8ec0*/  F2FP.BF16.F32.PACK_AB R96, R153, R152 ;  /* 0x000000989960723e */ /* 0x002fe200000010ff */
[----:B------:R-:W-:-:S04]  /*8ed0*/  FADD.FTZ R152, R152, R225 ;  /* 0x000000e198987221 */ /* 0x000fc80000010000 */
[----:B------:R-:W-:Y:S02]  /*8ee0*/  FADD.FTZ R153, R153, R152 ;  /* 0x0000009899997221 */ /* 0x000fe40000010000 */
[----:B------:R-:W1:Y:S01]  /*8ef0*/  MUFU.EX2 R165, R165 ;  /* 0x000000a500a57308 */ /* 0x000e620000000800 */
[----:B---3--:R-:W-:Y:S01]  /*8f00*/  F2FP.BF16.F32.PACK_AB R98, R155, R154 ;  /* 0x0000009a9b62723e */ /* 0x008fe200000010ff */
[----:B------:R-:W-:-:S04]  /*8f10*/  FADD.FTZ R154, R154, R153 ;  /* 0x000000999a9a7221 */ /* 0x000fc80000010000 */
[----:B------:R-:W-:Y:S01]  /*8f20*/  FADD.FTZ R215, R155, R154 ;  /* 0x0000009a9bd77221 */ /* 0x000fe20000010000 */
[----:B----4-:R-:W-:Y:S01]  /*8f30*/  F2FP.BF16.F32.PACK_AB R97, R166, R167 ;  /* 0x000000a7a661723e */ /* 0x010fe200000010ff */
[----:B------:R-:W-:-:S04]  /*8f40*/  FADD.FTZ R167, R167, R0 ;  /* 0x00000000a7a77221 */ /* 0x000fc80000010000 */
[----:B------:R-:W-:Y:S01]  /*8f50*/  FADD.FTZ R167, R166, R167 ;  /* 0x000000a7a6a77221 */ /* 0x000fe20000010000 */
[----:B-1----:R-:W-:-:S03]  /*8f60*/  F2FP.BF16.F32.PACK_AB R99, R165, R164 ;  /* 0x000000a4a563723e */ /* 0x002fc600000010ff */
[----:B------:R-:W-:-:S04]  /*8f70*/  FADD.FTZ R164, R164, R167 ;  /* 0x000000a7a4a47221 */ /* 0x000fc80000010000 */
        /* <DEDUP_REMOVED lines=26> */
[----:B------:R-:W-:-:S15]  /*9120*/  HMMA.16816.F32.BF16 R96, R96, R18, R4 ;  /* 0x000000126060723c */ /* 0x000fde0000041804 */
[----:B------:R-:W-:-:S09]  /*9130*/  NOP ;  /* 0x0000000000007918 */ /* 0x000fd20000000000 */
.L_x_5628:
[----:B------:R-:W-:Y:S05]  /*9140*/  @!P4 BRA `(.L_x_5634) ;  /* 0x0000003400b4c947 */ /* 0x000fea0003800000 */
[C---:B------:R-:W-:Y:S01]  /*9150*/  IMAD.U32 R212, R134.reuse, -0x40, RZ ;  /* 0xffffffc086d47824 */ /* 0x040fe200078e00ff */
[----:B------:R-:W-:Y:S01]  /*9160*/  ULEA UR5, -UR6, URZ, 0x6 ;  /* 0x0000003f06057291 */ /* 0x000fe2000f8e313f */
[C---:B------:R-:W-:Y:S01]  /*9170*/  SHF.L.U64.HI R206, R134.reuse, 0x5, R135 ;  /* 0x0000000586ce7819 */ /* 0x040fe20000010287 */
[----:B------:R-:W-:Y:S01]  /*9180*/  IMAD.SHL.U32 R211, R134, 0x20, RZ ;  /* 0x0000002086d37824 */ /* 0x000fe200078e00ff */
[----:B------:R-:W-:Y:S01]  /*9190*/  MOV R2, R3 ;  /* 0x0000000300027202 */ /* 0x000fe20000000f00 */
[----:B------:R-:W-:Y:S01]  /*91a0*/  IMAD.MOV.U32 R0, RZ, RZ, R132 ;  /* 0x000000ffff007224 */ /* 0x000fe200078e0084 */
[----:B------:R-:W-:Y:S01]  /*91b0*/  SHF.R.S32.HI R210, RZ, 0x1f, R212 ;  /* 0x0000001fffd27819 */ /* 0x000fe200000114d4 */
[----:B------:R-:W-:Y:S02]  /*91c0*/  USHF.L.U64.HI UR7, UR6, 0x5, UR7 ;  /* 0x0000000506077899 */ /* 0x000fe40008010207 */
[----:B------:R-:W-:Y:S02]  /*91d0*/  USHF.L.U32 UR6, UR6, 0x5, URZ ;  /* 0x0000000506067899 */ /* 0x000fe4000800063f */
[----:B------:R-:W-:Y:S01]  /*91e0*/  USHF.R.S32.HI UR8, URZ, 0x1f, UR5 ;  /* 0x0000001f3f087899 */ /* 0x000fe20008011405 */
[----:B------:R-:W-:-:S11]  /*91f0*/  ULDC UR4, c[0x0][0x2ec] ;  /* 0x0000bb0000047ab9 */ /* 0x000fd60000000800 */
.L_x_5638:
[----:B------:R-:W-:Y:S04]  /*9200*/  DEPBAR.LE SB0, 0x0 ;  /* 0x000080000000791a */ /* 0x000fe80000000000 */
[----:B------:R-:W-:Y:S01]  /*9210*/  BAR.SYNC.DEFER_BLOCKING 0x0 ;  /* 0x0000000000007b1d */ /* 0x000fe20000010000 */
[----:B------:R-:W-:Y:S02]  /*9220*/  IADD3 R198, R198, -0x1, RZ ;  /* 0xffffffffc6c67810 */ /* 0x000fe40007ffe0ff */
[----:B------:R-:W-:Y:S02]  /*9230*/  MOV R12, R212 ;  /* 0x000000d4000c7202 */ /* 0x000fe40000000f00 */
[----:B------:R-:W-:Y:S01]  /*9240*/  MOV R3, R210 ;  /* 0x000000d200037202 */ /* 0x000fe20000000f00 */
[----:B------:R-:W-:Y:S06]  /*9250*/  @!P3 BRA `(.L_x_5635) ;  /* 0x0000000000f4b947 */ /* 0x000fec0003800000 */
[----:B------:R-:W1:Y:S01]  /*9260*/  LDC R3, c[0x0][0x380] ;  /* 0x0000e000ff037b82 */ /* 0x000e620000000800 */
[----:B------:R-:W-:Y:S04]  /*9270*/  SHF.L.U32 R6, R198, 0x6, RZ ;  /* 0x00000006c6067819 */ /* 0x000fe800000006ff */
[----:B------:R-:W-:Y:S01]  /*9280*/  IABS R7, R6 ;  /* 0x0000000600077213 */ /* 0x000fe20000000000 */
[C---:B------:R-:W-:Y:S05]  /*9290*/  VIADD R12, R6.reuse, 0x40 ;  /* 0x00000040060c7836 */ /* 0x040fea0000000000 */
[----:B------:R-:W-:Y:S02]  /*92a0*/  IABS R8, R12 ;  /* 0x0000000c00087213 */ /* 0x000fe40000000000 */
[-C--:B-1----:R-:W-:Y:S02]  /*92b0*/  IABS R4, R3.reuse ;  /* 0x0000000300047213 */ /* 0x082fe40000000000 */
[-C--:B------:R-:W-:Y:S02]  /*92c0*/  LOP3.LUT R6, R6, R3.reuse, RZ, 0x3c, !PT ;  /* 0x0000000306067212 */ /* 0x080fe400078e3cff */
[----:B------:R-:W1:Y:S01]  /*92d0*/  I2F.RP R9, R4 ;  /* 0x0000000400097306 */ /* 0x000e620000209400 */
[----:B------:R-:W-:Y:S02]  /*92e0*/  LOP3.LUT R12, R12, R3, RZ, 0x3c, !PT ;  /* 0x000000030c0c7212 */ /* 0x000fe400078e3cff */
[----:B------:R-:W-:Y:S02]  /*92f0*/  ISETP.GE.AND P0, PT, R6, RZ, PT ;  /* 0x000000ff0600720c */ /* 0x000fe40003f06270 */
[----:B------:R-:W-:Y:S05]  /*9300*/  ISETP.GE.AND P2, PT, R12, RZ, PT ;  /* 0x000000ff0c00720c */ /* 0x000fea0003f46270 */
        /* <DEDUP_REMOVED lines=37> */
[----:B------:R-:W3:Y:S02]  /*9560*/  LDG.E R8, desc[UR14][R16.64] ;  /* 0x0000000e10087981 */ /* 0x000ee4000c1e1900 */
[-C--:B-1----:R-:W-:Y:S01]  /*9570*/  IMAD.WIDE.U32 R12, R3, R6.reuse, RZ ;  /* 0x00000006030c7225 */ /* 0x082fe200078e00ff */
[----:B------:R-:W-:Y:S01]  /*9580*/  SHF.R.S32.HI R11, RZ, 0x1f, R3 ;  /* 0x0000001fff0b7819 */ /* 0x000fe20000011403 */
[----:B------:R-:W3:Y:S04]  /*9590*/  LDG.E R9, desc[UR14][R14.64] ;  /* 0x0000000e0e097981 */ /* 0x000ee8000c1e1900 */
[----:B------:R-:W-:Y:S04]  /*95a0*/  IMAD R10, R11, R6, RZ ;  /* 0x000000060b0a7224 */ /* 0x000fe800078e02ff */
        /* <DEDUP_REMOVED lines=8> */
.L_x_5635:
[C---:B------:R-:W-:Y:S04]  /*9630*/  LEA R196, P0, R12.reuse, R196, 0x1 ;  /* 0x000000c40cc47211 */ /* 0x040fe800078008ff */
[----:B------:R-:W-:Y:S02]  /*9640*/  LEA.HI.X R195, R12, R195, R3, 0x1, P0 ;  /* 0x000000c30cc37211 */ /* 0x000fe400000f0c03 */
[C---:B------:R-:W-:Y:S03]  /*9650*/  IADD3 R220, P0, R211.reuse, R196, RZ ;  /* 0x000000c4d3dc7210 */ /* 0x040fe60007f1e0ff */
[--C-:B------:R-:W-:Y:S02]  /*9660*/  IMAD.MOV.U32 R197, RZ, RZ, R195.reuse ;  /* 0x000000ffffc57224 */ /* 0x100fe400078e00c3 */
[C---:B------:R-:W-:Y:S01]  /*9670*/  IMAD.X R221, R206.reuse, 0x1, R195, P0 ;  /* 0x00000001cedd7824 */ /* 0x040fe200000e06c3 */
[C---:B------:R-:W-:Y:S02]  /*9680*/  IADD3 R218, P0, R211.reuse, R220, RZ ;  /* 0x000000dcd3da7210 */ /* 0x040fe40007f1e0ff */
[----:B------:R-:W-:Y:S01]  /*9690*/  @!PT LDS RZ, [RZ] ;  /* 0x00000000fffff984 */ /* 0x000fe20000000800 */
[----:B------:R-:W-:Y:S01]  /*96a0*/  @!PT LDS RZ, [RZ] ;  /* 0x00000000fffff984 */ /* 0x000fe20000000800 */
[----:B------:R-:W-:Y:S01]  /*96b0*/  @!PT LDS RZ, [RZ] ;  /* 0x00000000fffff984 */ /* 0x000fe20000000800 */
[----:B------:R1:W-:Y:S03]  /*96c0*/  LDGSTS.E.BYPASS.LTC128B.128 [R199+0xc000], desc[UR14][R196.64] ;  /* 0x0c000000c4c77fae */ /* 0x0003e6000b901d4e */
[C---:B------:R-:W-:Y:S01]  /*96d0*/  IMAD.X R219, R206.reuse, 0x1, R221, P0 ;  /* 0x00000001cedb7824 */ /* 0x040fe200000e06dd */
[----:B------:R1:W-:Y:S01]  /*96e0*/  LDGSTS.E.BYPASS.LTC128B.128 [R199+0xe000], desc[UR14][R196.64+0x80] ;  /* 0x0e000080c4c77fae */ /* 0x0003e2000b901d4e */
[----:B------:R-:W-:Y:S03]  /*96f0*/  IADD3 R216, P0, R211, R218, RZ ;  /* 0x000000dad3d87210 */ /* 0x000fe60007f1e0ff */
[----:B------:R1:W-:Y:S02]  /*9700*/  LDGSTS.E.BYPASS.LTC128B.128 [R199+0x10000], desc[UR14][R196.64+0x100] ;  /* 0x10000100c4c77fae */ /* 0x0003e4000b901d4e */
[----:B------:R-:W-:Y:S01]  /*9710*/  IMAD.X R217, R206, 0x1, R219, P0 ;  /* 0x00000001ced97824 */ /* 0x000fe200000e06db */
[----:B------:R-:W-:Y:S01]  /*9720*/  ISETP.GT.AND P0, PT, R198, UR10, PT ;  /* 0x0000000ac6007c0c */ /* 0x000fe2000bf04270 */
        /* <DEDUP_REMOVED lines=235> */
.L_x_5637:
        /* <DEDUP_REMOVED lines=24> */
.L_x_5636:
[----:B------:R-:W-:Y:S04]  /*a760*/  LEA R3, R198, R207, 0x6 ;  /* 0x000000cfc6037211 */ /* 0x000fe800078e30ff */
[C---:B-1----:R-:W-:Y:S02]  /*a770*/  IADD3 R132, R3.reuse, 0x1, RZ ;  /* 0x0000000103847810 */ /* 0x042fe40007ffe0ff */
[CC--:B------:R-:W-:Y:S02]  /*a780*/  ISETP.GE.AND P1, PT, R3.reuse, R205.reuse, PT ;  /* 0x000000cd0300720c */ /* 0x0c0fe40003f26270 */
[C---:B------:R-:W-:Y:S02]  /*a790*/  ISETP.GE.AND P5, PT, R132.reuse, R205, PT ;  /* 0x000000cd8400720c */ /* 0x040fe40003fa6270 */
[C---:B------:R-:W-:Y:S02]  /*a7a0*/  ISETP.GE.AND P0, PT, R132.reuse, R203, PT ;  /* 0x000000cb8400720c */ /* 0x040fe40003f06270 */
[C---:B------:R-:W-:Y:S02]  /*a7b0*/  ISETP.GE.OR P5, PT, R132.reuse, R204, !P5 ;  /* 0x000000cc8400720c */ /* 0x040fe40006fa6670 */
[----:B------:R-:W-:Y:S02]  /*a7c0*/  ISETP.GE.OR P0, PT, R132, R202, !P0 ;  /* 0x000000ca8400720c */ /* 0x000fe40004706670 */
[CC--:B------:R-:W-:Y:S02]  /*a7d0*/  ISETP.GE.OR P1, PT, R3.reuse, R204.reuse, !P1 ;  /* 0x000000cc0300720c */ /* 0x0c0fe40004f26670 */
[C---:B------:R-:W-:Y:S02]  /*a7e0*/  IADD3 R133, R3.reuse, 0x8, RZ ;  /* 0x0000000803857810 */ /* 0x040fe40007ffe0ff */
[----:B------:R-:W-:Y:S02]  /*a7f0*/  IADD3 R132, R3, 0x9, RZ ;  /* 0x0000000903847810 */ /* 0x000fe40007ffe0ff */
[----:B------:R-:W-:Y:S02]  /*a800*/  FSEL R138, R4, -INF , !P1 ;  /* 0xff800000048a7808 */ /* 0x000fe40004800000 */
[-C--:B------:R-:W-:Y:S02]  /*a810*/  ISETP.GE.AND P4, PT, R133, R205.reuse, PT ;  /* 0x000000cd8500720c */ /* 0x080fe40003f86270 */
[C---:B------:R-:W-:Y:S02]  /*a820*/  ISETP.GE.AND P1, PT, R132.reuse, R205, PT ;  /* 0x000000cd8400720c */ /* 0x040fe40003f26270 */
[----:B------:R-:W-:Y:S02]  /*a830*/  ISETP.GE.AND P2, PT, R3, R203, PT ;  /* 0x000000cb0300720c */ /* 0x000fe40003f46270 */
[----:B------:R-:W-:Y:S01]  /*a840*/  FSEL R136, R5, -INF , !P5 ;  /* 0xff80000005887808 */ /* 0x000fe20006800000 */
[----:B------:R-:W-:Y:S01]  /*a850*/  VIADD R5, R3, 0x11 ;  /* 0x0000001103057836 */ /* 0x000fe20000000000 */
[-C--:B------:R-:W-:Y:S02]  /*a860*/  ISETP.GE.OR P4, PT, R133, R204.reuse, !P4 ;  /* 0x000000cc8500720c */ /* 0x080fe40006786670 */
[----:B------:R-:W-:Y:S02]  /*a870*/  ISETP.GE.OR P1, PT, R132, R204, !P1 ;  /* 0x000000cc8400720c */ /* 0x000fe40004f26670 */
[C---:B------:R-:W-:Y:S02]  /*a880*/  ISETP.GE.OR P2, PT, R3.reuse, R202, !P2 ;  /* 0x000000ca0300720c */ /* 0x040fe40005746670 */
[----:B------:R-:W-:Y:S02]  /*a890*/  IADD3 R4, R3, 0x10, RZ ;  /* 0x0000001003047810 */ /* 0x000fe40007ffe0ff */
[----:B------:R-:W-:Y:S02]  /*a8a0*/  FSEL R7, R7, -INF , !P0 ;  /* 0xff80000007077808 */ /* 0x000fe40004000000 */
[----:B------:R-:W-:Y:S02]  /*a8b0*/  FSEL R148, R8, -INF , !P4 ;  /* 0xff80000008947808 */ /* 0x000fe40006000000 */
[----:B------:R-:W-:Y:S02]  /*a8c0*/  FSEL R134, R9, -INF , !P1 ;  /* 0xff80000009867808 */ /* 0x000fe40004800000 */
[----:B------:R-:W-:Y:S02]  /*a8d0*/  FSEL R135, R6, -INF , !P2 ;  /* 0xff80000006877808 */ /* 0x000fe40005000000 */
[-C--:B------:R-:W-:Y:S02]  /*a8e0*/  ISETP.GE.AND P0, PT, R4, R205.reuse, PT ;  /* 0x000000cd0400720c */ /* 0x080fe40003f06270 */
[C---:B------:R-:W-:Y:S02]  /*a8f0*/  ISETP.GE.AND P4, PT, R5.reuse, R205, PT ;  /* 0x000000cd0500720c */ /* 0x040fe40003f86270 */
[-C--:B------:R-:W-:Y:S02]  /*a900*/  ISETP.GE.AND P1, PT, R5, R203.reuse, PT ;  /* 0x000000cb0500720c */ /* 0x080fe40003f26270 */
[-C--:B------:R-:W-:Y:S02]  /*a910*/  ISETP.GE.AND P6, PT, R133, R203.reuse, PT ;  /* 0x000000cb8500720c */ /* 0x080fe40003fc6270 */
[-C--:B------:R-:W-:Y:S02]  /*a920*/  ISETP.GE.AND P2, PT, R132, R203.reuse, PT ;  /* 0x000000cb8400720c */ /* 0x080fe40003f46270 */
[C---:B------:R-:W-:Y:S02]  /*a930*/  ISETP.GE.AND P5, PT, R4.reuse, R203, PT ;  /* 0x000000cb0400720c */ /* 0x040fe40003fa6270 */
[----:B------:R-:W-:Y:S02]  /*a940*/  ISETP.GE.OR P0, PT, R4, R204, !P0 ;  /* 0x000000cc0400720c */ /* 0x000fe40004706670 */
[C---:B------:R-:W-:Y:S02]  /*a950*/  ISETP.GE.OR P1, PT, R5.reuse, R202, !P1 ;  /* 0x000000ca0500720c */ /* 0x040fe40004f26670 */
[----:B------:R-:W-:Y:S02]  /*a960*/  ISETP.GE.OR P4, PT, R5, R204, !P4 ;  /* 0x000000cc0500720c */ /* 0x000fe40006786670 */
[-C--:B------:R-:W-:Y:S02]  /*a970*/  ISETP.GE.OR P6, PT, R133, R202.reuse, !P6 ;  /* 0x000000ca8500720c */ /* 0x080fe400077c6670 */
[-C--:B------:R-:W-:Y:S02]  /*a980*/  ISETP.GE.OR P2, PT, R132, R202.reuse, !P2 ;  /* 0x000000ca8400720c */ /* 0x080fe40005746670 */
[----:B------:R-:W-:Y:S02]  /*a990*/  ISETP.GE.OR P5, PT, R4, R202, !P5 ;  /* 0x000000ca0400720c */ /* 0x000fe40006fa6670 */
[C---:B------:R-:W-:Y:S02]  /*a9a0*/  IADD3 R5, R3.reuse, 0x19, RZ ;  /* 0x0000001903057810 */ /* 0x040fe40007ffe0ff */
        /* <DEDUP_REMOVED lines=10> */
[----:B------:R-:W-:Y:S01]  /*aa50*/  ISETP.GE.OR P4, PT, R5, R202, !P4 ;  /* 0x000000ca0500720c */ /* 0x000fe20006786670 */
[C---:B------:R-:W-:Y:S01]  /*aa60*/  VIADD R5, R3.reuse, 0x21 ;  /* 0x0000002103057836 */ /* 0x040fe20000000000 */
[C---:B------:R-:W-:Y:S02]  /*aa70*/  ISETP.GE.OR P2, PT, R4.reuse, R204, !P2 ;  /* 0x000000cc0400720c */ /* 0x040fe40005746670 */
[----:B------:R-:W-:Y:S02]  /*aa80*/  ISETP.GE.OR P6, PT, R4, R202, !P6 ;  /* 0x000000ca0400720c */ /* 0x000fe400077c6670 */
        /* <DEDUP_REMOVED lines=15> */
[----:B------:R-:W-:Y:S02]  /*ab80*/  FMNMX.FTZ R6, R135, R2, !PT ;  /* 0x0000000287067209 */ /* 0x000fe40007810000 */
[----:B------:R-:W-:Y:S02]  /*ab90*/  FSEL R169, R15, -INF , !P1 ;  /* 0xff8000000fa97808 */ /* 0x000fe40004800000 */
[C---:B------:R-:W-:Y:S02]  /*aba0*/  ISETP.GE.AND P5, PT, R5.reuse, R205, PT ;  /* 0x000000cd0500720c */ /* 0x040fe40003fa6270 */
[----:B------:R-:W-:Y:S02]  /*abb0*/  ISETP.GE.AND P2, PT, R5, R203, PT ;  /* 0x000000cb0500720c */ /* 0x000fe40003f46270 */
[----:B------:R-:W-:Y:S02]  /*abc0*/  FMNMX.FTZ R13, R148, R13, !PT ;  /* 0x0000000d940d7209 */ /* 0x000fe40007810000 */
[C---:B------:R-:W-:Y:S02]  /*abd0*/  ISETP.GE.AND P1, PT, R4.reuse, R203, PT ;  /* 0x000000cb0400720c */ /* 0x040fe40003f26270 */
[----:B------:R-:W-:Y:S02]  /*abe0*/  FMNMX.FTZ R6, R7, R6, !PT ;  /* 0x0000000607067209 */ /* 0x000fe40007810000 */
[C---:B------:R-:W-:Y:S02]  /*abf0*/  ISETP.GE.OR P5, PT, R5.reuse, R204, !P5 ;  /* 0x000000cc0500720c */ /* 0x040fe40006fa6670 */
[-C--:B------:R-:W-:Y:S02]  /*ac00*/  ISETP.GE.OR P2, PT, R5, R202.reuse, !P2 ;  /* 0x000000ca0500720c */ /* 0x080fe40005746670 */
[----:B------:R-:W-:Y:S02]  /*ac10*/  ISETP.GE.OR P1, PT, R4, R202, !P1 ;  /* 0x000000ca0400720c */ /* 0x000fe40004f26670 */
[----:B------:R-:W-:Y:S02]  /*ac20*/  FMNMX.FTZ R5, R134, R13, !PT ;  /* 0x0000000d86057209 */ /* 0x000fe40007810000 */
        /* <DEDUP_REMOVED lines=9> */
[----:B------:R-:W-:Y:S01]  /*acc0*/  FMNMX.FTZ R13, R160, R5, !PT ;  /* 0x00000005a00d7209 */ /* 0x000fe20007810000 */
[----:B------:R-:W-:Y:S01]  /*acd0*/  VIADD R5, R3, 0x31 ;  /* 0x0000003103057836 */ /* 0x000fe20000000000 */
        /* <DEDUP_REMOVED lines=13> */
[----:B------:R-:W-:Y:S02]  /*adb0*/  ISETP.GE.OR P0, PT, R4, R202, !P0 ;  /* 0x000000ca0400720c */ /* 0x000fe40004706670 */
        /* <DEDUP_REMOVED lines=101> */
[----:B------:R-:W-:Y:S04]  /*b410*/  ISETP.GT.AND P0, PT, R198, UR10, PT ;  /* 0x0000000ac6007c0c */ /* 0x000fe8000bf04270 */
        /* <DEDUP_REMOVED lines=320> */
.L_x_5634:
[----:B------:R-:W1:Y:S01]  /*c820*/  SHFL.BFLY PT, R0, R213, 0x2, 0x1f ;  /* 0x0c401f00d5007f89 */ /* 0x000e6200000e0000 */
[----:B------:R-:W2:Y:S01]  /*c830*/  S2UR UR4, SR_CgaCtaId ;  /* 0x00000000000479c3 */ /* 0x000ea20000008800 */
[----:B------:R-:W-:Y:S01]  /*c840*/  MOV R5, 0x3f800000 ;  /* 0x3f80000000057802 */ /* 0x000fe20000000f00 */
[----:B------:R-:W-:Y:S01]  /*c850*/  UMOV UR5, 0x400 ;  /* 0x0000040000057882 */ /* 0x000fe20000000000 */
[----:B------:R-:W3:Y:S01]  /*c860*/  SHFL.BFLY PT, R2, R215, 0x2, 0x1f ;  /* 0x0c401f00d7027f89 */ /* 0x000ee200000e0000 */
[----:B------:R-:W-:Y:S01]  /*c870*/  MOV R6, 0x3f800000 ;  /* 0x3f80000000067802 */ /* 0x000fe20000000f00 */
[----:B------:R-:W-:Y:S01]  /*c880*/  UISETP.NE.AND UP0, UPT, UR11, -0x1, UPT ;  /* 0xffffffff0b00788c */ /* 0x000fe2000bf05270 */
[----:B------:R-:W-:Y:S01]  /*c890*/  ULDC.U8 UR6, c[0x0][0x3d8] ;  /* 0x0000f60000067ab9 */ /* 0x000fe20000000000 */
        /* <DEDUP_REMOVED lines=190> */
[C---:B------:R-:W-:Y:S01]  /*d480*/  FMUL.FTZ R87, R6.reuse, R87 ;  /* 0x0000005706577220 */ /* 0x040fe20000410000 */
[----:B------:R-:W-:Y:S01]  /*d490*/  F2FP.BF16.F32.PACK_AB R80, R81, R80 ;  /* 0x000000505150723e */ /* 0x000fe200000010ff */
[----:B------:R-:W-:Y:S01]  /*d4a0*/  STS [R9+0x2400], R50 ;  /* 0x0024003209007388 */ /* 0x000fe20000000800 */
[----:B------:R-:W-:Y:S01]  /*d4b0*/  F2FP.BF16.F32.PACK_AB R82, R83, R82 ;  /* 0x000000525352723e */ /* 0x000fe200000010ff */
[C---:B------:R-:W-:Y:S01]  /*d4c0*/  FMUL.FTZ R86, R6.reuse, R86 ;  /* 0x0000005606567220 */ /* 0x040fe20000410000 */
[----:B------:R-:W-:Y:S01]  /*d4d0*/  PLOP3.LUT P0, PT, PT, PT, UP0, 0x80, 0x0 ;  /* 0x000000000000781c */ /* 0x000fe20003f0f008 */
[----:B------:R-:W-:Y:S01]  /*d4e0*/  STS [R17+0x2000], R52 ;  /* 0x0020003411007388 */ /* 0x000fe20000000800 */
[C---:B------:R-:W-:Y:S01]  /*d4f0*/  FMUL.FTZ R88, R5.reuse, R88 ;  /* 0x0000005805587220 */ /* 0x040fe20000410000 */
[C---:B------:R-:W-:Y:S01]  /*d500*/  FMUL.FTZ R89, R5.reuse, R89 ;  /* 0x0000005905597220 */ /* 0x040fe20000410000 */
[C---:B------:R-:W-:Y:S01]  /*d510*/  FMUL.FTZ R91, R6.reuse, R91 ;  /* 0x0000005b065b7220 */ /* 0x040fe20000410000 */
        /* <DEDUP_REMOVED lines=10> */
[----:B------:R-:W-:Y:S01]  /*d5c0*/  FMUL.FTZ R5, R5, R97 ;  /* 0x0000006105057220 */ /* 0x000fe20000410000 */
[----:B------:R-:W-:Y:S01]  /*d5d0*/  FMUL.FTZ R6, R6, R98 ;  /* 0x0000006206067220 */ /* 0x000fe20000410000 */
[----:B------:R-:W-:Y:S01]  /*d5e0*/  STS [R21+0x2000], R60 ;  /* 0x0020003c15007388 */ /* 0x000fe20000000800 */
[----:B------:R-:W-:Y:S01]  /*d5f0*/  F2FP.BF16.F32.PACK_AB R84, R85, R84 ;  /* 0x000000545554723e */ /* 0x000fe200000010ff */
[----:B------:R-:W-:Y:S01]  /*d600*/  @UP0 ULDC.64 UR4, c[0x0][0x298] ;  /* 0x0000a60000040ab9 */ /* 0x000fe20000000a00 */
[----:B------:R-:W-:Y:S01]  /*d610*/  F2FP.BF16.F32.PACK_AB R86, R87, R86 ;  /* 0x000000565756723e */ /* 0x000fe200000010ff */
[----:B------:R-:W-:Y:S01]  /*d620*/  STS [R21+0x2400], R62 ;  /* 0x0024003e15007388 */ /* 0x000fe20000000800 */
[----:B------:R-:W-:Y:S01]  /*d630*/  F2FP.BF16.F32.PACK_AB R88, R89, R88 ;  /* 0x000000585958723e */ /* 0x000fe200000010ff */
[----:B------:R-:W-:Y:S01]  /*d640*/  @UP0 UIMAD.WIDE.U32 UR8, UR11, UR4, URZ ;  /* 0x000000040b0802a5 */ /* 0x000fe2000f8e003f */
[----:B------:R-:W-:Y:S01]  /*d650*/  F2FP.BF16.F32.PACK_AB R90, R91, R90 ;  /* 0x0000005a5b5a723e */ /* 0x000fe200000010ff */
[----:B------:R-:W-:Y:S01]  /*d660*/  STS [R23+0x2000], R64 ;  /* 0x0020004017007388 */ /* 0x000fe20000000800 */
[----:B------:R-:W-:Y:S01]  /*d670*/  F2FP.BF16.F32.PACK_AB R92, R93, R92 ;  /* 0x0000005c5d5c723e */ /* 0x000fe200000010ff */
[----:B------:R-:W-:Y:S01]  /*d680*/  @UP0 UIMAD UR7, UR11, UR5, UR9 ;  /* 0x000000050b0702a4 */ /* 0x000fe2000f8e0209 */
[----:B------:R-:W-:Y:S01]  /*d690*/  F2FP.BF16.F32.PACK_AB R94, R95, R94 ;  /* 0x0000005e5f5e723e */ /* 0x000fe200000010ff */
[----:B------:R-:W-:Y:S01]  /*d6a0*/  STS [R23+0x2400], R66 ;  /* 0x0024004217007388 */ /* 0x000fe20000000800 */
[----:B------:R-:W-:Y:S01]  /*d6b0*/  F2FP.BF16.F32.PACK_AB R5, R5, R96 ;  /* 0x000000600505723e */ /* 0x000fe200000010ff */
[----:B--2---:R-:W-:Y:S01]  /*d6c0*/  @P3 FMUL.FTZ R2, R2, 0.69314718246459960938 ;  /* 0x3f31721802023820 */ /* 0x004fe20000410000 */
[----:B------:R-:W-:Y:S01]  /*d6d0*/  F2FP.BF16.F32.PACK_AB R6, R99, R6 ;  /* 0x000000066306723e */ /* 0x000fe200000010ff */
[----:B------:R-:W-:Y:S01]  /*d6e0*/  STS [R11+0x4000], R68 ;  /* 0x004000440b007388 */ /* 0x000fe20000000800 */
[----:B------:R-:W-:-:S03]  /*d6f0*/  ISETP.NE.AND P1, PT, RZ, UR6, PT ;  /* 0x00000006ff007c0c */ /* 0x000fc6000bf25270 */
[----:B------:R2:W-:Y:S04]  /*d700*/  STS [R11+0x4400], R70 ;  /* 0x004400460b007388 */ /* 0x0005e80000000800 */
[----:B------:R-:W-:Y:S04]  /*d710*/  STS [R13+0x4000], R72 ;  /* 0x004000480d007388 */ /* 0x000fe80000000800 */
[----:B------:R-:W-:Y:S04]  /*d720*/  STS [R13+0x4400], R74 ;  /* 0x0044004a0d007388 */ /* 0x000fe80000000800 */
[----:B------:R-:W-:Y:S04]  /*d730*/  STS [R15+0x4000], R76 ;  /* 0x0040004c0f007388 */ /* 0x000fe80000000800 */
[----:B------:R-:W-:Y:S04]  /*d740*/  STS [R15+0x4400], R78 ;  /* 0x0044004e0f007388 */ /* 0x000fe80000000800 */
[----:B------:R-:W-:Y:S04]  /*d750*/  STS [R9+0x4000], R80 ;  /* 0x0040005009007388 */ /* 0x000fe80000000800 */
[----:B------:R3:W-:Y:S01]  /*d760*/  STS [R9+0x4400], R82 ;  /* 0x0044005209007388 */ /* 0x0007e20000000800 */
[----:B--2---:R-:W-:-:S03]  /*d770*/  @P4 FMUL.FTZ R11, R4, 0.69314718246459960938 ;  /* 0x3f317218040b4820 */ /* 0x004fc60000410000 */
[----:B------:R-:W-:Y:S04]  /*d780*/  STS [R17+0x4000], R84 ;  /* 0x0040005411007388 */ /* 0x000fe80000000800 */
[----:B------:R-:W-:Y:S04]  /*d790*/  STS [R17+0x4400], R86 ;  /* 0x0044005611007388 */ /* 0x000fe80000000800 */
[----:B------:R-:W-:Y:S04]  /*d7a0*/  STS [R19+0x4000], R88 ;  /* 0x0040005813007388 */ /* 0x000fe80000000800 */
[----:B------:R-:W-:Y:S04]  /*d7b0*/  STS [R19+0x4400], R90 ;  /* 0x0044005a13007388 */ /* 0x000fe80000000800 */
[----:B------:R-:W-:Y:S04]  /*d7c0*/  STS [R21+0x4000], R92 ;  /* 0x0040005c15007388 */ /* 0x000fe80000000800 */
[----:B------:R-:W-:Y:S01]  /*d7d0*/  STS [R21+0x4400], R94 ;  /* 0x0044005e15007388 */ /* 0x000fe20000000800 */
[----:B---3--:R-:W2:Y:S03]  /*d7e0*/  @P4 LDC R9, c[0x0][0x2e8] ;  /* 0x0000ba00ff094b82 */ /* 0x008ea60000000800 */
[----:B------:R3:W-:Y:S04]  /*d7f0*/  STS [R23+0x4000], R5 ;  /* 0x0040000517007388 */ /* 0x0007e80000000800 */
[----:B------:R4:W-:Y:S01]  /*d800*/  STS [R23+0x4400], R6 ;  /* 0x0044000617007388 */ /* 0x0009e20000000800 */
[----:B---3--:R-:W-:-:S02]  /*d810*/  MOV R5, 0x7f800000 ;  /* 0x7f80000000057802 */ /* 0x008fc40000000f00 */
[----:B----4-:R-:W-:Y:S01]  /*d820*/  MOV R6, 0x7f800000 ;  /* 0x7f80000000067802 */ /* 0x010fe20000000f00 */
[----:B-1----:R-:W-:Y:S06]  /*d830*/  @P0 BRA `(.L_x_5639) ;  /* 0x00000000001c0947 */ /* 0x002fec0003800000 */
[----:B------:R-:W1:Y:S01]  /*d840*/  S2UR UR7, SR_CTAID.Y ;  /* 0x00000000000779c3 */ /* 0x000e620000002600 */
[----:B------:R-:W-:Y:S01]  /*d850*/  ULDC.64 UR4, c[0x0][0x290] ;  /* 0x0000a40000047ab9 */ /* 0x000fe20000000a00 */
[----:B-1----:R-:W-:Y:S02]  /*d860*/  USHF.R.S32.HI UR6, URZ, 0x1f, UR7 ;  /* 0x0000001f3f067899 */ /* 0x002fe40008011407 */
[----:B------:R-:W-:Y:S02]  /*d870*/  UIMAD.WIDE.U32 UR8, UR7, UR4, URZ ;  /* 0x00000004070872a5 */ /* 0x000fe4000f8e003f */
[----:B------:R-:W-:-:S04]  /*d880*/  UIMAD UR6, UR6, UR4, URZ ;  /* 0x00000004060672a4 */ /* 0x000fc8000f8e023f */
[----:B------:R-:W-:-:S04]  /*d890*/  UIMAD UR5, UR7, UR5, UR6 ;  /* 0x00000005070572a4 */ /* 0x000fc8000f8e0206 */
[----:B------:R-:W-:-:S12]  /*d8a0*/  UIADD3 UR7, UR9, UR5, URZ ;  /* 0x0000000509077290 */ /* 0x000fd8000fffe03f */
.L_x_5639:
[----:B--2---:R-:W-:Y:S01]  /*d8b0*/  @P4 FFMA.FTZ R5, R132, R9, R11 ;  /* 0x0000000984054223 */ /* 0x004fe2000001000b */
        /* <DEDUP_REMOVED lines=9> */
.L_x_5640:
[----:B------:R-:W-:Y:S01]  /*d950*/  S2UR UR6, SR_CTAID.Z ;  /* 0x00000000000679c3 */ /* 0x000fe20000002700 */
[----:B------:R-:W-:Y:S01]  /*d960*/  ULDC UR4, c[0x0][0x270] ;  /* 0x00009c0000047ab9 */ /* 0x000fe20000000800 */
[----:B------:R-:W-:-:S06]  /*d970*/  ULDC UR11, c[0x0][0x2c4] ;  /* 0x0000b100000b7ab9 */ /* 0x000fcc0000000800 */
[----:B------:R-:W1:Y:S02]  /*d980*/  S2UR UR5, SR_CTAID.Y ;  /* 0x00000000000579c3 */ /* 0x000e640000002600 */
[----:B-1----:R-:W-:-:S04]  /*d990*/  UIMAD UR4, UR5, UR4, UR6 ;  /* 0x00000004050472a4 */ /* 0x002fc8000f8e0206 */
[----:B------:R-:W-:Y:S02]  /*d9a0*/  UIMAD UR11, UR4, UR11, URZ ;  /* 0x0000000b040b72a4 */ /* 0x000fe4000f8e023f */
.L_x_5641:
        /* <DEDUP_REMOVED lines=32> */
.L_x_5643:
[----:B------:R-:W-:Y:S05]  /*dbb0*/  BSYNC B0 ;  /* 0x0000000000007941 */ /* 0x000fea0003800000 */
.L_x_5642:
[----:B------:R-:W2:Y:S01]  /*dbc0*/  S2UR UR5, SR_CTAID.X ;  /* 0x00000000000579c3 */ /* 0x000ea20000002500 */
[----:B-1----:R-:W-:Y:S01]  /*dbd0*/  LEA.HI R6, R3, R2, RZ, 0x3 ;  /* 0x0000000203067211 */ /* 0x002fe200078f18ff */
[----:B------:R1:W3:Y:S01]  /*dbe0*/  LDS.128 R16, [R199+0x1800] ;  /* 0x00180000c7107984 */ /* 0x0002e20000000c00 */
[----:B------:R-:W-:Y:S02]  /*dbf0*/  BSSY B0, `(.L_x_5644) ;  /* 0x000002d000007945 */ /* 0x000fe40003800000 */
[----:B------:R-:W-:Y:S01]  /*dc00*/  LOP3.LUT R3, R6, 0xfffffff8, RZ, 0xc0, !PT ;  /* 0xfffffff806037812 */ /* 0x000fe200078ec0ff */
[----:B------:R1:W4:Y:S02]  /*dc10*/  LDS.128 R12, [R199+0x3800] ;  /* 0x00380000c70c7984 */ /* 0x0003240000000c00 */
[----:B------:R-:W5:Y:S02]  /*dc20*/  LDC.64 R4, c[0x0][0x298] ;  /* 0x0000a600ff047b82 */ /* 0x000f640000000a00 */
[----:B------:R-:W-:Y:S01]  /*dc30*/  IMAD.IADD R0, R2, 0x1, -R3 ;  /* 0x0000000102007824 */ /* 0x000fe200078e0a03 */
[----:B------:R1:W1:Y:S03]  /*dc40*/  LDS.128 R8, [R199+0x5800] ;  /* 0x00580000c7087984 */ /* 0x0002660000000c00 */
[----:B------:R-:W-:Y:S01]  /*dc50*/  IMAD.SHL.U32 R22, R0, 0x8, RZ ;  /* 0x0000000800167824 */ /* 0x000fe200078e00ff */
[----:B------:R1:W1:Y:S01]  /*dc60*/  LDS.128 R28, [R199] ;  /* 0x00000000c71c7984 */ /* 0x0002620000000c00 */
[----:B------:R-:W3:Y:S01]  /*dc70*/  LDC.64 R2, c[0x0][0x2a0] ;  /* 0x0000a800ff027b82 */ /* 0x000ee20000000a00 */
[----:B------:R-:W-:-:S02]  /*dc80*/  SHF.R.S32.HI R0, RZ, 0x3, R6 ;  /* 0x00000003ff007819 */ /* 0x000fc40000011406 */
[----:B------:R-:W-:Y:S01]  /*dc90*/  SHF.R.S32.HI R23, RZ, 0x1f, R22 ;  /* 0x0000001fff177819 */ /* 0x000fe20000011416 */
[----:B------:R1:W1:Y:S01]  /*dca0*/  LDS.128 R24, [R199+0x2000] ;  /* 0x00200000c7187984 */ /* 0x0002620000000c00 */
[C---:B------:R-:W-:Y:S01]  /*dcb0*/  IADD3 R7, R0.reuse, 0x20, RZ ;  /* 0x0000002000077810 */ /* 0x040fe20007ffe0ff */
[----:B------:R-:W-:Y:S01]  /*dcc0*/  VIADD R6, R0, 0x10 ;  /* 0x0000001000067836 */ /* 0x000fe20000000000 */
[----:B--2---:R-:W-:Y:S02]  /*dcd0*/  USHF.L.U32 UR5, UR5, 0x6, URZ ;  /* 0x0000000605057899 */ /* 0x004fe4000800063f */
[----:B------:R-:W-:Y:S02]  /*dce0*/  ISETP.GE.AND P2, PT, R7, UR21, PT ;  /* 0x0000001507007c0c */ /* 0x000fe4000bf46270 */
[----:B------:R-:W-:Y:S01]  /*dcf0*/  ISETP.GE.AND P3, PT, R6, UR21, PT ;  /* 0x0000001506007c0c */ /* 0x000fe2000bf66270 */
[----:B------:R-:W-:Y:S01]  /*dd00*/  USHF.R.S32.HI UR4, URZ, 0x1f, UR5 ;  /* 0x0000001f3f047899 */ /* 0x000fe20008011405 */
[----:B------:R-:W-:-:S02]  /*dd10*/  VIADD R6, R0, 0x30 ;  /* 0x0000003000067836 */ /* 0x000fc40000000000 */
[----:B-----5:R-:W-:-:S03]  /*dd20*/  IMAD.WIDE.U32 R22, R4, UR5, R22 ;  /* 0x0000000504167c25 */ /* 0x020fc6000f8e0016 */
[----:B------:R-:W-:Y:S01]  /*dd30*/  ISETP.GE.AND P1, PT, R6, UR21, PT ;  /* 0x0000001506007c0c */ /* 0x000fe2000bf26270 */
[----:B------:R-:W-:Y:S01]  /*dd40*/  IMAD R20, R4, UR4, RZ ;  /* 0x0000000404147c24 */ /* 0x000fe2000f8e02ff */
[----:B------:R-:W-:Y:S01]  /*dd50*/  USHF.R.S32.HI UR4, URZ, 0x1f, UR6 ;  /* 0x0000001f3f047899 */ /* 0x000fe20008011406 */
[----:B------:R-:W-:Y:S02]  /*dd60*/  IADD3 R34, P0, R22, UR8, RZ ;  /* 0x0000000816227c10 */ /* 0x000fe4000ff1e0ff */
[----:B------:R-:W-:-:S05]  /*dd70*/  IMAD R20, R5, UR5, R20 ;  /* 0x0000000505147c24 */ /* 0x000fca000f8e0214 */
[----:B------:R-:W-:Y:S01]  /*dd80*/  IADD3.X R35, R20, UR7, R23, P0, !PT ;  /* 0x0000000714237c10 */ /* 0x000fe200087fe417 */
[----:B---3--:R-:W-:Y:S01]  /*dd90*/  IMAD R20, R2, UR4, RZ ;  /* 0x0000000402147c24 */ /* 0x008fe2000f8e02ff */
[----:B------:R-:W-:-:S03]  /*dda0*/  ISETP.GE.AND P0, PT, R0, UR21, PT ;  /* 0x0000001500007c0c */ /* 0x000fc6000bf06270 */
[----:B------:R-:W-:Y:S01]  /*ddb0*/  IMAD R37, R3, UR6, R20 ;  /* 0x0000000603257c24 */ /* 0x000fe2000f8e0214 */
[----:B------:R-:W-:Y:S01]  /*ddc0*/  SHF.R.S32.HI R3, RZ, 0x1f, R0 ;  /* 0x0000001fff037819 */ /* 0x000fe20000011400 */
[----:B------:R2:W3:Y:S01]  /*ddd0*/  LDS.128 R20, [R199+0x4000] ;  /* 0x00400000c7147984 */ /* 0x0004e20000000c00 */
[----:B------:R-:W-:-:S05]  /*dde0*/  IMAD.WIDE.U32 R34, R2, UR6, R34 ;  /* 0x0000000602227c25 */ /* 0x000fca000f8e0022 */
[----:B------:R-:W-:Y:S02]  /*ddf0*/  IADD3 R37, R37, R35, RZ ;  /* 0x0000002325257210 */ /* 0x000fe40007ffe0ff */
[----:B-1--4-:R-:W-:Y:S05]  /*de00*/  @P0 BRA `(.L_x_5645) ;  /* 0x00000000002c0947 */ /* 0x012fea0003800000 */
        /* <DEDUP_REMOVED lines=10> */
[----:B---3--:R1:W-:Y:S02]  /*deb0*/  STG.E.128 desc[UR14][R32.64+0x100], R20 ;  /* 0x0001001420007986 */ /* 0x0083e4000c101d0e */
.L_x_5645:
[----:B------:R-:W-:Y:S05]  /*dec0*/  BSYNC B0 ;  /* 0x0000000000007941 */ /* 0x000fea0003800000 */
.L_x_5644:
[----:B-1----:R1:W4:Y:S01]  /*ded0*/  LDS.128 R28, [R199+0x800] ;  /* 0x00080000c71c7984 */ /* 0x0023220000000c00 */
[----:B------:R-:W-:Y:S03]  /*dee0*/  BSSY B0, `(.L_x_5646) ;  /* 0x0000012000007945 */ /* 0x000fe60003800000 */
[----:B------:R1:W1:Y:S04]  /*def0*/  LDS.128 R24, [R199+0x2800] ;  /* 0x00280000c7187984 */ /* 0x0002680000000c00 */
[----:B---3--:R3:W1:Y:S01]  /*df00*/  LDS.128 R20, [R199+0x4800] ;  /* 0x00480000c7147984 */ /* 0x0086620000000c00 */
        /* <DEDUP_REMOVED lines=15> */
.L_x_5647:
[----:B------:R-:W-:Y:S05]  /*e000*/  BSYNC B0 ;  /* 0x0000000000007941 */ /* 0x000fea0003800000 */
.L_x_5646:
        /* <DEDUP_REMOVED lines=19> */
.L_x_5649:
[----:B------:R-:W-:Y:S05]  /*e140*/  BSYNC B0 ;  /* 0x0000000000007941 */ /* 0x000fea0003800000 */
.L_x_5648:
[----:B------:R-:W-:Y:S05]  /*e150*/  @P1 EXIT ;  /* 0x000000000000194d */ /* 0x000fea0003800000 */
[----:B------:R-:W-:Y:S01]  /*e160*/  IADD3 R0, P0, R0, 0x30, RZ ;  /* 0x0000003000007810 */ /* 0x000fe20007f1e0ff */
[----:B----4-:R-:W-:Y:S01]  /*e170*/  IMAD.MOV.U32 R6, RZ, RZ, R34 ;  /* 0x000000ffff067224 */ /* 0x010fe200078e0022 */
        /* <DEDUP_REMOVED lines=13> */
.L_x_5650:
        /* <DEDUP_REMOVED lines=11> */
.L_x_7964:


//--------------------- .text._ZN5flash24flash_fwd_splitkv_kernelI23Flash_fwd_kernel_traitsILi192ELi64ELi64ELi4ELb0ELb0EN7cutlass10bfloat16_tE19Flash_kernel_traitsILi192ELi64ELi64ELi4ES3_EELb0ELb1ELb0ELb0ELb1ELb1ELb0ELb0EEEvNS_16Flash_fwd_paramsE --------------------------
	.section	.text._ZN5flash24flash_fwd_splitkv_kernelI23Flash_fwd_kernel_traitsILi192ELi64ELi64ELi4ELb0ELb0EN7cutlass10bfloat16_tE19Flash_kernel_traitsILi192ELi64ELi64ELi4ES3_EELb0ELb1ELb0ELb0ELb1ELb1ELb0ELb0EEEvNS_16Flash_fwd_paramsE,"ax",@progbits
	.align	128
        .global         _ZN5flash24flash_fwd_splitkv_kernelI23Flash_fwd_kernel_traitsILi192ELi64ELi64ELi4ELb0ELb0EN7cutlass10bfloat16_tE19Flash_kernel_traitsILi192ELi64ELi64ELi4ES3_EELb0ELb1ELb0ELb0ELb1ELb1ELb0ELb0EEEvNS_16Flash_fwd_paramsE
        .type           _ZN5flash24flash_fwd_splitkv_kernelI23Flash_fwd_kernel_traitsILi192ELi64ELi64ELi4ELb0ELb0EN7cutlass10bfloat16_tE19Flash_kernel_traitsILi192ELi64ELi64ELi4ES3_EELb0ELb1ELb0ELb0ELb1ELb1ELb0ELb0EEEvNS_16Flash_fwd_paramsE,@function
        .size           _ZN5flash24flash_fwd_splitkv_kernelI23Flash_fwd_kernel_traitsILi192ELi64ELi64ELi4ELb0ELb0EN7cutlass10bfloat16_tE19Flash_kernel_traitsILi192ELi64ELi64ELi4ES3_EELb0ELb1ELb0ELb0ELb1ELb1ELb0ELb0EEEvNS_16Flash_fwd_paramsE,(.L_x_7965 - _ZN5flash24flash_fwd_splitkv_kernelI23Flash_fwd_kernel_traitsILi192ELi64ELi64ELi4ELb0ELb0EN7cutlass10bfloat16_tE19Flash_kernel_traitsILi192ELi64ELi64ELi4ES3_EELb0ELb1ELb0ELb0ELb1ELb1ELb0ELb0EEEvNS_16Flash_fwd_paramsE)
        .other          _ZN5flash24flash_fwd_splitkv_kernelI23Flash_fwd_kernel_traitsILi192ELi64ELi64ELi4ELb0ELb0EN7cutlass10bfloat16_tE19Flash_kernel_traitsILi192ELi64ELi64ELi4ES3_EELb0ELb1ELb0ELb0ELb1ELb1ELb0ELb0EEEvNS_16Flash_fwd_paramsE,@"STO_CUDA_ENTRY STV_DEFAULT"
_ZN5flash24flash_fwd_splitkv_kernelI23Flash_fwd_kernel_traitsILi192ELi64ELi64ELi4ELb0ELb0EN7cutlass10bfloat16_tE19Flash_kernel_traitsILi192ELi64ELi64ELi4ES3_EELb0ELb1ELb0ELb0ELb1ELb1ELb0ELb0EEEvNS_16Flash_fwd_paramsE:
.text._ZN5flash24flash_fwd_splitkv_kernelI23Flash_fwd_kernel_traitsILi192ELi64ELi64ELi4ELb0ELb0EN7cutlass10bfloat16_tE19Flash_kernel_traitsILi192ELi64ELi64ELi4ES3_EELb0ELb1ELb0ELb0ELb1ELb1ELb0ELb0EEEvNS_16Flash_fwd_paramsE:
        /* <DEDUP_REMOVED lines=55> */
.L_x_5651:
[----:B------:R-:W-:-:S03]  /*0370*/  ULDC UR6, c[0x0][0x2c8] ;  /* 0x0000b20000067ab9 */ /* 0x000fc60000000800 */
.L_x_5652:
        /* <DEDUP_REMOVED lines=110> */
.L_x_5655:
[----:B------:R-:W-:Y:S05]  /*0a60*/  BSYNC B0 ;  /* 0x0000000000007941 */ /* 0x000fea0003800000 */
.L_x_5654:
        /* <DEDUP_REMOVED lines=18> */
.L_x_5657:
[----:B------:R-:W-:Y:S05]  /*0b90*/  BSYNC B0 ;  /* 0x0000000000007941 */ /* 0x000fea0003800000 */
.L_x_5656:
        /* <DEDUP_REMOVED lines=18> */
.L_x_5659:
[----:B------:R-:W-:Y:S05]  /*0cc0*/  BSYNC B0 ;  /* 0x0000000000007941 */ /* 0x000fea0003800000 */
.L_x_5658:
        /* <DEDUP_REMOVED lines=15> */
.L_x_5661:
[----:B------:R-:W-:Y:S05]  /*0dc0*/  BSYNC B0 ;  /* 0x0000000000007941 */ /* 0x000fea0003800000 */
.L_x_5660:
        /* <DEDUP_REMOVED lines=15> */
.L_x_5653:
        /* <DEDUP_REMOVED lines=28> */
.L_x_5662:
[----:B------:R-:W-:Y:S05]  /*1080*/  @!P3 BRA `(.L_x_5663) ;  /* 0x000000040058b947 */ /* 0x000fea0003800000 */
[----:B------:R-:W1:Y:S01]  /*1090*/  LDC R6, c[0x0][0x380] ;  /* 0x0000e000ff067b82 */ /* 0x000e620000000800 */
[----:B------:R-:W-:Y:S01]  /*10a0*/  LEA R29, R145, 0xffffffc0, 0x6 ;  /* 0xffffffc0911d7811 */ /* 0x000fe200078e30ff */
[----:B------:R-:W-:-:S03]  /*10b0*/  ULDC.64 UR4, c[0x0][0x230] ;  /* 0x00008c0000047ab9 */ /* 0x000fc60000000a00 */
        /* <DEDUP_REMOVED lines=21> */
[----:B------:R-:W1:Y:S05]  /*1210*/  LDC R0, c[0x0][0x278] ;  /* 0x00009e00ff007b82 */ /* 0x000e6a0000000800 */
[----:B------:R-:W-:-:S06]  /*1220*/  @P2 IADD3 R7, R7, 0x1, RZ ;  /* 0x0000000107072810 */ /* 0x000fcc0007ffe0ff */
[----:B------:R-:W-:Y:S01]  /*1230*/  @!P0 IMAD.MOV R7, RZ, RZ, -R7 ;  /* 0x000000ffff078224 */ /* 0x000fe200078e0a07 */
[----:B------:R-:W-:-:S05]  /*1240*/  @!P1 LOP3.LUT R7, RZ, R6, RZ, 0x33, !PT ;  /* 0x00000006ff079212 */ /* 0x000fca00078e33ff */
[----:B------:R-:W-:-:S05]  /*1250*/  IMAD.WIDE R12, R7, 0x4, R208 ;  /* 0x00000004070c7825 */ /* 0x000fca00078e02d0 */
[----:B------:R-:W2:Y:S01]  /*1260*/  LDG.E R3, desc[UR14][R12.64] ;  /* 0x0000000e0c037981 */ /* 0x000ea2000c1e1900 */
[----:B------:R-:W-:Y:S02]  /*1270*/  MOV R8, RZ ;  /* 0x000000ff00087202 */ /* 0x000fe40000000f00 */
[----:B-1----:R-:W-:Y:S01]  /*1280*/  IABS R5, R0 ;  /* 0x0000000000057213 */ /* 0x002fe20000000000 */
[----:B------:R-:W1:Y:S01]  /*1290*/  S2R R2, SR_CTAID.Z ;  /* 0x0000000000027919 */ /* 0x000e620000002700 */
[----:B------:R-:W-:Y:S02]  /*12a0*/  IADD3 R7, -R7, RZ, RZ ;  /* 0x000000ff07077210 */ /* 0x000fe40007ffe1ff */
[----:B------:R-:W3:Y:S03]  /*12b0*/  I2F.RP R11, R5 ;  /* 0x00000005000b7306 */ /* 0x000ee60000209400 */
[----:B------:R-:W-:-:S05]  /*12c0*/  IMAD R29, R6, R7, R29 ;  /* 0x00000007061d7224 */ /* 0x000fca00078e021d */
[----:B------:R-:W-:Y:S01]  /*12d0*/  SHF.R.S32.HI R21, RZ, 0x1f, R29 ;  /* 0x0000001fff157819 */ /* 0x000fe2000001141d */
[----:B---3--:R-:W3:Y:S01]  /*12e0*/  MUFU.RCP R10, R11 ;  /* 0x0000000b000a7308 */ /* 0x008ee20000001000 */
[----:B-1----:R-:W-:Y:S02]  /*12f0*/  IABS R2, R2 ;  /* 0x0000000200027213 */ /* 0x002fe40000000000 */
[----:B---3--:R-:W-:-:S05]  /*1300*/  IADD3 R10, R10, 0xffffffe, RZ ;  /* 0x0ffffffe0a0a7810 */ /* 0x008fca0007ffe0ff */
[----:B------:R-:W1:Y:S02]  /*1310*/  F2I.FTZ.U32.TRUNC.NTZ R9, R10 ;  /* 0x0000000a00097305 */ /* 0x000e64000021f000 */
[----:B-1----:R-:W-:-:S04]  /*1320*/  IMAD.MOV R4, RZ, RZ, -R9 ;  /* 0x000000ffff047224 */ /* 0x002fc800078e0a09 */
[----:B------:R-:W-:-:S04]  /*1330*/  IMAD R4, R4, R5, RZ ;  /* 0x0000000504047224 */ /* 0x000fc800078e02ff */
[----:B------:R-:W-:-:S04]  /*1340*/  IMAD.HI.U32 R9, R9, R4, R8 ;  /* 0x0000000409097227 */ /* 0x000fc800078e0008 */
[----:B------:R-:W-:-:S04]  /*1350*/  IMAD.MOV.U32 R8, RZ, RZ, R2 ;  /* 0x000000ffff087224 */ /* 0x000fc800078e0002 */
[----:B------:R-:W-:-:S05]  /*1360*/  IMAD.HI.U32 R2, R9, R8, RZ ;  /* 0x0000000809027227 */ /* 0x000fca00078e00ff */
[----:B------:R-:W-:-:S05]  /*1370*/  IADD3 R4, -R2, RZ, RZ ;  /* 0x000000ff02047210 */ /* 0x000fca0007ffe1ff */
[----:B------:R-:W-:-:S05]  /*1380*/  IMAD R4, R5, R4, R8 ;  /* 0x0000000405047224 */ /* 0x000fca00078e0208 */
[----:B------:R-:W-:-:S13]  /*1390*/  ISETP.GT.U32.AND P1, PT, R5, R4, PT ;  /* 0x000000040500720c */ /* 0x000fda0003f24070 */
[----:B------:R-:W-:Y:S02]  /*13a0*/  @!P1 IMAD.IADD R4, R4, 0x1, -R5 ;  /* 0x0000000104049824 */ /* 0x000fe400078e0a05 */
[----:B------:R-:W-:Y:S01]  /*13b0*/  @!P1 VIADD R2, R2, 0x1 ;  /* 0x0000000102029836 */ /* 0x000fe20000000000 */
[----:B------:R-:W-:Y:S02]  /*13c0*/  ISETP.NE.AND P1, PT, R0, RZ, PT ;  /* 0x000000ff0000720c */ /* 0x000fe40003f25270 */
[----:B------:R-:W-:-:S13]  /*13d0*/  ISETP.GE.U32.AND P2, PT, R4, R5, PT ;  /* 0x000000050400720c */ /* 0x000fda0003f46070 */
[----:B------:R-:W-:-:S05]  /*13e0*/  @P2 IADD3 R2, R2, 0x1, RZ ;  /* 0x0000000102022810 */ /* 0x000fca0007ffe0ff */
[----:B------:R-:W-:Y:S01]  /*13f0*/  IMAD.MOV.U32 R16, RZ, RZ, R2 ;  /* 0x000000ffff107224 */ /* 0x000fe200078e0002 */
        /* <DEDUP_REMOVED lines=18> */
[----:B------:R-:W-:Y:S02]  /*1520*/  ULDC.64 UR4, c[0x0][0x238] ;  /* 0x00008e0000047ab9 */ /* 0x000fe40000000a00 */
[----:B------:R-:W-:Y:S01]  /*1530*/  UIMAD UR21, UR21, UR4, URZ ;  /* 0x00000004151572a4 */ /* 0x000fe2000f8e023f */
[----:B------:R-:W-:Y:S01]  /*1540*/  IMAD.WIDE.U32 R2, R29, UR6, R4 ;  /* 0x000000061d027c25 */ /* 0x000fe2000f8e0004 */
[----:B------:R-:W-:Y:S02]  /*1550*/  UIMAD.WIDE.U32 UR24, UR22, UR4, URZ ;  /* 0x00000004161872a5 */ /* 0x000fe4000f8e003f */
[----:B------:R-:W-:Y:S01]  /*1560*/  UIMAD UR5, UR22, UR5, UR21 ;  /* 0x00000005160572a4 */ /* 0x000fe2000f8e0215 */
[----:B------:R-:W-:Y:S01]  /*1570*/  IMAD.MOV.U32 R4, RZ, RZ, R2 ;  /* 0x000000ffff047224 */ /* 0x000fe200078e0002 */
[----:B------:R-:W-:Y:S01]  /*1580*/  IADD3 R5, R3, R0, RZ ;  /* 0x0000000003057210 */ /* 0x000fe20007ffe0ff */
[----:B------:R-:W-:Y:S01]  /*1590*/  IMAD R3, R17, UR8, RZ ;  /* 0x0000000811037c24 */ /* 0x000fe2000f8e02ff */
[----:B------:R-:W-:-:S03]  /*15a0*/  UIADD3 UR22, UR25, UR5, URZ ;  /* 0x0000000519167290 */ /* 0x000fc6000fffe03f */
[C---:B------:R-:W-:Y:S02]  /*15b0*/  IMAD R3, R16.reuse, UR9, R3 ;  /* 0x0000000910037c24 */ /* 0x040fe4000f8e0203 */
[----:B------:R-:W-:-:S05]  /*15c0*/  IMAD.WIDE.U32 R22, R16, UR8, R4 ;  /* 0x0000000810167c25 */ /* 0x000fca000f8e0004 */
[----:B------:R-:W-:Y:S01]  /*15d0*/  IADD3 R2, R23, R3, RZ ;  /* 0x0000000317027210 */ /* 0x000fe20007ffe0ff */
[----:B------:R-:W-:Y:S06]  /*15e0*/  BRA `(.L_x_5664) ;  /* 0x0000000400347947 */ /* 0x000fec0003800000 */
.L_x_5663:
        /* <DEDUP_REMOVED lines=47> */
.L_x_5665:
        /* <DEDUP_REMOVED lines=30> */
.L_x_5664:
[----:B------:R-:W-:Y:S01]  /*1ac0*/  SHF.R.S32.HI R3, RZ, 0x1f, R112 ;  /* 0x0000001fff037819 */ /* 0x000fe20000011470 */
[----:B------:R-:W-:Y:S01]  /*1ad0*/  UISETP.NE.AND UP0, UPT, UR11, -0x1, UPT ;  /* 0xffffffff0b00788c */ /* 0x000fe2000bf05270 */
[----:B------:R-:W1:Y:S01]  /*1ae0*/  S2R R27, SR_CTAID.X ;  /* 0x00000000001b7919 */ /* 0x000e620000002500 */
[----:B------:R-:W-:Y:S01]  /*1af0*/  UIADD3 UR21, -UR16, UR18, URZ ;  /* 0x0000001210157290 */ /* 0x000fe2000fffe13f */
[-C--:B------:R-:W-:Y:S01]  /*1b00*/  LEA.HI R5, R3, R112.reuse, RZ, 0x3 ;  /* 0x0000007003057211 */ /* 0x080fe200078f18ff */
[----:B------:R-:W2:Y:S01]  /*1b10*/  S2UR UR23, SR_CgaCtaId ;  /* 0x00000000001779c3 */ /* 0x000ea20000008800 */
[----:B------:R-:W-:Y:S01]  /*1b20*/  VIADD R206, R145, 0xffffffff ;  /* 0xffffffff91ce7836 */ /* 0x000fe20000000000 */
[----:B------:R-:W-:Y:S01]  /*1b30*/  LEA.HI R114, R3, R112, RZ, 0x5 ;  /* 0x0000007003727211 */ /* 0x000fe200078f28ff */
[----:B------:R-:W-:Y:S01]  /*1b40*/  IMAD.SHL.U32 R215, R112, 0x2, RZ ;  /* 0x0000000270d77824 */ /* 0x000fe200078e00ff */
[----:B------:R-:W-:Y:S01]  /*1b50*/  SHF.R.S32.HI R14, RZ, 0x3, R5 ;  /* 0x00000003ff0e7819 */ /* 0x000fe20000011405 */
[----:B------:R-:W-:Y:S01]  /*1b60*/  UIADD3 UR13, UR17, -UR13, -UR18 ;  /* 0x8000000d110d7290 */ /* 0x000fe2000fffe812 */
[----:B------:R-:W-:Y:S01]  /*1b70*/  LOP3.LUT R5, R5, 0xfffffff8, RZ, 0xc0, !PT ;  /* 0xfffffff805057812 */ /* 0x000fe200078ec0ff */
[----:B------:R-:W-:Y:S01]  /*1b80*/  @UP0 ULDC.64 UR4, c[0x0][0x240] ;  /* 0x0000900000040ab9 */ /* 0x000fe20000000a00 */
[C---:B------:R-:W-:Y:S01]  /*1b90*/  ISETP.GE.AND P1, PT, R14.reuse, UR21, PT ;  /* 0x000000150e007c0c */ /* 0x040fe2000bf26270 */
[----:B------:R-:W-:Y:S01]  /*1ba0*/  VIADD R19, R14, 0x10 ;  /* 0x000000100e137836 */ /* 0x000fe20000000000 */
[----:B------:R-:W-:Y:S01]  /*1bb0*/  @UP0 UIMAD.WIDE.U32 UR26, UR11, UR4, URZ ;  /* 0x000000040b1a02a5 */ /* 0x000fe2000f8e003f */
[----:B------:R-:W-:Y:S01]  /*1bc0*/  IMAD.IADD R0, R112, 0x1, -R5 ;  /* 0x0000000170007824 */ /* 0x000fe200078e0a05 */
[----:B------:R-:W-:Y:S01]  /*1bd0*/  @!UP0 USHF.R.S32.HI UR9, URZ, 0x1f, UR19 ;  /* 0x0000001f3f098899 */ /* 0x000fe20008011413 */
[----:B------:R-:W-:Y:S01]  /*1be0*/  IMAD.SHL.U32 R31, R14, 0x40, RZ ;  /* 0x000000400e1f7824 */ /* 0x000fe200078e00ff */
[----:B------:R-:W-:Y:S01]  /*1bf0*/  ISETP.GE.AND P0, PT, R19, UR21, PT ;  /* 0x0000001513007c0c */ /* 0x000fe2000bf06270 */
[----:B------:R-:W-:Y:S01]  /*1c00*/  @UP0 UIMAD UR8, UR11, UR5, UR27 ;  /* 0x000000050b0802a4 */ /* 0x000fe2000f8e021b */
[----:B------:R-:W-:Y:S01]  /*1c10*/  IMAD.SHL.U32 R20, R0, 0x8, RZ ;  /* 0x0000000800147824 */ /* 0x000fe200078e00ff */
[----:B------:R-:W-:Y:S01]  /*1c20*/  SHF.R.S32.HI R15, RZ, 0x1f, R14 ;  /* 0x0000001fff0f7819 */ /* 0x000fe2000001140e */
[----:B------:R-:W-:Y:S01]  /*1c30*/  @!UP0 ULDC.64 UR4, c[0x0][0x228] ;  /* 0x00008a0000048ab9 */ /* 0x000fe20000000a00 */
[----:B------:R-:W-:Y:S01]  /*1c40*/  LOP3.LUT R31, R31, 0x1c0, RZ, 0xc0, !PT ;  /* 0x000001c01f1f7812 */ /* 0x000fe200078ec0ff */
[----:B------:R-:W-:Y:S01]  /*1c50*/  @!UP0 UIMAD UR9, UR9, UR4, URZ ;  /* 0x00000004090982a4 */ /* 0x000fe2000f8e023f */
[----:B------:R-:W3:Y:S01]  /*1c60*/  @!P1 LDC.64 R4, c[0x0][0x240] ;  /* 0x00009000ff049b82 */ /* 0x000ee20000000a00 */
[----:B------:R-:W-:Y:S01]  /*1c70*/  @!UP0 UIMAD.WIDE.U32 UR28, UR19, UR4, URZ ;  /* 0x00000004131c82a5 */ /* 0x000fe2000f8e003f */
[----:B------:R-:W-:Y:S01]  /*1c80*/  SHF.R.S32.HI R23, RZ, 0x1f, R20 ;  /* 0x0000001fff177819 */ /* 0x000fe20000011414 */
[----:B------:R-:W-:Y:S01]  /*1c90*/  @!UP0 UIMAD UR19, UR19, UR5, UR9 ;  /* 0x00000005131382a4 */ /* 0x000fe2000f8e0209 */
[----:B------:R-:W-:Y:S01]  /*1ca0*/  VIADD R18, R14, 0x20 ;  /* 0x000000200e127836 */ /* 0x000fe20000000000 */
[----:B------:R-:W-:Y:S01]  /*1cb0*/  USHF.R.S32.HI UR9, URZ, 0x1f, UR20 ;  /* 0x0000001f3f097899 */ /* 0x000fe20008011414 */
[----:B------:R-:W4:Y:S01]  /*1cc0*/  @!P0 S2R R30, SR_CgaCtaId ;  /* 0x00000000001e8919 */ /* 0x000f220000008800 */
[----:B------:R-:W-:Y:S01]  /*1cd0*/  @!UP0 UIADD3 UR8, UR29, UR19, URZ ;  /* 0x000000131d088290 */ /* 0x000fe2000fffe03f */
[----:B------:R-:W5:Y:S01]  /*1ce0*/  @!P1 LDC.64 R6, c[0x0][0x210] ;  /* 0x00008400ff069b82 */ /* 0x000f620000000a00 */
[----:B------:R-:W-:Y:S01]  /*1cf0*/  @!UP0 UMOV UR26, UR28 ;  /* 0x0000001c001a8c82 */ /* 0x000fe20008000000 */
[----:B------:R-:W-:Y:S01]  /*1d00*/  ULDC.64 UR4, c[0x0][0x258] ;  /* 0x0000960000047ab9 */ /* 0x000fe20000000a00 */
[----:B------:R-:W-:Y:S01]  /*1d10*/  IADD3 R8, P2, R20, UR26, RZ ;  /* 0x0000001a14087c10 */ /* 0x000fe2000ff5e0ff */
[----:B------:R-:W-:Y:S01]  /*1d20*/  IMAD.U32 R24, RZ, RZ, UR4 ;  /* 0x00000004ff187e24 */ /* 0x000fe2000f8e00ff */
[----:B------:R-:W-:Y:S01]  /*1d30*/  UIMAD UR9, UR9, UR4, URZ ;  /* 0x00000004090972a4 */ /* 0x000fe2000f8e023f */
[----:B-1----:R-:W-:Y:S01]  /*1d40*/  IMAD.WIDE R26, R27, 0x40, R14 ;  /* 0x000000401b1a7825 */ /* 0x002fe200078e020e */
[----:B------:R-:W-:Y:S01]  /*1d50*/  IADD3.X R9, R23, UR8, RZ, P2, !PT ;  /* 0x0000000817097c10 */ /* 0x000fe200097fe4ff */
[----:B------:R-:W1:Y:S01]  /*1d60*/  @!P0 LDC.64 R12, c[0x0][0x240] ;  /* 0x00009000ff0c8b82 */ /* 0x000e620000000a00 */
[----:B------:R-:W-:Y:S01]  /*1d70*/  ISETP.GE.AND P5, PT, R18, UR21, PT ;  /* 0x0000001512007c0c */ /* 0x000fe2000bfa6270 */
[----:B------:R-:W-:Y:S01]  /*1d80*/  UIMAD UR5, UR20, UR5, UR9 ;  /* 0x00000005140572a4 */ /* 0x000fe2000f8e0209 */
[----:B------:R-:W-:Y:S01]  /*1d90*/  @!P0 IADD3 R28, P4, R26, 0x10, RZ ;  /* 0x000000101a1c8810 */ /* 0x000fe20007f9e0ff */
[----:B------:R-:W-:Y:S01]  /*1da0*/  IMAD.WIDE.U32 R24, R24, UR20, R8 ;  /* 0x0000001418187c25 */ /* 0x000fe2000f8e0008 */
[----:B------:R-:W-:Y:S01]  /*1db0*/  LOP3.LUT R8, R31, 0x38, R20, 0xf8, !PT ;  /* 0x000000381f087812 */ /* 0x000fe200078ef814 */
[----:B------:R-:W-:Y:S01]  /*1dc0*/  UMOV UR4, 0x400 ;  /* 0x0000040000047882 */ /* 0x000fe20000000000 */
[----:B------:R-:W-:Y:S01]  /*1dd0*/  SHF.R.U32.HI R31, RZ, 0x3, R31 ;  /* 0x00000003ff1f7819 */ /* 0x000fe2000001161f */
[----:B------:R-:W-:Y:S01]  /*1de0*/  VIADD R25, R25, UR5 ;  /* 0x0000000519197c36 */ /* 0x000fe20008000000 */
[----:B------:R-:W-:Y:S01]  /*1df0*/  @!P0 MOV R9, 0x400 ;  /* 0x0000040000098802 */ /* 0x000fe20000000f00 */
[----:B--2---:R-:W-:Y:S01]  /*1e00*/  ULEA UR4, UR23, UR4, 0x18 ;  /* 0x0000000417047291 */ /* 0x004fe2000f8ec03f */
[----:B------:R-:W-:Y:S01]  /*1e10*/  LOP3.LUT R31, R8, R31, RZ, 0x3c, !PT ;  /* 0x0000001f081f7212 */ /* 0x000fe200078e3cff */
[-C--:B---3--:R-:W-:Y:S01]  /*1e20*/  @!P1 IMAD R8, R27, R4.reuse, RZ ;  /* 0x000000041b089224 */ /* 0x088fe200078e02ff */
[----:B------:R-:W-:Y:S01]  /*1e30*/  USHF.L.U32 UR5, UR7, 0x5, URZ ;  /* 0x0000000507057899 */ /* 0x000fe2000800063f */
[C---:B------:R-:W-:Y:S01]  /*1e40*/  @!P1 IMAD.WIDE.U32 R36, R26.reuse, R4, R24 ;  /* 0x000000041a249225 */ /* 0x040fe200078e0018 */
[----:B------:R-:W2:Y:S01]  /*1e50*/  @!P5 LDC.64 R10, c[0x0][0x240] ;  /* 0x00009000ff0adb82 */ /* 0x000ea20000000a00 */
[----:B------:R-:W-:Y:S01]  /*1e60*/  ULDC.64 UR8, c[0x0][0x268] ;  /* 0x00009a0000087ab9 */ /* 0x000fe20000000a00 */
[----:B------:R-:W-:Y:S01]  /*1e70*/  SHF.R.S32.HI R113, RZ, 0x5, R114 ;  /* 0x00000005ff717819 */ /* 0x000fe20000011472 */
[----:B------:R-:W-:Y:S01]  /*1e80*/  @!P1 IMAD R5, R26, R5, R8 ;  /* 0x000000051a059224 */ /* 0x000fe200078e0208 */
[----:B------:R-:W-:Y:S01]  /*1e90*/  LEA.HI R8, R3, R112, RZ, 0x6 ;  /* 0x0000007003087211 */ /* 0x000fe200078f30ff */
[----:B------:R-:W-:Y:S01]  /*1ea0*/  IMAD.U32 R210, RZ, RZ, UR17 ;  /* 0x00000011ffd27e24 */ /* 0x000fe2000f8e00ff */
[----:B-----5:R-:W-:Y:S01]  /*1eb0*/  @!P1 LEA R34, P6, R36, R6, 0x1 ;  /* 0x0000000624229211 */ /* 0x020fe200078c08ff */
[----:B------:R-:W-:Y:S01]  /*1ec0*/  @!P1 IMAD.IADD R32, R37, 0x1, R5 ;  /* 0x0000000125209824 */ /* 0x000fe200078e0205 */
[----:B----4-:R-:W-:Y:S01]  /*1ed0*/  @!P0 LEA R30, R30, R9, 0x18 ;  /* 0x000000091e1e8211 */ /* 0x010fe200078ec0ff */
[----:B------:R-:W-:Y:S01]  /*1ee0*/  IMAD.SHL.U32 R4, R8, 0x8, RZ ;  /* 0x0000000808047824 */ /* 0x000fe200078e00ff */
[----:B------:R-:W3:Y:S01]  /*1ef0*/  LDC.64 R134, c[0x0][0x250] ;  /* 0x00009400ff867b82 */ /* 0x000ee20000000a00 */
[----:B------:R-:W-:Y:S01]  /*1f00*/  @!P0 IMAD.MOV.U32 R37, RZ, RZ, R25 ;  /* 0x000000ffff258224 */ /* 0x000fe200078e0019 */
[----:B------:R-:W-:Y:S01]  /*1f10*/  @!P1 LEA.HI.X R35, R36, R7, R32, 0x1, P6 ;  /* 0x0000000724239211 */ /* 0x000fe200030f0c20 */
[----:B------:R-:W-:Y:S01]  /*1f20*/  @!P0 IMAD.MOV.U32 R36, RZ, RZ, R24 ;  /* 0x000000ffff248224 */ /* 0x000fe200078e0018 */
[----:B------:R-:W-:Y:S01]  /*1f30*/  LOP3.LUT R5, R31, 0xfffffe00, R4, 0xf8, !PT ;  /* 0xfffffe001f057812 */ /* 0x000fe200078ef804 */
[----:B------:R-:W-:Y:S01]  /*1f40*/  @!P0 IMAD.X R31, RZ, RZ, R27, P4 ;  /* 0x000000ffff1f8224 */ /* 0x000fe200020e061b */
[----:B------:R-:W-:Y:S01]  /*1f50*/  @!P5 IADD3 R4, P2, R26, 0x20, RZ ;  /* 0x000000201a04d810 */ /* 0x000fe20007f5e0ff */
[----:B-1----:R-:W-:Y:S01]  /*1f60*/  @!P0 IMAD.WIDE.U32 R36, R28, R12, R36 ;  /* 0x0000000c1c248225 */ /* 0x002fe200078e0024 */
[----:B------:R-:W1:Y:S01]  /*1f70*/  @!P0 LDC.64 R8, c[0x0][0x210] ;  /* 0x00008400ff088b82 */ /* 0x000e620000000a00 */
[----:B------:R-:W-:-:S02]  /*1f80*/  LEA R207, R5, UR4, 0x1 ;  /* 0x0000000405cf7c11 */ /* 0x000fc4000f8e08ff */
[----:B------:R-:W-:Y:S01]  /*1f90*/  @!P0 IMAD R32, R31, R12, RZ ;  /* 0x0000000c1f208224 */ /* 0x000fe200078e02ff */
[----:B------:R-:W-:Y:S01]  /*1fa0*/  LEA R212, R113, UR16, 0x4 ;  /* 0x0000001071d47c11 */ /* 0x000fe2000f8e20ff */
[----:B------:R-:W-:Y:S01]  /*1fb0*/  @!P5 IMAD.X R33, RZ, RZ, R27, P2 ;  /* 0x000000ffff21d224 */ /* 0x000fe200010e061b */
[----:B------:R-:W-:Y:S01]  /*1fc0*/  @!PT LDS RZ, [RZ] ;  /* 0x00000000fffff984 */ /* 0x000fe20000000800 */
[----:B------:R-:W-:Y:S01]  /*1fd0*/  @!PT LDS RZ, [RZ] ;  /* 0x00000000fffff984 */ /* 0x000fe20000000800 */
[----:B------:R-:W-:Y:S01]  /*1fe0*/  @!PT LDS RZ, [RZ] ;  /* 0x00000000fffff984 */ /* 0x000fe20000000800 */
[----:B------:R-:W-:Y:S01]  /*1ff0*/  @!P1 LDGSTS.E.BYPASS.LTC128B.128 [R207], desc[UR14][R34.64] ;  /* 0x0000000022cf9fae */ /* 0x000fe2000b901d4e */
[----:B------:R-:W-:Y:S01]  /*2000*/  @!P0 IMAD R13, R28, R13, R32 ;  /* 0x0000000d1c0d8224 */ /* 0x000fe200078e0220 */
[----:B------:R-:W4:Y:S01]  /*2010*/  @!P5 LDC.64 R6, c[0x0][0x210] ;  /* 0x00008400ff06db82 */ /* 0x000f220000000a00 */
[----:B------:R-:W-:Y:S01]  /*2020*/  VIADD R12, R14, 0x30 ;  /* 0x000000300e0c7836 */ /* 0x000fe20000000000 */
[----:B------:R-:W-:Y:S01]  /*2030*/  @!P1 LDGSTS.E.BYPASS.LTC128B.128 [R207+0x2000], desc[UR14][R34.64+0x80] ;  /* 0x0200008022cf9fae */ /* 0x000fe2000b901d4e */
[----:B--2---:R-:W-:Y:S01]  /*2040*/  @!P5 IMAD R31, R33, R10, RZ ;  /* 0x0000000a211fd224 */ /* 0x004fe200078e02ff */
[----:B------:R-:W-:Y:S01]  /*2050*/  LOP3.LUT R215, R215, 0x6, RZ, 0xc0, !PT ;  /* 0x00000006d7d77812 */ /* 0x000fe200078ec0ff */
[----:B------:R-:W-:Y:S01]  /*2060*/  @!P0 IMAD.IADD R32, R37, 0x1, R13 ;  /* 0x0000000125208824 */ /* 0x000fe200078e020d */
[----:B------:R2:W-:Y:S01]  /*2070*/  @!P1 LDGSTS.E.BYPASS.LTC128B.128 [R207+0x4000], desc[UR14][R34.64+0x100] ;  /* 0x0400010022cf9fae */ /* 0x0005e2000b901d4e */
[----:B------:R-:W-:Y:S01]  /*2080*/  @!P5 IMAD R11, R4, R11, R31 ;  /* 0x0000000b040bd224 */ /* 0x000fe200078e021f */
[----:B------:R-:W-:Y:S01]  /*2090*/  ISETP.GE.AND P6, PT, R12, UR21, PT ;  /* 0x000000150c007c0c */ /* 0x000fe2000bfc6270 */
[----:B------:R-:W-:Y:S01]  /*20a0*/  UIADD3 UR16, UR17, 0x1, -UR18 ;  /* 0x0000000111107890 */ /* 0x000fe2000fffe812 */
[----:B------:R-:W5:Y:S03]  /*20b0*/  @!P5 S2R R28, SR_CgaCtaId ;  /* 0x00000000001cd919 */ /* 0x000f660000008800 */
[----:B------:R-:W-:Y:S01]  /*20c0*/  UIADD3 UR16, UR16, UR12, URZ ;  /* 0x0000000c10107290 */ /* 0x000fe2000fffe03f */
[----:B-1----:R-:W-:Y:S01]  /*20d0*/  @!P0 LEA R38, P1, R36, R8, 0x1 ;  /* 0x0000000824268211 */ /* 0x002fe200078208ff */
[----:B------:R-:W-:-:S03]  /*20e0*/  @!P0 IMAD R8, R5, 0x2, R30 ;  /* 0x0000000205088824 */ /* 0x000fc600078e021e */
[----:B------:R-:W-:Y:S02]  /*20f0*/  @!P0 LEA.HI.X R39, R36, R9, R32, 0x1, P1 ;  /* 0x0000000924278211 */ /* 0x000fe400008f0c20 */
[----:B------:R-:W-:-:S03]  /*2100*/  IADD3 R32, P2, R20, R22, RZ ;  /* 0x0000001614207210 */ /* 0x000fc60007f5e0ff */
[----:B------:R-:W-:Y:S02]  /*2110*/  @!P0 LDGSTS.E.BYPASS.LTC128B.128 [R8+0x800], desc[UR14][R38.64] ;  /* 0x0080000026088fae */ /* 0x000fe4000b901d4e */
[----:B------:R-:W-:Y:S02]  /*2120*/  IMAD.X R33, R23, 0x1, R2, P2 ;  /* 0x0000000117217824 */ /* 0x000fe400010e0602 */
[----:B------:R-:W-:Y:S01]  /*2130*/  @!P0 LDGSTS.E.BYPASS.LTC128B.128 [R8+0x2800], desc[UR14][R38.64+0x80] ;  /* 0x0280008026088fae */ /* 0x000fe2000b901d4e */
[----:B------:R-:W-:-:S03]  /*2140*/  IMAD.WIDE.U32 R32, R14, UR6, R32 ;  /* 0x000000060e207c25 */ /* 0x000fc6000f8e0020 */
[----:B------:R1:W-:Y:S01]  /*2150*/  @!P0 LDGSTS.E.BYPASS.LTC128B.128 [R8+0x4800], desc[UR14][R38.64+0x100] ;  /* 0x0480010026088fae */ /* 0x0003e2000b901d4e */
[----:B------:R-:W-:Y:S01]  /*2160*/  IADD3 R146, P0, R14, R29, RZ ;  /* 0x0000001d0e927210 */ /* 0x000fe20007f1e0ff */
[----:B--2---:R-:W-:Y:S02]  /*2170*/  @!P5 IMAD.MOV.U32 R34, RZ, RZ, R24 ;  /* 0x000000ffff22d224 */ /* 0x004fe400078e0018 */
[----:B------:R-:W-:Y:S02]  /*2180*/  @!P5 IMAD.MOV.U32 R35, RZ, RZ, R25 ;  /* 0x000000ffff23d224 */ /* 0x000fe400078e0019 */
[----:B------:R-:W-:Y:S01]  /*2190*/  IMAD.X R21, R15, 0x1, R21, P0 ;  /* 0x000000010f157824 */ /* 0x000fe200000e0615 */
[----:B------:R-:W-:Y:S01]  /*21a0*/  IADD3 R22, P0, R20, UR24, RZ ;  /* 0x0000001814167c10 */ /* 0x000fe2000ff1e0ff */
[----:B------:R-:W-:Y:S01]  /*21b0*/  @!P5 IMAD.WIDE.U32 R34, R4, R10, R34 ;  /* 0x0000000a0422d225 */ /* 0x000fe200078e0022 */
[----:B------:R-:W2:Y:S02]  /*21c0*/  @!P6 S2R R20, SR_CgaCtaId ;  /* 0x000000000014e919 */ /* 0x000ea40000008800 */
[----:B------:R-:W-:Y:S01]  /*21d0*/  IADD3.X R23, R23, UR22, RZ, P0, !PT ;  /* 0x0000001617177c10 */ /* 0x000fe200087fe4ff */
[----:B------:R-:W-:Y:S01]  /*21e0*/  IMAD.SHL.U32 R4, R206, 0x40, RZ ;  /* 0x00000040ce047824 */ /* 0x000fe200078e00ff */
[----:B----4-:R-:W-:Y:S01]  /*21f0*/  @!P5 LEA R30, P1, R34, R6, 0x1 ;  /* 0x00000006221ed211 */ /* 0x010fe200078208ff */
[----:B------:R-:W-:Y:S01]  /*2200*/  @!P5 IMAD.IADD R10, R35, 0x1, R11 ;  /* 0x00000001230ad824 */ /* 0x000fe200078e020b */
[----:B------:R-:W-:Y:S01]  /*2210*/  @!P6 IADD3 R2, P0, R26, 0x30, RZ ;  /* 0x000000301a02e810 */ /* 0x000fe20007f1e0ff */
[----:B------:R-:W-:Y:S01]  /*2220*/  @!P6 IMAD.MOV.U32 R35, RZ, RZ, R25 ;  /* 0x000000ffff23e224 */ /* 0x000fe200078e0019 */
[----:B------:R-:W-:Y:S01]  /*2230*/  IADD3 R13, -R4, UR17, RZ ;  /* 0x00000011040d7c10 */ /* 0x000fe2000fffe1ff */
[----:B------:R-:W-:Y:S01]  /*2240*/  IMAD.MOV.U32 R133, RZ, RZ, R32 ;  /* 0x000000ffff857224 */ /* 0x000fe200078e0020 */
[----:B------:R-:W-:Y:S01]  /*2250*/  @!P5 LEA.HI.X R31, R34, R7, R10, 0x1, P1 ;  /* 0x00000007221fd211 */ /* 0x000fe200008f0c0a */
[----:B------:R-:W-:Y:S01]  /*2260*/  @!P6 IMAD.X R27, RZ, RZ, R27, P0 ;  /* 0x000000ffff1be224 */ /* 0x000fe200000e061b */
[-C--:B------:R-:W-:Y:S01]  /*2270*/  ISETP.GE.AND P1, PT, R14, R13.reuse, PT ;  /* 0x0000000d0e00720c */ /* 0x080fe20003f26270 */
[----:B------:R-:W4:Y:S01]  /*2280*/  @!P6 LDC.64 R10, c[0x0][0x240] ;  /* 0x00009000ff0aeb82 */ /* 0x000f220000000a00 */
[-C--:B------:R-:W-:Y:S01]  /*2290*/  ISETP.GE.AND P4, PT, R19, R13.reuse, PT ;  /* 0x0000000d1300720c */ /* 0x080fe20003f86270 */
[----:B------:R-:W-:Y:S01]  /*22a0*/  @!P6 IMAD.MOV.U32 R34, RZ, RZ, R24 ;  /* 0x000000ffff22e224 */ /* 0x000fe200078e0018 */
[-C--:B------:R-:W-:Y:S01]  /*22b0*/  ISETP.GE.AND P2, PT, R18, R13.reuse, PT ;  /* 0x0000000d1200720c */ /* 0x080fe20003f46270 */
[----:B------:R-:W-:Y:S01]  /*22c0*/  UIMAD.WIDE.U32 UR22, UR6, 0x20, URZ ;  /* 0x00000020061678a5 */ /* 0x000fe2000f8e003f */
[----:B------:R-:W-:Y:S01]  /*22d0*/  @!P5 MOV R7, 0x400 ;  /* 0x000004000007d802 */ /* 0x000fe20000000f00 */
[----:B------:R-:W-:Y:S01]  /*22e0*/  IMAD.WIDE.U32 R22, R16, UR8, R22 ;  /* 0x0000000810167c25 */ /* 0x000fe2000f8e0016 */
[----:B------:R-:W-:Y:S01]  /*22f0*/  ISETP.GE.AND P0, PT, R12, R13, PT ;  /* 0x0000000d0c00720c */ /* 0x000fe20003f06270 */
[----:B-1----:R-:W1:Y:S01]  /*2300*/  @!P6 LDC.64 R8, c[0x0][0x210] ;  /* 0x00008400ff08eb82 */ /* 0x002e620000000a00 */
[----:B-----5:R-:W-:Y:S01]  /*2310*/  @!P5 LEA R28, R28, R7, 0x18 ;  /* 0x000000071c1cd211 */ /* 0x020fe200078ec0ff */
[----:B---3--:R-:W-:-:S02]  /*2320*/  IMAD R21, R21, R134, RZ ;  /* 0x0000008615157224 */ /* 0x008fc400078e02ff */
[----:B------:R-:W3:Y:S02]  /*2330*/  @!P1 S2R R26, SR_CgaCtaId ;  /* 0x00000000001a9919 */ /* 0x000ee40000008800 */
[----:B------:R-:W-:Y:S02]  /*2340*/  @!P5 IMAD R29, R5, 0x2, R28 ;  /* 0x00000002051dd824 */ /* 0x000fe400078e021c */
[----:B------:R-:W5:Y:S01]  /*2350*/  @!P1 LDC.64 R6, c[0x0][0x218] ;  /* 0x00008600ff069b82 */ /* 0x000f620000000a00 */
[----:B------:R-:W5:Y:S01]  /*2360*/  @!P4 S2R R25, SR_CgaCtaId ;  /* 0x000000000019c919 */ /* 0x000f620000008800 */
[----:B------:R-:W-:Y:S02]  /*2370*/  IMAD.U32 R28, RZ, RZ, UR6 ;  /* 0x00000006ff1c7e24 */ /* 0x000fe4000f8e00ff */
[----:B------:R-:W-:Y:S01]  /*2380*/  VOTEU.ALL UP0, P0 ;  /* 0x00000000003f7886 */ /* 0x000fe20000000000 */
[----:B------:R-:W5:Y:S01]  /*2390*/  @!P2 S2R R24, SR_CgaCtaId ;  /* 0x000000000018a919 */ /* 0x000f620000008800 */
[-C--:B----4-:R-:W-:Y:S01]  /*23a0*/  @!P6 IMAD R27, R27, R10.reuse, RZ ;  /* 0x0000000a1b1be224 */ /* 0x090fe200078e02ff */
[----:B------:R-:W-:Y:S01]  /*23b0*/  @!P5 LDGSTS.E.BYPASS.LTC128B.128 [R29+0x1000], desc[UR14][R30.64] ;  /* 0x010000001e1ddfae */ /* 0x000fe2000b901d4e */
[----:B------:R-:W-:-:S03]  /*23c0*/  @!P6 IMAD.WIDE.U32 R34, R2, R10, R34 ;  /* 0x0000000a0222e225 */ /* 0x000fc600078e0022 */
[----:B------:R-:W-:Y:S01]  /*23d0*/  @!P5 LDGSTS.E.BYPASS.LTC128B.128 [R29+0x3000], desc[UR14][R30.64+0x80] ;  /* 0x030000801e1ddfae */ /* 0x000fe2000b901d4e */
[----:B------:R-:W-:Y:S02]  /*23e0*/  @!P6 IMAD R11, R2, R11, R27 ;  /* 0x0000000b020be224 */ /* 0x000fe400078e021b */
[----:B------:R-:W-:Y:S01]  /*23f0*/  IMAD R27, R15, UR6, RZ ;  /* 0x000000060f1b7c24 */ /* 0x000fe2000f8e02ff */
[----:B------:R-:W-:Y:S01]  /*2400*/  @!P6 MOV R15, 0x400 ;  /* 0x00000400000fe802 */ /* 0x000fe20000000f00 */
[----:B------:R-:W-:Y:S01]  /*2410*/  @!P6 IMAD.IADD R2, R35, 0x1, R11 ;  /* 0x000000012302e824 */ /* 0x000fe200078e020b */
[----:B------:R-:W-:Y:S01]  /*2420*/  @!P1 MOV R11, 0x400 ;  /* 0x00000400000b9802 */ /* 0x000fe20000000f00 */
[----:B------:R4:W-:Y:S01]  /*2430*/  @!P5 LDGSTS.E.BYPASS.LTC128B.128 [R29+0x5000], desc[UR14][R30.64+0x100] ;  /* 0x050001001e1ddfae */ /* 0x0009e2000b901d4e */
[----:B--2---:R-:W-:Y:S01]  /*2440*/  @!P6 LEA R20, R20, R15, 0x18 ;  /* 0x0000000f1414e211 */ /* 0x004fe200078ec0ff */
[----:B------:R-:W-:Y:S01]  /*2450*/  IMAD R27, R14, UR7, R27 ;  /* 0x000000070e1b7c24 */ /* 0x000fe2000f8e021b */
[C---:B-1----:R-:W-:Y:S01]  /*2460*/  @!P6 LEA R8, P5, R34.reuse, R8, 0x1 ;  /* 0x000000082208e211 */ /* 0x042fe200078a08ff */
[----:B------:R-:W1:Y:S03]  /*2470*/  @!P0 S2R R15, SR_CgaCtaId ;  /* 0x00000000000f8919 */ /* 0x000e660000008800 */
[----:B------:R-:W-:Y:S01]  /*2480*/  @!P6 LEA.HI.X R9, R34, R9, R2, 0x1, P5 ;  /* 0x000000092209e211 */ /* 0x000fe200028f0c02 */
[----:B------:R-:W-:Y:S01]  /*2490*/  IMAD.IADD R2, R33, 0x1, R27 ;  /* 0x0000000121027824 */ /* 0x000fe200078e021b */
[----:B---3--:R-:W-:-:S02]  /*24a0*/  @!P1 LEA R26, R26, R11, 0x18 ;  /* 0x0000000b1a1a9211 */ /* 0x008fc400078ec0ff */
[----:B------:R-:W2:Y:S01]  /*24b0*/  @!P4 LDC.64 R10, c[0x0][0x218] ;  /* 0x00008600ff0acb82 */ /* 0x000ea20000000a00 */
[----:B-----5:R-:W-:Y:S02]  /*24c0*/  @!P1 LEA R6, P5, R133, R6, 0x1 ;  /* 0x0000000685069211 */ /* 0x020fe400078a08ff */
[----:B------:R-:W-:Y:S02]  /*24d0*/  @!P1 IMAD R27, R5, 0x2, R26 ;  /* 0x00000002051b9824 */ /* 0x000fe400078e021a */
[----:B------:R-:W-:Y:S01]  /*24e0*/  @!P1 LEA.HI.X R7, R133, R7, R2, 0x1, P5 ;  /* 0x0000000785079211 */ /* 0x000fe200028f0c02 */
[----:B------:R-:W-:Y:S01]  /*24f0*/  IMAD.U32 R26, RZ, RZ, UR6 ;  /* 0x00000006ff1a7e24 */ /* 0x000fe2000f8e00ff */
[----:B------:R-:W-:Y:S01]  /*2500*/  ISETP.GE.AND P5, PT, R18, R13, PT ;  /* 0x0000000d1200720c */ /* 0x000fe20003fa6270 */
[----:B----4-:R-:W-:Y:S01]  /*2510*/  @!P6 IMAD R29, R5, 0x2, R20 ;  /* 0x00000002051de824 */ /* 0x010fe200078e0214 */
[----:B------:R-:W-:-:S04]  /*2520*/  @!P4 MOV R20, 0x400 ;  /* 0x000004000014c802 */ /* 0x000fc80000000f00 */
[----:B------:R-:W-:Y:S01]  /*2530*/  @!P6 LDGSTS.E.BYPASS.LTC128B.128 [R29+0x1800], desc[UR14][R8.64] ;  /* 0x01800000081defae */ /* 0x000fe2000b901d4e */
[----:B------:R-:W-:Y:S01]  /*2540*/  @!P4 LEA R18, R25, R20, 0x18 ;  /* 0x000000141912c211 */ /* 0x000fe200078ec0ff */
[----:B------:R-:W-:Y:S01]  /*2550*/  IMAD.U32 R25, RZ, RZ, UR7 ;  /* 0x00000007ff197e24 */ /* 0x000fe2000f8e00ff */
[----:B------:R-:W-:Y:S01]  /*2560*/  @!P0 MOV R20, 0x400 ;  /* 0x0000040000148802 */ /* 0x000fe20000000f00 */
[----:B------:R-:W-:Y:S03]  /*2570*/  @!P6 LDGSTS.E.BYPASS.LTC128B.128 [R29+0x3800], desc[UR14][R8.64+0x80] ;  /* 0x03800080081defae */ /* 0x000fe6000b901d4e */
[----:B-1----:R-:W-:Y:S01]  /*2580*/  @!P0 LEA R20, R15, R20, 0x18 ;  /* 0x000000140f148211 */ /* 0x002fe200078ec0ff */
[----:B------:R1:W-:Y:S01]  /*2590*/  @!P6 LDGSTS.E.BYPASS.LTC128B.128 [R29+0x5800], desc[UR14][R8.64+0x100] ;  /* 0x05800100081defae */ /* 0x0003e2000b901d4e */
[----:B------:R-:W-:Y:S01]  /*25a0*/  ISETP.GE.AND P6, PT, R19, R13, PT ;  /* 0x0000000d1300720c */ /* 0x000fe20003fc6270 */
[----:B------:R-:W-:Y:S01]  /*25b0*/  IMAD R15, R17, UR8, RZ ;  /* 0x00000008110f7c24 */ /* 0x000fe2000f8e02ff */
[----:B------:R-:W-:Y:S01]  /*25c0*/  @!P2 MOV R19, 0x400 ;  /* 0x000004000013a802 */ /* 0x000fe20000000f00 */
[----:B------:R-:W-:Y:S01]  /*25d0*/  @!P1 LDGSTS.E.BYPASS.LTC128B.128 [R27+0x6000], desc[UR14][R6.64] ;  /* 0x06000000061b9fae */ /* 0x000fe2000b901d4e */
[----:B------:R-:W-:Y:S01]  /*25e0*/  IMAD.U32 R17, RZ, RZ, UR5 ;  /* 0x00000005ff117e24 */ /* 0x000fe2000f8e00ff */
[----:B------:R-:W-:Y:S01]  /*25f0*/  @!UP0 UIMAD UR5, UR7, 0x30, URZ ;  /* 0x00000030070588a4 */ /* 0x000fe2000f8e023f */
[----:B------:R-:W-:Y:S01]  /*2600*/  @!P2 LEA R24, R24, R19, 0x18 ;  /* 0x000000131818a211 */ /* 0x000fe200078ec0ff */
[----:B------:R-:W-:Y:S01]  /*2610*/  @!P1 LDGSTS.E.BYPASS.LTC128B.128 [R27+0x8000], desc[UR14][R6.64+0x80] ;  /* 0x08000080061b9fae */ /* 0x000fe2000b901d4e */
[----:B------:R-:W-:Y:S01]  /*2620*/  IMAD R15, R16, UR9, R15 ;  /* 0x00000009100f7c24 */ /* 0x000fe2000f8e020f */
[----:B------:R-:W-:Y:S01]  /*2630*/  ULDC.64 UR8, c[0x0][0x220] ;  /* 0x0000880000087ab9 */ /* 0x000fe20000000a00 */
[----:B------:R-:W-:Y:S01]  /*2640*/  IMAD.U32 R16, RZ, RZ, UR6 ;  /* 0x00000006ff107e24 */ /* 0x000fe2000f8e00ff */
[----:B------:R3:W-:Y:S01]  /*2650*/  @!P1 LDGSTS.E.BYPASS.LTC128B.128 [R27+0xa000], desc[UR14][R6.64+0x100] ;  /* 0x0a000100061b9fae */ /* 0x0007e2000b901d4e */
[----:B------:R-:W-:Y:S01]  /*2660*/  @!P4 LEA R19, P1, R28, R133, 0x4 ;  /* 0x000000851c13c211 */ /* 0x000fe200078220ff */
[----:B------:R-:W-:-:S02]  /*2670*/  @!P0 IMAD.MOV.U32 R28, RZ, RZ, R133 ;  /* 0x000000ffff1c8224 */ /* 0x000fc400078e0085 */
[----:B------:R-:W-:Y:S01]  /*2680*/  IMAD.IADD R23, R23, 0x1, R15 ;  /* 0x0000000117177824 */ /* 0x000fe200078e020f */
[----:B------:R-:W-:Y:S01]  /*2690*/  @!P4 LEA.HI.X R26, R26, R2, R25, 0x4, P1 ;  /* 0x000000021a1ac211 */ /* 0x000fe200008f2419 */
[----:B------:R-:W-:Y:S01]  /*26a0*/  @!P0 IMAD R15, R5, 0x2, R20 ;  /* 0x00000002050f8824 */ /* 0x000fe200078e0214 */
[----:B--2---:R-:W-:-:S04]  /*26b0*/  @!P4 LEA R10, P1, R19, R10, 0x1 ;  /* 0x0000000a130ac211 */ /* 0x004fc800078208ff */
[----:B------:R-:W-:Y:S02]  /*26c0*/  @!P4 LEA.HI.X R11, R19, R11, R26, 0x1, P1 ;  /* 0x0000000b130bc211 */ /* 0x000fe400008f0c1a */
[----:B------:R-:W-:Y:S01]  /*26d0*/  @!P2 IADD3 R19, P1, R133, UR22, RZ ;  /* 0x000000168513ac10 */ /* 0x000fe2000ff3e0ff */
[----:B-1----:R-:W1:Y:S01]  /*26e0*/  @!P2 LDC.64 R8, c[0x0][0x218] ;  /* 0x00008600ff08ab82 */ /* 0x002e620000000a00 */
[----:B------:R-:W-:Y:S02]  /*26f0*/  @!P0 IMAD.MOV.U32 R29, RZ, RZ, R2 ;  /* 0x000000ffff1d8224 */ /* 0x000fe400078e0002 */
[----:B------:R-:W-:Y:S01]  /*2700*/  @!P2 IADD3.X R26, R2, UR23, R17, P1, !PT ;  /* 0x00000017021aac10 */ /* 0x000fe20008ffe411 */
[----:B------:R-:W-:Y:S02]  /*2710*/  @!P4 IMAD R17, R5, 0x2, R18 ;  /* 0x000000020511c824 */ /* 0x000fe400078e0212 */
[----:B------:R-:W-:-:S03]  /*2720*/  @!P0 IMAD.WIDE.U32 R28, R16, 0x30, R28 ;  /* 0x00000030101c8825 */ /* 0x000fc600078e001c */
[----:B------:R-:W-:Y:S01]  /*2730*/  @!P4 LDGSTS.E.BYPASS.LTC128B.128 [R17+0x6800], desc[UR14][R10.64] ;  /* 0x068000000a11cfae */ /* 0x000fe2000b901d4e */
[----:B------:R-:W-:Y:S01]  /*2740*/  @!P0 VIADD R16, R29, UR5 ;  /* 0x000000051d108c36 */ /* 0x000fe20008000000 */
[----:B------:R-:W-:Y:S01]  /*2750*/  ULDC UR5, c[0x0][0x39c] ;  /* 0x0000e70000057ab9 */ /* 0x000fe20000000800 */
[----:B---3--:R-:W2:Y:S01]  /*2760*/  @!P0 LDC.64 R6, c[0x0][0x218] ;  /* 0x00008600ff068b82 */ /* 0x008ea20000000a00 */
[----:B------:R-:W-:Y:S04]  /*2770*/  @!P4 LDGSTS.E.BYPASS.LTC128B.128 [R17+0x8800], desc[UR14][R10.64+0x80] ;  /* 0x088000800a11cfae */ /* 0x000fe8000b901d4e */
[----:B------:R3:W-:Y:S01]  /*2780*/  @!P4 LDGSTS.E.BYPASS.LTC128B.128 [R17+0xa800], desc[UR14][R10.64+0x100] ;  /* 0x0a8001000a11cfae */ /* 0x0007e2000b901d4e */
[----:B------:R-:W-:Y:S02]  /*2790*/  ISETP.GE.AND P4, PT, R12, R13, PT ;  /* 0x0000000d0c00720c */ /* 0x000fe40003f86270 */
[----:B-1----:R-:W-:-:S04]  /*27a0*/  @!P2 LEA R8, P1, R19, R8, 0x1 ;  /* 0x000000081308a211 */ /* 0x002fc800078208ff */
[----:B------:R-:W-:Y:S01]  /*27b0*/  @!P2 LEA.HI.X R9, R19, R9, R26, 0x1, P1 ;  /* 0x000000091309a211 */ /* 0x000fe200008f0c1a */
[----:B------:R-:W-:-:S05]  /*27c0*/  @!P2 IMAD R19, R5, 0x2, R24 ;  /* 0x000000020513a824 */ /* 0x000fca00078e0218 */
[----:B------:R-:W-:Y:S01]  /*27d0*/  @!P2 LDGSTS.E.BYPASS.LTC128B.128 [R19+0x7000], desc[UR14][R8.64] ;  /* 0x070000000813afae */ /* 0x000fe2000b901d4e */
[----:B--2---:R-:W-:-:S03]  /*27e0*/  @!P0 LEA R24, P1, R28, R6, 0x1 ;  /* 0x000000061c188211 */ /* 0x004fc600078208ff */
[----:B------:R-:W-:Y:S01]  /*27f0*/  @!P2 LDGSTS.E.BYPASS.LTC128B.128 [R19+0x9000], desc[UR14][R8.64+0x80] ;  /* 0x090000800813afae */ /* 0x000fe2000b901d4e */
[----:B------:R-:W-:-:S03]  /*2800*/  @!P0 LEA.HI.X R25, R28, R7, R16, 0x1, P1 ;  /* 0x000000071c198211 */ /* 0x000fc600008f0c10 */
[----:B------:R1:W-:Y:S01]  /*2810*/  @!P2 LDGSTS.E.BYPASS.LTC128B.128 [R19+0xb000], desc[UR14][R8.64+0x100] ;  /* 0x0b0001000813afae */ /* 0x0003e2000b901d4e */
[----:B------:R-:W-:Y:S01]  /*2820*/  LEA.HI R16, R3, R112, RZ, 0x4 ;  /* 0x0000007003107211 */ /* 0x000fe200078f20ff */
[----:B---3--:R-:W-:Y:S01]  /*2830*/  IMAD.SHL.U32 R11, R0, 0x40, RZ ;  /* 0x00000040000b7824 */ /* 0x008fe200078e00ff */
[----:B------:R-:W-:Y:S01]  /*2840*/  ISETP.GE.AND P2, PT, R14, R13, PT ;  /* 0x0000000d0e00720c */ /* 0x000fe20003f46270 */
[----:B------:R-:W-:Y:S01]  /*2850*/  @!P0 LDGSTS.E.BYPASS.LTC128B.128 [R15+0x7800], desc[UR14][R24.64] ;  /* 0x07800000180f8fae */ /* 0x000fe2000b901d4e */
[----:B------:R-:W-:Y:S01]  /*2860*/  LOP3.LUT R5, R16, 0xfffffff0, RZ, 0xc0, !PT ;  /* 0xfffffff010057812 */ /* 0x000fe200078ec0ff */
[----:B------:R-:W-:Y:S01]  /*2870*/  IMAD.SHL.U32 R10, R14, 0x8, RZ ;  /* 0x000000080e0a7824 */ /* 0x000fe200078e00ff */
[----:B------:R-:W-:Y:S01]  /*2880*/  SHF.R.S32.HI R7, RZ, 0x4, R16 ;  /* 0x00000004ff077819 */ /* 0x000fe20000011410 */
[----:B------:R-:W-:Y:S01]  /*2890*/  @!P0 LDGSTS.E.BYPASS.LTC128B.128 [R15+0x9800], desc[UR14][R24.64+0x80] ;  /* 0x09800080180f8fae */ /* 0x000fe2000b901d4e */
[----:B------:R-:W-:Y:S01]  /*28a0*/  IMAD.WIDE.U32 R12, R134, 0x20, RZ ;  /* 0x00000020860c7825 */ /* 0x000fe200078e00ff */
[----:B------:R-:W-:-:S02]  /*28b0*/  LOP3.LUT R11, R11, 0x1c0, RZ, 0xc0, !PT ;  /* 0x000001c00b0b7812 */ /* 0x000fc400078ec0ff */
[----:B------:R2:W-:Y:S01]  /*28c0*/  @!P0 LDGSTS.E.BYPASS.LTC128B.128 [R15+0xb800], desc[UR14][R24.64+0x100] ;  /* 0x0b800100180f8fae */ /* 0x0005e2000b901d4e */
[----:B------:R-:W-:Y:S01]  /*28d0*/  IMAD.IADD R5, R112, 0x1, -R5 ;  /* 0x0000000170057824 */ /* 0x000fe200078e0a05 */
[----:B------:R-:W-:Y:S02]  /*28e0*/  LEA.HI R16, R16, R7, RZ, 0x1 ;  /* 0x0000000710107211 */ /* 0x000fe400078f08ff */
[----:B------:R-:W0:Y:S01]  /*28f0*/  LDGDEPBAR ;  /* 0x00000000000079af */ /* 0x000e220000000000 */
[----:B------:R-:W-:Y:S02]  /*2900*/  LOP3.LUT R10, R11, 0x8, R10, 0xf8, !PT ;  /* 0x000000080b0a7812 */ /* 0x000fe400078ef80a */
[----:B------:R-:W-:Y:S02]  /*2910*/  SHF.R.S32.HI R6, RZ, 0x1f, R5 ;  /* 0x0000001fff067819 */ /* 0x000fe40000011405 */
[----:B------:R-:W-:Y:S02]  /*2920*/  LOP3.LUT R16, R16, 0xfffffffe, RZ, 0xc0, !PT ;  /* 0xfffffffe10107812 */ /* 0x000fe400078ec0ff */
[----:B------:R-:W-:-:S03]  /*2930*/  LEA.HI R6, R6, R5, RZ, 0x3 ;  /* 0x0000000506067211 */ /* 0x000fc600078f18ff */
[----:B------:R-:W-:Y:S01]  /*2940*/  IMAD.IADD R7, R7, 0x1, -R16 ;  /* 0x0000000107077824 */ /* 0x000fe200078e0a10 */
[----:B------:R-:W-:Y:S01]  /*2950*/  LOP3.LUT R14, R6, 0xfffffff8, RZ, 0xc0, !PT ;  /* 0xfffffff8060e7812 */ /* 0x000fe200078ec0ff */
[C---:B-1----:R-:W-:Y:S02]  /*2960*/  IMAD R9, R146.reuse, R135, R21 ;  /* 0x0000008792097224 */ /* 0x042fe400078e0215 */
[----:B------:R-:W-:-:S04]  /*2970*/  IMAD.WIDE.U32 R146, R146, R134, R22 ;  /* 0x0000008692927225 */ /* 0x000fc800078e0016 */
[----:B------:R-:W-:Y:S01]  /*2980*/  IMAD.IADD R144, R147, 0x1, R9 ;  /* 0x0000000193907824 */ /* 0x000fe200078e0209 */
[C---:B------:R-:W-:Y:S01]  /*2990*/  LEA R204, P0, R146.reuse, UR8, 0x1 ;  /* 0x0000000892cc7c11 */ /* 0x040fe2000f8008ff */
[----:B------:R-:W-:Y:S01]  /*29a0*/  IMAD.IADD R14, R5, 0x1, -R14 ;  /* 0x00000001050e7824 */ /* 0x000fe200078e0a0e */
[----:B------:R-:W-:Y:S01]  /*29b0*/  SHF.R.U32.HI R9, RZ, 0x3, R11 ;  /* 0x00000003ff097819 */ /* 0x000fe2000001160b */
[----:B------:R-:W-:Y:S01]  /*29c0*/  IMAD.SHL.U32 R8, R135, 0x20, RZ ;  /* 0x0000002087087824 */ /* 0x000fe200078e00ff */
[----:B------:R-:W-:Y:S01]  /*29d0*/  LEA.HI.X R203, R146, UR9, R144, 0x1, P0 ;  /* 0x0000000992cb7c11 */ /* 0x000fe200080f0c90 */
[----:B------:R-:W-:-:S04]  /*29e0*/  DEPBAR.LE SB0, 0x0 ;  /* 0x000080000000791a */ /* 0x000fc80000000000 */
[----:B------:R-:W-:Y:S01]  /*29f0*/  BAR.SYNC.DEFER_BLOCKING 0x0 ;  /* 0x0000000000007b1d */ /* 0x000fe20000010000 */
[----:B------:R-:W-:Y:S01]  /*2a00*/  @!P2 IMAD.MOV.U32 R202, RZ, RZ, R204 ;  /* 0x000000ffffcaa224 */ /* 0x000fe200078e00cc */
[----:B------:R-:W-:Y:S01]  /*2a10*/  @!P6 IADD3 R12, P0, R204, R12, RZ ;  /* 0x0000000ccc0ce210 */ /* 0x000fe20007f1e0ff */
[----:B------:R-:W-:Y:S01]  /*2a20*/  IMAD.SHL.U32 R6, R6, 0x40, RZ ;  /* 0x0000004006067824 */ /* 0x000fe200078e00ff */
[----:B------:R-:W-:Y:S01]  /*2a30*/  LOP3.LUT R10, R10, R9, RZ, 0x3c, !PT ;  /* 0x000000090a0a7212 */ /* 0x000fe200078e3cff */
[----:B------:R-:W-:Y:S01]  /*2a40*/  @!P4 IMAD R5, R135, 0x60, RZ ;  /* 0x000000608705c824 */ /* 0x000fe200078e02ff */
[----:B------:R-:W-:Y:S01]  /*2a50*/  @!P6 IADD3.X R13, R203, R13, R8, P0, !PT ;  /* 0x0000000dcb0de210 */ /* 0x000fe200007fe408 */
[C---:B------:R-:W-:Y:S01]  /*2a60*/  IMAD.SHL.U32 R8, R7.reuse, 0x8, RZ ;  /* 0x0000000807087824 */ /* 0x040fe200078e00ff */
[----:B------:R-:W-:Y:S01]  /*2a70*/  LOP3.LUT R6, R6, 0xfffffe00, RZ, 0xc0, !PT ;  /* 0xfffffe0006067812 */ /* 0x000fe200078ec0ff */
[----:B------:R-:W-:-:S05]  /*2a80*/  IMAD R201, R7, 0x200, R10 ;  /* 0x0000020007c97824 */ /* 0x000fca00078e020a */
        /* <DEDUP_REMOVED lines=12> */
[----:B------:R-:W-:-:S02]  /*2b50*/  IMAD.SHL.U32 R14, R14, 0x40, RZ ;  /* 0x000000400e0e7824 */ /* 0x000fc400078e00ff */
[----:B------:R-:W-:Y:S03]  /*2b60*/  @P6 STS.128 [R207+0xc800], RZ ;  /* 0x00c800ffcf006388 */ /* 0x000fe60000000c00 */
[----:B------:R-:W-:Y:S01]  /*2b70*/  LOP3.LUT R7, R14, 0x1c0, RZ, 0xc0, !PT ;  /* 0x000001c00e077812 */ /* 0x000fe200078ec0ff */
[----:B------:R-:W-:Y:S01]  /*2b80*/  @P6 STS.128 [R207+0xe800], RZ ;  /* 0x00e800ffcf006388 */ /* 0x000fe20000000c00 */
[C---:B------:R-:W-:Y:S02]  /*2b90*/  @!P5 LEA R14, P0, R134.reuse, R204, 0x6 ;  /* 0x000000cc860ed211 */ /* 0x040fe400078030ff */
[----:B------:R-:W-:Y:S01]  /*2ba0*/  LOP3.LUT R8, R7, 0x8, R8, 0xf8, !PT ;  /* 0x0000000807087812 */ /* 0x000fe200078ef808 */
[----:B------:R-:W-:Y:S01]  /*2bb0*/  @P6 STS.128 [R207+0x10800], RZ ;  /* 0x010800ffcf006388 */ /* 0x000fe20000000c00 */
[----:B------:R-:W-:Y:S01]  /*2bc0*/  SHF.R.U32.HI R3, RZ, 0x3, R7 ;  /* 0x00000003ff037819 */ /* 0x000fe20000011607 */
[----:B------:R-:W-:Y:S01]  /*2bd0*/  IMAD.MOV.U32 R7, RZ, RZ, 0x10 ;  /* 0x00000010ff077424 */ /* 0x000fe200078e00ff */
[----:B--2---:R-:W-:Y:S01]  /*2be0*/  @!P5 LEA.HI.X R15, R134, R203, R135, 0x6, P0 ;  /* 0x000000cb860fd211 */ /* 0x004fe200000f3487 */
[----:B------:R-:W-:Y:S01]  /*2bf0*/  @!PT LDS RZ, [RZ] ;  /* 0x00000000fffff984 */ /* 0x000fe20000000800 */
[----:B------:R-:W-:Y:S01]  /*2c00*/  @!PT LDS RZ, [RZ] ;  /* 0x00000000fffff984 */ /* 0x000fe20000000800 */
[----:B------:R-:W-:Y:S01]  /*2c10*/  @!PT LDS RZ, [RZ] ;  /* 0x00000000fffff984 */ /* 0x000fe20000000800 */
[----:B------:R-:W-:Y:S01]  /*2c20*/  @!P6 LDGSTS.E.BYPASS.LTC128B.128 [R207+0xc800], desc[UR14][R12.64] ;  /* 0x0c8000000ccfefae */ /* 0x000fe2000b901d4e */
[----:B------:R-:W-:-:S02]  /*2c30*/  LOP3.LUT R3, R8, R3, RZ, 0x3c, !PT ;  /* 0x0000000308037212 */ /* 0x000fc400078e3cff */
[----:B------:R-:W-:Y:S01]  /*2c40*/  SEL R7, R7, 0xfffffff0, !P1 ;  /* 0xfffffff007077807 */ /* 0x000fe20004800000 */
[----:B------:R-:W-:Y:S02]  /*2c50*/  @!P6 LDGSTS.E.BYPASS.LTC128B.128 [R207+0xe800], desc[UR14][R12.64+0x80] ;  /* 0x0e8000800ccfefae */ /* 0x000fe4000b901d4e */
[----:B------:R-:W-:Y:S02]  /*2c60*/  IMAD.IADD R196, R6, 0x1, R3 ;  /* 0x0000000106c47824 */ /* 0x000fe400078e0203 */
[----:B------:R-:W-:Y:S01]  /*2c70*/  @!P6 LDGSTS.E.BYPASS.LTC128B.128 [R207+0x10800], desc[UR14][R12.64+0x100] ;  /* 0x108001000ccfefae */ /* 0x000fe2000b901d4e */
[----:B-1----:R-:W-:-:S03]  /*2c80*/  @!P4 IMAD.MOV.U32 R202, RZ, RZ, R204 ;  /* 0x000000ffffcac224 */ /* 0x002fc600078e00cc */
[----:B------:R-:W-:Y:S01]  /*2c90*/  @P5 STS.128 [R207+0xd000], RZ ;  /* 0x00d000ffcf005388 */ /* 0x000fe20000000c00 */
[----:B------:R-:W-:-:S03]  /*2ca0*/  @!P4 IMAD.WIDE.U32 R10, R134, 0x60, R202 ;  /* 0x00000060860ac825 */ /* 0x000fc600078e00ca */
[----:B------:R-:W-:Y:S01]  /*2cb0*/  @P5 STS.128 [R207+0xf000], RZ ;  /* 0x00f000ffcf005388 */ /* 0x000fe20000000c00 */
[----:B------:R-:W-:-:S03]  /*2cc0*/  IMAD R202, R113, 0x400, R6 ;  /* 0x0000040071ca7824 */ /* 0x000fc600078e0206 */
[----:B------:R-:W-:Y:S01]  /*2cd0*/  @P5 STS.128 [R207+0x11000], RZ ;  /* 0x011000ffcf005388 */ /* 0x000fe20000000c00 */
[----:B------:R-:W-:Y:S02]  /*2ce0*/  @!P4 IMAD.IADD R11, R11, 0x1, R5 ;  /* 0x000000010b0bc824 */ /* 0x000fe400078e0205 */
[----:B------:R-:W-:Y:S01]  /*2cf0*/  IMAD.IADD R202, R3, 0x1, R202 ;  /* 0x0000000103ca7824 */ /* 0x000fe200078e02ca */
[----:B------:R-:W-:Y:S01]  /*2d00*/  @!PT LDS RZ, [RZ] ;  /* 0x00000000fffff984 */ /* 0x000fe20000000800 */
[----:B------:R-:W-:Y:S01]  /*2d10*/  @!PT LDS RZ, [RZ] ;  /* 0x00000000fffff984 */ /* 0x000fe20000000800 */
[----:B------:R-:W-:Y:S01]  /*2d20*/  @!PT LDS RZ, [RZ] ;  /* 0x00000000fffff984 */ /* 0x000fe20000000800 */
[----:B------:R-:W-:Y:S01]  /*2d30*/  @!P5 LDGSTS.E.BYPASS.LTC128B.128 [R207+0xd000], desc[UR14][R14.64] ;  /* 0x0d0000000ecfdfae */ /* 0x000fe2000b901d4e */
[----:B------:R-:W-:-:S03]  /*2d40*/  IMAD.MOV.U32 R5, RZ, RZ, 0x20 ;  /* 0x00000020ff057424 */ /* 0x000fc600078e00ff */
[----:B------:R-:W-:Y:S01]  /*2d50*/  @!P5 LDGSTS.E.BYPASS.LTC128B.128 [R207+0xf000], desc[UR14][R14.64+0x80] ;  /* 0x0f0000800ecfdfae */ /* 0x000fe2000b901d4e */
[----:B------:R-:W-:Y:S02]  /*2d60*/  LEA R202, R202, UR4, 0x1 ;  /* 0x00000004caca7c11 */ /* 0x000fe4000f8e08ff */
[----:B------:R-:W-:Y:S01]  /*2d70*/  SEL R5, R5, 0xffffffe0, !P2 ;  /* 0xffffffe005057807 */ /* 0x000fe20005000000 */
[----:B------:R-:W-:Y:S01]  /*2d80*/  @!P5 LDGSTS.E.BYPASS.LTC128B.128 [R207+0x11000], desc[UR14][R14.64+0x100] ;  /* 0x110001000ecfdfae */ /* 0x000fe2000b901d4e */
[----:B------:R-:W-:Y:S01]  /*2d90*/  R2P PR, R0, 0x6 ;  /* 0x0000000600007804 */ /* 0x000fe20000000000 */
[----:B------:R-:W-:Y:S02]  /*2da0*/  VIADD R0, R201, 0x6000 ;  /* 0x00006000c9007836 */ /* 0x000fe40000000000 */
[----:B------:R-:W-:Y:S01]  /*2db0*/  @P4 STS.128 [R207+0xd800], RZ ;  /* 0x00d800ffcf004388 */ /* 0x000fe20000000c00 */
[--C-:B------:R-:W-:Y:S02]  /*2dc0*/  IMAD R200, R7, 0x2, R202.reuse ;  /* 0x0000000207c87824 */ /* 0x100fe400078e02ca */
[C---:B------:R-:W-:Y:S01]  /*2dd0*/  IMAD R198, R5.reuse, 0x2, R202 ;  /* 0x0000000205c67824 */ /* 0x040fe200078e02ca */
[----:B------:R-:W-:Y:S01]  /*2de0*/  @P4 STS.128 [R207+0xf800], RZ ;  /* 0x00f800ffcf004388 */ /* 0x000fe20000000c00 */
[----:B------:R-:W-:-:S03]  /*2df0*/  IMAD R197, R5, 0x2, R200 ;  /* 0x0000000205c57824 */ /* 0x000fc600078e02c8 */
[----:B------:R-:W-:Y:S02]  /*2e00*/  @P4 STS.128 [R207+0x11800], RZ ;  /* 0x011800ffcf004388 */ /* 0x000fe40000000c00 */
[----:B------:R-:W-:Y:S02]  /*2e10*/  @P1 VIADD R199, R0, 0xffffffe0 ;  /* 0xffffffe000c71836 */ /* 0x000fe40000000000 */
        /* <DEDUP_REMOVED lines=11> */
[----:B------:R-:W-:-:S02]  /*2ed0*/  VIADD R187, R199, 0x2000 ;  /* 0x00002000c7bb7836 */ /* 0x000fc40000000000 */
[----:B------:R-:W-:Y:S01]  /*2ee0*/  IMAD.IADD R195, R201, 0x1, R0 ;  /* 0x00000001c9c37824 */ /* 0x000fe200078e0200 */
[----:B------:R-:W-:Y:S01]  /*2ef0*/  LDSM.16.M88.4 R20, [R202] ;  /* 0x00000000ca14783b */ /* 0x000fe20000000200 */
[----:B------:R-:W-:Y:S02]  /*2f00*/  IMAD.IADD R188, R0, 0x1, R199 ;  /* 0x0000000100bc7824 */ /* 0x000fe400078e02c7 */
[C---:B------:R-:W-:Y:S01]  /*2f10*/  VIADD R186, R199.reuse, 0x2800 ;  /* 0x00002800c7ba7836 */ /* 0x040fe20000000000 */
[----:B------:R-:W2:Y:S01]  /*2f20*/  LDSM.16.M88.4 R32, [R201+0x6000] ;  /* 0x00600000c920783b */ /* 0x000ea20000000200 */
[C---:B------:R-:W-:Y:S02]  /*2f30*/  VIADD R185, R199.reuse, 0x3000 ;  /* 0x00003000c7b97836 */ /* 0x040fe40000000000 */
[C---:B------:R-:W-:Y:S01]  /*2f40*/  VIADD R184, R199.reuse, 0x3800 ;  /* 0x00003800c7b87836 */ /* 0x040fe20000000000 */
[----:B------:R-:W-:Y:S01]  /*2f50*/  LDSM.16.M88.4 R100, [R200] ;  /* 0x00000000c864783b */ /* 0x000fe20000000200 */
[----:B------:R-:W-:-:S02]  /*2f60*/  VIADD R183, R199, 0x4000 ;  /* 0x00004000c7b77836 */ /* 0x000fc40000000000 */
[C---:B------:R-:W-:Y:S01]  /*2f70*/  VIADD R182, R199.reuse, 0x4800 ;  /* 0x00004800c7b67836 */ /* 0x040fe20000000000 */
[----:B------:R-:W-:Y:S01]  /*2f80*/  LDSM.16.M88.4 R16, [R199] ;  /* 0x00000000c710783b */ /* 0x000fe20000000200 */
[C---:B------:R-:W-:Y:S02]  /*2f90*/  VIADD R181, R199.reuse, 0x5000 ;  /* 0x00005000c7b57836 */ /* 0x040fe40000000000 */
[----:B------:R-:W-:Y:S01]  /*2fa0*/  VIADD R180, R199, 0x5800 ;  /* 0x00005800c7b47836 */ /* 0x000fe20000000000 */
[----:B------:R-:W-:Y:S04]  /*2fb0*/  LDSM.16.M88.4 R92, [R198] ;  /* 0x00000000c65c783b */ /* 0x000fe80000000200 */
[----:B------:R-:W3:Y:S04]  /*2fc0*/  LDSM.16.M88.4 R52, [R201+0x6800] ;  /* 0x00680000c934783b */ /* 0x000ee80000000200 */
[----:B-1----:R-:W-:Y:S04]  /*2fd0*/  LDSM.16.M88.4 R8, [R195+0x6000] ;  /* 0x00600000c308783b */ /* 0x002fe80000000200 */
[----:B------:R-:W1:Y:S04]  /*2fe0*/  LDSM.16.M88.4 R72, [R201+0x7000] ;  /* 0x00700000c948783b */ /* 0x000e680000000200 */
[----:B------:R-:W-:Y:S04]  /*2ff0*/  LDSM.16.M88.4 R44, [R197] ;  /* 0x00000000c52c783b */ /* 0x000fe80000000200 */
[----:B------:R-:W-:Y:S04]  /*3000*/  LDSM.16.M88.4 R12, [R188] ;  /* 0x00000000bc0c783b */ /* 0x000fe80000000200 */
[----:B------:R-:W4:Y:S01]  /*3010*/  LDSM.16.M88.4 R84, [R199+0x800] ;  /* 0x00080000c754783b */ /* 0x000f220000000200 */
[C---:B--2---:R-:W-:Y:S03]  /*3020*/  HMMA.16816.F32.BF16 R24, R20.reuse, R32, RZ ;  /* 0x000000201418723c */ /* 0x044fe600000418ff */
[----:B------:R-:W2:Y:S04]  /*3030*/  LDSM.16.M88.4 R80, [R201+0x7800] ;  /* 0x00780000c950783b */ /* 0x000ea80000000200 */
[----:B------:R-:W-:Y:S01]  /*3040*/  LDSM.16.M88.4 R36, [R202+0x2000] ;  /* 0x00200000ca24783b */ /* 0x000fe20000000200 */
[C---:B------:R-:W-:Y:S03]  /*3050*/  HMMA.16816.F32.BF16 R32, R20.reuse, R34, RZ ;  /* 0x000000221420723c */ /* 0x040fe600000418ff */
[----:B------:R-:W-:Y:S04]  /*3060*/  LDSM.16.M88.4 R28, [R201+0x8000] ;  /* 0x00800000c91c783b */ /* 0x000fe80000000200 */
[----:B------:R-:W-:Y:S01]  /*3070*/  LDSM.16.M88.4 R64, [R195+0x6800] ;  /* 0x00680000c340783b */ /* 0x000fe20000000200 */
[C---:B---3--:R-:W-:Y:S03]  /*3080*/  HMMA.16816.F32.BF16 R40, R20.reuse, R52, RZ ;  /* 0x000000341428723c */ /* 0x048fe600000418ff */
[----:B------:R-:W-:Y:S04]  /*3090*/  LDSM.16.M88.4 R60, [R199+0x1800] ;  /* 0x00180000c73c783b */ /* 0x000fe80000000200 */
[----:B------:R-:W-:Y:S01]  /*30a0*/  LDSM.16.M88.4 R96, [R200+0x2000] ;  /* 0x00200000c860783b */ /* 0x000fe20000000200 */
[----:B------:R-:W-:Y:S03]  /*30b0*/  HMMA.16816.F32.BF16 R52, R20, R54, RZ ;  /* 0x000000361434723c */ /* 0x000fe600000418ff */
[----:B------:R-:W-:Y:S03]  /*30c0*/  LDSM.16.M88.4 R56, [R199+0x2000] ;  /* 0x00200000c738783b */ /* 0x000fe60000000200 */
[C---:B------:R-:W-:Y:S01]  /*30d0*/  HMMA.16816.F32.BF16 R24, R100.reuse, R16, R24 ;  /* 0x000000106418723c */ /* 0x040fe20000041818 */
[----:B------:R-:W-:Y:S04]  /*30e0*/  LDSM.16.M88.4 R48, [R188+0x800] ;  /* 0x00080000bc30783b */ /* 0x000fe80000000200 */
[----:B------:R-:W-:Y:S01]  /*30f0*/  LDSM.16.M88.4 R108, [R195+0x7800] ;  /* 0x00780000c36c783b */ /* 0x000fe20000000200 */
[----:B------:R-:W-:Y:S03]  /*3100*/  HMMA.16816.F32.BF16 R32, R100, R18, R32 ;  /* 0x000000126420723c */ /* 0x000fe60000041820 */
[----:B------:R-:W-:Y:S03]  /*3110*/  LDSM.16.M88.4 R88, [R198+0x2000] ;  /* 0x00200000c658783b */ /* 0x000fe60000000200 */
[C---:B-1----:R-:W-:Y:S01]  /*3120*/  HMMA.16816.F32.BF16 R76, R20.reuse, R72, RZ ;  /* 0x00000048144c723c */ /* 0x042fe200000418ff */
[----:B------:R-:W-:Y:S04]  /*3130*/  LDSM.16.M88.4 R104, [R195+0x8000] ;  /* 0x00800000c368783b */ /* 0x000fe80000000200 */
[----:B------:R-:W-:Y:S01]  /*3140*/  LDSM.16.M88.4 R16, [R201+0x8800] ;  /* 0x00880000c910783b */ /* 0x000fe20000000200 */
[----:B------:R-:W-:Y:S03]  /*3150*/  HMMA.16816.F32.BF16 R72, R20, R74, RZ ;  /* 0x0000004a1448723c */ /* 0x000fe600000418ff */
[----:B------:R-:W0:Y:S03]  /*3160*/  LDGDEPBAR ;  /* 0x00000000000079af */ /* 0x000e260000000000 */
[C---:B------:R-:W-:Y:S06]  /*3170*/  HMMA.16816.F32.BF16 R24, R92.reuse, R8, R24 ;  /* 0x000000085c18723c */ /* 0x040fec0000041818 */
[----:B------:R-:W-:Y:S01]  /*3180*/  HMMA.16816.F32.BF16 R32, R92, R10, R32 ;  /* 0x0000000a5c20723c */ /* 0x000fe20000041820 */
[----:B------:R-:W1:Y:S05]  /*3190*/  LDSM.16.M88.4 R8, [R199+0x1000] ;  /* 0x00100000c708783b */ /* 0x000e6a0000000200 */
[----:B----4-:R-:W-:Y:S06]  /*31a0*/  HMMA.16816.F32.BF16 R40, R100, R84, R40 ;  /* 0x000000546428723c */ /* 0x010fec0000041828 */
[----:B--2---:R-:W-:Y:S06]  /*31b0*/  HMMA.16816.F32.BF16 R68, R20, R80, RZ ;  /* 0x000000501444723c */ /* 0x004fec00000418ff */
[C---:B------:R-:W-:Y:S06]  /*31c0*/  HMMA.16816.F32.BF16 R24, R44.reuse, R12, R24 ;  /* 0x0000000c2c18723c */ /* 0x040fec0000041818 */
[----:B------:R-:W-:Y:S01]  /*31d0*/  HMMA.16816.F32.BF16 R32, R44, R14, R32 ;  /* 0x0000000e2c20723c */ /* 0x000fe20000041820 */
[----:B------:R-:W2:Y:S05]  /*31e0*/  LDSM.16.M88.4 R12, [R195+0x7000] ;  /* 0x00700000c30c783b */ /* 0x000eaa0000000200 */
[----:B------:R-:W-:Y:S01]  /*31f0*/  HMMA.16816.F32.BF16 R52, R100, R86, R52 ;  /* 0x000000566434723c */ /* 0x000fe20000041834 */
[----:B------:R-:W-:Y:S05]  /*3200*/  LDSM.16.M88.4 R84, [R188+0x1800] ;  /* 0x00180000bc54783b */ /* 0x000fea0000000200 */
[----:B------:R-:W-:Y:S01]  /*3210*/  HMMA.16816.F32.BF16 R20, R20, R82, RZ ;  /* 0x000000521414723c */ /* 0x000fe200000418ff */
[----:B------:R-:W-:Y:S05]  /*3220*/  LDSM.16.M88.4 R80, [R188+0x2000] ;  /* 0x00200000bc50783b */ /* 0x000fea0000000200 */
[C---:B-1----:R-:W-:Y:S06]  /*3230*/  HMMA.16816.F32.BF16 R76, R100.reuse, R8, R76 ;  /* 0x00000008644c723c */ /* 0x042fec000004184c */
[----:B------:R-:W-:Y:S01]  /*3240*/  HMMA.16816.F32.BF16 R72, R100, R10, R72 ;  /* 0x0000000a6448723c */ /* 0x000fe20000041848 */
[----:B------:R-:W1:Y:S05]  /*3250*/  LDSM.16.M88.4 R8, [R188+0x1000] ;  /* 0x00100000bc08783b */ /* 0x000e6a0000000200 */
[C---:B------:R-:W-:Y:S06]  /*3260*/  HMMA.16816.F32.BF16 R24, R36.reuse, R28, R24 ;  /* 0x0000001c2418723c */ /* 0x040fec0000041818 */
[----:B------:R-:W-:Y:S01]  /*3270*/  HMMA.16816.F32.BF16 R32, R36, R30, R32 ;  /* 0x0000001e2420723c */ /* 0x000fe20000041820 */
[----:B------:R-:W-:Y:S05]  /*3280*/  LDSM.16.M88.4 R28, [R199+0x2800] ;  /* 0x00280000c71c783b */ /* 0x000fea0000000200 */
[----:B------:R-:W-:Y:S06]  /*3290*/  HMMA.16816.F32.BF16 R40, R92, R64, R40 ;  /* 0x000000405c28723c */ /* 0x000fec0000041828 */
[----:B------:R-:W-:Y:S06]  /*32a0*/  HMMA.16816.F32.BF16 R68, R100, R60, R68 ;  /* 0x0000003c6444723c */ /* 0x000fec0000041844 */
[C---:B------:R-:W-:Y:S01]  /*32b0*/  HMMA.16816.F32.BF16 R52, R92.reuse, R66, R52 ;  /* 0x000000425c34723c */ /* 0x040fe20000041834 */
[----:B------:R-:W-:Y:S05]  /*32c0*/  LDSM.16.M88.4 R64, [R197+0x2000] ;  /* 0x00200000c540783b */ /* 0x000fea0000000200 */
[C---:B--2---:R-:W-:Y:S06]  /*32d0*/  HMMA.16816.F32.BF16 R76, R92.reuse, R12, R76 ;  /* 0x0000000c5c4c723c */ /* 0x044fec000004184c */
[----:B------:R-:W-:Y:S01]  /*32e0*/  HMMA.16816.F32.BF16 R72, R92, R14, R72 ;  /* 0x0000000e5c48723c */ /* 0x000fe20000041848 */
[----:B------:R-:W2:Y:S05]  /*32f0*/  LDSM.16.M88.4 R12, [R201+0x9000] ;  /* 0x00900000c90c783b */ /* 0x000eaa0000000200 */
[C---:B------:R-:W-:Y:S06]  /*3300*/  HMMA.16816.F32.BF16 R24, R96.reuse, R56, R24 ;  /* 0x000000386018723c */ /* 0x040fec0000041818 */
[----:B------:R-:W-:Y:S01]  /*3310*/  HMMA.16816.F32.BF16 R32, R96, R58, R32 ;  /* 0x0000003a6020723c */ /* 0x000fe20000041820 */
[----:B------:R-:W-:Y:S05]  /*3320*/  LDSM.16.M88.4 R56, [R201+0xa000] ;  /* 0x00a00000c938783b */ /* 0x000fea0000000200 */
[----:B------:R-:W-:Y:S01]  /*3330*/  HMMA.16816.F32.BF16 R100, R100, R62, R20 ;  /* 0x0000003e6464723c */ /* 0x000fe20000041814 */
[----:B------:R-:W3:Y:S04]  /*3340*/  LDSM.16.M88.4 R60, [R201+0x9800] ;  /* 0x00980000c93c783b */ /* 0x000ee80000000200 */
[----:B------:R-:W-:Y:S01]  /*3350*/  LDSM.16.M88.4 R20, [R195+0x8800] ;  /* 0x00880000c314783b */ /* 0x000fe20000000200 */
[----:B------:R-:W-:Y:S06]  /*3360*/  HMMA.16816.F32.BF16 R40, R44, R48, R40 ;  /* 0x000000302c28723c */ /* 0x000fec0000041828 */
[----:B------:R-:W-:Y:S06]  /*3370*/  HMMA.16816.F32.BF16 R68, R92, R108, R68 ;  /* 0x0000006c5c44723c */ /* 0x000fec0000041844 */
[C---:B------:R-:W-:Y:S01]  /*3380*/  HMMA.16816.F32.BF16 R52, R44.reuse, R50, R52 ;  /* 0x000000322c34723c */ /* 0x040fe20000041834 */
[----:B------:R-:W-:Y:S05]  /*3390*/  LDSM.16.M88.4 R48, [R202+0x4000] ;  /* 0x00400000ca30783b */ /* 0x000fea0000000200 */
[C---:B-1----:R-:W-:Y:S06]  /*33a0*/  HMMA.16816.F32.BF16 R76, R44.reuse, R8, R76 ;  /* 0x000000082c4c723c */ /* 0x042fec000004184c */
[----:B------:R-:W-:Y:S01]  /*33b0*/  HMMA.16816.F32.BF16 R72, R44, R10, R72 ;  /* 0x0000000a2c48723c */ /* 0x000fe20000041848 */
[----:B------:R-:W1:Y:S05]  /*33c0*/  LDSM.16.M88.4 R8, [R199+0x3000] ;  /* 0x00300000c708783b */ /* 0x000e6a0000000200 */
[C---:B------:R-:W-:Y:S06]  /*33d0*/  HMMA.16816.F32.BF16 R24, R88.reuse, R104, R24 ;  /* 0x000000685818723c */ /* 0x040fec0000041818 */
[----:B------:R-:W-:Y:S01]  /*33e0*/  HMMA.16816.F32.BF16 R32, R88, R106, R32 ;  /* 0x0000006a5820723c */ /* 0x000fe20000041820 */
[----:B------:R-:W-:Y:S05]  /*33f0*/  LDSM.16.M88.4 R104, [R188+0x2800] ;  /* 0x00280000bc68783b */ /* 0x000fea0000000200 */
[----:B------:R-:W-:Y:S01]  /*3400*/  HMMA.16816.F32.BF16 R92, R92, R110, R100 ;  /* 0x0000006e5c5c723c */ /* 0x000fe20000041864 */
[----:B------:R-:W4:Y:S04]  /*3410*/  LDSM.16.M88.4 R108, [R199+0x3800] ;  /* 0x00380000c76c783b */ /* 0x000f280000000200 */
[----:B------:R-:W-:Y:S01]  /*3420*/  LDSM.16.M88.4 R100, [R199+0x4000] ;  /* 0x00400000c764783b */ /* 0x000fe20000000200 */
[----:B------:R-:W-:Y:S06]  /*3430*/  HMMA.16816.F32.BF16 R40, R36, R16, R40 ;  /* 0x000000102428723c */ /* 0x000fec0000041828 */
[----:B------:R-:W-:Y:S06]  /*3440*/  HMMA.16816.F32.BF16 R68, R44, R84, R68 ;  /* 0x000000542c44723c */ /* 0x000fec0000041844 */
[C---:B------:R-:W-:Y:S01]  /*3450*/  HMMA.16816.F32.BF16 R52, R36.reuse, R18, R52 ;  /* 0x000000122434723c */ /* 0x040fe20000041834 */
[----:B------:R-:W-:Y:S05]  /*3460*/  LDSM.16.M88.4 R16, [R200+0x4000] ;  /* 0x00400000c810783b */ /* 0x000fea0000000200 */
[C---:B--2---:R-:W-:Y:S06]  /*3470*/  HMMA.16816.F32.BF16 R76, R36.reuse, R12, R76 ;  /* 0x0000000c244c723c */ /* 0x044fec000004184c */
[----:B------:R-:W-:Y:S01]  /*3480*/  HMMA.16816.F32.BF16 R72, R36, R14, R72 ;  /* 0x0000000e2448723c */ /* 0x000fe20000041848 */
[----:B------:R-:W-:Y:S05]  /*3490*/  LDSM.16.M88.4 R12, [R198+0x4000] ;  /* 0x00400000c60c783b */ /* 0x000fea0000000200 */
[C---:B------:R-:W-:Y:S06]  /*34a0*/  HMMA.16816.F32.BF16 R24, R64.reuse, R80, R24 ;  /* 0x000000504018723c */ /* 0x040fec0000041818 */
[----:B------:R-:W-:Y:S01]  /*34b0*/  HMMA.16816.F32.BF16 R32, R64, R82, R32 ;  /* 0x000000524020723c */ /* 0x000fe20000041820 */
[----:B------:R-:W-:Y:S05]  /*34c0*/  LDSM.16.M88.4 R80, [R195+0x9800] ;  /* 0x00980000c350783b */ /* 0x000fea0000000200 */
[----:B------:R-:W-:Y:S01]  /*34d0*/  HMMA.16816.F32.BF16 R92, R44, R86, R92 ;  /* 0x000000562c5c723c */ /* 0x000fe2000004185c */
[----:B------:R-:W2:Y:S04]  /*34e0*/  LDSM.16.M88.4 R84, [R195+0x9000] ;  /* 0x00900000c354783b */ /* 0x000ea80000000200 */
[----:B------:R-:W-:Y:S01]  /*34f0*/  LDSM.16.M88.4 R44, [R201+0xa800] ;  /* 0x00a80000c92c783b */ /* 0x000fe20000000200 */
[----:B------:R-:W-:Y:S06]  /*3500*/  HMMA.16816.F32.BF16 R40, R96, R28, R40 ;  /* 0x0000001c6028723c */ /* 0x000fec0000041828 */
[----:B---3--:R-:W-:Y:S06]  /*3510*/  HMMA.16816.F32.BF16 R68, R36, R60, R68 ;  /* 0x0000003c2444723c */ /* 0x008fec0000041844 */
[C---:B------:R-:W-:Y:S01]  /*3520*/  HMMA.16816.F32.BF16 R52, R96.reuse, R30, R52 ;  /* 0x0000001e6034723c */ /* 0x040fe20000041834 */
[----:B------:R-:W-:Y:S05]  /*3530*/  LDSM.16.M88.4 R28, [R195+0xa000] ;  /* 0x00a00000c31c783b */ /* 0x000fea0000000200 */
[C---:B-1----:R-:W-:Y:S06]  /*3540*/  HMMA.16816.F32.BF16 R76, R96.reuse, R8, R76 ;  /* 0x00000008604c723c */ /* 0x042fec000004184c */
[----:B------:R-:W-:Y:S01]  /*3550*/  HMMA.16816.F32.BF16 R72, R96, R10, R72 ;  /* 0x0000000a6048723c */ /* 0x000fe20000041848 */
[----:B------:R-:W-:Y:S05]  /*3560*/  LDSM.16.M88.4 R8, [R197+0x4000] ;  /* 0x00400000c508783b */ /* 0x000fea0000000200 */
[C---:B------:R-:W-:Y:S06]  /*3570*/  HMMA.16816.F32.BF16 R24, R48.reuse, R56, R24 ;  /* 0x000000383018723c */ /* 0x040fec0000041818 */
[----:B------:R-:W-:Y:S01]  /*3580*/  HMMA.16816.F32.BF16 R32, R48, R58, R32 ;  /* 0x0000003a3020723c */ /* 0x000fe20000041820 */
[----:B------:R-:W-:Y:S05]  /*3590*/  LDSM.16.M88.4 R56, [R188+0x3800] ;  /* 0x00380000bc38783b */ /* 0x000fea0000000200 */
[----:B------:R-:W-:Y:S01]  /*35a0*/  HMMA.16816.F32.BF16 R92, R36, R62, R92 ;  /* 0x0000003e245c723c */ /* 0x000fe2000004185c */
[----:B------:R-:W1:Y:S04]  /*35b0*/  LDSM.16.M88.4 R60, [R188+0x3000] ;  /* 0x00300000bc3c783b */ /* 0x000e680000000200 */
[----:B------:R-:W-:Y:S01]  /*35c0*/  LDSM.16.M88.4 R36, [R199+0x4800] ;  /* 0x00480000c724783b */ /* 0x000fe20000000200 */
[----:B------:R-:W-:Y:S06]  /*35d0*/  HMMA.16816.F32.BF16 R40, R88, R20, R40 ;  /* 0x000000145828723c */ /* 0x000fec0000041828 */
[----:B----4-:R-:W-:Y:S06]  /*35e0*/  HMMA.16816.F32.BF16 R68, R96, R108, R68 ;  /* 0x0000006c6044723c */ /* 0x010fec0000041844 */
[C---:B------:R-:W-:Y:S01]  /*35f0*/  HMMA.16816.F32.BF16 R52, R88.reuse, R22, R52 ;  /* 0x000000165834723c */ /* 0x040fe20000041834 */
[----:B------:R-:W-:Y:S05]  /*3600*/  LDSM.16.M88.4 R20, [R188+0x4000] ;  /* 0x00400000bc14783b */ /* 0x000fea0000000200 */
[C---:B--2---:R-:W-:Y:S06]  /*3610*/  HMMA.16816.F32.BF16 R76, R88.reuse, R84, R76 ;  /* 0x00000054584c723c */ /* 0x044fec000004184c */
[----:B------:R-:W-:Y:S01]  /*3620*/  HMMA.16816.F32.BF16 R72, R88, R86, R72 ;  /* 0x000000565848723c */ /* 0x000fe20000041848 */
[----:B------:R-:W-:Y:S05]  /*3630*/  LDSM.16.M88.4 R84, [R195+0xa800] ;  /* 0x00a80000c354783b */ /* 0x000fea0000000200 */
[C---:B------:R-:W-:Y:S06]  /*3640*/  HMMA.16816.F32.BF16 R24, R16.reuse, R100, R24 ;  /* 0x000000641018723c */ /* 0x040fec0000041818 */
[----:B------:R-:W-:Y:S01]  /*3650*/  HMMA.16816.F32.BF16 R32, R16, R102, R32 ;  /* 0x000000661020723c */ /* 0x000fe20000041820 */
[----:B------:R-:W2:Y:S05]  /*3660*/  LDSM.16.M88.4 R100, [R201+0xb000] ;  /* 0x00b00000c964783b */ /* 0x000eaa0000000200 */
[----:B------:R-:W-:Y:S01]  /*3670*/  HMMA.16816.F32.BF16 R92, R96, R110, R92 ;  /* 0x0000006e605c723c */ /* 0x000fe2000004185c */
[----:B------:R-:W3:Y:S05]  /*3680*/  LDSM.16.M88.4 R96, [R201+0xb800] ;  /* 0x00b80000c960783b */ /* 0x000eea0000000200 */
[----:B------:R-:W-:Y:S06]  /*3690*/  HMMA.16816.F32.BF16 R40, R64, R104, R40 ;  /* 0x000000684028723c */ /* 0x000fec0000041828 */
[----:B------:R-:W-:Y:S06]  /*36a0*/  HMMA.16816.F32.BF16 R68, R88, R80, R68 ;  /* 0x000000505844723c */ /* 0x000fec0000041844 */
[C---:B------:R-:W-:Y:S06]  /*36b0*/  HMMA.16816.F32.BF16 R52, R64.reuse, R106, R52 ;  /* 0x0000006a4034723c */ /* 0x040fec0000041834 */
[C---:B-1----:R-:W-:Y:S06]  /*36c0*/  HMMA.16816.F32.BF16 R76, R64.reuse, R60, R76 ;  /* 0x0000003c404c723c */ /* 0x042fec000004184c */
[----:B------:R-:W-:Y:S06]  /*36d0*/  HMMA.16816.F32.BF16 R72, R64, R62, R72 ;  /* 0x0000003e4048723c */ /* 0x000fec0000041848 */
[C---:B------:R-:W-:Y:S06]  /*36e0*/  HMMA.16816.F32.BF16 R24, R12.reuse, R28, R24 ;  /* 0x0000001c0c18723c */ /* 0x040fec0000041818 */
[----:B------:R-:W-:Y:S01]  /*36f0*/  HMMA.16816.F32.BF16 R32, R12, R30, R32 ;  /* 0x0000001e0c20723c */ /* 0x000fe20000041820 */
[----:B------:R-:W1:Y:S05]  /*3700*/  LDSM.16.M88.4 R28, [R199+0x5000] ;  /* 0x00500000c71c783b */ /* 0x000e6a0000000200 */
[----:B------:R-:W-:Y:S06]  /*3710*/  HMMA.16816.F32.BF16 R92, R88, R82, R92 ;  /* 0x00000052585c723c */ /* 0x000fec000004185c */
[----:B------:R-:W-:Y:S06]  /*3720*/  HMMA.16816.F32.BF16 R40, R48, R44, R40 ;  /* 0x0000002c3028723c */ /* 0x000fec0000041828 */
[----:B------:R-:W-:Y:S06]  /*3730*/  HMMA.16816.F32.BF16 R68, R64, R56, R68 ;  /* 0x000000384044723c */ /* 0x000fec0000041844 */
[C---:B------:R-:W-:Y:S01]  /*3740*/  HMMA.16816.F32.BF16 R52, R48.reuse, R46, R52 ;  /* 0x0000002e3034723c */ /* 0x040fe20000041834 */
[----:B------:R-:W-:Y:S05]  /*3750*/  LDSM.16.M88.4 R44, [R188+0x4800] ;  /* 0x00480000bc2c783b */ /* 0x000fea0000000200 */
[C---:B--2---:R-:W-:Y:S06]  /*3760*/  HMMA.16816.F32.BF16 R76, R48.reuse, R100, R76 ;  /* 0x00000064304c723c */ /* 0x044fec000004184c */
[----:B------:R-:W-:Y:S06]  /*3770*/  HMMA.16816.F32.BF16 R72, R48, R102, R72 ;  /* 0x000000663048723c */ /* 0x000fec0000041848 */
[C---:B------:R-:W-:Y:S06]  /*3780*/  HMMA.16816.F32.BF16 R24, R8.reuse, R20, R24 ;  /* 0x000000140818723c */ /* 0x040fec0000041818 */
[----:B------:R-:W-:Y:S01]  /*3790*/  HMMA.16816.F32.BF16 R32, R8, R22, R32 ;  /* 0x000000160820723c */ /* 0x000fe20000041820 */
[----:B------:R-:W2:Y:S05]  /*37a0*/  LDSM.16.M88.4 R20, [R199+0x5800] ;  /* 0x00580000c714783b */ /* 0x000eaa0000000200 */
[----:B------:R-:W-:Y:S01]  /*37b0*/  HMMA.16816.F32.BF16 R92, R64, R58, R92 ;  /* 0x0000003a405c723c */ /* 0x000fe2000004185c */
[----:B------:R-:W4:Y:S05]  /*37c0*/  LDSM.16.M88.4 R56, [R195+0xb000] ;  /* 0x00b00000c338783b */ /* 0x000f2a0000000200 */
[----:B------:R-:W-:Y:S06]  /*37d0*/  HMMA.16816.F32.BF16 R40, R16, R36, R40 ;  /* 0x000000241028723c */ /* 0x000fec0000041828 */
[----:B---3--:R-:W-:Y:S01]  /*37e0*/  HMMA.16816.F32.BF16 R68, R48, R96, R68 ;  /* 0x000000603044723c */ /* 0x008fe20000041844 */
[----:B------:R-:W-:Y:S01]  /*37f0*/  FMUL.FTZ R0, R24, UR5 ;  /* 0x0000000518007c20 */ /* 0x000fe20008410000 */
[----:B------:R-:W-:Y:S01]  /*3800*/  FMUL.FTZ R36, R25, UR5 ;  /* 0x0000000519247c20 */ /* 0x000fe20008410000 */
[----:B------:R-:W-:-:S03]  /*3810*/  FMUL.FTZ R37, R26, UR5 ;  /* 0x000000051a257c20 */ /* 0x000fc60008410000 */
[C---:B------:R-:W-:Y:S01]  /*3820*/  HMMA.16816.F32.BF16 R52, R16.reuse, R38, R52 ;  /* 0x000000261034723c */ /* 0x040fe20000041834 */
[----:B------:R-:W-:Y:S01]  /*3830*/  FMUL.FTZ R35, R35, UR5 ;  /* 0x0000000523237c20 */ /* 0x000fe20008410000 */
[----:B------:R-:W-:Y:S01]  /*3840*/  MUFU.TANH R36, R36 ;  /* 0x0000002400247308 */ /* 0x000fe20000002400 */
[----:B------:R-:W-:Y:S01]  /*3850*/  FMUL.FTZ R33, R33, UR5 ;  /* 0x0000000521217c20 */ /* 0x000fe20008410000 */
[----:B------:R-:W-:Y:S02]  /*3860*/  FMUL.FTZ R32, R32, UR5 ;  /* 0x0000000520207c20 */ /* 0x000fe40008410000 */
[C---:B-1----:R-:W-:Y:S01]  /*3870*/  HMMA.16816.F32.BF16 R76, R16.reuse, R28, R76 ;  /* 0x0000001c104c723c */ /* 0x042fe2000004184c */
[----:B------:R-:W-:Y:S02]  /*3880*/  FMUL.FTZ R38, R27, UR5 ;  /* 0x000000051b267c20 */ /* 0x000fe40008410000 */
[----:B------:R-:W-:Y:S01]  /*3890*/  LDSM.16.M88.4 R24, [R195+0xb800] ;  /* 0x00b80000c318783b */ /* 0x000fe20000000200 */
[----:B------:R1:W-:Y:S02]  /*38a0*/  MUFU.TANH R39, R35 ;  /* 0x0000002300277308 */ /* 0x0003e40000002400 */
[----:B------:R-:W-:Y:S01]  /*38b0*/  HMMA.16816.F32.BF16 R72, R16, R30, R72 ;  /* 0x0000001e1048723c */ /* 0x000fe20000041848 */
[----:B------:R-:W3:Y:S05]  /*38c0*/  LDSM.16.M88.4 R28, [R188+0x5000] ;  /* 0x00500000bc1c783b */ /* 0x000eea0000000200 */
[----:B------:R-:W-:Y:S01]  /*38d0*/  HMMA.16816.F32.BF16 R40, R12, R84, R40 ;  /* 0x000000540c28723c */ /* 0x000fe20000041828 */
[----:B------:R-:W5:Y:S05]  /*38e0*/  MUFU.TANH R0, R0 ;  /* 0x0000000000007308 */ /* 0x000f6a0000002400 */
[----:B--2---:R-:W-:Y:S01]  /*38f0*/  HMMA.16816.F32.BF16 R68, R16, R20, R68 ;  /* 0x000000141044723c */ /* 0x004fe20000041844 */
[----:B-1----:R-:W-:-:S02]  /*3900*/  IMAD.IADD R35, R4, 0x1, R215 ;  /* 0x0000000104237824 */ /* 0x002fc400078e02d7 */
[----:B------:R-:W1:Y:S03]  /*3910*/  MUFU.TANH R37, R37 ;  /* 0x0000002500257308 */ /* 0x000e660000002400 */
[----:B------:R-:W-:Y:S01]  /*3920*/  HMMA.16816.F32.BF16 R52, R12, R86, R52 ;  /* 0x000000560c34723c */ /* 0x000fe20000041834 */
[----:B------:R-:W-:Y:S01]  /*3930*/  LOP3.LUT R21, R114, 0xffffffe0, RZ, 0xc0, !PT ;  /* 0xffffffe072157812 */ /* 0x000fe200078ec0ff */
[----:B------:R-:W-:-:S04]  /*3940*/  FMUL.FTZ R20, R34, UR5 ;  /* 0x0000000522147c20 */ /* 0x000fc80008410000 */
[----:B------:R-:W-:Y:S01]  /*3950*/  HMMA.16816.F32.BF16 R92, R48, R98, R92 ;  /* 0x00000062305c723c */ /* 0x000fe2000004185c */
[----:B------:R-:W-:Y:S01]  /*3960*/  IMAD.IADD R21, R112, 0x1, -R21 ;  /* 0x0000000170157824 */ /* 0x000fe200078e0a15 */
[----:B------:R-:W2:Y:S04]  /*3970*/  MUFU.TANH R38, R38 ;  /* 0x0000002600267308 */ /* 0x000ea80000002400 */
[C---:B----4-:R-:W-:Y:S01]  /*3980*/  HMMA.16816.F32.BF16 R76, R12.reuse, R56, R76 ;  /* 0x000000380c4c723c */ /* 0x050fe2000004184c */
[----:B------:R-:W-:Y:S01]  /*3990*/  SHF.R.S32.HI R34, RZ, 0x1f, R21 ;  /* 0x0000001fff227819 */ /* 0x000fe20000011415 */
[----:B------:R-:W-:Y:S02]  /*39a0*/  VIADD R48, R35, 0x9 ;  /* 0x0000000923307836 */ /* 0x000fe40000000000 */
[----:B------:R-:W4:Y:S01]  /*39b0*/  MUFU.TANH R20, R20 ;  /* 0x0000001400147308 */ /* 0x000f220000002400 */
[----:B------:R-:W-:Y:S01]  /*39c0*/  LEA.HI R21, R34, R21, RZ, 0x2 ;  /* 0x0000001522157211 */ /* 0x000fe200078f10ff */
[----:B------:R-:W-:Y:S03]  /*39d0*/  HMMA.16816.F32.BF16 R72, R12, R58, R72 ;  /* 0x0000003a0c48723c */ /* 0x000fe60000041848 */
[----:B------:R-:W-:-:S03]  /*39e0*/  SHF.R.S32.HI R21, RZ, 0x2, R21 ;  /* 0x00000002ff157819 */ /* 0x000fc60000011415 */
[C---:B------:R-:W-:Y:S01]  /*39f0*/  HMMA.16816.F32.BF16 R40, R8.reuse, R44, R40 ;  /* 0x0000002c0828723c */ /* 0x040fe20000041828 */
[----:B------:R-:W4:Y:S01]  /*3a00*/  MUFU.TANH R33, R33 ;  /* 0x0000002100217308 */ /* 0x000f220000002400 */
[----:B------:R-:W-:Y:S02]  /*3a10*/  IMAD.IADD R212, R21, 0x1, R212 ;  /* 0x0000000115d47824 */ /* 0x000fe400078e02d4 */
[----:B------:R-:W-:Y:S02]  /*3a20*/  VIADD R21, R35, 0x8 ;  /* 0x0000000823157836 */ /* 0x000fe40000000000 */
[----:B------:R-:W-:Y:S01]  /*3a30*/  HMMA.16816.F32.BF16 R52, R8, R46, R52 ;  /* 0x0000002e0834723c */ /* 0x000fe20000041834 */
[C---:B------:R-:W-:Y:S01]  /*3a40*/  VIADD R211, R212.reuse, 0x8 ;  /* 0x00000008d4d37836 */ /* 0x040fe20000000000 */
[C---:B------:R-:W-:Y:S01]  /*3a50*/  VIADDMNMX R213, R212.reuse, UR13, RZ, !PT ;  /* 0x0000000dd4d57c46 */ /* 0x040fe2000f8001ff */
[----:B------:R-:W-:Y:S01]  /*3a60*/  MUFU.TANH R32, R32 ;  /* 0x0000002000207308 */ /* 0x000fe20000002400 */
[----:B------:R-:W-:-:S02]  /*3a70*/  VIADDMNMX R212, R212, UR16, R210, PT ;  /* 0x00000010d4d47c46 */ /* 0x000fc4000b8001d2 */
[C---:B---3--:R-:W-:Y:S01]  /*3a80*/  HMMA.16816.F32.BF16 R76, R8.reuse, R28, R76 ;  /* 0x0000001c084c723c */ /* 0x048fe2000004184c */
[----:B------:R-:W-:Y:S02]  /*3a90*/  VIADDMNMX R210, R211, UR16, R210, PT ;  /* 0x00000010d3d27c46 */ /* 0x000fe4000b8001d2 */
[----:B------:R-:W-:Y:S02]  /*3aa0*/  ISETP.GE.AND P6, PT, R35, R212, PT ;  /* 0x000000d42300720c */ /* 0x000fe40003fc6270 */
[----:B------:R-:W-:Y:S01]  /*3ab0*/  VIADDMNMX R211, R211, UR13, RZ, !PT ;  /* 0x0000000dd3d37c46 */ /* 0x000fe2000f8001ff */
[----:B------:R-:W-:Y:S01]  /*3ac0*/  HMMA.16816.F32.BF16 R72, R8, R30, R72 ;  /* 0x0000001e0848723c */ /* 0x000fe20000041848 */
[----:B------:R-:W3:Y:S01]  /*3ad0*/  LDSM.16.M88.4 R28, [R188+0x5800] ;  /* 0x00580000bc1c783b */ /* 0x000ee20000000200 */
[----:B------:R-:W-:Y:S01]  /*3ae0*/  ISETP.GE.AND P2, PT, R35, R210, PT ;  /* 0x000000d22300720c */ /* 0x000fe20003f46270 */
[----:B------:R-:W-:-:S04]  /*3af0*/  DEPBAR.LE SB0, 0x0 ;  /* 0x000080000000791a */ /* 0x000fc80000000000 */
[----:B------:R-:W-:Y:S01]  /*3b00*/  HMMA.16816.F32.BF16 R92, R16, R22, R92 ;  /* 0x00000016105c723c */ /* 0x000fe2000004185c */
[----:B------:R-:W-:Y:S01]  /*3b10*/  FMUL.FTZ R44, R43, UR5 ;  /* 0x000000052b2c7c20 */ /* 0x000fe20008410000 */
[C---:B------:R-:W-:Y:S01]  /*3b20*/  ISETP.GE.AND P4, PT, R21.reuse, R212, PT ;  /* 0x000000d41500720c */ /* 0x040fe20003f86270 */
[----:B------:R-:W-:Y:S01]  /*3b30*/  FMUL.FTZ R42, R42, UR5 ;  /* 0x000000052a2a7c20 */ /* 0x000fe20008410000 */
[----:B------:R-:W-:Y:S01]  /*3b40*/  ISETP.GE.AND P1, PT, R21, R210, PT ;  /* 0x000000d21500720c */ /* 0x000fe20003f26270 */
[----:B------:R-:W-:Y:S01]  /*3b50*/  FMUL.FTZ R43, R52, UR5 ;  /* 0x00000005342b7c20 */ /* 0x000fe20008410000 */
[C---:B------:R-:W-:Y:S01]  /*3b60*/  HMMA.16816.F32.BF16 R68, R12.reuse, R24, R68 ;  /* 0x000000180c44723c */ /* 0x040fe20000041844 */
[C---:B------:R-:W-:Y:S01]  /*3b70*/  ISETP.LT.OR P6, PT, R35.reuse, R213, P6 ;  /* 0x000000d52300720c */ /* 0x040fe200037c1670 */
[----:B------:R2:W4:Y:S01]  /*3b80*/  MUFU.TANH R45, R42 ;  /* 0x0000002a002d7308 */ /* 0x0005220000002400 */
[C---:B------:R-:W-:Y:S01]  /*3b90*/  ISETP.LT.OR P2, PT, R35.reuse, R211, P2 ;  /* 0x000000d32300720c */ /* 0x040fe20001741670 */
[----:B------:R-:W-:Y:S01]  /*3ba0*/  VIADD R16, R35, 0x18 ;  /* 0x0000001823107836 */ /* 0x000fe20000000000 */
[----:B------:R-:W-:Y:S01]  /*3bb0*/  ISETP.LT.OR P4, PT, R21, R213, P4 ;  /* 0x000000d51500720c */ /* 0x000fe20002781670 */
[----:B------:R-:W-:Y:S01]  /*3bc0*/  VIADD R17, R35, 0x11 ;  /* 0x0000001123117836 */ /* 0x000fe20000000000 */
[----:B------:R-:W-:Y:S01]  /*3bd0*/  ISETP.LT.OR P1, PT, R21, R211, P1 ;  /* 0x000000d31500720c */ /* 0x000fe20000f21670 */
[----:B------:R-:W-:Y:S01]  /*3be0*/  VIADD R24, R35, 0x1 ;  /* 0x0000000123187836 */ /* 0x000fe20000000000 */
[----:B-----5:R-:W-:Y:S01]  /*3bf0*/  FSEL R21, R0, -INF , !P6 ;  /* 0xff80000000157808 */ /* 0x020fe20007000000 */
[----:B------:R-:W5:Y:S01]  /*3c00*/  MUFU.TANH R44, R44 ;  /* 0x0000002c002c7308 */ /* 0x000f620000002400 */
[-C--:B------:R-:W-:Y:S01]  /*3c10*/  ISETP.GE.AND P6, PT, R48, R212.reuse, PT ;  /* 0x000000d43000720c */ /* 0x080fe20003fc6270 */
[----:B------:R-:W-:Y:S01]  /*3c20*/  FMUL.FTZ R40, R40, UR5 ;  /* 0x0000000528287c20 */ /* 0x000fe20008410000 */
[C---:B------:R-:W-:Y:S01]  /*3c30*/  ISETP.GE.AND P5, PT, R24.reuse, R212, PT ;  /* 0x000000d41800720c */ /* 0x040fe20003fa6270 */
[----:B------:R-:W-:Y:S01]  /*3c40*/  FMUL.FTZ R41, R41, UR5 ;  /* 0x0000000529297c20 */ /* 0x000fe20008410000 */
[CC--:B------:R-:W-:Y:S01]  /*3c50*/  ISETP.GE.AND P0, PT, R24.reuse, R210.reuse, PT ;  /* 0x000000d21800720c */ /* 0x0c0fe20003f06270 */
[----:B------:R-:W-:Y:S01]  /*3c60*/  FMUL.FTZ R77, R77, UR5 ;  /* 0x000000054d4d7c20 */ /* 0x000fe20008410000 */
[C---:B------:R-:W-:Y:S01]  /*3c70*/  ISETP.LT.OR P5, PT, R24.reuse, R213, P5 ;  /* 0x000000d51800720c */ /* 0x040fe20002fa1670 */
[----:B------:R-:W-:Y:S01]  /*3c80*/  HMMA.16816.F32.BF16 R92, R12, R26, R92 ;  /* 0x0000001a0c5c723c */ /* 0x000fe2000004185c */
[-C--:B------:R-:W-:Y:S01]  /*3c90*/  ISETP.LT.OR P0, PT, R24, R211.reuse, P0 ;  /* 0x000000d31800720c */ /* 0x080fe20000701670 */
[----:B------:R-:W-:Y:S01]  /*3ca0*/  VIADD R24, R35, 0x10 ;  /* 0x0000001023187836 */ /* 0x000fe20000000000 */
[----:B------:R-:W-:Y:S01]  /*3cb0*/  FSEL R25, R36, -INF , !P5 ;  /* 0xff80000024197808 */ /* 0x000fe20006800000 */
[----:B------:R-:W5:Y:S01]  /*3cc0*/  MUFU.TANH R43, R43 ;  /* 0x0000002b002b7308 */ /* 0x000f620000002400 */
[----:B------:R-:W-:Y:S01]  /*3cd0*/  ISETP.GE.AND P5, PT, R48, R210, PT ;  /* 0x000000d23000720c */ /* 0x000fe20003fa6270 */
[----:B------:R-:W-:Y:S01]  /*3ce0*/  FMUL.FTZ R47, R54, UR5 ;  /* 0x00000005362f7c20 */ /* 0x000fe20008410000 */
[----:B-1----:R-:W-:Y:S01]  /*3cf0*/  FSEL R34, R37, -INF , !P2 ;  /* 0xff80000025227808 */ /* 0x002fe20005000000 */
[----:B--2---:R-:W-:Y:S01]  /*3d00*/  FMUL.FTZ R42, R53, UR5 ;  /* 0x00000005352a7c20 */ /* 0x004fe20008410000 */
[----:B------:R-:W-:Y:S01]  /*3d10*/  FSEL R38, R38, -INF , !P0 ;  /* 0xff80000026267808 */ /* 0x000fe20004000000 */
[C---:B---3--:R-:W-:Y:S01]  /*3d20*/  HMMA.16816.F32.BF16 R68, R8.reuse, R28, R68 ;  /* 0x0000001c0844723c */ /* 0x048fe20000041844 */
[C---:B------:R-:W-:Y:S01]  /*3d30*/  ISETP.GE.AND P2, PT, R24.reuse, R212, PT ;  /* 0x000000d41800720c */ /* 0x040fe20003f46270 */
[----:B------:R-:W1:Y:S01]  /*3d40*/  MUFU.TANH R165, R77 ;  /* 0x0000004d00a57308 */ /* 0x000e620000002400 */
[----:B------:R-:W-:Y:S01]  /*3d50*/  ISETP.GE.AND P0, PT, R24, R210, PT ;  /* 0x000000d21800720c */ /* 0x000fe20003f06270 */
[----:B------:R-:W-:Y:S01]  /*3d60*/  FMUL.FTZ R46, R55, UR5 ;  /* 0x00000005372e7c20 */ /* 0x000fe20008410000 */
[----:B------:R-:W-:Y:S01]  /*3d70*/  ISETP.LT.OR P5, PT, R48, R211, P5 ;  /* 0x000000d33000720c */ /* 0x000fe20002fa1670 */
[----:B------:R-:W-:Y:S01]  /*3d80*/  FMUL.FTZ R76, R76, UR5 ;  /* 0x000000054c4c7c20 */ /* 0x000fe20008410000 */
[-C--:B------:R-:W-:Y:S01]  /*3d90*/  ISETP.LT.OR P6, PT, R48, R213.reuse, P6 ;  /* 0x000000d53000720c */ /* 0x080fe200037c1670 */
[----:B------:R-:W-:Y:S01]  /*3da0*/  FMUL.FTZ R78, R78, UR5 ;  /* 0x000000054e4e7c20 */ /* 0x000fe20008410000 */
[C---:B------:R-:W-:Y:S01]  /*3db0*/  ISETP.LT.OR P2, PT, R24.reuse, R213, P2 ;  /* 0x000000d51800720c */ /* 0x040fe20001741670 */
[----:B------:R-:W2:Y:S01]  /*3dc0*/  MUFU.TANH R40, R40 ;  /* 0x0000002800287308 */ /* 0x000ea20000002400 */
[----:B------:R-:W-:Y:S01]  /*3dd0*/  ISETP.LT.OR P0, PT, R24, R211, P0 ;  /* 0x000000d31800720c */ /* 0x000fe20000701670 */
[----:B------:R-:W-:Y:S01]  /*3de0*/  VIADD R18, R35, 0x19 ;  /* 0x0000001923127836 */ /* 0x000fe20000000000 */
[----:B----4-:R-:W-:Y:S01]  /*3df0*/  FSEL R24, R20, -INF , !P1 ;  /* 0xff80000014187808 */ /* 0x010fe20004800000 */
[----:B------:R-:W-:Y:S01]  /*3e00*/  HMMA.16816.F32.BF16 R8, R8, R30, R92 ;  /* 0x0000001e0808723c */ /* 0x000fe2000004185c */
[----:B------:R-:W-:Y:S01]  /*3e10*/  FSEL R0, R39, -INF , !P5 ;  /* 0xff80000027007808 */ /* 0x000fe20006800000 */
[----:B------:R-:W-:Y:S01]  /*3e20*/  FMUL.FTZ R79, R79, UR5 ;  /* 0x000000054f4f7c20 */ /* 0x000fe20008410000 */
[----:B------:R-:W-:Y:S01]  /*3e30*/  ISETP.GE.AND P1, PT, R16, R212, PT ;  /* 0x000000d41000720c */ /* 0x000fe20003f26270 */
[----:B------:R-:W3:Y:S01]  /*3e40*/  MUFU.TANH R41, R41 ;  /* 0x0000002900297308 */ /* 0x000ee20000002400 */
[----:B------:R-:W-:Y:S01]  /*3e50*/  FSEL R33, R33, -INF , !P6 ;  /* 0xff80000021217808 */ /* 0x000fe20007000000 */
[----:B------:R-:W-:Y:S01]  /*3e60*/  FMUL.FTZ R72, R72, UR5 ;  /* 0x0000000548487c20 */ /* 0x000fe20008410000 */
[-C--:B------:R-:W-:Y:S01]  /*3e70*/  ISETP.GE.AND P5, PT, R16, R210.reuse, PT ;  /* 0x000000d21000720c */ /* 0x080fe20003fa6270 */
[----:B------:R-:W-:Y:S01]  /*3e80*/  FMUL.FTZ R74, R74, UR5 ;  /* 0x000000054a4a7c20 */ /* 0x000fe20008410000 */
[----:B------:R-:W-:Y:S01]  /*3e90*/  ISETP.GE.AND P6, PT, R17, R210, PT ;  /* 0x000000d21100720c */ /* 0x000fe20003fc6270 */
[----:B------:R-:W-:Y:S01]  /*3ea0*/  FMUL.FTZ R73, R73, UR5 ;  /* 0x0000000549497c20 */ /* 0x000fe20008410000 */
[C---:B------:R-:W-:Y:S01]  /*3eb0*/  ISETP.LT.OR P1, PT, R16.reuse, R213, P1 ;  /* 0x000000d51000720c */ /* 0x040fe20000f21670 */
[----:B------:R-:W4:Y:S01]  /*3ec0*/  MUFU.TANH R47, R47 ;  /* 0x0000002f002f7308 */ /* 0x000f220000002400 */
[-C--:B------:R-:W-:Y:S01]  /*3ed0*/  ISETP.LT.OR P5, PT, R16, R211.reuse, P5 ;  /* 0x000000d31000720c */ /* 0x080fe20002fa1670 */
[----:B------:R-:W-:Y:S01]  /*3ee0*/  VIADD R16, R35, 0x20 ;  /* 0x0000002023107836 */ /* 0x000fe20000000000 */
[----:B------:R-:W-:Y:S01]  /*3ef0*/  ISETP.LT.OR P6, PT, R17, R211, P6 ;  /* 0x000000d31100720c */ /* 0x000fe200037c1670 */
[----:B------:R-:W-:Y:S01]  /*3f00*/  VIADD R14, R35, 0x28 ;  /* 0x00000028230e7836 */ /* 0x000fe20000000000 */
[----:B------:R-:W-:Y:S01]  /*3f10*/  FSEL R22, R45, -INF , !P0 ;  /* 0xff8000002d167808 */ /* 0x000fe20004000000 */
[----:B------:R-:W-:Y:S01]  /*3f20*/  VIADD R12, R35, 0x29 ;  /* 0x00000029230c7836 */ /* 0x000fe20000000000 */
[----:B-----5:R-:W-:Y:S01]  /*3f30*/  FSEL R20, R44, -INF , !P6 ;  /* 0xff8000002c147808 */ /* 0x020fe20007000000 */
[----:B------:R-:W5:Y:S01]  /*3f40*/  MUFU.TANH R42, R42 ;  /* 0x0000002a002a7308 */ /* 0x000f620000002400 */
[C---:B------:R-:W-:Y:S01]  /*3f50*/  ISETP.GE.AND P0, PT, R16.reuse, R212, PT ;  /* 0x000000d41000720c */ /* 0x040fe20003f06270 */
[----:B------:R-:W-:Y:S01]  /*3f60*/  FMUL.FTZ R75, R75, UR5 ;  /* 0x000000054b4b7c20 */ /* 0x000fe20008410000 */
[----:B------:R-:W-:Y:S01]  /*3f70*/  ISETP.GE.AND P6, PT, R16, R210, PT ;  /* 0x000000d21000720c */ /* 0x000fe20003fc6270 */
[----:B------:R-:W-:Y:S01]  /*3f80*/  FMUL.FTZ R68, R68, UR5 ;  /* 0x0000000544447c20 */ /* 0x000fe20008410000 */
[C---:B------:R-:W-:Y:S01]  /*3f90*/  ISETP.LT.OR P0, PT, R16.reuse, R213, P0 ;  /* 0x000000d51000720c */ /* 0x040fe20000701670 */
[----:B------:R-:W-:Y:S01]  /*3fa0*/  FMUL.FTZ R69, R69, UR5 ;  /* 0x0000000545457c20 */ /* 0x000fe20008410000 */
[----:B------:R-:W-:Y:S01]  /*3fb0*/  ISETP.LT.OR P6, PT, R16, R211, P6 ;  /* 0x000000d31000720c */ /* 0x000fe200037c1670 */
[----:B------:R-:W-:Y:S01]  /*3fc0*/  VIADD R16, R35, 0x21 ;  /* 0x0000002123107836 */ /* 0x000fe20000000000 */
[----:B------:R-:W-:Y:S01]  /*3fd0*/  FSEL R15, R43, -INF , !P1 ;  /* 0xff8000002b0f7808 */ /* 0x000fe20004800000 */
[----:B------:R-:W5:Y:S01]  /*3fe0*/  MUFU.TANH R46, R46 ;  /* 0x0000002e002e7308 */ /* 0x000f620000002400 */
[----:B------:R-:W-:Y:S01]  /*3ff0*/  FSEL R23, R32, -INF , !P4 ;  /* 0xff80000020177808 */ /* 0x000fe20006000000 */
[----:B------:R-:W-:Y:S01]  /*4000*/  FMUL.FTZ R70, R70, UR5 ;  /* 0x0000000546467c20 */ /* 0x000fe20008410000 */
[-C--:B------:R-:W-:Y:S01]  /*4010*/  ISETP.GE.AND P1, PT, R16, R212.reuse, PT ;  /* 0x000000d41000720c */ /* 0x080fe20003f26270 */
[----:B------:R-:W-:Y:S01]  /*4020*/  FMUL.FTZ R71, R71, UR5 ;  /* 0x0000000547477c20 */ /* 0x000fe20008410000 */
[CC--:B------:R-:W-:Y:S01]  /*4030*/  ISETP.GE.AND P4, PT, R17.reuse, R212.reuse, PT ;  /* 0x000000d41100720c */ /* 0x0c0fe20003f86270 */
[----:B------:R-:W-:Y:S01]  /*4040*/  FMUL.FTZ R177, R8, UR5 ;  /* 0x0000000508b17c20 */ /* 0x000fe20008410000 */
[-C--:B------:R-:W-:Y:S01]  /*4050*/  ISETP.LT.OR P1, PT, R16, R213.reuse, P1 ;  /* 0x000000d51000720c */ /* 0x080fe20000f21670 */
[----:B------:R-:W5:Y:S01]  /*4060*/  MUFU.TANH R173, R76 ;  /* 0x0000004c00ad7308 */ /* 0x000f620000002400 */
[----:B------:R-:W-:Y:S01]  /*4070*/  ISETP.LT.OR P4, PT, R17, R213, P4 ;  /* 0x000000d51100720c */ /* 0x000fe20002781670 */
[----:B------:R-:W-:Y:S01]  /*4080*/  FMUL.FTZ R9, R9, UR5 ;  /* 0x0000000509097c20 */ /* 0x000fe20008410000 */
[----:B-1----:R-:W-:Y:S01]  /*4090*/  FSEL R165, R165, -INF , !P1 ;  /* 0xff800000a5a57808 */ /* 0x002fe20004800000 */
[----:B------:R-:W-:Y:S01]  /*40a0*/  FMUL.FTZ R10, R10, UR5 ;  /* 0x000000050a0a7c20 */ /* 0x000fe20008410000 */
[----:B------:R-:W-:Y:S01]  /*40b0*/  ISETP.GT.AND P1, PT, R206, UR10, PT ;  /* 0x0000000ace007c0c */ /* 0x000fe2000bf24270 */
[----:B------:R-:W-:Y:S01]  /*40c0*/  FMUL.FTZ R11, R11, UR5 ;  /* 0x000000050b0b7c20 */ /* 0x000fe20008410000 */
[----:B--2---:R-:W-:Y:S01]  /*40d0*/  FSEL R19, R40, -INF , !P2 ;  /* 0xff80000028137808 */ /* 0x004fe20005000000 */
[----:B------:R-:W1:Y:S01]  /*40e0*/  MUFU.TANH R166, R78 ;  /* 0x0000004e00a67308 */ /* 0x000e620000002400 */
[----:B---3--:R-:W-:Y:S01]  /*40f0*/  FSEL R17, R41, -INF , !P4 ;  /* 0xff80000029117808 */ /* 0x008fe20006000000 */
[----:B------:R-:W-:Y:S01]  /*4100*/  VIADD R8, R35, 0x38 ;  /* 0x0000003823087836 */ /* 0x000fe20000000000 */
[----:B------:R-:W-:-:S02]  /*4110*/  ISETP.GE.AND P2, PT, R18, R212, PT ;  /* 0x000000d41200720c */ /* 0x000fc40003f46270 */
[CC--:B------:R-:W-:Y:S02]  /*4120*/  ISETP.GE.AND P4, PT, R18.reuse, R210.reuse, PT ;  /* 0x000000d21200720c */ /* 0x0c0fe40003f86270 */
[C---:B------:R-:W-:Y:S01]  /*4130*/  ISETP.LT.OR P2, PT, R18.reuse, R213, P2 ;  /* 0x000000d51200720c */ /* 0x040fe20001741670 */
[----:B------:R-:W2:Y:S01]  /*4140*/  MUFU.TANH R220, R79 ;  /* 0x0000004f00dc7308 */ /* 0x000ea20000002400 */
[-C--:B------:R-:W-:Y:S01]  /*4150*/  ISETP.LT.OR P4, PT, R18, R211.reuse, P4 ;  /* 0x000000d31200720c */ /* 0x080fe20002781670 */
[----:B------:R-:W3:Y:S01]  /*4160*/  @!P1 LDC.64 R218, c[0x0][0x218] ;  /* 0x00008600ffda9b82 */ /* 0x000ee20000000a00 */
[----:B----4-:R-:W-:Y:S02]  /*4170*/  FSEL R18, R47, -INF , !P5 ;  /* 0xff8000002f127808 */ /* 0x010fe40006800000 */
[----:B------:R-:W-:Y:S02]  /*4180*/  ISETP.GE.AND P5, PT, R16, R210, PT ;  /* 0x000000d21000720c */ /* 0x000fe40003fa6270 */
[----:B-----5:R-:W-:Y:S01]  /*4190*/  FSEL R13, R42, -INF , !P2 ;  /* 0xff8000002a0d7808 */ /* 0x020fe20005000000 */
[----:B------:R-:W4:Y:S01]  /*41a0*/  MUFU.TANH R171, R72 ;  /* 0x0000004800ab7308 */ /* 0x000f220000002400 */
[----:B------:R-:W-:-:S02]  /*41b0*/  ISETP.LT.OR P5, PT, R16, R211, P5 ;  /* 0x000000d31000720c */ /* 0x000fc40002fa1670 */
[----:B------:R-:W-:Y:S02]  /*41c0*/  FSEL R16, R46, -INF , !P4 ;  /* 0xff8000002e107808 */ /* 0x000fe40006000000 */
[----:B------:R-:W-:Y:S02]  /*41d0*/  FSEL R173, R173, -INF , !P0 ;  /* 0xff800000adad7808 */ /* 0x000fe40004000000 */
[----:B-1----:R-:W-:Y:S01]  /*41e0*/  FSEL R166, R166, -INF , !P6 ;  /* 0xff800000a6a67808 */ /* 0x002fe20007000000 */
[----:B------:R-:W1:Y:S01]  /*41f0*/  MUFU.TANH R172, R74 ;  /* 0x0000004a00ac7308 */ /* 0x000e620000002400 */
[C---:B------:R-:W-:Y:S02]  /*4200*/  ISETP.GE.AND P2, PT, R14.reuse, R212, PT ;  /* 0x000000d40e00720c */ /* 0x040fe40003f46270 */
[----:B------:R-:W-:Y:S02]  /*4210*/  ISETP.GE.AND P4, PT, R14, R210, PT ;  /* 0x000000d20e00720c */ /* 0x000fe40003f86270 */
[----:B------:R-:W-:-:S02]  /*4220*/  ISETP.GE.AND P0, PT, R12, R212, PT ;  /* 0x000000d40c00720c */ /* 0x000fc40003f06270 */
[----:B------:R-:W-:Y:S01]  /*4230*/  ISETP.GE.AND P6, PT, R12, R210, PT ;  /* 0x000000d20c00720c */ /* 0x000fe20003fc6270 */
[----:B------:R-:W5:Y:S01]  /*4240*/  MUFU.TANH R167, R73 ;  /* 0x0000004900a77308 */ /* 0x000f620000002400 */
[C---:B------:R-:W-:Y:S02]  /*4250*/  ISETP.LT.OR P2, PT, R14.reuse, R213, P2 ;  /* 0x000000d50e00720c */ /* 0x040fe40001741670 */
[----:B------:R-:W-:Y:S01]  /*4260*/  ISETP.LT.OR P4, PT, R14, R211, P4 ;  /* 0x000000d30e00720c */ /* 0x000fe20002781670 */
[C---:B------:R-:W-:Y:S01]  /*4270*/  VIADD R14, R35.reuse, 0x30 ;  /* 0x00000030230e7836 */ /* 0x040fe20000000000 */
[C---:B------:R-:W-:Y:S02]  /*4280*/  ISETP.LT.OR P0, PT, R12.reuse, R213, P0 ;  /* 0x000000d50c00720c */ /* 0x040fe40000701670 */
[----:B------:R-:W-:Y:S01]  /*4290*/  ISETP.LT.OR P6, PT, R12, R211, P6 ;  /* 0x000000d30c00720c */ /* 0x000fe200037c1670 */
[----:B------:R-:W3:Y:S01]  /*42a0*/  MUFU.TANH R214, R75 ;  /* 0x0000004b00d67308 */ /* 0x000ee20000002400 */
[C---:B------:R-:W-:Y:S01]  /*42b0*/  VIADD R12, R35.reuse, 0x31 ;  /* 0x00000031230c7836 */ /* 0x040fe20000000000 */
[----:B--2---:R-:W-:Y:S01]  /*42c0*/  FSEL R220, R220, -INF , !P5 ;  /* 0xff800000dcdc7808 */ /* 0x004fe20006800000 */
[----:B------:R-:W-:Y:S01]  /*42d0*/  VIADD R35, R35, 0x39 ;  /* 0x0000003923237836 */ /* 0x000fe20000000000 */
[----:B----4-:R-:W-:-:S02]  /*42e0*/  FSEL R171, R171, -INF , !P2 ;  /* 0xff800000abab7808 */ /* 0x010fc40005000000 */
[----:B-1----:R-:W-:Y:S02]  /*42f0*/  FSEL R172, R172, -INF , !P4 ;  /* 0xff800000acac7808 */ /* 0x002fe40006000000 */
[----:B------:R-:W1:Y:S01]  /*4300*/  MUFU.TANH R205, R68 ;  /* 0x0000004400cd7308 */ /* 0x000e620000002400 */
[-C--:B------:R-:W-:Y:S02]  /*4310*/  ISETP.GE.AND P5, PT, R14, R212.reuse, PT ;  /* 0x000000d40e00720c */ /* 0x080fe40003fa6270 */
[----:B------:R-:W-:Y:S02]  /*4320*/  ISETP.GE.AND P2, PT, R12, R212, PT ;  /* 0x000000d40c00720c */ /* 0x000fe40003f46270 */
[C---:B------:R-:W-:Y:S02]  /*4330*/  ISETP.GE.AND P4, PT, R14.reuse, R210, PT ;  /* 0x000000d20e00720c */ /* 0x040fe40003f86270 */
[----:B-----5:R-:W-:Y:S01]  /*4340*/  FSEL R167, R167, -INF , !P0 ;  /* 0xff800000a7a77808 */ /* 0x020fe20004000000 */
[----:B------:R-:W2:Y:S01]  /*4350*/  MUFU.TANH R179, R69 ;  /* 0x0000004500b37308 */ /* 0x000ea20000002400 */
[----:B------:R-:W-:-:S02]  /*4360*/  ISETP.LT.OR P5, PT, R14, R213, P5 ;  /* 0x000000d50e00720c */ /* 0x000fc40002fa1670 */
[----:B------:R-:W-:Y:S02]  /*4370*/  ISETP.GE.AND P0, PT, R12, R210, PT ;  /* 0x000000d20c00720c */ /* 0x000fe40003f06270 */
[----:B------:R-:W-:Y:S02]  /*4380*/  ISETP.LT.OR P4, PT, R14, R211, P4 ;  /* 0x000000d30e00720c */ /* 0x000fe40002781670 */
[C---:B------:R-:W-:Y:S01]  /*4390*/  ISETP.LT.OR P2, PT, R12.reuse, R213, P2 ;  /* 0x000000d50c00720c */ /* 0x040fe20001741670 */
[----:B------:R-:W4:Y:S01]  /*43a0*/  MUFU.TANH R176, R70 ;  /* 0x0000004600b07308 */ /* 0x000f220000002400 */
[----:B------:R-:W-:Y:S02]  /*43b0*/  ISETP.LT.OR P0, PT, R12, R211, P0 ;  /* 0x000000d30c00720c */ /* 0x000fe40000701670 */
[----:B---3--:R-:W-:Y:S02]  /*43c0*/  FSEL R214, R214, -INF , !P6 ;  /* 0xff800000d6d67808 */ /* 0x008fe40007000000 */
[----:B-1----:R-:W-:-:S02]  /*43d0*/  FSEL R205, R205, -INF , !P5 ;  /* 0xff800000cdcd7808 */ /* 0x002fc40006800000 */
[CC--:B------:R-:W-:Y:S01]  /*43e0*/  ISETP.GE.AND P6, PT, R8.reuse, R212.reuse, PT ;  /* 0x000000d40800720c */ /* 0x0c0fe20003fc6270 */
[----:B------:R-:W1:Y:S01]  /*43f0*/  MUFU.TANH R174, R71 ;  /* 0x0000004700ae7308 */ /* 0x000e620000002400 */
[----:B--2---:R-:W-:Y:S02]  /*4400*/  FSEL R179, R179, -INF , !P2 ;  /* 0xff800000b3b37808 */ /* 0x004fe40005000000 */
[C---:B------:R-:W-:Y:S02]  /*4410*/  ISETP.GE.AND P5, PT, R35.reuse, R212, PT ;  /* 0x000000d42300720c */ /* 0x040fe40003fa6270 */
[----:B------:R-:W-:Y:S02]  /*4420*/  ISETP.GE.AND P2, PT, R35, R210, PT ;  /* 0x000000d22300720c */ /* 0x000fe40003f46270 */
[----:B------:R-:W-:Y:S01]  /*4430*/  ISETP.LT.OR P6, PT, R8, R213, P6 ;  /* 0x000000d50800720c */ /* 0x000fe200037c1670 */
[----:B------:R-:W2:Y:S01]  /*4440*/  MUFU.TANH R177, R177 ;  /* 0x000000b100b17308 */ /* 0x000ea20000002400 */
[----:B----4-:R-:W-:-:S02]  /*4450*/  FSEL R176, R176, -INF , !P4 ;  /* 0xff800000b0b07808 */ /* 0x010fc40006000000 */
[C---:B------:R-:W-:Y:S02]  /*4460*/  ISETP.GE.AND P4, PT, R8.reuse, R210, PT ;  /* 0x000000d20800720c */ /* 0x040fe40003f86270 */
[C---:B------:R-:W-:Y:S01]  /*4470*/  ISETP.LT.OR P5, PT, R35.reuse, R213, P5 ;  /* 0x000000d52300720c */ /* 0x040fe20002fa1670 */
[----:B------:R-:W-:Y:S01]  /*4480*/  BAR.SYNC.DEFER_BLOCKING 0x0 ;  /* 0x0000000000007b1d */ /* 0x000fe20000010000 */
[-C--:B------:R-:W-:Y:S02]  /*4490*/  ISETP.LT.OR P4, PT, R8, R211.reuse, P4 ;  /* 0x000000d30800720c */ /* 0x080fe40002781670 */
[----:B-1----:R-:W-:Y:S02]  /*44a0*/  FSEL R174, R174, -INF , !P0 ;  /* 0xff800000aeae7808 */ /* 0x002fe40004000000 */
[----:B------:R-:W-:Y:S01]  /*44b0*/  ISETP.LT.OR P2, PT, R35, R211, P2 ;  /* 0x000000d32300720c */ /* 0x000fe20001741670 */
[----:B------:R-:W1:Y:S01]  /*44c0*/  MUFU.TANH R175, R9 ;  /* 0x0000000900af7308 */ /* 0x000e620000002400 */
[----:B------:R-:W-:-:S04]  /*44d0*/  @!P1 LEA R216, P0, R133, R218, 0x1 ;  /* 0x000000da85d89211 */ /* 0x000fc800078008ff */
[----:B------:R-:W-:Y:S02]  /*44e0*/  @!P1 LEA.HI.X R217, R133, R219, R2, 0x1, P0 ;  /* 0x000000db85d99211 */ /* 0x000fe400000f0c02 */
[----:B--2---:R-:W-:Y:S01]  /*44f0*/  FSEL R177, R177, -INF , !P6 ;  /* 0xff800000b1b17808 */ /* 0x004fe20007000000 */
[----:B------:R-:W2:Y:S08]  /*4500*/  MUFU.TANH R170, R10 ;  /* 0x0000000a00aa7308 */ /* 0x000eb00000002400 */
[----:B------:R-:W3:Y:S01]  /*4510*/  MUFU.TANH R168, R11 ;  /* 0x0000000b00a87308 */ /* 0x000ee20000002400 */
[----:B-1----:R-:W-:-:S02]  /*4520*/  FSEL R175, R175, -INF , !P5 ;  /* 0xff800000afaf7808 */ /* 0x002fc40006800000 */
[----:B--2---:R-:W-:Y:S02]  /*4530*/  FSEL R170, R170, -INF , !P4 ;  /* 0xff800000aaaa7808 */ /* 0x004fe40006000000 */
[----:B---3--:R-:W-:Y:S01]  /*4540*/  FSEL R168, R168, -INF , !P2 ;  /* 0xff800000a8a87808 */ /* 0x008fe20005000000 */
        /* <DEDUP_REMOVED lines=61> */
.L_x_5667:
[----:B------:R-:W-:-:S04]  /*4920*/  ULEA UR12, -UR6, URZ, 0x6 ;  /* 0x0000003f060c7291 */ /* 0x000fc8000f8e313f */
[----:B------:R-:W-:Y:S02]  /*4930*/  USHF.R.S32.HI UR13, URZ, 0x1f, UR12 ;  /* 0x0000001f3f0d7899 */ /* 0x000fe4000801140c */
[----:B------:R-:W-:-:S04]  /*4940*/  MOV R4, UR12 ;  /* 0x0000000c00047c02 */ /* 0x000fc80008000f00 */
[----:B------:R-:W-:-:S07]  /*4950*/  MOV R9, UR13 ;  /* 0x0000000d00097c02 */ /* 0x000fce0008000f00 */
.L_x_5668:
        /* <DEDUP_REMOVED lines=29> */
.L_x_5666:
        /* <DEDUP_REMOVED lines=370> */
.L_x_5670:
[----:B------:R-:W-:-:S04]  /*6250*/  LEA R0, -R134, RZ, 0x6 ;  /* 0x000000ff86007211 */ /* 0x000fc800078e31ff */
[----:B------:R-:W-:-:S07]  /*6260*/  SHF.R.S32.HI R5, RZ, 0x1f, R0 ;  /* 0x0000001fff057819 */ /* 0x000fce0000011400 */
.L_x_5671:
        /* <DEDUP_REMOVED lines=28> */
[----:B------:R-:W-:Y:S01]  /*6430*/  LDGSTS.E.BYPASS.LTC128B.128 [R207+0x10000], desc[UR14][R6.64+0x100] ;  /* 0x1000010006cf7fae */ /* 0x000fe2000b901d4e */
[--C-:B------:R-:W-:Y:S02]  /*6440*/  IMAD.X R5, R13, 0x1, R0.reuse, P1 ;  /* 0x000000010d057824 */ /* 0x100fe400008e0600 */
[----:B------:R-:W-:Y:S01]  /*6450*/  IMAD.X R29, R15, 0x1, R0, P0 ;  /* 0x000000010f1d7824 */ /* 0x000fe200000e0600 */
[----:B------:R-:W-:Y:S04]  /*6460*/  LDGSTS.E.BYPASS.LTC128B.128 [R207+0xc800], desc[UR14][R10.64] ;  /* 0x0c8000000acf7fae */ /* 0x000fe8000b901d4e */
[----:B------:R-:W-:Y:S04]  /*6470*/  LDGSTS.E.BYPASS.LTC128B.128 [R207+0xe800], desc[UR14][R8.64+0x80] ;  /* 0x0e80008008cf7fae */ /* 0x000fe8000b901d4e */
[----:B------:R1:W-:Y:S04]  /*6480*/  LDGSTS.E.BYPASS.LTC128B.128 [R207+0x10800], desc[UR14][R8.64+0x100] ;  /* 0x1080010008cf7fae */ /* 0x0003e8000b901d4e */
[----:B------:R-:W-:Y:S04]  /*6490*/  LDGSTS.E.BYPASS.LTC128B.128 [R207+0xd000], desc[UR14][R12.64] ;  /* 0x0d0000000ccf7fae */ /* 0x000fe8000b901d4e */
[----:B------:R-:W-:Y:S04]  /*64a0*/  LDGSTS.E.BYPASS.LTC128B.128 [R207+0xf000], desc[UR14][R14.64+0x80] ;  /* 0x0f0000800ecf7fae */ /* 0x000fe8000b901d4e */
[----:B------:R2:W-:Y:S04]  /*64b0*/  LDGSTS.E.BYPASS.LTC128B.128 [R207+0x11000], desc[UR14][R14.64+0x100] ;  /* 0x110001000ecf7fae */ /* 0x0005e8000b901d4e */
[----:B------:R3:W-:Y:S04]  /*64c0*/  LDGSTS.E.BYPASS.LTC128B.128 [R207+0xd800], desc[UR14][R4.64] ;  /* 0x0d80000004cf7fae */ /* 0x0007e8000b901d4e */
[----:B------:R-:W-:Y:S04]  /*64d0*/  LDGSTS.E.BYPASS.LTC128B.128 [R207+0xf800], desc[UR14][R28.64+0x80] ;  /* 0x0f8000801ccf7fae */ /* 0x000fe8000b901d4e */
[----:B------:R4:W-:Y:S04]  /*64e0*/  LDGSTS.E.BYPASS.LTC128B.128 [R207+0x11800], desc[UR14][R28.64+0x100] ;  /* 0x118001001ccf7fae */ /* 0x0009e8000b901d4e */
[----:B------:R-:W-:Y:S04]  /*64f0*/  LDSM.16.M88.4 R172, [R202] ;  /* 0x00000000caac783b */ /* 0x000fe80000000200 */
[----:B------:R-:W3:Y:S04]  /*6500*/  LDSM.16.M88.4 R16, [R201+0x6000] ;  /* 0x00600000c910783b */ /* 0x000ee80000000200 */
[----:B------:R-:W-:Y:S04]  /*6510*/  LDSM.16.M88.4 R24, [R200] ;  /* 0x00000000c818783b */ /* 0x000fe80000000200 */
[----:B-1----:R-:W-:Y:S04]  /*6520*/  LDSM.16.M88.4 R8, [R199] ;  /* 0x00000000c708783b */ /* 0x002fe80000000200 */
[----:B------:R-:W4:Y:S04]  /*6530*/  LDSM.16.M88.4 R140, [R201+0x6800] ;  /* 0x00680000c98c783b */ /* 0x000f280000000200 */
[----:B------:R-:W1:Y:S04]  /*6540*/  LDSM.16.M88.4 R152, [R201+0x7000] ;  /* 0x00700000c998783b */ /* 0x000e680000000200 */
[----:B------:R-:W5:Y:S04]  /*6550*/  LDSM.16.M88.4 R20, [R201+0x7800] ;  /* 0x00780000c914783b */ /* 0x000f680000000200 */
[----:B------:R-:W-:Y:S04]  /*6560*/  LDSM.16.M88.4 R160, [R198] ;  /* 0x00000000c6a0783b */ /* 0x000fe80000000200 */
[----:B--2---:R-:W2:Y:S04]  /*6570*/  LDSM.16.M88.4 R12, [R195+0x6000] ;  /* 0x00600000c30c783b */ /* 0x004ea80000000200 */
[----:B------:R-:W2:Y:S04]  /*6580*/  LDSM.16.M88.4 R148, [R191] ;  /* 0x00000000bf94783b */ /* 0x000ea80000000200 */
[----:B------:R-:W2:Y:S01]  /*6590*/  LDSM.16.M88.4 R136, [R190] ;  /* 0x00000000be88783b */ /* 0x000ea20000000200 */
[C---:B---3--:R-:W-:Y:S03]  /*65a0*/  HMMA.16816.F32.BF16 R4, R172.reuse, R16, RZ ;  /* 0x00000010ac04723c */ /* 0x048fe600000418ff */
[----:B------:R-:W3:Y:S04]  /*65b0*/  LDSM.16.M88.4 R32, [R189] ;  /* 0x00000000bd20783b */ /* 0x000ee80000000200 */
[----:B------:R-:W-:Y:S01]  /*65c0*/  LDSM.16.M88.4 R168, [R188] ;  /* 0x00000000bca8783b */ /* 0x000fe20000000200 */
[C---:B------:R-:W-:Y:S03]  /*65d0*/  HMMA.16816.F32.BF16 R16, R172.reuse, R18, RZ ;  /* 0x00000012ac10723c */ /* 0x040fe600000418ff */
[----:B------:R-:W-:Y:S03]  /*65e0*/  LDSM.16.M88.4 R144, [R195+0x6800] ;  /* 0x00680000c390783b */ /* 0x000fe60000000200 */
[C---:B----4-:R-:W-:Y:S01]  /*65f0*/  HMMA.16816.F32.BF16 R28, R172.reuse, R140, RZ ;  /* 0x0000008cac1c723c */ /* 0x050fe200000418ff */
[----:B------:R-:W-:Y:S04]  /*6600*/  LDSM.16.M88.4 R224, [R195+0x7800] ;  /* 0x00780000c3e0783b */ /* 0x000fe80000000200 */
[----:B------:R-:W-:Y:S01]  /*6610*/  LDSM.16.M88.4 R164, [R188+0x1800] ;  /* 0x00180000bca4783b */ /* 0x000fe20000000200 */
[----:B-1----:R-:W-:Y:S03]  /*6620*/  HMMA.16816.F32.BF16 R156, R172, R152, RZ ;  /* 0x00000098ac9c723c */ /* 0x002fe600000418ff */
[----:B------:R-:W-:Y:S03]  /*6630*/  LDSM.16.M88.4 R228, [R198+0x2000] ;  /* 0x00200000c6e4783b */ /* 0x000fe60000000200 */
[C---:B------:R-:W-:Y:S01]  /*6640*/  HMMA.16816.F32.BF16 R4, R24.reuse, R8, R4 ;  /* 0x000000081804723c */ /* 0x040fe20000041804 */
[----:B------:R-:W-:Y:S04]  /*6650*/  LDSM.16.M88.4 R236, [R201+0xa800] ;  /* 0x00a80000c9ec783b */ /* 0x000fe80000000200 */
[----:B------:R-:W-:Y:S01]  /*6660*/  LDSM.16.M88.4 R232, [R195+0xa000] ;  /* 0x00a00000c3e8783b */ /* 0x000fe20000000200 */
[----:B------:R-:W-:Y:S03]  /*6670*/  HMMA.16816.F32.BF16 R16, R24, R10, R16 ;  /* 0x0000000a1810723c */ /* 0x000fe60000041810 */
[----:B------:R-:W1:Y:S03]  /*6680*/  LDSM.16.M88.4 R8, [R197] ;  /* 0x00000000c508783b */ /* 0x000e660000000200 */
[C---:B------:R-:W-:Y:S01]  /*6690*/  HMMA.16816.F32.BF16 R140, R172.reuse, R142, RZ ;  /* 0x0000008eac8c723c */ /* 0x040fe200000418ff */
[----:B------:R-:W0:Y:S05]  /*66a0*/  LDGDEPBAR ;  /* 0x00000000000079af */ /* 0x000e2a0000000000 */
[C---:B------:R-:W-:Y:S06]  /*66b0*/  HMMA.16816.F32.BF16 R152, R172.reuse, R154, RZ ;  /* 0x0000009aac98723c */ /* 0x040fec00000418ff */
[C---:B-----5:R-:W-:Y:S06]  /*66c0*/  HMMA.16816.F32.BF16 R176, R172.reuse, R20, RZ ;  /* 0x00000014acb0723c */ /* 0x060fec00000418ff */
[----:B------:R-:W-:Y:S01]  /*66d0*/  HMMA.16816.F32.BF16 R172, R172, R22, RZ ;  /* 0x00000016acac723c */ /* 0x000fe200000418ff */
[----:B------:R-:W4:Y:S05]  /*66e0*/  LDSM.16.M88.4 R20, [R195+0x7000] ;  /* 0x00700000c314783b */ /* 0x000f2a0000000200 */
[C---:B--2---:R-:W-:Y:S06]  /*66f0*/  HMMA.16816.F32.BF16 R4, R160.reuse, R12, R4 ;  /* 0x0000000ca004723c */ /* 0x044fec0000041804 */
[----:B------:R-:W-:Y:S01]  /*6700*/  HMMA.16816.F32.BF16 R16, R160, R14, R16 ;  /* 0x0000000ea010723c */ /* 0x000fe20000041810 */
[----:B------:R-:W-:Y:S05]  /*6710*/  LDSM.16.M88.4 R12, [R202+0x2000] ;  /* 0x00200000ca0c783b */ /* 0x000fea0000000200 */
[C---:B------:R-:W-:Y:S06]  /*6720*/  HMMA.16816.F32.BF16 R28, R24.reuse, R148, R28 ;  /* 0x00000094181c723c */ /* 0x040fec000004181c */
[C---:B------:R-:W-:Y:S01]  /*6730*/  HMMA.16816.F32.BF16 R140, R24.reuse, R150, R140 ;  /* 0x00000096188c723c */ /* 0x040fe2000004188c */
[----:B------:R-:W-:Y:S05]  /*6740*/  LDSM.16.M88.4 R148, [R187] ;  /* 0x00000000bb94783b */ /* 0x000fea0000000200 */
[C---:B------:R-:W-:Y:S06]  /*6750*/  HMMA.16816.F32.BF16 R156, R24.reuse, R136, R156 ;  /* 0x00000088189c723c */ /* 0x040fec000004189c */
[C---:B------:R-:W-:Y:S01]  /*6760*/  HMMA.16816.F32.BF16 R152, R24.reuse, R138, R152 ;  /* 0x0000008a1898723c */ /* 0x040fe20000041898 */
[----:B------:R-:W2:Y:S05]  /*6770*/  LDSM.16.M88.4 R136, [R201+0x8000] ;  /* 0x00800000c988783b */ /* 0x000eaa0000000200 */
[C---:B---3--:R-:W-:Y:S06]  /*6780*/  HMMA.16816.F32.BF16 R176, R24.reuse, R32, R176 ;  /* 0x0000002018b0723c */ /* 0x048fec00000418b0 */
[----:B------:R-:W-:Y:S01]  /*6790*/  HMMA.16816.F32.BF16 R172, R24, R34, R172 ;  /* 0x0000002218ac723c */ /* 0x000fe200000418ac */
[----:B------:R-:W3:Y:S04]  /*67a0*/  LDSM.16.M88.4 R32, [R188+0x800] ;  /* 0x00080000bc20783b */ /* 0x000ee80000000200 */
[----:B------:R-:W5:Y:S01]  /*67b0*/  LDSM.16.M88.4 R24, [R188+0x1000] ;  /* 0x00100000bc18783b */ /* 0x000f620000000200 */
[C---:B-1----:R-:W-:Y:S06]  /*67c0*/  HMMA.16816.F32.BF16 R4, R8.reuse, R168, R4 ;  /* 0x000000a80804723c */ /* 0x042fec0000041804 */
[----:B------:R-:W-:Y:S01]  /*67d0*/  HMMA.16816.F32.BF16 R16, R8, R170, R16 ;  /* 0x000000aa0810723c */ /* 0x000fe20000041810 */
[----:B------:R-:W-:Y:S05]  /*67e0*/  LDSM.16.M88.4 R168, [R197+0x2000] ;  /* 0x00200000c5a8783b */ /* 0x000fea0000000200 */
[C---:B------:R-:W-:Y:S06]  /*67f0*/  HMMA.16816.F32.BF16 R28, R160.reuse, R144, R28 ;  /* 0x00000090a01c723c */ /* 0x040fec000004181c */
[C---:B------:R-:W-:Y:S01]  /*6800*/  HMMA.16816.F32.BF16 R140, R160.reuse, R146, R140 ;  /* 0x00000092a08c723c */ /* 0x040fe2000004188c */
[----:B------:R-:W-:Y:S05]  /*6810*/  LDSM.16.M88.4 R144, [R201+0x8800] ;  /* 0x00880000c990783b */ /* 0x000fea0000000200 */
[C---:B----4-:R-:W-:Y:S06]  /*6820*/  HMMA.16816.F32.BF16 R156, R160.reuse, R20, R156 ;  /* 0x00000014a09c723c */ /* 0x050fec000004189c */
[----:B------:R-:W-:Y:S01]  /*6830*/  HMMA.16816.F32.BF16 R152, R160, R22, R152 ;  /* 0x00000016a098723c */ /* 0x000fe20000041898 */
[----:B------:R-:W1:Y:S05]  /*6840*/  LDSM.16.M88.4 R20, [R200+0x2000] ;  /* 0x00200000c814783b */ /* 0x000e6a0000000200 */
[C---:B--2---:R-:W-:Y:S06]  /*6850*/  HMMA.16816.F32.BF16 R4, R12.reuse, R136, R4 ;  /* 0x000000880c04723c */ /* 0x044fec0000041804 */
[----:B------:R-:W-:Y:S01]  /*6860*/  HMMA.16816.F32.BF16 R16, R12, R138, R16 ;  /* 0x0000008a0c10723c */ /* 0x000fe20000041810 */
[----:B------:R-:W-:Y:S05]  /*6870*/  LDSM.16.M88.4 R136, [R184] ;  /* 0x00000000b888783b */ /* 0x000fea0000000200 */
[C---:B------:R-:W-:Y:S06]  /*6880*/  HMMA.16816.F32.BF16 R176, R160.reuse, R224, R176 ;  /* 0x000000e0a0b0723c */ /* 0x040fec00000418b0 */
[----:B------:R-:W-:Y:S01]  /*6890*/  HMMA.16816.F32.BF16 R172, R160, R226, R172 ;  /* 0x000000e2a0ac723c */ /* 0x000fe200000418ac */
[----:B------:R-:W2:Y:S04]  /*68a0*/  LDSM.16.M88.4 R160, [R195+0x8000] ;  /* 0x00800000c3a0783b */ /* 0x000ea80000000200 */
[----:B------:R-:W-:Y:S01]  /*68b0*/  LDSM.16.M88.4 R224, [R195+0x9800] ;  /* 0x00980000c3e0783b */ /* 0x000fe20000000200 */
[C---:B---3--:R-:W-:Y:S06]  /*68c0*/  HMMA.16816.F32.BF16 R28, R8.reuse, R32, R28 ;  /* 0x00000020081c723c */ /* 0x048fec000004181c */
[C---:B------:R-:W-:Y:S01]  /*68d0*/  HMMA.16816.F32.BF16 R140, R8.reuse, R34, R140 ;  /* 0x00000022088c723c */ /* 0x040fe2000004188c */
[----:B------:R-:W3:Y:S05]  /*68e0*/  LDSM.16.M88.4 R32, [R201+0x9000] ;  /* 0x00900000c920783b */ /* 0x000eea0000000200 */
[C---:B-----5:R-:W-:Y:S06]  /*68f0*/  HMMA.16816.F32.BF16 R156, R8.reuse, R24, R156 ;  /* 0x00000018089c723c */ /* 0x060fec000004189c */
[----:B------:R-:W-:Y:S01]  /*6900*/  HMMA.16816.F32.BF16 R152, R8, R26, R152 ;  /* 0x0000001a0898723c */ /* 0x000fe20000041898 */
[----:B------:R-:W4:Y:S05]  /*6910*/  LDSM.16.M88.4 R24, [R201+0x9800] ;  /* 0x00980000c918783b */ /* 0x000f2a0000000200 */
[C---:B-1----:R-:W-:Y:S06]  /*6920*/  HMMA.16816.F32.BF16 R4, R20.reuse, R148, R4 ;  /* 0x000000941404723c */ /* 0x042fec0000041804 */
[----:B------:R-:W-:Y:S01]  /*6930*/  HMMA.16816.F32.BF16 R16, R20, R150, R16 ;  /* 0x000000961410723c */ /* 0x000fe20000041810 */
[----:B------:R-:W-:Y:S05]  /*6940*/  LDSM.16.M88.4 R148, [R202+0x4000] ;  /* 0x00400000ca94783b */ /* 0x000fea0000000200 */
[C---:B------:R-:W-:Y:S06]  /*6950*/  HMMA.16816.F32.BF16 R176, R8.reuse, R164, R176 ;  /* 0x000000a408b0723c */ /* 0x040fec00000418b0 */
[----:B------:R-:W-:Y:S01]  /*6960*/  HMMA.16816.F32.BF16 R172, R8, R166, R172 ;  /* 0x000000a608ac723c */ /* 0x000fe200000418ac */
[----:B------:R-:W1:Y:S04]  /*6970*/  LDSM.16.M88.4 R164, [R186] ;  /* 0x00000000baa4783b */ /* 0x000e680000000200 */
[----:B------:R-:W-:Y:S01]  /*6980*/  LDSM.16.M88.4 R8, [R185] ;  /* 0x00000000b908783b */ /* 0x000fe20000000200 */
[C---:B------:R-:W-:Y:S06]  /*6990*/  HMMA.16816.F32.BF16 R28, R12.reuse, R144, R28 ;  /* 0x000000900c1c723c */ /* 0x040fec000004181c */
[----:B------:R-:W-:Y:S01]  /*69a0*/  HMMA.16816.F32.BF16 R140, R12, R146, R140 ;  /* 0x000000920c8c723c */ /* 0x000fe2000004188c */
[----:B------:R-:W5:Y:S05]  /*69b0*/  LDSM.16.M88.4 R144, [R188+0x2000] ;  /* 0x00200000bc90783b */ /* 0x000f6a0000000200 */
[C---:B--2---:R-:W-:Y:S06]  /*69c0*/  HMMA.16816.F32.BF16 R4, R228.reuse, R160, R4 ;  /* 0x000000a0e404723c */ /* 0x044fec0000041804 */
[----:B------:R-:W-:Y:S01]  /*69d0*/  HMMA.16816.F32.BF16 R16, R228, R162, R16 ;  /* 0x000000a2e410723c */ /* 0x000fe20000041810 */
        /* <DEDUP_REMOVED lines=9> */
[----:B------:R-:W-:Y:S01]  /*6a70*/  HMMA.16816.F32.BF16 R140, R20, R166, R140 ;  /* 0x000000a6148c723c */ /* 0x000fe2000004188c */
[----:B------:R-:W-:Y:S05]  /*6a80*/  LDSM.16.M88.4 R164, [R188+0x3000] ;  /* 0x00300000bca4783b */ /* 0x000fea0000000200 */
[C---:B-----5:R-:W-:Y:S06]  /*6a90*/  HMMA.16816.F32.BF16 R4, R168.reuse, R144, R4 ;  /* 0x00000090a804723c */ /* 0x060fec0000041804 */
[----:B------:R-:W-:Y:S01]  /*6aa0*/  HMMA.16816.F32.BF16 R16, R168, R146, R16 ;  /* 0x00000092a810723c */ /* 0x000fe20000041810 */
[----:B------:R-:W-:Y:S05]  /*6ab0*/  LDSM.16.M88.4 R144, [R201+0xb000] ;  /* 0x00b00000c990783b */ /* 0x000fea0000000200 */
[C---:B------:R-:W-:Y:S06]  /*6ac0*/  HMMA.16816.F32.BF16 R156, R20.reuse, R8, R156 ;  /* 0x00000008149c723c */ /* 0x040fec000004189c */
[C---:B------:R-:W-:Y:S01]  /*6ad0*/  HMMA.16816.F32.BF16 R152, R20.reuse, R10, R152 ;  /* 0x0000000a1498723c */ /* 0x040fe20000041898 */
[----:B------:R-:W1:Y:S05]  /*6ae0*/  LDSM.16.M88.4 R8, [R188+0x2800] ;  /* 0x00280000bc08783b */ /* 0x000e6a0000000200 */
[C---:B------:R-:W-:Y:S06]  /*6af0*/  HMMA.16816.F32.BF16 R176, R20.reuse, R136, R176 ;  /* 0x0000008814b0723c */ /* 0x040fec00000418b0 */
[----:B------:R-:W-:Y:S01]  /*6b00*/  HMMA.16816.F32.BF16 R172, R20, R138, R172 ;  /* 0x0000008a14ac723c */ /* 0x000fe200000418ac */
[----:B------:R-:W-:Y:S04]  /*6b10*/  LDSM.16.M88.4 R136, [R200+0x4000] ;  /* 0x00400000c888783b */ /* 0x000fe80000000200 */
[----:B------:R-:W5:Y:S01]  /*6b20*/  LDSM.16.M88.4 R20, [R183] ;  /* 0x00000000b714783b */ /* 0x000f620000000200 */
[C---:B--2---:R-:W-:Y:S06]  /*6b30*/  HMMA.16816.F32.BF16 R28, R228.reuse, R32, R28 ;  /* 0x00000020e41c723c */ /* 0x044fec000004181c */
[----:B------:R-:W-:Y:S01]  /*6b40*/  HMMA.16816.F32.BF16 R140, R228, R34, R140 ;  /* 0x00000022e48c723c */ /* 0x000fe2000004188c */
[----:B------:R-:W-:Y:S05]  /*6b50*/  LDSM.16.M88.4 R32, [R182] ;  /* 0x00000000b620783b */ /* 0x000fea0000000200 */
[C---:B---3--:R-:W-:Y:S06]  /*6b60*/  HMMA.16816.F32.BF16 R4, R148.reuse, R12, R4 ;  /* 0x0000000c9404723c */ /* 0x048fec0000041804 */
[----:B------:R-:W-:Y:S01]  /*6b70*/  HMMA.16816.F32.BF16 R16, R148, R14, R16 ;  /* 0x0000000e9410723c */ /* 0x000fe20000041810 */
[----:B------:R-:W-:Y:S05]  /*6b80*/  LDSM.16.M88.4 R12, [R197+0x4000] ;  /* 0x00400000c50c783b */ /* 0x000fea0000000200 */
[C---:B----4-:R-:W-:Y:S06]  /*6b90*/  HMMA.16816.F32.BF16 R156, R228.reuse, R24, R156 ;  /* 0x00000018e49c723c */ /* 0x050fec000004189c */
[----:B------:R-:W-:Y:S01]  /*6ba0*/  HMMA.16816.F32.BF16 R152, R228, R26, R152 ;  /* 0x0000001ae498723c */ /* 0x000fe20000041898 */
[----:B------:R-:W2:Y:S05]  /*6bb0*/  LDSM.16.M88.4 R24, [R198+0x4000] ;  /* 0x00400000c618783b */ /* 0x000eaa0000000200 */
[----:B-1----:R-:W-:Y:S06]  /*6bc0*/  HMMA.16816.F32.BF16 R28, R168, R8, R28 ;  /* 0x00000008a81c723c */ /* 0x002fec000004181c */
[----:B-----5:R-:W-:Y:S06]  /*6bd0*/  HMMA.16816.F32.BF16 R4, R136, R20, R4 ;  /* 0x000000148804723c */ /* 0x020fec0000041804 */
[----:B------:R-:W-:Y:S01]  /*6be0*/  HMMA.16816.F32.BF16 R140, R168, R10, R140 ;  /* 0x0000000aa88c723c */ /* 0x000fe2000004188c */
[----:B------:R-:W1:Y:S05]  /*6bf0*/  LDSM.16.M88.4 R8, [R188+0x4000] ;  /* 0x00400000bc08783b */ /* 0x000e6a0000000200 */
[----:B------:R-:W-:Y:S01]  /*6c00*/  HMMA.16816.F32.BF16 R16, R136, R22, R16 ;  /* 0x000000168810723c */ /* 0x000fe20000041810 */
[----:B------:R-:W-:Y:S05]  /*6c10*/  LDSM.16.M88.4 R20, [R195+0xa800] ;  /* 0x00a80000c314783b */ /* 0x000fea0000000200 */
[----:B------:R-:W-:Y:S06]  /*6c20*/  HMMA.16816.F32.BF16 R156, R168, R164, R156 ;  /* 0x000000a4a89c723c */ /* 0x000fec000004189c */
[----:B------:R-:W-:Y:S06]  /*6c30*/  HMMA.16816.F32.BF16 R28, R148, R236, R28 ;  /* 0x000000ec941c723c */ /* 0x000fec000004181c */
[----:B--2---:R-:W-:Y:S06]  /*6c40*/  HMMA.16816.F32.BF16 R4, R24, R232, R4 ;  /* 0x000000e81804723c */ /* 0x004fec0000041804 */
[----:B------:R-:W-:Y:S06]  /*6c50*/  HMMA.16816.F32.BF16 R140, R148, R238, R140 ;  /* 0x000000ee948c723c */ /* 0x000fec000004188c */
[----:B------:R-:W-:Y:S01]  /*6c60*/  HMMA.16816.F32.BF16 R152, R168, R166, R152 ;  /* 0x000000a6a898723c */ /* 0x000fe20000041898 */
[----:B------:R-:W2:Y:S05]  /*6c70*/  LDSM.16.M88.4 R164, [R181] ;  /* 0x00000000b5a4783b */ /* 0x000eaa0000000200 */
[----:B------:R-:W-:Y:S06]  /*6c80*/  HMMA.16816.F32.BF16 R16, R24, R234, R16 ;  /* 0x000000ea1810723c */ /* 0x000fec0000041810 */
[----:B------:R-:W-:Y:S06]  /*6c90*/  HMMA.16816.F32.BF16 R176, R228, R224, R176 ;  /* 0x000000e0e4b0723c */ /* 0x000fec00000418b0 */
[----:B------:R-:W-:Y:S06]  /*6ca0*/  HMMA.16816.F32.BF16 R156, R148, R144, R156 ;  /* 0x00000090949c723c */ /* 0x000fec000004189c */
[----:B------:R-:W-:Y:S06]  /*6cb0*/  HMMA.16816.F32.BF16 R172, R228, R226, R172 ;  /* 0x000000e2e4ac723c */ /* 0x000fec00000418ac */
[----:B------:R-:W-:Y:S06]  /*6cc0*/  HMMA.16816.F32.BF16 R28, R136, R32, R28 ;  /* 0x00000020881c723c */ /* 0x000fec000004181c */
[----:B-1----:R-:W-:Y:S06]  /*6cd0*/  HMMA.16816.F32.BF16 R4, R12, R8, R4 ;  /* 0x000000080c04723c */ /* 0x002fec0000041804 */
[----:B------:R-:W-:Y:S01]  /*6ce0*/  HMMA.16816.F32.BF16 R140, R136, R34, R140 ;  /* 0x00000022888c723c */ /* 0x000fe2000004188c */
[----:B------:R-:W1:Y:S05]  /*6cf0*/  LDSM.16.M88.4 R32, [R201+0xb800] ;  /* 0x00b80000c920783b */ /* 0x000e6a0000000200 */
[----:B------:R-:W-:Y:S01]  /*6d00*/  HMMA.16816.F32.BF16 R16, R12, R10, R16 ;  /* 0x0000000a0c10723c */ /* 0x000fe20000041810 */
[----:B------:R-:W3:Y:S05]  /*6d10*/  LDSM.16.M88.4 R8, [R195+0xb000] ;  /* 0x00b00000c308783b */ /* 0x000eea0000000200 */
[----:B------:R-:W-:Y:S01]  /*6d20*/  HMMA.16816.F32.BF16 R224, R168, R160, R176 ;  /* 0x000000a0a8e0723c */ /* 0x000fe200000418b0 */
[----:B------:R-:W-:Y:S05]  /*6d30*/  LDSM.16.M88.4 R176, [R188+0x4800] ;  /* 0x00480000bcb0783b */ /* 0x000fea0000000200 */
[----:B--2---:R-:W-:Y:S01]  /*6d40*/  HMMA.16816.F32.BF16 R156, R136, R164, R156 ;  /* 0x000000a4889c723c */ /* 0x004fe2000004189c */
[----:B------:R-:W-:Y:S01]  /*6d50*/  FMUL.FTZ R0, R4, UR5 ;  /* 0x0000000504007c20 */ /* 0x000fe20008410000 */
[----:B------:R-:W-:Y:S01]  /*6d60*/  FMUL.FTZ R144, R5, UR5 ;  /* 0x0000000505907c20 */ /* 0x000fe20008410000 */
[----:B------:R-:W-:Y:S01]  /*6d70*/  FMUL.FTZ R145, R6, UR5 ;  /* 0x0000000506917c20 */ /* 0x000fe20008410000 */
[----:B------:R-:W-:-:S02]  /*6d80*/  FMUL.FTZ R160, R7, UR5 ;  /* 0x0000000507a07c20 */ /* 0x000fc40008410000 */
[----:B------:R-:W-:Y:S01]  /*6d90*/  HMMA.16816.F32.BF16 R172, R168, R162, R172 ;  /* 0x000000a2a8ac723c */ /* 0x000fe200000418ac */
[----:B------:R-:W2:Y:S01]  /*6da0*/  LDSM.16.M88.4 R4, [R180] ;  /* 0x00000000b404783b */ /* 0x000ea20000000200 */
[----:B------:R-:W4:Y:S04]  /*6db0*/  MUFU.TANH R0, R0 ;  /* 0x0000000000007308 */ /* 0x000f280000002400 */
[----:B------:R-:W-:Y:S01]  /*6dc0*/  HMMA.16816.F32.BF16 R152, R148, R146, R152 ;  /* 0x000000929498723c */ /* 0x000fe20000041898 */
[----:B------:R-:W-:-:S03]  /*6dd0*/  FMUL.FTZ R16, R16, UR5 ;  /* 0x0000000510107c20 */ /* 0x000fc60008410000 */
[----:B------:R-:W5:Y:S02]  /*6de0*/  MUFU.TANH R145, R145 ;  /* 0x0000009100917308 */ /* 0x000f640000002400 */
[----:B------:R-:W-:Y:S01]  /*6df0*/  HMMA.16816.F32.BF16 R28, R24, R20, R28 ;  /* 0x00000014181c723c */ /* 0x000fe2000004181c */
[----:B------:R-:W-:-:S05]  /*6e00*/  FMUL.FTZ R146, R17, UR5 ;  /* 0x0000000511927c20 */ /* 0x000fca0008410000 */
[----:B-1----:R-:W-:Y:S01]  /*6e10*/  HMMA.16816.F32.BF16 R224, R148, R32, R224 ;  /* 0x0000002094e0723c */ /* 0x002fe200000418e0 */
[----:B------:R1:W-:Y:S05]  /*6e20*/  MUFU.TANH R161, R16 ;  /* 0x0000001000a17308 */ /* 0x0003ea0000002400 */
[----:B---3--:R-:W-:Y:S01]  /*6e30*/  HMMA.16816.F32.BF16 R156, R24, R8, R156 ;  /* 0x00000008189c723c */ /* 0x008fe2000004189c */
[----:B------:R-:W-:Y:S02]  /*6e40*/  FMUL.FTZ R32, R18, UR5 ;  /* 0x0000000512207c20 */ /* 0x000fe40008410000 */
[----:B------:R-:W3:Y:S03]  /*6e50*/  MUFU.TANH R144, R144 ;  /* 0x0000009000907308 */ /* 0x000ee60000002400 */
[----:B------:R-:W-:Y:S01]  /*6e60*/  HMMA.16816.F32.BF16 R172, R148, R34, R172 ;  /* 0x0000002294ac723c */ /* 0x000fe200000418ac */
[----:B------:R-:W-:-:S04]  /*6e70*/  FMUL.FTZ R8, R19, UR5 ;  /* 0x0000000513087c20 */ /* 0x000fc80008410000 */
[----:B------:R-:W3:Y:S01]  /*6e80*/  MUFU.TANH R160, R160 ;  /* 0x000000a000a07308 */ /* 0x000ee20000002400 */
[----:B-1----:R-:W1:Y:S01]  /*6e90*/  LDSM.16.M88.4 R16, [R195+0xb800] ;  /* 0x00b80000c310783b */ /* 0x002e620000000200 */
[----:B------:R-:W-:Y:S06]  /*6ea0*/  HMMA.16816.F32.BF16 R152, R136, R166, R152 ;  /* 0x000000a68898723c */ /* 0x000fec0000041898 */
[----:B------:R-:W-:Y:S01]  /*6eb0*/  HMMA.16816.F32.BF16 R140, R24, R22, R140 ;  /* 0x00000016188c723c */ /* 0x000fe2000004188c */
[----:B------:R-:W4:Y:S01]  /*6ec0*/  LDSM.16.M88.4 R20, [R188+0x5000] ;  /* 0x00500000bc14783b */ /* 0x000f220000000200 */
[----:B------:R-:W3:Y:S04]  /*6ed0*/  MUFU.TANH R8, R8 ;  /* 0x0000000800087308 */ /* 0x000ee80000002400 */
[C---:B--2---:R-:W-:Y:S04]  /*6ee0*/  HMMA.16816.F32.BF16 R224, R136.reuse, R4, R224 ;  /* 0x0000000488e0723c */ /* 0x044fe800000418e0 */
[----:B------:R-:W2:Y:S02]  /*6ef0*/  MUFU.TANH R32, R32 ;  /* 0x0000002000207308 */ /* 0x000ea40000002400 */
[----:B------:R-:W-:Y:S01]  /*6f00*/  HMMA.16816.F32.BF16 R172, R136, R6, R172 ;  /* 0x0000000688ac723c */ /* 0x000fe200000418ac */
[----:B------:R-:W5:Y:S01]  /*6f10*/  LDSM.16.M88.4 R4, [R188+0x5800] ;  /* 0x00580000bc04783b */ /* 0x000f620000000200 */
[----:B------:R-:W-:-:S04]  /*6f20*/  DEPBAR.LE SB0, 0x0 ;  /* 0x000080000000791a */ /* 0x000fc80000000000 */
[----:B------:R-:W-:Y:S01]  /*6f30*/  HMMA.16816.F32.BF16 R152, R24, R10, R152 ;  /* 0x0000000a1898723c */ /* 0x000fe20000041898 */
[----:B------:R-:W2:Y:S05]  /*6f40*/  MUFU.TANH R146, R146 ;  /* 0x0000009200927308 */ /* 0x000eaa0000002400 */
[----:B------:R-:W-:Y:S01]  /*6f50*/  HMMA.16816.F32.BF16 R28, R12, R176, R28 ;  /* 0x000000b00c1c723c */ /* 0x000fe2000004181c */
[----:B------:R-:W-:-:S04]  /*6f60*/  IMAD R10, R206, 0x40, R215 ;  /* 0x00000040ce0a7824 */ /* 0x000fc800078e02d7 */
[C---:B------:R-:W-:Y:S01]  /*6f70*/  VIADD R11, R10.reuse, 0x1 ;  /* 0x000000010a0b7836 */ /* 0x040fe20000000000 */
[----:B------:R-:W-:Y:S01]  /*6f80*/  HMMA.16816.F32.BF16 R140, R12, R178, R140 ;  /* 0x000000b20c8c723c */ /* 0x000fe2000004188c */
[C---:B------:R-:W-:Y:S01]  /*6f90*/  ISETP.GE.AND P5, PT, R10.reuse, R212, PT ;  /* 0x000000d40a00720c */ /* 0x040fe20003fa6270 */
[C---:B------:R-:W-:Y:S01]  /*6fa0*/  VIADD R33, R10.reuse, 0x11 ;  /* 0x000000110a217836 */ /* 0x040fe20000000000 */
[C---:B------:R-:W-:Y:S02]  /*6fb0*/  ISETP.GE.AND P0, PT, R10.reuse, R210, PT ;  /* 0x000000d20a00720c */ /* 0x040fe40003f06270 */
[C---:B------:R-:W-:Y:S01]  /*6fc0*/  ISETP.GE.AND P4, PT, R11.reuse, R212, PT ;  /* 0x000000d40b00720c */ /* 0x040fe20003f86270 */
[----:B-1----:R-:W-:Y:S01]  /*6fd0*/  HMMA.16816.F32.BF16 R224, R24, R16, R224 ;  /* 0x0000001018e0723c */ /* 0x002fe200000418e0 */
[----:B------:R-:W-:Y:S02]  /*6fe0*/  ISETP.GE.AND P2, PT, R11, R210, PT ;  /* 0x000000d20b00720c */ /* 0x000fe40003f46270 */
[----:B------:R-:W-:-:S02]  /*6ff0*/  ISETP.LT.OR P5, PT, R10, R213, P5 ;  /* 0x000000d50a00720c */ /* 0x000fc40002fa1670 */
[C---:B------:R-:W-:Y:S01]  /*7000*/  ISETP.LT.OR P0, PT, R10.reuse, R211, P0 ;  /* 0x000000d30a00720c */ /* 0x040fe20000701670 */
[C---:B----4-:R-:W-:Y:S01]  /*7010*/  HMMA.16816.F32.BF16 R156, R12.reuse, R20, R156 ;  /* 0x000000140c9c723c */ /* 0x050fe2000004189c */
[----:B------:R-:W-:Y:S01]  /*7020*/  VIADD R16, R10, 0x8 ;  /* 0x000000080a107836 */ /* 0x000fe20000000000 */
[C---:B------:R-:W-:Y:S02]  /*7030*/  ISETP.LT.OR P4, PT, R11.reuse, R213, P4 ;  /* 0x000000d50b00720c */ /* 0x040fe40002781670 */
[----:B------:R-:W-:Y:S02]  /*7040*/  ISETP.LT.OR P2, PT, R11, R211, P2 ;  /* 0x000000d30b00720c */ /* 0x000fe40001741670 */
[----:B------:R-:W-:Y:S01]  /*7050*/  HMMA.16816.F32.BF16 R152, R12, R22, R152 ;  /* 0x000000160c98723c */ /* 0x000fe20000041898 */
[----:B------:R-:W-:Y:S01]  /*7060*/  FMUL.FTZ R9, R28, UR5 ;  /* 0x000000051c097c20 */ /* 0x000fe20008410000 */
[----:B------:R-:W-:Y:S01]  /*7070*/  FMUL.FTZ R28, R29, UR5 ;  /* 0x000000051d1c7c20 */ /* 0x000fe20008410000 */
[----:B------:R-:W-:Y:S01]  /*7080*/  FMUL.FTZ R29, R30, UR5 ;  /* 0x000000051e1d7c20 */ /* 0x000fe20008410000 */
[----:B------:R-:W-:Y:S01]  /*7090*/  FMUL.FTZ R30, R31, UR5 ;  /* 0x000000051f1e7c20 */ /* 0x000fe20008410000 */
[----:B------:R-:W-:Y:S01]  /*70a0*/  FSEL R11, R0, -INF , !P5 ;  /* 0xff800000000b7808 */ /* 0x000fe20006800000 */
[----:B------:R-:W-:Y:S01]  /*70b0*/  HMMA.16816.F32.BF16 R172, R24, R18, R172 ;  /* 0x0000001218ac723c */ /* 0x000fe200000418ac */
[----:B------:R-:W-:Y:S01]  /*70c0*/  VIADD R22, R10, 0x9 ;  /* 0x000000090a167836 */ /* 0x000fe20000000000 */
[----:B------:R-:W1:Y:S01]  /*70d0*/  MUFU.TANH R9, R9 ;  /* 0x0000000900097308 */ /* 0x000e620000002400 */
[----:B------:R-:W-:Y:S01]  /*70e0*/  FMUL.FTZ R141, R141, UR5 ;  /* 0x000000058d8d7c20 */ /* 0x000fe20008410000 */
[----:B------:R-:W-:Y:S01]  /*70f0*/  FMUL.FTZ R31, R143, UR5 ;  /* 0x000000058f1f7c20 */ /* 0x000fe20008410000 */
[C---:B------:R-:W-:Y:S01]  /*7100*/  ISETP.GE.AND P6, PT, R16.reuse, R212, PT ;  /* 0x000000d41000720c */ /* 0x040fe20003fc6270 */
[C---:B-----5:R-:W-:Y:S01]  /*7110*/  HMMA.16816.F32.BF16 R224, R12.reuse, R4, R224 ;  /* 0x000000040ce0723c */ /* 0x060fe200000418e0 */
[-C--:B------:R-:W-:Y:S01]  /*7120*/  ISETP.GE.AND P1, PT, R16, R210.reuse, PT ;  /* 0x000000d21000720c */ /* 0x080fe20003f26270 */
[----:B------:R-:W-:Y:S01]  /*7130*/  VIADD R23, R10, 0x10 ;  /* 0x000000100a177836 */ /* 0x000fe20000000000 */
[----:B------:R-:W-:Y:S01]  /*7140*/  FSEL R0, R145, -INF , !P0 ;  /* 0xff80000091007808 */ /* 0x000fe20004000000 */
[----:B------:R-:W4:Y:S01]  /*7150*/  MUFU.TANH R29, R29 ;  /* 0x0000001d001d7308 */ /* 0x000f220000002400 */
[----:B------:R-:W-:Y:S01]  /*7160*/  ISETP.GE.AND P0, PT, R22, R210, PT ;  /* 0x000000d21600720c */ /* 0x000fe20003f06270 */
[----:B------:R-:W-:Y:S01]  /*7170*/  FMUL.FTZ R151, R156, UR5 ;  /* 0x000000059c977c20 */ /* 0x000fe20008410000 */
[----:B------:R-:W-:Y:S01]  /*7180*/  ISETP.LT.OR P6, PT, R16, R213, P6 ;  /* 0x000000d51000720c */ /* 0x000fe200037c1670 */
[----:B------:R-:W-:Y:S01]  /*7190*/  FMUL.FTZ R150, R158, UR5 ;  /* 0x000000059e967c20 */ /* 0x000fe20008410000 */
[-C--:B------:R-:W-:Y:S01]  /*71a0*/  ISETP.LT.OR P1, PT, R16, R211.reuse, P1 ;  /* 0x000000d31000720c */ /* 0x080fe20000f21670 */
[----:B------:R-:W-:Y:S01]  /*71b0*/  FMUL.FTZ R20, R140, UR5 ;  /* 0x000000058c147c20 */ /* 0x000fe20008410000 */
[----:B---3--:R-:W-:Y:S01]  /*71c0*/  FSEL R17, R144, -INF , !P4 ;  /* 0xff80000090117808 */ /* 0x008fe20006000000 */
[----:B------:R-:W3:Y:S01]  /*71d0*/  MUFU.TANH R28, R28 ;  /* 0x0000001c001c7308 */ /* 0x000ee20000002400 */
[----:B------:R-:W-:Y:S01]  /*71e0*/  FSEL R16, R160, -INF , !P2 ;  /* 0xff800000a0107808 */ /* 0x000fe20005000000 */
[----:B------:R-:W-:Y:S01]  /*71f0*/  FMUL.FTZ R21, R142, UR5 ;  /* 0x000000058e157c20 */ /* 0x000fe20008410000 */
[----:B------:R-:W-:Y:S01]  /*7200*/  ISETP.LT.OR P0, PT, R22, R211, P0 ;  /* 0x000000d31600720c */ /* 0x000fe20000701670 */
[----:B------:R-:W-:Y:S01]  /*7210*/  FMUL.FTZ R147, R152, UR5 ;  /* 0x0000000598937c20 */ /* 0x000fe20008410000 */
[-C--:B------:R-:W-:Y:S01]  /*7220*/  ISETP.GE.AND P5, PT, R22, R212.reuse, PT ;  /* 0x000000d41600720c */ /* 0x080fe20003fa6270 */
[----:B------:R-:W-:Y:S01]  /*7230*/  HMMA.16816.F32.BF16 R172, R12, R6, R172 ;  /* 0x000000060cac723c */ /* 0x000fe200000418ac */
[C---:B------:R-:W-:Y:S01]  /*7240*/  ISETP.GE.AND P4, PT, R23.reuse, R212, PT ;  /* 0x000000d41700720c */ /* 0x040fe20003f86270 */
[----:B------:R-:W5:Y:S01]  /*7250*/  MUFU.TANH R30, R30 ;  /* 0x0000001e001e7308 */ /* 0x000f620000002400 */
[----:B------:R-:W-:Y:S01]  /*7260*/  ISETP.GE.AND P2, PT, R23, R210, PT ;  /* 0x000000d21700720c */ /* 0x000fe20003f46270 */
[----:B------:R-:W-:Y:S01]  /*7270*/  FMUL.FTZ R149, R157, UR5 ;  /* 0x000000059d957c20 */ /* 0x000fe20008410000 */
[----:B------:R-:W-:Y:S01]  /*7280*/  FSEL R4, R8, -INF , !P0 ;  /* 0xff80000008047808 */ /* 0x000fe20004000000 */
[----:B------:R-:W-:Y:S01]  /*7290*/  VIADD R8, R10, 0x19 ;  /* 0x000000190a087836 */ /* 0x000fe20000000000 */
[-C--:B------:R-:W-:Y:S01]  /*72a0*/  ISETP.LT.OR P5, PT, R22, R213.reuse, P5 ;  /* 0x000000d51600720c */ /* 0x080fe20002fa1670 */
[----:B------:R-:W-:Y:S01]  /*72b0*/  FMUL.FTZ R148, R159, UR5 ;  /* 0x000000059f947c20 */ /* 0x000fe20008410000 */
[C---:B------:R-:W-:Y:S01]  /*72c0*/  ISETP.LT.OR P4, PT, R23.reuse, R213, P4 ;  /* 0x000000d51700720c */ /* 0x040fe20002781670 */
[----:B------:R-:W5:Y:S01]  /*72d0*/  MUFU.TANH R141, R141 ;  /* 0x0000008d008d7308 */ /* 0x000f620000002400 */
[----:B------:R-:W-:Y:S01]  /*72e0*/  ISETP.LT.OR P2, PT, R23, R211, P2 ;  /* 0x000000d31700720c */ /* 0x000fe20001741670 */
[C---:B------:R-:W-:Y:S01]  /*72f0*/  VIADD R18, R10.reuse, 0x20 ;  /* 0x000000200a127836 */ /* 0x040fe20000000000 */
[----:B------:R-:W-:Y:S01]  /*7300*/  FSEL R23, R161, -INF , !P6 ;  /* 0xff800000a1177808 */ /* 0x000fe20007000000 */
[----:B------:R-:W-:Y:S01]  /*7310*/  VIADD R22, R10, 0x18 ;  /* 0x000000180a167836 */ /* 0x000fe20000000000 */
[----:B--2---:R-:W-:Y:S01]  /*7320*/  FSEL R32, R32, -INF , !P1 ;  /* 0xff80000020207808 */ /* 0x004fe20004800000 */
[----:B------:R-:W-:Y:S01]  /*7330*/  FMUL.FTZ R171, R225, UR5 ;  /* 0x00000005e1ab7c20 */ /* 0x000fe20008410000 */
[C---:B------:R-:W-:Y:S01]  /*7340*/  ISETP.GE.AND P6, PT, R33.reuse, R212, PT ;  /* 0x000000d42100720c */ /* 0x040fe20003fc6270 */
[----:B------:R-:W2:Y:S01]  /*7350*/  MUFU.TANH R31, R31 ;  /* 0x0000001f001f7308 */ /* 0x000ea20000002400 */
[----:B------:R-:W-:Y:S01]  /*7360*/  ISETP.GE.AND P1, PT, R33, R210, PT ;  /* 0x000000d22100720c */ /* 0x000fe20003f26270 */
[----:B------:R-:W-:Y:S01]  /*7370*/  VIADD R6, R10, 0x28 ;  /* 0x000000280a067836 */ /* 0x000fe20000000000 */
[----:B------:R-:W-:Y:S01]  /*7380*/  FSEL R5, R146, -INF , !P5 ;  /* 0xff80000092057808 */ /* 0x000fe20006800000 */
[----:B------:R-:W-:Y:S01]  /*7390*/  FMUL.FTZ R146, R154, UR5 ;  /* 0x000000059a927c20 */ /* 0x000fe20008410000 */
[----:B-1----:R-:W-:Y:S01]  /*73a0*/  FSEL R143, R9, -INF , !P4 ;  /* 0xff800000098f7808 */ /* 0x002fe20006000000 */
[----:B------:R-:W-:Y:S01]  /*73b0*/  FMUL.FTZ R145, R153, UR5 ;  /* 0x0000000599917c20 */ /* 0x000fe20008410000 */
[----:B----4-:R-:W-:Y:S01]  /*73c0*/  FSEL R138, R29, -INF , !P2 ;  /* 0xff8000001d8a7808 */ /* 0x010fe20005000000 */
[----:B------:R-:W1:Y:S01]  /*73d0*/  MUFU.TANH R151, R151 ;  /* 0x0000009700977308 */ /* 0x000e620000002400 */
[C---:B------:R-:W-:Y:S01]  /*73e0*/  ISETP.GE.AND P4, PT, R8.reuse, R212, PT ;  /* 0x000000d40800720c */ /* 0x040fe20003f86270 */
[----:B------:R-:W-:Y:S01]  /*73f0*/  FMUL.FTZ R144, R155, UR5 ;  /* 0x000000059b907c20 */ /* 0x000fe20008410000 */
[----:B------:R-:W-:Y:S01]  /*7400*/  ISETP.GE.AND P2, PT, R8, R210, PT ;  /* 0x000000d20800720c */ /* 0x000fe20003f46270 */
[----:B------:R-:W-:Y:S01]  /*7410*/  FMUL.FTZ R168, R226, UR5 ;  /* 0x00000005e2a87c20 */ /* 0x000fe20008410000 */
[C---:B------:R-:W-:Y:S01]  /*7420*/  ISETP.LT.OR P6, PT, R33.reuse, R213, P6 ;  /* 0x000000d52100720c */ /* 0x040fe200037c1670 */
[----:B------:R-:W-:Y:S01]  /*7430*/  VIADD R7, R10, 0x29 ;  /* 0x000000290a077836 */ /* 0x000fe20000000000 */
[----:B------:R-:W-:Y:S01]  /*7440*/  ISETP.LT.OR P1, PT, R33, R211, P1 ;  /* 0x000000d32100720c */ /* 0x000fe20000f21670 */
[----:B------:R-:W4:Y:S01]  /*7450*/  MUFU.TANH R150, R150 ;  /* 0x0000009600967308 */ /* 0x000f220000002400 */
[----:B------:R-:W-:Y:S01]  /*7460*/  ISETP.LT.OR P4, PT, R8, R213, P4 ;  /* 0x000000d50800720c */ /* 0x000fe20002781670 */
[----:B------:R-:W-:Y:S01]  /*7470*/  VIADD R9, R10, 0x21 ;  /* 0x000000210a097836 */ /* 0x000fe20000000000 */
[----:B------:R-:W-:Y:S01]  /*7480*/  ISETP.LT.OR P2, PT, R8, R211, P2 ;  /* 0x000000d30800720c */ /* 0x000fe20001741670 */
[----:B------:R-:W-:Y:S01]  /*7490*/  FMUL.FTZ R8, R224, UR5 ;  /* 0x00000005e0087c20 */ /* 0x000fe20008410000 */
[----:B---3--:R-:W-:Y:S01]  /*74a0*/  FSEL R139, R28, -INF , !P6 ;  /* 0xff8000001c8b7808 */ /* 0x008fe20007000000 */
[----:B------:R-:W-:Y:S01]  /*74b0*/  FMUL.FTZ R166, R227, UR5 ;  /* 0x00000005e3a67c20 */ /* 0x000fe20008410000 */
[----:B-----5:R-:W-:Y:S01]  /*74c0*/  FSEL R136, R30, -INF , !P1 ;  /* 0xff8000001e887808 */ /* 0x020fe20004800000 */
[----:B------:R-:W3:Y:S01]  /*74d0*/  MUFU.TANH R20, R20 ;  /* 0x0000001400147308 */ /* 0x000ee20000002400 */
[----:B------:R-:W-:Y:S01]  /*74e0*/  ISETP.GE.AND P6, PT, R18, R212, PT ;  /* 0x000000d41200720c */ /* 0x000fe20003fc6270 */
[----:B------:R-:W-:Y:S01]  /*74f0*/  FMUL.FTZ R169, R172, UR5 ;  /* 0x00000005aca97c20 */ /* 0x000fe20008410000 */
[----:B------:R-:W-:Y:S01]  /*7500*/  ISETP.GE.AND P1, PT, R18, R210, PT ;  /* 0x000000d21200720c */ /* 0x000fe20003f26270 */
[----:B------:R-:W-:Y:S01]  /*7510*/  FMUL.FTZ R167, R173, UR5 ;  /* 0x00000005ada77c20 */ /* 0x000fe20008410000 */
[----:B------:R-:W-:Y:S01]  /*7520*/  ISETP.GE.AND P5, PT, R22, R212, PT ;  /* 0x000000d41600720c */ /* 0x000fe20003fa6270 */
[----:B------:R-:W-:Y:S01]  /*7530*/  FMUL.FTZ R164, R174, UR5 ;  /* 0x00000005aea47c20 */ /* 0x000fe20008410000 */
[----:B------:R-:W-:Y:S01]  /*7540*/  ISETP.GE.AND P0, PT, R22, R210, PT ;  /* 0x000000d21600720c */ /* 0x000fe20003f06270 */
[----:B------:R-:W5:Y:S01]  /*7550*/  MUFU.TANH R21, R21 ;  /* 0x0000001500157308 */ /* 0x000f620000002400 */
[----:B------:R-:W-:Y:S01]  /*7560*/  FSEL R141, R141, -INF , !P4 ;  /* 0xff8000008d8d7808 */ /* 0x000fe20006000000 */
[----:B------:R-:W-:Y:S01]  /*7570*/  FMUL.FTZ R162, R175, UR5 ;  /* 0x00000005afa27c20 */ /* 0x000fe20008410000 */
[----:B--2---:R-:W-:-:S02]  /*7580*/  FSEL R154, R31, -INF , !P2 ;  /* 0xff8000001f9a7808 */ /* 0x004fc40005000000 */
[C---:B------:R-:W-:Y:S02]  /*7590*/  ISETP.GE.AND P4, PT, R6.reuse, R212, PT ;  /* 0x000000d40600720c */ /* 0x040fe40003f86270 */
[----:B------:R-:W-:Y:S01]  /*75a0*/  ISETP.GE.AND P2, PT, R6, R210, PT ;  /* 0x000000d20600720c */ /* 0x000fe20003f46270 */
[----:B------:R-:W2:Y:S01]  /*75b0*/  MUFU.TANH R147, R147 ;  /* 0x0000009300937308 */ /* 0x000ea20000002400 */
[C---:B------:R-:W-:Y:S02]  /*75c0*/  ISETP.LT.OR P6, PT, R18.reuse, R213, P6 ;  /* 0x000000d51200720c */ /* 0x040fe400037c1670 */
[----:B------:R-:W-:Y:S02]  /*75d0*/  ISETP.LT.OR P1, PT, R18, R211, P1 ;  /* 0x000000d31200720c */ /* 0x000fe40000f21670 */
[C---:B------:R-:W-:Y:S02]  /*75e0*/  ISETP.LT.OR P5, PT, R22.reuse, R213, P5 ;  /* 0x000000d51600720c */ /* 0x040fe40002fa1670 */
[----:B------:R-:W-:Y:S01]  /*75f0*/  ISETP.LT.OR P0, PT, R22, R211, P0 ;  /* 0x000000d31600720c */ /* 0x000fe20000701670 */
[----:B------:R-:W2:Y:S01]  /*7600*/  MUFU.TANH R146, R146 ;  /* 0x0000009200927308 */ /* 0x000ea20000002400 */
[----:B------:R-:W-:-:S02]  /*7610*/  ISETP.LT.OR P4, PT, R6, R213, P4 ;  /* 0x000000d50600720c */ /* 0x000fc40002781670 */
[----:B------:R-:W-:Y:S01]  /*7620*/  ISETP.LT.OR P2, PT, R6, R211, P2 ;  /* 0x000000d30600720c */ /* 0x000fe20001741670 */
[----:B------:R-:W-:Y:S01]  /*7630*/  VIADD R6, R10, 0x31 ;  /* 0x000000310a067836 */ /* 0x000fe20000000000 */
[----:B-1----:R-:W-:Y:S02]  /*7640*/  FSEL R151, R151, -INF , !P6 ;  /* 0xff80000097977808 */ /* 0x002fe40007000000 */
[----:B----4-:R-:W-:Y:S01]  /*7650*/  FSEL R150, R150, -INF , !P1 ;  /* 0xff80000096967808 */ /* 0x010fe20004800000 */
[----:B------:R-:W1:Y:S01]  /*7660*/  MUFU.TANH R149, R149 ;  /* 0x0000009500957308 */ /* 0x000e620000002400 */
[----:B---3--:R-:W-:Y:S02]  /*7670*/  FSEL R137, R20, -INF , !P5 ;  /* 0xff80000014897808 */ /* 0x008fe40006800000 */
[----:B-----5:R-:W-:Y:S02]  /*7680*/  FSEL R152, R21, -INF , !P0 ;  /* 0xff80000015987808 */ /* 0x020fe40004000000 */
[----:B------:R-:W-:-:S02]  /*7690*/  ISETP.GE.AND P6, PT, R7, R212, PT ;  /* 0x000000d40700720c */ /* 0x000fc40003fc6270 */
[----:B------:R-:W-:Y:S01]  /*76a0*/  ISETP.GE.AND P1, PT, R7, R210, PT ;  /* 0x000000d20700720c */ /* 0x000fe20003f26270 */
[----:B------:R-:W3:Y:S01]  /*76b0*/  MUFU.TANH R148, R148 ;  /* 0x0000009400947308 */ /* 0x000ee20000002400 */
[C---:B------:R-:W-:Y:S02]  /*76c0*/  ISETP.GE.AND P5, PT, R9.reuse, R212, PT ;  /* 0x000000d40900720c */ /* 0x040fe40003fa6270 */
[----:B------:R-:W-:Y:S02]  /*76d0*/  ISETP.GE.AND P0, PT, R9, R210, PT ;  /* 0x000000d20900720c */ /* 0x000fe40003f06270 */
[----:B--2---:R-:W-:Y:S02]  /*76e0*/  FSEL R147, R147, -INF , !P4 ;  /* 0xff80000093937808 */ /* 0x004fe40006000000 */
[----:B------:R-:W-:Y:S01]  /*76f0*/  ISETP.GE.AND P4, PT, R6, R212, PT ;  /* 0x000000d40600720c */ /* 0x000fe20003f86270 */
[----:B------:R-:W2:Y:S01]  /*7700*/  MUFU.TANH R171, R171 ;  /* 0x000000ab00ab7308 */ /* 0x000ea20000002400 */
[----:B------:R-:W-:-:S02]  /*7710*/  ISETP.LT.OR P6, PT, R7, R213, P6 ;  /* 0x000000d50700720c */ /* 0x000fc400037c1670 */
[----:B------:R-:W-:Y:S01]  /*7720*/  ISETP.LT.OR P1, PT, R7, R211, P1 ;  /* 0x000000d30700720c */ /* 0x000fe20000f21670 */
[----:B------:R-:W-:Y:S01]  /*7730*/  VIADD R7, R10, 0x30 ;  /* 0x000000300a077836 */ /* 0x000fe20000000000 */
[C---:B------:R-:W-:Y:S02]  /*7740*/  ISETP.LT.OR P5, PT, R9.reuse, R213, P5 ;  /* 0x000000d50900720c */ /* 0x040fe40002fa1670 */
[----:B------:R-:W-:Y:S01]  /*7750*/  ISETP.LT.OR P0, PT, R9, R211, P0 ;  /* 0x000000d30900720c */ /* 0x000fe20000701670 */
[----:B------:R-:W4:Y:S01]  /*7760*/  MUFU.TANH R145, R145 ;  /* 0x0000009100917308 */ /* 0x000f220000002400 */
[----:B------:R-:W-:Y:S02]  /*7770*/  FSEL R146, R146, -INF , !P2 ;  /* 0xff80000092927808 */ /* 0x000fe40005000000 */
[C---:B------:R-:W-:Y:S02]  /*7780*/  ISETP.LT.OR P4, PT, R6.reuse, R213, P4 ;  /* 0x000000d50600720c */ /* 0x040fe40002781670 */
[----:B------:R-:W-:-:S02]  /*7790*/  ISETP.GE.AND P2, PT, R6, R210, PT ;  /* 0x000000d20600720c */ /* 0x000fc40003f46270 */
[----:B-1----:R-:W-:Y:S01]  /*77a0*/  FSEL R149, R149, -INF , !P5 ;  /* 0xff80000095957808 */ /* 0x002fe20006800000 */
[----:B------:R-:W1:Y:S01]  /*77b0*/  MUFU.TANH R144, R144 ;  /* 0x0000009000907308 */ /* 0x000e620000002400 */
[----:B---3--:R-:W-:Y:S02]  /*77c0*/  FSEL R148, R148, -INF , !P0 ;  /* 0xff80000094947808 */ /* 0x008fe40004000000 */
[C---:B------:R-:W-:Y:S02]  /*77d0*/  ISETP.GE.AND P5, PT, R7.reuse, R212, PT ;  /* 0x000000d40700720c */ /* 0x040fe40003fa6270 */
[----:B------:R-:W-:Y:S02]  /*77e0*/  ISETP.GE.AND P0, PT, R7, R210, PT ;  /* 0x000000d20700720c */ /* 0x000fe40003f06270 */
[----:B--2---:R-:W-:Y:S01]  /*77f0*/  FSEL R171, R171, -INF , !P4 ;  /* 0xff800000abab7808 */ /* 0x004fe20006000000 */
[----:B------:R-:W2:Y:S01]  /*7800*/  MUFU.TANH R8, R8 ;  /* 0x0000000800087308 */ /* 0x000ea20000002400 */
[----:B------:R-:W-:Y:S01]  /*7810*/  ISETP.LT.OR P2, PT, R6, R211, P2 ;  /* 0x000000d30600720c */ /* 0x000fe20001741670 */
[----:B------:R-:W-:Y:S01]  /*7820*/  VIADD R6, R10, 0x38 ;  /* 0x000000380a067836 */ /* 0x000fe20000000000 */
[----:B------:R-:W-:Y:S01]  /*7830*/  ISETP.GT.AND P4, PT, R206, UR10, PT ;  /* 0x0000000ace007c0c */ /* 0x000fe2000bf84270 */
[----:B------:R-:W-:Y:S01]  /*7840*/  VIADD R10, R10, 0x39 ;  /* 0x000000390a0a7836 */ /* 0x000fe20000000000 */
[----:B------:R-:W-:-:S02]  /*7850*/  ISETP.LT.OR P5, PT, R7, R213, P5 ;  /* 0x000000d50700720c */ /* 0x000fc40002fa1670 */
[----:B------:R-:W-:Y:S01]  /*7860*/  ISETP.LT.OR P0, PT, R7, R211, P0 ;  /* 0x000000d30700720c */ /* 0x000fe20000701670 */
[----:B------:R-:W3:Y:S01]  /*7870*/  MUFU.TANH R168, R168 ;  /* 0x000000a800a87308 */ /* 0x000ee20000002400 */
[----:B----4-:R-:W-:Y:S02]  /*7880*/  FSEL R145, R145, -INF , !P6 ;  /* 0xff80000091917808 */ /* 0x010fe40007000000 */
[----:B-1----:R-:W-:Y:S02]  /*7890*/  FSEL R144, R144, -INF , !P1 ;  /* 0xff80000090907808 */ /* 0x002fe40004800000 */
[C---:B------:R-:W-:Y:S02]  /*78a0*/  ISETP.GE.AND P6, PT, R6.reuse, R212, PT ;  /* 0x000000d40600720c */ /* 0x040fe40003fc6270 */
[----:B------:R-:W-:Y:S01]  /*78b0*/  ISETP.GE.AND P1, PT, R6, R210, PT ;  /* 0x000000d20600720c */ /* 0x000fe20003f26270 */
[----:B------:R-:W1:Y:S01]  /*78c0*/  MUFU.TANH R166, R166 ;  /* 0x000000a600a67308 */ /* 0x000e620000002400 */
[----:B--2---:R-:W-:-:S02]  /*78d0*/  FSEL R173, R8, -INF , !P5 ;  /* 0xff80000008ad7808 */ /* 0x004fc40006800000 */
[----:B------:R-:W-:Y:S02]  /*78e0*/  ISETP.GE.AND P5, PT, R10, R212, PT ;  /* 0x000000d40a00720c */ /* 0x000fe40003fa6270 */
[C---:B------:R-:W-:Y:S02]  /*78f0*/  ISETP.LT.OR P6, PT, R6.reuse, R213, P6 ;  /* 0x000000d50600720c */ /* 0x040fe400037c1670 */
[----:B------:R-:W-:Y:S01]  /*7900*/  ISETP.LT.OR P1, PT, R6, R211, P1 ;  /* 0x000000d30600720c */ /* 0x000fe20000f21670 */
[----:B------:R-:W2:Y:S01]  /*7910*/  MUFU.TANH R169, R169 ;  /* 0x000000a900a97308 */ /* 0x000ea20000002400 */
[----:B---3--:R-:W-:Y:S01]  /*7920*/  FSEL R168, R168, -INF , !P0 ;  /* 0xff800000a8a87808 */ /* 0x008fe20004000000 */
[----:B------:R-:W-:Y:S01]  /*7930*/  BAR.SYNC.DEFER_BLOCKING 0x0 ;  /* 0x0000000000007b1d */ /* 0x000fe20000010000 */
[C---:B------:R-:W-:Y:S02]  /*7940*/  ISETP.GE.AND P0, PT, R10.reuse, R210, PT ;  /* 0x000000d20a00720c */ /* 0x040fe40003f06270 */
[----:B------:R-:W-:-:S02]  /*7950*/  ISETP.LT.OR P5, PT, R10, R213, P5 ;  /* 0x000000d50a00720c */ /* 0x000fc40002fa1670 */
[----:B------:R-:W-:Y:S01]  /*7960*/  ISETP.LT.OR P0, PT, R10, R211, P0 ;  /* 0x000000d30a00720c */ /* 0x000fe20000701670 */
        /* <DEDUP_REMOVED lines=56> */
[----:B------:R-:W-:-:S05]  /*7cf0*/  IMAD R9, R6, R7, -0x40 ;  /* 0xffffffc006097424 */ /* 0x000fca00078e0207 */
[----:B------:R-:W-:-:S05]  /*7d00*/  SHF.R.S32.HI R6, RZ, 0x1f, R9 ;  /* 0x0000001fff067819 */ /* 0x000fca0000011409 */
[----:B------:R-:W-:-:S04]  /*7d10*/  IMAD R6, R6, UR6, RZ ;  /* 0x0000000606067c24 */ /* 0x000fc8000f8e02ff */
[C---:B------:R-:W-:Y:S02]  /*7d20*/  IMAD R6, R9.reuse, UR7, R6 ;  /* 0x0000000709067c24 */ /* 0x040fe4000f8e0206 */
[----:B--2---:R-:W-:Y:S02]  /*7d30*/  IMAD.IADD R8, R8, 0x1, -R13 ;  /* 0x0000000108087824 */ /* 0x004fe400078e0a0d */
[----:B------:R-:W-:-:S03]  /*7d40*/  IMAD.WIDE.U32 R12, R9, UR6, RZ ;  /* 0x00000006090c7c25 */ /* 0x000fc6000f8e00ff */
[----:B------:R-:W-:Y:S02]  /*7d50*/  SHF.R.S32.HI R7, RZ, 0x1f, R8 ;  /* 0x0000001fff077819 */ /* 0x000fe40000011408 */
[----:B------:R-:W-:-:S03]  /*7d60*/  IADD3 R13, R13, R6, RZ ;  /* 0x000000060d0d7210 */ /* 0x000fc60007ffe0ff */
[----:B------:R-:W-:-:S04]  /*7d70*/  IMAD R7, R7, UR4, RZ ;  /* 0x0000000407077c24 */ /* 0x000fc8000f8e02ff */
[C---:B------:R-:W-:Y:S02]  /*7d80*/  IMAD R7, R8.reuse, UR5, R7 ;  /* 0x0000000508077c24 */ /* 0x040fe4000f8e0207 */
[----:B------:R-:W-:-:S04]  /*7d90*/  IMAD.WIDE.U32 R8, R8, UR4, R12 ;  /* 0x0000000408087c25 */ /* 0x000fc8000f8e000c */
[----:B------:R-:W-:Y:S01]  /*7da0*/  IMAD.IADD R7, R9, 0x1, R7 ;  /* 0x0000000109077824 */ /* 0x000fe200078e0207 */
[----:B------:R-:W-:Y:S06]  /*7db0*/  BRA `(.L_x_5674) ;  /* 0x0000000000107947 */ /* 0x000fec0003800000 */
.L_x_5673:
[----:B------:R-:W-:-:S04]  /*7dc0*/  ULEA UR5, -UR6, URZ, 0x6 ;  /* 0x0000003f06057291 */ /* 0x000fc8000f8e313f */
[----:B------:R-:W-:Y:S02]  /*7dd0*/  USHF.R.S32.HI UR4, URZ, 0x1f, UR5 ;  /* 0x0000001f3f047899 */ /* 0x000fe40008011405 */
[----:B------:R-:W-:-:S04]  /*7de0*/  MOV R8, UR5 ;  /* 0x0000000500087c02 */ /* 0x000fc80008000f00 */
[----:B------:R-:W-:-:S07]  /*7df0*/  MOV R7, UR4 ;  /* 0x0000000400077c02 */ /* 0x000fce0008000f00 */
.L_x_5674:
        /* <DEDUP_REMOVED lines=28> */
.L_x_5672:
[----:B------:R-:W-:Y:S01]  /*7fc0*/  FMNMX.FTZ R2, R132, R11, !PT ;  /* 0x0000000b84027209 */ /* 0x000fe20007810000 */
[----:B------:R-:W-:Y:S01]  /*7fd0*/  LDSM.16.MT88.4 R24, [R193+0xc000] ;  /* 0x00c00000c118783b */ /* 0x000fe20000004200 */
        /* <DEDUP_REMOVED lines=43> */
[----:B------:R-:W-:-:S04]  /*8290*/  FSEL R170, R170, RZ, P1 ;  /* 0x000000ffaaaa7208 */ /* 0x000fc80000800000 */
[----:B------:R-:W-:Y:S01]  /*82a0*/  FSEL R165, R165, RZ, P0 ;  /* 0x000000ffa5a57208 */ /* 0x000fe20000000000 */
[--C-:B------:R-:W-:Y:S01]  /*82b0*/  FFMA.FTZ R157, R17, UR12, -R170.reuse ;  /* 0x0000000c119d7c23 */ /* 0x100fe200080108aa */
[--C-:B------:R-:W-:Y:S01]  /*82c0*/  FFMA.FTZ R133, R5, UR12, -R170.reuse ;  /* 0x0000000c05857c23 */ /* 0x100fe200080108aa */
[----:B------:R-:W-:Y:S01]  /*82d0*/  FSEL R5, R161, RZ, P1 ;  /* 0x000000ffa1057208 */ /* 0x000fe20000800000 */
[--C-:B------:R-:W-:Y:S01]  /*82e0*/  FFMA.FTZ R160, R11, UR12, -R170.reuse ;  /* 0x0000000c0ba07c23 */ /* 0x100fe200080108aa */
[--C-:B------:R-:W-:Y:S01]  /*82f0*/  FFMA.FTZ R2, R16, UR12, -R165.reuse ;  /* 0x0000000c10027c23 */ /* 0x100fe200080108a5 */
[----:B------:R-:W-:Y:S01]  /*8300*/  FFMA.FTZ R163, R4, UR12, -R165 ;  /* 0x0000000c04a37c23 */ /* 0x000fe200080108a5 */
[----:B------:R-:W1:Y:S01]  /*8310*/  LDSM.16.MT88.4 R16, [R194+0xc000] ;  /* 0x00c00000c210783b */ /* 0x000e620000004200 */
[----:B------:R-:W-:Y:S01]  /*8320*/  FSEL R4, R159, RZ, P0 ;  /* 0x000000ff9f047208 */ /* 0x000fe20000000000 */
[----:B------:R-:W-:Y:S01]  /*8330*/  FADD.FTZ R5, R132, -R5 ;  /* 0x8000000584057221 */ /* 0x000fe20000010000 */
[--C-:B------:R-:W-:Y:S01]  /*8340*/  FFMA.FTZ R156, R0, UR12, -R165.reuse ;  /* 0x0000000c009c7c23 */ /* 0x100fe200080108a5 */
[----:B------:R-:W-:Y:S01]  /*8350*/  FFMA.FTZ R158, R23, UR12, -R170 ;  /* 0x0000000c179e7c23 */ /* 0x000fe200080108aa */
[--C-:B------:R-:W-:Y:S01]  /*8360*/  FFMA.FTZ R0, R32, UR12, -R165.reuse ;  /* 0x0000000c20007c23 */ /* 0x100fe200080108a5 */
[----:B------:R-:W-:Y:S01]  /*8370*/  FADD.FTZ R4, R3, -R4 ;  /* 0x8000000403047221 */ /* 0x000fe20000010000 */
[----:B------:R-:W-:Y:S01]  /*8380*/  FMUL.FTZ R132, R5, UR12 ;  /* 0x0000000c05847c20 */ /* 0x000fe20008410000 */
[----:B------:R-:W-:Y:S01]  /*8390*/  MUFU.EX2 R160, R160 ;  /* 0x000000a000a07308 */ /* 0x000fe20000000800 */
[----:B------:R-:W-:Y:S01]  /*83a0*/  LDSM.16.MT88.4 R32, [R192+0xc000] ;  /* 0x00c00000c020783b */ /* 0x000fe20000004200 */
[----:B------:R-:W-:Y:S01]  /*83b0*/  FMUL.FTZ R3, R4, UR12 ;  /* 0x0000000c04037c20 */ /* 0x000fe20008410000 */
[--C-:B------:R-:W-:Y:S01]  /*83c0*/  FFMA.FTZ R172, R143, UR12, -R170.reuse ;  /* 0x0000000c8fac7c23 */ /* 0x100fe200080108aa */
[--C-:B------:R-:W-:Y:S01]  /*83d0*/  FFMA.FTZ R177, R141, UR12, -R170.reuse ;  /* 0x0000000c8db17c23 */ /* 0x100fe200080108aa */
[----:B------:R-:W2:Y:S01]  /*83e0*/  LDSM.16.MT88.4 R8, [R196+0xc000] ;  /* 0x00c00000c408783b */ /* 0x000ea20000004200 */
[--C-:B------:R-:W-:Y:S01]  /*83f0*/  FFMA.FTZ R175, R139, UR12, -R170.reuse ;  /* 0x0000000c8baf7c23 */ /* 0x100fe200080108aa */
[--C-:B------:R-:W-:Y:S01]  /*8400*/  FFMA.FTZ R174, R137, UR12, -R170.reuse ;  /* 0x0000000c89ae7c23 */ /* 0x100fe200080108aa */
[----:B------:R-:W3:Y:S01]  /*8410*/  MUFU.EX2 R157, R157 ;  /* 0x0000009d009d7308 */ /* 0x000ee20000000800 */
[----:B------:R-:W4:Y:S01]  /*8420*/  LDSM.16.MT88.4 R140, [R192+0x10000] ;  /* 0x01000000c08c783b */ /* 0x000f220000004200 */
[--C-:B------:R-:W-:Y:S01]  /*8430*/  FFMA.FTZ R176, R138, UR12, -R165.reuse ;  /* 0x0000000c8ab07c23 */ /* 0x100fe200080108a5 */
[--C-:B------:R-:W-:Y:S01]  /*8440*/  FFMA.FTZ R179, R136, UR12, -R165.reuse ;  /* 0x0000000c88b37c23 */ /* 0x100fe200080108a5 */
[--C-:B------:R-:W-:Y:S01]  /*8450*/  FFMA.FTZ R178, R152, UR12, -R165.reuse ;  /* 0x0000000c98b27c23 */ /* 0x100fe200080108a5 */
[--C-:B------:R-:W-:Y:S01]  /*8460*/  FFMA.FTZ R205, R154, UR12, -R165.reuse ;  /* 0x0000000c9acd7c23 */ /* 0x100fe200080108a5 */
[----:B------:R-:W-:Y:S01]  /*8470*/  LDSM.16.MT88.4 R136, [R196+0xc800] ;  /* 0x00c80000c488783b */ /* 0x000fe20000004200 */
[--C-:B------:R-:W-:Y:S01]  /*8480*/  FFMA.FTZ R214, R151, UR12, -R170.reuse ;  /* 0x0000000c97d67c23 */ /* 0x100fe200080108aa */
[----:B------:R-:W-:Y:S01]  /*8490*/  MUFU.EX2 R158, R158 ;  /* 0x0000009e009e7308 */ /* 0x000fe20000000800 */
[--C-:B------:R-:W-:Y:S01]  /*84a0*/  FFMA.FTZ R219, R149, UR12, -R170.reuse ;  /* 0x0000000c95db7c23 */ /* 0x100fe200080108aa */
[--C-:B------:R-:W-:Y:S01]  /*84b0*/  FFMA.FTZ R220, R150, UR12, -R165.reuse ;  /* 0x0000000c96dc7c23 */ /* 0x100fe200080108a5 */
[--C-:B------:R-:W-:Y:S01]  /*84c0*/  FFMA.FTZ R227, R148, UR12, -R165.reuse ;  /* 0x0000000c94e37c23 */ /* 0x100fe200080108a5 */
[--C-:B------:R-:W-:Y:S01]  /*84d0*/  FFMA.FTZ R218, R147, UR12, -R170.reuse ;  /* 0x0000000c93da7c23 */ /* 0x100fe200080108aa */
[----:B------:R-:W-:Y:S01]  /*84e0*/  LDSM.16.MT88.4 R148, [R196+0xf000] ;  /* 0x00f00000c494783b */ /* 0x000fe20000004200 */
[----:B------:R-:W-:Y:S01]  /*84f0*/  FFMA.FTZ R225, R145, UR12, -R170 ;  /* 0x0000000c91e17c23 */ /* 0x000fe200080108aa */
[--C-:B------:R-:W-:Y:S01]  /*8500*/  FFMA.FTZ R222, R146, UR12, -R165.reuse ;  /* 0x0000000c92de7c23 */ /* 0x100fe200080108a5 */
[----:B------:R-:W5:Y:S01]  /*8510*/  MUFU.EX2 R133, R133 ;  /* 0x0000008500857308 */ /* 0x000f620000000800 */
[----:B---3--:R-:W-:Y:S01]  /*8520*/  F2FP.BF16.F32.PACK_AB R4, R157, R160 ;  /* 0x000000a09d04723e */ /* 0x008fe200000010ff */
[--C-:B------:R-:W-:Y:S01]  /*8530*/  FFMA.FTZ R229, R144, UR12, -R165.reuse ;  /* 0x0000000c90e57c23 */ /* 0x100fe200080108a5 */
[----:B------:R-:W-:Y:S01]  /*8540*/  LDSM.16.MT88.4 R152, [R192+0xd000] ;  /* 0x00d00000c098783b */ /* 0x000fe20000004200 */
[--C-:B------:R-:W-:Y:S01]  /*8550*/  FFMA.FTZ R166, R166, UR12, -R165.reuse ;  /* 0x0000000ca6a67c23 */ /* 0x100fe200080108a5 */
[----:B------:R-:W-:-:S02]  /*8560*/  FFMA.FTZ R164, R164, UR12, -R165 ;  /* 0x0000000ca4a47c23 */ /* 0x000fc400080108a5 */
[----:B------:R-:W-:Y:S01]  /*8570*/  LDSM.16.MT88.4 R144, [R194+0xf000] ;  /* 0x00f00000c290783b */ /* 0x000fe20000004200 */
[----:B------:R-:W-:Y:S08]  /*8580*/  MUFU.EX2 R156, R156 ;  /* 0x0000009c009c7308 */ /* 0x000ff00000000800 */
[----:B------:R-:W3:Y:S01]  /*8590*/  MUFU.EX2 R2, R2 ;  /* 0x0000000200027308 */ /* 0x000ee20000000800 */
[----:B-----5:R-:W-:-:S07]  /*85a0*/  F2FP.BF16.F32.PACK_AB R6, R133, R158 ;  /* 0x0000009e8506723e */ /* 0x020fce00000010ff */
[----:B------:R-:W-:Y:S08]  /*85b0*/  MUFU.EX2 R0, R0 ;  /* 0x0000000000007308 */ /* 0x000ff00000000800 */
[----:B------:R-:W5:Y:S01]  /*85c0*/  MUFU.EX2 R163, R163 ;  /* 0x000000a300a37308 */ /* 0x000f620000000800 */
[----:B---3--:R-:W-:-:S07]  /*85d0*/  F2FP.BF16.F32.PACK_AB R5, R2, R156 ;  /* 0x0000009c0205723e */ /* 0x008fce00000010ff */
[----:B------:R-:W3:Y:S08]  /*85e0*/  MUFU.EX2 R132, R132 ;  /* 0x0000008400847308 */ /* 0x000ef00000000800 */
[----:B------:R-:W1:Y:S01]  /*85f0*/  MUFU.EX2 R3, R3 ;  /* 0x0000000300037308 */ /* 0x000e620000000800 */
[----:B-----5:R-:W-:-:S07]  /*8600*/  F2FP.BF16.F32.PACK_AB R7, R163, R0 ;  /* 0x00000000a307723e */ /* 0x020fce00000010ff */
        /* <DEDUP_REMOVED lines=41> */
[C---:B--2---:R-:W-:Y:S01]  /*88a0*/  HMMA.16816.F32.BF16 R12, R4.reuse, R8, R12 ;  /* 0x00000008040c723c */ /* 0x044fe2000004180c */
        /* <DEDUP_REMOVED lines=17> */
[----:B------:R-:W2:Y:S01]  /*89c0*/  LDSM.16.MT88.4 R108, [R193+0xe000] ;  /* 0x00e00000c16c783b */ /* 0x000ea20000004200 */
        /* <DEDUP_REMOVED lines=42> */
[----:B------:R-:W4:Y:S01]  /*8c70*/  MUFU.EX2 R219, R219 ;  /* 0x000000db00db7308 */ /* 0x000f220000000800 */
        /* <DEDUP_REMOVED lines=32> */
[C---:B--2---:R-:W-:Y:S01]  /*8e80*/  HMMA.16816.F32.BF16 R76, R4.reuse, R108, R76 ;  /* 0x0000006c044c723c */ /* 0x044fe2000004184c */
[-C--:B------:R-:W-:Y:S01]  /*8e90*/  FMUL.FTZ R114, R82, R3.reuse ;  /* 0x0000000352727220 */ /* 0x080fe20000410000 */
[-C--:B------:R-:W-:Y:S01]  /*8ea0*/  FMUL.FTZ R115, R83, R3.reuse ;  /* 0x0000000353737220 */ /* 0x080fe20000410000 */
[-C--:B------:R-:W-:Y:S01]  /*8eb0*/  FMUL.FTZ R82, R86, R3.reuse ;  /* 0x0000000356527220 */ /* 0x080fe20000410000 */
[-C--:B------:R-:W-:Y:S01]  /*8ec0*/  FMUL.FTZ R83, R87, R3.reuse ;  /* 0x0000000357537220 */ /* 0x080fe20000410000 */
[----:B------:R-:W-:Y:S01]  /*8ed0*/  FFMA.FTZ R132, R223, R132, R160 ;  /* 0x00000084df847223 */ /* 0x000fe200000100a0 */
[----:B------:R-:W-:Y:S01]  /*8ee0*/  FFMA.FTZ R3, R221, R3, R156 ;  /* 0x00000003dd037223 */ /* 0x000fe2000001009c */
[----:B------:R-:W2:Y:S02]  /*8ef0*/  MUFU.EX2 R227, R227 ;  /* 0x000000e300e37308 */ /* 0x000ea40000000800 */
[----:B------:R-:W-:Y:S01]  /*8f00*/  HMMA.16816.F32.BF16 R84, R4, R110, R112 ;  /* 0x0000006e0454723c */ /* 0x000fe20000041870 */
[----:B------:R-:W2:Y:S01]  /*8f10*/  LDSM.16.MT88.4 R112, [R194+0xe800] ;  /* 0x00e80000c270783b */ /* 0x000ea20000004200 */
[----:B------:R-:W-:Y:S01]  /*8f20*/  FADD.FTZ R157, R157, R132 ;  /* 0x000000849d9d7221 */ /* 0x000fe20000010000 */
[----:B------:R-:W-:Y:S01]  /*8f30*/  FADD.FTZ R3, R2, R3 ;  /* 0x0000000302037221 */ /* 0x000fe20000010000 */
[----:B------:R-:W-:Y:S01]  /*8f40*/  MOV R132, R161 ;  /* 0x000000a100847202 */ /* 0x000fe20000000f00 */
[----:B------:R-:W2:Y:S01]  /*8f50*/  LDSM.16.MT88.4 R108, [R193+0xe800] ;  /* 0x00e80000c16c783b */ /* 0x000ea20000004200 */
[----:B------:R-:W-:Y:S01]  /*8f60*/  MUFU.EX2 R222, R222 ;  /* 0x000000de00de7308 */ /* 0x000fe20000000800 */
[----:B------:R-:W-:Y:S01]  /*8f70*/  FADD.FTZ R158, R158, R157 ;  /* 0x0000009d9e9e7221 */ /* 0x000fe20000010000 */
[----:B------:R-:W-:Y:S01]  /*8f80*/  FADD.FTZ R0, R0, R3 ;  /* 0x0000000300007221 */ /* 0x000fe20000010000 */
[----:B------:R-:W-:-:S02]  /*8f90*/  MOV R3, R159 ;  /* 0x0000009f00037202 */ /* 0x000fc40000000f00 */
[----:B------:R-:W-:Y:S01]  /*8fa0*/  FADD.FTZ R133, R133, R158 ;  /* 0x0000009e85857221 */ /* 0x000fe20000010000 */
[----:B------:R-:W-:Y:S01]  /*8fb0*/  FADD.FTZ R163, R163, R0 ;  /* 0x00000000a3a37221 */ /* 0x000fe20000010000 */
[C---:B-1----:R-:W-:Y:S01]  /*8fc0*/  HMMA.16816.F32.BF16 R80, R4.reuse, R104, R80 ;  /* 0x000000680450723c */ /* 0x042fe20000041850 */
[----:B------:R-:W1:Y:S05]  /*8fd0*/  MUFU.EX2 R229, R229 ;  /* 0x000000e500e57308 */ /* 0x000e6a0000000800 */
        /* <DEDUP_REMOVED lines=9> */
[----:B----4-:R-:W-:Y:S01]  /*9070*/  F2FP.BF16.F32.PACK_AB R107, R205, R178 ;  /* 0x000000b2cd6b723e */ /* 0x010fe200000010ff */
        /* <DEDUP_REMOVED lines=8> */
[----:B------:R-:W-:-:S03]  /*9100*/  FADD.FTZ R205, R205, R178 ;  /* 0x000000b2cdcd7221 */ /* 0x000fc60000010000 */
[C---:B------:R-:W-:Y:S01]  /*9110*/  HMMA.16816.F32.BF16 R16, R104.reuse, R118, R16 ;  /* 0x000000766810723c */ /* 0x040fe20000041810 */
[----:B------:R-:W3:Y:S05]  /*9120*/  LDSM.16.MT88.4 R116, [R192+0xe800] ;  /* 0x00e80000c074783b */ /* 0x000eea0000004200 */
[C---:B------:R-:W-:Y:S06]  /*9130*/  HMMA.16816.F32.BF16 R28, R104.reuse, R128, R28 ;  /* 0x00000080681c723c */ /* 0x040fec000004181c */
[C---:B------:R-:W-:Y:S01]  /*9140*/  HMMA.16816.F32.BF16 R24, R104.reuse, R130, R24 ;  /* 0x000000826818723c */ /* 0x040fe20000041818 */
[----:B------:R-:W4:Y:S05]  /*9150*/  LDSM.16.MT88.4 R128, [R196+0x10800] ;  /* 0x01080000c480783b */ /* 0x000f2a0000004200 */
[C---:B------:R-:W-:Y:S06]  /*9160*/  HMMA.16816.F32.BF16 R100, R104.reuse, R124, R100 ;  /* 0x0000007c6864723c */ /* 0x040fec0000041864 */
[C---:B------:R-:W-:Y:S01]  /*9170*/  HMMA.16816.F32.BF16 R32, R104.reuse, R126, R32 ;  /* 0x0000007e6820723c */ /* 0x040fe20000041820 */
[----:B------:R-:W-:Y:S05]  /*9180*/  LDSM.16.MT88.4 R124, [R196+0xd000] ;  /* 0x00d00000c47c783b */ /* 0x000fea0000004200 */
        /* <DEDUP_REMOVED lines=21> */
[C---:B----4-:R-:W-:Y:S01]  /*92e0*/  HMMA.16816.F32.BF16 R72, R104.reuse, R128, R72 ;  /* 0x000000806848723c */ /* 0x050fe20000041848 */
        /* <DEDUP_REMOVED lines=8> */
[----:B--2---:R-:W-:Y:S01]  /*9370*/  HMMA.16816.F32.BF16 R92, R104, R112, R92 ;  /* 0x00000070685c723c */ /* 0x004fe2000004185c */
        /* <DEDUP_REMOVED lines=50> */
[----:B------:R-:W1:Y:S08]  /*96a0*/  MUFU.EX2 R153, R153 ;  /* 0x0000009900997308 */ /* 0x000e700000000800 */
[----:B------:R-:W2:Y:S08]  /*96b0*/  MUFU.EX2 R155, R155 ;  /* 0x0000009b009b7308 */ /* 0x000eb00000000800 */
[----:B------:R-:W4:Y:S01]  /*96c0*/  MUFU.EX2 R167, R167 ;  /* 0x000000a700a77308 */ /* 0x000f220000000800 */
[----:B-1----:R-:W-:Y:S01]  /*96d0*/  F2FP.BF16.F32.PACK_AB R96, R153, R152 ;  /* 0x000000989960723e */ /* 0x002fe200000010ff */
[----:B------:R-:W-:-:S04]  /*96e0*/  FADD.FTZ R152, R152, R225 ;  /* 0x000000e198987221 */ /* 0x000fc80000010000 */
[----:B------:R-:W-:Y:S02]  /*96f0*/  FADD.FTZ R153, R153, R152 ;  /* 0x0000009899997221 */ /* 0x000fe40000010000 */
[----:B------:R-:W1:Y:S01]  /*9700*/  MUFU.EX2 R165, R165 ;  /* 0x000000a500a57308 */ /* 0x000e620000000800 */
[----:B--2---:R-:W-:Y:S01]  /*9710*/  F2FP.BF16.F32.PACK_AB R98, R155, R154 ;  /* 0x0000009a9b62723e */ /* 0x004fe200000010ff */
        /* <DEDUP_REMOVED lines=33> */
[----:B------:R-:W-:-:S15]  /*9930*/  HMMA.16816.F32.BF16 R96, R96, R18, R4 ;  /* 0x000000126060723c */ /* 0x000fde0000041804 */
[----:B------:R-:W-:-:S09]  /*9940*/  NOP ;  /* 0x0000000000007918 */ /* 0x000fd20000000000 */
.L_x_5669:
        /* <DEDUP_REMOVED lines=11> */
[----:B------:R-:W-:Y:S01]  /*9a00*/  ULDC UR6, c[0x0][0x39c] ;  /* 0x0000e70000067ab9 */ /* 0x000fe20000000800 */
[----:B------:R-:W-:-:S10]  /*9a10*/  ULDC UR4, c[0x0][0x2ec] ;  /* 0x0000bb0000047ab9 */ /* 0x000fd40000000800 */
.L_x_5679:
        /* <DEDUP_REMOVED lines=67> */
.L_x_5676:
[C---:B------:R-:W-:Y:S04]  /*9e50*/  LEA R204, P0, R12.reuse, R204, 0x1 ;  /* 0x000000cc0ccc7211 */ /* 0x040fe800078008ff */
[----:B------:R-:W-:Y:S02]  /*9e60*/  LEA.HI.X R203, R12, R203, R3, 0x1, P0 ;  /* 0x000000cb0ccb7211 */ /* 0x000fe400000f0c03 */
[C---:B------:R-:W-:Y:S02]  /*9e70*/  IADD3 R228, P0, R219.reuse, R204, RZ ;  /* 0x000000ccdbe47210 */ /* 0x040fe40007f1e0ff */
[-C--:B------:R-:W-:Y:S02]  /*9e80*/  MOV R205, R203.reuse ;  /* 0x000000cb00cd7202 */ /* 0x080fe40000000f00 */
[C---:B------:R-:W-:Y:S02]  /*9e90*/  IADD3.X R229, R214.reuse, R203, RZ, P0, !PT ;  /* 0x000000cbd6e57210 */ /* 0x040fe400007fe4ff */
[C---:B------:R-:W-:Y:S01]  /*9ea0*/  IADD3 R226, P0, R219.reuse, R228, RZ ;  /* 0x000000e4dbe27210 */ /* 0x040fe20007f1e0ff */
[----:B------:R-:W-:Y:S01]  /*9eb0*/  @!PT LDS RZ, [RZ] ;  /* 0x00000000fffff984 */ /* 0x000fe20000000800 */
[----:B------:R-:W-:Y:S01]  /*9ec0*/  @!PT LDS RZ, [RZ] ;  /* 0x00000000fffff984 */ /* 0x000fe20000000800 */
[----:B------:R-:W-:Y:S01]  /*9ed0*/  @!PT LDS RZ, [RZ] ;  /* 0x00000000fffff984 */ /* 0x000fe20000000800 */
[----:B------:R-:W-:Y:S03]  /*9ee0*/  LDGSTS.E.BYPASS.LTC128B.128 [R207+0xc000], desc[UR14][R204.64] ;  /* 0x0c000000cccf7fae */ /* 0x000fe6000b901d4e */
[C---:B------:R-:W-:Y:S02]  /*9ef0*/  IADD3.X R227, R214.reuse, R229, RZ, P0, !PT ;  /* 0x000000e5d6e37210 */ /* 0x040fe400007fe4ff */
[----:B------:R-:W-:Y:S01]  /*9f00*/  LDGSTS.E.BYPASS.LTC128B.128 [R207+0xe000], desc[UR14][R204.64+0x80] ;  /* 0x0e000080cccf7fae */ /* 0x000fe2000b901d4e */
[----:B------:R-:W-:Y:S04]  /*9f10*/  IADD3 R224, P0, R219, R226, RZ ;  /* 0x000000e2dbe07210 */ /* 0x000fe80007f1e0ff */
[----:B------:R1:W-:Y:S01]  /*9f20*/  LDGSTS.E.BYPASS.LTC128B.128 [R207+0x10000], desc[UR14][R204.64+0x100] ;  /* 0x10000100cccf7fae */ /* 0x0003e2000b901d4e */
[----:B------:R-:W-:Y:S02]  /*9f30*/  IADD3.X R225, R214, R227, RZ, P0, !PT ;  /* 0x000000e3d6e17210 */ /* 0x000fe400007fe4ff */
[----:B------:R-:W-:Y:S02]  /*9f40*/  ISETP.GT.AND P0, PT, R206, UR10, PT ;  /* 0x0000000ace007c0c */ /* 0x000fe4000bf04270 */
[----:B------:R-:W-:Y:S05]  /*9f50*/  LDGSTS.E.BYPASS.LTC128B.128 [R207+0xc800], desc[UR14][R228.64] ;  /* 0x0c800000e4cf7fae */ /* 0x000fea000b901d4e */
[----:B------:R-:W-:Y:S05]  /*9f60*/  LDGSTS.E.BYPASS.LTC128B.128 [R207+0xe800], desc[UR14][R228.64+0x80] ;  /* 0x0e800080e4cf7fae */ /* 0x000fea000b901d4e */
[----:B------:R-:W-:Y:S05]  /*9f70*/  LDGSTS.E.BYPASS.LTC128B.128 [R207+0x10800], desc[UR14][R228.64+0x100] ;  /* 0x10800100e4cf7fae */ /* 0x000fea000b901d4e */
        /* <DEDUP_REMOVED lines=266> */
[----:B------:R-:W2:Y:S01]  /*b020*/  LDC.64 R6, c[0x0][0x248] ;  /* 0x00009200ff067b82 */ /* 0x000ea20000000a00 */
        /* <DEDUP_REMOVED lines=17> */
[-C--:B--2---:R-:W-:Y:S02]  /*b140*/  IMAD R8, R13, R6.reuse, RZ ;  /* 0x000000060d087224 */ /* 0x084fe400078e02ff */
[C---:B------:R-:W-:Y:S04]  /*b150*/  IMAD.WIDE.U32 R12, R11.reuse, R6, RZ ;  /* 0x000000060b0c7225 */ /* 0x040fe800078e00ff */
[----:B------:R-:W-:Y:S04]  /*b160*/  IMAD R8, R11, R7, R8 ;  /* 0x000000070b087224 */ /* 0x000fe800078e0208 */
[----:B------:R-:W-:Y:S01]  /*b170*/  IMAD.IADD R13, R13, 0x1, R8 ;  /* 0x000000010d0d7824 */ /* 0x000fe200078e0208 */
[----:B---3--:R-:W-:Y:S04]  /*b180*/  IADD3 R9, -R10, R9, RZ ;  /* 0x000000090a097210 */ /* 0x008fe80007ffe1ff */
[----:B------:R-:W-:Y:S01]  /*b190*/  SHF.R.S32.HI R7, RZ, 0x1f, R9 ;  /* 0x0000001fff077819 */ /* 0x000fe20000011409 */
[-C--:B----4-:R-:W-:Y:S04]  /*b1a0*/  IMAD.WIDE.U32 R12, R9, R4.reuse, R12 ;  /* 0x00000004090c7225 */ /* 0x090fe800078e000c */
[----:B------:R-:W-:Y:S04]  /*b1b0*/  IMAD R6, R7, R4, RZ ;  /* 0x0000000407067224 */ /* 0x000fe800078e02ff */
[----:B------:R-:W-:Y:S05]  /*b1c0*/  IMAD R6, R9, R5, R6 ;  /* 0x0000000509067224 */ /* 0x000fea00078e0206 */
[----:B------:R-:W-:Y:S07]  /*b1d0*/  IADD3 R5, R13, R6, RZ ;  /* 0x000000060d057210 */ /* 0x000fee0007ffe0ff */
.L_x_5678:
        /* <DEDUP_REMOVED lines=24> */
.L_x_5677:
[----:B--2---:R-:W-:Y:S01]  /*b360*/  LEA R4, R206, R215, 0x6 ;  /* 0x000000d7ce047211 */ /* 0x004fe200078e30ff */
[----:B------:R-:W-:Y:S03]  /*b370*/  LDSM.16.MT88.4 R24, [R194+0xc000] ;  /* 0x00c00000c218783b */ /* 0x000fe60000004200 */
[C---:B------:R-:W-:Y:S01]  /*b380*/  IADD3 R5, R4.reuse, 0x1, RZ ;  /* 0x0000000104057810 */ /* 0x040fe20007ffe0ff */
[C---:B------:R-:W-:Y:S01]  /*b390*/  VIADD R8, R4.reuse, 0x21 ;  /* 0x0000002104087836 */ /* 0x040fe20000000000 */
[C---:B------:R-:W-:Y:S02]  /*b3a0*/  IADD3 R6, R4.reuse, 0x8, RZ ;  /* 0x0000000804067810 */ /* 0x040fe40007ffe0ff */
[CC--:B------:R-:W-:Y:S01]  /*b3b0*/  ISETP.GE.AND P6, PT, R4.reuse, R213.reuse, PT ;  /* 0x000000d50400720c */ /* 0x0c0fe20003fc6270 */
[----:B------:R-:W-:Y:S01]  /*b3c0*/  LDSM.16.MT88.4 R28, [R193+0xc000] ;  /* 0x00c00000c11c783b */ /* 0x000fe20000004200 */
[C---:B------:R-:W-:Y:S02]  /*b3d0*/  ISETP.GE.AND P5, PT, R5.reuse, R213, PT ;  /* 0x000000d50500720c */ /* 0x040fe40003fa6270 */
[-C--:B------:R-:W-:Y:S02]  /*b3e0*/  ISETP.GE.AND P1, PT, R4, R211.reuse, PT ;  /* 0x000000d30400720c */ /* 0x080fe40003f26270 */
[C---:B------:R-:W-:Y:S02]  /*b3f0*/  ISETP.GE.AND P4, PT, R6.reuse, R211, PT ;  /* 0x000000d30600720c */ /* 0x040fe40003f86270 */
[----:B------:R-:W-:Y:S02]  /*b400*/  ISETP.GE.AND P0, PT, R6, R213, PT ;  /* 0x000000d50600720c */ /* 0x000fe40003f06270 */
[CC--:B------:R-:W-:Y:S02]  /*b410*/  ISETP.GE.OR P6, PT, R4.reuse, R212.reuse, !P6 ;  /* 0x000000d40400720c */ /* 0x0c0fe400077c6670 */
[C---:B------:R-:W-:Y:S02]  /*b420*/  IADD3 R7, R4.reuse, 0x9, RZ ;  /* 0x0000000904077810 */ /* 0x040fe40007ffe0ff */
[C---:B------:R-:W-:Y:S02]  /*b430*/  ISETP.GE.AND P2, PT, R5.reuse, R211, PT ;  /* 0x000000d30500720c */ /* 0x040fe40003f46270 */
[----:B------:R-:W-:Y:S02]  /*b440*/  ISETP.GE.OR P5, PT, R5, R212, !P5 ;  /* 0x000000d40500720c */ /* 0x000fe40006fa6670 */
[-C--:B------:R-:W-:Y:S02]  /*b450*/  ISETP.GE.OR P1, PT, R4, R210.reuse, !P1 ;  /* 0x000000d20400720c */ /* 0x080fe40004f26670 */
[C---:B------:R-:W-:Y:S02]  /*b460*/  ISETP.GE.OR P4, PT, R6.reuse, R210, !P4 ;  /* 0x000000d20600720c */ /* 0x040fe40006786670 */
[----:B------:R-:W-:Y:S02]  /*b470*/  ISETP.GE.OR P0, PT, R6, R212, !P0 ;  /* 0x000000d40600720c */ /* 0x000fe40004706670 */
[----:B------:R-:W-:Y:S01]  /*b480*/  FSEL R14, R3, -INF , !P6 ;  /* 0xff800000030e7808 */ /* 0x000fe20007000000 */
[C---:B------:R-:W-:Y:S01]  /*b490*/  VIADD R3, R4.reuse, 0x11 ;  /* 0x0000001104037836 */ /* 0x040fe20000000000 */
[----:B------:R-:W-:Y:S02]  /*b4a0*/  IADD3 R6, R4, 0x10, RZ ;  /* 0x0000001004067810 */ /* 0x000fe40007ffe0ff */
[----:B------:R-:W-:Y:S02]  /*b4b0*/  ISETP.GE.AND P6, PT, R7, R213, PT ;  /* 0x000000d50700720c */ /* 0x000fe40003fc6270 */
[----:B------:R-:W-:Y:S02]  /*b4c0*/  ISETP.GE.OR P2, PT, R5, R210, !P2 ;  /* 0x000000d20500720c */ /* 0x000fe40005746670 */
[----:B------:R-:W-:Y:S02]  /*b4d0*/  FSEL R5, R222, -INF , !P1 ;  /* 0xff800000de057808 */ /* 0x000fe40004800000 */
[----:B------:R-:W-:Y:S02]  /*b4e0*/  FSEL R12, R205, -INF , !P5 ;  /* 0xff800000cd0c7808 */ /* 0x000fe40006800000 */
[C---:B------:R-:W-:Y:S02]  /*b4f0*/  ISETP.GE.AND P1, PT, R7.reuse, R211, PT ;  /* 0x000000d30700720c */ /* 0x040fe40003f26270 */
[C---:B------:R-:W-:Y:S02]  /*b500*/  ISETP.GE.AND P5, PT, R6.reuse, R213, PT ;  /* 0x000000d50600720c */ /* 0x040fe40003fa6270 */
[C---:B------:R-:W-:Y:S02]  /*b510*/  ISETP.GE.OR P6, PT, R7.reuse, R212, !P6 ;  /* 0x000000d40700720c */ /* 0x040fe400077c6670 */
[----:B------:R-:W-:Y:S02]  /*b520*/  ISETP.GE.OR P1, PT, R7, R210, !P1 ;  /* 0x000000d20700720c */ /* 0x000fe40004f26670 */
[----:B------:R-:W-:Y:S02]  /*b530*/  ISETP.GE.OR P5, PT, R6, R212, !P5 ;  /* 0x000000d40600720c */ /* 0x000fe40006fa6670 */
[----:B-1----:R-:W-:Y:S02]  /*b540*/  FSEL R10, R227, -INF , !P6 ;  /* 0xff800000e30a7808 */ /* 0x002fe40007000000 */
[----:B------:R-:W-:Y:S02]  /*b550*/  FSEL R226, R226, -INF , !P0 ;  /* 0xff800000e2e27808 */ /* 0x000fe40004000000 */
[----:B------:R-:W-:Y:S02]  /*b560*/  IADD3 R7, R4, 0x18, RZ ;  /* 0x0000001804077810 */ /* 0x000fe40007ffe0ff */
[----:B------:R-:W-:Y:S02]  /*b570*/  ISETP.GE.AND P0, PT, R6, R211, PT ;  /* 0x000000d30600720c */ /* 0x000fe40003f06270 */
[-C--:B------:R-:W-:Y:S02]  /*b580*/  ISETP.GE.AND P6, PT, R3, R213.reuse, PT ;  /* 0x000000d50300720c */ /* 0x080fe40003fc6270 */
[----:B------:R-:W-:Y:S02]  /*b590*/  FSEL R162, R232, -INF , !P5 ;  /* 0xff800000e8a27808 */ /* 0x000fe40006800000 */
[-C--:B------:R-:W-:Y:S02]  /*b5a0*/  ISETP.GE.AND P5, PT, R7, R213.reuse, PT ;  /* 0x000000d50700720c */ /* 0x080fe40003fa6270 */
[----:B------:R-:W-:Y:S02]  /*b5b0*/  ISETP.GE.OR P0, PT, R6, R210, !P0 ;  /* 0x000000d20600720c */ /* 0x000fe40004706670 */
[-C--:B------:R-:W-:Y:S02]  /*b5c0*/  ISETP.GE.OR P6, PT, R3, R212.reuse, !P6 ;  /* 0x000000d40300720c */ /* 0x080fe400077c6670 */
[----:B------:R-:W-:Y:S02]  /*b5d0*/  IADD3 R6, R4, 0x19, RZ ;  /* 0x0000001904067810 */ /* 0x000fe40007ffe0ff */
[-C--:B------:R-:W-:Y:S02]  /*b5e0*/  ISETP.GE.OR P5, PT, R7, R212.reuse, !P5 ;  /* 0x000000d40700720c */ /* 0x080fe40006fa6670 */
[----:B------:R-:W-:Y:S02]  /*b5f0*/  FSEL R9, R224, -INF , !P2 ;  /* 0xff800000e0097808 */ /* 0x000fe40005000000 */
[----:B------:R-:W-:Y:S02]  /*b600*/  FSEL R160, R231, -INF , !P6 ;  /* 0xff800000e7a07808 */ /* 0x000fe40007000000 */
[C---:B------:R-:W-:Y:S02]  /*b610*/  ISETP.GE.AND P2, PT, R6.reuse, R213, PT ;  /* 0x000000d50600720c */ /* 0x040fe40003f46270 */
        /* <DEDUP_REMOVED lines=16> */
[----:B------:R-:W-:Y:S02]  /*b720*/  FSEL R171, R230, -INF , !P0 ;  /* 0xff800000e6ab7808 */ /* 0x000fe40004000000 */
[----:B------:R-:W-:Y:S02]  /*b730*/  IADD3 R6, R4, 0x28, RZ ;  /* 0x0000002804067810 */ /* 0x000fe40007ffe0ff */
        /* <DEDUP_REMOVED lines=9> */
[----:B------:R-:W-:Y:S02]  /*b7d0*/  IADD3 R3, R4, 0x29, RZ ;  /* 0x0000002904037810 */ /* 0x000fe40007ffe0ff */
[----:B------:R-:W-:Y:S02]  /*b7e0*/  FMNMX.FTZ R8, R9, R8, !PT ;  /* 0x0000000809087209 */ /* 0x000fe40007810000 */
[----:B------:R-:W-:Y:S02]  /*b7f0*/  FSEL R146, R244, -INF , !P1 ;  /* 0xff800000f4927808 */ /* 0x000fe40004800000 */
[----:B------:R-:W-:Y:S02]  /*b800*/  FSEL R169, R229, -INF , !P6 ;  /* 0xff800000e5a97808 */ /* 0x000fe40007000000 */
[----:B------:R-:W-:Y:S02]  /*b810*/  ISETP.GE.AND P6, PT, R6, R211, PT ;  /* 0x000000d30600720c */ /* 0x000fe40003fc6270 */
[----:B------:R-:W-:Y:S02]  /*b820*/  ISETP.GE.AND P1, PT, R3, R213, PT ;  /* 0x000000d50300720c */ /* 0x000fe40003f26270 */
[----:B------:R-:W-:Y:S02]  /*b830*/  FMNMX.FTZ R11, R14, R0, !PT ;  /* 0x000000000e0b7209 */ /* 0x000fe40007810000 */
        /* <DEDUP_REMOVED lines=8> */
[----:B------:R-:W-:Y:S02]  /*b8c0*/  FSEL R141, R233, -INF , !P4 ;  /* 0xff800000e98d7808 */ /* 0x000fe40006000000 */
[----:B------:R-:W-:Y:S02]  /*b8d0*/  ISETP.GE.AND P5, PT, R3, R211, PT ;  /* 0x000000d30300720c */ /* 0x000fe40003fa6270 */
[----:B------:R-:W-:Y:S02]  /*b8e0*/  FMNMX.FTZ R8, R171, R8, !PT ;  /* 0x00000008ab087209 */ /* 0x000fe40007810000 */
[----:B------:R-:W-:Y:S02]  /*b8f0*/  FMNMX.FTZ R11, R226, R11, !PT ;  /* 0x0000000be20b7209 */ /* 0x000fe40007810000 */
[C---:B------:R-:W-:Y:S02]  /*b900*/  ISETP.GE.AND P4, PT, R6.reuse, R211, PT ;  /* 0x000000d30600720c */ /* 0x040fe40003f86270 */
[----:B------:R-:W-:Y:S02]  /*b910*/  ISETP.GE.AND P1, PT, R6, R213, PT ;  /* 0x000000d50600720c */ /* 0x000fe40003f26270 */
[-C--:B------:R-:W-:Y:S02]  /*b920*/  ISETP.GE.OR P5, PT, R3, R210.reuse, !P5 ;  /* 0x000000d20300720c */ /* 0x080fe40006fa6670 */
[----:B------:R-:W-:Y:S02]  /*b930*/  FMNMX.FTZ R3, R10, R11, !PT ;  /* 0x0000000b0a037209 */ /* 0x000fe40007810000 */
[C---:B------:R-:W-:Y:S02]  /*b940*/  ISETP.GE.OR P4, PT, R6.reuse, R210, !P4 ;  /* 0x000000d20600720c */ /* 0x040fe40006786670 */
[----:B------:R-:W-:Y:S02]  /*b950*/  FMNMX.FTZ R8, R169, R8, !PT ;  /* 0x00000008a9087209 */ /* 0x000fe40007810000 */
[----:B------:R-:W-:Y:S01]  /*b960*/  ISETP.GE.OR P1, PT, R6, R212, !P1 ;  /* 0x000000d40600720c */ /* 0x000fe20004f26670 */
[----:B------:R-:W-:Y:S01]  /*b970*/  VIADD R6, R4, 0x31 ;  /* 0x0000003104067836 */ /* 0x000fe20000000000 */
        /* <DEDUP_REMOVED lines=8> */
[C---:B------:R-:W-:Y:S02]  /*ba00*/  IADD3 R3, R4.reuse, 0x38, RZ ;  /* 0x0000003804037810 */ /* 0x040fe40007ffe0ff */
        /* <DEDUP_REMOVED lines=43> */
[----:B------:R-:W-:Y:S08]  /*bcc0*/  LDSM.16.MT88.4 R16, [R196+0xc000] ;  /* 0x00c00000c410783b */ /* 0x000ff00000004200 */
[----:B------:R-:W1:Y:S08]  /*bcd0*/  SHFL.BFLY PT, R3, R4, 0x1, 0x1f ;  /* 0x0c201f0004037f89 */ /* 0x000e7000000e0000 */
[----:B------:R-:W2:Y:S01]  /*bce0*/  SHFL.BFLY PT, R132, R11, 0x1, 0x1f ;  /* 0x0c201f000b847f89 */ /* 0x000ea200000e0000 */
[----:B-1----:R-:W-:Y:S04]  /*bcf0*/  FMNMX.FTZ R3, R4, R3, !PT ;  /* 0x0000000304037209 */ /* 0x002fe80007810000 */
[C---:B------:R-:W-:Y:S01]  /*bd00*/  FSETP.NEU.FTZ.AND P0, PT, R3.reuse, -INF , PT ;  /* 0xff8000000300780b */ /* 0x040fe20003f1d000 */
[----:B------:R-:W-:Y:S01]  /*bd10*/  FMUL.FTZ R148, R3, UR4 ;  /* 0x0000000403947c20 */ /* 0x000fe20008410000 */
[----:B--2---:R-:W-:Y:S04]  /*bd20*/  FMNMX.FTZ R132, R11, R132, !PT ;  /* 0x000000840b847209 */ /* 0x004fe80007810000 */
[----:B------:R-:W-:Y:S01]  /*bd30*/  FSEL R148, R148, RZ, P0 ;  /* 0x000000ff94947208 */ /* 0x000fe20000000000 */
[C---:B------:R-:W-:Y:S01]  /*bd40*/  FMUL.FTZ R155, R132.reuse, UR4 ;  /* 0x00000004849b7c20 */ /* 0x040fe20008410000 */
[C---:B------:R-:W-:Y:S03]  /*bd50*/  FSETP.NEU.FTZ.AND P1, PT, R132.reuse, -INF , PT ;  /* 0xff8000008400780b */ /* 0x040fe60003f3d000 */
[--C-:B------:R-:W-:Y:S01]  /*bd60*/  FFMA.FTZ R163, R5, UR4, -R148.reuse ;  /* 0x0000000405a37c23 */ /* 0x100fe20008010894 */
[----:B------:R-:W-:Y:S01]  /*bd70*/  FSEL R5, R132, RZ, P1 ;  /* 0x000000ff84057208 */ /* 0x000fe20000800000 */
[--C-:B------:R-:W-:Y:S01]  /*bd80*/  FFMA.FTZ R135, R9, UR4, -R148.reuse ;  /* 0x0000000409877c23 */ /* 0x100fe20008010894 */
[----:B------:R-:W-:Y:S01]  /*bd90*/  FSEL R155, R155, RZ, P1 ;  /* 0x000000ff9b9b7208 */ /* 0x000fe20000800000 */
[--C-:B------:R-:W-:Y:S01]  /*bda0*/  FFMA.FTZ R134, R225, UR4, -R148.reuse ;  /* 0x00000004e1867c23 */ /* 0x100fe20008010894 */
[----:B------:R-:W-:Y:S01]  /*bdb0*/  FFMA.FTZ R159, R7, UR4, -R148 ;  /* 0x00000004079f7c23 */ /* 0x000fe20008010894 */
[----:B------:R-:W-:Y:S01]  /*bdc0*/  FADD.FTZ R0, -R5, R0 ;  /* 0x0000000005007221 */ /* 0x000fe20000010100 */
[----:B------:R-:W-:Y:S01]  /*bdd0*/  FSEL R5, R3, RZ, P0 ;  /* 0x000000ff03057208 */ /* 0x000fe20000000000 */
[--C-:B------:R-:W-:Y:S01]  /*bde0*/  FFMA.FTZ R161, R14, UR4, -R155.reuse ;  /* 0x000000040ea17c23 */ /* 0x100fe2000801089b */
[--C-:B------:R-:W-:Y:S01]  /*bdf0*/  FFMA.FTZ R158, R12, UR4, -R155.reuse ;  /* 0x000000040c9e7c23 */ /* 0x100fe2000801089b */
[----:B------:R-:W-:Y:S01]  /*be00*/  FMUL.FTZ R6, R0, UR4 ;  /* 0x0000000400067c20 */ /* 0x000fe20008410000 */
[--C-:B------:R-:W-:Y:S01]  /*be10*/  FFMA.FTZ R157, R226, UR4, -R155.reuse ;  /* 0x00000004e29d7c23 */ /* 0x100fe2000801089b */
[----:B------:R-:W-:Y:S01]  /*be20*/  FADD.FTZ R0, -R5, R2 ;  /* 0x0000000205007221 */ /* 0x000fe20000010100 */
[--C-:B------:R-:W-:Y:S01]  /*be30*/  FFMA.FTZ R156, R10, UR4, -R155.reuse ;  /* 0x000000040a9c7c23 */ /* 0x100fe2000801089b */
[----:B------:R-:W-:Y:S01]  /*be40*/  MUFU.EX2 R161, R161 ;  /* 0x000000a100a17308 */ /* 0x000fe20000000800 */
[--C-:B------:R-:W-:Y:S01]  /*be50*/  FFMA.FTZ R167, R140, UR4, -R155.reuse ;  /* 0x000000048ca77c23 */ /* 0x100fe2000801089b */
[----:B------:R-:W-:Y:S01]  /*be60*/  FMUL.FTZ R8, R0, UR4 ;  /* 0x0000000400087c20 */ /* 0x000fe20008410000 */
[--C-:B------:R-:W-:Y:S01]  /*be70*/  FFMA.FTZ R168, R141, UR4, -R148.reuse ;  /* 0x000000048da87c23 */ /* 0x100fe20008010894 */
[--C-:B------:R-:W-:Y:S01]  /*be80*/  FFMA.FTZ R179, R144, UR4, -R155.reuse ;  /* 0x0000000490b37c23 */ /* 0x100fe2000801089b */
[--C-:B------:R-:W-:Y:S01]  /*be90*/  FFMA.FTZ R176, R145, UR4, -R148.reuse ;  /* 0x0000000491b07c23 */ /* 0x100fe20008010894 */
        /* <DEDUP_REMOVED lines=21> */
[----:B------:R-:W-:Y:S01]  /*bff0*/  FFMA.FTZ R148, R133, UR4, -R148 ;  /* 0x0000000485947c23 */ /* 0x000fe20008010894 */
[--C-:B------:R-:W-:Y:S01]  /*c000*/  FFMA.FTZ R164, R164, UR4, -R155.reuse ;  /* 0x00000004a4a47c23 */ /* 0x100fe2000801089b */
[----:B------:R-:W-:Y:S05]  /*c010*/  ISETP.GT.AND P0, PT, R206, UR10, PT ;  /* 0x0000000ace007c0c */ /* 0x000fea000bf04270 */
        /* <DEDUP_REMOVED lines=320> */
.L_x_5675:
        /* <DEDUP_REMOVED lines=265> */
.L_x_5680:
        /* <DEDUP_REMOVED lines=10> */
.L_x_5681:
[----:B------:R-:W-:Y:S01]  /*e550*/  S2UR UR6, SR_CTAID.Z ;  /* 0x00000000000679c3 */ /* 0x000fe20000002700 */
[----:B------:R-:W-:Y:S01]  /*e560*/  ULDC UR4, c[0x0][0x270] ;  /* 0x00009c0000047ab9 */ /* 0x000fe20000000800 */
[----:B------:R-:W-:-:S06]  /*e570*/  ULDC UR11, c[0x0][0x2c4] ;  /* 0x0000b100000b7ab9 */ /* 0x000fcc0000000800 */
[----:B------:R-:W1:Y:S02]  /*e580*/  S2UR UR5, SR_CTAID.Y ;  /* 0x00000000000579c3 */ /* 0x000e640000002600 */
[----:B-1----:R-:W-:-:S04]  /*e590*/  UIMAD UR4, UR5, UR4, UR6 ;  /* 0x00000004050472a4 */ /* 0x002fc8000f8e0206 */
[----:B------:R-:W-:Y:S02]  /*e5a0*/  UIMAD UR11, UR4, UR11, URZ ;  /* 0x0000000b040b72a4 */ /* 0x000fe4000f8e023f */
.L_x_5682:
        /* <DEDUP_REMOVED lines=32> */
.L_x_5684:
[----:B------:R-:W-:Y:S05]  /*e7b0*/  BSYNC B0 ;  /* 0x0000000000007941 */ /* 0x000fea0003800000 */
.L_x_5683:
        /* <DEDUP_REMOVED lines=48> */
.L_x_5686:
[----:B------:R-:W-:Y:S05]  /*eac0*/  BSYNC B0 ;  /* 0x0000000000007941 */ /* 0x000fea0003800000 */
.L_x_5685:
        /* <DEDUP_REMOVED lines=19> */
.L_x_5688:
[----:B------:R-:W-:Y:S05]  /*ec00*/  BSYNC B0 ;  /* 0x0000000000007941 */ /* 0x000fea0003800000 */
.L_x_5687:
        /* <DEDUP_REMOVED lines=19> */
.L_x_5690:
[----:B------:R-:W-:Y:S05]  /*ed40*/  BSYNC B0 ;  /* 0x0000000000007941 */ /* 0x000fea0003800000 */
.L_x_5689:
        /* <DEDUP_REMOVED lines=16> */
.L_x_5691:
        /* <DEDUP_REMOVED lines=11> */
.L_x_7965:


//--------------------- .text._ZN5flash24flash_fwd_splitkv_kernelI23Flash_fwd_kernel_traitsILi192ELi64ELi64ELi4ELb0ELb0EN7cutlass10bfloat16_tE19Flash_kernel_traitsILi192ELi64ELi64ELi4ES3_EELb0ELb1ELb1ELb0ELb0ELb0ELb0ELb0EEEvNS_16Flash_fwd_paramsE --------------------------
	.section	.text._ZN5flash24flash_fwd_splitkv_kernelI23Flash_fwd_kernel_traitsILi192ELi64ELi64ELi4ELb0ELb0EN7cutlass10bfloat16_tE19Flash_kernel_traitsILi192ELi64ELi64ELi4ES3_EELb0ELb1ELb1ELb0ELb0ELb0ELb0ELb0EEEvNS_16Flash_fwd_paramsE,"ax",@progbits
	.align	128
        .global         _ZN5flash24flash_fwd_splitkv_kernelI23Flash_fwd_kernel_traitsILi192ELi64ELi64ELi4ELb0ELb0EN7cutlass10bfloat16_tE19Flash_kernel_traitsILi192ELi64ELi64ELi4ES3_EELb0ELb1ELb1ELb0ELb0ELb0ELb0ELb0EEEvNS_16Flash_fwd_paramsE
        .type           _ZN5flash24flash_fwd_splitkv_kernelI23Flash_fwd_kernel_traitsILi192ELi64ELi64ELi4ELb0ELb0EN7cutlass10bfloat16_tE19Flash_kernel_traitsILi192ELi64ELi64ELi4ES3_EELb0ELb1ELb1ELb0ELb0ELb0ELb0ELb0EEEvNS_16Flash_fwd_paramsE,@function
        .size           _ZN5flash24flash_fwd_splitkv_kernelI23Flash_fwd_kernel_traitsILi192ELi64ELi64ELi4ELb0ELb0EN7cutlass10bfloat16_tE19Flash_kernel_traitsILi192ELi64ELi64ELi4ES3_EELb0ELb1ELb1ELb0ELb0ELb0ELb0ELb0EEEvNS_16Flash_fwd_paramsE,(.L_x_7966 - _ZN5flash24flash_fwd_splitkv_kernelI23Flash_fwd_kernel_traitsILi192ELi64ELi64ELi4ELb0ELb0EN7cutlass10bfloat16_tE19Flash_kernel_traitsILi192ELi64ELi64ELi4ES3_EELb0ELb1ELb1ELb0ELb0ELb0ELb0ELb0EEEvNS_16Flash_fwd_paramsE)
        .other          _ZN5flash24flash_fwd_splitkv_kernelI23Flash_fwd_kernel_traitsILi192ELi64ELi64ELi4ELb0ELb0EN7cutlass10bfloat16_tE19Flash_kernel_traitsILi192ELi64ELi64ELi4ES3_EELb0ELb1ELb1ELb0ELb0ELb0ELb0ELb0EEEvNS_16Flash_fwd_paramsE,@"STO_CUDA_ENTRY STV_DEFAULT"
_ZN5flash24flash_fwd_splitkv_kernelI23Flash_fwd_kernel_traitsILi192ELi64ELi64ELi4ELb0ELb0EN7cutlass10bfloat16_tE19Flash_kernel_traitsILi192ELi64ELi64ELi4ES3_EELb0ELb1ELb1ELb0ELb0ELb0ELb0ELb0EEEvNS_16Flash_fwd_paramsE:
.text._ZN5flash24flash_fwd_splitkv_kernelI23Flash_fwd_kernel_traitsILi192ELi64ELi64ELi4ELb0ELb0EN7cutlass10bfloat16_tE19Flash_kernel_traitsILi192ELi64ELi64ELi4ES3_EELb0ELb1ELb1ELb0ELb0ELb0ELb0ELb0EEEvNS_16Flash_fwd_paramsE:
        /* <DEDUP_REMOVED lines=54> */
.L_x_5692:
[----:B------:R-:W-:-:S03]  /*0360*/  ULDC UR6, c[0x0][0x2c8] ;  /* 0x0000b20000067ab9 */ /* 0x000fc60000000800 */
.L_x_5693:
        /* <DEDUP_REMOVED lines=58> */
[----:B------:R-:W-:Y:S01]  /*0710*/  USHF.R.S32.HI UR10, URZ, 0x1f, UR24 ;  /* 0x0000001f3f0a7899 */ /* 0x000fe20008011418 */
[----:B------:R-:W-:Y:S02]  /*0720*/  ULDC.64 UR6, c[0x0][0x2a0] ;  /* 0x0000a80000067ab9 */ /* 0x000fe40000000a00 */
[----:B------:R-:W-:Y:S01]  /*0730*/  LOP3.LUT R0, R8, 0xfffffff8, RZ, 0xc0, !PT ;  /* 0xfffffff808007812 */ /* 0x000fe200078ec0ff */
[----:B------:R-:W-:Y:S01]  /*0740*/  UIMAD UR10, UR10, UR6, URZ ;  /* 0x000000060a0a72a4 */ /* 0x000fe2000f8e023f */
[----:B------:R-:W-:Y:S01]  /*0750*/  SHF.R.S32.HI R8, RZ, 0x3, R8 ;  /* 0x00000003ff087819 */ /* 0x000fe20000011408 */
[----:B------:R-:W-:Y:S01]  /*0760*/  @!UP0 USHF.R.S32.HI UR9, URZ, 0x1f, UR22 ;  /* 0x0000001f3f098899 */ /* 0x000fe20008011416 */
[----:B------:R-:W-:Y:S01]  /*0770*/  IMAD.U32 R10, RZ, RZ, UR6 ;  /* 0x00000006ff0a7e24 */ /* 0x000fe2000f8e00ff */
[----:B------:R-:W-:Y:S01]  /*0780*/  @!UP0 ULDC.64 UR4, c[0x0][0x290] ;  /* 0x0000a40000048ab9 */ /* 0x000fe20000000a00 */
[----:B------:R-:W-:Y:S01]  /*0790*/  IMAD.IADD R3, R3, 0x1, -R0 ;  /* 0x0000000103037824 */ /* 0x000fe200078e0a00 */
[----:B------:R-:W-:Y:S01]  /*07a0*/  @!UP0 UIMAD UR9, UR9, UR4, URZ ;  /* 0x00000004090982a4 */ /* 0x000fe2000f8e023f */
[----:B------:R-:W-:Y:S01]  /*07b0*/  ISETP.GE.AND P1, PT, R8, UR12, PT ;  /* 0x0000000c08007c0c */ /* 0x000fe2000bf26270 */
[----:B------:R-:W-:Y:S01]  /*07c0*/  @!UP0 UIMAD.WIDE.U32 UR14, UR22, UR4, URZ ;  /* 0x00000004160e82a5 */ /* 0x000fe2000f8e003f */
[C---:B------:R-:W-:Y:S01]  /*07d0*/  IMAD.SHL.U32 R16, R3.reuse, 0x8, RZ ;  /* 0x0000000803107824 */ /* 0x040fe200078e00ff */
[----:B------:R-:W-:Y:S01]  /*07e0*/  @!UP0 UIMAD UR9, UR22, UR5, UR9 ;  /* 0x00000005160982a4 */ /* 0x000fe2000f8e0209 */
[----:B------:R-:W-:Y:S01]  /*07f0*/  ISETP.NE.AND P6, PT, R3, RZ, PT ;  /* 0x000000ff0300720c */ /* 0x000fe20003fc5270 */
[----:B------:R-:W-:Y:S01]  /*0800*/  UIMAD UR7, UR24, UR7, UR10 ;  /* 0x00000007180772a4 */ /* 0x000fe2000f8e020a */
[C---:B------:R-:W-:Y:S01]  /*0810*/  VIADD R7, R16.reuse, 0x40 ;  /* 0x0000004010077836 */ /* 0x040fe20000000000 */
[----:B------:R-:W-:Y:S01]  /*0820*/  ULDC.64 UR4, c[0x0][0x298] ;  /* 0x0000a60000047ab9 */ /* 0x000fe20000000a00 */
[--C-:B------:R-:W-:Y:S01]  /*0830*/  SHF.R.S32.HI R17, RZ, 0x1f, R16.reuse ;  /* 0x0000001fff117819 */ /* 0x100fe20000011410 */
[----:B------:R-:W-:Y:S01]  /*0840*/  UIMAD UR8, UR8, UR4, URZ ;  /* 0x00000004080872a4 */ /* 0x000fe2000f8e023f */
[----:B------:R-:W-:Y:S01]  /*0850*/  IMAD.U32 R5, RZ, RZ, UR4 ;  /* 0x00000004ff057e24 */ /* 0x000fe2000f8e00ff */
[----:B------:R-:W-:Y:S01]  /*0860*/  @UP0 UIMAD.WIDE.U32 UR16, UR13, UR4, URZ ;  /* 0x000000040d1002a5 */ /* 0x000fe2000f8e003f */
[----:B------:R-:W-:Y:S01]  /*0870*/  VIADD R6, R16, 0x80 ;  /* 0x0000008010067836 */ /* 0x000fe20000000000 */
[----:B------:R-:W-:Y:S01]  /*0880*/  UIMAD UR8, UR23, UR5, UR8 ;  /* 0x00000005170872a4 */ /* 0x000fe2000f8e0208 */
[----:B------:R-:W-:Y:S01]  /*0890*/  IMAD.WIDE.U32 R4, R5, UR23, R16 ;  /* 0x0000001705047c25 */ /* 0x000fe2000f8e0010 */
[----:B------:R-:W-:-:S02]  /*08a0*/  @UP0 UIMAD UR13, UR13, UR5, UR17 ;  /* 0x000000050d0d02a4 */ /* 0x000fc4000f8e0211 */
[----:B------:R-:W-:Y:S01]  /*08b0*/  @!UP0 UIADD3 UR13, UR15, UR9, URZ ;  /* 0x000000090f0d8290 */ /* 0x000fe2000fffe03f */
[----:B------:R-:W-:Y:S01]  /*08c0*/  @!UP0 UMOV UR16, UR14 ;  /* 0x0000000e00108c82 */ /* 0x000fe20008000000 */
[----:B------:R-:W-:Y:S01]  /*08d0*/  IMAD.U32 R0, RZ, RZ, UR8 ;  /* 0x00000008ff007e24 */ /* 0x000fe2000f8e00ff */
[----:B------:R-:W-:Y:S01]  /*08e0*/  IADD3 R2, P0, R4, UR16, RZ ;  /* 0x0000001004027c10 */ /* 0x000fe2000ff1e0ff */
[----:B------:R-:W-:Y:S01]  /*08f0*/  ULDC UR8, c[0x0][0x270] ;  /* 0x00009c0000087ab9 */ /* 0x000fe20000000800 */
[----:B------:R-:W-:Y:S01]  /*0900*/  ULDC UR6, c[0x0][0x2c4] ;  /* 0x0000b10000067ab9 */ /* 0x000fe20000000800 */
[----:B------:R-:W-:Y:S01]  /*0910*/  UIMAD UR8, UR22, UR8, UR24 ;  /* 0x00000008160872a4 */ /* 0x000fe2000f8e0218 */
[----:B------:R-:W-:Y:S01]  /*0920*/  IADD3.X R3, R5, UR13, R0, P0, !PT ;  /* 0x0000000d05037c10 */ /* 0x000fe200087fe400 */
[C---:B------:R-:W-:Y:S02]  /*0930*/  VIADD R0, R8.reuse, 0x10 ;  /* 0x0000001008007836 */ /* 0x040fe40000000000 */
[----:B------:R-:W-:Y:S01]  /*0940*/  UIMAD UR23, UR8, UR6, UR23 ;  /* 0x00000006081772a4 */ /* 0x000fe2000f8e0217 */
[----:B------:R-:W-:-:S02]  /*0950*/  VIADD R5, R8, 0x20 ;  /* 0x0000002008057836 */ /* 0x000fc40000000000 */
[----:B------:R-:W-:Y:S01]  /*0960*/  IMAD.WIDE.U32 R10, R10, UR24, R2 ;  /* 0x000000180a0a7c25 */ /* 0x000fe2000f8e0002 */
[C---:B------:R-:W-:Y:S02]  /*0970*/  ISETP.GE.AND P0, PT, R0.reuse, UR12, PT ;  /* 0x0000000c00007c0c */ /* 0x040fe4000bf06270 */
[----:B------:R-:W-:Y:S01]  /*0980*/  ISETP.GE.OR P4, PT, R0, UR12, P6 ;  /* 0x0000000c00007c0c */ /* 0x000fe2000b786670 */
[----:B------:R-:W-:Y:S01]  /*0990*/  VIADD R15, R11, UR7 ;  /* 0x000000070b0f7c36 */ /* 0x000fe20008000000 */
[----:B------:R-:W-:Y:S01]  /*09a0*/  SHF.R.S32.HI R2, RZ, 0x1f, R8 ;  /* 0x0000001fff027819 */ /* 0x000fe20000011408 */
[----:B------:R-:W-:Y:S10]  /*09b0*/  @P1 BRA `(.L_x_5696) ;  /* 0x00000000003c1947 */ /* 0x000ff40003800000 */
        /* <DEDUP_REMOVED lines=15> */
.L_x_5696:
[----:B------:R-:W-:Y:S05]  /*0ab0*/  BSYNC B0 ;  /* 0x0000000000007941 */ /* 0x000fea0003800000 */
.L_x_5695:
        /* <DEDUP_REMOVED lines=22> */
.L_x_5698:
[----:B------:R-:W-:Y:S05]  /*0c20*/  BSYNC B0 ;  /* 0x0000000000007941 */ /* 0x000fea0003800000 */
.L_x_5697:
        /* <DEDUP_REMOVED lines=21> */
.L_x_5700:
[----:B------:R-:W-:Y:S05]  /*0d80*/  BSYNC B0 ;  /* 0x0000000000007941 */ /* 0x000fea0003800000 */
.L_x_5699:
        /* <DEDUP_REMOVED lines=20> */
.L_x_5702:
[----:B------:R-:W-:Y:S05]  /*0ed0*/  BSYNC B0 ;  /* 0x0000000000007941 */ /* 0x000fea0003800000 */
.L_x_5701:
        /* <DEDUP_REMOVED lines=18> */
.L_x_5694:
        /* <DEDUP_REMOVED lines=29> */
.L_x_5703:
        /* <DEDUP_REMOVED lines=45> */
[----:B------:R-:W-:Y:S01]  /*14a0*/  ULDC.64 UR8, c[0x0][0x248] ;  /* 0x0000920000087ab9 */ /* 0x000fe20000000a00 */
[----:B------:R-:W-:-:S03]  /*14b0*/  USHF.R.S32.HI UR28, URZ, 0x1f, UR29 ;  /* 0x0000001f3f1c7899 */ /* 0x000fc6000801141d */
        /* <DEDUP_REMOVED lines=28> */
[----:B------:R-:W-:Y:S02]  /*1680*/  UIMAD UR15, UR28, UR8, URZ ;  /* 0x000000081c0f72a4 */ /* 0x000fe4000f8e023f */
[----:B------:R-:W-:Y:S02]  /*1690*/  UIADD3 UR7, UR7, UR5, URZ ;  /* 0x0000000507077290 */ /* 0x000fe4000fffe03f */
[----:B------:R-:W-:Y:S02]  /*16a0*/  UIMAD UR15, UR29, UR9, UR15 ;  /* 0x000000091d0f72a4 */ /* 0x000fe4000f8e020f */
[----:B------:R-:W-:Y:S01]  /*16b0*/  UIMAD.WIDE.U32 UR30, UR29, UR8, UR6 ;  /* 0x000000081d1e72a5 */ /* 0x000fe2000f8e0006 */
[----:B------:R-:W-:Y:S02]  /*16c0*/  ULDC.64 UR4, c[0x0][0x238] ;  /* 0x00008e0000047ab9 */ /* 0x000fe40000000a00 */
[----:B------:R-:W-:Y:S01]  /*16d0*/  ULDC.64 UR6, c[0x0][0x260] ;  /* 0x0000980000067ab9 */ /* 0x000fe20000000a00 */
[----:B------:R-:W-:Y:S01]  /*16e0*/  UIADD3 UR15, UR31, UR15, URZ ;  /* 0x0000000f1f0f7290 */ /* 0x000fe2000fffe03f */
[----:B------:R-:W-:Y:S01]  /*16f0*/  IMAD R9, R5, UR6, RZ ;  /* 0x0000000605097c24 */ /* 0x000fe2000f8e02ff */
[----:B------:R-:W-:Y:S01]  /*1700*/  UIMAD UR11, UR11, UR4, URZ ;  /* 0x000000040b0b72a4 */ /* 0x000fe2000f8e023f */
[----:B------:R-:W-:-:S02]  /*1710*/  IMAD.U32 R7, RZ, RZ, UR31 ;  /* 0x0000001fff077e24 */ /* 0x000fc4000f8e00ff */
[----:B------:R-:W-:Y:S01]  /*1720*/  IMAD.U32 R6, RZ, RZ, UR30 ;  /* 0x0000001eff067e24 */ /* 0x000fe2000f8e00ff */
[----:B------:R-:W-:Y:S01]  /*1730*/  MOV R7, UR15 ;  /* 0x0000000f00077c02 */ /* 0x000fe20008000f00 */
[----:B------:R-:W-:Y:S01]  /*1740*/  UIMAD.WIDE.U32 UR30, UR14, UR4, URZ ;  /* 0x000000040e1e72a5 */ /* 0x000fe2000f8e003f */
[C---:B------:R-:W-:Y:S01]  /*1750*/  IMAD R24, R4.reuse, UR7, R9 ;  /* 0x0000000704187c24 */ /* 0x040fe2000f8e0209 */
[----:B------:R-:W-:Y:S01]  /*1760*/  UIMAD UR5, UR14, UR5, UR11 ;  /* 0x000000050e0572a4 */ /* 0x000fe2000f8e020b */
[----:B------:R-:W-:-:S03]  /*1770*/  IMAD.WIDE.U32 R26, R4, UR6, R6 ;  /* 0x00000006041a7c25 */ /* 0x000fc6000f8e0006 */
[----:B------:R-:W-:Y:S01]  /*1780*/  UIADD3 UR14, UR31, UR5, URZ ;  /* 0x000000051f0e7290 */ /* 0x000fe2000fffe03f */
[----:B------:R-:W-:Y:S01]  /*1790*/  IMAD.IADD R24, R27, 0x1, R24 ;  /* 0x000000011b187824 */ /* 0x000fe200078e0218 */
[----:B------:R-:W-:Y:S01]  /*17a0*/  UMOV UR16, UR30 ;  /* 0x0000001e00107c82 */ /* 0x000fe20008000000 */
[----:B------:R-:W-:Y:S09]  /*17b0*/  BRA `(.L_x_5705) ;  /* 0x0000000400447947 */ /* 0x000ff20003800000 */
.L_x_5704:
        /* <DEDUP_REMOVED lines=46> */
.L_x_5706:
        /* <DEDUP_REMOVED lines=20> */
[----:B------:R-:W-:Y:S01]  /*1be0*/  @UP0 UMOV UR16, UR6 ;  /* 0x0000000600100c82 */ /* 0x000fe20008000000 */
[----:B------:R-:W-:Y:S08]  /*1bf0*/  @P0 BRA `(.L_x_5705) ;  /* 0x0000000000340947 */ /* 0x000ff00003800000 */
[----:B------:R-:W-:Y:S01]  /*1c00*/  USHF.R.S32.HI UR6, URZ, 0x1f, UR15 ;  /* 0x0000001f3f067899 */ /* 0x000fe2000801140f */
[----:B------:R-:W-:-:S03]  /*1c10*/  ULDC.64 UR4, c[0x0][0x250] ;  /* 0x0000940000047ab9 */ /* 0x000fc60000000a00 */
[----:B------:R-:W-:Y:S02]  /*1c20*/  UIMAD UR6, UR6, UR4, URZ ;  /* 0x00000004060672a4 */ /* 0x000fe4000f8e023f */
[----:B------:R-:W-:Y:S02]  /*1c30*/  UIMAD.WIDE.U32 UR30, UR15, UR4, URZ ;  /* 0x000000040f1e72a5 */ /* 0x000fe4000f8e003f */
[----:B------:R-:W-:Y:S02]  /*1c40*/  UIMAD UR15, UR15, UR5, UR6 ;  /* 0x000000050f0f72a4 */ /* 0x000fe4000f8e0206 */
[----:B------:R-:W-:Y:S02]  /*1c50*/  USHF.R.S32.HI UR6, URZ, 0x1f, UR11 ;  /* 0x0000001f3f067899 */ /* 0x000fe4000801140b */
[----:B------:R-:W-:Y:S01]  /*1c60*/  UIADD3 UR31, UR31, UR15, URZ ;  /* 0x0000000f1f1f7290 */ /* 0x000fe2000fffe03f */
[----:B------:R-:W-:Y:S02]  /*1c70*/  ULDC.64 UR4, c[0x0][0x238] ;  /* 0x00008e0000047ab9 */ /* 0x000fe40000000a00 */
[----:B------:R-:W-:-:S02]  /*1c80*/  UIMAD UR6, UR6, UR4, URZ ;  /* 0x00000004060672a4 */ /* 0x000fc4000f8e023f */
[----:B------:R-:W-:Y:S02]  /*1c90*/  UIMAD.WIDE.U32 UR30, UR11, UR4, UR30 ;  /* 0x000000040b1e72a5 */ /* 0x000fe4000f8e001e */
[----:B------:R-:W-:-:S04]  /*1ca0*/  UIMAD UR5, UR11, UR5, UR6 ;  /* 0x000000050b0572a4 */ /* 0x000fc8000f8e0206 */
[----:B------:R-:W-:Y:S01]  /*1cb0*/  UIADD3 UR14, UR31, UR5, URZ ;  /* 0x000000051f0e7290 */ /* 0x000fe2000fffe03f */
[----:B------:R-:W-:-:S11]  /*1cc0*/  UMOV UR16, UR30 ;  /* 0x0000001e00107c82 */ /* 0x000fd60008000000 */
.L_x_5705:
[----:B------:R-:W-:Y:S01]  /*1cd0*/  UISETP.NE.AND UP0, UPT, UR13, -0x1, UPT ;  /* 0xffffffff0d00788c */ /* 0x000fe2000bf05270 */
[----:B------:R-:W-:Y:S01]  /*1ce0*/  SHF.R.S32.HI R6, RZ, 0x1f, R3 ;  /* 0x0000001fff067819 */ /* 0x000fe20000011403 */
[----:B------:R-:W1:Y:S01]  /*1cf0*/  S2R R31, SR_CTAID.X ;  /* 0x00000000001f7919 */ /* 0x000e620000002500 */
[----:B------:R-:W-:Y:S01]  /*1d00*/  USHF.R.S32.HI UR15, URZ, 0x1f, UR24 ;  /* 0x0000001f3f0f7899 */ /* 0x000fe20008011418 */
[----:B------:R-:W2:Y:S01]  /*1d10*/  S2UR UR31, SR_CgaCtaId ;  /* 0x00000000001f79c3 */ /* 0x000ea20000008800 */
[CC--:B------:R-:W-:Y:S01]  /*1d20*/  LEA.HI R12, R6.reuse, R3.reuse, RZ, 0x4 ;  /* 0x00000003060c7211 */ /* 0x0c0fe200078f20ff */
[----:B------:R-:W-:Y:S01]  /*1d30*/  ULDC.64 UR6, c[0x0][0x268] ;  /* 0x00009a0000067ab9 */ /* 0x000fe20000000a00 */
[----:B------:R-:W-:Y:S01]  /*1d40*/  LEA.HI R2, R6, R3, RZ, 0x3 ;  /* 0x0000000306027211 */ /* 0x000fe200078f18ff */
[----:B------:R-:W-:Y:S01]  /*1d50*/  IMAD R5, R5, UR6, RZ ;  /* 0x0000000605057c24 */ /* 0x000fe2000f8e02ff */
[----:B------:R-:W-:Y:S01]  /*1d60*/  LOP3.LUT R0, R12, 0xfffffff0, RZ, 0xc0, !PT ;  /* 0xfffffff00c007812 */ /* 0x000fe200078ec0ff */
[----:B------:R-:W-:Y:S01]  /*1d70*/  BSSY B0, `(.L_x_5707) ;  /* 0x0000064000007945 */ /* 0x000fe20003800000 */
[----:B------:R-:W-:Y:S01]  /*1d80*/  @UP0 ULDC.64 UR4, c[0x0][0x240] ;  /* 0x0000900000040ab9 */ /* 0x000fe20000000a00 */
[----:B------:R-:W-:Y:S01]  /*1d90*/  SHF.R.S32.HI R20, RZ, 0x3, R2 ;  /* 0x00000003ff147819 */ /* 0x000fe20000011402 */
[----:B------:R-:W-:Y:S01]  /*1da0*/  @UP0 UIMAD.WIDE.U32 UR34, UR13, UR4, URZ ;  /* 0x000000040d2202a5 */ /* 0x000fe2000f8e003f */
[----:B------:R-:W-:Y:S01]  /*1db0*/  LOP3.LUT R2, R2, 0xfffffff8, RZ, 0xc0, !PT ;  /* 0xfffffff802027812 */ /* 0x000fe200078ec0ff */
[----:B------:R-:W-:Y:S01]  /*1dc0*/  @!UP0 USHF.R.S32.HI UR32, URZ, 0x1f, UR22 ;  /* 0x0000001f3f208899 */ /* 0x000fe20008011416 */
[C---:B------:R-:W-:Y:S01]  /*1dd0*/  IMAD.IADD R0, R3.reuse, 0x1, -R0 ;  /* 0x0000000103007824 */ /* 0x040fe200078e0a00 */
[----:B------:R-:W-:Y:S01]  /*1de0*/  @UP0 UIMAD UR11, UR13, UR5, UR35 ;  /* 0x000000050d0b02a4 */ /* 0x000fe2000f8e0223 */
[C---:B------:R-:W-:Y:S01]  /*1df0*/  IMAD.SHL.U32 R197, R20.reuse, 0x40, RZ ;  /* 0x0000004014c57824 */ /* 0x040fe200078e00ff */
[----:B------:R-:W-:Y:S01]  /*1e00*/  IADD3 R152, P5, R20, UR29, RZ ;  /* 0x0000001d14987c10 */ /* 0x000fe2000ffbe0ff */
[----:B------:R-:W-:Y:S01]  /*1e10*/  @!UP0 ULDC.64 UR4, c[0x0][0x228] ;  /* 0x00008a0000048ab9 */ /* 0x000fe20000000a00 */
[----:B------:R-:W-:Y:S01]  /*1e20*/  IMAD.IADD R2, R3, 0x1, -R2 ;  /* 0x0000000103027824 */ /* 0x000fe200078e0a02 */
[----:B------:R-:W-:Y:S01]  /*1e30*/  @!UP0 UIMAD UR32, UR32, UR4, URZ ;  /* 0x00000004202082a4 */ /* 0x000fe2000f8e023f */
[----:B------:R-:W-:Y:S01]  /*1e40*/  SHF.R.S32.HI R7, RZ, 0x1f, R0 ;  /* 0x0000001fff077819 */ /* 0x000fe20000011400 */
[----:B------:R-:W-:Y:S01]  /*1e50*/  @!UP0 UIMAD.WIDE.U32 UR36, UR22, UR4, URZ ;  /* 0x00000004162482a5 */ /* 0x000fe2000f8e003f */
[----:B------:R-:W-:Y:S01]  /*1e60*/  IMAD.SHL.U32 R198, R2, 0x8, RZ ;  /* 0x0000000802c67824 */ /* 0x000fe200078e00ff */
[----:B------:R-:W-:Y:S01]  /*1e70*/  @!UP0 UIMAD UR32, UR22, UR5, UR32 ;  /* 0x00000005162082a4 */ /* 0x000fe2000f8e0220 */
[----:B------:R-:W-:Y:S01]  /*1e80*/  LOP3.LUT R197, R197, 0x1c0, RZ, 0xc0, !PT ;  /* 0x000001c0c5c57812 */ /* 0x000fe200078ec0ff */
[----:B------:R-:W-:Y:S01]  /*1e90*/  VIADD R14, R20, 0x10 ;  /* 0x00000010140e7836 */ /* 0x000fe20000000000 */
[----:B------:R-:W-:Y:S01]  /*1ea0*/  ULDC.64 UR4, c[0x0][0x258] ;  /* 0x0000960000047ab9 */ /* 0x000fe20000000a00 */
[----:B------:R-:W-:Y:S01]  /*1eb0*/  LEA.HI R4, R7, R0, RZ, 0x3 ;  /* 0x0000000007047211 */ /* 0x000fe200078f18ff */
[----:B------:R-:W-:Y:S01]  /*1ec0*/  UIMAD UR30, UR15, UR4, URZ ;  /* 0x000000040f1e72a4 */ /* 0x000fe2000f8e023f */
[--C-:B------:R-:W-:Y:S01]  /*1ed0*/  LOP3.LUT R8, R197, 0x38, R198.reuse, 0xf8, !PT ;  /* 0x00000038c5087812 */ /* 0x100fe200078ef8c6 */
[----:B------:R-:W-:Y:S01]  /*1ee0*/  @!UP0 UMOV UR34, UR36 ;  /* 0x0000002400228c82 */ /* 0x000fe20008000000 */
[----:B------:R-:W-:Y:S01]  /*1ef0*/  SHF.R.U32.HI R197, RZ, 0x3, R197 ;  /* 0x00000003ffc57819 */ /* 0x000fe200000116c5 */
[----:B------:R-:W-:Y:S01]  /*1f00*/  UIMAD UR30, UR24, UR5, UR30 ;  /* 0x00000005181e72a4 */ /* 0x000fe2000f8e021e */
[----:B------:R-:W-:Y:S01]  /*1f10*/  LOP3.LUT R17, R4, 0xfffffff8, RZ, 0xc0, !PT ;  /* 0xfffffff804117812 */ /* 0x000fe200078ec0ff */
[----:B------:R-:W-:Y:S01]  /*1f20*/  UIADD3 UR5, -UR23, UR12, URZ ;  /* 0x0000000c17057290 */ /* 0x000fe2000fffe13f */
[----:B------:R-:W-:Y:S01]  /*1f30*/  LOP3.LUT R197, R8, R197, RZ, 0x3c, !PT ;  /* 0x000000c508c57212 */ /* 0x000fe200078e3cff */
[----:B------:R-:W-:Y:S01]  /*1f40*/  @!UP0 UIADD3 UR11, UR37, UR32, URZ ;  /* 0x00000020250b8290 */ /* 0x000fe2000fffe03f */
[----:B------:R-:W-:Y:S01]  /*1f50*/  SHF.R.S32.HI R13, RZ, 0x1f, R198 ;  /* 0x0000001fff0d7819 */ /* 0x000fe200000114c6 */
[----:B------:R-:W-:Y:S01]  /*1f60*/  IMAD.IADD R17, R0, 0x1, -R17 ;  /* 0x0000000100117824 */ /* 0x000fe200078e0a11 */
[----:B------:R-:W-:Y:S01]  /*1f70*/  IADD3 R8, P0, R198, UR34, RZ ;  /* 0x00000022c6087c10 */ /* 0x000fe2000ff1e0ff */
[C---:B------:R-:W-:Y:S01]  /*1f80*/  VIADD R15, R20.reuse, 0x20 ;  /* 0x00000020140f7836 */ /* 0x040fe20000000000 */
[----:B------:R-:W-:Y:S01]  /*1f90*/  ISETP.GE.AND P6, PT, R20, UR5, PT ;  /* 0x0000000514007c0c */ /* 0x000fe2000bfc6270 */
[----:B------:R-:W-:Y:S01]  /*1fa0*/  IMAD.U32 R22, RZ, RZ, UR4 ;  /* 0x00000004ff167e24 */ /* 0x000fe2000f8e00ff */
[----:B------:R-:W-:Y:S01]  /*1fb0*/  LEA.HI R0, R6, R3, RZ, 0x6 ;  /* 0x0000000306007211 */ /* 0x000fe200078f30ff */
[----:B------:R-:W-:Y:S01]  /*1fc0*/  UMOV UR4, 0x400 ;  /* 0x0000040000047882 */ /* 0x000fe20000000000 */
[----:B------:R-:W-:Y:S01]  /*1fd0*/  IADD3 R10, P1, R198, UR16, RZ ;  /* 0x00000010c60a7c10 */ /* 0x000fe2000ff3e0ff */
[----:B------:R-:W-:Y:S01]  /*1fe0*/  IMAD R16, R18, UR7, R5 ;  /* 0x0000000712107c24 */ /* 0x000fe2000f8e0205 */
[----:B------:R-:W-:Y:S01]  /*1ff0*/  IADD3.X R9, R13, UR11, RZ, P0, !PT ;  /* 0x0000000b0d097c10 */ /* 0x000fe200087fe4ff */
[----:B------:R-:W-:Y:S01]  /*2000*/  UIADD3 UR11, UR17, -0x1, URZ ;  /* 0xffffffff110b7890 */ /* 0x000fe2000fffe03f */
[----:B------:R-:W-:Y:S01]  /*2010*/  IMAD.SHL.U32 R0, R0, 0x8, RZ ;  /* 0x0000000800007824 */ /* 0x000fe200078e00ff */
[----:B------:R-:W-:Y:S01]  /*2020*/  ISETP.GE.AND P4, PT, R14, UR5, PT ;  /* 0x000000050e007c0c */ /* 0x000fe2000bf86270 */
[----:B--2---:R-:W-:Y:S01]  /*2030*/  ULEA UR4, UR31, UR4, 0x18 ;  /* 0x000000041f047291 */ /* 0x004fe2000f8ec03f */
[----:B------:R-:W-:Y:S01]  /*2040*/  ISETP.GE.AND P0, PT, R15, UR5, PT ;  /* 0x000000050f007c0c */ /* 0x000fe2000bf06270 */
[----:B------:R-:W-:Y:S01]  /*2050*/  IMAD.WIDE.U32 R22, R22, UR24, R8 ;  /* 0x0000001816167c25 */ /* 0x000fe2000f8e0008 */
[----:B------:R-:W-:Y:S01]  /*2060*/  IADD3.X R11, R13, UR14, RZ, P1, !PT ;  /* 0x0000000e0d0b7c10 */ /* 0x000fe20008ffe4ff */
[----:B------:R-:W-:Y:S01]  /*2070*/  USHF.L.U32 UR16, UR11, 0x6, URZ ;  /* 0x000000060b107899 */ /* 0x000fe2000800063f */
[----:B------:R-:W-:Y:S01]  /*2080*/  SHF.R.S32.HI R21, RZ, 0x1f, R20 ;  /* 0x0000001fff157819 */ /* 0x000fe20000011414 */
[----:B------:R-:W-:Y:S01]  /*2090*/  IMAD.MOV.U32 R7, RZ, RZ, 0x10 ;  /* 0x00000010ff077424 */ /* 0x000fe200078e00ff */
[----:B------:R-:W-:Y:S01]  /*20a0*/  R2P PR, R17, 0x6 ;  /* 0x0000000611007804 */ /* 0x000fe20000000000 */
[----:B------:R-:W-:Y:S01]  /*20b0*/  IMAD.MOV.U32 R5, RZ, RZ, 0x20 ;  /* 0x00000020ff057424 */ /* 0x000fe200078e00ff */
[----:B------:R-:W-:Y:S01]  /*20c0*/  LOP3.LUT R197, R197, 0xfffffe00, R0, 0xf8, !PT ;  /* 0xfffffe00c5c57812 */ /* 0x000fe200078ef800 */
[----:B------:R-:W-:Y:S01]  /*20d0*/  IMAD.WIDE.U32 R18, R18, UR6, R10 ;  /* 0x0000000612127c25 */ /* 0x000fe2000f8e000a */
[----:B------:R-:W-:Y:S01]  /*20e0*/  UIADD3 UR14, -UR16, UR25, URZ ;  /* 0x00000019100e7290 */ /* 0x000fe2000fffe13f */
[----:B------:R-:W-:-:S02]  /*20f0*/  IADD3.X R0, R21, UR28, RZ, P5, !PT ;  /* 0x0000001c15007c10 */ /* 0x000fc4000affe4ff */
[----:B------:R-:W-:Y:S01]  /*2100*/  VIADD R29, R23, UR30 ;  /* 0x0000001e171d7c36 */ /* 0x000fe20008000000 */
[----:B------:R-:W-:Y:S01]  /*2110*/  LEA R197, R197, UR4, 0x1 ;  /* 0x00000004c5c57c11 */ /* 0x000fe2000f8e08ff */
[----:B-1----:R-:W-:Y:S01]  /*2120*/  IMAD.WIDE R30, R31, 0x40, R20 ;  /* 0x000000401f1e7825 */ /* 0x002fe200078e0214 */
[----:B------:R-:W-:Y:S02]  /*2130*/  SEL R7, R7, 0xfffffff0, !P1 ;  /* 0xfffffff007077807 */ /* 0x000fe40004800000 */
[----:B------:R-:W-:Y:S01]  /*2140*/  SEL R5, R5, 0xffffffe0, !P2 ;  /* 0xffffffe005057807 */ /* 0x000fe20005000000 */
[C---:B------:R-:W-:Y:S02]  /*2150*/  VIADD R196, R198.reuse, 0x40 ;  /* 0x00000040c6c47836 */ /* 0x040fe40000000000 */
[----:B------:R-:W-:Y:S01]  /*2160*/  VIADD R195, R198, 0x80 ;  /* 0x00000080c6c37836 */ /* 0x000fe20000000000 */
        /* <DEDUP_REMOVED lines=36> */
.L_x_5708:
[----:B------:R-:W-:Y:S05]  /*23b0*/  BSYNC B0 ;  /* 0x0000000000007941 */ /* 0x000fea0003800000 */
.L_x_5707:
        /* <DEDUP_REMOVED lines=41> */
.L_x_5710:
[----:B------:R-:W-:Y:S05]  /*2650*/  BSYNC B0 ;  /* 0x0000000000007941 */ /* 0x000fea0003800000 */
.L_x_5709:
        /* <DEDUP_REMOVED lines=42> */
.L_x_5712:
[----:B------:R-:W-:Y:S05]  /*2900*/  BSYNC B0 ;  /* 0x0000000000007941 */ /* 0x000fea0003800000 */
.L_x_5711:
        /* <DEDUP_REMOVED lines=44> */
.L_x_5714:
[----:B------:R-:W-:Y:S05]  /*2bd0*/  BSYNC B0 ;  /* 0x0000000000007941 */ /* 0x000fea0003800000 */
.L_x_5713:
        /* <DEDUP_REMOVED lines=37> */
.L_x_5716:
[----:B------:R-:W-:Y:S05]  /*2e30*/  BSYNC B0 ;  /* 0x0000000000007941 */ /* 0x000fea0003800000 */
.L_x_5715:
        /* <DEDUP_REMOVED lines=33> */
.L_x_5718:
[----:B------:R-:W-:Y:S05]  /*3050*/  BSYNC B0 ;  /* 0x0000000000007941 */ /* 0x000fea0003800000 */
.L_x_5717:
        /* <DEDUP_REMOVED lines=39> */
.L_x_5720:
[----:B------:R-:W-:Y:S05]  /*32d0*/  BSYNC B0 ;  /* 0x0000000000007941 */ /* 0x000fea0003800000 */
.L_x_5719:
        /* <DEDUP_REMOVED lines=14> */
[----:B------:R-:W-:Y:S01]  /*33c0*/  ISETP.GE.AND P2, PT, R195, UR6, PT ;  /* 0x00000006c3007c0c */ /* 0x000fe2000bf46270 */
[----:B------:R-:W-:Y:S01]  /*33d0*/  UIMAD UR6, UR9, 0x30, URZ ;  /* 0x00000030090678a4 */ /* 0x000fe2000f8e023f */
[----:B------:R-:W-:-:S05]  /*33e0*/  IMAD.WIDE.U32 R26, R20, 0x30, R26 ;  /* 0x00000030141a7825 */ /* 0x000fca00078e001a */
[----:B------:R-:W-:Y:S02]  /*33f0*/  VIADD R20, R27, UR6 ;  /* 0x000000061b147c36 */ /* 0x000fe40008000000 */
[----:B------:R-:W5:Y:S01]  /*3400*/  @!P6 LDC.64 R12, c[0x0][0x218] ;  /* 0x00008600ff0ceb82 */ /* 0x000f620000000a00 */
[----:B------:R5:W-:Y:S07]  /*3410*/  @P6 STS.128 [R197+0x7800], RZ ;  /* 0x007800ffc5006388 */ /* 0x000bee0000000c00 */
[----:B-12---:R-:W1:Y:S08]  /*3420*/  @!P5 LDC.64 R10, c[0x0][0x218] ;  /* 0x00008600ff0adb82 */ /* 0x006e700000000a00 */
[----:B---34-:R-:W2:Y:S01]  /*3430*/  @!P2 LDC.64 R8, c[0x0][0x218] ;  /* 0x00008600ff08ab82 */ /* 0x018ea20000000a00 */
        /* <DEDUP_REMOVED lines=9> */
[----:B--2---:R-:W-:-:S03]  /*34d0*/  @!P2 LEA R8, P1, R26, R8, 0x1 ;  /* 0x000000081a08a211 */ /* 0x004fc600078208ff */
        /* <DEDUP_REMOVED lines=9> */
[----:B------:R1:W-:Y:S02]  /*3570*/  @!P2 LDGSTS.E.BYPASS.LTC128B.128 [R197+0xb800], desc[UR26][R8.64+0x100] ;  /* 0x0b80010008c5afae */ /* 0x0003e4000b901d5a */
.L_x_5722:
[----:B------:R-:W-:Y:S05]  /*3580*/  BSYNC B0 ;  /* 0x0000000000007941 */ /* 0x000fea0003800000 */
.L_x_5721:
[----:B------:R-:W-:Y:S01]  /*3590*/  USHF.R.S32.HI UR28, URZ, 0x1f, UR22 ;  /* 0x0000001f3f1c7899 */ /* 0x000fe20008011416 */
[----:B------:R-:W0:Y:S01]  /*35a0*/  LDGDEPBAR ;  /* 0x00000000000079af */ /* 0x000e220000000000 */
[----:B------:R-:W-:Y:S01]  /*35b0*/  ULDC.64 UR6, c[0x0][0x3d0] ;  /* 0x0000f40000067ab9 */ /* 0x000fe20000000a00 */
[----:B------:R-:W-:Y:S01]  /*35c0*/  UMOV UR32, UR24 ;  /* 0x0000001800207c82 */ /* 0x000fe20008000000 */
[----:B------:R-:W-:Y:S01]  /*35d0*/  UIMAD UR28, UR28, UR6, URZ ;  /* 0x000000061c1c72a4 */ /* 0x000fe2000f8e023f */
[----:B-1234-:R-:W-:Y:S01]  /*35e0*/  IMAD.SHL.U32 R9, R4, 0x40, RZ ;  /* 0x0000004004097824 */ /* 0x01efe200078e00ff */
[----:B------:R-:W-:Y:S01]  /*35f0*/  UMOV UR33, UR15 ;  /* 0x0000000f00217c82 */ /* 0x000fe20008000000 */
[----:B------:R-:W-:Y:S01]  /*3600*/  IMAD.IADD R24, R23, 0x1, -R24 ;  /* 0x0000000117187824 */ /* 0x000fe200078e0a18 */
[----:B------:R-:W-:Y:S01]  /*3610*/  UIMAD.WIDE.U32 UR32, UR22, UR6, UR32 ;  /* 0x00000006162072a5 */ /* 0x000fe2000f8e0020 */
[----:B------:R-:W-:Y:S01]  /*3620*/  IMAD.SHL.U32 R17, R17, 0x40, RZ ;  /* 0x0000004011117824 */ /* 0x000fe200078e00ff */
[----:B------:R-:W-:Y:S01]  /*3630*/  UIMAD UR28, UR22, UR7, UR28 ;  /* 0x00000007161c72a4 */ /* 0x000fe2000f8e021c */
[----:B------:R-:W-:Y:S01]  /*3640*/  IMAD.SHL.U32 R8, R24, 0x8, RZ ;  /* 0x0000000818087824 */ /* 0x000fe200078e00ff */
[----:B------:R-:W-:Y:S01]  /*3650*/  LOP3.LUT R21, R22, 0x8, R21, 0xf8, !PT ;  /* 0x0000000816157812 */ /* 0x000fe200078ef815 */
[----:B------:R-:W-:Y:S01]  /*3660*/  ULDC.64 UR6, c[0x0][0x3c8] ;  /* 0x0000f20000067ab9 */ /* 0x000fe20000000a00 */
[----:B------:R-:W-:Y:S01]  /*3670*/  UIADD3 UR28, UR33, UR28, URZ ;  /* 0x0000001c211c7290 */ /* 0x000fe2000fffe03f */
[----:B------:R-:W-:Y:S01]  /*3680*/  LOP3.LUT R17, R17, 0x1c0, RZ, 0xc0, !PT ;  /* 0x000001c011117812 */ /* 0x000fe200078ec0ff */
[----:B------:R-:W-:Y:S01]  /*3690*/  ULEA UR15, UP0, UR32, UR6, 0x2 ;  /* 0x00000006200f7291 */ /* 0x000fe2000f80103f */
[----:B------:R-:W-:Y:S01]  /*36a0*/  SHF.R.U32.HI R22, RZ, 0x3, R22 ;  /* 0x00000003ff167819 */ /* 0x000fe20000011616 */
[----:B------:R-:W-:Y:S01]  /*36b0*/  IMAD.IADD R19, R19, 0x1, R16 ;  /* 0x0000000113137824 */ /* 0x000fe200078e0210 */
[----:B------:R-:W-:Y:S01]  /*36c0*/  LOP3.LUT R8, R17, 0x8, R8, 0xf8, !PT ;  /* 0x0000000811087812 */ /* 0x000fe200078ef808 */
[----:B------:R-:W-:Y:S01]  /*36d0*/  ULEA.HI.X UR28, UR32, UR7, UR28, 0x2, UP0 ;  /* 0x00000007201c7291 */ /* 0x000fe200080f141c */
[----:B------:R-:W-:Y:S01]  /*36e0*/  SHF.R.U32.HI R17, RZ, 0x3, R17 ;  /* 0x00000003ff117819 */ /* 0x000fe20000011611 */
[----:B------:R-:W-:Y:S01]  /*36f0*/  IMAD.U32 R10, RZ, RZ, UR15 ;  /* 0x0000000fff0a7e24 */ /* 0x000fe2000f8e00ff */
[----:B------:R-:W-:Y:S01]  /*3700*/  ULDC.64 UR6, c[0x0][0x250] ;  /* 0x0000940000067ab9 */ /* 0x000fe20000000a00 */
[----:B------:R-:W-:Y:S01]  /*3710*/  LEA.HI R6, R6, R3, RZ, 0x5 ;  /* 0x0000000306067211 */ /* 0x000fe200078f28ff */
[----:B------:R-:W-:-:S04]  /*3720*/  DEPBAR.LE SB0, 0x0 ;  /* 0x000080000000791a */ /* 0x000fc80000000000 */
[----:B------:R-:W-:Y:S01]  /*3730*/  IMAD.U32 R11, RZ, RZ, UR28 ;  /* 0x0000001cff0b7e24 */ /* 0x000fe2000f8e00ff */
[----:B------:R-:W-:Y:S01]  /*3740*/  LOP3.LUT R8, R8, R17, RZ, 0x3c, !PT ;  /* 0x0000001108087212 */ /* 0x000fe200078e3cff */
[----:B------:R-:W-:Y:S01]  /*3750*/  IMAD R135, R0, UR6, RZ ;  /* 0x0000000600877c24 */ /* 0x000fe2000f8e02ff */
[----:B------:R-:W-:Y:S01]  /*3760*/  LOP3.LUT R21, R21, R22, RZ, 0x3c, !PT ;  /* 0x0000001615157212 */ /* 0x000fe200078e3cff */
[----:B------:R-:W-:Y:S01]  /*3770*/  ULDC.64 UR28, c[0x0][0x220] ;  /* 0x00008800001c7ab9 */ /* 0x000fe20000000a00 */
[----:B------:R1:W5:Y:S01]  /*3780*/  LDG.E R4, desc[UR26][R10.64] ;  /* 0x0000001a0a047981 */ /* 0x000362000c1e1900 */
[----:B------:R-:W-:Y:S01]  /*3790*/  IMAD R135, R152, UR7, R135 ;  /* 0x0000000798877c24 */ /* 0x000fe2000f8e0287 */
[----:B------:R-:W-:Y:S01]  /*37a0*/  LOP3.LUT R0, R8, 0xfffffe00, R9, 0xf8, !PT ;  /* 0xfffffe0008007812 */ /* 0x000fe200078ef809 */
[----:B------:R-:W-:Y:S01]  /*37b0*/  IMAD.WIDE.U32 R152, R152, UR6, R18 ;  /* 0x0000000698987c25 */ /* 0x000fe2000f8e0012 */
[----:B------:R-:W-:Y:S01]  /*37c0*/  BAR.SYNC.DEFER_BLOCKING 0x0 ;  /* 0x0000000000007b1d */ /* 0x000fe20000010000 */
[----:B------:R-:W-:-:S02]  /*37d0*/  SHF.R.S32.HI R85, RZ, 0x5, R6 ;  /* 0x00000005ff557819 */ /* 0x000fc40000011406 */
[----:B------:R-:W-:Y:S01]  /*37e0*/  IMAD R193, R24, 0x200, R21 ;  /* 0x0000020018c17824 */ /* 0x000fe200078e0215 */
[----:B------:R-:W-:Y:S01]  /*37f0*/  LEA R212, P1, R152, UR28, 0x1 ;  /* 0x0000001c98d47c11 */ /* 0x000fe2000f8208ff */
[----:B------:R-:W-:Y:S01]  /*3800*/  IMAD.IADD R135, R153, 0x1, R135 ;  /* 0x0000000199877824 */ /* 0x000fe200078e0287 */
[----:B------:R-:W-:Y:S01]  /*3810*/  ULDC UR15, c[0x0][0x2e8] ;  /* 0x0000ba00000f7ab9 */ /* 0x000fe20000000800 */
[----:B------:R-:W-:Y:S01]  /*3820*/  IMAD R194, R85, 0x400, R0 ;  /* 0x0000040055c27824 */ /* 0x000fe200078e0200 */
[----:B------:R-:W-:Y:S02]  /*3830*/  ISETP.GE.AND P6, PT, R15, UR14, PT ;  /* 0x0000000e0f007c0c */ /* 0x000fe4000bfc6270 */
[----:B------:R-:W-:Y:S01]  /*3840*/  ISETP.GE.AND P5, PT, R14, UR14, PT ;  /* 0x0000000e0e007c0c */ /* 0x000fe2000bfa6270 */
[----:B------:R1:W-:Y:S04]  /*3850*/  @P0 STS.128 [R197+0xc000], RZ ;  /* 0x00c000ffc5000388 */ /* 0x0003e80000000c00 */
[----:B------:R1:W-:Y:S04]  /*3860*/  @P0 STS.128 [R197+0xe000], RZ ;  /* 0x00e000ffc5000388 */ /* 0x0003e80000000c00 */
[----:B------:R1:W-:Y:S01]  /*3870*/  @P0 STS.128 [R197+0x10000], RZ ;  /* 0x010000ffc5000388 */ /* 0x0003e20000000c00 */
[----:B------:R-:W-:Y:S01]  /*3880*/  USHF.L.U64.HI UR22, UR6, 0x4, UR7 ;  /* 0x0000000406167899 */ /* 0x000fe20008010207 */
[----:B------:R-:W2:Y:S01]  /*3890*/  MUFU.RCP R87, UR15 ;  /* 0x0000000f00577d08 */ /* 0x000ea20008001000 */
[----:B------:R-:W-:Y:S01]  /*38a0*/  USHF.L.U32 UR24, UR6, 0x4, URZ ;  /* 0x0000000406187899 */ /* 0x000fe2000800063f */
        /* <DEDUP_REMOVED lines=28> */
.L_x_5724:
[----:B------:R-:W-:Y:S05]  /*3a70*/  BSYNC B0 ;  /* 0x0000000000007941 */ /* 0x000fea0003800000 */
.L_x_5723:
        /* <DEDUP_REMOVED lines=8> */
[----:B------:R-:W-:Y:S01]  /*3b00*/  IMAD.U32 R9, RZ, RZ, UR24 ;  /* 0x00000018ff097e24 */ /* 0x000fe2000f8e00ff */
[----:B------:R-:W-:Y:S01]  /*3b10*/  ISETP.GE.AND P2, PT, R196, UR15, PT ;  /* 0x0000000fc4007c0c */ /* 0x000fe2000bf46270 */
[----:B------:R-:W-:Y:S02]  /*3b20*/  IMAD.U32 R8, RZ, RZ, UR22 ;  /* 0x00000016ff087e24 */ /* 0x000fe4000f8e00ff */
[----:B-1----:R-:W-:-:S08]  /*3b30*/  IMAD.U32 R11, RZ, RZ, UR24 ;  /* 0x00000018ff0b7e24 */ /* 0x002fd0000f8e00ff */
[-C--:B------:R-:W-:Y:S01]  /*3b40*/  @!P4 LEA R12, P0, R13, R212.reuse, 0x1 ;  /* 0x000000d40d0cc211 */ /* 0x080fe200078008ff */
[----:B------:R1:W-:Y:S01]  /*3b50*/  @P4 STS.128 [R197+0xc800], RZ ;  /* 0x00c800ffc5004388 */ /* 0x0003e20000000c00 */
[----:B------:R-:W-:Y:S02]  /*3b60*/  @!P2 LEA R10, P1, R11, R212, 0x1 ;  /* 0x000000d40b0aa211 */ /* 0x000fe400078208ff */
[-CC-:B------:R-:W-:Y:S02]  /*3b70*/  @!P4 LEA.HI.X R13, R9, R215.reuse, R8.reuse, 0x1, P0 ;  /* 0x000000d7090dc211 */ /* 0x180fe400000f0c08 */
[----:B------:R-:W-:Y:S02]  /*3b80*/  ISETP.GE.AND P0, PT, R195, UR15, PT ;  /* 0x0000000fc3007c0c */ /* 0x000fe4000bf06270 */
        /* <DEDUP_REMOVED lines=12> */
[----:B-1----:R-:W-:Y:S01]  /*3c50*/  IMAD.U32 R11, RZ, RZ, UR24 ;  /* 0x00000018ff0b7e24 */ /* 0x002fe2000f8e00ff */
[----:B------:R-:W-:Y:S01]  /*3c60*/  MOV R9, UR24 ;  /* 0x0000001800097c02 */ /* 0x000fe20008000f00 */
[----:B------:R-:W-:-:S03]  /*3c70*/  IMAD.U32 R8, RZ, RZ, UR22 ;  /* 0x00000016ff087e24 */ /* 0x000fc6000f8e00ff */
[----:B------:R-:W-:-:S04]  /*3c80*/  LEA R10, P0, R11, R212, 0x1 ;  /* 0x000000d40b0a7211 */ /* 0x000fc800078008ff */
[----:B------:R-:W-:-:S05]  /*3c90*/  LEA.HI.X R11, R9, R215, R8, 0x1, P0 ;  /* 0x000000d7090b7211 */ /* 0x000fca00000f0c08 */
[----:B------:R-:W-:Y:S01]  /*3ca0*/  @!PT LDS RZ, [RZ] ;  /* 0x00000000fffff984 */ /* 0x000fe20000000800 */
[----:B------:R-:W-:Y:S01]  /*3cb0*/  @!PT LDS RZ, [RZ] ;  /* 0x00000000fffff984 */ /* 0x000fe20000000800 */
[----:B------:R-:W-:Y:S01]  /*3cc0*/  @!PT LDS RZ, [RZ] ;  /* 0x00000000fffff984 */ /* 0x000fe20000000800 */
[----:B------:R1:W-:Y:S04]  /*3cd0*/  LDGSTS.E.BYPASS.LTC128B.128 [R197+0x10800], desc[UR26][R10.64+0x100] ;  /* 0x108001000ac57fae */ /* 0x0003e8000b901d5a */
.L_x_5726:
[----:B------:R-:W-:Y:S05]  /*3ce0*/  BSYNC B0 ;  /* 0x0000000000007941 */ /* 0x000fea0003800000 */
.L_x_5725:
        /* <DEDUP_REMOVED lines=11> */
[----:B------:R-:W-:Y:S01]  /*3da0*/  ISETP.GE.AND P0, PT, R195, UR15, PT ;  /* 0x0000000fc3007c0c */ /* 0x000fe2000bf06270 */
[----:B------:R-:W-:-:S03]  /*3db0*/  IMAD.SHL.U32 R8, R8, 0x20, RZ ;  /* 0x0000002008087824 */ /* 0x000fc600078e00ff */
[----:B------:R-:W-:-:S05]  /*3dc0*/  SHF.L.U64.HI R9, R10, 0x5, R9 ;  /* 0x000000050a097819 */ /* 0x000fca0000010209 */
        /* <DEDUP_REMOVED lines=22> */
.L_x_5728:
[----:B------:R-:W-:Y:S05]  /*3f30*/  BSYNC B0 ;  /* 0x0000000000007941 */ /* 0x000fea0003800000 */
.L_x_5727:
        /* <DEDUP_REMOVED lines=9> */
[----:B------:R-:W-:Y:S02]  /*3fd0*/  ISETP.GE.AND P1, PT, R196, UR15, PT ;  /* 0x0000000fc4007c0c */ /* 0x000fe4000bf26270 */
[----:B------:R-:W-:-:S09]  /*3fe0*/  ISETP.GE.AND P0, PT, R195, UR15, PT ;  /* 0x0000000fc3007c0c */ /* 0x000fd2000bf06270 */
[----:B---34-:R-:W-:Y:S01]  /*3ff0*/  @!P2 MOV R213, R215 ;  /* 0x000000d700d5a202 */ /* 0x018fe20000000f00 */
[----:B------:R-:W-:Y:S01]  /*4000*/  VOTEU.ALL UP1, P2 ;  /* 0x00000000003f7886 */ /* 0x000fe20001020000 */
[----:B------:R-:W-:Y:S01]  /*4010*/  VOTEU.ALL UP0, P1 ;  /* 0x00000000003f7886 */ /* 0x000fe20000800000 */
[----:B------:R3:W-:Y:S01]  /*4020*/  @P2 STS.128 [R197+0xd800], RZ ;  /* 0x00d800ffc5002388 */ /* 0x0007e20000000c00 */
[----:B-1----:R-:W-:Y:S02]  /*4030*/  @!P2 IMAD.WIDE.U32 R10, R9, 0x60, R212 ;  /* 0x00000060090aa825 */ /* 0x002fe400078e00d4 */
[----:B------:R-:W-:Y:S02]  /*4040*/  @!UP1 UIMAD UR32, UR7, 0x60, URZ ;  /* 0x00000060072098a4 */ /* 0x000fe4000f8e023f */
[----:B------:R-:W-:Y:S01]  /*4050*/  @!UP0 UIMAD UR14, UR7, 0x60, URZ ;  /* 0x00000060070e88a4 */ /* 0x000fe2000f8e023f */
[----:B------:R-:W-:-:S03]  /*4060*/  @!P1 IMAD.MOV.U32 R213, RZ, RZ, R215 ;  /* 0x000000ffffd59224 */ /* 0x000fc600078e00d7 */
[----:B------:R-:W-:Y:S01]  /*4070*/  @!P2 IADD3 R11, R11, UR32, RZ ;  /* 0x000000200b0bac10 */ /* 0x000fe2000fffe0ff */
[----:B------:R-:W-:-:S04]  /*4080*/  @!P1 IMAD.WIDE.U32 R8, R8, 0x60, R212 ;  /* 0x0000006008089825 */ /* 0x000fc800078e00d4 */
[----:B------:R-:W-:Y:S01]  /*4090*/  @!PT LDS RZ, [RZ] ;  /* 0x00000000fffff984 */ /* 0x000fe20000000800 */
[----:B------:R-:W-:Y:S01]  /*40a0*/  @!PT LDS RZ, [RZ] ;  /* 0x00000000fffff984 */ /* 0x000fe20000000800 */
[----:B------:R-:W-:Y:S01]  /*40b0*/  @!PT LDS RZ, [RZ] ;  /* 0x00000000fffff984 */ /* 0x000fe20000000800 */
[----:B------:R3:W-:Y:S01]  /*40c0*/  @!P2 LDGSTS.E.BYPASS.LTC128B.128 [R197+0xd800], desc[UR26][R10.64] ;  /* 0x0d8000000ac5afae */ /* 0x0007e2000b901d5a */
[----:B------:R-:W-:-:S03]  /*40d0*/  @!P1 IADD3 R9, R9, UR14, RZ ;  /* 0x0000000e09099c10 */ /* 0x000fc6000fffe0ff */
[----:B------:R3:W-:Y:S04]  /*40e0*/  @P1 STS.128 [R197+0xf800], RZ ;  /* 0x00f800ffc5001388 */ /* 0x0007e80000000c00 */
[----:B------:R-:W-:Y:S01]  /*40f0*/  @!PT LDS RZ, [RZ] ;  /* 0x00000000fffff984 */ /* 0x000fe20000000800 */
[----:B------:R-:W-:Y:S01]  /*4100*/  @!PT LDS RZ, [RZ] ;  /* 0x00000000fffff984 */ /* 0x000fe20000000800 */
[----:B------:R-:W-:Y:S01]  /*4110*/  @!PT LDS RZ, [RZ] ;  /* 0x00000000fffff984 */ /* 0x000fe20000000800 */
[----:B------:R3:W-:Y:S04]  /*4120*/  @!P1 LDGSTS.E.BYPASS.LTC128B.128 [R197+0xf800], desc[UR26][R8.64+0x80] ;  /* 0x0f80008008c59fae */ /* 0x0007e8000b901d5a */
[----:B------:R3:W-:Y:S01]  /*4130*/  @P0 STS.128 [R197+0x11800], RZ ;  /* 0x011800ffc5000388 */ /* 0x0007e20000000c00 */
[----:B------:R-:W-:Y:S05]  /*4140*/  @P0 BRA `(.L_x_5730) ;  /* 0x0000000000240947 */ /* 0x000fea0003800000 */
[----:B---3--:R-:W-:Y:S01]  /*4150*/  MOV R8, UR6 ;  /* 0x0000000600087c02 */ /* 0x008fe20008000f00 */
[----:B------:R-:W-:Y:S01]  /*4160*/  UIMAD UR14, UR7, 0x60, URZ ;  /* 0x00000060070e78a4 */ /* 0x000fe2000f8e023f */
[----:B------:R-:W-:-:S03]  /*4170*/  MOV R213, R215 ;  /* 0x000000d700d57202 */ /* 0x000fc60000000f00 */
[----:B------:R-:W-:-:S05]  /*4180*/  IMAD.WIDE.U32 R8, R8, 0x60, R212 ;  /* 0x0000006008087825 */ /* 0x000fca00078e00d4 */
[----:B------:R-:W-:-:S05]  /*4190*/  IADD3 R9, R9, UR14, RZ ;  /* 0x0000000e09097c10 */ /* 0x000fca000fffe0ff */
[----:B------:R-:W-:Y:S01]  /*41a0*/  @!PT LDS RZ, [RZ] ;  /* 0x00000000fffff984 */ /* 0x000fe20000000800 */
[----:B------:R-:W-:Y:S01]  /*41b0*/  @!PT LDS RZ, [RZ] ;  /* 0x00000000fffff984 */ /* 0x000fe20000000800 */
[----:B------:R-:W-:Y:S01]  /*41c0*/  @!PT LDS RZ, [RZ] ;  /* 0x00000000fffff984 */ /* 0x000fe20000000800 */
[----:B------:R1:W-:Y:S02]  /*41d0*/  LDGSTS.E.BYPASS.LTC128B.128 [R197+0x11800], desc[UR26][R8.64+0x100] ;  /* 0x1180010008c57fae */ /* 0x0003e4000b901d5a */
.L_x_5730:
[----:B------:R-:W-:Y:S05]  /*41e0*/  BSYNC B0 ;  /* 0x0000000000007941 */ /* 0x000fea0003800000 */
.L_x_5729:
[----:B------:R-:W-:Y:S01]  /*41f0*/  LDSM.16.M88.4 R52, [R194] ;  /* 0x00000000c234783b */ /* 0x000fe20000000200 */
[----:B------:R-:W-:Y:S01]  /*4200*/  R2P PR, R2, 0x6 ;  /* 0x0000000602007804 */ /* 0x000fe20000000000 */
[C---:B------:R-:W-:Y:S01]  /*4210*/  VIADD R2, R193.reuse, 0x6000 ;  /* 0x00006000c1027836 */ /* 0x040fe20000000000 */
[----:B------:R-:W-:Y:S01]  /*4220*/  LOP3.LUT R6, R6, 0xffffffe0, RZ, 0xc0, !PT ;  /* 0xffffffe006067812 */ /* 0x000fe200078ec0ff */
[----:B------:R-:W4:Y:S01]  /*4230*/  LDSM.16.M88.4 R36, [R193+0x6000] ;  /* 0x00600000c124783b */ /* 0x000f220000000200 */
[----:B------:R-:W-:Y:S01]  /*4240*/  VIADD R191, R193, 0x6020 ;  /* 0x00006020c1bf7836 */ /* 0x000fe20000000000 */
[----:B------:R-:W-:Y:S01]  /*4250*/  UISETP.GT.AND UP0, UPT, UR11, UR10, UPT ;  /* 0x0000000a0b00728c */ /* 0x000fe2000bf04270 */
[--C-:B------:R-:W-:Y:S01]  /*4260*/  IMAD R192, R7, 0x2, R194.reuse ;  /* 0x0000000207c07824 */ /* 0x100fe200078e02c2 */
[----:B------:R-:W4:Y:S01]  /*4270*/  LDSM.16.M88.4 R20, [R193+0x7000] ;  /* 0x00700000c114783b */ /* 0x000f220000000200 */
        /* <DEDUP_REMOVED lines=10> */
[----:B------:R-:W-:Y:S01]  /*4320*/  UIADD3 UR32, UR25, -UR12, URZ ;  /* 0x8000000c19207290 */ /* 0x000fe2000fffe03f */
[----:B------:R-:W-:Y:S01]  /*4330*/  LDSM.16.M88.4 R60, [R192] ;  /* 0x00000000c03c783b */ /* 0x000fe20000000200 */
[----:B------:R-:W-:Y:S01]  /*4340*/  SHF.L.U32 R206, R3, 0x1, RZ ;  /* 0x0000000103ce7819 */ /* 0x000fe200000006ff */
[----:B------:R-:W-:Y:S01]  /*4350*/  IMAD.U32 R3, RZ, RZ, UR15 ;  /* 0x0000000fff037e24 */ /* 0x000fe2000f8e00ff */
[----:B------:R-:W-:Y:S01]  /*4360*/  SEL R2, R2, 0xffffffc0, !P2 ;  /* 0xffffffc002027807 */ /* 0x000fe20005000000 */
[----:B------:R-:W4:Y:S01]  /*4370*/  LDSM.16.M88.4 R48, [R191] ;  /* 0x00000000bf30783b */ /* 0x000f220000000200 */
[----:B------:R-:W-:Y:S01]  /*4380*/  UIADD3 UR14, UR15, UR18, URZ ;  /* 0x000000120f0e7290 */ /* 0x000fe2000fffe03f */
[----:B--2--5:R-:W-:Y:S01]  /*4390*/  FMUL.FTZ R4, R4, R87 ;  /* 0x0000005704047220 */ /* 0x024fe20000410000 */
[----:B------:R-:W-:Y:S01]  /*43a0*/  IMAD.U32 R203, RZ, RZ, UR25 ;  /* 0x00000019ffcb7e24 */ /* 0x000fe2000f8e00ff */
[----:B-1-3--:R-:W1:Y:S01]  /*43b0*/  LDSM.16.M88.4 R8, [R191+0x1000] ;  /* 0x00100000bf08783b */ /* 0x00ae620000000200 */
[----:B------:R-:W-:Y:S01]  /*43c0*/  IMAD.IADD R187, R193, 0x1, R2 ;  /* 0x00000001c1bb7824 */ /* 0x000fe200078e0202 */
[----:B------:R-:W-:Y:S01]  /*43d0*/  LOP3.LUT R206, R206, 0x6, RZ, 0xc0, !PT ;  /* 0x00000006cece7812 */ /* 0x000fe200078ec0ff */
[----:B------:R-:W-:Y:S01]  /*43e0*/  IMAD.IADD R180, R2, 0x1, R191 ;  /* 0x0000000102b47824 */ /* 0x000fe200078e02bf */
[----:B------:R-:W2:Y:S01]  /*43f0*/  LDSM.16.M88.4 R16, [R191+0x800] ;  /* 0x00080000bf10783b */ /* 0x000ea20000000200 */
[----:B------:R-:W-:Y:S01]  /*4400*/  R2UR UR23, R4 ;  /* 0x00000000041772ca */ /* 0x000fe200000e0000 */
[C---:B------:R-:W-:Y:S01]  /*4410*/  VIADD R182, R191.reuse, 0x1000 ;  /* 0x00001000bfb67836 */ /* 0x040fe20000000000 */
[C---:B------:R-:W-:Y:S01]  /*4420*/  IADD3 R183, R191.reuse, 0x800, RZ ;  /* 0x00000800bfb77810 */ /* 0x040fe20007ffe0ff */
[----:B------:R-:W3:Y:S01]  /*4430*/  LDSM.16.M88.4 R72, [R191+0x1800] ;  /* 0x00180000bf48783b */ /* 0x000ee20000000200 */
[C---:B------:R-:W-:Y:S01]  /*4440*/  VIADD R181, R191.reuse, 0x1800 ;  /* 0x00001800bfb57836 */ /* 0x040fe20000000000 */
[C---:B------:R-:W-:Y:S01]  /*4450*/  IADD3 R179, R191.reuse, 0x2000, RZ ;  /* 0x00002000bfb37810 */ /* 0x040fe20007ffe0ff */
[C---:B------:R-:W-:Y:S01]  /*4460*/  VIADD R178, R191.reuse, 0x2800 ;  /* 0x00002800bfb27836 */ /* 0x040fe20000000000 */
[----:B------:R-:W-:Y:S01]  /*4470*/  LDSM.16.M88.4 R64, [R190] ;  /* 0x00000000be40783b */ /* 0x000fe20000000200 */
[C---:B------:R-:W-:Y:S01]  /*4480*/  VIADD R177, R191.reuse, 0x3000 ;  /* 0x00003000bfb17836 */ /* 0x040fe20000000000 */
[C---:B------:R-:W-:Y:S01]  /*4490*/  IADD3 R176, R191.reuse, 0x3800, RZ ;  /* 0x00003800bfb07810 */ /* 0x040fe20007ffe0ff */
[C---:B------:R-:W-:Y:S01]  /*44a0*/  VIADD R175, R191.reuse, 0x4000 ;  /* 0x00004000bfaf7836 */ /* 0x040fe20000000000 */
[C---:B----4-:R-:W-:Y:S01]  /*44b0*/  HMMA.16816.F32.BF16 R40, R52.reuse, R36, RZ ;  /* 0x000000243428723c */ /* 0x050fe200000418ff */
[----:B------:R-:W4:Y:S01]  /*44c0*/  LDSM.16.M88.4 R12, [R187+0x6000] ;  /* 0x00600000bb0c783b */ /* 0x000f220000000200 */
[C---:B------:R-:W-:Y:S01]  /*44d0*/  VIADD R174, R191.reuse, 0x4800 ;  /* 0x00004800bfae7836 */ /* 0x040fe20000000000 */
[C---:B------:R-:W-:Y:S01]  /*44e0*/  IADD3 R173, R191.reuse, 0x5000, RZ ;  /* 0x00005000bfad7810 */ /* 0x040fe20007ffe0ff */
[----:B------:R-:W-:Y:S01]  /*44f0*/  VIADD R172, R191, 0x5800 ;  /* 0x00005800bfac7836 */ /* 0x000fe20000000000 */
[----:B------:R-:W4:Y:S01]  /*4500*/  LDSM.16.M88.4 R44, [R187+0x6800] ;  /* 0x00680000bb2c783b */ /* 0x000f220000000200 */
[C---:B------:R-:W-:Y:S03]  /*4510*/  HMMA.16816.F32.BF16 R36, R52.reuse, R38, RZ ;  /* 0x000000263424723c */ /* 0x040fe600000418ff */
[----:B------:R-:W-:Y:S03]  /*4520*/  LDSM.16.M88.4 R76, [R187+0x7800] ;  /* 0x00780000bb4c783b */ /* 0x000fe60000000200 */
[C---:B------:R-:W-:Y:S01]  /*4530*/  HMMA.16816.F32.BF16 R24, R52.reuse, R20, RZ ;  /* 0x000000143418723c */ /* 0x040fe200000418ff */
[----:B------:R-:W-:Y:S04]  /*4540*/  LDSM.16.M88.4 R80, [R191+0x3800] ;  /* 0x00380000bf50783b */ /* 0x000fe80000000200 */
[----:B------:R-:W0:Y:S01]  /*4550*/  LDGDEPBAR ;  /* 0x00000000000079af */ /* 0x000e220000000000 */
[C---:B------:R-:W-:Y:S06]  /*4560*/  HMMA.16816.F32.BF16 R20, R52.reuse, R22, RZ ;  /* 0x000000163414723c */ /* 0x040fec00000418ff */
[C---:B------:R-:W-:Y:S06]  /*4570*/  HMMA.16816.F32.BF16 R32, R52.reuse, R28, RZ ;  /* 0x0000001c3420723c */ /* 0x040fec00000418ff */
[C---:B------:R-:W-:Y:S06]  /*4580*/  HMMA.16816.F32.BF16 R28, R52.reuse, R30, RZ ;  /* 0x0000001e341c723c */ /* 0x040fec00000418ff */
[C---:B------:R-:W-:Y:S06]  /*4590*/  HMMA.16816.F32.BF16 R68, R52.reuse, R56, RZ ;  /* 0x000000383444723c */ /* 0x040fec00000418ff */
[----:B------:R-:W-:Y:S01]  /*45a0*/  HMMA.16816.F32.BF16 R52, R52, R58, RZ ;  /* 0x0000003a3434723c */ /* 0x000fe200000418ff */
[----:B------:R-:W4:Y:S05]  /*45b0*/  LDSM.16.M88.4 R56, [R187+0x7000] ;  /* 0x00700000bb38783b */ /* 0x000f2a0000000200 */
[C---:B------:R-:W-:Y:S06]  /*45c0*/  HMMA.16816.F32.BF16 R40, R60.reuse, R48, R40 ;  /* 0x000000303c28723c */ /* 0x040fec0000041828 */
[C---:B------:R-:W-:Y:S01]  /*45d0*/  HMMA.16816.F32.BF16 R36, R60.reuse, R50, R36 ;  /* 0x000000323c24723c */ /* 0x040fe20000041824 */
[----:B------:R-:W-:Y:S05]  /*45e0*/  LDSM.16.M88.4 R48, [R180] ;  /* 0x00000000b430783b */ /* 0x000fea0000000200 */
[C---:B-1----:R-:W-:Y:S06]  /*45f0*/  HMMA.16816.F32.BF16 R24, R60.reuse, R8, R24 ;  /* 0x000000083c18723c */ /* 0x042fec0000041818 */
[C---:B------:R-:W-:Y:S01]  /*4600*/  HMMA.16816.F32.BF16 R20, R60.reuse, R10, R20 ;  /* 0x0000000a3c14723c */ /* 0x040fe20000041814 */
[----:B------:R-:W1:Y:S05]  /*4610*/  LDSM.16.M88.4 R8, [R189] ;  /* 0x00000000bd08783b */ /* 0x000e6a0000000200 */
        /* <DEDUP_REMOVED lines=38> */
[----:B------:R-:W-:Y:S05]  /*4880*/  LDSM.16.M88.4 R56, [R187+0x8800] ;  /* 0x00880000bb38783b */ /* 0x000fea0000000200 */
[C---:B-1----:R-:W-:Y:S06]  /*4890*/  HMMA.16816.F32.BF16 R24, R44.reuse, R48, R24 ;  /* 0x000000302c18723c */ /* 0x042fec0000041818 */
[C---:B------:R-:W-:Y:S01]  /*48a0*/  HMMA.16816.F32.BF16 R20, R44.reuse, R50, R20 ;  /* 0x000000322c14723c */ /* 0x040fe20000041814 */
[----:B------:R-:W1:Y:S05]  /*48b0*/  LDSM.16.M88.4 R48, [R190+0x2000] ;  /* 0x00200000be30783b */ /* 0x000e6a0000000200 */
[C---:B------:R-:W-:Y:S06]  /*48c0*/  HMMA.16816.F32.BF16 R68, R44.reuse, R52, R68 ;  /* 0x000000342c44723c */ /* 0x040fec0000041844 */
[----:B------:R-:W-:Y:S01]  /*48d0*/  HMMA.16816.F32.BF16 R64, R44, R54, R64 ;  /* 0x000000362c40723c */ /* 0x000fe20000041840 */
[----:B------:R-:W4:Y:S04]  /*48e0*/  LDSM.16.M88.4 R44, [R187+0x9000] ;  /* 0x00900000bb2c783b */ /* 0x000f280000000200 */
[----:B------:R-:W4:Y:S01]  /*48f0*/  LDSM.16.M88.4 R52, [R187+0x9800] ;  /* 0x00980000bb34783b */ /* 0x000f220000000200 */
        /* <DEDUP_REMOVED lines=14> */
[C---:B------:R-:W-:Y:S06]  /*49e0*/  HMMA.16816.F32.BF16 R40, R48.reuse, R60, R40 ;  /* 0x0000003c3028723c */ /* 0x040fec0000041828 */
[C---:B------:R-:W-:Y:S01]  /*49f0*/  HMMA.16816.F32.BF16 R36, R48.reuse, R62, R36 ;  /* 0x0000003e3024723c */ /* 0x040fe20000041824 */
[----:B------:R-:W-:Y:S05]  /*4a00*/  LDSM.16.M88.4 R60, [R193+0xa000] ;  /* 0x00a00000c13c783b */ /* 0x000fea0000000200 */
[C---:B------:R-:W-:Y:S01]  /*4a10*/  HMMA.16816.F32.BF16 R28, R48.reuse, R58, R28 ;  /* 0x0000003a301c723c */ /* 0x040fe2000004181c */
[----:B------:R-:W-:Y:S05]  /*4a20*/  LDSM.16.M88.4 R56, [R193+0xa800] ;  /* 0x00a80000c138783b */ /* 0x000fea0000000200 */
[C---:B----4-:R-:W-:Y:S06]  /*4a30*/  HMMA.16816.F32.BF16 R24, R48.reuse, R44, R24 ;  /* 0x0000002c3018723c */ /* 0x050fec0000041818 */
[C---:B------:R-:W-:Y:S01]  /*4a40*/  HMMA.16816.F32.BF16 R20, R48.reuse, R46, R20 ;  /* 0x0000002e3014723c */ /* 0x040fe20000041814 */
[----:B------:R-:W1:Y:S05]  /*4a50*/  LDSM.16.M88.4 R44, [R194+0x4000] ;  /* 0x00400000c22c783b */ /* 0x000e6a0000000200 */
        /* <DEDUP_REMOVED lines=16> */
[----:B------:R-:W-:Y:S05]  /*4b60*/  LDSM.16.M88.4 R72, [R191+0x5800] ;  /* 0x00580000bf48783b */ /* 0x000fea0000000200 */
[C---:B------:R-:W-:Y:S06]  /*4b70*/  HMMA.16816.F32.BF16 R40, R44.reuse, R60, R40 ;  /* 0x0000003c2c28723c */ /* 0x040fec0000041828 */
[C---:B------:R-:W-:Y:S01]  /*4b80*/  HMMA.16816.F32.BF16 R36, R44.reuse, R62, R36 ;  /* 0x0000003e2c24723c */ /* 0x040fe20000041824 */
[----:B------:R-:W-:Y:S05]  /*4b90*/  LDSM.16.M88.4 R60, [R190+0x4000] ;  /* 0x00400000be3c783b */ /* 0x000fea0000000200 */
[C---:B----4-:R-:W-:Y:S06]  /*4ba0*/  HMMA.16816.F32.BF16 R24, R44.reuse, R52, R24 ;  /* 0x000000342c18723c */ /* 0x050fec0000041818 */
[C---:B------:R-:W-:Y:S01]  /*4bb0*/  HMMA.16816.F32.BF16 R20, R44.reuse, R54, R20 ;  /* 0x000000362c14723c */ /* 0x040fe20000041814 */
[----:B------:R-:W1:Y:S05]  /*4bc0*/  LDSM.16.M88.4 R52, [R187+0xa800] ;  /* 0x00a80000bb34783b */ /* 0x000e6a0000000200 */
[----:B------:R-:W-:Y:S01]  /*4bd0*/  HMMA.16816.F32.BF16 R28, R44, R58, R28 ;  /* 0x0000003a2c1c723c */ /* 0x000fe2000004181c */
[----:B------:R-:W4:Y:S05]  /*4be0*/  LDSM.16.M88.4 R56, [R187+0xa000] ;  /* 0x00a00000bb38783b */ /* 0x000f2a0000000200 */
[----:B--2---:R-:W-:Y:S06]  /*4bf0*/  HMMA.16816.F32.BF16 R32, R76, R12, R32 ;  /* 0x0000000c4c20723c */ /* 0x004fec0000041820 */
        /* <DEDUP_REMOVED lines=9> */
[----:B------:R-:W2:Y:S05]  /*4c90*/  LDSM.16.M88.4 R8, [R180+0x4800] ;  /* 0x00480000b408783b */ /* 0x000eaa0000000200 */
[----:B------:R-:W-:Y:S01]  /*4ca0*/  HMMA.16816.F32.BF16 R28, R76, R14, R28 ;  /* 0x0000000e4c1c723c */ /* 0x000fe2000004181c */
[----:B------:R-:W3:Y:S05]  /*4cb0*/  LDSM.16.M88.4 R12, [R180+0x4000] ;  /* 0x00400000b40c783b */ /* 0x000eea0000000200 */
[----:B-1----:R-:W-:Y:S06]  /*4cc0*/  HMMA.16816.F32.BF16 R32, R60, R52, R32 ;  /* 0x000000343c20723c */ /* 0x002fec0000041820 */
[C---:B------:R-:W-:Y:S06]  /*4cd0*/  HMMA.16816.F32.BF16 R68, R76.reuse, R72, R68 ;  /* 0x000000484c44723c */ /* 0x040fec0000041844 */
[----:B------:R-:W-:Y:S01]  /*4ce0*/  HMMA.16816.F32.BF16 R72, R76, R74, R64 ;  /* 0x0000004a4c48723c */ /* 0x000fe20000041840 */
[----:B------:R-:W1:Y:S05]  /*4cf0*/  LDSM.16.M88.4 R64, [R180+0x5000] ;  /* 0x00500000b440783b */ /* 0x000e6a0000000200 */
[----:B------:R-:W-:Y:S01]  /*4d00*/  HMMA.16816.F32.BF16 R28, R60, R54, R28 ;  /* 0x000000363c1c723c */ /* 0x000fe2000004181c */
[----:B------:R-:W1:Y:S01]  /*4d10*/  LDSM.16.M88.4 R52, [R180+0x5800] ;  /* 0x00580000b434783b */ /* 0x000e620000000200 */
[----:B------:R-:W-:-:S04]  /*4d20*/  DEPBAR.LE SB0, 0x0 ;  /* 0x000080000000791a */ /* 0x000fc80000000000 */
[----:B----4-:R-:W-:Y:S06]  /*4d30*/  HMMA.16816.F32.BF16 R40, R60, R56, R40 ;  /* 0x000000383c28723c */ /* 0x010fec0000041828 */
[----:B--2---:R-:W-:Y:S06]  /*4d40*/  HMMA.16816.F32.BF16 R32, R16, R8, R32 ;  /* 0x000000081020723c */ /* 0x004fec0000041820 */
[----:B------:R-:W-:Y:S01]  /*4d50*/  HMMA.16816.F32.BF16 R36, R60, R58, R36 ;  /* 0x0000003a3c24723c */ /* 0x000fe20000041824 */
[----:B------:R-:W-:-:S04]  /*4d60*/  SHF.R.S32.HI R9, RZ, 0x1f, R6 ;  /* 0x0000001fff097819 */ /* 0x000fc80000011406 */
[----:B------:R-:W-:Y:S01]  /*4d70*/  LEA.HI R6, R9, R6, RZ, 0x2 ;  /* 0x0000000609067211 */ /* 0x000fe200078f10ff */
[----:B------:R-:W-:Y:S03]  /*4d80*/  HMMA.16816.F32.BF16 R24, R60, R48, R24 ;  /* 0x000000303c18723c */ /* 0x000fe60000041818 */
[----:B------:R-:W-:-:S03]  /*4d90*/  SHF.R.S32.HI R6, RZ, 0x2, R6 ;  /* 0x00000002ff067819 */ /* 0x000fc60000011406 */
[----:B------:R-:W-:Y:S02]  /*4da0*/  HMMA.16816.F32.BF16 R20, R60, R50, R20 ;  /* 0x000000323c14723c */ /* 0x000fe40000041814 */
[----:B------:R-:W-:-:S04]  /*4db0*/  IMAD.IADD R6, R6, 0x1, R85 ;  /* 0x0000000106067824 */ /* 0x000fc800078e0255 */
[C---:B------:R-:W-:Y:S01]  /*4dc0*/  HMMA.16816.F32.BF16 R68, R60.reuse, R44, R68 ;  /* 0x0000002c3c44723c */ /* 0x040fe20000041844 */
[C---:B------:R-:W-:Y:S01]  /*4dd0*/  VIADD R202, R6.reuse, 0x8 ;  /* 0x0000000806ca7836 */ /* 0x040fe20000000000 */
[C---:B------:R-:W-:Y:S02]  /*4de0*/  IADD3 R205, R6.reuse, UR32, RZ ;  /* 0x0000002006cd7c10 */ /* 0x040fe4000fffe0ff */
[----:B------:R-:W-:Y:S02]  /*4df0*/  VIADDMNMX R203, R6, UR14, R203, PT ;  /* 0x0000000e06cb7c46 */ /* 0x000fe4000b8001cb */
[----:B------:R-:W-:Y:S01]  /*4e00*/  HMMA.16816.F32.BF16 R72, R60, R46, R72 ;  /* 0x0000002e3c48723c */ /* 0x000fe20000041848 */
[C---:B------:R-:W-:Y:S01]  /*4e10*/  IADD3 R200, R202.reuse, UR18, R3 ;  /* 0x00000012cac87c10 */ /* 0x040fe2000fffe003 */
[----:B------:R-:W-:Y:S01]  /*4e20*/  VIADD R202, R202, UR32 ;  /* 0x00000020caca7c36 */ /* 0x000fe20008000000 */
[----:B------:R-:W-:Y:S02]  /*4e30*/  VIADDMNMX R204, R205, -UR19, RZ, !PT ;  /* 0x80000013cdcc7c46 */ /* 0x000fe4000f8001ff */
[----:B------:R-:W-:Y:S01]  /*4e40*/  VIMNMX R200, R200, UR25, PT ;  /* 0x00000019c8c87c48 */ /* 0x000fe2000bfe0100 */
[----:B---3--:R-:W-:Y:S01]  /*4e50*/  HMMA.16816.F32.BF16 R40, R16, R12, R40 ;  /* 0x0000000c1028723c */ /* 0x008fe20000041828 */
[----:B------:R-:W-:-:S05]  /*4e60*/  VIADDMNMX R201, R202, -UR19, RZ, !PT ;  /* 0x80000013cac97c46 */ /* 0x000fca000f8001ff */
[C---:B------:R-:W-:Y:S06]  /*4e70*/  HMMA.16816.F32.BF16 R36, R16.reuse, R14, R36 ;  /* 0x0000000e1024723c */ /* 0x040fec0000041824 */
[C---:B------:R-:W-:Y:S06]  /*4e80*/  HMMA.16816.F32.BF16 R28, R16.reuse, R10, R28 ;  /* 0x0000000a101c723c */ /* 0x040fec000004181c */
[C---:B-1----:R-:W-:Y:S06]  /*4e90*/  HMMA.16816.F32.BF16 R24, R16.reuse, R64, R24 ;  /* 0x000000401018723c */ /* 0x042fec0000041818 */
[C---:B------:R-:W-:Y:S06]  /*4ea0*/  HMMA.16816.F32.BF16 R20, R16.reuse, R66, R20 ;  /* 0x000000421014723c */ /* 0x040fec0000041814 */
[C---:B------:R-:W-:Y:S06]  /*4eb0*/  HMMA.16816.F32.BF16 R68, R16.reuse, R52, R68 ;  /* 0x000000341044723c */ /* 0x040fec0000041844 */
        /* <DEDUP_REMOVED lines=60> */
[----:B------:R1:W2:Y:S01]  /*5280*/  LDG.E R2, desc[UR26][R8.64] ;  /* 0x0000001a08027981 */ /* 0x0002a2000c1e1900 */
[----:B------:R-:W-:-:S04]  /*5290*/  UIADD3 UR14, UR35, -UR14, URZ ;  /* 0x8000000e230e7290 */ /* 0x000fc8000fffe03f */
[----:B------:R-:W-:-:S04]  /*52a0*/  UIMAD UR15, UR14, UR15, -0x40 ;  /* 0xffffffc00e0f74a4 */ /* 0x000fc8000f8e020f */
[----:B------:R-:W-:Y:S02]  /*52b0*/  USHF.R.S32.HI UR14, URZ, 0x1f, UR15 ;  /* 0x0000001f3f0e7899 */ /* 0x000fe4000801140f */
[----:B------:R-:W-:Y:S02]  /*52c0*/  UIMAD.WIDE.U32 UR32, UR15, UR8, URZ ;  /* 0x000000080f2072a5 */ /* 0x000fe4000f8e003f */
[----:B------:R-:W-:-:S04]  /*52d0*/  UIMAD UR14, UR14, UR8, URZ ;  /* 0x000000080e0e72a4 */ /* 0x000fc8000f8e023f */
[----:B------:R-:W-:-:S04]  /*52e0*/  UIMAD UR14, UR15, UR9, UR14 ;  /* 0x000000090f0e72a4 */ /* 0x000fc8000f8e020e */
[----:B------:R-:W-:-:S03]  /*52f0*/  UIADD3 UR18, UR33, UR14, URZ ;  /* 0x0000000e21127290 */ /* 0x000fc6000fffe03f */
[----:B------:R-:W-:Y:S01]  /*5300*/  ULDC.64 UR14, c[0x0][0x230] ;  /* 0x00008c00000e7ab9 */ /* 0x000fe20000000a00 */
[----:B-1----:R-:W-:Y:S01]  /*5310*/  IMAD.U32 R9, RZ, RZ, UR33 ;  /* 0x00000021ff097e24 */ /* 0x002fe2000f8e00ff */
[----:B------:R-:W-:Y:S02]  /*5320*/  MOV R8, UR32 ;  /* 0x0000002000087c02 */ /* 0x000fe40008000f00 */
        /* <DEDUP_REMOVED lines=9> */
.L_x_5732:
[----:B------:R-:W-:-:S04]  /*53c0*/  ULEA UR14, -UR8, URZ, 0x6 ;  /* 0x0000003f080e7291 */ /* 0x000fc8000f8e313f */
[----:B------:R-:W-:Y:S02]  /*53d0*/  USHF.R.S32.HI UR15, URZ, 0x1f, UR14 ;  /* 0x0000001f3f0f7899 */ /* 0x000fe4000801140e */
[----:B------:R-:W-:-:S04]  /*53e0*/  MOV R4, UR14 ;  /* 0x0000000e00047c02 */ /* 0x000fc80008000f00 */
[----:B------:R-:W-:-:S07]  /*53f0*/  MOV R15, UR15 ;  /* 0x0000000f000f7c02 */ /* 0x000fce0008000f00 */
.L_x_5733:
        /* <DEDUP_REMOVED lines=132> */
.L_x_5735:
[----:B------:R-:W-:Y:S05]  /*5c40*/  BSYNC B0 ;  /* 0x0000000000007941 */ /* 0x000fea0003800000 */
.L_x_5734:
[----:B------:R-:W0:Y:S01]  /*5c50*/  LDGDEPBAR ;  /* 0x00000000000079af */ /* 0x000e220000000000 */
[----:B------:R-:W-:-:S04]  /*5c60*/  IADD3 R133, P0, R4, R133, RZ ;  /* 0x0000008504857210 */ /* 0x000fc80007f1e0ff */
[----:B------:R-:W-:-:S09]  /*5c70*/  IADD3.X R134, R15, R134, RZ, P0, !PT ;  /* 0x000000860f867210 */ /* 0x000fd200007fe4ff */
.L_x_5731:
[----:B-1-3--:R-:W-:Y:S01]  /*5c80*/  VIADD R2, R206, UR16 ;  /* 0x00000010ce027c36 */ /* 0x00afe20008000000 */
[----:B------:R-:W-:Y:S01]  /*5c90*/  ULDC UR18, c[0x0][0x2ec] ;  /* 0x0000bb0000127ab9 */ /* 0x000fe20000000800 */
[----:B------:R-:W-:Y:S01]  /*5ca0*/  LEA R188, R0, UR4, 0x1 ;  /* 0x0000000400bc7c11 */ /* 0x000fe2000f8e08ff */
[----:B------:R-:W-:Y:S01]  /*5cb0*/  ULDC.64 UR14, c[0x0][0x218] ;  /* 0x00008600000e7ab9 */ /* 0x000fe20000000a00 */
[C---:B------:R-:W-:Y:S01]  /*5cc0*/  VIADD R11, R2.reuse, 0x9 ;  /* 0x00000009020b7836 */ /* 0x040fe20000000000 */
[C---:B------:R-:W-:Y:S01]  /*5cd0*/  ISETP.GE.AND P1, PT, R2.reuse, R203, PT ;  /* 0x000000cb0200720c */ /* 0x040fe20003f26270 */
[C-C-:B------:R-:W-:Y:S01]  /*5ce0*/  IMAD.IADD R3, R205.reuse, 0x1, -R2.reuse ;  /* 0x00000001cd037824 */ /* 0x140fe200078e0a02 */
[C---:B------:R-:W-:Y:S01]  /*5cf0*/  ISETP.GE.AND P0, PT, R2.reuse, R200, PT ;  /* 0x000000c80200720c */ /* 0x040fe20003f06270 */
[C---:B------:R-:W-:Y:S01]  /*5d00*/  IMAD.IADD R6, R205.reuse, 0x1, -R11 ;  /* 0x00000001cd067824 */ /* 0x040fe200078e0a0b */
[----:B------:R-:W-:Y:S01]  /*5d10*/  ISETP.LT.OR P1, PT, R2, R204, P1 ;  /* 0x000000cc0200720c */ /* 0x000fe20000f21670 */
[----:B------:R-:W-:Y:S01]  /*5d20*/  IMAD.IADD R9, R202, 0x1, -R2 ;  /* 0x00000001ca097824 */ /* 0x000fe200078e0a02 */
[----:B------:R-:W-:Y:S01]  /*5d30*/  IABS R3, R3 ;  /* 0x0000000300037213 */ /* 0x000fe20000000000 */
[C---:B------:R-:W-:Y:S01]  /*5d40*/  VIADD R13, R2.reuse, 0x1 ;  /* 0x00000001020d7836 */ /* 0x040fe20000000000 */
[----:B------:R-:W-:Y:S01]  /*5d50*/  IABS R6, R6 ;  /* 0x0000000600067213 */ /* 0x000fe20000000000 */
[C---:B------:R-:W-:Y:S01]  /*5d60*/  VIADD R10, R2.reuse, 0x10 ;  /* 0x00000010020a7836 */ /* 0x040fe20000000000 */
[----:B------:R-:W-:Y:S01]  /*5d70*/  I2FP.F32.S32 R3, R3 ;  /* 0x0000000300037245 */ /* 0x000fe20000201400 */
[C---:B------:R-:W-:Y:S01]  /*5d80*/  IMAD.IADD R8, R205.reuse, 0x1, -R13 ;  /* 0x00000001cd087824 */ /* 0x040fe200078e0a0d */
[----:B------:R-:W-:Y:S01]  /*5d90*/  IABS R9, R9 ;  /* 0x0000000900097213 */ /* 0x000fe20000000000 */
[----:B------:R-:W-:Y:S01]  /*5da0*/  IMAD.IADD R15, R205, 0x1, -R10 ;  /* 0x00000001cd0f7824 */ /* 0x000fe200078e0a0a */
[----:B------:R-:W-:Y:S01]  /*5db0*/  I2FP.F32.S32 R6, R6 ;  /* 0x0000000600067245 */ /* 0x000fe20000201400 */
[----:B------:R-:W-:Y:S01]  /*5dc0*/  FFMA.FTZ R3, R3, -UR23, R40 ;  /* 0x8000001703037c23 */ /* 0x000fe20008010028 */
[----:B------:R-:W-:Y:S01]  /*5dd0*/  I2FP.F32.S32 R9, R9 ;  /* 0x0000000900097245 */ /* 0x000fe20000201400 */
[----:B------:R-:W-:Y:S01]  /*5de0*/  VIADD R40, R2, 0x8 ;  /* 0x0000000802287836 */ /* 0x000fe20000000000 */
[----:B------:R-:W-:Y:S01]  /*5df0*/  IABS R8, R8 ;  /* 0x0000000800087213 */ /* 0x000fe20000000000 */
[----:B------:R-:W-:Y:S01]  /*5e00*/  FFMA.FTZ R37, R6, -UR23, R37 ;  /* 0x8000001706257c23 */ /* 0x000fe20008010025 */
[----:B------:R-:W-:-:S02]  /*5e10*/  VIADD R6, R2, 0x21 ;  /* 0x0000002102067836 */ /* 0x000fc40000000000 */
[----:B------:R-:W-:Y:S01]  /*5e20*/  FFMA.FTZ R42, R9, -UR23, R42 ;  /* 0x80000017092a7c23 */ /* 0x000fe2000801002a */
[C---:B------:R-:W-:Y:S01]  /*5e30*/  IMAD.IADD R47, R205.reuse, 0x1, -R40 ;  /* 0x00000001cd2f7824 */ /* 0x040fe200078e0a28 */
[----:B------:R-:W-:Y:S01]  /*5e40*/  IABS R15, R15 ;  /* 0x0000000f000f7213 */ /* 0x000fe20000000000 */
[----:B------:R-:W-:Y:S01]  /*5e50*/  VIADD R9, R2, 0x11 ;  /* 0x0000001102097836 */ /* 0x000fe20000000000 */
[----:B------:R-:W-:Y:S01]  /*5e60*/  I2FP.F32.S32 R8, R8 ;  /* 0x0000000800087245 */ /* 0x000fe20000201400 */
[C---:B------:R-:W-:Y:S01]  /*5e70*/  IMAD.IADD R12, R205.reuse, 0x1, -R6 ;  /* 0x00000001cd0c7824 */ /* 0x040fe200078e0a06 */
[----:B------:R-:W-:Y:S01]  /*5e80*/  IABS R47, R47 ;  /* 0x0000002f002f7213 */ /* 0x000fe20000000000 */
[C---:B------:R-:W-:Y:S01]  /*5e90*/  IMAD.IADD R4, R205.reuse, 0x1, -R9 ;  /* 0x00000001cd047824 */ /* 0x040fe200078e0a09 */
[----:B------:R-:W-:Y:S01]  /*5ea0*/  I2FP.F32.S32 R15, R15 ;  /* 0x0000000f000f7245 */ /* 0x000fe20000201400 */
[----:B------:R-:W-:Y:S01]  /*5eb0*/  FFMA.FTZ R41, R8, -UR23, R41 ;  /* 0x8000001708297c23 */ /* 0x000fe20008010029 */
[----:B------:R-:W-:Y:S01]  /*5ec0*/  IABS R12, R12 ;  /* 0x0000000c000c7213 */ /* 0x000fe20000000000 */
[C---:B------:R-:W-:Y:S01]  /*5ed0*/  VIADD R8, R2.reuse, 0x20 ;  /* 0x0000002002087836 */ /* 0x040fe20000000000 */
[----:B------:R-:W-:Y:S01]  /*5ee0*/  I2FP.F32.S32 R47, R47 ;  /* 0x0000002f002f7245 */ /* 0x000fe20000201400 */
[C---:B------:R-:W-:Y:S01]  /*5ef0*/  VIADD R18, R2.reuse, 0x29 ;  /* 0x0000002902127836 */ /* 0x040fe20000000000 */
[----:B------:R-:W-:Y:S01]  /*5f00*/  IABS R4, R4 ;  /* 0x0000000400047213 */ /* 0x000fe20000000000 */
[----:B------:R-:W-:Y:S01]  /*5f10*/  IMAD.IADD R49, R205, 0x1, -R8 ;  /* 0x00000001cd317824 */ /* 0x000fe200078e0a08 */
[----:B------:R-:W-:Y:S01]  /*5f20*/  I2FP.F32.S32 R12, R12 ;  /* 0x0000000c000c7245 */ /* 0x000fe20000201400 */
[----:B------:R-:W-:Y:S01]  /*5f30*/  FFMA.FTZ R47, R47, -UR23, R36 ;  /* 0x800000172f2f7c23 */ /* 0x000fe20008010024 */
[----:B------:R-:W-:Y:S01]  /*5f40*/  I2FP.F32.S32 R4, R4 ;  /* 0x0000000400047245 */ /* 0x000fe20000201400 */
[----:B------:R-:W-:Y:S01]  /*5f50*/  FFMA.FTZ R36, R15, -UR23, R32 ;  /* 0x800000170f247c23 */ /* 0x000fe20008010020 */
[----:B------:R-:W-:-:S02]  /*5f60*/  VIADD R15, R2, 0x19 ;  /* 0x00000019020f7836 */ /* 0x000fc40000000000 */
[----:B------:R-:W-:Y:S01]  /*5f70*/  FFMA.FTZ R171, R12, -UR23, R25 ;  /* 0x800000170cab7c23 */ /* 0x000fe20008010019 */
[----:B------:R-:W-:Y:S02]  /*5f80*/  VIADD R12, R2, 0x38 ;  /* 0x00000038020c7836 */ /* 0x000fe40000000000 */
[----:B------:R-:W-:Y:S01]  /*5f90*/  FFMA.FTZ R33, R4, -UR23, R33 ;  /* 0x8000001704217c23 */ /* 0x000fe20008010021 */
[C---:B------:R-:W-:Y:S01]  /*5fa0*/  VIADD R4, R2.reuse, 0x28 ;  /* 0x0000002802047836 */ /* 0x040fe20000000000 */
[----:B------:R-:W-:Y:S01]  /*5fb0*/  IABS R49, R49 ;  /* 0x0000003100317213 */ /* 0x000fe20000000000 */
[----:B------:R-:W-:Y:S01]  /*5fc0*/  IMAD.IADD R14, R205, 0x1, -R15 ;  /* 0x00000001cd0e7824 */ /* 0x000fe200078e0a0f */
[----:B------:R-:W-:Y:S01]  /*5fd0*/  ISETP.GE.AND P4, PT, R13, R203, PT ;  /* 0x000000cb0d00720c */ /* 0x000fe20003f86270 */
[----:B------:R-:W-:Y:S01]  /*5fe0*/  VIADD R32, R2, 0x18 ;  /* 0x0000001802207836 */ /* 0x000fe20000000000 */
[----:B------:R-:W-:Y:S01]  /*5ff0*/  I2FP.F32.S32 R49, R49 ;  /* 0x0000003100317245 */ /* 0x000fe20000201400 */
[C---:B------:R-:W-:Y:S01]  /*6000*/  IMAD.IADD R25, R205.reuse, 0x1, -R12 ;  /* 0x00000001cd197824 */ /* 0x040fe200078e0a0c */
[----:B------:R-:W-:Y:S01]  /*6010*/  IABS R14, R14 ;  /* 0x0000000e000e7213 */ /* 0x000fe20000000000 */
[C---:B------:R-:W-:Y:S01]  /*6020*/  IMAD.IADD R45, R205.reuse, 0x1, -R4 ;  /* 0x00000001cd2d7824 */ /* 0x040fe200078e0a04 */
[----:B------:R-:W-:Y:S01]  /*6030*/  ISETP.GE.AND P2, PT, R40, R203, PT ;  /* 0x000000cb2800720c */ /* 0x000fe20003f46270 */
[C---:B------:R-:W-:Y:S01]  /*6040*/  IMAD.IADD R19, R205.reuse, 0x1, -R32 ;  /* 0x00000001cd137824 */ /* 0x040fe200078e0a20 */
[----:B------:R-:W-:Y:S01]  /*6050*/  IABS R25, R25 ;  /* 0x0000001900197213 */ /* 0x000fe20000000000 */
[----:B------:R-:W-:Y:S01]  /*6060*/  IMAD.IADD R46, R205, 0x1, -R18 ;  /* 0x00000001cd2e7824 */ /* 0x000fe200078e0a12 */
[----:B------:R-:W-:Y:S01]  /*6070*/  ISETP.LT.OR P4, PT, R13, R204, P4 ;  /* 0x000000cc0d00720c */ /* 0x000fe20002781670 */
[----:B------:R-:W-:Y:S01]  /*6080*/  FFMA.FTZ R24, R49, -UR23, R24 ;  /* 0x8000001731187c23 */ /* 0x000fe20008010018 */
[----:B------:R-:W-:Y:S01]  /*6090*/  FSEL R3, R3, -INF , !P1 ;  /* 0xff80000003037808 */ /* 0x000fe20004800000 */
[----:B------:R-:W-:Y:S01]  /*60a0*/  VIADD R16, R2, 0x30 ;  /* 0x0000003002107836 */ /* 0x000fe20000000000 */
[----:B------:R-:W-:Y:S01]  /*60b0*/  ISETP.GE.AND P1, PT, R10, R203, PT ;  /* 0x000000cb0a00720c */ /* 0x000fe20003f26270 */
[----:B------:R-:W-:Y:S01]  /*60c0*/  IMAD R186, R7, 0x2, R188 ;  /* 0x0000000207ba7824 */ /* 0x000fe200078e02bc */
[----:B------:R-:W-:Y:S01]  /*60d0*/  IABS R45, R45 ;  /* 0x0000002d002d7213 */ /* 0x000fe20000000000 */
[----:B------:R-:W-:Y:S01]  /*60e0*/  LDSM.16.MT88.4 R124, [R188+0xc000] ;  /* 0x00c00000bc7c783b */ /* 0x000fe20000004200 */
[----:B------:R-:W-:Y:S01]  /*60f0*/  I2FP.F32.S32 R14, R14 ;  /* 0x0000000e000e7245 */ /* 0x000fe20000201400 */
[----:B------:R-:W-:Y:S01]  /*6100*/  IMAD R184, R5, 0x2, R186 ;  /* 0x0000000205b87824 */ /* 0x000fe200078e02ba */
[----:B------:R-:W-:Y:S01]  /*6110*/  IABS R19, R19 ;  /* 0x0000001300137213 */ /* 0x000fe20000000000 */
[----:B------:R-:W-:Y:S01]  /*6120*/  LDSM.16.MT88.4 R116, [R186+0xc000] ;  /* 0x00c00000ba74783b */ /* 0x000fe20000004200 */
[----:B------:R-:W-:Y:S01]  /*6130*/  IABS R46, R46 ;  /* 0x0000002e002e7213 */ /* 0x000fe20000000000 */
[----:B------:R-:W-:Y:S01]  /*6140*/  FFMA.FTZ R17, R14, -UR23, R29 ;  /* 0x800000170e117c23 */ /* 0x000fe2000801001d */
[----:B------:R-:W-:Y:S01]  /*6150*/  I2FP.F32.S32 R25, R25 ;  /* 0x0000001900197245 */ /* 0x000fe20000201400 */
[----:B------:R-:W-:Y:S01]  /*6160*/  VIADD R14, R2, 0x31 ;  /* 0x00000031020e7836 */ /* 0x000fe20000000000 */
[-C--:B------:R-:W-:Y:S01]  /*6170*/  ISETP.GE.AND P5, PT, R11, R203.reuse, PT ;  /* 0x000000cb0b00720c */ /* 0x080fe20003fa6270 */
[----:B------:R-:W-:Y:S01]  /*6180*/  IMAD.IADD R29, R205, 0x1, -R16 ;  /* 0x00000001cd1d7824 */ /* 0x000fe200078e0a10 */
[-C--:B------:R-:W-:Y:S01]  /*6190*/  ISETP.LT.OR P2, PT, R40, R204.reuse, P2 ;  /* 0x000000cc2800720c */ /* 0x080fe20001741670 */
[----:B------:R-:W-:Y:S01]  /*61a0*/  FFMA.FTZ R72, R25, -UR23, R72 ;  /* 0x8000001719487c23 */ /* 0x000fe20008010048 */
[----:B------:R-:W-:Y:S01]  /*61b0*/  FSEL R49, R41, -INF , !P4 ;  /* 0xff80000029317808 */ /* 0x000fe20006000000 */
[----:B------:R-:W-:Y:S01]  /*61c0*/  IMAD.IADD R44, R205, 0x1, -R14 ;  /* 0x00000001cd2c7824 */ /* 0x000fe200078e0a0e */
[----:B------:R-:W-:Y:S01]  /*61d0*/  ISETP.GE.AND P4, PT, R9, R203, PT ;  /* 0x000000cb0900720c */ /* 0x000fe20003f86270 */
[----:B------:R-:W-:Y:S01]  /*61e0*/  LDSM.16.MT88.4 R64, [R184+0xe000] ;  /* 0x00e00000b840783b */ /* 0x000fe20000004200 */
[----:B------:R-:W-:Y:S01]  /*61f0*/  ISETP.LT.OR P1, PT, R10, R204, P1 ;  /* 0x000000cc0a00720c */ /* 0x000fe20000f21670 */
[----:B------:R-:W-:Y:S01]  /*6200*/  IMAD R185, R5, 0x2, R188 ;  /* 0x0000000205b97824 */ /* 0x000fe200078e02bc */
[----:B------:R-:W-:Y:S01]  /*6210*/  I2FP.F32.S32 R45, R45 ;  /* 0x0000002d002d7245 */ /* 0x000fe20000201400 */
[----:B------:R-:W-:Y:S01]  /*6220*/  LDSM.16.MT88.4 R80, [R186+0x10000] ;  /* 0x01000000ba50783b */ /* 0x000fe20000004200 */
[----:B------:R-:W-:-:S02]  /*6230*/  I2FP.F32.S32 R19, R19 ;  /* 0x0000001300137245 */ /* 0x000fc40000201400 */
[----:B------:R-:W-:Y:S01]  /*6240*/  I2FP.F32.S32 R46, R46 ;  /* 0x0000002e002e7245 */ /* 0x000fe20000201400 */
[----:B------:R-:W-:Y:S01]  /*6250*/  FFMA.FTZ R20, R45, -UR23, R20 ;  /* 0x800000172d147c23 */ /* 0x000fe20008010014 */
[-C--:B------:R-:W-:Y:S01]  /*6260*/  ISETP.LT.OR P5, PT, R11, R204.reuse, P5 ;  /* 0x000000cc0b00720c */ /* 0x080fe20002fa1670 */
[----:B------:R-:W-:Y:S01]  /*6270*/  FFMA.FTZ R19, R19, -UR23, R28 ;  /* 0x8000001713137c23 */ /* 0x000fe2000801001c */
[----:B------:R-:W-:Y:S01]  /*6280*/  FSEL R47, R47, -INF , !P2 ;  /* 0xff8000002f2f7808 */ /* 0x000fe20005000000 */
[----:B------:R-:W-:Y:S01]  /*6290*/  FFMA.FTZ R207, R46, -UR23, R21 ;  /* 0x800000172ecf7c23 */ /* 0x000fe20008010015 */
[-C--:B------:R-:W-:Y:S01]  /*62a0*/  ISETP.GE.AND P2, PT, R32, R203.reuse, PT ;  /* 0x000000cb2000720c */ /* 0x080fe20003f46270 */
[----:B------:R-:W-:Y:S01]  /*62b0*/  LDSM.16.MT88.4 R88, [R185+0x10000] ;  /* 0x01000000b958783b */ /* 0x000fe20000004200 */
[----:B------:R-:W-:Y:S02]  /*62c0*/  ISETP.LT.OR P4, PT, R9, R204, P4 ;  /* 0x000000cc0900720c */ /* 0x000fe40002781670 */
[----:B------:R-:W-:Y:S01]  /*62d0*/  FSEL R25, R36, -INF , !P1 ;  /* 0xff80000024197808 */ /* 0x000fe20004800000 */
[----:B------:R-:W-:Y:S01]  /*62e0*/  LDSM.16.MT88.4 R108, [R185+0xc000] ;  /* 0x00c00000b96c783b */ /* 0x000fe20000004200 */
[----:B------:R-:W-:-:S02]  /*62f0*/  ISETP.GE.AND P1, PT, R8, R203, PT ;  /* 0x000000cb0800720c */ /* 0x000fc40003f26270 */
[C---:B------:R-:W-:Y:S01]  /*6300*/  ISETP.LT.OR P0, PT, R2.reuse, R201, P0 ;  /* 0x000000c90200720c */ /* 0x040fe20000701670 */
[----:B------:R-:W-:Y:S01]  /*6310*/  VIADD R2, R2, 0x39 ;  /* 0x0000003902027836 */ /* 0x000fe20000000000 */
[----:B------:R-:W-:Y:S01]  /*6320*/  FSEL R45, R37, -INF , !P5 ;  /* 0xff800000252d7808 */ /* 0x000fe20006800000 */
[----:B------:R-:W-:Y:S01]  /*6330*/  LDSM.16.MT88.4 R100, [R184+0xc000] ;  /* 0x00c00000b864783b */ /* 0x000fe20000004200 */
[----:B------:R-:W-:Y:S01]  /*6340*/  IABS R29, R29 ;  /* 0x0000001d001d7213 */ /* 0x000fe20000000000 */
[----:B------:R-:W-:Y:S01]  /*6350*/  IMAD.IADD R28, R205, 0x1, -R2 ;  /* 0x00000001cd1c7824 */ /* 0x000fe200078e0a02 */
[-C--:B------:R-:W-:Y:S01]  /*6360*/  ISETP.GE.AND P5, PT, R15, R203.reuse, PT ;  /* 0x000000cb0f00720c */ /* 0x080fe20003fa6270 */
[----:B------:R-:W-:Y:S01]  /*6370*/  LDSM.16.MT88.4 R56, [R185+0xe000] ;  /* 0x00e00000b938783b */ /* 0x000fe20000004200 */
[----:B------:R-:W-:Y:S02]  /*6380*/  ISETP.LT.OR P2, PT, R32, R204, P2 ;  /* 0x000000cc2000720c */ /* 0x000fe40001741670 */
[----:B------:R-:W-:Y:S01]  /*6390*/  FSEL R21, R33, -INF , !P4 ;  /* 0xff80000021157808 */ /* 0x000fe20006000000 */
[----:B------:R-:W-:Y:S01]  /*63a0*/  LDSM.16.MT88.4 R136, [R184+0x10000] ;  /* 0x01000000b888783b */ /* 0x000fe20000004200 */
[----:B------:R-:W-:-:S02]  /*63b0*/  ISETP.GE.AND P4, PT, R6, R203, PT ;  /* 0x000000cb0600720c */ /* 0x000fc40003f86270 */
[----:B------:R-:W-:Y:S02]  /*63c0*/  ISETP.LT.OR P1, PT, R8, R204, P1 ;  /* 0x000000cc0800720c */ /* 0x000fe40000f21670 */
[----:B------:R-:W-:Y:S02]  /*63d0*/  IABS R44, R44 ;  /* 0x0000002c002c7213 */ /* 0x000fe40000000000 */
[----:B------:R-:W-:Y:S02]  /*63e0*/  I2FP.F32.S32 R29, R29 ;  /* 0x0000001d001d7245 */ /* 0x000fe40000201400 */
[----:B------:R-:W-:Y:S02]  /*63f0*/  ISETP.LT.OR P5, PT, R15, R204, P5 ;  /* 0x000000cc0f00720c */ /* 0x000fe40002fa1670 */
[----:B------:R-:W-:Y:S01]  /*6400*/  FSEL R19, R19, -INF , !P2 ;  /* 0xff80000013137808 */ /* 0x000fe20005000000 */
[----:B------:R-:W-:Y:S01]  /*6410*/  FFMA.FTZ R68, R29, -UR23, R68 ;  /* 0x800000171d447c23 */ /* 0x000fe20008010044 */
[----:B------:R-:W-:-:S02]  /*6420*/  ISETP.GE.AND P2, PT, R4, R203, PT ;  /* 0x000000cb0400720c */ /* 0x000fc40003f46270 */
[----:B------:R-:W-:Y:S02]  /*6430*/  ISETP.LT.OR P4, PT, R6, R204, P4 ;  /* 0x000000cc0600720c */ /* 0x000fe40002781670 */
[----:B------:R-:W-:Y:S02]  /*6440*/  FSEL R225, R24, -INF , !P1 ;  /* 0xff80000018e17808 */ /* 0x000fe40004800000 */
[-C--:B------:R-:W-:Y:S02]  /*6450*/  ISETP.GE.AND P1, PT, R16, R203.reuse, PT ;  /* 0x000000cb1000720c */ /* 0x080fe40003f26270 */
[----:B------:R-:W-:Y:S02]  /*6460*/  I2FP.F32.S32 R44, R44 ;  /* 0x0000002c002c7245 */ /* 0x000fe40000201400 */
[----:B------:R-:W-:Y:S02]  /*6470*/  FSEL R17, R17, -INF , !P5 ;  /* 0xff80000011117808 */ /* 0x000fe40006800000 */
[----:B------:R-:W-:Y:S01]  /*6480*/  IABS R28, R28 ;  /* 0x0000001c001c7213 */ /* 0x000fe20000000000 */
[----:B------:R-:W-:Y:S01]  /*6490*/  FFMA.FTZ R69, R44, -UR23, R69 ;  /* 0x800000172c457c23 */ /* 0x000fe20008010045 */
[----:B------:R-:W-:-:S02]  /*64a0*/  ISETP.GE.AND P5, PT, R18, R203, PT ;  /* 0x000000cb1200720c */ /* 0x000fc40003fa6270 */
[-C--:B------:R-:W-:Y:S02]  /*64b0*/  ISETP.LT.OR P2, PT, R4, R204.reuse, P2 ;  /* 0x000000cc0400720c */ /* 0x080fe40001741670 */
[----:B------:R-:W-:Y:S02]  /*64c0*/  FSEL R171, R171, -INF , !P4 ;  /* 0xff800000abab7808 */ /* 0x000fe40006000000 */
[----:B------:R-:W-:Y:S02]  /*64d0*/  ISETP.GE.AND P4, PT, R14, R203, PT ;  /* 0x000000cb0e00720c */ /* 0x000fe40003f86270 */
[----:B------:R-:W-:Y:S02]  /*64e0*/  ISETP.LT.OR P1, PT, R16, R204, P1 ;  /* 0x000000cc1000720c */ /* 0x000fe40000f21670 */
[----:B------:R-:W-:Y:S02]  /*64f0*/  I2FP.F32.S32 R28, R28 ;  /* 0x0000001c001c7245 */ /* 0x000fe40000201400 */
[----:B------:R-:W-:-:S02]  /*6500*/  ISETP.LT.OR P5, PT, R18, R204, P5 ;  /* 0x000000cc1200720c */ /* 0x000fc40002fa1670 */
[----:B------:R-:W-:Y:S01]  /*6510*/  FSEL R223, R20, -INF , !P2 ;  /* 0xff80000014df7808 */ /* 0x000fe20005000000 */
[----:B------:R-:W-:Y:S01]  /*6520*/  FFMA.FTZ R73, R28, -UR23, R73 ;  /* 0x800000171c497c23 */ /* 0x000fe20008010049 */
[-C--:B------:R-:W-:Y:S02]  /*6530*/  ISETP.GE.AND P2, PT, R12, R203.reuse, PT ;  /* 0x000000cb0c00720c */ /* 0x080fe40003f46270 */
[----:B------:R-:W-:Y:S02]  /*6540*/  ISETP.LT.OR P4, PT, R14, R204, P4 ;  /* 0x000000cc0e00720c */ /* 0x000fe40002781670 */
[----:B------:R-:W-:Y:S02]  /*6550*/  FSEL R221, R68, -INF , !P1 ;  /* 0xff80000044dd7808 */ /* 0x000fe40004800000 */
[----:B------:R-:W-:Y:S02]  /*6560*/  ISETP.GE.AND P1, PT, R2, R203, PT ;  /* 0x000000cb0200720c */ /* 0x000fe40003f26270 */
[----:B------:R-:W-:-:S02]  /*6570*/  FSEL R207, R207, -INF , !P5 ;  /* 0xff800000cfcf7808 */ /* 0x000fc40006800000 */
[----:B------:R-:W-:Y:S02]  /*6580*/  ISETP.GE.AND P5, PT, R13, R200, PT ;  /* 0x000000c80d00720c */ /* 0x000fe40003fa6270 */
[----:B------:R-:W-:Y:S02]  /*6590*/  FSEL R219, R69, -INF , !P4 ;  /* 0xff80000045db7808 */ /* 0x000fe40006000000 */
[----:B------:R-:W-:Y:S02]  /*65a0*/  ISETP.LT.OR P2, PT, R12, R204, P2 ;  /* 0x000000cc0c00720c */ /* 0x000fe40001741670 */
[----:B------:R-:W-:Y:S02]  /*65b0*/  ISETP.GE.AND P4, PT, R40, R200, PT ;  /* 0x000000c82800720c */ /* 0x000fe40003f86270 */
[----:B------:R-:W-:Y:S02]  /*65c0*/  ISETP.LT.OR P1, PT, R2, R204, P1 ;  /* 0x000000cc0200720c */ /* 0x000fe40000f21670 */
[----:B------:R-:W-:Y:S01]  /*65d0*/  ISETP.LT.OR P5, PT, R13, R201, P5 ;  /* 0x000000c90d00720c */ /* 0x000fe20002fa1670 */
[----:B------:R-:W-:Y:S01]  /*65e0*/  IMAD.IADD R13, R202, 0x1, -R13 ;  /* 0x00000001ca0d7824 */ /* 0x000fe200078e0a0d */
[----:B------:R-:W-:-:S02]  /*65f0*/  FSEL R151, R72, -INF , !P2 ;  /* 0xff80000048977808 */ /* 0x000fc40005000000 */
[----:B------:R-:W-:Y:S01]  /*6600*/  ISETP.LT.OR P4, PT, R40, R201, P4 ;  /* 0x000000c92800720c */ /* 0x000fe20002781670 */
[----:B------:R-:W-:Y:S01]  /*6610*/  IMAD.IADD R40, R202, 0x1, -R40 ;  /* 0x00000001ca287824 */ /* 0x000fe200078e0a28 */
[-C--:B------:R-:W-:Y:S02]  /*6620*/  ISETP.GE.AND P2, PT, R11, R200.reuse, PT ;  /* 0x000000c80b00720c */ /* 0x080fe40003f46270 */
[----:B------:R-:W-:Y:S02]  /*6630*/  FSEL R149, R73, -INF , !P1 ;  /* 0xff80000049957808 */ /* 0x000fe40004800000 */
[-C--:B------:R-:W-:Y:S02]  /*6640*/  ISETP.GE.AND P1, PT, R10, R200.reuse, PT ;  /* 0x000000c80a00720c */ /* 0x080fe40003f26270 */
[----:B------:R-:W-:Y:S02]  /*6650*/  FSEL R41, R42, -INF , !P0 ;  /* 0xff8000002a297808 */ /* 0x000fe40004000000 */
[----:B------:R-:W-:-:S02]  /*6660*/  ISETP.GE.AND P0, PT, R9, R200, PT ;  /* 0x000000c80900720c */ /* 0x000fc40003f06270 */
[-C--:B------:R-:W-:Y:S01]  /*6670*/  ISETP.LT.OR P2, PT, R11, R201.reuse, P2 ;  /* 0x000000c90b00720c */ /* 0x080fe20001741670 */
[----:B------:R-:W-:Y:S01]  /*6680*/  IMAD.IADD R11, R202, 0x1, -R11 ;  /* 0x00000001ca0b7824 */ /* 0x000fe200078e0a0b */
[----:B------:R-:W-:Y:S01]  /*6690*/  ISETP.LT.OR P1, PT, R10, R201, P1 ;  /* 0x000000c90a00720c */ /* 0x000fe20000f21670 */
[C---:B------:R-:W-:Y:S01]  /*66a0*/  IMAD.IADD R10, R202.reuse, 0x1, -R10 ;  /* 0x00000001ca0a7824 */ /* 0x040fe200078e0a0a */
[----:B------:R-:W-:Y:S02]  /*66b0*/  IABS R13, R13 ;  /* 0x0000000d000d7213 */ /* 0x000fe40000000000 */
[----:B------:R-:W-:Y:S01]  /*66c0*/  ISETP.LT.OR P0, PT, R9, R201, P0 ;  /* 0x000000c90900720c */ /* 0x000fe20000701670 */
[----:B------:R-:W-:Y:S01]  /*66d0*/  IMAD.IADD R9, R202, 0x1, -R9 ;  /* 0x00000001ca097824 */ /* 0x000fe200078e0a09 */
[----:B------:R-:W-:Y:S02]  /*66e0*/  IABS R40, R40 ;  /* 0x0000002800287213 */ /* 0x000fe40000000000 */
[----:B------:R-:W-:-:S02]  /*66f0*/  I2FP.F32.S32 R20, R13 ;  /* 0x0000000d00147245 */ /* 0x000fc40000201400 */
[----:B------:R-:W-:Y:S02]  /*6700*/  IABS R11, R11 ;  /* 0x0000000b000b7213 */ /* 0x000fe40000000000 */
[----:B------:R-:W-:Y:S01]  /*6710*/  I2FP.F32.S32 R13, R40 ;  /* 0x00000028000d7245 */ /* 0x000fe20000201400 */
[----:B------:R-:W-:Y:S01]  /*6720*/  FFMA.FTZ R20, R20, -UR23, R43 ;  /* 0x8000001714147c23 */ /* 0x000fe2000801002b */
[----:B------:R-:W-:Y:S02]  /*6730*/  IABS R10, R10 ;  /* 0x0000000a000a7213 */ /* 0x000fe40000000000 */
[----:B------:R-:W-:Y:S01]  /*6740*/  IABS R9, R9 ;  /* 0x0000000900097213 */ /* 0x000fe20000000000 */
[----:B------:R-:W-:Y:S01]  /*6750*/  FFMA.FTZ R13, R13, -UR23, R38 ;  /* 0x800000170d0d7c23 */ /* 0x000fe20008010026 */
[----:B------:R-:W-:Y:S02]  /*6760*/  I2FP.F32.S32 R24, R11 ;  /* 0x0000000b00187245 */ /* 0x000fe40000201400 */
[----:B------:R-:W-:-:S02]  /*6770*/  I2FP.F32.S32 R11, R10 ;  /* 0x0000000a000b7245 */ /* 0x000fc40000201400 */
[----:B------:R-:W-:Y:S01]  /*6780*/  I2FP.F32.S32 R10, R9 ;  /* 0x00000009000a7245 */ /* 0x000fe20000201400 */
[----:B------:R-:W-:Y:S01]  /*6790*/  FFMA.FTZ R24, R24, -UR23, R39 ;  /* 0x8000001718187c23 */ /* 0x000fe20008010027 */
[----:B------:R-:W-:Y:S01]  /*67a0*/  FSEL R33, R13, -INF , !P4 ;  /* 0xff8000000d217808 */ /* 0x000fe20006000000 */
[----:B------:R-:W-:Y:S01]  /*67b0*/  IMAD.IADD R9, R202, 0x1, -R15 ;  /* 0x00000001ca097824 */ /* 0x000fe200078e0a0f */
[----:B------:R-:W-:Y:S01]  /*67c0*/  FSEL R37, R20, -INF , !P5 ;  /* 0xff80000014257808 */ /* 0x000fe20006800000 */
[----:B------:R-:W-:Y:S01]  /*67d0*/  FFMA.FTZ R13, R10, -UR23, R35 ;  /* 0x800000170a0d7c23 */ /* 0x000fe20008010023 */
[----:B------:R-:W-:Y:S01]  /*67e0*/  FSEL R29, R24, -INF , !P2 ;  /* 0xff800000181d7808 */ /* 0x000fe20005000000 */
[----:B------:R-:W-:Y:S01]  /*67f0*/  FFMA.FTZ R11, R11, -UR23, R34 ;  /* 0x800000170b0b7c23 */ /* 0x000fe20008010022 */
[----:B------:R-:W-:Y:S02]  /*6800*/  ISETP.GE.AND P2, PT, R8, R200, PT ;  /* 0x000000c80800720c */ /* 0x000fe40003f46270 */
[----:B------:R-:W-:-:S02]  /*6810*/  FSEL R13, R13, -INF , !P0 ;  /* 0xff8000000d0d7808 */ /* 0x000fc40004000000 */
[-C--:B------:R-:W-:Y:S02]  /*6820*/  ISETP.GE.AND P0, PT, R4, R200.reuse, PT ;  /* 0x000000c80400720c */ /* 0x080fe40003f06270 */
[----:B------:R-:W-:Y:S02]  /*6830*/  ISETP.GE.AND P5, PT, R32, R200, PT ;  /* 0x000000c82000720c */ /* 0x000fe40003fa6270 */
[-C--:B------:R-:W-:Y:S01]  /*6840*/  ISETP.LT.OR P0, PT, R4, R201.reuse, P0 ;  /* 0x000000c90400720c */ /* 0x080fe20000701670 */
[----:B------:R-:W-:Y:S01]  /*6850*/  IMAD.IADD R4, R202, 0x1, -R4 ;  /* 0x00000001ca047824 */ /* 0x000fe200078e0a04 */
[-C--:B------:R-:W-:Y:S01]  /*6860*/  ISETP.LT.OR P2, PT, R8, R201.reuse, P2 ;  /* 0x000000c90800720c */ /* 0x080fe20001741670 */
[----:B------:R-:W-:Y:S01]  /*6870*/  IMAD.IADD R8, R202, 0x1, -R8 ;  /* 0x00000001ca087824 */ /* 0x000fe200078e0a08 */
[----:B------:R-:W-:Y:S01]  /*6880*/  ISETP.LT.OR P5, PT, R32, R201, P5 ;  /* 0x000000c92000720c */ /* 0x000fe20002fa1670 */
[----:B------:R-:W-:Y:S01]  /*6890*/  IMAD.IADD R32, R202, 0x1, -R32 ;  /* 0x00000001ca207824 */ /* 0x000fe200078e0a20 */
[----:B------:R-:W-:-:S02]  /*68a0*/  IABS R4, R4 ;  /* 0x0000000400047213 */ /* 0x000fc40000000000 */
[----:B------:R-:W-:Y:S02]  /*68b0*/  IABS R9, R9 ;  /* 0x0000000900097213 */ /* 0x000fe40000000000 */
[----:B------:R-:W-:Y:S02]  /*68c0*/  I2FP.F32.S32 R35, R4 ;  /* 0x0000000400237245 */ /* 0x000fe40000201400 */
[----:B------:R-:W-:Y:S02]  /*68d0*/  FMNMX.FTZ R4, R3, R49, !PT ;  /* 0x0000003103047209 */ /* 0x000fe40007810000 */
[----:B------:R-:W-:Y:S01]  /*68e0*/  ISETP.GE.AND P4, PT, R15, R200, PT ;  /* 0x000000c80f00720c */ /* 0x000fe20003f86270 */
[----:B------:R-:W-:Y:S01]  /*68f0*/  FFMA.FTZ R22, R35, -UR23, R22 ;  /* 0x8000001723167c23 */ /* 0x000fe20008010016 */
[----:B------:R-:W-:Y:S02]  /*6900*/  FMNMX.FTZ R4, R47, R4, !PT ;  /* 0x000000042f047209 */ /* 0x000fe40007810000 */
[----:B------:R-:W-:-:S02]  /*6910*/  IABS R8, R8 ;  /* 0x0000000800087213 */ /* 0x000fc40000000000 */
[----:B------:R-:W-:Y:S02]  /*6920*/  FMNMX.FTZ R4, R45, R4, !PT ;  /* 0x000000042d047209 */ /* 0x000fe40007810000 */
[----:B------:R-:W-:Y:S02]  /*6930*/  IABS R32, R32 ;  /* 0x0000002000207213 */ /* 0x000fe40000000000 */
[----:B------:R-:W-:Y:S02]  /*6940*/  FMNMX.FTZ R4, R25, R4, !PT ;  /* 0x0000000419047209 */ /* 0x000fe40007810000 */
[----:B------:R-:W-:Y:S02]  /*6950*/  I2FP.F32.S32 R10, R9 ;  /* 0x00000009000a7245 */ /* 0x000fe40000201400 */
[----:B------:R-:W-:Y:S02]  /*6960*/  ISETP.LT.OR P4, PT, R15, R201, P4 ;  /* 0x000000c90f00720c */ /* 0x000fe40002781670 */
[----:B------:R-:W-:Y:S01]  /*6970*/  I2FP.F32.S32 R9, R8 ;  /* 0x0000000800097245 */ /* 0x000fe20000201400 */
[----:B------:R-:W-:Y:S01]  /*6980*/  FFMA.FTZ R10, R10, -UR23, R31 ;  /* 0x800000170a0a7c23 */ /* 0x000fe2000801001f */
[----:B------:R-:W-:Y:S01]  /*6990*/  FSEL R15, R11, -INF , !P1 ;  /* 0xff8000000b0f7808 */ /* 0x000fe20004800000 */
[----:B------:R-:W-:Y:S01]  /*69a0*/  IMAD.IADD R31, R202, 0x1, -R12 ;  /* 0x00000001ca1f7824 */ /* 0x000fe200078e0a0c */
[----:B------:R-:W-:Y:S01]  /*69b0*/  FMNMX.FTZ R4, R21, R4, !PT ;  /* 0x0000000415047209 */ /* 0x000fe20007810000 */
[----:B------:R-:W-:Y:S01]  /*69c0*/  FFMA.FTZ R26, R9, -UR23, R26 ;  /* 0x80000017091a7c23 */ /* 0x000fe2000801001a */
[----:B------:R-:W-:-:S02]  /*69d0*/  FMNMX.FTZ R8, R41, R37, !PT ;  /* 0x0000002529087209 */ /* 0x000fc40007810000 */
[----:B------:R-:W-:Y:S02]  /*69e0*/  I2FP.F32.S32 R11, R32 ;  /* 0x00000020000b7245 */ /* 0x000fe40000201400 */
[C---:B------:R-:W-:Y:S02]  /*69f0*/  ISETP.GE.AND P1, PT, R6.reuse, R200, PT ;  /* 0x000000c80600720c */ /* 0x040fe40003f26270 */
[----:B------:R-:W-:Y:S01]  /*6a00*/  FMNMX.FTZ R4, R19, R4, !PT ;  /* 0x0000000413047209 */ /* 0x000fe20007810000 */
[----:B------:R-:W-:Y:S01]  /*6a10*/  FFMA.FTZ R11, R11, -UR23, R30 ;  /* 0x800000170b0b7c23 */ /* 0x000fe2000801001e */
[----:B------:R-:W-:Y:S02]  /*6a20*/  FMNMX.FTZ R8, R33, R8, !PT ;  /* 0x0000000821087209 */ /* 0x000fe40007810000 */
[----:B------:R-:W-:Y:S01]  /*6a30*/  ISETP.LT.OR P1, PT, R6, R201, P1 ;  /* 0x000000c90600720c */ /* 0x000fe20000f21670 */
[----:B------:R-:W-:Y:S01]  /*6a40*/  IMAD.IADD R6, R202, 0x1, -R6 ;  /* 0x00000001ca067824 */ /* 0x000fe200078e0a06 */
[----:B------:R-:W-:-:S02]  /*6a50*/  FMNMX.FTZ R4, R17, R4, !PT ;  /* 0x0000000411047209 */ /* 0x000fc40007810000 */
[----:B------:R-:W-:Y:S02]  /*6a60*/  FMNMX.FTZ R8, R29, R8, !PT ;  /* 0x000000081d087209 */ /* 0x000fe40007810000 */
[----:B------:R-:W-:Y:S02]  /*6a70*/  FSEL R11, R11, -INF , !P5 ;  /* 0xff8000000b0b7808 */ /* 0x000fe40006800000 */
[----:B------:R-:W-:Y:S02]  /*6a80*/  ISETP.GE.AND P5, PT, R18, R200, PT ;  /* 0x000000c81200720c */ /* 0x000fe40003fa6270 */
[----:B------:R-:W-:Y:S02]  /*6a90*/  FMNMX.FTZ R4, R225, R4, !PT ;  /* 0x00000004e1047209 */ /* 0x000fe40007810000 */
[----:B------:R-:W-:Y:S02]  /*6aa0*/  FMNMX.FTZ R8, R15, R8, !PT ;  /* 0x000000080f087209 */ /* 0x000fe40007810000 */
[----:B------:R-:W-:-:S02]  /*6ab0*/  IABS R6, R6 ;  /* 0x0000000600067213 */ /* 0x000fc40000000000 */
[----:B------:R-:W-:Y:S02]  /*6ac0*/  FSEL R9, R10, -INF , !P4 ;  /* 0xff8000000a097808 */ /* 0x000fe40006000000 */
[----:B------:R-:W-:Y:S02]  /*6ad0*/  ISETP.GE.AND P4, PT, R16, R200, PT ;  /* 0x000000c81000720c */ /* 0x000fe40003f86270 */
[----:B------:R-:W-:Y:S01]  /*6ae0*/  ISETP.LT.OR P5, PT, R18, R201, P5 ;  /* 0x000000c91200720c */ /* 0x000fe20002fa1670 */
[----:B------:R-:W-:Y:S01]  /*6af0*/  IMAD.IADD R18, R202, 0x1, -R18 ;  /* 0x00000001ca127824 */ /* 0x000fe200078e0a12 */
[----:B------:R-:W-:Y:S02]  /*6b00*/  FMNMX.FTZ R4, R171, R4, !PT ;  /* 0x00000004ab047209 */ /* 0x000fe40007810000 */
[----:B------:R-:W-:Y:S02]  /*6b10*/  FMNMX.FTZ R8, R13, R8, !PT ;  /* 0x000000080d087209 */ /* 0x000fe40007810000 */
[----:B------:R-:W-:-:S02]  /*6b20*/  I2FP.F32.S32 R6, R6 ;  /* 0x0000000600067245 */ /* 0x000fc40000201400 */
[----:B------:R-:W-:Y:S02]  /*6b30*/  FSEL R213, R26, -INF , !P2 ;  /* 0xff8000001ad57808 */ /* 0x000fe40005000000 */
[----:B------:R-:W-:Y:S01]  /*6b40*/  ISETP.LT.OR P4, PT, R16, R201, P4 ;  /* 0x000000c91000720c */ /* 0x000fe20002781670 */
[----:B------:R-:W-:Y:S01]  /*6b50*/  IMAD.IADD R16, R202, 0x1, -R16 ;  /* 0x00000001ca107824 */ /* 0x000fe200078e0a10 */
[----:B------:R-:W-:Y:S01]  /*6b60*/  ISETP.GE.AND P2, PT, R14, R200, PT ;  /* 0x000000c80e00720c */ /* 0x000fe20003f46270 */
[----:B------:R-:W-:Y:S01]  /*6b70*/  FFMA.FTZ R6, R6, -UR23, R27 ;  /* 0x8000001706067c23 */ /* 0x000fe2000801001b */
[----:B------:R-:W-:Y:S02]  /*6b80*/  FMNMX.FTZ R4, R223, R4, !PT ;  /* 0x00000004df047209 */ /* 0x000fe40007810000 */
[----:B------:R-:W-:Y:S02]  /*6b90*/  FMNMX.FTZ R8, R11, R8, !PT ;  /* 0x000000080b087209 */ /* 0x000fe40007810000 */
[----:B------:R-:W-:-:S02]  /*6ba0*/  IABS R18, R18 ;  /* 0x0000001200127213 */ /* 0x000fc40000000000 */
[----:B------:R-:W-:Y:S01]  /*6bb0*/  ISETP.LT.OR P2, PT, R14, R201, P2 ;  /* 0x000000c90e00720c */ /* 0x000fe20001741670 */
[----:B------:R-:W-:Y:S01]  /*6bc0*/  IMAD.IADD R14, R202, 0x1, -R14 ;  /* 0x00000001ca0e7824 */ /* 0x000fe200078e0a0e */
[----:B------:R-:W-:Y:S02]  /*6bd0*/  FMNMX.FTZ R4, R207, R4, !PT ;  /* 0x00000004cf047209 */ /* 0x000fe40007810000 */
[----:B------:R-:W-:Y:S02]  /*6be0*/  FMNMX.FTZ R8, R9, R8, !PT ;  /* 0x0000000809087209 */ /* 0x000fe40007810000 */
[----:B------:R-:W-:Y:S02]  /*6bf0*/  IABS R16, R16 ;  /* 0x0000001000107213 */ /* 0x000fe40000000000 */
[----:B------:R-:W-:Y:S02]  /*6c00*/  I2FP.F32.S32 R18, R18 ;  /* 0x0000001200127245 */ /* 0x000fe40000201400 */
[----:B------:R-:W-:Y:S01]  /*6c10*/  FSEL R209, R6, -INF , !P1 ;  /* 0xff80000006d17808 */ /* 0x000fe20004800000 */
[----:B------:R-:W-:Y:S01]  /*6c20*/  IMAD.IADD R6, R202, 0x1, -R2 ;  /* 0x00000001ca067824 */ /* 0x000fe200078e0a02 */
[----:B------:R-:W-:Y:S01]  /*6c30*/  FMNMX.FTZ R4, R221, R4, !PT ;  /* 0x00000004dd047209 */ /* 0x000fe20007810000 */
[----:B------:R-:W-:Y:S01]  /*6c40*/  FFMA.FTZ R18, R18, -UR23, R23 ;  /* 0x8000001712127c23 */ /* 0x000fe20008010017 */
[----:B------:R-:W-:-:S02]  /*6c50*/  FMNMX.FTZ R8, R213, R8, !PT ;  /* 0x00000008d5087209 */ /* 0x000fc40007810000 */
[----:B------:R-:W-:Y:S02]  /*6c60*/  IABS R14, R14 ;  /* 0x0000000e000e7213 */ /* 0x000fe40000000000 */
[----:B------:R-:W-:Y:S02]  /*6c70*/  I2FP.F32.S32 R27, R16 ;  /* 0x00000010001b7245 */ /* 0x000fe40000201400 */
[----:B------:R-:W-:Y:S02]  /*6c80*/  FSEL R147, R22, -INF , !P0 ;  /* 0xff80000016937808 */ /* 0x000fe40004000000 */
[----:B------:R-:W-:Y:S01]  /*6c90*/  FMNMX.FTZ R4, R219, R4, !PT ;  /* 0x00000004db047209 */ /* 0x000fe20007810000 */
[----:B------:R-:W-:Y:S01]  /*6ca0*/  FFMA.FTZ R27, R27, -UR23, R70 ;  /* 0x800000171b1b7c23 */ /* 0x000fe20008010046 */
[----:B------:R-:W-:Y:S02]  /*6cb0*/  FMNMX.FTZ R8, R209, R8, !PT ;  /* 0x00000008d1087209 */ /* 0x000fe40007810000 */
[----:B------:R-:W-:-:S02]  /*6cc0*/  I2FP.F32.S32 R14, R14 ;  /* 0x0000000e000e7245 */ /* 0x000fc40000201400 */
[----:B------:R-:W-:Y:S02]  /*6cd0*/  IABS R31, R31 ;  /* 0x0000001f001f7213 */ /* 0x000fe40000000000 */
[----:B------:R-:W-:Y:S01]  /*6ce0*/  FMNMX.FTZ R4, R151, R4, !PT ;  /* 0x0000000497047209 */ /* 0x000fe20007810000 */
[----:B------:R-:W-:Y:S01]  /*6cf0*/  FFMA.FTZ R71, R14, -UR23, R71 ;  /* 0x800000170e477c23 */ /* 0x000fe20008010047 */
[----:B------:R-:W-:Y:S02]  /*6d00*/  FSEL R145, R18, -INF , !P5 ;  /* 0xff80000012917808 */ /* 0x000fe40006800000 */
[----:B------:R-:W-:Y:S02]  /*6d10*/  FMNMX.FTZ R8, R147, R8, !PT ;  /* 0x0000000893087209 */ /* 0x000fe40007810000 */
[----:B------:R-:W-:Y:S02]  /*6d20*/  IABS R6, R6 ;  /* 0x0000000600067213 */ /* 0x000fe40000000000 */
[----:B------:R-:W-:-:S02]  /*6d30*/  I2FP.F32.S32 R31, R31 ;  /* 0x0000001f001f7245 */ /* 0x000fc40000201400 */
[C---:B------:R-:W-:Y:S02]  /*6d40*/  ISETP.GE.AND P1, PT, R12.reuse, R200, PT ;  /* 0x000000c80c00720c */ /* 0x040fe40003f26270 */
[----:B------:R-:W-:Y:S01]  /*6d50*/  FMNMX.FTZ R4, R149, R4, !PT ;  /* 0x0000000495047209 */ /* 0x000fe20007810000 */
[----:B------:R-:W-:Y:S01]  /*6d60*/  FFMA.FTZ R31, R31, -UR23, R74 ;  /* 0x800000171f1f7c23 */ /* 0x000fe2000801004a */
[----:B------:R-:W-:Y:S02]  /*6d70*/  FSEL R143, R27, -INF , !P4 ;  /* 0xff8000001b8f7808 */ /* 0x000fe40006000000 */
[----:B------:R-:W-:Y:S01]  /*6d80*/  FMNMX.FTZ R8, R145, R8, !PT ;  /* 0x0000000891087209 */ /* 0x000fe20007810000 */
[----:B------:R-:W1:Y:S01]  /*6d90*/  SHFL.BFLY PT, R23, R4, 0x2, 0x1f ;  /* 0x0c401f0004177f89 */ /* 0x000e6200000e0000 */
[----:B------:R-:W-:Y:S02]  /*6da0*/  I2FP.F32.S32 R6, R6 ;  /* 0x0000000600067245 */ /* 0x000fe40000201400 */
[----:B------:R-:W-:-:S02]  /*6db0*/  ISETP.LT.OR P1, PT, R12, R201, P1 ;  /* 0x000000c90c00720c */ /* 0x000fc40000f21670 */
[----:B------:R-:W-:Y:S01]  /*6dc0*/  ISETP.GE.AND P0, PT, R2, R200, PT ;  /* 0x000000c80200720c */ /* 0x000fe20003f06270 */
[----:B------:R-:W-:Y:S01]  /*6dd0*/  FFMA.FTZ R6, R6, -UR23, R75 ;  /* 0x8000001706067c23 */ /* 0x000fe2000801004b */
[----:B------:R-:W-:Y:S01]  /*6de0*/  FSEL R141, R71, -INF , !P2 ;  /* 0xff800000478d7808 */ /* 0x000fe20005000000 */
[----:B------:R-:W-:Y:S01]  /*6df0*/  LDSM.16.MT88.4 R72, [R188+0x10000] ;  /* 0x01000000bc48783b */ /* 0x000fe20000004200 */
[----:B------:R-:W-:Y:S02]  /*6e00*/  FMNMX.FTZ R8, R143, R8, !PT ;  /* 0x000000088f087209 */ /* 0x000fe40007810000 */
[----:B------:R-:W-:Y:S02]  /*6e10*/  ISETP.LT.OR P0, PT, R2, R201, P0 ;  /* 0x000000c90200720c */ /* 0x000fe40000701670 */
[----:B------:R-:W-:Y:S02]  /*6e20*/  FSEL R217, R31, -INF , !P1 ;  /* 0xff8000001fd97808 */ /* 0x000fe40004800000 */
[----:B------:R-:W-:-:S02]  /*6e30*/  FMNMX.FTZ R8, R141, R8, !PT ;  /* 0x000000088d087209 */ /* 0x000fc40007810000 */
[----:B------:R-:W-:Y:S02]  /*6e40*/  FSEL R211, R6, -INF , !P0 ;  /* 0xff80000006d37808 */ /* 0x000fe40004000000 */
[----:B------:R-:W-:-:S04]  /*6e50*/  FMNMX.FTZ R8, R217, R8, !PT ;  /* 0x00000008d9087209 */ /* 0x000fc80007810000 */
[----:B------:R-:W-:Y:S02]  /*6e60*/  FMNMX.FTZ R31, R211, R8, !PT ;  /* 0x00000008d31f7209 */ /* 0x000fe40007810000 */
[----:B-1----:R-:W-:Y:S02]  /*6e70*/  FMNMX.FTZ R27, R4, R23, !PT ;  /* 0x00000017041b7209 */ /* 0x002fe40007810000 */
[----:B------:R-:W-:Y:S04]  /*6e80*/  LDSM.16.MT88.4 R4, [R186+0xe800] ;  /* 0x00e80000ba04783b */ /* 0x000fe80000004200 */
[----:B------:R-:W1:Y:S04]  /*6e90*/  SHFL.BFLY PT, R2, R31, 0x2, 0x1f ;  /* 0x0c401f001f027f89 */ /* 0x000e6800000e0000 */
[----:B------:R-:W2:Y:S01]  /*6ea0*/  SHFL.BFLY PT, R132, R27, 0x1, 0x1f ;  /* 0x0c201f001b847f89 */ /* 0x000ea200000e0000 */
[----:B-1----:R-:W-:-:S02]  /*6eb0*/  FMNMX.FTZ R23, R31, R2, !PT ;  /* 0x000000021f177209 */ /* 0x002fc40007810000 */
        /* <DEDUP_REMOVED lines=15> */
[----:B-1----:R-:W-:Y:S01]  /*6fb0*/  FMNMX.FTZ R3, R23, R2, !PT ;  /* 0x0000000217037209 */ /* 0x002fe20007810000 */
[----:B------:R-:W-:Y:S01]  /*6fc0*/  LDSM.16.MT88.4 R48, [R186+0xe000] ;  /* 0x00e00000ba30783b */ /* 0x000fe20000004200 */
[--C-:B------:R-:W-:Y:S01]  /*6fd0*/  FFMA.FTZ R166, R225, UR18, -R140.reuse ;  /* 0x00000012e1a67c23 */ /* 0x100fe2000801088c */
[--C-:B------:R-:W-:Y:S01]  /*6fe0*/  FFMA.FTZ R171, R171, UR18, -R140.reuse ;  /* 0x00000012abab7c23 */ /* 0x100fe2000801088c */
[C---:B------:R-:W-:Y:S01]  /*6ff0*/  FSETP.NEU.FTZ.AND P0, PT, R3.reuse, -INF , PT ;  /* 0xff8000000300780b */ /* 0x040fe20003f1d000 */
[----:B------:R-:W-:Y:S01]  /*7000*/  FMUL.FTZ R210, R3, UR18 ;  /* 0x0000001203d27c20 */ /* 0x000fe20008410000 */
[----:B------:R-:W1:Y:S01]  /*7010*/  MUFU.EX2 R162, R162 ;  /* 0x000000a200a27308 */ /* 0x000e620000000800 */
[--C-:B------:R-:W-:Y:S01]  /*7020*/  FFMA.FTZ R168, R223, UR18, -R140.reuse ;  /* 0x00000012dfa87c23 */ /* 0x100fe2000801088c */
[--C-:B------:R-:W-:Y:S01]  /*7030*/  FFMA.FTZ R207, R207, UR18, -R140.reuse ;  /* 0x00000012cfcf7c23 */ /* 0x100fe2000801088c */
[----:B------:R-:W-:Y:S01]  /*7040*/  LDSM.16.MT88.4 R24, [R184+0xc800] ;  /* 0x00c80000b818783b */ /* 0x000fe20000004200 */
[----:B------:R-:W-:Y:S01]  /*7050*/  FSEL R210, R210, RZ, P0 ;  /* 0x000000ffd2d27208 */ /* 0x000fe20000000000 */
[--C-:B------:R-:W-:Y:S01]  /*7060*/  FFMA.FTZ R214, R221, UR18, -R140.reuse ;  /* 0x00000012ddd67c23 */ /* 0x100fe2000801088c */
[----:B------:R-:W-:Y:S01]  /*7070*/  FFMA.FTZ R219, R219, UR18, -R140 ;  /* 0x00000012dbdb7c23 */ /* 0x000fe2000801088c */
[----:B------:R-:W-:Y:S01]  /*7080*/  LDSM.16.MT88.4 R20, [R185+0xe800] ;  /* 0x00e80000b914783b */ /* 0x000fe20000004200 */
        /* <DEDUP_REMOVED lines=10> */
[--C-:B------:R-:W-:Y:S01]  /*7130*/  FFMA.FTZ R2, R9, UR18, -R210.reuse ;  /* 0x0000001209027c23 */ /* 0x100fe200080108d2 */
[----:B------:R-:W4:Y:S01]  /*7140*/  LDSM.16.MT88.4 R12, [R186+0xc800] ;  /* 0x00c80000ba0c783b */ /* 0x000f220000004200 */
[----:B-1----:R-:W-:Y:S01]  /*7150*/  F2FP.BF16.F32.PACK_AB R96, R162, R167 ;  /* 0x000000a7a260723e */ /* 0x002fe200000010ff */
[--C-:B------:R-:W-:Y:S01]  /*7160*/  FFMA.FTZ R170, R213, UR18, -R210.reuse ;  /* 0x00000012d5aa7c23 */ /* 0x100fe200080108d2 */
[--C-:B------:R-:W-:Y:S01]  /*7170*/  FFMA.FTZ R209, R209, UR18, -R210.reuse ;  /* 0x00000012d1d17c23 */ /* 0x100fe200080108d2 */
[----:B------:R-:W1:Y:S01]  /*7180*/  LDSM.16.MT88.4 R8, [R188+0xe800] ;  /* 0x00e80000bc08783b */ /* 0x000e620000004200 */
[----:B------:R-:W-:Y:S01]  /*7190*/  MUFU.EX2 R164, R164 ;  /* 0x000000a400a47308 */ /* 0x000fe20000000800 */
[--C-:B------:R-:W-:Y:S01]  /*71a0*/  FFMA.FTZ R208, R147, UR18, -R210.reuse ;  /* 0x0000001293d07c23 */ /* 0x100fe200080108d2 */
[----:B------:R-:W-:Y:S01]  /*71b0*/  FFMA.FTZ R213, R145, UR18, -R210 ;  /* 0x0000001291d57c23 */ /* 0x000fe200080108d2 */
[----:B------:R-:W-:Y:S01]  /*71c0*/  LDSM.16.MT88.4 R28, [R185+0xc800] ;  /* 0x00c80000b91c783b */ /* 0x000fe20000004200 */
[--C-:B------:R-:W-:Y:S01]  /*71d0*/  FFMA.FTZ R216, R151, UR18, -R140.reuse ;  /* 0x0000001297d87c23 */ /* 0x100fe2000801088c */
[----:B------:R-:W-:Y:S01]  /*71e0*/  FFMA.FTZ R221, R149, UR18, -R140 ;  /* 0x0000001295dd7c23 */ /* 0x000fe2000801088c */
[--C-:B------:R-:W-:Y:S01]  /*71f0*/  FFMA.FTZ R218, R143, UR18, -R210.reuse ;  /* 0x000000128fda7c23 */ /* 0x100fe200080108d2 */
[--C-:B------:R-:W-:Y:S01]  /*7200*/  FFMA.FTZ R223, R141, UR18, -R210.reuse ;  /* 0x000000128ddf7c23 */ /* 0x100fe200080108d2 */
[----:B------:R-:W5:Y:S01]  /*7210*/  MUFU.EX2 R169, R169 ;  /* 0x000000a900a97308 */ /* 0x000f620000000800 */
[----:B---3--:R-:W-:Y:S01]  /*7220*/  F2FP.BF16.F32.PACK_AB R98, R158, R165 ;  /* 0x000000a59e62723e */ /* 0x008fe200000010ff */
[--C-:B------:R-:W-:Y:S01]  /*7230*/  FFMA.FTZ R217, R217, UR18, -R210.reuse ;  /* 0x00000012d9d97c23 */ /* 0x100fe200080108d2 */
[----:B------:R-:W-:Y:S01]  /*7240*/  FFMA.FTZ R220, R211, UR18, -R210 ;  /* 0x00000012d3dc7c23 */ /* 0x000fe200080108d2 */
[----:B------:R-:W-:Y:S01]  /*7250*/  LDSM.16.MT88.4 R148, [R184+0x11000] ;  /* 0x01100000b894783b */ /* 0x000fe20000004200 */
[----:B------:R-:W-:Y:S01]  /*7260*/  FADD.FTZ R162, R167, R162 ;  /* 0x000000a2a7a27221 */ /* 0x000fe20000010000 */
[----:B------:R-:W-:-:S02]  /*7270*/  LEA R210, P0, R133, UR14, 0x1 ;  /* 0x0000000e85d27c11 */ /* 0x000fc4000f8008ff */
        /* <DEDUP_REMOVED lines=18> */
[----:B--2---:R-:W-:Y:S03]  /*73a0*/  HMMA.16816.F32.BF16 R36, R96, R40, RZ ;  /* 0x000000286024723c */ /* 0x004fe600000418ff */
        /* <DEDUP_REMOVED lines=28> */
[----:B------:R-:W5:Y:S01]  /*7570*/  MUFU.EX2 R207, R207 ;  /* 0x000000cf00cf7308 */ /* 0x000f620000000800 */
[C---:B--2---:R-:W-:Y:S01]  /*7580*/  F2FP.BF16.F32.PACK_AB R144, R171.reuse, R166 ;  /* 0x000000a6ab90723e */ /* 0x044fe200000010ff */
[----:B------:R-:W-:Y:S01]  /*7590*/  FADD.FTZ R166, R166, R157 ;  /* 0x0000009da6a67221 */ /* 0x000fe20000010000 */
[----:B----4-:R-:W-:Y:S03]  /*75a0*/  HMMA.16816.F32.BF16 R120, R32, R12, R120 ;  /* 0x0000000c2078723c */ /* 0x010fe60000041878 */
[----:B------:R-:W-:-:S02]  /*75b0*/  FADD.FTZ R171, R171, R166 ;  /* 0x000000a6abab7221 */ /* 0x000fc40000010000 */
[----:B------:R-:W-:Y:S01]  /*75c0*/  MUFU.EX2 R170, R170 ;  /* 0x000000aa00aa7308 */ /* 0x000fe20000000800 */
[C---:B------:R-:W-:Y:S01]  /*75d0*/  HMMA.16816.F32.BF16 R116, R32.reuse, R14, R116 ;  /* 0x0000000e2074723c */ /* 0x040fe20000041874 */
[----:B------:R-:W2:Y:S05]  /*75e0*/  LDSM.16.MT88.4 R12, [R188+0x10800] ;  /* 0x01080000bc0c783b */ /* 0x000eaa0000004200 */
        /* <DEDUP_REMOVED lines=18> */
[----:B-----5:R-:W-:Y:S01]  /*7710*/  F2FP.BF16.F32.PACK_AB R147, R213, R208 ;  /* 0x000000d0d593723e */ /* 0x020fe200000010ff */
[----:B------:R-:W-:Y:S01]  /*7720*/  FADD.FTZ R208, R208, R209 ;  /* 0x000000d1d0d07221 */ /* 0x000fe20000010000 */
[C---:B------:R-:W-:Y:S01]  /*7730*/  HMMA.16816.F32.BF16 R48, R32.reuse, R6, R48 ;  /* 0x000000062030723c */ /* 0x040fe20000041830 */
[----:B------:R-:W-:Y:S01]  /*7740*/  LDSM.16.MT88.4 R4, [R185+0x10800] ;  /* 0x01080000b904783b */ /* 0x000fe20000004200 */
[----:B------:R-:W-:Y:S01]  /*7750*/  LEA.HI.X R209, R133, UR15, R134, 0x1, P0 ;  /* 0x0000000f85d17c11 */ /* 0x000fe200080f0c86 */
[----:B------:R-:W-:Y:S02]  /*7760*/  FADD.FTZ R213, R213, R208 ;  /* 0x000000d0d5d57221 */ /* 0x000fe40000010000 */
[----:B------:R-:W-:Y:S01]  /*7770*/  MUFU.EX2 R216, R216 ;  /* 0x000000d800d87308 */ /* 0x000fe20000000800 */
[C---:B---3--:R-:W-:Y:S06]  /*7780*/  HMMA.16816.F32.BF16 R60, R32.reuse, R16, R60 ;  /* 0x00000010203c723c */ /* 0x048fec000004183c */
[C---:B------:R-:W-:Y:S01]  /*7790*/  HMMA.16816.F32.BF16 R64, R32.reuse, R18, R64 ;  /* 0x000000122040723c */ /* 0x040fe20000041840 */
[----:B------:R-:W3:Y:S01]  /*77a0*/  LDSM.16.MT88.4 R16, [R188+0xd000] ;  /* 0x00d00000bc10783b */ /* 0x000ee20000004200 */
[----:B------:R-:W-:Y:S04]  /*77b0*/  MUFU.EX2 R221, R221 ;  /* 0x000000dd00dd7308 */ /* 0x000fe80000000800 */
[C---:B--2---:R-:W-:Y:S04]  /*77c0*/  HMMA.16816.F32.BF16 R68, R32.reuse, R12, R68 ;  /* 0x0000000c2044723c */ /* 0x044fe80000041844 */
[----:B------:R-:W-:Y:S02]  /*77d0*/  MUFU.EX2 R218, R218 ;  /* 0x000000da00da7308 */ /* 0x000fe40000000800 */
[C---:B------:R-:W-:Y:S01]  /*77e0*/  HMMA.16816.F32.BF16 R72, R32.reuse, R14, R72 ;  /* 0x0000000e2048723c */ /* 0x040fe20000041848 */
[----:B------:R-:W2:Y:S05]  /*77f0*/  LDSM.16.MT88.4 R12, [R186+0xd000] ;  /* 0x00d00000ba0c783b */ /* 0x000eaa0000004200 */
        /* <DEDUP_REMOVED lines=8> */
[C---:B---3--:R-:W-:Y:S06]  /*7880*/  HMMA.16816.F32.BF16 R128, R144.reuse, R16, R128 ;  /* 0x000000109080723c */ /* 0x048fec0000041880 */
[----:B------:R-:W-:Y:S01]  /*7890*/  HMMA.16816.F32.BF16 R124, R144, R18, R124 ;  /* 0x00000012907c723c */ /* 0x000fe2000004187c */
[----:B------:R-:W-:Y:S05]  /*78a0*/  LDSM.16.MT88.4 R16, [R184+0xf000] ;  /* 0x00f00000b810783b */ /* 0x000fea0000004200 */
[C---:B------:R-:W-:Y:S06]  /*78b0*/  HMMA.16816.F32.BF16 R84, R32.reuse, R4, R84 ;  /* 0x000000042054723c */ /* 0x040fec0000041854 */
[----:B------:R-:W-:Y:S01]  /*78c0*/  HMMA.16816.F32.BF16 R88, R32, R6, R88 ;  /* 0x000000062058723c */ /* 0x000fe20000041858 */
[----:B------:R-:W3:Y:S05]  /*78d0*/  LDSM.16.MT88.4 R4, [R186+0xf000] ;  /* 0x00f00000ba04783b */ /* 0x000eea0000004200 */
[C---:B--2---:R-:W-:Y:S06]  /*78e0*/  HMMA.16816.F32.BF16 R120, R144.reuse, R12, R120 ;  /* 0x0000000c9078723c */ /* 0x044fec0000041878 */
[C---:B------:R-:W-:Y:S01]  /*78f0*/  HMMA.16816.F32.BF16 R116, R144.reuse, R14, R116 ;  /* 0x0000000e9074723c */ /* 0x040fe20000041874 */
[----:B------:R-:W2:Y:S05]  /*7900*/  LDSM.16.MT88.4 R12, [R188+0x11000] ;  /* 0x01100000bc0c783b */ /* 0x000eaa0000004200 */
        /* <DEDUP_REMOVED lines=10> */
[C---:B---3--:R-:W-:Y:S06]  /*79b0*/  HMMA.16816.F32.BF16 R44, R144.reuse, R4, R44 ;  /* 0x00000004902c723c */ /* 0x048fec000004182c */
[----:B------:R-:W-:Y:S01]  /*79c0*/  HMMA.16816.F32.BF16 R48, R144, R6, R48 ;  /* 0x000000069030723c */ /* 0x000fe20000041830 */
[----:B------:R-:W3:Y:S05]  /*79d0*/  LDSM.16.MT88.4 R4, [R185+0x11000] ;  /* 0x01100000b904783b */ /* 0x000eea0000004200 */
        /* <DEDUP_REMOVED lines=14> */
[C---:B--2---:R-:W-:Y:S06]  /*7ac0*/  HMMA.16816.F32.BF16 R68, R144.reuse, R12, R68 ;  /* 0x0000000c9044723c */ /* 0x044fec0000041844 */
[C---:B------:R-:W-:Y:S01]  /*7ad0*/  HMMA.16816.F32.BF16 R72, R144.reuse, R14, R72 ;  /* 0x0000000e9048723c */ /* 0x040fe20000041848 */
[----:B------:R-:W2:Y:S05]  /*7ae0*/  LDSM.16.MT88.4 R12, [R188+0xf800] ;  /* 0x00f80000bc0c783b */ /* 0x000eaa0000004200 */
[C---:B-----5:R-:W-:Y:S06]  /*7af0*/  HMMA.16816.F32.BF16 R76, R144.reuse, R8, R76 ;  /* 0x00000008904c723c */ /* 0x060fec000004184c */
[C---:B------:R-:W-:Y:S01]  /*7b00*/  HMMA.16816.F32.BF16 R80, R144.reuse, R10, R80 ;  /* 0x0000000a9050723c */ /* 0x040fe20000041850 */
[----:B------:R-:W5:Y:S05]  /*7b10*/  LDSM.16.MT88.4 R8, [R184+0xf800] ;  /* 0x00f80000b808783b */ /* 0x000f6a0000004200 */
[C---:B---3--:R-:W-:Y:S06]  /*7b20*/  HMMA.16816.F32.BF16 R84, R144.reuse, R4, R84 ;  /* 0x000000049054723c */ /* 0x048fec0000041854 */
        /* <DEDUP_REMOVED lines=122> */
[----:B------:R-:W-:-:S03]  /*82d0*/  UIMAD UR4, UR16, UR7, UR4 ;  /* 0x00000007100472a4 */ /* 0x000fc6000f8e0204 */
[----:B------:R-:W-:Y:S01]  /*82e0*/  ULDC.64 UR16, c[0x0][0x238] ;  /* 0x00008e0000107ab9 */ /* 0x000fe20000000a00 */
[----:B------:R-:W-:Y:S01]  /*82f0*/  UIADD3 UR4, UR33, UR4, URZ ;  /* 0x0000000421047290 */ /* 0x000fe2000fffe03f */
[----:B-1----:R-:W-:Y:S01]  /*8300*/  IMAD.U32 R7, RZ, RZ, UR33 ;  /* 0x00000021ff077e24 */ /* 0x002fe2000f8e00ff */
        /* <DEDUP_REMOVED lines=10> */
.L_x_5737:
[----:B------:R-:W-:-:S04]  /*83b0*/  ULEA UR4, -UR6, URZ, 0x6 ;  /* 0x0000003f06047291 */ /* 0x000fc8000f8e313f */
[----:B------:R-:W-:Y:S02]  /*83c0*/  USHF.R.S32.HI UR7, URZ, 0x1f, UR4 ;  /* 0x0000001f3f077899 */ /* 0x000fe40008011404 */
[----:B------:R-:W-:-:S04]  /*83d0*/  MOV R5, UR4 ;  /* 0x0000000400057c02 */ /* 0x000fc80008000f00 */
[----:B------:R-:W-:-:S07]  /*83e0*/  MOV R2, UR7 ;  /* 0x0000000700027c02 */ /* 0x000fce0008000f00 */
.L_x_5738:
        /* <DEDUP_REMOVED lines=11> */
[C---:B------:R-:W-:Y:S02]  /*84a0*/  IADD3 R9, P1, R5.reuse, UR24, RZ ;  /* 0x0000001805097c10 */ /* 0x040fe4000ff3e0ff */
[----:B------:R-:W-:-:S02]  /*84b0*/  LEA.HI.X R225, R5, R215, R2, 0x1, P0 ;  /* 0x000000d705e17211 */ /* 0x000fc400000f0c02 */
[C---:B------:R-:W-:Y:S02]  /*84c0*/  IADD3.X R0, R2.reuse, UR22, RZ, P1, !PT ;  /* 0x0000001602007c10 */ /* 0x040fe40008ffe4ff */
[-C--:B------:R-:W-:Y:S01]  /*84d0*/  @!P2 IADD3 R5, P0, R5, R152.reuse, RZ ;  /* 0x000000980505a210 */ /* 0x080fe20007f1e0ff */
[----:B------:R-:W-:Y:S01]  /*84e0*/  @!PT LDS RZ, [RZ] ;  /* 0x00000000fffff984 */ /* 0x000fe20000000800 */
[----:B------:R-:W-:Y:S01]  /*84f0*/  @!PT LDS RZ, [RZ] ;  /* 0x00000000fffff984 */ /* 0x000fe20000000800 */
[----:B------:R-:W-:Y:S01]  /*8500*/  @!PT LDS RZ, [RZ] ;  /* 0x00000000fffff984 */ /* 0x000fe20000000800 */
[----:B------:R-:W-:Y:S01]  /*8510*/  @!P5 LDGSTS.E.BYPASS.LTC128B.128 [R197+0xc000], desc[UR26][R224.64] ;  /* 0x0c000000e0c5dfae */ /* 0x000fe2000b901d5a */
[C---:B------:R-:W-:Y:S02]  /*8520*/  @!P4 IADD3 R7, P1, R9.reuse, R152, RZ ;  /* 0x000000980907c210 */ /* 0x040fe40007f3e0ff */
        /* <DEDUP_REMOVED lines=12> */
[C---:B------:R-:W-:Y:S02]  /*85f0*/  IADD3 R7, P1, R9.reuse, UR24, RZ ;  /* 0x0000001809077c10 */ /* 0x040fe4000ff3e0ff */
[CC--:B------:R-:W-:Y:S01]  /*8600*/  @!P2 IADD3 R5, P0, R9.reuse, R152.reuse, RZ ;  /* 0x000000980905a210 */ /* 0x0c0fe20007f1e0ff */
[----:B------:R-:W-:Y:S01]  /*8610*/  @P2 STS.128 [R197+0x10000], RZ ;  /* 0x010000ffc5002388 */ /* 0x000fe20000000c00 */
[C---:B------:R-:W-:Y:S02]  /*8620*/  IADD3.X R2, R0.reuse, UR22, RZ, P1, !PT ;  /* 0x0000001600027c10 */ /* 0x040fe40008ffe4ff */
[----:B------:R-:W-:Y:S01]  /*8630*/  @!P5 LEA.HI.X R17, R9, R215, R0, 0x1, P6 ;  /* 0x000000d70911d211 */ /* 0x000fe200030f0c00 */
[----:B------:R-:W-:Y:S01]  /*8640*/  @!P2 IMAD.X R0, R0, 0x1, R135, P0 ;  /* 0x000000010000a824 */ /* 0x000fe200000e0687 */
[----:B------:R-:W-:Y:S01]  /*8650*/  @!P2 LEA R10, P0, R5, UR28, 0x1 ;  /* 0x0000001c050aac11 */ /* 0x000fe2000f8008ff */
[----:B------:R-:W-:Y:S01]  /*8660*/  @!PT LDS RZ, [RZ] ;  /* 0x00000000fffff984 */ /* 0x000fe20000000800 */
[----:B------:R-:W-:Y:S01]  /*8670*/  @!PT LDS RZ, [RZ] ;  /* 0x00000000fffff984 */ /* 0x000fe20000000800 */
[----:B------:R-:W-:Y:S01]  /*8680*/  @!PT LDS RZ, [RZ] ;  /* 0x00000000fffff984 */ /* 0x000fe20000000800 */
[----:B------:R-:W-:Y:S01]  /*8690*/  @!P2 LDGSTS.E.BYPASS.LTC128B.128 [R197+0x10000], desc[UR26][R12.64+0x100] ;  /* 0x100001000cc5afae */ /* 0x000fe2000b901d5a */
[----:B------:R-:W-:-:S02]  /*86a0*/  @!P4 IADD3 R4, P1, R7, R152, RZ ;  /* 0x000000980704c210 */ /* 0x000fc40007f3e0ff */
[----:B------:R-:W-:Y:S01]  /*86b0*/  @!P2 LEA.HI.X R11, R5, UR29, R0, 0x1, P0 ;  /* 0x0000001d050bac11 */ /* 0x000fe200080f0c00 */
[----:B------:R-:W-:Y:S01]  /*86c0*/  @P5 STS.128 [R197+0xc800], RZ ;  /* 0x00c800ffc5005388 */ /* 0x000fe20000000c00 */
[C---:B------:R-:W-:Y:S01]  /*86d0*/  @!P2 IADD3 R0, P0, R7.reuse, R152, RZ ;  /* 0x000000980700a210 */ /* 0x040fe20007f1e0ff */
[----:B------:R-:W-:Y:S01]  /*86e0*/  @!P4 IMAD.X R5, R2, 0x1, R135, P1 ;  /* 0x000000010205c824 */ /* 0x000fe200008e0687 */
[C---:B------:R-:W-:Y:S01]  /*86f0*/  @!P4 LEA R24, P1, R4.reuse, UR28, 0x1 ;  /* 0x0000001c0418cc11 */ /* 0x040fe2000f8208ff */
[----:B------:R-:W-:Y:S01]  /*8700*/  @!PT LDS RZ, [RZ] ;  /* 0x00000000fffff984 */ /* 0x000fe20000000800 */
[----:B------:R-:W-:Y:S01]  /*8710*/  @!PT LDS RZ, [RZ] ;  /* 0x00000000fffff984 */ /* 0x000fe20000000800 */
[----:B------:R-:W-:Y:S01]  /*8720*/  @!PT LDS RZ, [RZ] ;  /* 0x00000000fffff984 */ /* 0x000fe20000000800 */
[----:B------:R-:W-:Y:S01]  /*8730*/  @!P5 LDGSTS.E.BYPASS.LTC128B.128 [R197+0xc800], desc[UR26][R16.64] ;  /* 0x0c80000010c5dfae */ /* 0x000fe2000b901d5a */
[C---:B------:R-:W-:Y:S02]  /*8740*/  @!P5 LEA R6, P6, R7.reuse, R212, 0x1 ;  /* 0x000000d40706d211 */ /* 0x040fe400078c08ff */
[----:B------:R-:W-:Y:S01]  /*8750*/  @!P4 LEA.HI.X R25, R4, UR29, R5, 0x1, P1 ;  /* 0x0000001d0419cc11 */ /* 0x000fe200088f0c05 */
[----:B------:R-:W-:Y:S01]  /*8760*/  @!P2 IMAD.X R5, R2, 0x1, R135, P0 ;  /* 0x000000010205a824 */ /* 0x000fe200000e0687 */
[----:B------:R-:W-:Y:S01]  /*8770*/  @!P2 LEA R26, P0, R0, UR28, 0x1 ;  /* 0x0000001c001aac11 */ /* 0x000fe2000f8008ff */
[----:B------:R-:W-:Y:S01]  /*8780*/  @P4 STS.128 [R197+0xe800], RZ ;  /* 0x00e800ffc5004388 */ /* 0x000fe20000000c00 */
[----:B------:R-:W-:-:S02]  /*8790*/  IADD3 R9, P1, R7, UR24, RZ ;  /* 0x0000001807097c10 */ /* 0x000fc4000ff3e0ff */
[-C--:B------:R-:W-:Y:S01]  /*87a0*/  @!P5 LEA.HI.X R7, R7, R215.reuse, R2, 0x1, P6 ;  /* 0x000000d70707d211 */ /* 0x080fe200030f0c02 */
[----:B------:R-:W-:Y:S01]  /*87b0*/  @!PT LDS RZ, [RZ] ;  /* 0x00000000fffff984 */ /* 0x000fe20000000800 */
[----:B------:R-:W-:Y:S01]  /*87c0*/  @!PT LDS RZ, [RZ] ;  /* 0x00000000fffff984 */ /* 0x000fe20000000800 */
[----:B------:R-:W-:Y:S01]  /*87d0*/  @!PT LDS RZ, [RZ] ;  /* 0x00000000fffff984 */ /* 0x000fe20000000800 */
[----:B------:R1:W-:Y:S01]  /*87e0*/  @!P4 LDGSTS.E.BYPASS.LTC128B.128 [R197+0xe800], desc[UR26][R14.64+0x80] ;  /* 0x0e8000800ec5cfae */ /* 0x0003e2000b901d5a */
[----:B------:R-:W-:Y:S02]  /*87f0*/  @!P2 LEA.HI.X R27, R0, UR29, R5, 0x1, P0 ;  /* 0x0000001d001bac11 */ /* 0x000fe400080f0c05 */
[----:B------:R-:W-:Y:S01]  /*8800*/  IADD3.X R2, R2, UR22, RZ, P1, !PT ;  /* 0x0000001602027c10 */ /* 0x000fe20008ffe4ff */
[----:B------:R-:W-:Y:S01]  /*8810*/  @P2 STS.128 [R197+0x10800], RZ ;  /* 0x010800ffc5002388 */ /* 0x000fe20000000c00 */
[CC--:B------:R-:W-:Y:S02]  /*8820*/  @!P4 IADD3 R0, P1, R9.reuse, R152.reuse, RZ ;  /* 0x000000980900c210 */ /* 0x0c0fe40007f3e0ff */
[C---:B------:R-:W-:Y:S01]  /*8830*/  @!P2 IADD3 R152, P0, R9.reuse, R152, RZ ;  /* 0x000000980998a210 */ /* 0x040fe20007f1e0ff */
[----:B------:R-:W-:Y:S01]  /*8840*/  @!PT LDS RZ, [RZ] ;  /* 0x00000000fffff984 */ /* 0x000fe20000000800 */
[----:B------:R-:W-:Y:S01]  /*8850*/  @!PT LDS RZ, [RZ] ;  /* 0x00000000fffff984 */ /* 0x000fe20000000800 */
[----:B------:R-:W-:Y:S01]  /*8860*/  @!PT LDS RZ, [RZ] ;  /* 0x00000000fffff984 */ /* 0x000fe20000000800 */
[----:B------:R2:W-:Y:S01]  /*8870*/  @!P2 LDGSTS.E.BYPASS.LTC128B.128 [R197+0x10800], desc[UR26][R10.64+0x100] ;  /* 0x108001000ac5afae */ /* 0x0005e2000b901d5a */
[C---:B------:R-:W-:Y:S01]  /*8880*/  @!P5 LEA R28, P6, R9.reuse, R212, 0x1 ;  /* 0x000000d4091cd211 */ /* 0x040fe200078c08ff */
[--C-:B------:R-:W-:Y:S01]  /*8890*/  @!P4 IMAD.X R5, R2, 0x1, R135.reuse, P1 ;  /* 0x000000010205c824 */ /* 0x100fe200008e0687 */
[----:B------:R-:W-:Y:S01]  /*88a0*/  @!P4 LEA R4, P1, R0, UR28, 0x1 ;  /* 0x0000001c0004cc11 */ /* 0x000fe2000f8208ff */
[----:B------:R-:W-:Y:S01]  /*88b0*/  @P5 STS.128 [R197+0xd000], RZ ;  /* 0x00d000ffc5005388 */ /* 0x000fe20000000c00 */
[----:B------:R-:W-:Y:S01]  /*88c0*/  @!P2 IMAD.X R135, R2, 0x1, R135, P0 ;  /* 0x000000010287a824 */ /* 0x000fe200000e0687 */
[----:B------:R-:W-:Y:S01]  /*88d0*/  @!P5 LEA.HI.X R29, R9, R215, R2, 0x1, P6 ;  /* 0x000000d7091dd211 */ /* 0x000fe200030f0c02 */
[----:B------:R-:W-:Y:S01]  /*88e0*/  IMAD.MOV.U32 R212, RZ, RZ, R224 ;  /* 0x000000ffffd47224 */ /* 0x000fe200078e00e0 */
[----:B------:R-:W-:Y:S01]  /*88f0*/  @!PT LDS RZ, [RZ] ;  /* 0x00000000fffff984 */ /* 0x000fe20000000800 */
[----:B------:R-:W-:Y:S01]  /*8900*/  @!PT LDS RZ, [RZ] ;  /* 0x00000000fffff984 */ /* 0x000fe20000000800 */
[----:B------:R-:W-:Y:S01]  /*8910*/  @!PT LDS RZ, [RZ] ;  /* 0x00000000fffff984 */ /* 0x000fe20000000800 */
[----:B------:R-:W-:Y:S01]  /*8920*/  @!P5 LDGSTS.E.BYPASS.LTC128B.128 [R197+0xd000], desc[UR26][R6.64] ;  /* 0x0d00000006c5dfae */ /* 0x000fe2000b901d5a */
[----:B------:R-:W-:Y:S01]  /*8930*/  @!P2 LEA R30, P0, R152, UR28, 0x1 ;  /* 0x0000001c981eac11 */ /* 0x000fe2000f8008ff */
[----:B------:R-:W-:Y:S01]  /*8940*/  IMAD.MOV.U32 R215, RZ, RZ, R225 ;  /* 0x000000ffffd77224 */ /* 0x000fe200078e00e1 */
[----:B------:R-:W-:Y:S01]  /*8950*/  @!P4 LEA.HI.X R5, R0, UR29, R5, 0x1, P1 ;  /* 0x0000001d0005cc11 */ /* 0x000fe200088f0c05 */
[----:B------:R-:W-:Y:S01]  /*8960*/  @P4 STS.128 [R197+0xf000], RZ ;  /* 0x00f000ffc5004388 */ /* 0x000fe20000000c00 */
[----:B------:R-:W-:-:S03]  /*8970*/  @!P2 LEA.HI.X R31, R152, UR29, R135, 0x1, P0 ;  /* 0x0000001d981fac11 */ /* 0x000fc600080f0c87 */
        /* <DEDUP_REMOVED lines=26> */
[----:B-1----:R-:W1:Y:S04]  /*8b20*/  LDSM.16.M88.4 R12, [R193+0x6800] ;  /* 0x00680000c10c783b */ /* 0x002e680000000200 */
[----:B------:R-:W1:Y:S04]  /*8b30*/  LDSM.16.M88.4 R156, [R193+0x7000] ;  /* 0x00700000c19c783b */ /* 0x000e680000000200 */
[----:B--2---:R-:W2:Y:S04]  /*8b40*/  LDSM.16.M88.4 R8, [R193+0x7800] ;  /* 0x00780000c108783b */ /* 0x004ea80000000200 */
[----:B------:R-:W-:Y:S04]  /*8b50*/  LDSM.16.M88.4 R32, [R192] ;  /* 0x00000000c020783b */ /* 0x000fe80000000200 */
[----:B------:R-:W2:Y:S04]  /*8b60*/  LDSM.16.M88.4 R144, [R191] ;  /* 0x00000000bf90783b */ /* 0x000ea80000000200 */
[----:B------:R-:W2:Y:S04]  /*8b70*/  LDSM.16.M88.4 R140, [R183] ;  /* 0x00000000b78c783b */ /* 0x000ea80000000200 */
[----:B---3--:R-:W3:Y:S04]  /*8b80*/  LDSM.16.M88.4 R4, [R182] ;  /* 0x00000000b604783b */ /* 0x008ee80000000200 */
[----:B------:R-:W3:Y:S04]  /*8b90*/  LDSM.16.M88.4 R168, [R181] ;  /* 0x00000000b5a8783b */ /* 0x000ee80000000200 */
[----:B------:R-:W-:Y:S01]  /*8ba0*/  LDSM.16.M88.4 R164, [R190] ;  /* 0x00000000bea4783b */ /* 0x000fe20000000200 */
[C---:B-----5:R-:W-:Y:S03]  /*8bb0*/  HMMA.16816.F32.BF16 R24, R148.reuse, R20, RZ ;  /* 0x000000149418723c */ /* 0x060fe600000418ff */
[----:B------:R-:W5:Y:S04]  /*8bc0*/  LDSM.16.M88.4 R136, [R187+0x6000] ;  /* 0x00600000bb88783b */ /* 0x000f680000000200 */
[----:B----4-:R-:W4:Y:S01]  /*8bd0*/  LDSM.16.M88.4 R28, [R187+0x6800] ;  /* 0x00680000bb1c783b */ /* 0x010f220000000200 */
[C---:B------:R-:W-:Y:S03]  /*8be0*/  HMMA.16816.F32.BF16 R20, R148.reuse, R22, RZ ;  /* 0x000000169414723c */ /* 0x040fe600000418ff */
[----:B------:R-:W-:Y:S03]  /*8bf0*/  LDSM.16.M88.4 R216, [R187+0x7800] ;  /* 0x00780000bbd8783b */ /* 0x000fe60000000200 */
[C---:B-1----:R-:W-:Y:S01]  /*8c00*/  HMMA.16816.F32.BF16 R16, R148.reuse, R12, RZ ;  /* 0x0000000c9410723c */ /* 0x042fe200000418ff */
[----:B------:R-:W-:Y:S04]  /*8c10*/  LDSM.16.M88.4 R220, [R193+0x9000] ;  /* 0x00900000c1dc783b */ /* 0x000fe80000000200 */
[----:B------:R-:W0:Y:S01]  /*8c20*/  LDGDEPBAR ;  /* 0x00000000000079af */ /* 0x000e220000000000 */
[C---:B------:R-:W-:Y:S06]  /*8c30*/  HMMA.16816.F32.BF16 R160, R148.reuse, R156, RZ ;  /* 0x0000009c94a0723c */ /* 0x040fec00000418ff */
[C---:B------:R-:W-:Y:S06]  /*8c40*/  HMMA.16816.F32.BF16 R12, R148.reuse, R14, RZ ;  /* 0x0000000e940c723c */ /* 0x040fec00000418ff */
[C---:B------:R-:W-:Y:S06]  /*8c50*/  HMMA.16816.F32.BF16 R156, R148.reuse, R158, RZ ;  /* 0x0000009e949c723c */ /* 0x040fec00000418ff */
[C---:B--2---:R-:W-:Y:S06]  /*8c60*/  HMMA.16816.F32.BF16 R152, R148.reuse, R8, RZ ;  /* 0x000000089498723c */ /* 0x044fec00000418ff */
[----:B------:R-:W-:Y:S01]  /*8c70*/  HMMA.16816.F32.BF16 R148, R148, R10, RZ ;  /* 0x0000000a9494723c */ /* 0x000fe200000418ff */
[----:B------:R-:W1:Y:S05]  /*8c80*/  LDSM.16.M88.4 R8, [R187+0x7000] ;  /* 0x00700000bb08783b */ /* 0x000e6a0000000200 */
[C---:B------:R-:W-:Y:S06]  /*8c90*/  HMMA.16816.F32.BF16 R24, R32.reuse, R144, R24 ;  /* 0x000000902018723c */ /* 0x040fec0000041818 */
[C---:B------:R-:W-:Y:S01]  /*8ca0*/  HMMA.16816.F32.BF16 R20, R32.reuse, R146, R20 ;  /* 0x000000922014723c */ /* 0x040fe20000041814 */
[----:B------:R-:W-:Y:S05]  /*8cb0*/  LDSM.16.M88.4 R144, [R180] ;  /* 0x00000000b490783b */ /* 0x000fea0000000200 */
[C---:B------:R-:W-:Y:S06]  /*8cc0*/  HMMA.16816.F32.BF16 R16, R32.reuse, R140, R16 ;  /* 0x0000008c2010723c */ /* 0x040fec0000041810 */
[C---:B------:R-:W-:Y:S01]  /*8cd0*/  HMMA.16816.F32.BF16 R12, R32.reuse, R142, R12 ;  /* 0x0000008e200c723c */ /* 0x040fe2000004180c */
[----:B------:R-:W-:Y:S05]  /*8ce0*/  LDSM.16.M88.4 R140, [R180+0x800] ;  /* 0x00080000b48c783b */ /* 0x000fea0000000200 */
[C---:B---3--:R-:W-:Y:S06]  /*8cf0*/  HMMA.16816.F32.BF16 R160, R32.reuse, R4, R160 ;  /* 0x0000000420a0723c */ /* 0x048fec00000418a0 */
[C---:B------:R-:W-:Y:S01]  /*8d00*/  HMMA.16816.F32.BF16 R156, R32.reuse, R6, R156 ;  /* 0x00000006209c723c */ /* 0x040fe2000004189c */
[----:B------:R-:W2:Y:S05]  /*8d10*/  LDSM.16.M88.4 R4, [R189] ;  /* 0x00000000bd04783b */ /* 0x000eaa0000000200 */
[C---:B------:R-:W-:Y:S06]  /*8d20*/  HMMA.16816.F32.BF16 R152, R32.reuse, R168, R152 ;  /* 0x000000a82098723c */ /* 0x040fec0000041898 */
[----:B------:R-:W-:Y:S01]  /*8d30*/  HMMA.16816.F32.BF16 R148, R32, R170, R148 ;  /* 0x000000aa2094723c */ /* 0x000fe20000041894 */
[----:B------:R-:W3:Y:S04]  /*8d40*/  LDSM.16.M88.4 R32, [R180+0x1000] ;  /* 0x00100000b420783b */ /* 0x000ee80000000200 */
[----:B------:R-:W-:Y:S01]  /*8d50*/  LDSM.16.M88.4 R168, [R194+0x2000] ;  /* 0x00200000c2a8783b */ /* 0x000fe20000000200 */
[C---:B-----5:R-:W-:Y:S06]  /*8d60*/  HMMA.16816.F32.BF16 R24, R164.reuse, R136, R24 ;  /* 0x00000088a418723c */ /* 0x060fec0000041818 */
[C---:B------:R-:W-:Y:S01]  /*8d70*/  HMMA.16816.F32.BF16 R20, R164.reuse, R138, R20 ;  /* 0x0000008aa414723c */ /* 0x040fe20000041814 */
[----:B------:R-:W-:Y:S05]  /*8d80*/  LDSM.16.M88.4 R136, [R180+0x1800] ;  /* 0x00180000b488783b */ /* 0x000fea0000000200 */
[C---:B----4-:R-:W-:Y:S06]  /*8d90*/  HMMA.16816.F32.BF16 R16, R164.reuse, R28, R16 ;  /* 0x0000001ca410723c */ /* 0x050fec0000041810 */
[C---:B------:R-:W-:Y:S01]  /*8da0*/  HMMA.16816.F32.BF16 R12, R164.reuse, R30, R12 ;  /* 0x0000001ea40c723c */ /* 0x040fe2000004180c */
[----:B------:R-:W4:Y:S05]  /*8db0*/  LDSM.16.M88.4 R28, [R193+0x8000] ;  /* 0x00800000c11c783b */ /* 0x000f2a0000000200 */
[C---:B-1----:R-:W-:Y:S06]  /*8dc0*/  HMMA.16816.F32.BF16 R160, R164.reuse, R8, R160 ;  /* 0x00000008a4a0723c */ /* 0x042fec00000418a0 */
[----:B------:R-:W-:Y:S01]  /*8dd0*/  HMMA.16816.F32.BF16 R156, R164, R10, R156 ;  /* 0x0000000aa49c723c */ /* 0x000fe2000004189c */
[----:B------:R-:W1:Y:S05]  /*8de0*/  LDSM.16.M88.4 R8, [R193+0x8800] ;  /* 0x00880000c108783b */ /* 0x000e6a0000000200 */
[C---:B--2---:R-:W-:Y:S06]  /*8df0*/  HMMA.16816.F32.BF16 R24, R4.reuse, R144, R24 ;  /* 0x000000900418723c */ /* 0x044fec0000041818 */
[----:B------:R-:W-:Y:S01]  /*8e00*/  HMMA.16816.F32.BF16 R20, R4, R146, R20 ;  /* 0x000000920414723c */ /* 0x000fe20000041814 */
[----:B------:R-:W-:Y:S05]  /*8e10*/  LDSM.16.M88.4 R144, [R179] ;  /* 0x00000000b390783b */ /* 0x000fea0000000200 */
[C---:B------:R-:W-:Y:S06]  /*8e20*/  HMMA.16816.F32.BF16 R152, R164.reuse, R216, R152 ;  /* 0x000000d8a498723c */ /* 0x040fec0000041898 */
[----:B------:R-:W-:Y:S01]  /*8e30*/  HMMA.16816.F32.BF16 R148, R164, R218, R148 ;  /* 0x000000daa494723c */ /* 0x000fe20000041894 */
[----:B------:R-:W-:Y:S04]  /*8e40*/  LDSM.16.M88.4 R216, [R193+0x9800] ;  /* 0x00980000c1d8783b */ /* 0x000fe80000000200 */
[----:B------:R-:W-:Y:S01]  /*8e50*/  LDSM.16.M88.4 R164, [R176] ;  /* 0x00000000b0a4783b */ /* 0x000fe20000000200 */
[C---:B------:R-:W-:Y:S06]  /*8e60*/  HMMA.16816.F32.BF16 R16, R4.reuse, R140, R16 ;  /* 0x0000008c0410723c */ /* 0x040fec0000041810 */
[C---:B------:R-:W-:Y:S01]  /*8e70*/  HMMA.16816.F32.BF16 R12, R4.reuse, R142, R12 ;  /* 0x0000008e040c723c */ /* 0x040fe2000004180c */
[----:B------:R-:W2:Y:S05]  /*8e80*/  LDSM.16.M88.4 R140, [R192+0x2000] ;  /* 0x00200000c08c783b */ /* 0x000eaa0000000200 */
[C---:B---3--:R-:W-:Y:S06]  /*8e90*/  HMMA.16816.F32.BF16 R160, R4.reuse, R32, R160 ;  /* 0x0000002004a0723c */ /* 0x048fec00000418a0 */
[----:B------:R-:W-:Y:S01]  /*8ea0*/  HMMA.16816.F32.BF16 R156, R4, R34, R156 ;  /* 0x00000022049c723c */ /* 0x000fe2000004189c */
[----:B------:R-:W3:Y:S05]  /*8eb0*/  LDSM.16.M88.4 R32, [R178] ;  /* 0x00000000b220783b */ /* 0x000eea0000000200 */
[C---:B----4-:R-:W-:Y:S06]  /*8ec0*/  HMMA.16816.F32.BF16 R24, R168.reuse, R28, R24 ;  /* 0x0000001ca818723c */ /* 0x050fec0000041818 */
[----:B------:R-:W-:Y:S01]  /*8ed0*/  HMMA.16816.F32.BF16 R20, R168, R30, R20 ;  /* 0x0000001ea814723c */ /* 0x000fe20000041814 */
[----:B------:R-:W-:Y:S05]  /*8ee0*/  LDSM.16.M88.4 R28, [R187+0x8000] ;  /* 0x00800000bb1c783b */ /* 0x000fea0000000200 */
[C---:B------:R-:W-:Y:S06]  /*8ef0*/  HMMA.16816.F32.BF16 R152, R4.reuse, R136, R152 ;  /* 0x000000880498723c */ /* 0x040fec0000041898 */
[----:B------:R-:W-:Y:S01]  /*8f00*/  HMMA.16816.F32.BF16 R148, R4, R138, R148 ;  /* 0x0000008a0494723c */ /* 0x000fe20000041894 */
[----:B------:R-:W4:Y:S04]  /*8f10*/  LDSM.16.M88.4 R4, [R177] ;  /* 0x00000000b104783b */ /* 0x000f280000000200 */
[----:B------:R-:W5:Y:S01]  /*8f20*/  LDSM.16.M88.4 R136, [R190+0x2000] ;  /* 0x00200000be88783b */ /* 0x000f620000000200 */
[C---:B-1----:R-:W-:Y:S06]  /*8f30*/  HMMA.16816.F32.BF16 R16, R168.reuse, R8, R16 ;  /* 0x00000008a810723c */ /* 0x042fec0000041810 */
[C---:B------:R-:W-:Y:S01]  /*8f40*/  HMMA.16816.F32.BF16 R12, R168.reuse, R10, R12 ;  /* 0x0000000aa80c723c */ /* 0x040fe2000004180c */
[----:B------:R-:W1:Y:S05]  /*8f50*/  LDSM.16.M88.4 R8, [R187+0x8800] ;  /* 0x00880000bb08783b */ /* 0x000e6a0000000200 */
[C---:B------:R-:W-:Y:S06]  /*8f60*/  HMMA.16816.F32.BF16 R160, R168.reuse, R220, R160 ;  /* 0x000000dca8a0723c */ /* 0x040fec00000418a0 */
[----:B------:R-:W-:Y:S01]  /*8f70*/  HMMA.16816.F32.BF16 R156, R168, R222, R156 ;  /* 0x000000dea89c723c */ /* 0x000fe2000004189c */
[----:B------:R-:W1:Y:S05]  /*8f80*/  LDSM.16.M88.4 R220, [R187+0x9000] ;  /* 0x00900000bbdc783b */ /* 0x000e6a0000000200 */
[C---:B--2---:R-:W-:Y:S06]  /*8f90*/  HMMA.16816.F32.BF16 R24, R140.reuse, R144, R24 ;  /* 0x000000908c18723c */ /* 0x044fec0000041818 */
[----:B------:R-:W-:Y:S01]  /*8fa0*/  HMMA.16816.F32.BF16 R20, R140, R146, R20 ;  /* 0x000000928c14723c */ /* 0x000fe20000041814 */
[----:B------:R-:W-:Y:S05]  /*8fb0*/  LDSM.16.M88.4 R144, [R189+0x2000] ;  /* 0x00200000bd90783b */ /* 0x000fea0000000200 */
[C---:B------:R-:W-:Y:S06]  /*8fc0*/  HMMA.16816.F32.BF16 R152, R168.reuse, R216, R152 ;  /* 0x000000d8a898723c */ /* 0x040fec0000041898 */
[----:B------:R-:W-:Y:S01]  /*8fd0*/  HMMA.16816.F32.BF16 R148, R168, R218, R148 ;  /* 0x000000daa894723c */ /* 0x000fe20000041894 */
[----:B------:R-:W-:Y:S04]  /*8fe0*/  LDSM.16.M88.4 R216, [R187+0x9800] ;  /* 0x00980000bbd8783b */ /* 0x000fe80000000200 */
[----:B------:R-:W-:Y:S01]  /*8ff0*/  LDSM.16.M88.4 R168, [R180+0x3000] ;  /* 0x00300000b4a8783b */ /* 0x000fe20000000200 */
        /* <DEDUP_REMOVED lines=11> */
[----:B------:R-:W-:Y:S04]  /*90b0*/  LDSM.16.M88.4 R164, [R180+0x3800] ;  /* 0x00380000b4a4783b */ /* 0x000fe80000000200 */
[----:B------:R-:W-:Y:S01]  /*90c0*/  LDSM.16.M88.4 R140, [R193+0xa800] ;  /* 0x00a80000c18c783b */ /* 0x000fe20000000200 */
[C---:B-1----:R-:W-:Y:S06]  /*90d0*/  HMMA.16816.F32.BF16 R16, R136.reuse, R8, R16 ;  /* 0x000000088810723c */ /* 0x042fec0000041810 */
[C---:B------:R-:W-:Y:S01]  /*90e0*/  HMMA.16816.F32.BF16 R12, R136.reuse, R10, R12 ;  /* 0x0000000a880c723c */ /* 0x040fe2000004180c */
[----:B------:R-:W1:Y:S05]  /*90f0*/  LDSM.16.M88.4 R8, [R194+0x4000] ;  /* 0x00400000c208783b */ /* 0x000e6a0000000200 */
[----:B------:R-:W-:Y:S06]  /*9100*/  HMMA.16816.F32.BF16 R160, R136, R220, R160 ;  /* 0x000000dc88a0723c */ /* 0x000fec00000418a0 */
[C---:B--2---:R-:W-:Y:S06]  /*9110*/  HMMA.16816.F32.BF16 R24, R144.reuse, R32, R24 ;  /* 0x000000209018723c */ /* 0x044fec0000041818 */
[----:B------:R-:W-:Y:S01]  /*9120*/  HMMA.16816.F32.BF16 R20, R144, R34, R20 ;  /* 0x000000229014723c */ /* 0x000fe20000041814 */
[----:B------:R-:W-:Y:S05]  /*9130*/  LDSM.16.M88.4 R32, [R193+0xb800] ;  /* 0x00b80000c120783b */ /* 0x000fea0000000200 */
[C---:B------:R-:W-:Y:S06]  /*9140*/  HMMA.16816.F32.BF16 R156, R136.reuse, R222, R156 ;  /* 0x000000de889c723c */ /* 0x040fec000004189c */
[C---:B------:R-:W-:Y:S06]  /*9150*/  HMMA.16816.F32.BF16 R152, R136.reuse, R216, R152 ;  /* 0x000000d88898723c */ /* 0x040fec0000041898 */
[----:B------:R-:W-:Y:S01]  /*9160*/  HMMA.16816.F32.BF16 R148, R136, R218, R148 ;  /* 0x000000da8894723c */ /* 0x000fe20000041894 */
[----:B------:R-:W2:Y:S04]  /*9170*/  LDSM.16.M88.4 R136, [R193+0xb000] ;  /* 0x00b00000c188783b */ /* 0x000ea80000000200 */
[----:B------:R-:W-:Y:S01]  /*9180*/  LDSM.16.M88.4 R216, [R192+0x4000] ;  /* 0x00400000c0d8783b */ /* 0x000fe20000000200 */
[C---:B---3--:R-:W-:Y:S06]  /*9190*/  HMMA.16816.F32.BF16 R16, R144.reuse, R4, R16 ;  /* 0x000000049010723c */ /* 0x048fec0000041810 */
[C---:B------:R-:W-:Y:S01]  /*91a0*/  HMMA.16816.F32.BF16 R12, R144.reuse, R6, R12 ;  /* 0x00000006900c723c */ /* 0x040fe2000004180c */
[----:B------:R-:W3:Y:S05]  /*91b0*/  LDSM.16.M88.4 R4, [R175] ;  /* 0x00000000af04783b */ /* 0x000eea0000000200 */
[----:B------:R-:W-:Y:S06]  /*91c0*/  HMMA.16816.F32.BF16 R160, R144, R168, R160 ;  /* 0x000000a890a0723c */ /* 0x000fec00000418a0 */
[C---:B-1----:R-:W-:Y:S06]  /*91d0*/  HMMA.16816.F32.BF16 R24, R8.reuse, R28, R24 ;  /* 0x0000001c0818723c */ /* 0x042fec0000041818 */
[----:B------:R-:W-:Y:S01]  /*91e0*/  HMMA.16816.F32.BF16 R20, R8, R30, R20 ;  /* 0x0000001e0814723c */ /* 0x000fe20000041814 */
[----:B------:R-:W1:Y:S05]  /*91f0*/  LDSM.16.M88.4 R28, [R174] ;  /* 0x00000000ae1c783b */ /* 0x000e6a0000000200 */
[C---:B------:R-:W-:Y:S01]  /*9200*/  HMMA.16816.F32.BF16 R156, R144.reuse, R170, R156 ;  /* 0x000000aa909c723c */ /* 0x040fe2000004189c */
[----:B------:R-:W4:Y:S05]  /*9210*/  LDSM.16.M88.4 R168, [R173] ;  /* 0x00000000ada8783b */ /* 0x000f2a0000000200 */
[C---:B------:R-:W-:Y:S06]  /*9220*/  HMMA.16816.F32.BF16 R152, R144.reuse, R164, R152 ;  /* 0x000000a49098723c */ /* 0x040fec0000041898 */
[----:B------:R-:W-:Y:S01]  /*9230*/  HMMA.16816.F32.BF16 R148, R144, R166, R148 ;  /* 0x000000a69094723c */ /* 0x000fe20000041894 */
[----:B------:R-:W-:Y:S04]  /*9240*/  LDSM.16.M88.4 R144, [R190+0x4000] ;  /* 0x00400000be90783b */ /* 0x000fe80000000200 */
[----:B------:R-:W-:Y:S01]  /*9250*/  LDSM.16.M88.4 R164, [R172] ;  /* 0x00000000aca4783b */ /* 0x000fe20000000200 */
[C---:B------:R-:W-:Y:S06]  /*9260*/  HMMA.16816.F32.BF16 R16, R8.reuse, R140, R16 ;  /* 0x0000008c0810723c */ /* 0x040fec0000041810 */
[C---:B------:R-:W-:Y:S01]  /*9270*/  HMMA.16816.F32.BF16 R12, R8.reuse, R142, R12 ;  /* 0x0000008e080c723c */ /* 0x040fe2000004180c */
[----:B------:R-:W5:Y:S05]  /*9280*/  LDSM.16.M88.4 R140, [R187+0xa000] ;  /* 0x00a00000bb8c783b */ /* 0x000f6a0000000200 */
[C---:B--2---:R-:W-:Y:S06]  /*9290*/  HMMA.16816.F32.BF16 R160, R8.reuse, R136, R160 ;  /* 0x0000008808a0723c */ /* 0x044fec00000418a0 */
[C---:B------:R-:W-:Y:S06]  /*92a0*/  HMMA.16816.F32.BF16 R152, R8.reuse, R32, R152 ;  /* 0x000000200898723c */ /* 0x040fec0000041898 */
[----:B------:R-:W-:Y:S01]  /*92b0*/  HMMA.16816.F32.BF16 R148, R8, R34, R148 ;  /* 0x000000220894723c */ /* 0x000fe20000041894 */
[----:B------:R-:W2:Y:S05]  /*92c0*/  LDSM.16.M88.4 R32, [R187+0xb000] ;  /* 0x00b00000bb20783b */ /* 0x000eaa0000000200 */
[----:B---3--:R-:W-:Y:S06]  /*92d0*/  HMMA.16816.F32.BF16 R24, R216, R4, R24 ;  /* 0x00000004d818723c */ /* 0x008fec0000041818 */
[----:B------:R-:W-:Y:S01]  /*92e0*/  HMMA.16816.F32.BF16 R156, R8, R138, R156 ;  /* 0x0000008a089c723c */ /* 0x000fe2000004189c */
[----:B------:R-:W-:Y:S04]  /*92f0*/  LDSM.16.M88.4 R8, [R189+0x4000] ;  /* 0x00400000bd08783b */ /* 0x000fe80000000200 */
[----:B------:R-:W-:Y:S01]  /*9300*/  LDSM.16.M88.4 R136, [R187+0xa800] ;  /* 0x00a80000bb88783b */ /* 0x000fe20000000200 */
[C---:B------:R-:W-:Y:S03]  /*9310*/  HMMA.16816.F32.BF16 R20, R216.reuse, R6, R20 ;  /* 0x00000006d814723c */ /* 0x040fe60000041814 */
[----:B------:R-:W3:Y:S03]  /*9320*/  LDSM.16.M88.4 R4, [R180+0x4000] ;  /* 0x00400000b404783b */ /* 0x000ee60000000200 */
[C---:B-1----:R-:W-:Y:S06]  /*9330*/  HMMA.16816.F32.BF16 R16, R216.reuse, R28, R16 ;  /* 0x0000001cd810723c */ /* 0x042fec0000041810 */
[C---:B------:R-:W-:Y:S01]  /*9340*/  HMMA.16816.F32.BF16 R12, R216.reuse, R30, R12 ;  /* 0x0000001ed80c723c */ /* 0x040fe2000004180c */
[----:B------:R-:W1:Y:S05]  /*9350*/  LDSM.16.M88.4 R28, [R187+0xb800] ;  /* 0x00b80000bb1c783b */ /* 0x000e6a0000000200 */
[----:B----4-:R-:W-:Y:S06]  /*9360*/  HMMA.16816.F32.BF16 R160, R216, R168, R160 ;  /* 0x000000a8d8a0723c */ /* 0x010fec00000418a0 */
[----:B-----5:R-:W-:Y:S06]  /*9370*/  HMMA.16816.F32.BF16 R24, R144, R140, R24 ;  /* 0x0000008c9018723c */ /* 0x020fec0000041818 */
[C---:B------:R-:W-:Y:S06]  /*9380*/  HMMA.16816.F32.BF16 R152, R216.reuse, R164, R152 ;  /* 0x000000a4d898723c */ /* 0x040fec0000041898 */
[----:B------:R-:W-:Y:S06]  /*9390*/  HMMA.16816.F32.BF16 R148, R216, R166, R148 ;  /* 0x000000a6d894723c */ /* 0x000fec0000041894 */
[----:B--2---:R-:W-:Y:S06]  /*93a0*/  HMMA.16816.F32.BF16 R160, R144, R32, R160 ;  /* 0x0000002090a0723c */ /* 0x004fec00000418a0 */
[----:B---3--:R-:W-:Y:S01]  /*93b0*/  HMMA.16816.F32.BF16 R24, R8, R4, R24 ;  /* 0x000000040818723c */ /* 0x008fe20000041818 */
[----:B------:R-:W-:-:S04]  /*93c0*/  IMAD.U32 R33, RZ, RZ, UR11 ;  /* 0x0000000bff217e24 */ /* 0x000fc8000f8e00ff */
[----:B------:R-:W-:Y:S01]  /*93d0*/  IMAD R0, R33, 0x40, R206 ;  /* 0x0000004021007824 */ /* 0x000fe200078e02ce */
[C---:B------:R-:W-:Y:S03]  /*93e0*/  HMMA.16816.F32.BF16 R20, R144.reuse, R142, R20 ;  /* 0x0000008e9014723c */ /* 0x040fe60000041814 */
[--C-:B------:R-:W-:Y:S01]  /*93f0*/  IMAD.IADD R5, R205, 0x1, -R0.reuse ;  /* 0x00000001cd057824 */ /* 0x100fe200078e0a00 */
[C---:B------:R-:W-:Y:S01]  /*9400*/  ISETP.GE.AND P1, PT, R0.reuse, R203, PT ;  /* 0x000000cb0000720c */ /* 0x040fe20003f26270 */
[----:B------:R-:W-:Y:S01]  /*9410*/  VIADD R2, R0, 0x1 ;  /* 0x0000000100027836 */ /* 0x000fe20000000000 */
[----:B-1----:R-:W-:Y:S01]  /*9420*/  HMMA.16816.F32.BF16 R152, R144, R28, R152 ;  /* 0x0000001c9098723c */ /* 0x002fe20000041898 */
[----:B------:R-:W-:Y:S01]  /*9430*/  IMAD.IADD R4, R202, 0x1, -R0 ;  /* 0x00000001ca047824 */ /* 0x000fe200078e0a00 */
[C---:B------:R-:W-:Y:S01]  /*9440*/  ISETP.LT.OR P1, PT, R0.reuse, R204, P1 ;  /* 0x000000cc0000720c */ /* 0x040fe20000f21670 */
[C---:B------:R-:W-:Y:S01]  /*9450*/  VIADD R32, R0.reuse, 0x10 ;  /* 0x0000001000207836 */ /* 0x040fe20000000000 */
[----:B------:R-:W-:-:S02]  /*9460*/  ISETP.GE.AND P0, PT, R0, R200, PT ;  /* 0x000000c80000720c */ /* 0x000fc40003f06270 */
[C---:B------:R-:W-:Y:S01]  /*9470*/  HMMA.16816.F32.BF16 R148, R144.reuse, R30, R148 ;  /* 0x0000001e9094723c */ /* 0x040fe20000041894 */
[----:B------:R-:W-:Y:S01]  /*9480*/  IMAD.IADD R29, R205, 0x1, -R2 ;  /* 0x00000001cd1d7824 */ /* 0x000fe200078e0a02 */
[----:B------:R-:W-:Y:S02]  /*9490*/  IABS R28, R5 ;  /* 0x00000005001c7213 */ /* 0x000fe40000000000 */
[----:B------:R-:W-:Y:S02]  /*94a0*/  IABS R5, R4 ;  /* 0x0000000400057213 */ /* 0x000fe40000000000 */
[----:B------:R-:W-:Y:S01]  /*94b0*/  IABS R4, R29 ;  /* 0x0000001d00047213 */ /* 0x000fe20000000000 */
[----:B------:R-:W-:Y:S01]  /*94c0*/  HMMA.16816.F32.BF16 R16, R144, R136, R16 ;  /* 0x000000889010723c */ /* 0x000fe20000041810 */
[----:B------:R-:W-:Y:S02]  /*94d0*/  I2FP.F32.S32 R33, R28 ;  /* 0x0000001c00217245 */ /* 0x000fe40000201400 */
[----:B------:R-:W1:Y:S01]  /*94e0*/  LDSM.16.M88.4 R28, [R180+0x4800] ;  /* 0x00480000b41c783b */ /* 0x000e620000000200 */
[----:B------:R-:W-:-:S02]  /*94f0*/  I2FP.F32.S32 R5, R5 ;  /* 0x0000000500057245 */ /* 0x000fc40000201400 */
[----:B------:R-:W-:Y:S01]  /*9500*/  HMMA.16816.F32.BF16 R20, R8, R6, R20 ;  /* 0x000000060814723c */ /* 0x000fe20000041814 */
[----:B------:R-:W-:Y:S01]  /*9510*/  FFMA.FTZ R33, R33, -UR23, R24 ;  /* 0x8000001721217c23 */ /* 0x000fe20008010018 */
[----:B------:R-:W-:Y:S01]  /*9520*/  I2FP.F32.S32 R4, R4 ;  /* 0x0000000400047245 */ /* 0x000fe20000201400 */
[----:B------:R-:W-:Y:S01]  /*9530*/  FFMA.FTZ R5, R5, -UR23, R26 ;  /* 0x8000001705057c23 */ /* 0x000fe2000801001a */
[----:B------:R-:W-:Y:S01]  /*9540*/  ISETP.GE.AND P6, PT, R2, R203, PT ;  /* 0x000000cb0200720c */ /* 0x000fe20003fc6270 */
[----:B------:R-:W-:Y:S01]  /*9550*/  IMAD.IADD R24, R202, 0x1, -R2 ;  /* 0x00000001ca187824 */ /* 0x000fe200078e0a02 */
[----:B------:R-:W-:Y:S01]  /*9560*/  FSEL R33, R33, -INF , !P1 ;  /* 0xff80000021217808 */ /* 0x000fe20004800000 */
[----:B------:R-:W-:Y:S01]  /*9570*/  VIADD R7, R0, 0x8 ;  /* 0x0000000800077836 */ /* 0x000fe20000000000 */
[----:B------:R-:W-:Y:S01]  /*9580*/  ISETP.GE.AND P1, PT, R2, R200, PT ;  /* 0x000000c80200720c */ /* 0x000fe20003f26270 */
[----:B------:R-:W-:Y:S01]  /*9590*/  FFMA.FTZ R25, R4, -UR23, R25 ;  /* 0x8000001704197c23 */ /* 0x000fe20008010019 */
[-C--:B------:R-:W-:Y:S01]  /*95a0*/  ISETP.LT.OR P0, PT, R0, R201.reuse, P0 ;  /* 0x000000c90000720c */ /* 0x080fe20000701670 */
[--C-:B------:R-:W-:Y:S01]  /*95b0*/  IMAD.IADD R26, R205, 0x1, -R7.reuse ;  /* 0x00000001cd1a7824 */ /* 0x100fe200078e0a07 */
[C---:B------:R-:W-:Y:S01]  /*95c0*/  ISETP.LT.OR P6, PT, R2.reuse, R204, P6 ;  /* 0x000000cc0200720c */ /* 0x040fe200037c1670 */
[----:B------:R-:W-:Y:S01]  /*95d0*/  HMMA.16816.F32.BF16 R156, R216, R170, R156 ;  /* 0x000000aad89c723c */ /* 0x000fe2000004189c */
[----:B------:R-:W-:Y:S01]  /*95e0*/  ISETP.LT.OR P1, PT, R2, R201, P1 ;  /* 0x000000c90200720c */ /* 0x000fe20000f21670 */
[----:B------:R-:W-:Y:S01]  /*95f0*/  VIADD R4, R0, 0x9 ;  /* 0x0000000900047836 */ /* 0x000fe20000000000 */
[----:B------:R-:W-:Y:S01]  /*9600*/  FSEL R2, R5, -INF , !P0 ;  /* 0xff80000005027808 */ /* 0x000fe20004000000 */
[----:B------:R-:W-:Y:S01]  /*9610*/  IMAD.IADD R5, R202, 0x1, -R7 ;  /* 0x00000001ca057824 */ /* 0x000fe200078e0a07 */
[----:B------:R-:W-:Y:S01]  /*9620*/  FSEL R25, R25, -INF , !P6 ;  /* 0xff80000019197808 */ /* 0x000fe20007000000 */
[----:B------:R-:W-:Y:S01]  /*9630*/  HMMA.16816.F32.BF16 R12, R144, R138, R12 ;  /* 0x0000008a900c723c */ /* 0x000fe2000004180c */
[----:B------:R-:W-:Y:S01]  /*9640*/  ISETP.GE.AND P0, PT, R7, R203, PT ;  /* 0x000000cb0700720c */ /* 0x000fe20003f06270 */
[----:B------:R-:W-:Y:S01]  /*9650*/  IMAD.IADD R6, R205, 0x1, -R4 ;  /* 0x00000001cd067824 */ /* 0x000fe200078e0a04 */
[----:B------:R-:W-:-:S02]  /*9660*/  ISETP.GE.AND P6, PT, R7, R200, PT ;  /* 0x000000c80700720c */ /* 0x000fc40003fc6270 */
[----:B------:R-:W-:Y:S02]  /*9670*/  IABS R24, R24 ;  /* 0x0000001800187213 */ /* 0x000fe40000000000 */
[----:B------:R-:W-:Y:S02]  /*9680*/  IABS R26, R26 ;  /* 0x0000001a001a7213 */ /* 0x000fe40000000000 */
[C---:B------:R-:W-:Y:S02]  /*9690*/  ISETP.LT.OR P0, PT, R7.reuse, R204, P0 ;  /* 0x000000cc0700720c */ /* 0x040fe40000701670 */
[----:B------:R-:W-:Y:S02]  /*96a0*/  IABS R5, R5 ;  /* 0x0000000500057213 */ /* 0x000fe40000000000 */
[----:B------:R-:W-:Y:S02]  /*96b0*/  I2FP.F32.S32 R24, R24 ;  /* 0x0000001800187245 */ /* 0x000fe40000201400 */
[----:B------:R-:W-:-:S02]  /*96c0*/  ISETP.LT.OR P6, PT, R7, R201, P6 ;  /* 0x000000c90700720c */ /* 0x000fc400037c1670 */
[----:B------:R-:W-:Y:S01]  /*96d0*/  I2FP.F32.S32 R7, R26 ;  /* 0x0000001a00077245 */ /* 0x000fe20000201400 */
[----:B------:R-:W-:Y:S01]  /*96e0*/  FFMA.FTZ R27, R24, -UR23, R27 ;  /* 0x80000017181b7c23 */ /* 0x000fe2000801001b */
[----:B------:R-:W-:Y:S01]  /*96f0*/  I2FP.F32.S32 R5, R5 ;  /* 0x0000000500057245 */ /* 0x000fe20000201400 */
[----:B-1----:R-:W-:Y:S01]  /*9700*/  HMMA.16816.F32.BF16 R16, R8, R28, R16 ;  /* 0x0000001c0810723c */ /* 0x002fe20000041810 */
[----:B------:R-:W-:Y:S01]  /*9710*/  IABS R6, R6 ;  /* 0x0000000600067213 */ /* 0x000fe20000000000 */
[----:B------:R-:W-:Y:S01]  /*9720*/  FFMA.FTZ R7, R7, -UR23, R20 ;  /* 0x8000001707077c23 */ /* 0x000fe20008010014 */
[----:B------:R-:W-:Y:S02]  /*9730*/  VIADD R26, R0, 0x11 ;  /* 0x00000011001a7836 */ /* 0x000fe40000000000 */
[----:B------:R-:W-:Y:S01]  /*9740*/  FFMA.FTZ R5, R5, -UR23, R22 ;  /* 0x8000001705057c23 */ /* 0x000fe20008010016 */
[----:B------:R-:W-:Y:S01]  /*9750*/  FSEL R22, R27, -INF , !P1 ;  /* 0xff8000001b167808 */ /* 0x000fe20004800000 */
[----:B------:R-:W-:Y:S01]  /*9760*/  HMMA.16816.F32.BF16 R156, R144, R34, R156 ;  /* 0x00000022909c723c */ /* 0x000fe2000004189c */
[----:B------:R-:W-:Y:S01]  /*9770*/  I2FP.F32.S32 R6, R6 ;  /* 0x0000000600067245 */ /* 0x000fe20000201400 */
[C---:B------:R-:W-:Y:S01]  /*9780*/  IMAD.IADD R29, R202.reuse, 0x1, -R32 ;  /* 0x00000001ca1d7824 */ /* 0x040fe200078e0a20 */
[----:B------:R-:W-:Y:S01]  /*9790*/  FSEL R27, R7, -INF , !P0 ;  /* 0xff800000071b7808 */ /* 0x000fe20004000000 */
[----:B------:R-:W-:Y:S01]  /*97a0*/  IMAD.IADD R28, R202, 0x1, -R4 ;  /* 0x00000001ca1c7824 */ /* 0x000fe200078e0a04 */
[----:B------:R-:W-:Y:S01]  /*97b0*/  ISETP.GE.AND P1, PT, R4, R203, PT ;  /* 0x000000cb0400720c */ /* 0x000fe20003f26270 */
[----:B------:R-:W-:Y:S01]  /*97c0*/  FFMA.FTZ R21, R6, -UR23, R21 ;  /* 0x8000001706157c23 */ /* 0x000fe20008010015 */
[C---:B------:R-:W-:Y:S01]  /*97d0*/  ISETP.GE.AND P0, PT, R4.reuse, R200, PT ;  /* 0x000000c80400720c */ /* 0x040fe20003f06270 */
[C---:B------:R-:W-:Y:S01]  /*97e0*/  IMAD.IADD R24, R205.reuse, 0x1, -R26 ;  /* 0x00000001cd187824 */ /* 0x040fe200078e0a1a */
[C---:B------:R-:W-:Y:S01]  /*97f0*/  ISETP.LT.OR P1, PT, R4.reuse, R204, P1 ;  /* 0x000000cc0400720c */ /* 0x040fe20000f21670 */
[----:B------:R-:W-:Y:S01]  /*9800*/  IMAD.IADD R35, R205, 0x1, -R32 ;  /* 0x00000001cd237824 */ /* 0x000fe200078e0a20 */
[----:B------:R-:W-:Y:S01]  /*9810*/  ISETP.LT.OR P0, PT, R4, R201, P0 ;  /* 0x000000c90400720c */ /* 0x000fe20000701670 */
[----:B------:R-:W-:Y:S01]  /*9820*/  HMMA.16816.F32.BF16 R12, R8, R30, R12 ;  /* 0x0000001e080c723c */ /* 0x000fe2000004180c */
[----:B------:R-:W-:-:S02]  /*9830*/  FSEL R20, R5, -INF , !P6 ;  /* 0xff80000005147808 */ /* 0x000fc40007000000 */
[----:B------:R-:W1:Y:S01]  /*9840*/  LDSM.16.M88.4 R4, [R180+0x5000] ;  /* 0x00500000b404783b */ /* 0x000e620000000200 */
[----:B------:R-:W-:Y:S02]  /*9850*/  IABS R29, R29 ;  /* 0x0000001d001d7213 */ /* 0x000fe40000000000 */
[----:B------:R-:W-:Y:S02]  /*9860*/  IABS R24, R24 ;  /* 0x0000001800187213 */ /* 0x000fe40000000000 */
[----:B------:R-:W-:Y:S02]  /*9870*/  IABS R28, R28 ;  /* 0x0000001c001c7213 */ /* 0x000fe40000000000 */
[----:B------:R-:W-:Y:S02]  /*9880*/  IABS R35, R35 ;  /* 0x0000002300237213 */ /* 0x000fe40000000000 */
[----:B------:R-:W-:Y:S02]  /*9890*/  I2FP.F32.S32 R29, R29 ;  /* 0x0000001d001d7245 */ /* 0x000fe40000201400 */
[----:B------:R-:W-:-:S02]  /*98a0*/  FSEL R21, R21, -INF , !P1 ;  /* 0xff80000015157808 */ /* 0x000fc40004800000 */
[----:B------:R-:W-:Y:S01]  /*98b0*/  I2FP.F32.S32 R24, R24 ;  /* 0x0000001800187245 */ /* 0x000fe20000201400 */
[----:B------:R-:W-:Y:S01]  /*98c0*/  FFMA.FTZ R29, R29, -UR23, R18 ;  /* 0x800000171d1d7c23 */ /* 0x000fe20008010012 */
[----:B------:R-:W-:Y:S01]  /*98d0*/  ISETP.GE.AND P1, PT, R32, R200, PT ;  /* 0x000000c82000720c */ /* 0x000fe20003f26270 */
[----:B------:R-:W-:Y:S01]  /*98e0*/  IMAD.IADD R18, R202, 0x1, -R26 ;  /* 0x00000001ca127824 */ /* 0x000fe200078e0a1a */
[----:B------:R-:W-:Y:S01]  /*98f0*/  I2FP.F32.S32 R28, R28 ;  /* 0x0000001c001c7245 */ /* 0x000fe20000201400 */
[----:B------:R-:W-:Y:S01]  /*9900*/  FFMA.FTZ R137, R24, -UR23, R17 ;  /* 0x8000001718897c23 */ /* 0x000fe20008010011 */
[----:B------:R-:W-:Y:S01]  /*9910*/  I2FP.F32.S32 R35, R35 ;  /* 0x0000002300237245 */ /* 0x000fe20000201400 */
[----:B------:R-:W-:Y:S01]  /*9920*/  VIADD R17, R0, 0x18 ;  /* 0x0000001800117836 */ /* 0x000fe20000000000 */
[----:B------:R-:W-:Y:S01]  /*9930*/  ISETP.GE.AND P6, PT, R32, R203, PT ;  /* 0x000000cb2000720c */ /* 0x000fe20003fc6270 */
[----:B------:R-:W-:Y:S01]  /*9940*/  FFMA.FTZ R23, R28, -UR23, R23 ;  /* 0x800000171c177c23 */ /* 0x000fe20008010017 */
[C---:B------:R-:W-:Y:S01]  /*9950*/  ISETP.LT.OR P1, PT, R32.reuse, R201, P1 ;  /* 0x000000c92000720c */ /* 0x040fe20000f21670 */
[----:B------:R-:W-:Y:S01]  /*9960*/  FFMA.FTZ R16, R35, -UR23, R16 ;  /* 0x8000001723107c23 */ /* 0x000fe20008010010 */
[----:B------:R-:W-:-:S02]  /*9970*/  ISETP.LT.OR P6, PT, R32, R204, P6 ;  /* 0x000000cc2000720c */ /* 0x000fc400037c1670 */
[----:B------:R-:W-:Y:S01]  /*9980*/  FSEL R208, R29, -INF , !P1 ;  /* 0xff8000001dd07808 */ /* 0x000fe20004800000 */
[--C-:B------:R-:W-:Y:S01]  /*9990*/  IMAD.IADD R29, R205, 0x1, -R17.reuse ;  /* 0x00000001cd1d7824 */ /* 0x100fe200078e0a11 */
[----:B------:R-:W-:Y:S01]  /*99a0*/  FSEL R24, R23, -INF , !P0 ;  /* 0xff80000017187808 */ /* 0x000fe20004000000 */
[----:B------:R-:W-:Y:S01]  /*99b0*/  IMAD.IADD R23, R202, 0x1, -R17 ;  /* 0x00000001ca177824 */ /* 0x000fe200078e0a11 */
[----:B------:R-:W-:Y:S01]  /*99c0*/  FSEL R207, R16, -INF , !P6 ;  /* 0xff80000010cf7808 */ /* 0x000fe20007000000 */
[----:B------:R-:W-:Y:S01]  /*99d0*/  VIADD R16, R0, 0x19 ;  /* 0x0000001900107836 */ /* 0x000fe20000000000 */
[C---:B------:R-:W-:Y:S02]  /*99e0*/  ISETP.GE.AND P0, PT, R26.reuse, R203, PT ;  /* 0x000000cb1a00720c */ /* 0x040fe40003f06270 */
[----:B------:R-:W-:Y:S02]  /*99f0*/  ISETP.GE.AND P6, PT, R26, R200, PT ;  /* 0x000000c81a00720c */ /* 0x000fe40003fc6270 */
[----:B------:R-:W-:-:S02]  /*9a00*/  IABS R18, R18 ;  /* 0x0000001200127213 */ /* 0x000fc40000000000 */
[----:B------:R-:W-:Y:S01]  /*9a10*/  IABS R29, R29 ;  /* 0x0000001d001d7213 */ /* 0x000fe20000000000 */
[C---:B-1----:R-:W-:Y:S01]  /*9a20*/  HMMA.16816.F32.BF16 R160, R8.reuse, R4, R160 ;  /* 0x0000000408a0723c */ /* 0x042fe200000418a0 */
[C---:B------:R-:W-:Y:S02]  /*9a30*/  ISETP.LT.OR P0, PT, R26.reuse, R204, P0 ;  /* 0x000000cc1a00720c */ /* 0x040fe40000701670 */
[----:B------:R-:W-:Y:S01]  /*9a40*/  ISETP.LT.OR P6, PT, R26, R201, P6 ;  /* 0x000000c91a00720c */ /* 0x000fe200037c1670 */
[----:B------:R-:W-:Y:S01]  /*9a50*/  IMAD.IADD R26, R205, 0x1, -R16 ;  /* 0x00000001cd1a7824 */ /* 0x000fe200078e0a10 */
[----:B------:R-:W-:Y:S01]  /*9a60*/  IABS R23, R23 ;  /* 0x0000001700177213 */ /* 0x000fe20000000000 */
[----:B------:R-:W-:Y:S01]  /*9a70*/  HMMA.16816.F32.BF16 R156, R8, R6, R156 ;  /* 0x00000006089c723c */ /* 0x000fe2000004189c */
[----:B------:R-:W-:Y:S01]  /*9a80*/  I2FP.F32.S32 R18, R18 ;  /* 0x0000001200127245 */ /* 0x000fe20000201400 */
[----:B------:R-:W-:Y:S01]  /*9a90*/  VIADD R5, R0, 0x20 ;  /* 0x0000002000057836 */ /* 0x000fe20000000000 */
[----:B------:R-:W-:-:S02]  /*9aa0*/  I2FP.F32.S32 R29, R29 ;  /* 0x0000001d001d7245 */ /* 0x000fc40000201400 */
[----:B------:R-:W-:Y:S01]  /*9ab0*/  ISETP.GE.AND P1, PT, R17, R203, PT ;  /* 0x000000cb1100720c */ /* 0x000fe20003f26270 */
[----:B------:R-:W-:Y:S01]  /*9ac0*/  FFMA.FTZ R19, R18, -UR23, R19 ;  /* 0x8000001712137c23 */ /* 0x000fe20008010013 */
[----:B------:R-:W-:Y:S01]  /*9ad0*/  FSEL R137, R137, -INF , !P0 ;  /* 0xff80000089897808 */ /* 0x000fe20004000000 */
[----:B------:R-:W-:Y:S01]  /*9ae0*/  FFMA.FTZ R12, R29, -UR23, R12 ;  /* 0x800000171d0c7c23 */ /* 0x000fe2000801000c */
[C---:B------:R-:W-:Y:S01]  /*9af0*/  ISETP.GE.AND P0, PT, R17.reuse, R200, PT ;  /* 0x000000c81100720c */ /* 0x040fe20003f06270 */
[----:B------:R-:W-:Y:S01]  /*9b00*/  VIADD R6, R0, 0x28 ;  /* 0x0000002800067836 */ /* 0x000fe20000000000 */
[----:B------:R-:W-:Y:S02]  /*9b10*/  IABS R26, R26 ;  /* 0x0000001a001a7213 */ /* 0x000fe40000000000 */
[----:B------:R-:W-:Y:S01]  /*9b20*/  I2FP.F32.S32 R23, R23 ;  /* 0x0000001700177245 */ /* 0x000fe20000201400 */
[----:B------:R-:W-:Y:S01]  /*9b30*/  IMAD.IADD R7, R202, 0x1, -R6 ;  /* 0x00000001ca077824 */ /* 0x000fe200078e0a06 */
[----:B------:R-:W-:-:S02]  /*9b40*/  ISETP.LT.OR P1, PT, R17, R204, P1 ;  /* 0x000000cc1100720c */ /* 0x000fc40000f21670 */
[----:B------:R-:W-:Y:S01]  /*9b50*/  ISETP.LT.OR P0, PT, R17, R201, P0 ;  /* 0x000000c91100720c */ /* 0x000fe20000701670 */
[----:B------:R-:W-:Y:S02]  /*9b60*/  IMAD.MOV.U32 R17, RZ, RZ, R26 ;  /* 0x000000ffff117224 */ /* 0x000fe400078e001a */
[----:B------:R-:W-:Y:S01]  /*9b70*/  FFMA.FTZ R14, R23, -UR23, R14 ;  /* 0x80000017170e7c23 */ /* 0x000fe2000801000e */
[----:B------:R-:W-:Y:S02]  /*9b80*/  FSEL R220, R19, -INF , !P6 ;  /* 0xff80000013dc7808 */ /* 0x000fe40007000000 */
[----:B------:R-:W-:Y:S02]  /*9b90*/  FSEL R139, R12, -INF , !P1 ;  /* 0xff8000000c8b7808 */ /* 0x000fe40004800000 */
[C---:B------:R-:W-:Y:S02]  /*9ba0*/  ISETP.GE.AND P6, PT, R16.reuse, R203, PT ;  /* 0x000000cb1000720c */ /* 0x040fe40003fc6270 */
[----:B------:R-:W-:-:S02]  /*9bb0*/  ISETP.GE.AND P1, PT, R16, R200, PT ;  /* 0x000000c81000720c */ /* 0x000fc40003f26270 */
[----:B------:R-:W-:Y:S02]  /*9bc0*/  I2FP.F32.S32 R4, R17 ;  /* 0x0000001100047245 */ /* 0x000fe40000201400 */
[----:B------:R-:W-:Y:S01]  /*9bd0*/  FSEL R216, R14, -INF , !P0 ;  /* 0xff8000000ed87808 */ /* 0x000fe20004000000 */
[----:B------:R-:W-:Y:S01]  /*9be0*/  IMAD.IADD R14, R202, 0x1, -R16 ;  /* 0x00000001ca0e7824 */ /* 0x000fe200078e0a10 */
[----:B------:R-:W-:Y:S01]  /*9bf0*/  ISETP.LT.OR P6, PT, R16, R204, P6 ;  /* 0x000000cc1000720c */ /* 0x000fe200037c1670 */
[----:B------:R-:W-:Y:S01]  /*9c00*/  FFMA.FTZ R13, R4, -UR23, R13 ;  /* 0x80000017040d7c23 */ /* 0x000fe2000801000d */
[----:B------:R-:W-:Y:S01]  /*9c10*/  ISETP.LT.OR P1, PT, R16, R201, P1 ;  /* 0x000000c91000720c */ /* 0x000fe20000f21670 */
[----:B------:R-:W-:Y:S01]  /*9c20*/  VIADD R4, R0, 0x21 ;  /* 0x0000002100047836 */ /* 0x000fe20000000000 */
[----:B------:R-:W1:Y:S01]  /*9c30*/  LDSM.16.M88.4 R16, [R180+0x5800] ;  /* 0x00580000b410783b */ /* 0x000e620000000200 */
[----:B------:R-:W-:Y:S01]  /*9c40*/  ISETP.GE.AND P0, PT, R5, R203, PT ;  /* 0x000000cb0500720c */ /* 0x000fe20003f06270 */
[----:B------:R-:W-:-:S04]  /*9c50*/  DEPBAR.LE SB0, 0x0 ;  /* 0x000080000000791a */ /* 0x000fc80000000000 */
[----:B------:R-:W-:Y:S01]  /*9c60*/  FSEL R135, R13, -INF , !P6 ;  /* 0xff8000000d877808 */ /* 0x000fe20007000000 */
[--C-:B------:R-:W-:Y:S01]  /*9c70*/  IMAD.IADD R13, R205, 0x1, -R5.reuse ;  /* 0x00000001cd0d7824 */ /* 0x100fe200078e0a05 */
[----:B------:R-:W-:Y:S01]  /*9c80*/  ISETP.GE.AND P6, PT, R5, R200, PT ;  /* 0x000000c80500720c */ /* 0x000fe20003fc6270 */
[--C-:B------:R-:W-:Y:S01]  /*9c90*/  IMAD.IADD R12, R205, 0x1, -R4.reuse ;  /* 0x00000001cd0c7824 */ /* 0x100fe200078e0a04 */
[C---:B------:R-:W-:Y:S01]  /*9ca0*/  ISETP.LT.OR P0, PT, R5.reuse, R204, P0 ;  /* 0x000000cc0500720c */ /* 0x040fe20000701670 */
[C---:B------:R-:W-:Y:S01]  /*9cb0*/  IMAD.IADD R146, R202.reuse, 0x1, -R4 ;  /* 0x00000001ca927824 */ /* 0x040fe200078e0a04 */
[----:B------:R-:W-:Y:S01]  /*9cc0*/  ISETP.LT.OR P6, PT, R5, R201, P6 ;  /* 0x000000c90500720c */ /* 0x000fe200037c1670 */
[----:B------:R-:W-:Y:S01]  /*9cd0*/  IMAD.IADD R5, R202, 0x1, -R5 ;  /* 0x00000001ca057824 */ /* 0x000fe200078e0a05 */
[----:B------:R-:W-:Y:S02]  /*9ce0*/  IABS R14, R14 ;  /* 0x0000000e000e7213 */ /* 0x000fe40000000000 */
[----:B------:R-:W-:-:S02]  /*9cf0*/  IABS R13, R13 ;  /* 0x0000000d000d7213 */ /* 0x000fc40000000000 */
[----:B------:R-:W-:Y:S02]  /*9d00*/  I2FP.F32.S32 R14, R14 ;  /* 0x0000000e000e7245 */ /* 0x000fe40000201400 */
[----:B------:R-:W-:Y:S02]  /*9d10*/  I2FP.F32.S32 R13, R13 ;  /* 0x0000000d000d7245 */ /* 0x000fe40000201400 */
        /* <DEDUP_REMOVED lines=8> */
[----:B------:R-:W-:Y:S01]  /*9da0*/  ISETP.GE.AND P1, PT, R4, R203, PT ;  /* 0x000000cb0400720c */ /* 0x000fe20003f26270 */
[----:B------:R-:W-:Y:S01]  /*9db0*/  VIADD R5, R0, 0x29 ;  /* 0x0000002900057836 */ /* 0x000fe20000000000 */
[----:B------:R-:W-:Y:S01]  /*9dc0*/  ISETP.GE.AND P0, PT, R4, R200, PT ;  /* 0x000000c80400720c */ /* 0x000fe20003f06270 */
[C---:B------:R-:W-:Y:S01]  /*9dd0*/  IMAD.IADD R13, R205.reuse, 0x1, -R6 ;  /* 0x00000001cd0d7824 */ /* 0x040fe200078e0a06 */
[----:B------:R-:W-:Y:S01]  /*9de0*/  IABS R146, R146 ;  /* 0x0000009200927213 */ /* 0x000fe20000000000 */
[--C-:B------:R-:W-:Y:S01]  /*9df0*/  IMAD.IADD R142, R202, 0x1, -R5.reuse ;  /* 0x00000001ca8e7824 */ /* 0x100fe200078e0a05 */
[C---:B------:R-:W-:Y:S02]  /*9e00*/  ISETP.LT.OR P1, PT, R4.reuse, R204, P1 ;  /* 0x000000cc0400720c */ /* 0x040fe40000f21670 */
[----:B------:R-:W-:Y:S01]  /*9e10*/  ISETP.LT.OR P0, PT, R4, R201, P0 ;  /* 0x000000c90400720c */ /* 0x000fe20000701670 */
[----:B------:R-:W-:Y:S01]  /*9e20*/  IMAD.IADD R4, R205, 0x1, -R5 ;  /* 0x00000001cd047824 */ /* 0x000fe200078e0a05 */
[----:B------:R-:W-:Y:S01]  /*9e30*/  I2FP.F32.S32 R12, R12 ;  /* 0x0000000c000c7245 */ /* 0x000fe20000201400 */
[----:B-1----:R-:W-:Y:S01]  /*9e40*/  HMMA.16816.F32.BF16 R152, R8, R16, R152 ;  /* 0x000000100898723c */ /* 0x002fe20000041898 */
[----:B------:R-:W-:-:S02]  /*9e50*/  I2FP.F32.S32 R146, R146 ;  /* 0x0000009200927245 */ /* 0x000fc40000201400 */
[----:B------:R-:W-:Y:S01]  /*9e60*/  IABS R7, R7 ;  /* 0x0000000700077213 */ /* 0x000fe20000000000 */
[----:B------:R-:W-:Y:S01]  /*9e70*/  FFMA.FTZ R12, R12, -UR23, R161 ;  /* 0x800000170c0c7c23 */ /* 0x000fe200080100a1 */
[----:B------:R-:W-:Y:S01]  /*9e80*/  IABS R13, R13 ;  /* 0x0000000d000d7213 */ /* 0x000fe20000000000 */
[----:B------:R-:W-:Y:S01]  /*9e90*/  FFMA.FTZ R146, R146, -UR23, R163 ;  /* 0x8000001792927c23 */ /* 0x000fe200080100a3 */
[----:B------:R-:W-:Y:S01]  /*9ea0*/  IABS R4, R4 ;  /* 0x0000000400047213 */ /* 0x000fe20000000000 */
[----:B------:R-:W-:Y:S01]  /*9eb0*/  HMMA.16816.F32.BF16 R148, R8, R18, R148 ;  /* 0x000000120894723c */ /* 0x000fe20000041894 */
[----:B------:R-:W-:Y:S02]  /*9ec0*/  I2FP.F32.S32 R7, R7 ;  /* 0x0000000700077245 */ /* 0x000fe40000201400 */
[----:B------:R-:W-:Y:S02]  /*9ed0*/  I2FP.F32.S32 R13, R13 ;  /* 0x0000000d000d7245 */ /* 0x000fe40000201400 */
[----:B------:R-:W-:Y:S01]  /*9ee0*/  FSEL R144, R144, -INF , !P6 ;  /* 0xff80000090907808 */ /* 0x000fe20007000000 */
[----:B------:R-:W-:Y:S01]  /*9ef0*/  FFMA.FTZ R140, R7, -UR23, R158 ;  /* 0x80000017078c7c23 */ /* 0x000fe2000801009e */
[----:B------:R-:W-:Y:S01]  /*9f00*/  I2FP.F32.S32 R4, R4 ;  /* 0x0000000400047245 */ /* 0x000fe20000201400 */
[----:B------:R-:W-:Y:S01]  /*9f10*/  VIADD R7, R0, 0x30 ;  /* 0x0000003000077836 */ /* 0x000fe20000000000 */
[----:B------:R-:W-:Y:S01]  /*9f20*/  BAR.SYNC.DEFER_BLOCKING 0x0 ;  /* 0x0000000000007b1d */ /* 0x000fe20000010000 */
[-C--:B------:R-:W-:Y:S01]  /*9f30*/  ISETP.GE.AND P6, PT, R6, R203.reuse, PT ;  /* 0x000000cb0600720c */ /* 0x080fe20003fc6270 */
[----:B------:R-:W-:Y:S01]  /*9f40*/  FFMA.FTZ R13, R13, -UR23, R156 ;  /* 0x800000170d0d7c23 */ /* 0x000fe2000801009c */
[----:B------:R-:W-:Y:S01]  /*9f50*/  FSEL R143, R12, -INF , !P1 ;  /* 0xff8000000c8f7808 */ /* 0x000fe20004800000 */
[----:B------:R-:W-:Y:S01]  /*9f60*/  FFMA.FTZ R141, R4, -UR23, R157 ;  /* 0x80000017048d7c23 */ /* 0x000fe2000801009d */
[----:B------:R-:W-:Y:S01]  /*9f70*/  FSEL R146, R146, -INF , !P0 ;  /* 0xff80000092927808 */ /* 0x000fe20004000000 */
[----:B------:R-:W-:Y:S01]  /*9f80*/  IMAD.IADD R12, R205, 0x1, -R7 ;  /* 0x00000001cd0c7824 */ /* 0x000fe200078e0a07 */
[----:B------:R-:W-:Y:S01]  /*9f90*/  ISETP.GE.AND P1, PT, R6, R200, PT ;  /* 0x000000c80600720c */ /* 0x000fe20003f26270 */
[----:B------:R-:W-:Y:S01]  /*9fa0*/  VIADD R4, R0, 0x31 ;  /* 0x0000003100047836 */ /* 0x000fe20000000000 */
[----:B------:R-:W-:-:S02]  /*9fb0*/  ISETP.GE.AND P0, PT, R5, R203, PT ;  /* 0x000000cb0500720c */ /* 0x000fc40003f06270 */
[-C--:B------:R-:W-:Y:S01]  /*9fc0*/  ISETP.LT.OR P6, PT, R6, R204.reuse, P6 ;  /* 0x000000cc0600720c */ /* 0x080fe200037c1670 */
[--C-:B------:R-:W-:Y:S01]  /*9fd0*/  IMAD.IADD R8, R202, 0x1, -R4.reuse ;  /* 0x00000001ca087824 */ /* 0x100fe200078e0a04 */
[----:B------:R-:W-:Y:S01]  /*9fe0*/  ISETP.LT.OR P1, PT, R6, R201, P1 ;  /* 0x000000c90600720c */ /* 0x000fe20000f21670 */
[----:B------:R-:W-:Y:S01]  /*9ff0*/  IMAD.IADD R6, R205, 0x1, -R4 ;  /* 0x00000001cd067824 */ /* 0x000fe200078e0a04 */
[----:B------:R-:W-:Y:S02]  /*a000*/  ISETP.LT.OR P0, PT, R5, R204, P0 ;  /* 0x000000cc0500720c */ /* 0x000fe40000701670 */
[----:B------:R-:W-:Y:S02]  /*a010*/  FSEL R145, R13, -INF , !P6 ;  /* 0xff8000000d917808 */ /* 0x000fe40007000000 */
[----:B------:R-:W-:Y:S02]  /*a020*/  ISETP.GE.AND P6, PT, R5, R200, PT ;  /* 0x000000c80500720c */ /* 0x000fe40003fc6270 */
[----:B------:R-:W-:-:S02]  /*a030*/  FSEL R140, R140, -INF , !P1 ;  /* 0xff8000008c8c7808 */ /* 0x000fc40004800000 */
[----:B------:R-:W-:Y:S02]  /*a040*/  FSEL R141, R141, -INF , !P0 ;  /* 0xff8000008d8d7808 */ /* 0x000fe40004000000 */
[C---:B------:R-:W-:Y:S02]  /*a050*/  ISETP.GE.AND P1, PT, R7.reuse, R203, PT ;  /* 0x000000cb0700720c */ /* 0x040fe40003f26270 */
[----:B------:R-:W-:Y:S02]  /*a060*/  ISETP.GE.AND P0, PT, R7, R200, PT ;  /* 0x000000c80700720c */ /* 0x000fe40003f06270 */
[----:B------:R-:W-:Y:S02]  /*a070*/  IABS R142, R142 ;  /* 0x0000008e008e7213 */ /* 0x000fe40000000000 */
[----:B------:R-:W-:Y:S02]  /*a080*/  IABS R12, R12 ;  /* 0x0000000c000c7213 */ /* 0x000fe40000000000 */
[----:B------:R-:W-:Y:S01]  /*a090*/  ISETP.LT.OR P6, PT, R5, R201, P6 ;  /* 0x000000c90500720c */ /* 0x000fe200037c1670 */
[----:B------:R-:W-:Y:S01]  /*a0a0*/  IMAD.IADD R5, R202, 0x1, -R7 ;  /* 0x00000001ca057824 */ /* 0x000fe200078e0a07 */
[----:B------:R-:W-:-:S02]  /*a0b0*/  ISETP.LT.OR P1, PT, R7, R204, P1 ;  /* 0x000000cc0700720c */ /* 0x000fc40000f21670 */
[----:B------:R-:W-:Y:S02]  /*a0c0*/  ISETP.LT.OR P0, PT, R7, R201, P0 ;  /* 0x000000c90700720c */ /* 0x000fe40000701670 */
[----:B------:R-:W-:Y:S02]  /*a0d0*/  I2FP.F32.S32 R142, R142 ;  /* 0x0000008e008e7245 */ /* 0x000fe40000201400 */
[----:B------:R-:W-:Y:S02]  /*a0e0*/  I2FP.F32.S32 R7, R12 ;  /* 0x0000000c00077245 */ /* 0x000fe40000201400 */
[----:B------:R-:W-:Y:S01]  /*a0f0*/  IABS R5, R5 ;  /* 0x0000000500057213 */ /* 0x000fe20000000000 */
[----:B------:R-:W-:Y:S01]  /*a100*/  FFMA.FTZ R142, R142, -UR23, R159 ;  /* 0x800000178e8e7c23 */ /* 0x000fe2000801009f */
[----:B------:R-:W-:Y:S01]  /*a110*/  IABS R6, R6 ;  /* 0x0000000600067213 */ /* 0x000fe20000000000 */
[----:B------:R-:W-:Y:S01]  /*a120*/  FFMA.FTZ R7, R7, -UR23, R152 ;  /* 0x8000001707077c23 */ /* 0x000fe20008010098 */
[----:B------:R-:W-:-:S02]  /*a130*/  I2FP.F32.S32 R5, R5 ;  /* 0x0000000500057245 */ /* 0x000fc40000201400 */
[----:B------:R-:W-:Y:S02]  /*a140*/  FSEL R142, R142, -INF , !P6 ;  /* 0xff8000008e8e7808 */ /* 0x000fe40007000000 */
[----:B------:R-:W-:Y:S01]  /*a150*/  FSEL R171, R7, -INF , !P1 ;  /* 0xff80000007ab7808 */ /* 0x000fe20004800000 */
[----:B------:R-:W-:Y:S01]  /*a160*/  VIADD R7, R0, 0x38 ;  /* 0x0000003800077836 */ /* 0x000fe20000000000 */
[C---:B------:R-:W-:Y:S01]  /*a170*/  ISETP.GE.AND P6, PT, R4.reuse, R203, PT ;  /* 0x000000cb0400720c */ /* 0x040fe20003fc6270 */
[----:B------:R-:W-:Y:S01]  /*a180*/  FFMA.FTZ R5, R5, -UR23, R154 ;  /* 0x8000001705057c23 */ /* 0x000fe2000801009a */
[C---:B------:R-:W-:Y:S01]  /*a190*/  ISETP.GE.AND P1, PT, R4.reuse, R200, PT ;  /* 0x000000c80400720c */ /* 0x040fe20003f26270 */
[--C-:B------:R-:W-:Y:S01]  /*a1a0*/  IMAD.IADD R9, R205, 0x1, -R7.reuse ;  /* 0x00000001cd097824 */ /* 0x100fe200078e0a07 */
[----:B------:R-:W-:Y:S01]  /*a1b0*/  ISETP.LT.OR P6, PT, R4, R204, P6 ;  /* 0x000000cc0400720c */ /* 0x000fe200037c1670 */
[----:B------:R-:W-:Y:S01]  /*a1c0*/  VIADD R0, R0, 0x39 ;  /* 0x0000003900007836 */ /* 0x000fe20000000000 */
[----:B------:R-:W-:Y:S01]  /*a1d0*/  ISETP.LT.OR P1, PT, R4, R201, P1 ;  /* 0x000000c90400720c */ /* 0x000fe20000f21670 */
[----:B------:R-:W-:Y:S01]  /*a1e0*/  IMAD.IADD R4, R202, 0x1, -R7 ;  /* 0x00000001ca047824 */ /* 0x000fe200078e0a07 */
[----:B------:R-:W-:-:S02]  /*a1f0*/  I2FP.F32.S32 R6, R6 ;  /* 0x0000000600067245 */ /* 0x000fc40000201400 */
[----:B------:R-:W-:Y:S02]  /*a200*/  FSEL R166, R5, -INF , !P0 ;  /* 0xff80000005a67808 */ /* 0x000fe40004000000 */
[----:B------:R-:W-:Y:S01]  /*a210*/  IABS R4, R4 ;  /* 0x0000000400047213 */ /* 0x000fe20000000000 */
[----:B------:R-:W-:Y:S01]  /*a220*/  FFMA.FTZ R6, R6, -UR23, R153 ;  /* 0x8000001706067c23 */ /* 0x000fe20008010099 */
[----:B------:R-:W-:Y:S02]  /*a230*/  IABS R5, R9 ;  /* 0x0000000900057213 */ /* 0x000fe40000000000 */
[----:B------:R-:W-:Y:S02]  /*a240*/  IABS R8, R8 ;  /* 0x0000000800087213 */ /* 0x000fe40000000000 */
[----:B------:R-:W-:Y:S01]  /*a250*/  I2FP.F32.S32 R9, R4 ;  /* 0x0000000400097245 */ /* 0x000fe20000201400 */
[--C-:B------:R-:W-:Y:S01]  /*a260*/  IMAD.IADD R4, R205, 0x1, -R0.reuse ;  /* 0x00000001cd047824 */ /* 0x100fe200078e0a00 */
[----:B------:R-:W-:Y:S01]  /*a270*/  FSEL R169, R6, -INF , !P6 ;  /* 0xff80000006a97808 */ /* 0x000fe20007000000 */
[----:B------:R-:W-:Y:S01]  /*a280*/  IMAD.IADD R6, R202, 0x1, -R0 ;  /* 0x00000001ca067824 */ /* 0x000fe200078e0a00 */
[----:B------:R-:W-:Y:S01]  /*a290*/  ISETP.GE.AND P6, PT, R7, R200, PT ;  /* 0x000000c80700720c */ /* 0x000fe20003fc6270 */
[----:B------:R-:W-:Y:S01]  /*a2a0*/  FFMA.FTZ R9, R9, -UR23, R150 ;  /* 0x8000001709097c23 */ /* 0x000fe20008010096 */
[----:B------:R-:W-:-:S02]  /*a2b0*/  I2FP.F32.S32 R8, R8 ;  /* 0x0000000800087245 */ /* 0x000fc40000201400 */
[C---:B------:R-:W-:Y:S02]  /*a2c0*/  ISETP.LT.OR P6, PT, R7.reuse, R201, P6 ;  /* 0x000000c90700720c */ /* 0x040fe400037c1670 */
[----:B------:R-:W-:Y:S01]  /*a2d0*/  I2FP.F32.S32 R5, R5 ;  /* 0x0000000500057245 */ /* 0x000fe20000201400 */
[----:B------:R-:W-:Y:S01]  /*a2e0*/  FFMA.FTZ R8, R8, -UR23, R155 ;  /* 0x8000001708087c23 */ /* 0x000fe2000801009b */
[----:B------:R-:W-:Y:S02]  /*a2f0*/  ISETP.GE.AND P0, PT, R7, R203, PT ;  /* 0x000000cb0700720c */ /* 0x000fe40003f06270 */
[----:B------:R-:W-:Y:S01]  /*a300*/  FSEL R162, R9, -INF , !P6 ;  /* 0xff80000009a27808 */ /* 0x000fe20007000000 */
[----:B------:R-:W-:Y:S01]  /*a310*/  FFMA.FTZ R5, R5, -UR23, R148 ;  /* 0x8000001705057c23 */ /* 0x000fe20008010094 */
[----:B------:R-:W-:Y:S02]  /*a320*/  IABS R4, R4 ;  /* 0x0000000400047213 */ /* 0x000fe40000000000 */
[----:B------:R-:W-:-:S02]  /*a330*/  PLOP3.LUT P6, PT, PT, PT, UP0, 0x80, 0x0 ;  /* 0x000000000000781c */ /* 0x000fc40003fcf008 */
[----:B------:R-:W-:Y:S02]  /*a340*/  IABS R6, R6 ;  /* 0x0000000600067213 */ /* 0x000fe40000000000 */
[----:B------:R-:W-:Y:S02]  /*a350*/  ISETP.LT.OR P0, PT, R7, R204, P0 ;  /* 0x000000cc0700720c */ /* 0x000fe40000701670 */
[----:B------:R-:W-:Y:S02]  /*a360*/  FSEL R164, R8, -INF , !P1 ;  /* 0xff80000008a47808 */ /* 0x000fe40004800000 */
[----:B------:R-:W-:Y:S02]  /*a370*/  I2FP.F32.S32 R8, R4 ;  /* 0x0000000400087245 */ /* 0x000fe40000201400 */
[----:B------:R-:W-:Y:S02]  /*a380*/  I2FP.F32.S32 R4, R6 ;  /* 0x0000000600047245 */ /* 0x000fe40000201400 */
[----:B------:R-:W-:Y:S01]  /*a390*/  FSEL R167, R5, -INF , !P0 ;  /* 0xff80000005a77808 */ /* 0x000fe20004000000 */
[----:B------:R-:W-:Y:S01]  /*a3a0*/  FFMA.FTZ R149, R8, -UR23, R149 ;  /* 0x8000001708957c23 */ /* 0x000fe20008010095 */
[----:B------:R-:W-:Y:S01]  /*a3b0*/  ISETP.GE.AND P1, PT, R0, R203, PT ;  /* 0x000000cb0000720c */ /* 0x000fe20003f26270 */
[----:B------:R-:W-:Y:S01]  /*a3c0*/  FFMA.FTZ R4, R4, -UR23, R151 ;  /* 0x8000001704047c23 */ /* 0x000fe20008010097 */
[----:B------:R-:W-:-:S02]  /*a3d0*/  ISETP.GE.AND P0, PT, R0, R200, PT ;  /* 0x000000c80000720c */ /* 0x000fc40003f06270 */
        /* <DEDUP_REMOVED lines=74> */
[----:B------:R-:W-:Y:S01]  /*a880*/  UIMAD UR4, UR7, UR17, UR4 ;  /* 0x00000011070472a4 */ /* 0x000fe2000f8e0204 */
[----:B------:R-:W-:-:S03]  /*a890*/  UMOV UR16, UR28 ;  /* 0x0000001c00107c82 */ /* 0x000fc60008000000 */
[----:B------:R-:W-:Y:S01]  /*a8a0*/  UIADD3 UR9, UR29, UR4, URZ ;  /* 0x000000041d097290 */ /* 0x000fe2000fffe03f */
[----:B------:R-:W-:Y:S11]  /*a8b0*/  BRA `(.L_x_5741) ;  /* 0x0000000000087947 */ /* 0x000ff60003800000 */
.L_x_5740:
[----:B------:R-:W-:-:S04]  /*a8c0*/  ULEA UR16, -UR8, URZ, 0x6 ;  /* 0x0000003f08107291 */ /* 0x000fc8000f8e313f */
[----:B------:R-:W-:-:S12]  /*a8d0*/  USHF.R.S32.HI UR9, URZ, 0x1f, UR16 ;  /* 0x0000001f3f097899 */ /* 0x000fd80008011410 */
.L_x_5741:
        /* <DEDUP_REMOVED lines=122> */
.L_x_5743:
[----:B------:R-:W-:Y:S05]  /*b080*/  BSYNC B0 ;  /* 0x0000000000007941 */ /* 0x000fea0003800000 */
.L_x_5742:
[----:B------:R-:W0:Y:S01]  /*b090*/  LDGDEPBAR ;  /* 0x00000000000079af */ /* 0x000e220000000000 */
[----:B-12---:R-:W-:Y:S01]  /*b0a0*/  IMAD.U32 R5, RZ, RZ, UR16 ;  /* 0x00000010ff057e24 */ /* 0x006fe2000f8e00ff */
[----:B------:R-:W-:Y:S01]  /*b0b0*/  MOV R0, UR9 ;  /* 0x0000000900007c02 */ /* 0x000fe20008000f00 */
[----:B------:R-:W-:-:S03]  /*b0c0*/  IMAD.U32 R4, RZ, RZ, UR16 ;  /* 0x00000010ff047e24 */ /* 0x000fc6000f8e00ff */
[----:B------:R-:W-:-:S04]  /*b0d0*/  LEA R210, P0, R5, R210, 0x1 ;  /* 0x000000d205d27211 */ /* 0x000fc800078008ff */
[----:B------:R-:W-:-:S09]  /*b0e0*/  LEA.HI.X R209, R4, R209, R0, 0x1, P0 ;  /* 0x000000d104d17211 */ /* 0x000fd200000f0c00 */
.L_x_5739:
        /* <DEDUP_REMOVED lines=62> */
[----:B------:R-:W-:Y:S01]  /*b4d0*/  FMUL.FTZ R160, R4, UR18 ;  /* 0x0000001204a07c20 */ /* 0x000fe20008410000 */
[----:B------:R-:W-:Y:S01]  /*b4e0*/  FMUL.FTZ R3, R6, UR18 ;  /* 0x0000001206037c20 */ /* 0x000fe20008410000 */
[----:B------:R-:W-:Y:S01]  /*b4f0*/  MUFU.EX2 R156, R156 ;  /* 0x0000009c009c7308 */ /* 0x000fe20000000800 */
[----:B------:R-:W2:Y:S01]  /*b500*/  LDSM.16.MT88.4 R32, [R184+0xc000] ;  /* 0x00c00000b820783b */ /* 0x000ea20000004200 */
[--C-:B------:R-:W-:Y:S01]  /*b510*/  FFMA.FTZ R170, R207, UR18, -R168.reuse ;  /* 0x00000012cfaa7c23 */ /* 0x100fe200080108a8 */
[--C-:B------:R-:W-:Y:S01]  /*b520*/  FFMA.FTZ R217, R137, UR18, -R168.reuse ;  /* 0x0000001289d97c23 */ /* 0x100fe200080108a8 */
[--C-:B------:R-:W-:Y:S01]  /*b530*/  FFMA.FTZ R207, R139, UR18, -R168.reuse ;  /* 0x000000128bcf7c23 */ /* 0x100fe200080108a8 */
[--C-:B------:R-:W-:Y:S01]  /*b540*/  FFMA.FTZ R214, R208, UR18, -R163.reuse ;  /* 0x00000012d0d67c23 */ /* 0x100fe200080108a3 */
[----:B------:R-:W-:Y:S01]  /*b550*/  LDSM.16.MT88.4 R136, [R184+0x10000] ;  /* 0x01000000b888783b */ /* 0x000fe20000004200 */
[--C-:B------:R-:W-:Y:S01]  /*b560*/  FFMA.FTZ R219, R220, UR18, -R163.reuse ;  /* 0x00000012dcdb7c23 */ /* 0x100fe200080108a3 */
[----:B------:R-:W3:Y:S01]  /*b570*/  MUFU.EX2 R155, R155 ;  /* 0x0000009b009b7308 */ /* 0x000ee20000000800 */
        /* <DEDUP_REMOVED lines=13> */
[--C-:B------:R-:W-:Y:S01]  /*b650*/  FFMA.FTZ R164, R164, UR18, -R163.reuse ;  /* 0x00000012a4a47c23 */ /* 0x100fe200080108a3 */
[----:B------:R-:W-:Y:S01]  /*b660*/  LDSM.16.MT88.4 R140, [R186+0xf000] ;  /* 0x00f00000ba8c783b */ /* 0x000fe20000004200 */
[----:B------:R-:W4:Y:S01]  /*b670*/  MUFU.EX2 R153, R153 ;  /* 0x0000009900997308 */ /* 0x000f220000000800 */
[----:B---3--:R-:W-:Y:S01]  /*b680*/  F2FP.BF16.F32.PACK_AB R4, R155, R156 ;  /* 0x0000009c9b04723e */ /* 0x008fe200000010ff */
[--C-:B------:R-:W-:Y:S01]  /*b690*/  FFMA.FTZ R162, R162, UR18, -R163.reuse ;  /* 0x00000012a2a27c23 */ /* 0x100fe200080108a3 */
[----:B------:R-:W-:-:S05]  /*b6a0*/  FFMA.FTZ R161, R161, UR18, -R163 ;  /* 0x00000012a1a17c23 */ /* 0x000fca00080108a3 */
        /* <DEDUP_REMOVED lines=9> */
[----:B------:R-:W4:Y:S01]  /*b740*/  MUFU.EX2 R170, R170 ;  /* 0x000000aa00aa7308 */ /* 0x000f220000000800 */
        /* <DEDUP_REMOVED lines=23> */
[----:B------:R-:W3:Y:S01]  /*b8c0*/  LDSM.16.MT88.4 R116, [R188+0xe000] ;  /* 0x00e00000bc74783b */ /* 0x000ee20000004200 */
        /* <DEDUP_REMOVED lines=11> */
[----:B------:R-:W1:Y:S01]  /*b980*/  MUFU.EX2 R217, R217 ;  /* 0x000000d900d97308 */ /* 0x000e620000000800 */
        /* <DEDUP_REMOVED lines=15> */
[----:B------:R-:W5:Y:S01]  /*ba80*/  MUFU.EX2 R207, R207 ;  /* 0x000000cf00cf7308 */ /* 0x000f620000000800 */
[-C--:B------:R-:W-:Y:S01]  /*ba90*/  FMUL.FTZ R92, R92, R160.reuse ;  /* 0x000000a05c5c7220 */ /* 0x080fe20000410000 */
[-C--:B------:R-:W-:Y:S01]  /*baa0*/  FMUL.FTZ R93, R93, R160.reuse ;  /* 0x000000a05d5d7220 */ /* 0x080fe20000410000 */
[----:B------:R-:W-:Y:S01]  /*bab0*/  LDSM.16.MT88.4 R120, [R188+0xe800] ;  /* 0x00e80000bc78783b */ /* 0x000fe20000004200 */
[C---:B--2---:R-:W-:Y:S01]  /*bac0*/  HMMA.16816.F32.BF16 R100, R4.reuse, R32, R108 ;  /* 0x000000200464723c */ /* 0x044fe2000004186c */
[-C--:B------:R-:W-:Y:S01]  /*bad0*/  FMUL.FTZ R94, R94, R3.reuse ;  /* 0x000000035e5e7220 */ /* 0x080fe20000410000 */
[-C--:B------:R-:W-:Y:S01]  /*bae0*/  FMUL.FTZ R95, R95, R3.reuse ;  /* 0x000000035f5f7220 */ /* 0x080fe20000410000 */
[----:B------:R-:W2:Y:S01]  /*baf0*/  LDSM.16.MT88.4 R108, [R185+0xe000] ;  /* 0x00e00000b96c783b */ /* 0x000ea20000004200 */
[----:B------:R4:W-:Y:S01]  /*bb00*/  MUFU.EX2 R208, R135 ;  /* 0x0000008700d07308 */ /* 0x0009e20000000800 */
        /* <DEDUP_REMOVED lines=16> */
[----:B----4-:R-:W-:Y:S01]  /*bc10*/  LDSM.16.MT88.4 R132, [R188+0xc800] ;  /* 0x00c80000bc84783b */ /* 0x010fe20000004200 */
[----:B---3--:R-:W-:Y:S01]  /*bc20*/  HMMA.16816.F32.BF16 R40, R4, R116, R104 ;  /* 0x000000740428723c */ /* 0x008fe20000041868 */
[----:B------:R-:W-:-:S02]  /*bc30*/  FADD.FTZ R155, R155, R156 ;  /* 0x0000009c9b9b7221 */ /* 0x000fc40000010000 */
[----:B------:R-:W3:Y:S02]  /*bc40*/  LDSM.16.MT88.4 R104, [R184+0xe000] ;  /* 0x00e00000b868783b */ /* 0x000ee40000004200 */
[----:B------:R-:W-:Y:S01]  /*bc50*/  FADD.FTZ R154, R154, R155 ;  /* 0x0000009b9a9a7221 */ /* 0x000fe20000010000 */
[C---:B------:R-:W-:Y:S01]  /*bc60*/  HMMA.16816.F32.BF16 R36, R4.reuse, R118, R36 ;  /* 0x000000760424723c */ /* 0x040fe20000041824 */
[-C--:B------:R-:W-:Y:S01]  /*bc70*/  FMUL.FTZ R116, R44, R160.reuse ;  /* 0x000000a02c747220 */ /* 0x080fe20000410000 */
[-C--:B------:R-:W-:Y:S01]  /*bc80*/  FMUL.FTZ R117, R45, R160.reuse ;  /* 0x000000a02d757220 */ /* 0x080fe20000410000 */
[-C--:B------:R-:W-:Y:S01]  /*bc90*/  FMUL.FTZ R44, R48, R160.reuse ;  /* 0x000000a0302c7220 */ /* 0x080fe20000410000 */
[----:B------:R-:W-:Y:S01]  /*bca0*/  FMUL.FTZ R45, R49, R160 ;  /* 0x000000a0312d7220 */ /* 0x000fe20000410000 */
[----:B------:R-:W-:Y:S01]  /*bcb0*/  MUFU.EX2 R216, R216 ;  /* 0x000000d800d87308 */ /* 0x000fe20000000800 */
[----:B------:R-:W-:Y:S01]  /*bcc0*/  HMMA.16816.F32.BF16 R92, R4, R136, R92 ;  /* 0x00000088045c723c */ /* 0x000fe2000004185c */
[-C--:B------:R-:W-:Y:S01]  /*bcd0*/  FMUL.FTZ R118, R46, R3.reuse ;  /* 0x000000032e767220 */ /* 0x080fe20000410000 */
[-C--:B------:R-:W-:Y:S01]  /*bce0*/  FMUL.FTZ R119, R47, R3.reuse ;  /* 0x000000032f777220 */ /* 0x080fe20000410000 */
[-C--:B------:R-:W-:Y:S01]  /*bcf0*/  FMUL.FTZ R46, R50, R3.reuse ;  /* 0x00000003322e7220 */ /* 0x080fe20000410000 */
[----:B------:R-:W-:Y:S01]  /*bd00*/  FMUL.FTZ R47, R51, R3 ;  /* 0x00000003332f7220 */ /* 0x000fe20000410000 */
[----:B------:R-:W-:-:S02]  /*bd10*/  FADD.FTZ R153, R153, R154 ;  /* 0x0000009a99997221 */ /* 0x000fc40000010000 */
[----:B------:R-:W4:Y:S02]  /*bd20*/  MUFU.EX2 R221, R221 ;  /* 0x000000dd00dd7308 */ /* 0x000f240000000800 */
        /* <DEDUP_REMOVED lines=23> */
[----:B------:R-:W4:Y:S02]  /*bea0*/  MUFU.EX2 R223, R223 ;  /* 0x000000df00df7308 */ /* 0x000f240000000800 */
[C---:B---3--:R-:W-:Y:S06]  /*beb0*/  HMMA.16816.F32.BF16 R64, R4.reuse, R104, R116 ;  /* 0x000000680440723c */ /* 0x048fec0000041874 */
        /* <DEDUP_REMOVED lines=25> */
[----:B------:R-:W-:Y:S02]  /*c050*/  MUFU.EX2 R222, R222 ;  /* 0x000000de00de7308 */ /* 0x000fe40000000800 */
[----:B------:R-:W-:Y:S01]  /*c060*/  HMMA.16816.F32.BF16 R84, R4, R110, R112 ;  /* 0x0000006e0454723c */ /* 0x000fe20000041870 */
[----:B------:R-:W2:Y:S01]  /*c070*/  LDSM.16.MT88.4 R112, [R186+0xe800] ;  /* 0x00e80000ba70783b */ /* 0x000ea20000004200 */
[----:B------:R-:W-:-:S03]  /*c080*/  FADD.FTZ R3, R2, R3 ;  /* 0x0000000302037221 */ /* 0x000fc60000010000 */
[----:B------:R-:W2:Y:S01]  /*c090*/  LDSM.16.MT88.4 R108, [R185+0xe800] ;  /* 0x00e80000b96c783b */ /* 0x000ea20000004200 */
[----:B------:R-:W2:Y:S01]  /*c0a0*/  MUFU.EX2 R227, R227 ;  /* 0x000000e300e37308 */ /* 0x000ea20000000800 */
[----:B------:R-:W-:-:S04]  /*c0b0*/  FADD.FTZ R0, R0, R3 ;  /* 0x0000000300007221 */ /* 0x000fc80000010000 */
[----:B------:R-:W-:Y:S01]  /*c0c0*/  FADD.FTZ R159, R159, R0 ;  /* 0x000000009f9f7221 */ /* 0x000fe20000010000 */
[----:B------:R-:W-:Y:S01]  /*c0d0*/  FADD.FTZ R0, R170, R153 ;  /* 0x00000099aa007221 */ /* 0x000fe20000010000 */
[----:B---3--:R-:W-:Y:S01]  /*c0e0*/  HMMA.16816.F32.BF16 R80, R4, R104, R80 ;  /* 0x000000680450723c */ /* 0x008fe20000041850 */
[----:B------:R-:W-:Y:S02]  /*c0f0*/  MUFU.EX2 R224, R224 ;  /* 0x000000e000e07308 */ /* 0x000fe40000000800 */
[----:B------:R-:W-:-:S03]  /*c100*/  FADD.FTZ R0, R217, R0 ;  /* 0x00000000d9007221 */ /* 0x000fc60000010000 */
[C---:B------:R-:W-:Y:S01]  /*c110*/  HMMA.16816.F32.BF16 R88, R4.reuse, R106, R88 ;  /* 0x0000006a0458723c */ /* 0x040fe20000041858 */
[----:B------:R-:W-:Y:S01]  /*c120*/  F2FP.BF16.F32.PACK_AB R104, R217, R170 ;  /* 0x000000aad968723e */ /* 0x000fe200000010ff */
[----:B-----5:R-:W-:Y:S01]  /*c130*/  FADD.FTZ R3, R207, R0 ;  /* 0x00000000cf037221 */ /* 0x020fe20000010000 */
[----:B------:R-:W-:Y:S01]  /*c140*/  F2FP.BF16.F32.PACK_AB R105, R219, R214 ;  /* 0x000000d6db69723e */ /* 0x000fe200000010ff */
[----:B------:R-:W3:Y:S01]  /*c150*/  MUFU.EX2 R229, R229 ;  /* 0x000000e500e57308 */ /* 0x000ee20000000800 */
[----:B------:R-:W-:Y:S01]  /*c160*/  FADD.FTZ R214, R214, R159 ;  /* 0x0000009fd6d67221 */ /* 0x000fe20000010000 */
[----:B------:R-:W-:Y:S01]  /*c170*/  HMMA.16816.F32.BF16 R4, R4, R138, R96 ;  /* 0x0000008a0404723c */ /* 0x000fe20000041860 */
[C---:B------:R-:W-:Y:S01]  /*c180*/  F2FP.BF16.F32.PACK_AB R106, R208.reuse, R207 ;  /* 0x000000cfd06a723e */ /* 0x040fe200000010ff */
[----:B------:R-:W-:Y:S01]  /*c190*/  LDSM.16.MT88.4 R96, [R185+0x10800] ;  /* 0x01080000b960783b */ /* 0x000fe20000004200 */
[----:B----4-:R-:W-:Y:S01]  /*c1a0*/  F2FP.BF16.F32.PACK_AB R107, R221, R216 ;  /* 0x000000d8dd6b723e */ /* 0x010fe200000010ff */
[----:B------:R-:W-:Y:S01]  /*c1b0*/  FADD.FTZ R219, R219, R214 ;  /* 0x000000d6dbdb7221 */ /* 0x000fe20000010000 */
[----:B------:R-:W-:Y:S01]  /*c1c0*/  FADD.FTZ R3, R208, R3 ;  /* 0x00000003d0037221 */ /* 0x000fe20000010000 */
[----:B------:R-:W-:Y:S01]  /*c1d0*/  LDSM.16.MT88.4 R136, [R184+0xf000] ;  /* 0x00f00000b888783b */ /* 0x000fe20000004200 */
[----:B------:R-:W-:Y:S01]  /*c1e0*/  MUFU.EX2 R164, R164 ;  /* 0x000000a400a47308 */ /* 0x000fe20000000800 */
[----:B------:R-:W-:-:S02]  /*c1f0*/  FADD.FTZ R216, R216, R219 ;  /* 0x000000dbd8d87221 */ /* 0x000fc40000010000 */
[----:B-1----:R-:W-:Y:S02]  /*c200*/  HMMA.16816.F32.BF16 R20, R104, R116, R20 ;  /* 0x000000746814723c */ /* 0x002fe40000041814 */
[----:B------:R-:W-:-:S03]  /*c210*/  FADD.FTZ R221, R221, R216 ;  /* 0x000000d8dddd7221 */ /* 0x000fc60000010000 */
[----:B------:R-:W-:Y:S01]  /*c220*/  MUFU.EX2 R162, R162 ;  /* 0x000000a200a27308 */ /* 0x000fe20000000800 */
[C---:B------:R-:W-:Y:S01]  /*c230*/  HMMA.16816.F32.BF16 R16, R104.reuse, R118, R16 ;  /* 0x000000766810723c */ /* 0x040fe20000041810 */
[----:B------:R-:W1:Y:S05]  /*c240*/  LDSM.16.MT88.4 R116, [R184+0xe800] ;  /* 0x00e80000b874783b */ /* 0x000e6a0000004200 */
[C---:B------:R-:W-:Y:S01]  /*c250*/  HMMA.16816.F32.BF16 R28, R104.reuse, R128, R28 ;  /* 0x00000080681c723c */ /* 0x040fe2000004181c */
[----:B------:R-:W4:Y:S05]  /*c260*/  MUFU.EX2 R161, R161 ;  /* 0x000000a100a17308 */ /* 0x000f2a0000000800 */
[C---:B------:R-:W-:Y:S01]  /*c270*/  HMMA.16816.F32.BF16 R24, R104.reuse, R130, R24 ;  /* 0x000000826818723c */ /* 0x040fe20000041818 */
[----:B------:R-:W5:Y:S05]  /*c280*/  LDSM.16.MT88.4 R128, [R188+0x10800] ;  /* 0x01080000bc80783b */ /* 0x000f6a0000004200 */
        /* <DEDUP_REMOVED lines=28> */
[----:B---3--:R-:W-:Y:S01]  /*c450*/  F2FP.BF16.F32.PACK_AB R99, R229, R224 ;  /* 0x000000e0e563723e */ /* 0x008fe200000010ff */
[----:B------:R-:W-:-:S02]  /*c460*/  FADD.FTZ R227, R227, R222 ;  /* 0x000000dee3e37221 */ /* 0x000fc40000010000 */
        /* <DEDUP_REMOVED lines=9> */
[----:B------:R-:W2:Y:S05]  /*c500*/  LDSM.16.MT88.4 R8, [R188+0x11000] ;  /* 0x01100000bc08783b */ /* 0x000eaa0000004200 */
[C---:B----4-:R-:W-:Y:S06]  /*c510*/  HMMA.16816.F32.BF16 R112, R96.reuse, R108, R28 ;  /* 0x0000006c6070723c */ /* 0x050fec000004181c */
[C---:B------:R-:W-:Y:S06]  /*c520*/  HMMA.16816.F32.BF16 R28, R96.reuse, R144, R40 ;  /* 0x00000090601c723c */ /* 0x040fec0000041828 */
[----:B------:R-:W-:Y:S01]  /*c530*/  HMMA.16816.F32.BF16 R40, R96, R146, R36 ;  /* 0x000000926028723c */ /* 0x000fe20000041824 */
[----:B------:R-:W3:Y:S04]  /*c540*/  LDSM.16.MT88.4 R36, [R186+0x11000] ;  /* 0x01100000ba24783b */ /* 0x000ee80000004200 */
[----:B------:R-:W-:Y:S01]  /*c550*/  LDSM.16.MT88.4 R144, [R184+0x11000] ;  /* 0x01100000b890783b */ /* 0x000fe20000004200 */
[C---:B------:R-:W-:Y:S06]  /*c560*/  HMMA.16816.F32.BF16 R76, R104.reuse, R120, R76 ;  /* 0x00000078684c723c */ /* 0x040fec000004184c */
[----:B------:R-:W-:Y:S01]  /*c570*/  HMMA.16816.F32.BF16 R84, R104, R122, R84 ;  /* 0x0000007a6854723c */ /* 0x000fe20000041854 */
[----:B------:R-:W-:Y:S05]  /*c580*/  LDSM.16.MT88.4 R104, [R185+0xd800] ;  /* 0x00d80000b968783b */ /* 0x000fea0000004200 */
[C---:B-1----:R-:W-:Y:S06]  /*c590*/  HMMA.16816.F32.BF16 R120, R96.reuse, R116, R20 ;  /* 0x000000746078723c */ /* 0x042fec0000041814 */
[C---:B------:R-:W-:Y:S06]  /*c5a0*/  HMMA.16816.F32.BF16 R20, R96.reuse, R132, R56 ;  /* 0x000000846014723c */ /* 0x040fec0000041838 */
[C---:B------:R-:W-:Y:S01]  /*c5b0*/  HMMA.16816.F32.BF16 R56, R96.reuse, R134, R52 ;  /* 0x000000866038723c */ /* 0x040fe20000041834 */
[----:B------:R-:W1:Y:S04]  /*c5c0*/  LDSM.16.MT88.4 R132, [R185+0x11000] ;  /* 0x01100000b984783b */ /* 0x000e680000004200 */
[----:B------:R-:W-:Y:S01]  /*c5d0*/  LDSM.16.MT88.4 R52, [R186+0xf800] ;  /* 0x00f80000ba34783b */ /* 0x000fe20000004200 */
[C---:B--2---:R-:W-:Y:S06]  /*c5e0*/  HMMA.16816.F32.BF16 R12, R96.reuse, R8, R72 ;  /* 0x00000008600c723c */ /* 0x044fec0000041848 */
[C---:B------:R-:W-:Y:S01]  /*c5f0*/  HMMA.16816.F32.BF16 R72, R96.reuse, R10, R68 ;  /* 0x0000000a6048723c */ /* 0x040fe20000041844 */
[----:B------:R-:W-:Y:S05]  /*c600*/  LDSM.16.MT88.4 R68, [R184+0xf800] ;  /* 0x00f80000b844783b */ /* 0x000fea0000004200 */
[C---:B------:R-:W-:Y:S06]  /*c610*/  HMMA.16816.F32.BF16 R108, R96.reuse, R110, R24 ;  /* 0x0000006e606c723c */ /* 0x040fec0000041818 */
[C---:B---3--:R-:W-:Y:S06]  /*c620*/  HMMA.16816.F32.BF16 R76, R96.reuse, R36, R76 ;  /* 0x00000024604c723c */ /* 0x048fec000004184c */
        /* <DEDUP_REMOVED lines=16> */
[C---:B-1----:R-:W-:Y:S01]  /*c730*/  HMMA.16816.F32.BF16 R84, R96.reuse, R132, R80 ;  /* 0x000000846054723c */ /* 0x042fe20000041850 */
[--C-:B------:R-:W-:Y:S01]  /*c740*/  FFMA.FTZ R148, R171, UR18, -R168.reuse ;  /* 0x00000012ab947c23 */ /* 0x100fe200080108a8 */
[----:B------:R-:W-:Y:S01]  /*c750*/  FFMA.FTZ R149, R169, UR18, -R168 ;  /* 0x00000012a9957c23 */ /* 0x000fe200080108a8 */
        /* <DEDUP_REMOVED lines=12> */
[----:B------:R-:W-:-:S04]  /*c820*/  FADD.FTZ R148, R148, R225 ;  /* 0x000000e194947221 */ /* 0x000fc80000010000 */
        /* <DEDUP_REMOVED lines=37> */
.L_x_5736:
[----:B------:R-:W-:Y:S05]  /*ca80*/  @!P6 BRA `(.L_x_5744) ;  /* 0x00000048006ce947 */ /* 0x000fea0003800000 */
[----:B------:R-:W-:Y:S01]  /*ca90*/  ULDC UR14, c[0x0][0x380] ;  /* 0x0000e000000e7ab9 */ /* 0x000fe20000000800 */
[----:B------:R-:W-:Y:S01]  /*caa0*/  ULEA UR25, -UR8, URZ, 0x6 ;  /* 0x0000003f08197291 */ /* 0x000fe2000f8e313f */
[----:B------:R-:W-:Y:S01]  /*cab0*/  IMAD.U32 R2, RZ, RZ, UR14 ;  /* 0x0000000eff027e24 */ /* 0x000fe2000f8e00ff */
[----:B------:R-:W-:Y:S01]  /*cac0*/  IABS R0, UR14 ;  /* 0x0000000e00007c13 */ /* 0x000fe20008000000 */
[----:B------:R-:W-:Y:S01]  /*cad0*/  ULEA UR4, -UR6, URZ, 0x6 ;  /* 0x0000003f06047291 */ /* 0x000fe2000f8e313f */
[----:B------:R-:W-:Y:S02]  /*cae0*/  UMOV UR28, URZ ;  /* 0x0000003f001c7c82 */ /* 0x000fe40008000000 */
[----:B------:R-:W-:Y:S01]  /*caf0*/  IABS R2, R2 ;  /* 0x0000000200027213 */ /* 0x000fe20000000000 */
[----:B------:R-:W-:Y:S01]  /*cb00*/  UMOV UR32, URZ ;  /* 0x0000003f00207c82 */ /* 0x000fe20008000000 */
[----:B------:R-:W-:Y:S01]  /*cb10*/  R2UR UR7, R0 ;  /* 0x00000000000772ca */ /* 0x000fe200000e0000 */
[----:B------:R-:W-:Y:S01]  /*cb20*/  USHF.R.S32.HI UR16, URZ, 0x1f, UR4 ;  /* 0x0000001f3f107899 */ /* 0x000fe20008011404 */
[----:B------:R-:W-:Y:S01]  /*cb30*/  R2UR UR9, R2 ;  /* 0x00000000020972ca */ /* 0x000fe200000e0000 */
[----:B------:R-:W-:Y:S01]  /*cb40*/  IMAD.U32 R208, RZ, RZ, UR4 ;  /* 0x00000004ffd07e24 */ /* 0x000fe2000f8e00ff */
[----:B------:R-:W-:-:S02]  /*cb50*/  USHF.R.S32.HI UR18, URZ, 0x1f, UR25 ;  /* 0x0000001f3f127899 */ /* 0x000fc40008011419 */
[----:B------:R-:W-:Y:S01]  /*cb60*/  UISETP.NE.AND UP1, UPT, UR14, URZ, UPT ;  /* 0x0000003f0e00728c */ /* 0x000fe2000bf25270 */
[----:B------:R-:W-:Y:S01]  /*cb70*/  MOV R207, UR16 ;  /* 0x0000001000cf7c02 */ /* 0x000fe20008000f00 */
[----:B------:R-:W-:Y:S02]  /*cb80*/  ULOP3.LUT UR17, URZ, UR14, URZ, 0x33, !UPT ;  /* 0x0000000e3f117292 */ /* 0x000fe4000f8e333f */
[----:B------:R-:W-:Y:S02]  /*cb90*/  ULOP3.LUT UR6, URZ, UR14, URZ, 0x33, !UPT ;  /* 0x0000000e3f067292 */ /* 0x000fe4000f8e333f */
[----:B------:R-:W-:Y:S01]  /*cba0*/  UISETP.NE.AND UP0, UPT, UR14, URZ, UPT ;  /* 0x0000003f0e00728c */ /* 0x000fe2000bf05270 */
[----:B------:R-:W1:Y:S01]  /*cbb0*/  I2F.RP R5, UR7 ;  /* 0x0000000700057d06 */ /* 0x000e620008209400 */
[----:B------:R-:W-:Y:S01]  /*cbc0*/  ULDC UR16, c[0x0][0x2d0] ;  /* 0x0000b40000107ab9 */ /* 0x000fe20000000800 */
[----:B------:R-:W-:-:S06]  /*cbd0*/  ULDC UR4, c[0x0][0x2ec] ;  /* 0x0000bb0000047ab9 */ /* 0x000fcc0000000800 */
        /* <DEDUP_REMOVED lines=9> */
[----:B--2---:R-:W-:Y:S02]  /*cc70*/  R2UR UR33, R2 ;  /* 0x00000000022172ca */ /* 0x004fe400000e0000 */
[----:B------:R-:W-:-:S09]  /*cc80*/  MOV R2, R3 ;  /* 0x0000000300027202 */ /* 0x000fd20000000f00 */
[----:B------:R-:W-:-:S04]  /*cc90*/  UIADD3 UR8, URZ, -UR29, URZ ;  /* 0x8000001d3f087290 */ /* 0x000fc8000fffe03f */
[----:B------:R-:W-:Y:S02]  /*cca0*/  UIMAD UR8, UR8, UR7, URZ ;  /* 0x00000007080872a4 */ /* 0x000fe4000f8e023f */
[----:B------:R-:W-:Y:S02]  /*ccb0*/  UIADD3 UR15, URZ, -UR33, URZ ;  /* 0x800000213f0f7290 */ /* 0x000fe4000fffe03f */
[----:B------:R-:W-:Y:S02]  /*ccc0*/  UIMAD.WIDE.U32 UR28, UR29, UR8, UR28 ;  /* 0x000000081d1c72a5 */ /* 0x000fe4000f8e001c */
[----:B------:R-:W-:-:S04]  /*ccd0*/  UIMAD UR15, UR15, UR9, URZ ;  /* 0x000000090f0f72a4 */ /* 0x000fc8000f8e023f */
[----:B------:R-:W-:-:S03]  /*cce0*/  UIMAD.WIDE.U32 UR32, UR33, UR15, UR32 ;  /* 0x0000000f212072a5 */ /* 0x000fc6000f8e0020 */
[----:B------:R-:W-:-:S04]  /*ccf0*/  UMOV UR15, UR29 ;  /* 0x0000001d000f7c82 */ /* 0x000fc80008000000 */
[----:B------:R-:W-:-:S05]  /*cd00*/  UMOV UR19, UR33 ;  /* 0x0000002100137c82 */ /* 0x000fca0008000000 */
.L_x_5748:
        /* <DEDUP_REMOVED lines=76> */
.L_x_5745:
[CC--:B------:R-:W-:Y:S01]  /*d1d0*/  LEA R216, P0, R217.reuse, R212.reuse, 0x1 ;  /* 0x000000d4d9d87211 */ /* 0x0c0fe200078008ff */
[----:B------:R-:W-:Y:S01]  /*d1e0*/  @P5 STS.128 [R197+0xc000], RZ ;  /* 0x00c000ffc5005388 */ /* 0x000fe20000000c00 */
[C---:B------:R-:W-:Y:S01]  /*d1f0*/  IADD3 R3, P1, R217.reuse, UR24, RZ ;  /* 0x00000018d9037c10 */ /* 0x040fe2000ff3e0ff */
[----:B------:R-:W-:Y:S01]  /*d200*/  UISETP.GT.AND UP2, UPT, UR11, UR10, UPT ;  /* 0x0000000a0b00728c */ /* 0x000fe2000bf44270 */
        /* <DEDUP_REMOVED lines=9> */
[----:B------:R-:W-:Y:S01]  /*d2a0*/  @P4 STS.128 [R197+0xe000], RZ ;  /* 0x00e000ffc5004388 */ /* 0x000fe20000000c00 */
        /* <DEDUP_REMOVED lines=8> */
[----:B------:R-:W-:Y:S01]  /*d330*/  @P2 STS.128 [R197+0x10000], RZ ;  /* 0x010000ffc5002388 */ /* 0x000fe20000000c00 */
[----:B------:R-:W-:Y:S02]  /*d340*/  IADD3.X R214, R214, UR22, RZ, P6, !PT ;  /* 0x00000016d6d67c10 */ /* 0x000fe4000b7fe4ff */
        /* <DEDUP_REMOVED lines=26> */
[CC--:B------:R-:W-:Y:S02]  /*d4f0*/  @!P4 LEA.HI.X R231, R3.reuse, R215.reuse, R214, 0x1, P1 ;  /* 0x000000d703e7c211 */ /* 0x0c0fe400008f0cd6 */
[C---:B------:R-:W-:Y:S01]  /*d500*/  @!P2 LEA R234, P0, R3.reuse, R212, 0x1 ;  /* 0x000000d403eaa211 */ /* 0x040fe200078008ff */
[----:B------:R-:W-:Y:S01]  /*d510*/  @!PT LDS RZ, [RZ] ;  /* 0x00000000fffff984 */ /* 0x000fe20000000800 */
[----:B------:R-:W-:Y:S01]  /*d520*/  @!PT LDS RZ, [RZ] ;  /* 0x00000000fffff984 */ /* 0x000fe20000000800 */
[----:B------:R-:W-:Y:S01]  /*d530*/  @!PT LDS RZ, [RZ] ;  /* 0x00000000fffff984 */ /* 0x000fe20000000800 */
[----:B------:R1:W-:Y:S01]  /*d540*/  @!P2 LDGSTS.E.BYPASS.LTC128B.128 [R197+0x10800], desc[UR26][R220.64+0x100] ;  /* 0x10800100dcc5afae */ /* 0x0003e2000b901d5a */
[----:B------:R-:W-:Y:S02]  /*d550*/  IMAD.MOV.U32 R212, RZ, RZ, R216 ;  /* 0x000000ffffd47224 */ /* 0x000fe400078e00d8 */
[----:B------:R-:W-:Y:S01]  /*d560*/  @!P2 LEA.HI.X R235, R3, R215, R214, 0x1, P0 ;  /* 0x000000d703eba211 */ /* 0x000fe200000f0cd6 */
[----:B------:R-:W-:Y:S01]  /*d570*/  @P5 STS.128 [R197+0xd000], RZ ;  /* 0x00d000ffc5005388 */ /* 0x000fe20000000c00 */
[----:B------:R-:W-:Y:S01]  /*d580*/  PLOP3.LUT P0, PT, PT, PT, UP2, 0x80, 0x0 ;  /* 0x000000000000781c */ /* 0x000fe20003f0f028 */
        /* <DEDUP_REMOVED lines=236> */
[----:B------:R-:W1:Y:S01]  /*e450*/  LDC.64 R132, c[0x0][0x230] ;  /* 0x00008c00ff847b82 */ /* 0x000e620000000a00 */
[----:B------:R-:W-:Y:S02]  /*e460*/  R2UR UR32, R136 ;  /* 0x00000000882072ca */ /* 0x000fe400000e0000 */
[----:B------:R-:W-:Y:S05]  /*e470*/  R2UR UR33, R137 ;  /* 0x00000000892172ca */ /* 0x000fea00000e0000 */
[----:B------:R-:W2:Y:S01]  /*e480*/  LDC.64 R134, c[0x0][0x248] ;  /* 0x00009200ff867b82 */ /* 0x000ea20000000a00 */
[----:B------:R-:W-:Y:S01]  /*e490*/  IMAD.U32 R142, RZ, RZ, UR28 ;  /* 0x0000001cff8e7e24 */ /* 0x000fe2000f8e00ff */
[----:B------:R-:W-:Y:S02]  /*e4a0*/  UIADD3 UR28, UR37, -UR35, URZ ;  /* 0x80000023251c7290 */ /* 0x000fe4000fffe03f */
[----:B------:R-:W-:Y:S02]  /*e4b0*/  IMAD.U32 R143, RZ, RZ, UR29 ;  /* 0x0000001dff8f7e24 */ /* 0x000fe4000f8e00ff */
[----:B------:R-:W-:Y:S01]  /*e4c0*/  UIMAD UR28, UR28, UR14, -0x40 ;  /* 0xffffffc01c1c74a4 */ /* 0x000fe2000f8e020e */
[----:B------:R-:W-:Y:S01]  /*e4d0*/  MOV R140, UR32 ;  /* 0x00000020008c7c02 */ /* 0x000fe20008000f00 */
[----:B------:R-:W-:Y:S01]  /*e4e0*/  IMAD.U32 R141, RZ, RZ, UR33 ;  /* 0x00000021ff8d7e24 */ /* 0x000fe2000f8e00ff */
[----:B------:R-:W3:Y:S01]  /*e4f0*/  LDG.E R138, desc[UR26][R142.64] ;  /* 0x0000001a8e8a7981 */ /* 0x000ee2000c1e1900 */
[----:B------:R-:W-:Y:S03]  /*e500*/  USHF.R.S32.HI UR8, URZ, 0x1f, UR28 ;  /* 0x0000001f3f087899 */ /* 0x000fe6000801141c */
[----:B------:R-:W3:Y:S03]  /*e510*/  LDG.E R3, desc[UR26][R140.64] ;  /* 0x0000001a8c037981 */ /* 0x000ee6000c1e1900 */
        /* <DEDUP_REMOVED lines=11> */
.L_x_5747:
        /* <DEDUP_REMOVED lines=89> */
.L_x_5746:
[----:B------:R-:W-:Y:S01]  /*eb60*/  IMAD.U32 R3, RZ, RZ, UR11 ;  /* 0x0000000bff037e24 */ /* 0x000fe2000f8e00ff */
[----:B------:R-:W-:Y:S03]  /*eb70*/  UISETP.GT.AND UP2, UPT, UR11, UR10, UPT ;  /* 0x0000000a0b00728c */ /* 0x000fe6000bf44270 */
[----:B------:R-:W-:Y:S04]  /*eb80*/  IMAD R3, R3, 0x40, R206 ;  /* 0x0000004003037824 */ /* 0x000fe800078e02ce */
[----:B------:R-:W-:Y:S01]  /*eb90*/  IMAD.IADD R132, R205, 0x1, -R3 ;  /* 0x00000001cd847824 */ /* 0x000fe200078e0a03 */
[C---:B-1----:R-:W-:Y:S01]  /*eba0*/  IADD3 R136, R3.reuse, 0x10, RZ ;  /* 0x0000001003887810 */ /* 0x042fe20007ffe0ff */
[C---:B------:R-:W-:Y:S01]  /*ebb0*/  VIADD R138, R3.reuse, 0x9 ;  /* 0x00000009038a7836 */ /* 0x040fe20000000000 */
[----:B------:R-:W-:Y:S01]  /*ebc0*/  IADD3 R139, R202, -R3, RZ ;  /* 0x80000003ca8b7210 */ /* 0x000fe20007ffe0ff */
[----:B------:R-:W-:Y:S01]  /*ebd0*/  VIADD R141, R3, 0x11 ;  /* 0x00000011038d7836 */ /* 0x000fe20000000000 */
[----:B------:R-:W-:Y:S01]  /*ebe0*/  IABS R132, R132 ;  /* 0x0000008400847213 */ /* 0x000fe20000000000 */
[C---:B------:R-:W-:Y:S01]  /*ebf0*/  IMAD.IADD R135, R205.reuse, 0x1, -R136 ;  /* 0x00000001cd877824 */ /* 0x040fe200078e0a88 */
[----:B------:R-:W-:Y:S02]  /*ec00*/  IADD3 R134, R205, -R138, RZ ;  /* 0x8000008acd867210 */ /* 0x000fe40007ffe0ff */
[----:B------:R-:W-:Y:S01]  /*ec10*/  I2FP.F32.S32 R133, R132 ;  /* 0x0000008400857245 */ /* 0x000fe20000201400 */
[----:B------:R-:W-:Y:S01]  /*ec20*/  VIADD R132, R3, 0x1 ;  /* 0x0000000103847836 */ /* 0x000fe20000000000 */
[----:B------:R-:W-:Y:S02]  /*ec30*/  IABS R134, R134 ;  /* 0x0000008600867213 */ /* 0x000fe40000000000 */
[----:B------:R-:W-:Y:S01]  /*ec40*/  IABS R135, R135 ;  /* 0x0000008700877213 */ /* 0x000fe20000000000 */
[----:B------:R-:W-:Y:S02]  /*ec50*/  IMAD.IADD R140, R205, 0x1, -R132 ;  /* 0x00000001cd8c7824 */ /* 0x000fe400078e0a84 */
[----:B------:R-:W-:Y:S01]  /*ec60*/  FFMA.FTZ R4, R133, -UR23, R4 ;  /* 0x8000001785047c23 */ /* 0x000fe20008010004 */
[----:B------:R-:W-:Y:S01]  /*ec70*/  VIADD R133, R3, 0x8 ;  /* 0x0000000803857836 */ /* 0x000fe20000000000 */
[----:B------:R-:W-:Y:S02]  /*ec80*/  I2FP.F32.S32 R134, R134 ;  /* 0x0000008600867245 */ /* 0x000fe40000201400 */
[----:B------:R-:W-:Y:S01]  /*ec90*/  IABS R140, R140 ;  /* 0x0000008c008c7213 */ /* 0x000fe20000000000 */
[----:B------:R-:W-:Y:S01]  /*eca0*/  IMAD.IADD R137, R205, 0x1, -R133 ;  /* 0x00000001cd897824 */ /* 0x000fe200078e0a85 */
[----:B------:R-:W-:Y:S01]  /*ecb0*/  IABS R139, R139 ;  /* 0x0000008b008b7213 */ /* 0x000fe20000000000 */
[----:B------:R-:W-:Y:S01]  /*ecc0*/  FFMA.FTZ R9, R134, -UR23, R9 ;  /* 0x8000001786097c23 */ /* 0x000fe20008010009 */
[----:B------:R-:W-:Y:S01]  /*ecd0*/  I2FP.F32.S32 R140, R140 ;  /* 0x0000008c008c7245 */ /* 0x000fe20000201400 */
[----:B------:R-:W-:Y:S01]  /*ece0*/  IMAD.IADD R134, R202, 0x1, -R132 ;  /* 0x00000001ca867824 */ /* 0x000fe200078e0a84 */
[----:B------:R-:W-:Y:S02]  /*ecf0*/  I2FP.F32.S32 R135, R135 ;  /* 0x0000008700877245 */ /* 0x000fe40000201400 */
[----:B------:R-:W-:Y:S01]  /*ed00*/  I2FP.F32.S32 R139, R139 ;  /* 0x0000008b008b7245 */ /* 0x000fe20000201400 */
[----:B------:R-:W-:Y:S01]  /*ed10*/  FFMA.FTZ R5, R140, -UR23, R5 ;  /* 0x800000178c057c23 */ /* 0x000fe20008010005 */
[----:B------:R-:W-:Y:S01]  /*ed20*/  IADD3 R140, R3, 0x18, RZ ;  /* 0x00000018038c7810 */ /* 0x000fe20007ffe0ff */
[----:B------:R-:W-:Y:S01]  /*ed30*/  FFMA.FTZ R12, R135, -UR23, R12 ;  /* 0x80000017870c7c23 */ /* 0x000fe2000801000c */
[----:B------:R-:W-:Y:S01]  /*ed40*/  IABS R137, R137 ;  /* 0x0000008900897213 */ /* 0x000fe20000000000 */
[----:B------:R-:W-:Y:S01]  /*ed50*/  FFMA.FTZ R6, R139, -UR23, R6 ;  /* 0x800000178b067c23 */ /* 0x000fe20008010006 */
[----:B------:R-:W-:Y:S01]  /*ed60*/  VIADD R139, R3, 0x19 ;  /* 0x00000019038b7836 */ /* 0x000fe20000000000 */
[C---:B------:R-:W-:Y:S01]  /*ed70*/  ISETP.GE.AND P1, PT, R132.reuse, R201, PT ;  /* 0x000000c98400720c */ /* 0x040fe20003f26270 */
[----:B------:R-:W-:Y:S01]  /*ed80*/  IMAD.IADD R135, R205, 0x1, -R140 ;  /* 0x00000001cd877824 */ /* 0x000fe200078e0a8c */
[C---:B------:R-:W-:Y:S02]  /*ed90*/  ISETP.GE.AND P6, PT, R132.reuse, R204, PT ;  /* 0x000000cc8400720c */ /* 0x040fe40003fc6270 */
[----:B------:R-:W-:Y:S02]  /*eda0*/  IABS R134, R134 ;  /* 0x0000008600867213 */ /* 0x000fe40000000000 */
[C---:B------:R-:W-:Y:S02]  /*edb0*/  ISETP.GE.AND P4, PT, R3.reuse, R204, PT ;  /* 0x000000cc0300720c */ /* 0x040fe40003f86270 */
[----:B------:R-:W-:Y:S02]  /*edc0*/  I2FP.F32.S32 R137, R137 ;  /* 0x0000008900897245 */ /* 0x000fe40000201400 */
[----:B------:R-:W-:Y:S02]  /*edd0*/  ISETP.GE.AND P0, PT, R3, R201, PT ;  /* 0x000000c90300720c */ /* 0x000fe40003f06270 */
[C---:B------:R-:W-:Y:S01]  /*ede0*/  ISETP.GE.OR P1, PT, R132.reuse, R200, !P1 ;  /* 0x000000c88400720c */ /* 0x040fe20004f26670 */
[----:B------:R-:W-:Y:S01]  /*edf0*/  FFMA.FTZ R8, R137, -UR23, R8 ;  /* 0x8000001789087c23 */ /* 0x000fe20008010008 */
[----:B------:R-:W-:Y:S02]  /*ee00*/  ISETP.GE.OR P6, PT, R132, R203, !P6 ;  /* 0x000000cb8400720c */ /* 0x000fe400077c6670 */
[----:B------:R-:W-:Y:S02]  /*ee10*/  IABS R135, R135 ;  /* 0x0000008700877213 */ /* 0x000fe40000000000 */
[----:B------:R-:W-:Y:S02]  /*ee20*/  IADD3 R132, R205, -R139, RZ ;  /* 0x8000008bcd847210 */ /* 0x000fe40007ffe0ff */
[----:B------:R-:W-:Y:S02]  /*ee30*/  I2FP.F32.S32 R134, R134 ;  /* 0x0000008600867245 */ /* 0x000fe40000201400 */
[----:B------:R-:W-:Y:S02]  /*ee40*/  ISETP.GE.OR P4, PT, R3, R203, !P4 ;  /* 0x000000cb0300720c */ /* 0x000fe40006786670 */
[C---:B------:R-:W-:Y:S01]  /*ee50*/  ISETP.GE.AND P5, PT, R133.reuse, R201, PT ;  /* 0x000000c98500720c */ /* 0x040fe20003fa6270 */
[----:B------:R-:W-:Y:S01]  /*ee60*/  FFMA.FTZ R7, R134, -UR23, R7 ;  /* 0x8000001786077c23 */ /* 0x000fe20008010007 */
[----:B------:R-:W-:Y:S02]  /*ee70*/  ISETP.GE.AND P2, PT, R133, R204, PT ;  /* 0x000000cc8500720c */ /* 0x000fe40003f46270 */
[----:B------:R-:W-:Y:S02]  /*ee80*/  ISETP.GE.OR P0, PT, R3, R200, !P0 ;  /* 0x000000c80300720c */ /* 0x000fe40004706670 */
[----:B------:R-:W-:Y:S02]  /*ee90*/  I2FP.F32.S32 R135, R135 ;  /* 0x0000008700877245 */ /* 0x000fe40000201400 */
[----:B------:R-:W-:Y:S02]  /*eea0*/  FSEL R137, R4, -INF , !P4 ;  /* 0xff80000004897808 */ /* 0x000fe40006000000 */
[----:B------:R-:W-:Y:S01]  /*eeb0*/  IADD3 R142, R205, -R141, RZ ;  /* 0x8000008dcd8e7210 */ /* 0x000fe20007ffe0ff */
[----:B------:R-:W-:Y:S01]  /*eec0*/  FFMA.FTZ R16, R135, -UR23, R16 ;  /* 0x8000001787107c23 */ /* 0x000fe20008010010 */
[----:B------:R-:W-:Y:S02]  /*eed0*/  IABS R132, R132 ;  /* 0x0000008400847213 */ /* 0x000fe40000000000 */
[C---:B------:R-:W-:Y:S02]  /*eee0*/  ISETP.GE.OR P5, PT, R133.reuse, R200, !P5 ;  /* 0x000000c88500720c */ /* 0x040fe40006fa6670 */
[-C--:B------:R-:W-:Y:S02]  /*eef0*/  ISETP.GE.AND P4, PT, R138, R204.reuse, PT ;  /* 0x000000cc8a00720c */ /* 0x080fe40003f86270 */
[-C--:B------:R-:W-:Y:S01]  /*ef00*/  ISETP.GE.OR P2, PT, R133, R203.reuse, !P2 ;  /* 0x000000cb8500720c */ /* 0x080fe20005746670 */
[----:B------:R-:W-:Y:S01]  /*ef10*/  IMAD.IADD R133, R202, 0x1, -R133 ;  /* 0x00000001ca857824 */ /* 0x000fe200078e0a85 */
[----:B------:R-:W-:Y:S02]  /*ef20*/  FSEL R134, R6, -INF , !P0 ;  /* 0xff80000006867808 */ /* 0x000fe40004000000 */
[----:B------:R-:W-:Y:S02]  /*ef30*/  ISETP.GE.AND P0, PT, R136, R204, PT ;  /* 0x000000cc8800720c */ /* 0x000fe40003f06270 */
[----:B------:R-:W-:Y:S02]  /*ef40*/  IABS R142, R142 ;  /* 0x0000008e008e7213 */ /* 0x000fe40000000000 */
[----:B------:R-:W-:Y:S02]  /*ef50*/  I2FP.F32.S32 R132, R132 ;  /* 0x0000008400847245 */ /* 0x000fe40000201400 */
[----:B------:R-:W-:Y:S02]  /*ef60*/  FSEL R135, R5, -INF , !P6 ;  /* 0xff80000005877808 */ /* 0x000fe40007000000 */
[-C--:B------:R-:W-:Y:S01]  /*ef70*/  ISETP.GE.OR P4, PT, R138, R203.reuse, !P4 ;  /* 0x000000cb8a00720c */ /* 0x080fe20006786670 */
[----:B------:R-:W-:Y:S01]  /*ef80*/  FFMA.FTZ R17, R132, -UR23, R17 ;  /* 0x8000001784117c23 */ /* 0x000fe20008010011 */
[----:B------:R-:W-:Y:S01]  /*ef90*/  FSEL R5, R8, -INF , !P2 ;  /* 0xff80000008057808 */ /* 0x000fe20005000000 */
[----:B------:R-:W-:Y:S01]  /*efa0*/  VIADD R132, R3, 0x21 ;  /* 0x0000002103847836 */ /* 0x000fe20000000000 */
[C---:B------:R-:W-:Y:S02]  /*efb0*/  ISETP.GE.OR P0, PT, R136.reuse, R203, !P0 ;  /* 0x000000cb8800720c */ /* 0x040fe40004706670 */
[----:B------:R-:W-:Y:S01]  /*efc0*/  ISETP.GE.AND P2, PT, R136, R201, PT ;  /* 0x000000c98800720c */ /* 0x000fe20003f46270 */
[----:B------:R-:W-:Y:S01]  /*efd0*/  IMAD.IADD R4, R205, 0x1, -R132 ;  /* 0x00000001cd047824 */ /* 0x000fe200078e0a84 */
[----:B------:R-:W-:Y:S02]  /*efe0*/  IABS R133, R133 ;  /* 0x0000008500857213 */ /* 0x000fe40000000000 */
[----:B------:R-:W-:Y:S02]  /*eff0*/  I2FP.F32.S32 R142, R142 ;  /* 0x0000008e008e7245 */ /* 0x000fe40000201400 */
[----:B------:R-:W-:Y:S02]  /*f000*/  FSEL R9, R9, -INF , !P4 ;  /* 0xff80000009097808 */ /* 0x000fe40006000000 */
[C---:B------:R-:W-:Y:S01]  /*f010*/  ISETP.GE.AND P4, PT, R141.reuse, R204, PT ;  /* 0x000000cc8d00720c */ /* 0x040fe20003f86270 */
[----:B------:R-:W-:Y:S01]  /*f020*/  FFMA.FTZ R13, R142, -UR23, R13 ;  /* 0x800000178e0d7c23 */ /* 0x000fe2000801000d */
[----:B------:R-:W-:Y:S02]  /*f030*/  FSEL R217, R12, -INF , !P0 ;  /* 0xff8000000cd97808 */ /* 0x000fe40004000000 */
[-C--:B------:R-:W-:Y:S01]  /*f040*/  ISETP.GE.OR P2, PT, R136, R200.reuse, !P2 ;  /* 0x000000c88800720c */ /* 0x080fe20005746670 */
[C---:B------:R-:W-:Y:S01]  /*f050*/  IMAD.IADD R136, R202.reuse, 0x1, -R136 ;  /* 0x00000001ca887824 */ /* 0x040fe200078e0a88 */
[----:B------:R-:W-:Y:S02]  /*f060*/  I2FP.F32.S32 R133, R133 ;  /* 0x0000008500857245 */ /* 0x000fe40000201400 */
[C---:B------:R-:W-:Y:S02]  /*f070*/  ISETP.GE.AND P0, PT, R141.reuse, R201, PT ;  /* 0x000000c98d00720c */ /* 0x040fe40003f06270 */
[----:B------:R-:W-:Y:S01]  /*f080*/  ISETP.GE.OR P4, PT, R141, R203, !P4 ;  /* 0x000000cb8d00720c */ /* 0x000fe20006786670 */
[----:B------:R-:W-:Y:S01]  /*f090*/  FFMA.FTZ R10, R133, -UR23, R10 ;  /* 0x80000017850a7c23 */ /* 0x000fe2000801000a */
[----:B------:R-:W-:Y:S01]  /*f0a0*/  ISETP.GE.OR P0, PT, R141, R200, !P0 ;  /* 0x000000c88d00720c */ /* 0x000fe20004706670 */
[----:B------:R-:W-:Y:S01]  /*f0b0*/  VIADD R133, R3, 0x20 ;  /* 0x0000002003857836 */ /* 0x000fe20000000000 */
[C---:B------:R-:W-:Y:S02]  /*f0c0*/  IADD3 R6, R202.reuse, -R141, RZ ;  /* 0x8000008dca067210 */ /* 0x040fe40007ffe0ff */
[----:B------:R-:W-:Y:S01]  /*f0d0*/  IABS R141, R136 ;  /* 0x00000088008d7213 */ /* 0x000fe20000000000 */
[----:B------:R-:W-:Y:S01]  /*f0e0*/  IMAD.IADD R143, R205, 0x1, -R133 ;  /* 0x00000001cd8f7824 */ /* 0x000fe200078e0a85 */
[----:B------:R-:W-:Y:S01]  /*f0f0*/  FSEL R163, R13, -INF , !P4 ;  /* 0xff8000000da37808 */ /* 0x000fe20006000000 */
[----:B------:R-:W-:Y:S01]  /*f100*/  IMAD.IADD R13, R202, 0x1, -R140 ;  /* 0x00000001ca0d7824 */ /* 0x000fe200078e0a8c */
[C---:B------:R-:W-:Y:S02]  /*f110*/  ISETP.GE.AND P4, PT, R140.reuse, R204, PT ;  /* 0x000000cc8c00720c */ /* 0x040fe40003f86270 */
[----:B------:R-:W-:Y:S02]  /*f120*/  IABS R4, R4 ;  /* 0x0000000400047213 */ /* 0x000fe40000000000 */
[----:B------:R-:W-:Y:S02]  /*f130*/  I2FP.F32.S32 R141, R141 ;  /* 0x0000008d008d7245 */ /* 0x000fe40000201400 */
[----:B------:R-:W-:Y:S02]  /*f140*/  IABS R6, R6 ;  /* 0x0000000600067213 */ /* 0x000fe40000000000 */
[----:B------:R-:W-:Y:S01]  /*f150*/  I2FP.F32.S32 R4, R4 ;  /* 0x0000000400047245 */ /* 0x000fe20000201400 */
[----:B------:R-:W-:Y:S01]  /*f160*/  FFMA.FTZ R14, R141, -UR23, R14 ;  /* 0x800000178d0e7c23 */ /* 0x000fe2000801000e */
[----:B------:R-:W-:Y:S02]  /*f170*/  ISETP.GE.OR P4, PT, R140, R203, !P4 ;  /* 0x000000cb8c00720c */ /* 0x000fe40006786670 */
[----:B------:R-:W-:Y:S01]  /*f180*/  I2FP.F32.S32 R6, R6 ;  /* 0x0000000600067245 */ /* 0x000fe20000201400 */
[----:B------:R-:W-:Y:S01]  /*f190*/  FFMA.FTZ R21, R4, -UR23, R21 ;  /* 0x8000001704157c23 */ /* 0x000fe20008010015 */
[----:B------:R-:W-:Y:S01]  /*f1a0*/  IABS R143, R143 ;  /* 0x0000008f008f7213 */ /* 0x000fe20000000000 */
[----:B------:R-:W-:Y:S01]  /*f1b0*/  VIADD R4, R3, 0x30 ;  /* 0x0000003003047836 */ /* 0x000fe20000000000 */
[----:B------:R-:W-:Y:S01]  /*f1c0*/  FSEL R141, R16, -INF , !P4 ;  /* 0xff800000108d7808 */ /* 0x000fe20006000000 */
[----:B------:R-:W-:Y:S01]  /*f1d0*/  FFMA.FTZ R15, R6, -UR23, R15 ;  /* 0x80000017060f7c23 */ /* 0x000fe2000801000f */
[----:B------:R-:W-:Y:S01]  /*f1e0*/  ISETP.GE.AND P4, PT, R139, R204, PT ;  /* 0x000000cc8b00720c */ /* 0x000fe20003f86270 */
[C---:B------:R-:W-:Y:S01]  /*f1f0*/  IMAD.IADD R16, R202.reuse, 0x1, -R139 ;  /* 0x00000001ca107824 */ /* 0x040fe200078e0a8b */
[----:B------:R-:W-:Y:S02]  /*f200*/  I2FP.F32.S32 R143, R143 ;  /* 0x0000008f008f7245 */ /* 0x000fe40000201400 */
[C---:B------:R-:W-:Y:S02]  /*f210*/  IADD3 R8, R202.reuse, -R138, RZ ;  /* 0x8000008aca087210 */ /* 0x040fe40007ffe0ff */
[----:B------:R-:W-:Y:S01]  /*f220*/  IABS R13, R13 ;  /* 0x0000000d000d7213 */ /* 0x000fe20000000000 */
[----:B------:R-:W-:Y:S01]  /*f230*/  FFMA.FTZ R20, R143, -UR23, R20 ;  /* 0x800000178f147c23 */ /* 0x000fe20008010014 */
[----:B------:R-:W-:Y:S02]  /*f240*/  ISETP.GE.OR P4, PT, R139, R203, !P4 ;  /* 0x000000cb8b00720c */ /* 0x000fe40006786670 */
[----:B------:R-:W-:Y:S02]  /*f250*/  FSEL R12, R7, -INF , !P1 ;  /* 0xff800000070c7808 */ /* 0x000fe40004800000 */
[----:B------:R-:W-:Y:S02]  /*f260*/  IADD3 R7, R205, -R4, RZ ;  /* 0x80000004cd077210 */ /* 0x000fe40007ffe0ff */
[----:B------:R-:W-:Y:S02]  /*f270*/  FSEL R160, R15, -INF , !P0 ;  /* 0xff8000000fa07808 */ /* 0x000fe40004000000 */
[----:B------:R-:W-:Y:S02]  /*f280*/  I2FP.F32.S32 R13, R13 ;  /* 0x0000000d000d7245 */ /* 0x000fe40000201400 */
[----:B------:R-:W-:Y:S02]  /*f290*/  IABS R8, R8 ;  /* 0x0000000800087213 */ /* 0x000fe40000000000 */
[----:B------:R-:W-:Y:S01]  /*f2a0*/  FSEL R143, R17, -INF , !P4 ;  /* 0xff800000118f7808 */ /* 0x000fe20006000000 */
[----:B------:R-:W-:Y:S01]  /*f2b0*/  FFMA.FTZ R18, R13, -UR23, R18 ;  /* 0x800000170d127c23 */ /* 0x000fe20008010012 */
[----:B------:R-:W-:Y:S02]  /*f2c0*/  IADD3 R15, R202, -R133, RZ ;  /* 0x80000085ca0f7210 */ /* 0x000fe40007ffe0ff */
[C---:B------:R-:W-:Y:S02]  /*f2d0*/  ISETP.GE.AND P1, PT, R140.reuse, R201, PT ;  /* 0x000000c98c00720c */ /* 0x040fe40003f26270 */
[C---:B------:R-:W-:Y:S02]  /*f2e0*/  ISETP.GE.AND P4, PT, R133.reuse, R204, PT ;  /* 0x000000cc8500720c */ /* 0x040fe40003f86270 */
[----:B------:R-:W-:Y:S02]  /*f2f0*/  IABS R7, R7 ;  /* 0x0000000700077213 */ /* 0x000fe40000000000 */
[----:B------:R-:W-:Y:S02]  /*f300*/  IABS R16, R16 ;  /* 0x0000001000107213 */ /* 0x000fe40000000000 */
[----:B------:R-:W-:Y:S02]  /*f310*/  I2FP.F32.S32 R8, R8 ;  /* 0x0000000800087245 */ /* 0x000fe40000201400 */
[----:B------:R-:W-:Y:S02]  /*f320*/  IABS R15, R15 ;  /* 0x0000000f000f7213 */ /* 0x000fe40000000000 */
[----:B------:R-:W-:Y:S01]  /*f330*/  ISETP.GE.OR P1, PT, R140, R200, !P1 ;  /* 0x000000c88c00720c */ /* 0x000fe20004f26670 */
[----:B------:R-:W-:Y:S01]  /*f340*/  FFMA.FTZ R11, R8, -UR23, R11 ;  /* 0x80000017080b7c23 */ /* 0x000fe2000801000b */
[----:B------:R-:W-:Y:S01]  /*f350*/  ISETP.GE.OR P4, PT, R133, R203, !P4 ;  /* 0x000000cb8500720c */ /* 0x000fe20006786670 */
[----:B------:R-:W-:Y:S01]  /*f360*/  VIADD R8, R3, 0x28 ;  /* 0x0000002803087836 */ /* 0x000fe20000000000 */
[----:B------:R-:W-:Y:S02]  /*f370*/  ISETP.GE.AND P6, PT, R138, R201, PT ;  /* 0x000000c98a00720c */ /* 0x000fe40003fc6270 */
[----:B------:R-:W-:Y:S02]  /*f380*/  I2FP.F32.S32 R7, R7 ;  /* 0x0000000700077245 */ /* 0x000fe40000201400 */
[----:B------:R-:W-:Y:S02]  /*f390*/  I2FP.F32.S32 R16, R16 ;  /* 0x0000001000107245 */ /* 0x000fe40000201400 */
        /* <DEDUP_REMOVED lines=8> */
[----:B------:R-:W-:Y:S01]  /*f420*/  FSEL R142, R18, -INF , !P1 ;  /* 0xff800000128e7808 */ /* 0x000fe20004800000 */
[----:B------:R-:W-:Y:S01]  /*f430*/  IMAD.IADD R13, R205, 0x1, -R7 ;  /* 0x00000001cd0d7824 */ /* 0x000fe200078e0a07 */
[----:B------:R-:W-:Y:S02]  /*f440*/  ISETP.GE.OR P6, PT, R138, R200, !P6 ;  /* 0x000000c88a00720c */ /* 0x000fe400077c6670 */
[----:B------:R-:W-:Y:S02]  /*f450*/  ISETP.GE.AND P4, PT, R133, R201, PT ;  /* 0x000000c98500720c */ /* 0x000fe40003f86270 */
[C---:B------:R-:W-:Y:S02]  /*f460*/  ISETP.GE.AND P1, PT, R4.reuse, R204, PT ;  /* 0x000000cc0400720c */ /* 0x040fe40003f26270 */
[-C--:B------:R-:W-:Y:S02]  /*f470*/  ISETP.GE.OR P5, PT, R139, R200.reuse, !P5 ;  /* 0x000000c88b00720c */ /* 0x080fe40006fa6670 */
[----:B------:R-:W-:Y:S01]  /*f480*/  FSEL R16, R11, -INF , !P6 ;  /* 0xff8000000b107808 */ /* 0x000fe20007000000 */
[----:B------:R-:W-:Y:S01]  /*f490*/  VIADD R11, R3, 0x31 ;  /* 0x00000031030b7836 */ /* 0x000fe20000000000 */
[----:B------:R-:W-:Y:S02]  /*f4a0*/  ISETP.GE.OR P4, PT, R133, R200, !P4 ;  /* 0x000000c88500720c */ /* 0x000fe40006786670 */
[----:B------:R-:W-:Y:S01]  /*f4b0*/  ISETP.GE.OR P1, PT, R4, R203, !P1 ;  /* 0x000000cb0400720c */ /* 0x000fe20004f26670 */
[----:B------:R-:W-:Y:S01]  /*f4c0*/  IMAD.IADD R20, R205, 0x1, -R11 ;  /* 0x00000001cd147824 */ /* 0x000fe200078e0a0b */
[----:B------:R-:W-:Y:S01]  /*f4d0*/  FSEL R162, R14, -INF , !P2 ;  /* 0xff8000000ea27808 */ /* 0x000fe20005000000 */
[----:B------:R-:W-:Y:S01]  /*f4e0*/  IMAD.IADD R14, R202, 0x1, -R132 ;  /* 0x00000001ca0e7824 */ /* 0x000fe200078e0a84 */
[----:B------:R-:W-:Y:S02]  /*f4f0*/  FSEL R140, R19, -INF , !P5 ;  /* 0xff800000138c7808 */ /* 0x000fe40006800000 */
[-C--:B------:R-:W-:Y:S02]  /*f500*/  ISETP.GE.AND P5, PT, R4, R201.reuse, PT ;  /* 0x000000c90400720c */ /* 0x080fe40003fa6270 */
[----:B------:R-:W-:Y:S02]  /*f510*/  FSEL R153, R28, -INF , !P1 ;  /* 0xff8000001c997808 */ /* 0x000fe40004800000 */
[----:B------:R-:W-:Y:S02]  /*f520*/  FSEL R158, R22, -INF , !P4 ;  /* 0xff800000169e7808 */ /* 0x000fe40006000000 */
[C---:B------:R-:W-:Y:S02]  /*f530*/  ISETP.GE.AND P1, PT, R11.reuse, R204, PT ;  /* 0x000000cc0b00720c */ /* 0x040fe40003f26270 */
[----:B------:R-:W-:Y:S02]  /*f540*/  ISETP.GE.AND P4, PT, R11, R201, PT ;  /* 0x000000c90b00720c */ /* 0x000fe40003f86270 */
[----:B------:R-:W-:Y:S01]  /*f550*/  ISETP.GE.OR P5, PT, R4, R200, !P5 ;  /* 0x000000c80400720c */ /* 0x000fe20006fa6670 */
[----:B------:R-:W-:Y:S01]  /*f560*/  IMAD.IADD R4, R202, 0x1, -R4 ;  /* 0x00000001ca047824 */ /* 0x000fe200078e0a04 */
[----:B------:R-:W-:Y:S02]  /*f570*/  IABS R14, R14 ;  /* 0x0000000e000e7213 */ /* 0x000fe40000000000 */
[----:B------:R-:W-:Y:S02]  /*f580*/  IABS R13, R13 ;  /* 0x0000000d000d7213 */ /* 0x000fe40000000000 */
[----:B------:R-:W-:Y:S02]  /*f590*/  IADD3 R138, R205, -R8, RZ ;  /* 0x80000008cd8a7210 */ /* 0x000fe40007ffe0ff */
[C---:B------:R-:W-:Y:S02]  /*f5a0*/  ISETP.GE.OR P1, PT, R11.reuse, R203, !P1 ;  /* 0x000000cb0b00720c */ /* 0x040fe40004f26670 */
[----:B------:R-:W-:Y:S02]  /*f5b0*/  ISETP.GE.OR P4, PT, R11, R200, !P4 ;  /* 0x000000c80b00720c */ /* 0x000fe40006786670 */
[----:B------:R-:W-:Y:S02]  /*f5c0*/  ISETP.GE.AND P6, PT, R132, R204, PT ;  /* 0x000000cc8400720c */ /* 0x000fe40003fc6270 */
[----:B------:R-:W-:Y:S02]  /*f5d0*/  IADD3 R11, R202, -R11, RZ ;  /* 0x8000000bca0b7210 */ /* 0x000fe40007ffe0ff */
[----:B------:R-:W-:Y:S02]  /*f5e0*/  I2FP.F32.S32 R14, R14 ;  /* 0x0000000e000e7245 */ /* 0x000fe40000201400 */
[C---:B------:R-:W-:Y:S01]  /*f5f0*/  IADD3 R6, R3.reuse, 0x29, RZ ;  /* 0x0000002903067810 */ /* 0x040fe20007ffe0ff */
[----:B------:R-:W-:Y:S01]  /*f600*/  VIADD R3, R3, 0x39 ;  /* 0x0000003903037836 */ /* 0x000fe20000000000 */
[----:B------:R-:W-:Y:S01]  /*f610*/  I2FP.F32.S32 R13, R13 ;  /* 0x0000000d000d7245 */ /* 0x000fe20000201400 */
[----:B------:R-:W-:Y:S01]  /*f620*/  FFMA.FTZ R23, R14, -UR23, R23 ;  /* 0x800000170e177c23 */ /* 0x000fe20008010017 */
[----:B------:R-:W-:Y:S01]  /*f630*/  IABS R139, R138 ;  /* 0x0000008a008b7213 */ /* 0x000fe20000000000 */
[----:B------:R-:W-:Y:S01]  /*f640*/  IMAD.IADD R136, R205, 0x1, -R6 ;  /* 0x00000001cd887824 */ /* 0x000fe200078e0a06 */
[----:B------:R-:W-:Y:S01]  /*f650*/  ISETP.GE.OR P6, PT, R132, R203, !P6 ;  /* 0x000000cb8400720c */ /* 0x000fe200077c6670 */
[----:B------:R-:W-:Y:S01]  /*f660*/  FFMA.FTZ R32, R13, -UR23, R32 ;  /* 0x800000170d207c23 */ /* 0x000fe20008010020 */
[----:B------:R-:W-:Y:S02]  /*f670*/  IABS R4, R4 ;  /* 0x0000000400047213 */ /* 0x000fe40000000000 */
[----:B------:R-:W-:Y:S02]  /*f680*/  IABS R11, R11 ;  /* 0x0000000b000b7213 */ /* 0x000fe40000000000 */
[----:B------:R-:W-:Y:S02]  /*f690*/  I2FP.F32.S32 R139, R139 ;  /* 0x0000008b008b7245 */ /* 0x000fe40000201400 */
[----:B------:R-:W-:Y:S02]  /*f6a0*/  FSEL R159, R21, -INF , !P6 ;  /* 0xff800000159f7808 */ /* 0x000fe40007000000 */
[----:B------:R-:W-:Y:S01]  /*f6b0*/  FMNMX.FTZ R14, R137, R0, !PT ;  /* 0x00000000890e7209 */ /* 0x000fe20007810000 */
[----:B------:R-:W-:Y:S01]  /*f6c0*/  FFMA.FTZ R24, R139, -UR23, R24 ;  /* 0x800000178b187c23 */ /* 0x000fe20008010018 */
[----:B------:R-:W-:Y:S02]  /*f6d0*/  I2FP.F32.S32 R13, R4 ;  /* 0x00000004000d7245 */ /* 0x000fe40000201400 */
[----:B------:R-:W-:Y:S02]  /*f6e0*/  I2FP.F32.S32 R4, R11 ;  /* 0x0000000b00047245 */ /* 0x000fe40000201400 */
[----:B------:R-:W-:Y:S01]  /*f6f0*/  ISETP.GE.AND P6, PT, R8, R204, PT ;  /* 0x000000cc0800720c */ /* 0x000fe20003fc6270 */
[----:B------:R-:W-:Y:S01]  /*f700*/  FFMA.FTZ R30, R13, -UR23, R30 ;  /* 0x800000170d1e7c23 */ /* 0x000fe2000801001e */
[----:B------:R-:W-:Y:S01]  /*f710*/  FMNMX.FTZ R11, R134, R2, !PT ;  /* 0x00000002860b7209 */ /* 0x000fe20007810000 */
[----:B------:R-:W-:Y:S01]  /*f720*/  FFMA.FTZ R31, R4, -UR23, R31 ;  /* 0x80000017041f7c23 */ /* 0x000fe2000801001f */
[----:B------:R-:W-:Y:S02]  /*f730*/  FMNMX.FTZ R14, R135, R14, !PT ;  /* 0x0000000e870e7209 */ /* 0x000fe40007810000 */
[----:B------:R-:W-:Y:S02]  /*f740*/  IABS R136, R136 ;  /* 0x0000008800887213 */ /* 0x000fe40000000000 */
[----:B------:R-:W-:Y:S02]  /*f750*/  ISETP.GE.OR P6, PT, R8, R203, !P6 ;  /* 0x000000cb0800720c */ /* 0x000fe400077c6670 */
[----:B------:R-:W-:Y:S02]  /*f760*/  FMNMX.FTZ R11, R12, R11, !PT ;  /* 0x0000000b0c0b7209 */ /* 0x000fe40007810000 */
[----:B------:R-:W-:Y:S02]  /*f770*/  I2FP.F32.S32 R136, R136 ;  /* 0x0000008800887245 */ /* 0x000fe40000201400 */
[----:B------:R-:W-:Y:S02]  /*f780*/  FMNMX.FTZ R14, R5, R14, !PT ;  /* 0x0000000e050e7209 */ /* 0x000fe40007810000 */
[----:B------:R-:W-:Y:S01]  /*f790*/  FSEL R157, R24, -INF , !P6 ;  /* 0xff800000189d7808 */ /* 0x000fe20007000000 */
[----:B------:R-:W-:Y:S01]  /*f7a0*/  FFMA.FTZ R25, R136, -UR23, R25 ;  /* 0x8000001788197c23 */ /* 0x000fe20008010019 */
[----:B------:R-:W-:Y:S02]  /*f7b0*/  FMNMX.FTZ R11, R10, R11, !PT ;  /* 0x0000000b0a0b7209 */ /* 0x000fe40007810000 */
[C---:B------:R-:W-:Y:S02]  /*f7c0*/  ISETP.GE.AND P6, PT, R6.reuse, R204, PT ;  /* 0x000000cc0600720c */ /* 0x040fe40003fc6270 */
[----:B------:R-:W-:Y:S02]  /*f7d0*/  FMNMX.FTZ R14, R9, R14, !PT ;  /* 0x0000000e090e7209 */ /* 0x000fe40007810000 */
[----:B------:R-:W-:Y:S02]  /*f7e0*/  ISETP.GE.OR P6, PT, R6, R203, !P6 ;  /* 0x000000cb0600720c */ /* 0x000fe400077c6670 */
[----:B------:R-:W-:Y:S01]  /*f7f0*/  FMNMX.FTZ R13, R16, R11, !PT ;  /* 0x0000000b100d7209 */ /* 0x000fe20007810000 */
[----:B------:R-:W-:Y:S01]  /*f800*/  IMAD.IADD R11, R202, 0x1, -R7 ;  /* 0x00000001ca0b7824 */ /* 0x000fe200078e0a07 */
[----:B------:R-:W-:Y:S02]  /*f810*/  ISETP.GE.AND P0, PT, R8, R201, PT ;  /* 0x000000c90800720c */ /* 0x000fe40003f06270 */
[----:B------:R-:W-:Y:S02]  /*f820*/  FMNMX.FTZ R14, R217, R14, !PT ;  /* 0x0000000ed90e7209 */ /* 0x000fe40007810000 */
[----:B------:R-:W-:Y:S02]  /*f830*/  FSEL R155, R25, -INF , !P6 ;  /* 0xff800000199b7808 */ /* 0x000fe40007000000 */
[----:B------:R-:W-:Y:S02]  /*f840*/  FMNMX.FTZ R13, R162, R13, !PT ;  /* 0x0000000da20d7209 */ /* 0x000fe40007810000 */
[----:B------:R-:W-:Y:S02]  /*f850*/  ISETP.GE.OR P0, PT, R8, R200, !P0 ;  /* 0x000000c80800720c */ /* 0x000fe40004706670 */
[----:B------:R-:W-:Y:S02]  /*f860*/  ISETP.GE.AND P6, PT, R6, R201, PT ;  /* 0x000000c90600720c */ /* 0x000fe40003fc6270 */
[----:B------:R-:W-:Y:S02]  /*f870*/  FMNMX.FTZ R14, R163, R14, !PT ;  /* 0x0000000ea30e7209 */ /* 0x000fe40007810000 */
[----:B------:R-:W-:Y:S02]  /*f880*/  IADD3 R8, R202, -R8, RZ ;  /* 0x80000008ca087210 */ /* 0x000fe40007ffe0ff */
[----:B------:R-:W-:Y:S02]  /*f890*/  FMNMX.FTZ R13, R160, R13, !PT ;  /* 0x0000000da00d7209 */ /* 0x000fe40007810000 */
[----:B------:R-:W-:Y:S02]  /*f8a0*/  ISETP.GE.OR P6, PT, R6, R200, !P6 ;  /* 0x000000c80600720c */ /* 0x000fe400077c6670 */
[----:B------:R-:W-:Y:S02]  /*f8b0*/  FMNMX.FTZ R14, R141, R14, !PT ;  /* 0x0000000e8d0e7209 */ /* 0x000fe40007810000 */
[----:B------:R-:W-:Y:S02]  /*f8c0*/  IABS R20, R20 ;  /* 0x0000001400147213 */ /* 0x000fe40000000000 */
[----:B------:R-:W-:Y:S02]  /*f8d0*/  IABS R8, R8 ;  /* 0x0000000800087213 */ /* 0x000fe40000000000 */
[----:B------:R-:W-:Y:S02]  /*f8e0*/  IADD3 R6, R202, -R6, RZ ;  /* 0x80000006ca067210 */ /* 0x000fe40007ffe0ff */
[----:B------:R-:W-:Y:S02]  /*f8f0*/  FMNMX.FTZ R13, R142, R13, !PT ;  /* 0x0000000d8e0d7209 */ /* 0x000fe40007810000 */
[----:B------:R-:W-:Y:S02]  /*f900*/  ISETP.GE.AND P2, PT, R132, R201, PT ;  /* 0x000000c98400720c */ /* 0x000fe40003f46270 */
[----:B------:R-:W-:Y:S02]  /*f910*/  I2FP.F32.S32 R20, R20 ;  /* 0x0000001400147245 */ /* 0x000fe40000201400 */
[----:B------:R-:W-:Y:S01]  /*f920*/  I2FP.F32.S32 R15, R8 ;  /* 0x00000008000f7245 */ /* 0x000fe20000201400 */
[----:B------:R-:W-:Y:S01]  /*f930*/  IMAD.IADD R8, R205, 0x1, -R3 ;  /* 0x00000001cd087824 */ /* 0x000fe200078e0a03 */
[----:B------:R-:W-:Y:S01]  /*f940*/  FMNMX.FTZ R4, R143, R14, !PT ;  /* 0x0000000e8f047209 */ /* 0x000fe20007810000 */
[----:B------:R-:W-:Y:S01]  /*f950*/  FFMA.FTZ R29, R20, -UR23, R29 ;  /* 0x80000017141d7c23 */ /* 0x000fe2000801001d */
[----:B------:R-:W-:Y:S01]  /*f960*/  IABS R6, R6 ;  /* 0x0000000600067213 */ /* 0x000fe20000000000 */
[----:B------:R-:W-:Y:S01]  /*f970*/  FFMA.FTZ R26, R15, -UR23, R26 ;  /* 0x800000170f1a7c23 */ /* 0x000fe2000801001a */
[----:B------:R-:W-:Y:S02]  /*f980*/  FMNMX.FTZ R13, R140, R13, !PT ;  /* 0x0000000d8c0d7209 */ /* 0x000fe40007810000 */
[----:B------:R-:W-:Y:S02]  /*f990*/  ISETP.GE.OR P2, PT, R132, R200, !P2 ;  /* 0x000000c88400720c */ /* 0x000fe40005746670 */
[----:B------:R-:W-:Y:S02]  /*f9a0*/  FMNMX.FTZ R4, R161, R4, !PT ;  /* 0x00000004a1047209 */ /* 0x000fe40007810000 */
[----:B------:R-:W-:Y:S02]  /*f9b0*/  I2FP.F32.S32 R6, R6 ;  /* 0x0000000600067245 */ /* 0x000fe40000201400 */
[----:B------:R-:W-:Y:S02]  /*f9c0*/  FSEL R156, R23, -INF , !P2 ;  /* 0xff800000179c7808 */ /* 0x000fe40005000000 */
[----:B------:R-:W-:Y:S01]  /*f9d0*/  FMNMX.FTZ R13, R158, R13, !PT ;  /* 0x0000000d9e0d7209 */ /* 0x000fe20007810000 */
[----:B------:R-:W-:Y:S01]  /*f9e0*/  FFMA.FTZ R27, R6, -UR23, R27 ;  /* 0x80000017061b7c23 */ /* 0x000fe2000801001b */
[----:B------:R-:W-:Y:S01]  /*f9f0*/  FMNMX.FTZ R4, R159, R4, !PT ;  /* 0x000000049f047209 */ /* 0x000fe20007810000 */
[----:B------:R-:W-:Y:S01]  /*fa00*/  IMAD.IADD R6, R202, 0x1, -R3 ;  /* 0x00000001ca067824 */ /* 0x000fe200078e0a03 */
[----:B------:R-:W-:Y:S01]  /*fa10*/  FSEL R151, R29, -INF , !P1 ;  /* 0xff8000001d977808 */ /* 0x000fe20004800000 */
[----:B------:R-:W-:Y:S01]  /*fa20*/  LDSM.16.MT88.4 R20, [R186+0xc000] ;  /* 0x00c00000ba14783b */ /* 0x000fe20000004200 */
[----:B------:R-:W-:Y:S02]  /*fa30*/  FSEL R154, R26, -INF , !P0 ;  /* 0xff8000001a9a7808 */ /* 0x000fe40004000000 */
[----:B------:R-:W-:Y:S02]  /*fa40*/  FMNMX.FTZ R13, R156, R13, !PT ;  /* 0x0000000d9c0d7209 */ /* 0x000fe40007810000 */
[----:B------:R-:W-:Y:S02]  /*fa50*/  ISETP.GE.AND P1, PT, R7, R204, PT ;  /* 0x000000cc0700720c */ /* 0x000fe40003f26270 */
[----:B------:R-:W-:Y:S02]  /*fa60*/  FMNMX.FTZ R4, R157, R4, !PT ;  /* 0x000000049d047209 */ /* 0x000fe40007810000 */
[----:B------:R-:W-:Y:S02]  /*fa70*/  IABS R11, R11 ;  /* 0x0000000b000b7213 */ /* 0x000fe40000000000 */
[----:B------:R-:W-:Y:S02]  /*fa80*/  FSEL R152, R27, -INF , !P6 ;  /* 0xff8000001b987808 */ /* 0x000fe40007000000 */
[----:B------:R-:W-:Y:S02]  /*fa90*/  FMNMX.FTZ R13, R154, R13, !PT ;  /* 0x0000000d9a0d7209 */ /* 0x000fe40007810000 */
[----:B------:R-:W-:Y:S02]  /*faa0*/  IABS R8, R8 ;  /* 0x0000000800087213 */ /* 0x000fe40000000000 */
[----:B------:R-:W-:Y:S02]  /*fab0*/  ISETP.GE.OR P1, PT, R7, R203, !P1 ;  /* 0x000000cb0700720c */ /* 0x000fe40004f26670 */
[----:B------:R-:W-:Y:S02]  /*fac0*/  FMNMX.FTZ R4, R155, R4, !PT ;  /* 0x000000049b047209 */ /* 0x000fe40007810000 */
[----:B------:R-:W-:Y:S02]  /*fad0*/  I2FP.F32.S32 R11, R11 ;  /* 0x0000000b000b7245 */ /* 0x000fe40000201400 */
[----:B------:R-:W-:Y:S02]  /*fae0*/  IABS R6, R6 ;  /* 0x0000000600067213 */ /* 0x000fe40000000000 */
[----:B------:R-:W-:Y:S01]  /*faf0*/  FSEL R148, R30, -INF , !P5 ;  /* 0xff8000001e947808 */ /* 0x000fe20006800000 */
[----:B------:R-:W-:Y:S01]  /*fb00*/  FFMA.FTZ R34, R11, -UR23, R34 ;  /* 0x800000170b227c23 */ /* 0x000fe20008010022 */
[----:B------:R-:W-:Y:S02]  /*fb10*/  FMNMX.FTZ R13, R152, R13, !PT ;  /* 0x0000000d980d7209 */ /* 0x000fe40007810000 */
[----:B------:R-:W-:Y:S02]  /*fb20*/  I2FP.F32.S32 R8, R8 ;  /* 0x0000000800087245 */ /* 0x000fe40000201400 */
[----:B------:R-:W-:Y:S02]  /*fb30*/  ISETP.GE.AND P2, PT, R7, R201, PT ;  /* 0x000000c90700720c */ /* 0x000fe40003f46270 */
[----:B------:R-:W-:Y:S01]  /*fb40*/  FSEL R149, R32, -INF , !P1 ;  /* 0xff80000020957808 */ /* 0x000fe20004800000 */
[----:B------:R-:W-:Y:S01]  /*fb50*/  FFMA.FTZ R33, R8, -UR23, R33 ;  /* 0x8000001708217c23 */ /* 0x000fe20008010021 */
[----:B------:R-:W-:Y:S02]  /*fb60*/  FMNMX.FTZ R4, R153, R4, !PT ;  /* 0x0000000499047209 */ /* 0x000fe40007810000 */
[----:B------:R-:W-:Y:S02]  /*fb70*/  ISETP.GE.AND P1, PT, R3, R204, PT ;  /* 0x000000cc0300720c */ /* 0x000fe40003f26270 */
[----:B------:R-:W-:Y:S02]  /*fb80*/  I2FP.F32.S32 R6, R6 ;  /* 0x0000000600067245 */ /* 0x000fe40000201400 */
[----:B------:R-:W-:Y:S02]  /*fb90*/  FSEL R146, R31, -INF , !P4 ;  /* 0xff8000001f927808 */ /* 0x000fe40006000000 */
[----:B------:R-:W-:Y:S01]  /*fba0*/  FMNMX.FTZ R13, R148, R13, !PT ;  /* 0x0000000d940d7209 */ /* 0x000fe20007810000 */
[----:B------:R-:W-:Y:S01]  /*fbb0*/  FFMA.FTZ R35, R6, -UR23, R35 ;  /* 0x8000001706237c23 */ /* 0x000fe20008010023 */
[----:B------:R-:W-:Y:S01]  /*fbc0*/  ISETP.GE.OR P2, PT, R7, R200, !P2 ;  /* 0x000000c80700720c */ /* 0x000fe20005746670 */
[----:B------:R-:W-:Y:S01]  /*fbd0*/  LDSM.16.MT88.4 R28, [R185+0xc000] ;  /* 0x00c00000b91c783b */ /* 0x000fe20000004200 */
[----:B------:R-:W-:Y:S02]  /*fbe0*/  ISETP.GE.AND P0, PT, R3, R201, PT ;  /* 0x000000c90300720c */ /* 0x000fe40003f06270 */
[----:B------:R-:W-:Y:S02]  /*fbf0*/  FMNMX.FTZ R4, R151, R4, !PT ;  /* 0x0000000497047209 */ /* 0x000fe40007810000 */
[C---:B------:R-:W-:Y:S02]  /*fc00*/  ISETP.GE.OR P1, PT, R3.reuse, R203, !P1 ;  /* 0x000000cb0300720c */ /* 0x040fe40004f26670 */
        /* <DEDUP_REMOVED lines=8> */
[----:B------:R-:W-:Y:S03]  /*fc90*/  FMNMX.FTZ R6, R133, R8, !PT ;  /* 0x0000000885067209 */ /* 0x000fe60007810000 */
        /* <DEDUP_REMOVED lines=16> */
[----:B------:R-:W-:Y:S01]  /*fda0*/  FSEL R5, R132, RZ, P1 ;  /* 0x000000ff84057208 */ /* 0x000fe20000800000 */
[----:B------:R-:W-:Y:S01]  /*fdb0*/  FFMA.FTZ R169, R137, UR4, -R150 ;  /* 0x0000000489a97c23 */ /* 0x000fe20008010896 */
[--C-:B------:R-:W-:Y:S01]  /*fdc0*/  FFMA.FTZ R135, R12, UR4, -R145.reuse ;  /* 0x000000040c877c23 */ /* 0x100fe20008010891 */
[--C-:B------:R-:W-:Y:S01]  /*fdd0*/  FFMA.FTZ R171, R134, UR4, -R145.reuse ;  /* 0x0000000486ab7c23 */ /* 0x100fe20008010891 */
[----:B------:R-:W1:Y:S01]  /*fde0*/  LDSM.16.MT88.4 R12, [R188+0xc000] ;  /* 0x00c00000bc0c783b */ /* 0x000e620000004200 */
[----:B------:R-:W-:Y:S01]  /*fdf0*/  FADD.FTZ R0, -R5, R0 ;  /* 0x0000000005007221 */ /* 0x000fe20000010100 */
[----:B------:R-:W-:Y:S01]  /*fe00*/  FSEL R5, R3, RZ, P0 ;  /* 0x000000ff03057208 */ /* 0x000fe20000000000 */
[--C-:B------:R-:W-:Y:S01]  /*fe10*/  FFMA.FTZ R134, R10, UR4, -R145.reuse ;  /* 0x000000040a867c23 */ /* 0x100fe20008010891 */
[--C-:B------:R-:W-:Y:S01]  /*fe20*/  FFMA.FTZ R167, R16, UR4, -R145.reuse ;  /* 0x0000000410a77c23 */ /* 0x100fe20008010891 */
[----:B------:R-:W-:Y:S01]  /*fe30*/  FMUL.FTZ R6, R0, UR4 ;  /* 0x0000000400067c20 */ /* 0x000fe20008410000 */
[----:B------:R-:W-:Y:S01]  /*fe40*/  FFMA.FTZ R164, R9, UR4, -R150 ;  /* 0x0000000409a47c23 */ /* 0x000fe20008010896 */
[----:B------:R-:W-:Y:S01]  /*fe50*/  FADD.FTZ R0, -R5, R2 ;  /* 0x0000000205007221 */ /* 0x000fe20000010100 */
[----:B------:R-:W-:Y:S01]  /*fe60*/  MUFU.EX2 R169, R169 ;  /* 0x000000a900a97308 */ /* 0x000fe20000000800 */
[--C-:B------:R-:W-:Y:S01]  /*fe70*/  FFMA.FTZ R170, R141, UR4, -R150.reuse ;  /* 0x000000048daa7c23 */ /* 0x100fe20008010896 */
[--C-:B------:R-:W-:Y:S01]  /*fe80*/  FFMA.FTZ R219, R143, UR4, -R150.reuse ;  /* 0x000000048fdb7c23 */ /* 0x100fe20008010896 */
[----:B------:R-:W-:Y:S01]  /*fe90*/  FMUL.FTZ R8, R0, UR4 ;  /* 0x0000000400087c20 */ /* 0x000fe20008410000 */
[--C-:B------:R-:W-:Y:S01]  /*fea0*/  FFMA.FTZ R214, R162, UR4, -R145.reuse ;  /* 0x00000004a2d67c23 */ /* 0x100fe20008010891 */
[--C-:B------:R-:W-:Y:S01]  /*feb0*/  FFMA.FTZ R221, R160, UR4, -R145.reuse ;  /* 0x00000004a0dd7c23 */ /* 0x100fe20008010891 */
[--C-:B------:R-:W-:Y:S01]  /*fec0*/  FFMA.FTZ R216, R142, UR4, -R145.reuse ;  /* 0x000000048ed87c23 */ /* 0x100fe20008010891 */
[--C-:B------:R-:W-:Y:S03]  /*fed0*/  FFMA.FTZ R223, R140, UR4, -R145.reuse ;  /* 0x000000048cdf7c23 */ /* 0x100fe60008010891 */
[----:B------:R-:W2:Y:S01]  /*fee0*/  MUFU.EX2 R166, R166 ;  /* 0x000000a600a67308 */ /* 0x000ea20000000800 */
[----:B------:R-:W-:Y:S01]  /*fef0*/  LDSM.16.MT88.4 R140, [R185+0xe800] ;  /* 0x00e80000b98c783b */ /* 0x000fe20000004200 */
[--C-:B------:R-:W-:Y:S01]  /*ff00*/  FFMA.FTZ R218, R161, UR4, -R150.reuse ;  /* 0x00000004a1da7c23 */ /* 0x100fe20008010896 */
[--C-:B------:R-:W-:Y:S01]  /*ff10*/  FFMA.FTZ R225, R159, UR4, -R150.reuse ;  /* 0x000000049fe17c23 */ /* 0x100fe20008010896 */
[--C-:B------:R-:W-:Y:S01]  /*ff20*/  FFMA.FTZ R220, R157, UR4, -R150.reuse ;  /* 0x000000049ddc7c23 */ /* 0x100fe20008010896 */
[--C-:B------:R-:W-:Y:S01]  /*ff30*/  FFMA.FTZ R227, R155, UR4, -R150.reuse ;  /* 0x000000049be37c23 */ /* 0x100fe20008010896 */
[--C-:B------:R-:W-:Y:S01]  /*ff40*/  FFMA.FTZ R222, R158, UR4, -R145.reuse ;  /* 0x000000049ede7c23 */ /* 0x100fe20008010891 */
[--C-:B------:R-:W-:Y:S03]  /*ff50*/  FFMA.FTZ R229, R156, UR4, -R145.reuse ;  /* 0x000000049ce57c23 */ /* 0x100fe60008010891 */
[----:B------:R-:W-:Y:S01]  /*ff60*/  MUFU.EX2 R165, R165 ;  /* 0x000000a500a57308 */ /* 0x000fe20000000800 */
[----:B------:R-:W-:Y:S01]  /*ff70*/  LDSM.16.MT88.4 R156, [R184+0xf800] ;  /* 0x00f80000b89c783b */ /* 0x000fe20000004200 */
[--C-:B------:R-:W-:Y:S01]  /*ff80*/  FFMA.FTZ R224, R154, UR4, -R145.reuse ;  /* 0x000000049ae07c23 */ /* 0x100fe20008010891 */
[--C-:B------:R-:W-:Y:S01]  /*ff90*/  FFMA.FTZ R231, R152, UR4, -R145.reuse ;  /* 0x0000000498e77c23 */ /* 0x100fe20008010891 */
[--C-:B------:R-:W-:Y:S01]  /*ffa0*/  FFMA.FTZ R226, R153, UR4, -R150.reuse ;  /* 0x0000000499e27c23 */ /* 0x100fe20008010896 */
[--C-:B------:R-:W-:Y:S01]  /*ffb0*/  FFMA.FTZ R233, R151, UR4, -R150.reuse ;  /* 0x0000000497e97c23 */ /* 0x100fe20008010896 */
[--C-:B------:R-:W-:Y:S01]  /*ffc0*/  FFMA.FTZ R228, R149, UR4, -R150.reuse ;  /* 0x0000000495e47c23 */ /* 0x100fe20008010896 */
[--C-:B------:R-:W-:Y:S03]  /*ffd0*/  FFMA.FTZ R230, R148, UR4, -R145.reuse ;  /* 0x0000000494e67c23 */ /* 0x100fe60008010891 */
[----:B------:R-:W3:Y:S01]  /*ffe0*/  MUFU.EX2 R164, R164 ;  /* 0x000000a400a47308 */ /* 0x000ee20000000800 */
[----:B--2---:R-:W-:Y:S01]  /*fff0*/  F2FP.BF16.F32.PACK_AB R136, R166, R169 ;  /* 0x000000a9a688723e */ /* 0x004fe200000010ff */
[----:B------:R-:W-:Y:S01]  /*10000*/  LDSM.16.MT88.4 R152, [R185+0xf800] ;  /* 0x00f80000b998783b */ /* 0x000fe20000004200 */
[--C-:B------:R-:W-:Y:S01]  /*10010*/  FFMA.FTZ R237, R146, UR4, -R145.reuse ;  /* 0x0000000492ed7c23 */ /* 0x100fe20008010891 */
[--C-:B------:R-:W-:Y:S01]  /*10020*/  FFMA.FTZ R232, R144, UR4, -R145.reuse ;  /* 0x0000000490e87c23 */ /* 0x100fe20008010891 */
[----:B------:R-:W-:Y:S01]  /*10030*/  FFMA.FTZ R133, R133, UR4, -R145 ;  /* 0x0000000485857c23 */ /* 0x000fe20008010891 */
[--C-:B------:R-:W-:Y:S01]  /*10040*/  FFMA.FTZ R168, R217, UR4, -R150.reuse ;  /* 0x00000004d9a87c23 */ /* 0x100fe20008010896 */
[--C-:B------:R-:W-:Y:S03]  /*10050*/  FFMA.FTZ R217, R163, UR4, -R150.reuse ;  /* 0x00000004a3d97c23 */ /* 0x100fe60008010896 */
[----:B------:R-:W-:Y:S01]  /*10060*/  MUFU.EX2 R171, R171 ;  /* 0x000000ab00ab7308 */ /* 0x000fe20000000800 */
[----:B------:R-:W-:Y:S01]  /*10070*/  FFMA.FTZ R150, R147, UR4, -R150 ;  /* 0x0000000493967c23 */ /* 0x000fe20008010896 */
[----:B------:R-:W-:Y:S01]  /*10080*/  LDSM.16.MT88.4 R160, [R188+0x11800] ;  /* 0x01180000bca0783b */ /* 0x000fe20000004200 */
[----:B------:R-:W-:Y:S07]  /*10090*/  PLOP3.LUT P0, PT, PT, PT, UP2, 0x80, 0x0 ;  /* 0x000000000000781c */ /* 0x000fee0003f0f028 */
        /* <DEDUP_REMOVED lines=175> */
[----:B------:R-:W-:Y:S01]  /*10b90*/  IMAD.MOV.U32 R0, RZ, RZ, R132 ;  /* 0x000000ffff007224 */ /* 0x000fe200078e0084 */
[----:B------:R-:W-:Y:S03]  /*10ba0*/  LDSM.16.MT88.4 R136, [R188+0xf000] ;  /* 0x00f00000bc88783b */ /* 0x000fe60000004200 */
[----:B------:R-:W3:Y:S01]  /*10bb0*/  MUFU.EX2 R133, R133 ;  /* 0x0000008500857308 */ /* 0x000ee20000000800 */
[----:B------:R-:W-:Y:S01]  /*10bc0*/  MOV R2, R3 ;  /* 0x0000000300027202 */ /* 0x000fe20000000f00 */
[----:B------:R-:W-:Y:S01]  /*10bd0*/  FADD.FTZ R166, R166, R169 ;  /* 0x000000a9a6a67221 */ /* 0x000fe20000010000 */
        /* <DEDUP_REMOVED lines=134> */
.L_x_5744:
        /* <DEDUP_REMOVED lines=255> */
[----:B------:R-:W1:Y:S01]  /*12430*/  S2UR UR14, SR_CTAID.Y ;  /* 0x00000000000e79c3 */ /* 0x000e620000002600 */
[----:B------:R-:W-:Y:S01]  /*12440*/  ULDC UR6, c[0x0][0x2c4] ;  /* 0x0000b10000067ab9 */ /* 0x000fe20000000800 */
[----:B------:R-:W-:Y:S01]  /*12450*/  UISETP.NE.AND UP0, UPT, UR13, -0x1, UPT ;  /* 0xffffffff0d00788c */ /* 0x000fe2000bf05270 */
[----:B------:R-:W-:-:S05]  /*12460*/  ULDC UR10, c[0x0][0x2e4] ;  /* 0x0000b900000a7ab9 */ /* 0x000fca0000000800 */
[----:B------:R-:W2:Y:S01]  /*12470*/  S2UR UR4, SR_CTAID.Z ;  /* 0x00000000000479c3 */ /* 0x000ea20000002700 */
[----:B-1----:R-:W-:-:S04]  /*12480*/  UIMAD UR6, UR14, UR6, URZ ;  /* 0x000000060e0672a4 */ /* 0x002fc8000f8e023f */
[----:B------:R-:W-:-:S04]  /*12490*/  USEL UR6, UR6, UR13, !UP0 ;  /* 0x0000000d06067287 */ /* 0x000fc8000c000000 */
[----:B--2---:R-:W-:Y:S01]  /*124a0*/  UIMAD UR10, UR4, UR10, UR6 ;  /* 0x0000000a040a72a4 */ /* 0x004fe2000f8e0206 */
[----:B------:R-:W-:Y:S11]  /*124b0*/  BRA `(.L_x_5750) ;  /* 0x0000000000187947 */ /* 0x000ff60003800000 */
.L_x_5749:
[----:B------:R-:W-:Y:S01]  /*124c0*/  S2UR UR4, SR_CTAID.Z ;  /* 0x00000000000479c3 */ /* 0x000fe20000002700 */
[----:B------:R-:W-:Y:S01]  /*124d0*/  ULDC UR6, c[0x0][0x270] ;  /* 0x00009c0000067ab9 */ /* 0x000fe20000000800 */
[----:B------:R-:W-:-:S06]  /*124e0*/  ULDC UR10, c[0x0][0x2c4] ;  /* 0x0000b100000a7ab9 */ /* 0x000fcc0000000800 */
[----:B------:R-:W1:Y:S02]  /*124f0*/  S2UR UR14, SR_CTAID.Y ;  /* 0x00000000000e79c3 */ /* 0x000e640000002600 */
[----:B-1----:R-:W-:-:S04]  /*12500*/  UIMAD UR6, UR14, UR6, UR4 ;  /* 0x000000060e0672a4 */ /* 0x002fc8000f8e0204 */
[----:B------:R-:W-:-:S12]  /*12510*/  UIMAD UR10, UR6, UR10, URZ ;  /* 0x0000000a060a72a4 */ /* 0x000fd8000f8e023f */
.L_x_5750:
[----:B------:R-:W1:Y:S01]  /*12520*/  S2R R4, SR_TID.X ;  /* 0x0000000000047919 */ /* 0x000e620000002100 */
[----:B------:R-:W-:Y:S01]  /*12530*/  LOP3.LUT R13, R10, 0xffffffe0, RZ, 0xc0, !PT ;  /* 0xffffffe00a0d7812 */ /* 0x000fe200078ec0ff */
[----:B------:R-:W-:Y:S01]  /*12540*/  USHF.R.S32.HI UR11, URZ, 0x1f, UR14 ;  /* 0x0000001f3f0b7899 */ /* 0x000fe2000801140e */
[----:B------:R-:W-:Y:S01]  /*12550*/  BSSY B0, `(.L_x_5751) ;  /* 0x0000028000007945 */ /* 0x000fe20003800000 */
[----:B------:R-:W-:Y:S01]  /*12560*/  UISETP.NE.AND UP0, UPT, UR13, -0x1, UPT ;  /* 0xffffffff0d00788c */ /* 0x000fe2000bf05270 */
[----:B------:R-:W-:Y:S01]  /*12570*/  BAR.SYNC.DEFER_BLOCKING 0x0 ;  /* 0x0000000000007b1d */ /* 0x000fe20000010000 */
[----:B------:R-:W-:Y:S01]  /*12580*/  IMAD.IADD R2, R0, 0x1, -R13 ;  /* 0x0000000100027824 */ /* 0x000fe200078e0a0d */
[----:B------:R-:W-:-:S04]  /*12590*/  SHF.R.S32.HI R13, RZ, 0x1f, R8 ;  /* 0x0000001fff0d7819 */ /* 0x000fc80000011408 */
[----:B------:R-:W-:Y:S01]  /*125a0*/  LOP3.LUT P0, RZ, R2, 0x3, RZ, 0xc0, !PT ;  /* 0x0000000302ff7812 */ /* 0x000fe2000780c0ff */
[----:B------:R-:W-:Y:S01]  /*125b0*/  ULDC.64 UR6, c[0x0][0x290] ;  /* 0x0000a40000067ab9 */ /* 0x000fe20000000a00 */
[----:B------:R-:W-:Y:S01]  /*125c0*/  LEA.HI R13, R13, R8, RZ, 0x2 ;  /* 0x000000080d0d7211 */ /* 0x000fe200078f10ff */
[----:B------:R-:W-:Y:S01]  /*125d0*/  UIMAD UR11, UR11, UR6, URZ ;  /* 0x000000060b0b72a4 */ /* 0x000fe2000f8e023f */
[----:B------:R-:W-:Y:S02]  /*125e0*/  ULDC.64 UR8, c[0x0][0x298] ;  /* 0x0000a60000087ab9 */ /* 0x000fe40000000a00 */
[----:B------:R-:W-:Y:S01]  /*125f0*/  LOP3.LUT R13, R13, 0xffffffc, RZ, 0xc0, !PT ;  /* 0x0ffffffc0d0d7812 */ /* 0x000fe200078ec0ff */
[----:B------:R-:W-:Y:S02]  /*12600*/  UIMAD.WIDE.U32 UR16, UR13, UR8, URZ ;  /* 0x000000080d1072a5 */ /* 0x000fe4000f8e003f */
[----:B------:R-:W-:Y:S02]  /*12610*/  UIMAD.WIDE.U32 UR18, UR14, UR6, URZ ;  /* 0x000000060e1272a5 */ /* 0x000fe4000f8e003f */
[----:B------:R-:W-:Y:S01]  /*12620*/  UIMAD UR7, UR14, UR7, UR11 ;  /* 0x000000070e0772a4 */ /* 0x000fe2000f8e020b */
[----:B---3--:R-:W-:Y:S01]  /*12630*/  IMAD.IADD R6, R8, 0x1, -R13 ;  /* 0x0000000108067824 */ /* 0x008fe200078e0a0d */
[----:B------:R-:W-:-:S02]  /*12640*/  UIMAD UR13, UR13, UR9, UR17 ;  /* 0x000000090d0d72a4 */ /* 0x000fc4000f8e0211 */
[----:B------:R-:W-:Y:S02]  /*12650*/  USEL UR16, UR18, UR16, !UP0 ;  /* 0x0000001012107287 */ /* 0x000fe4000c000000 */
[----:B------:R-:W-:Y:S01]  /*12660*/  @!UP0 UIADD3 UR13, UR19, UR7, URZ ;  /* 0x00000007130d8290 */ /* 0x000fe2000fffe03f */
        /* <DEDUP_REMOVED lines=22> */
.L_x_5752:
[----:B------:R-:W-:Y:S05]  /*127d0*/  BSYNC B0 ;  /* 0x0000000000007941 */ /* 0x000fea0003800000 */
.L_x_5751:
[----:B------:R-:W2:Y:S01]  /*127e0*/  S2UR UR10, SR_CTAID.X ;  /* 0x00000000000a79c3 */ /* 0x000ea20000002500 */
[----:B------:R-:W-:Y:S01]  /*127f0*/  LEA.HI R2, R7, R0, RZ, 0x3 ;  /* 0x0000000007027211 */ /* 0x000fe200078f18ff */
[----:B------:R-:W-:Y:S01]  /*12800*/  IMAD.U32 R7, RZ, RZ, UR8 ;  /* 0x00000008ff077e24 */ /* 0x000fe2000f8e00ff */
[----:B------:R-:W-:Y:S01]  /*12810*/  SHF.R.S32.HI R199, RZ, 0x1f, R198 ;  /* 0x0000001fffc77819 */ /* 0x000fe200000114c6 */
[----:B------:R-:W-:Y:S01]  /*12820*/  USHF.R.S32.HI UR7, URZ, 0x1f, UR4 ;  /* 0x0000001f3f077899 */ /* 0x000fe20008011404 */
[----:B------:R-:W-:Y:S01]  /*12830*/  SHF.R.S32.HI R2, RZ, 0x3, R2 ;  /* 0x00000003ff027819 */ /* 0x000fe20000011402 */
[----:B-1----:R1:W3:Y:S01]  /*12840*/  LDS.128 R8, [R197+0x1800] ;  /* 0x00180000c5087984 */ /* 0x0022e20000000c00 */
[----:B------:R-:W-:Y:S01]  /*12850*/  LEA.HI R0, R3, R4, RZ, 0x3 ;  /* 0x0000000403007211 */ /* 0x000fe200078f18ff */
[----:B------:R-:W4:Y:S01]  /*12860*/  LDC.64 R20, c[0x0][0x2a0] ;  /* 0x0000a800ff147b82 */ /* 0x000f220000000a00 */
[----:B------:R-:W-:Y:S01]  /*12870*/  BSSY B0, `(.L_x_5753) ;  /* 0x000002a000007945 */ /* 0x000fe20003800000 */
[C---:B------:R-:W-:Y:S01]  /*12880*/  VIADD R5, R2.reuse, 0x10 ;  /* 0x0000001002057836 */ /* 0x040fe20000000000 */
[----:B------:R1:W1:Y:S01]  /*12890*/  LDS.128 R16, [R197] ;  /* 0x00000000c5107984 */ /* 0x0002620000000c00 */
[----:B------:R-:W-:Y:S01]  /*128a0*/  VIADD R4, R2, 0x30 ;  /* 0x0000003002047836 */ /* 0x000fe20000000000 */
[----:B------:R-:W-:-:S02]  /*128b0*/  SHF.R.S32.HI R0, RZ, 0x3, R0 ;  /* 0x00000003ff007819 */ /* 0x000fc40000011400 */
[----:B------:R-:W-:Y:S01]  /*128c0*/  ISETP.GE.AND P2, PT, R5, UR5, PT ;  /* 0x0000000505007c0c */ /* 0x000fe2000bf46270 */
[----:B------:R-:W-:Y:S01]  /*128d0*/  VIADD R5, R2, 0x20 ;  /* 0x0000002002057836 */ /* 0x000fe20000000000 */
[----:B------:R-:W-:-:S04]  /*128e0*/  SHF.R.S32.HI R0, RZ, 0x1f, R0 ;  /* 0x0000001fff007819 */ /* 0x000fc80000011400 */
[----:B------:R-:W-:Y:S01]  /*128f0*/  ISETP.GE.AND P1, PT, R5, UR5, PT ;  /* 0x0000000505007c0c */ /* 0x000fe2000bf26270 */
[----:B--2---:R-:W-:-:S04]  /*12900*/  USHF.L.U32 UR10, UR10, 0x6, URZ ;  /* 0x000000060a0a7899 */ /* 0x004fc8000800063f */
[----:B------:R-:W-:Y:S02]  /*12910*/  USHF.R.S32.HI UR6, URZ, 0x1f, UR10 ;  /* 0x0000001f3f067899 */ /* 0x000fe4000801140a */
[----:B------:R-:W-:Y:S02]  /*12920*/  IMAD.WIDE.U32 R6, R7, UR10, R198 ;  /* 0x0000000a07067c25 */ /* 0x000fe4000f8e00c6 */
[----:B------:R-:W-:Y:S01]  /*12930*/  UIMAD UR6, UR6, UR8, URZ ;  /* 0x00000008060672a4 */ /* 0x000fe2000f8e023f */
[----:B------:R-:W-:-:S03]  /*12940*/  IADD3 R12, P0, R6, UR16, RZ ;  /* 0x00000010060c7c10 */ /* 0x000fc6000ff1e0ff */
[----:B------:R-:W-:Y:S01]  /*12950*/  UIMAD UR6, UR10, UR9, UR6 ;  /* 0x000000090a0672a4 */ /* 0x000fe2000f8e0206 */
[----:B----4-:R-:W-:Y:S01]  /*12960*/  IMAD R6, R20, UR7, RZ ;  /* 0x0000000714067c24 */ /* 0x010fe2000f8e02ff */
[----:B------:R-:W-:-:S03]  /*12970*/  UIADD3 UR10, -UR10, UR12, URZ ;  /* 0x0000000c0a0a7290 */ /* 0x000fc6000fffe13f */
[----:B------:R-:W-:Y:S02]  /*12980*/  IMAD R23, R21, UR4, R6 ;  /* 0x0000000415177c24 */ /* 0x000fe4000f8e0206 */
[----:B------:R-:W-:Y:S01]  /*12990*/  IMAD.U32 R3, RZ, RZ, UR6 ;  /* 0x00000006ff037e24 */ /* 0x000fe2000f8e00ff */
[----:B------:R-:W-:-:S04]  /*129a0*/  ISETP.GE.AND P3, PT, R2, UR10, PT ;  /* 0x0000000a02007c0c */ /* 0x000fc8000bf66270 */
[----:B------:R-:W-:Y:S02]  /*129b0*/  IADD3.X R13, R7, UR13, R3, P0, !PT ;  /* 0x0000000d070d7c10 */ /* 0x000fe400087fe403 */
[----:B------:R-:W-:Y:S02]  /*129c0*/  ISETP.GE.AND P0, PT, R4, UR5, PT ;  /* 0x0000000504007c0c */ /* 0x000fe4000bf06270 */
[----:B------:R2:W4:Y:S01]  /*129d0*/  LDS.128 R4, [R197+0x4000] ;  /* 0x00400000c5047984 */ /* 0x0005220000000c00 */
[----:B------:R-:W-:-:S03]  /*129e0*/  IMAD.WIDE.U32 R20, R20, UR4, R12 ;  /* 0x0000000414147c25 */ /* 0x000fc6000f8e000c */
[----:B------:R2:W1:Y:S01]  /*129f0*/  LDS.128 R12, [R197+0x2000] ;  /* 0x00200000c50c7984 */ /* 0x0004620000000c00 */
[----:B------:R-:W-:Y:S01]  /*12a00*/  IMAD.IADD R23, R23, 0x1, R21 ;  /* 0x0000000117177824 */ /* 0x000fe200078e0215 */
[----:B---3--:R-:W-:Y:S06]  /*12a10*/  @P3 BRA `(.L_x_5754) ;  /* 0x00000000003c3947 */ /* 0x008fec0003800000 */
[----:B------:R-:W-:Y:S01]  /*12a20*/  IMAD R3, R0, UR8, RZ ;  /* 0x0000000800037c24 */ /* 0x000fe2000f8e02ff */
[----:B------:R-:W-:Y:S01]  /*12a30*/  ULDC UR4, c[0x0][0x2d0] ;  /* 0x0000b40000047ab9 */ /* 0x000fe20000000800 */
[----:B------:R-:W-:Y:S01]  /*12a40*/  IMAD.MOV.U32 R22, RZ, RZ, R20 ;  /* 0x000000ffff167224 */ /* 0x000fe200078e0014 */
[----:B------:R-:W-:Y:S01]  /*12a50*/  ISETP.GE.AND P5, PT, R198, UR4, PT ;  /* 0x00000004c6007c0c */ /* 0x000fe2000bfa6270 */
[----:B------:R-:W-:Y:S01]  /*12a60*/  IMAD R3, R2, UR9, R3 ;  /* 0x0000000902037c24 */ /* 0x000fe2000f8e0203 */
[----:B------:R-:W-:Y:S01]  /*12a70*/  ISETP.GE.AND P4, PT, R196, UR4, PT ;  /* 0x00000004c4007c0c */ /* 0x000fe2000bf86270 */
[----:B------:R-:W-:Y:S01]  /*12a80*/  IMAD.WIDE.U32 R24, R2, UR8, R22 ;  /* 0x0000000802187c25 */ /* 0x000fe2000f8e0016 */
[----:B------:R-:W-:Y:S01]  /*12a90*/  ISETP.GE.AND P3, PT, R195, UR4, PT ;  /* 0x00000004c3007c0c */ /* 0x000fe2000bf66270 */
[----:B------:R-:W-:Y:S02]  /*12aa0*/  ULDC.64 UR6, c[0x0][0x280] ;  /* 0x0000a00000067ab9 */ /* 0x000fe40000000a00 */
[----:B------:R-:W-:Y:S01]  /*12ab0*/  IMAD.IADD R3, R3, 0x1, R25 ;  /* 0x0000000103037824 */ /* 0x000fe200078e0219 */
[----:B------:R-:W-:-:S04]  /*12ac0*/  LEA R26, P6, R24, UR6, 0x1 ;  /* 0x00000006181a7c11 */ /* 0x000fc8000f8c08ff */
[----:B------:R-:W-:-:S05]  /*12ad0*/  LEA.HI.X R27, R24, UR7, R3, 0x1, P6 ;  /* 0x00000007181b7c11 */ /* 0x000fca000b0f0c03 */
[----:B-1----:R3:W-:Y:S04]  /*12ae0*/  @!P5 STG.E.128 desc[UR26][R26.64], R16 ;  /* 0x000000101a00d986 */ /* 0x0027e8000c101d1a */
[----:B------:R3:W-:Y:S04]  /*12af0*/  @!P4 STG.E.128 desc[UR26][R26.64+0x80], R12 ;  /* 0x0000800c1a00c986 */ /* 0x0007e8000c101d1a */
[----:B----4-:R3:W-:Y:S02]  /*12b00*/  @!P3 STG.E.128 desc[UR26][R26.64+0x100], R4 ;  /* 0x000100041a00b986 */ /* 0x0107e4000c101d1a */
.L_x_5754:
[----:B------:R-:W-:Y:S05]  /*12b10*/  BSYNC B0 ;  /* 0x0000000000007941 */ /* 0x000fea0003800000 */
.L_x_5753:
[----:B-1-3--:R1:W3:Y:S01]  /*12b20*/  LDS.128 R16, [R197+0x800] ;  /* 0x00080000c5107984 */ /* 0x00a2e20000000c00 */
[----:B------:R-:W-:Y:S03]  /*12b30*/  BSSY B0, `(.L_x_5755) ;  /* 0x0000016000007945 */ /* 0x000fe60003800000 */
[----:B------:R1:W1:Y:S04]  /*12b40*/  LDS.128 R12, [R197+0x2800] ;  /* 0x00280000c50c7984 */ /* 0x0002680000000c00 */
[----:B----4-:R4:W1:Y:S01]  /*12b50*/  LDS.128 R4, [R197+0x4800] ;  /* 0x00480000c5047984 */ /* 0x0108620000000c00 */
        /* <DEDUP_REMOVED lines=11> */
[----:B------:R-:W-:-:S04]  /*12c10*/  IMAD R3, R3, UR8, RZ ;  /* 0x0000000803037c24 */ /* 0x000fc8000f8e02ff */
[----:B------:R-:W-:Y:S01]  /*12c20*/  IMAD R3, R24, UR9, R3 ;  /* 0x0000000918037c24 */ /* 0x000fe2000f8e0203 */
[----:B------:R-:W-:-:S03]  /*12c30*/  LEA R24, P5, R26, UR6, 0x1 ;  /* 0x000000061a187c11 */ /* 0x000fc6000f8a08ff */
[----:B------:R-:W-:-:S05]  /*12c40*/  IMAD.IADD R3, R3, 0x1, R27 ;  /* 0x0000000103037824 */ /* 0x000fca00078e021b */
[----:B------:R-:W-:-:S05]  /*12c50*/  LEA.HI.X R25, R26, UR7, R3, 0x1, P5 ;  /* 0x000000071a197c11 */ /* 0x000fca000a8f0c03 */
[----:B---3--:R3:W-:Y:S04]  /*12c60*/  @!P4 STG.E.128 desc[UR26][R24.64], R16 ;  /* 0x000000101800c986 */ /* 0x0087e8000c101d1a */
[----:B-1----:R3:W-:Y:S04]  /*12c70*/  @!P3 STG.E.128 desc[UR26][R24.64+0x80], R12 ;  /* 0x0000800c1800b986 */ /* 0x0027e8000c101d1a */
[----:B------:R3:W-:Y:S02]  /*12c80*/  @!P2 STG.E.128 desc[UR26][R24.64+0x100], R4 ;  /* 0x000100041800a986 */ /* 0x0007e4000c101d1a */
.L_x_5756:
[----:B------:R-:W-:Y:S05]  /*12c90*/  BSYNC B0 ;  /* 0x0000000000007941 */ /* 0x000fea0003800000 */
.L_x_5755:
[----:B---3--:R3:W2:Y:S01]  /*12ca0*/  LDS.128 R16, [R197+0x1000] ;  /* 0x00100000c5107984 */ /* 0x0086a20000000c00 */
[----:B------:R-:W-:Y:S03]  /*12cb0*/  BSSY B0, `(.L_x_5757) ;  /* 0x0000016000007945 */ /* 0x000fe60003800000 */
[----:B-1----:R3:W1:Y:S04]  /*12cc0*/  LDS.128 R12, [R197+0x3000] ;  /* 0x00300000c50c7984 */ /* 0x0026680000000c00 */
[----:B------:R3:W1:Y:S01]  /*12cd0*/  LDS.128 R4, [R197+0x5000] ;  /* 0x00500000c5047984 */ /* 0x0006620000000c00 */
        /* <DEDUP_REMOVED lines=16> */
[----:B--2---:R2:W-:Y:S04]  /*12de0*/  @!P3 STG.E.128 desc[UR26][R24.64], R16 ;  /* 0x000000101800b986 */ /* 0x0045e8000c101d1a */
[----:B-1----:R2:W-:Y:S04]  /*12df0*/  @!P2 STG.E.128 desc[UR26][R24.64+0x80], R12 ;  /* 0x0000800c1800a986 */ /* 0x0025e8000c101d1a */
[----:B------:R2:W-:Y:S02]  /*12e00*/  @!P1 STG.E.128 desc[UR26][R24.64+0x100], R4 ;  /* 0x0001000418009986 */ /* 0x0005e4000c101d1a */
.L_x_5758:
[----:B------:R-:W-:Y:S05]  /*12e10*/  BSYNC B0 ;  /* 0x0000000000007941 */ /* 0x000fea0003800000 */
.L_x_5757:
[----:B-12---:R1:W2:Y:S04]  /*12e20*/  LDS.128 R4, [R197+0x3800] ;  /* 0x00380000c5047984 */ /* 0x0062a80000000c00 */
[----:B------:R1:W1:Y:S01]  /*12e30*/  LDS.128 R12, [R197+0x5800] ;  /* 0x00580000c50c7984 */ /* 0x0002620000000c00 */
[----:B------:R-:W-:Y:S05]  /*12e40*/  @P0 EXIT ;  /* 0x000000000000094d */ /* 0x000fea0003800000 */
[----:B------:R-:W-:Y:S01]  /*12e50*/  IADD3 R2, P0, R2, 0x30, RZ ;  /* 0x0000003002027810 */ /* 0x000fe20007f1e0ff */
[----:B------:R-:W-:Y:S01]  /*12e60*/  IMAD.MOV.U32 R16, RZ, RZ, R20 ;  /* 0x000000ffff107224 */ /* 0x000fe200078e0014 */
[----:B------:R-:W-:Y:S01]  /*12e70*/  MOV R17, R23 ;  /* 0x0000001700117202 */ /* 0x000fe20000000f00 */
[----:B------:R-:W-:Y:S01]  /*12e80*/  ULDC.64 UR4, c[0x0][0x280] ;  /* 0x0000a00000047ab9 */ /* 0x000fe20000000a00 */
[----:B------:R-:W-:Y:S01]  /*12e90*/  ULDC UR6, c[0x0][0x2d0] ;  /* 0x0000b40000067ab9 */ /* 0x000fe20000000800 */
[----:B------:R-:W-:Y:S01]  /*12ea0*/  IMAD.X R3, RZ, RZ, R0, P0 ;  /* 0x000000ffff037224 */ /* 0x000fe200000e0600 */
[----:B------:R-:W-:Y:S01]  /*12eb0*/  ISETP.GE.AND P2, PT, R198, UR6, PT ;  /* 0x00000006c6007c0c */ /* 0x000fe2000bf46270 */
[----:B------:R-:W-:Y:S01]  /*12ec0*/  IMAD.WIDE.U32 R16, R2, UR8, R16 ;  /* 0x0000000802107c25 */ /* 0x000fe2000f8e0010 */
[----:B------:R-:W-:-:S03]  /*12ed0*/  ISETP.GE.AND P1, PT, R196, UR6, PT ;  /* 0x00000006c4007c0c */ /* 0x000fc6000bf26270 */
[----:B------:R-:W-:-:S04]  /*12ee0*/  IMAD R3, R3, UR8, RZ ;  /* 0x0000000803037c24 */ /* 0x000fc8000f8e02ff */
[----:B------:R-:W-:Y:S01]  /*12ef0*/  IMAD R3, R2, UR9, R3 ;  /* 0x0000000902037c24 */ /* 0x000fe2000f8e0203 */
[----:B------:R-:W-:-:S03]  /*12f00*/  LEA R2, P0, R16, UR4, 0x1 ;  /* 0x0000000410027c11 */ /* 0x000fc6000f8008ff */
[----:B------:R-:W-:-:S05]  /*12f10*/  IMAD.IADD R3, R3, 0x1, R17 ;  /* 0x0000000103037824 */ /* 0x000fca00078e0211 */
[----:B------:R-:W-:Y:S02]  /*12f20*/  LEA.HI.X R3, R16, UR5, R3, 0x1, P0 ;  /* 0x0000000510037c11 */ /* 0x000fe400080f0c03 */
[----:B------:R-:W-:-:S03]  /*12f30*/  ISETP.GE.AND P0, PT, R195, UR6, PT ;  /* 0x00000006c3007c0c */ /* 0x000fc6000bf06270 */
[----:B------:R1:W-:Y:S04]  /*12f40*/  @!P2 STG.E.128 desc[UR26][R2.64], R8 ;  /* 0x000000080200a986 */ /* 0x0003e8000c101d1a */
[----:B--2---:R2:W-:Y:S06]  /*12f50*/  @!P1 STG.E.128 desc[UR26][R2.64+0x80], R4 ;  /* 0x0000800402009986 */ /* 0x0045ec000c101d1a */
[----:B------:R-:W-:Y:S05]  /*12f60*/  @P0 EXIT ;  /* 0x000000000000094d */ /* 0x000fea0003800000 */
[----:B-1----:R-:W-:Y:S01]  /*12f70*/  STG.E.128 desc[UR26][R2.64+0x100], R12 ;  /* 0x0001000c02007986 */ /* 0x002fe2000c101d1a */
[----:B------:R-:W-:Y:S05]  /*12f80*/  EXIT ;  /* 0x000000000000794d */ /* 0x000fea0003800000 */
.L_x_5759:
        /* <DEDUP_REMOVED lines=15> */
.L_x_7966:


//--------------------- .text._ZN5flash24flash_fwd_splitkv_kernelI23Flash_fwd_kernel_traitsILi192ELi64ELi64ELi4ELb0ELb0EN7cutlass10bfloat16_tE19Flash_kernel_traitsILi192ELi64ELi64ELi4ES3_EELb0ELb1ELb1ELb0ELb0ELb1ELb0ELb0EEEvNS_16Flash_fwd_paramsE --------------------------
	.section	.text._ZN5flash24flash_fwd_splitkv_kernelI23Flash_fwd_kernel_traitsILi192ELi64ELi64ELi4ELb0ELb0EN7cutlass10bfloat16_tE19Flash_kernel_traitsILi192ELi64ELi64ELi4ES3_EELb0ELb1ELb1ELb0ELb0ELb1ELb0ELb0EEEvNS_16Flash_fwd_paramsE,"ax",@progbits
	.align	128
        .global         _ZN5flash24flash_fwd_splitkv_kernelI23Flash_fwd_kernel_traitsILi192ELi64ELi64ELi4ELb0ELb0EN7cutlass10bfloat16_tE19Flash_kernel_traitsILi192ELi64ELi64ELi4ES3_EELb0ELb1ELb1ELb0ELb0ELb1ELb0ELb0EEEvNS_16Flash_fwd_paramsE
        .type           _ZN5flash24flash_fwd_splitkv_kernelI23Flash_fwd_kernel_traitsILi192ELi64ELi64ELi4ELb0ELb0EN7cutlass10bfloat16_tE19Flash_kernel_traitsILi192ELi64ELi64ELi4ES3_EELb0ELb1ELb1ELb0ELb0ELb1ELb0ELb0EEEvNS_16Flash_fwd_paramsE,@function
        .size           _ZN5flash24flash_fwd_splitkv_kernelI23Flash_fwd_kernel_traitsILi192ELi64ELi64ELi4ELb0ELb0EN7cutlass10bfloat16_tE19Flash_kernel_traitsILi192ELi64ELi64ELi4ES3_EELb0ELb1ELb1ELb0ELb0ELb1ELb0ELb0EEEvNS_16Flash_fwd_paramsE,(.L_x_7967 - _ZN5flash24flash_fwd_splitkv_kernelI23Flash_fwd_kernel_traitsILi192ELi64ELi64ELi4ELb0ELb0EN7cutlass10bfloat16_tE19Flash_kernel_traitsILi192ELi64ELi64ELi4ES3_EELb0ELb1ELb1ELb0ELb0ELb1ELb0ELb0EEEvNS_16Flash_fwd_paramsE)
        .other          _ZN5flash24flash_fwd_splitkv_kernelI23Flash_fwd_kernel_traitsILi192ELi64ELi64ELi4ELb0ELb0EN7cutlass10bfloat16_tE19Flash_kernel_traitsILi192ELi64ELi64ELi4ES3_EELb0ELb1ELb1ELb0ELb0ELb1ELb0ELb0EEEvNS_16Flash_fwd_paramsE,@"STO_CUDA_ENTRY STV_DEFAULT"
_ZN5flash24flash_fwd_splitkv_kernelI23Flash_fwd_kernel_traitsILi192ELi64ELi64ELi4ELb0ELb0EN7cutlass10bfloat16_tE19Flash_kernel_traitsILi192ELi64ELi64ELi4ES3_EELb0ELb1ELb1ELb0ELb0ELb1ELb0ELb0EEEvNS_16Flash_fwd_paramsE:
.text._ZN5flash24flash_fwd_splitkv_kernelI23Flash_fwd_kernel_traitsILi192ELi64ELi64ELi4ELb0ELb0EN7cutlass10bfloat16_tE19Flash_kernel_traitsILi192ELi64ELi64ELi4ES3_EELb0ELb1ELb1ELb0ELb0ELb1ELb0ELb0EEEvNS_16Flash_fwd_paramsE:
        /* <DEDUP_REMOVED lines=54> */
.L_x_5760:
[----:B------:R-:W-:-:S03]  /*0360*/  ULDC UR6, c[0x0][0x2c8] ;  /* 0x0000b20000067ab9 */ /* 0x000fc60000000800 */
.L_x_5761:
        /* <DEDUP_REMOVED lines=116> */
.L_x_5764:
[----:B------:R-:W-:Y:S05]  /*0ab0*/  BSYNC B0 ;  /* 0x0000000000007941 */ /* 0x000fea0003800000 */
.L_x_5763:
        /* <DEDUP_REMOVED lines=22> */
.L_x_5766:
[----:B------:R-:W-:Y:S05]  /*0c20*/  BSYNC B0 ;  /* 0x0000000000007941 */ /* 0x000fea0003800000 */
.L_x_5765:
        /* <DEDUP_REMOVED lines=21> */
.L_x_5768:
[----:B------:R-:W-:Y:S05]  /*0d80*/  BSYNC B0 ;  /* 0x0000000000007941 */ /* 0x000fea0003800000 */
.L_x_5767:
        /* <DEDUP_REMOVED lines=20> */
.L_x_5770:
[----:B------:R-:W-:Y:S05]  /*0ed0*/  BSYNC B0 ;  /* 0x0000000000007941 */ /* 0x000fea0003800000 */
.L_x_5769:
        /* <DEDUP_REMOVED lines=18> */
.L_x_5762:
        /* <DEDUP_REMOVED lines=29> */
.L_x_5771:
        /* <DEDUP_REMOVED lines=95> */
.L_x_5772:
        /* <DEDUP_REMOVED lines=46> */
.L_x_5774:
        /* <DEDUP_REMOVED lines=35> */
.L_x_5773:
        /* <DEDUP_REMOVED lines=110> */
.L_x_5776:
[----:B------:R-:W-:Y:S05]  /*23b0*/  BSYNC B0 ;  /* 0x0000000000007941 */ /* 0x000fea0003800000 */
.L_x_5775:
        /* <DEDUP_REMOVED lines=41> */
.L_x_5778:
[----:B------:R-:W-:Y:S05]  /*2650*/  BSYNC B0 ;  /* 0x0000000000007941 */ /* 0x000fea0003800000 */
.L_x_5777:
        /* <DEDUP_REMOVED lines=42> */
.L_x_5780:
[----:B------:R-:W-:Y:S05]  /*2900*/  BSYNC B0 ;  /* 0x0000000000007941 */ /* 0x000fea0003800000 */
.L_x_5779:
        /* <DEDUP_REMOVED lines=44> */
.L_x_5782:
[----:B------:R-:W-:Y:S05]  /*2bd0*/  BSYNC B0 ;  /* 0x0000000000007941 */ /* 0x000fea0003800000 */
.L_x_5781:
        /* <DEDUP_REMOVED lines=37> */
.L_x_5784:
[----:B------:R-:W-:Y:S05]  /*2e30*/  BSYNC B0 ;  /* 0x0000000000007941 */ /* 0x000fea0003800000 */
.L_x_5783:
        /* <DEDUP_REMOVED lines=33> */
.L_x_5786:
[----:B------:R-:W-:Y:S05]  /*3050*/  BSYNC B0 ;  /* 0x0000000000007941 */ /* 0x000fea0003800000 */
.L_x_5785:
        /* <DEDUP_REMOVED lines=39> */
.L_x_5788:
[----:B------:R-:W-:Y:S05]  /*32d0*/  BSYNC B0 ;  /* 0x0000000000007941 */ /* 0x000fea0003800000 */
.L_x_5787:
        /* <DEDUP_REMOVED lines=42> */
.L_x_5790:
[----:B------:R-:W-:Y:S05]  /*3580*/  BSYNC B0 ;  /* 0x0000000000007941 */ /* 0x000fea0003800000 */
.L_x_5789:
        /* <DEDUP_REMOVED lines=78> */
.L_x_5792:
[----:B------:R-:W-:Y:S05]  /*3a70*/  BSYNC B0 ;  /* 0x0000000000007941 */ /* 0x000fea0003800000 */
.L_x_5791:
        /* <DEDUP_REMOVED lines=38> */
.L_x_5794:
[----:B------:R-:W-:Y:S05]  /*3ce0*/  BSYNC B0 ;  /* 0x0000000000007941 */ /* 0x000fea0003800000 */
.L_x_5793:
        /* <DEDUP_REMOVED lines=36> */
.L_x_5796:
[----:B------:R-:W-:Y:S05]  /*3f30*/  BSYNC B0 ;  /* 0x0000000000007941 */ /* 0x000fea0003800000 */
.L_x_5795:
        /* <DEDUP_REMOVED lines=42> */
.L_x_5798:
[----:B------:R-:W-:Y:S05]  /*41e0*/  BSYNC B0 ;  /* 0x0000000000007941 */ /* 0x000fea0003800000 */
.L_x_5797:
[----:B------:R-:W-:Y:S01]  /*41f0*/  LDSM.16.M88.4 R48, [R202] ;  /* 0x00000000ca30783b */ /* 0x000fe20000000200 */
[----:B------:R-:W-:Y:S01]  /*4200*/  R2P PR, R2, 0x6 ;  /* 0x0000000602007804 */ /* 0x000fe20000000000 */
[----:B------:R-:W-:Y:S01]  /*4210*/  ULDC UR32, c[0x0][0x39c] ;  /* 0x0000e70000207ab9 */ /* 0x000fe20000000800 */
[C---:B------:R-:W-:Y:S01]  /*4220*/  IADD3 R2, R201.reuse, 0x6000, RZ ;  /* 0x00006000c9027810 */ /* 0x040fe20007ffe0ff */
[----:B------:R-:W4:Y:S01]  /*4230*/  LDSM.16.M88.4 R16, [R201+0x6000] ;  /* 0x00600000c910783b */ /* 0x000f220000000200 */
[----:B------:R-:W-:Y:S01]  /*4240*/  IADD3 R199, R201, 0x6020, RZ ;  /* 0x00006020c9c77810 */ /* 0x000fe20007ffe0ff */
[----:B------:R-:W-:Y:S01]  /*4250*/  UIADD3 UR15, UR25, 0x1, -UR12 ;  /* 0x00000001190f7890 */ /* 0x000fe2000fffe80c */
[-C--:B------:R-:W-:Y:S01]  /*4260*/  LEA R200, R7, R202.reuse, 0x1 ;  /* 0x000000ca07c87211 */ /* 0x080fe200078e08ff */
[----:B------:R-:W4:Y:S01]  /*4270*/  LDSM.16.M88.4 R60, [R201+0x7000] ;  /* 0x00700000c93c783b */ /* 0x000f220000000200 */
[C---:B------:R-:W-:Y:S01]  /*4280*/  LEA R198, R5.reuse, R202, 0x1 ;  /* 0x000000ca05c67211 */ /* 0x040fe200078e08ff */
[----:B------:R-:W-:Y:S01]  /*4290*/  UISETP.GT.AND UP0, UPT, UR11, UR10, UPT ;  /* 0x0000000a0b00728c */ /* 0x000fe2000bf04270 */
[----:B------:R-:W-:Y:S01]  /*42a0*/  LEA R197, R5, R200, 0x1 ;  /* 0x000000c805c57211 */ /* 0x000fe200078e08ff */
[----:B------:R-:W-:Y:S01]  /*42b0*/  LDSM.16.M88.4 R24, [R200] ;  /* 0x00000000c818783b */ /* 0x000fe20000000200 */
[----:B------:R-:W-:Y:S01]  /*42c0*/  LOP3.LUT R6, R6, 0xffffffe0, RZ, 0xc0, !PT ;  /* 0xffffffe006067812 */ /* 0x000fe200078ec0ff */
[----:B--2--5:R-:W-:Y:S01]  /*42d0*/  FMUL.FTZ R99, R4, R99 ;  /* 0x0000006304637220 */ /* 0x024fe20000410000 */
[----:B------:R-:W-:Y:S01]  /*42e0*/  @P1 IADD3 R199, R2, -0x20, RZ ;  /* 0xffffffe002c71810 */ /* 0x000fe20007ffe0ff */
[----:B------:R-:W-:Y:S01]  /*42f0*/  IMAD.MOV.U32 R2, RZ, RZ, 0x40 ;  /* 0x00000040ff027424 */ /* 0x000fe200078e00ff */
[----:B------:R-:W-:Y:S01]  /*4300*/  LDSM.16.M88.4 R44, [R201+0x6800] ;  /* 0x00680000c92c783b */ /* 0x000fe20000000200 */
[----:B------:R-:W-:Y:S01]  /*4310*/  LEA R213, R97, UR23, 0x4 ;  /* 0x0000001761d57c11 */ /* 0x000fe2000f8e20ff */
[----:B------:R-:W-:Y:S01]  /*4320*/  UIADD3 UR14, UR15, UR18, URZ ;  /* 0x000000120f0e7290 */ /* 0x000fe2000fffe03f */
[----:B------:R-:W-:Y:S01]  /*4330*/  SHF.L.U32 R214, R3, 0x1, RZ ;  /* 0x0000000103d67819 */ /* 0x000fe200000006ff */
[----:B------:R-:W2:Y:S01]  /*4340*/  LDSM.16.M88.4 R52, [R199] ;  /* 0x00000000c734783b */ /* 0x000ea20000000200 */
[----:B------:R-:W-:Y:S01]  /*4350*/  SEL R2, R2, 0xffffffc0, !P2 ;  /* 0xffffffc002027807 */ /* 0x000fe20005000000 */
[----:B------:R-:W-:Y:S01]  /*4360*/  UIADD3 UR33, UR25, -UR12, URZ ;  /* 0x8000000c19217290 */ /* 0x000fe2000fffe03f */
[----:B------:R-:W-:Y:S01]  /*4370*/  PLOP3.LUT P6, PT, PT, PT, UP0, 0x80, 0x0 ;  /* 0x000000000000781c */ /* 0x000fe20003fcf008 */
[----:B------:R-:W-:Y:S01]  /*4380*/  LDSM.16.M88.4 R80, [R198] ;  /* 0x00000000c650783b */ /* 0x000fe20000000200 */
[----:B------:R-:W-:Y:S01]  /*4390*/  IADD3 R195, R201, R2, RZ ;  /* 0x00000002c9c37210 */ /* 0x000fe20007ffe0ff */
[----:B------:R-:W-:Y:S01]  /*43a0*/  IMAD.IADD R188, R2, 0x1, R199 ;  /* 0x0000000102bc7824 */ /* 0x000fe200078e02c7 */
[----:B------:R-:W-:Y:S01]  /*43b0*/  R2UR UR23, R99 ;  /* 0x00000000631772ca */ /* 0x000fe200000e0000 */
[----:B-1----:R-:W-:Y:S01]  /*43c0*/  LDSM.16.M88.4 R12, [R201+0x7800] ;  /* 0x00780000c90c783b */ /* 0x002fe20000000200 */
[----:B------:R-:W-:Y:S01]  /*43d0*/  LOP3.LUT R214, R214, 0x6, RZ, 0xc0, !PT ;  /* 0x00000006d6d67812 */ /* 0x000fe200078ec0ff */
[C---:B------:R-:W-:Y:S01]  /*43e0*/  VIADD R190, R199.reuse, 0x1000 ;  /* 0x00001000c7be7836 */ /* 0x040fe20000000000 */
[C---:B------:R-:W-:Y:S01]  /*43f0*/  IADD3 R191, R199.reuse, 0x800, RZ ;  /* 0x00000800c7bf7810 */ /* 0x040fe20007ffe0ff */
[----:B------:R-:W1:Y:S01]  /*4400*/  LDSM.16.M88.4 R76, [R195+0x6000] ;  /* 0x00600000c34c783b */ /* 0x000e620000000200 */
[C---:B------:R-:W-:Y:S01]  /*4410*/  IADD3 R189, R199.reuse, 0x1800, RZ ;  /* 0x00001800c7bd7810 */ /* 0x040fe20007ffe0ff */
[C---:B------:R-:W-:Y:S01]  /*4420*/  VIADD R184, R199.reuse, 0x3800 ;  /* 0x00003800c7b87836 */ /* 0x040fe20000000000 */
[C---:B------:R-:W-:Y:S01]  /*4430*/  IADD3 R187, R199.reuse, 0x2000, RZ ;  /* 0x00002000c7bb7810 */ /* 0x040fe20007ffe0ff */
[----:B------:R-:W1:Y:S01]  /*4440*/  LDSM.16.M88.4 R28, [R199+0x1000] ;  /* 0x00100000c71c783b */ /* 0x000e620000000200 */
[----:B------:R-:W-:-:S02]  /*4450*/  IADD3 R186, R199, 0x2800, RZ ;  /* 0x00002800c7ba7810 */ /* 0x000fc40007ffe0ff */
[C---:B------:R-:W-:Y:S01]  /*4460*/  IADD3 R185, R199.reuse, 0x3000, RZ ;  /* 0x00003000c7b97810 */ /* 0x040fe20007ffe0ff */
[----:B---3--:R-:W3:Y:S01]  /*4470*/  LDSM.16.M88.4 R8, [R199+0x800] ;  /* 0x00080000c708783b */ /* 0x008ee20000000200 */
[C---:B------:R-:W-:Y:S01]  /*4480*/  IADD3 R183, R199.reuse, 0x4000, RZ ;  /* 0x00004000c7b77810 */ /* 0x040fe20007ffe0ff */
[C---:B----4-:R-:W-:Y:S02]  /*4490*/  HMMA.16816.F32.BF16 R20, R48.reuse, R16, RZ ;  /* 0x000000103014723c */ /* 0x050fe400000418ff */
[----:B------:R-:W-:Y:S01]  /*44a0*/  LDSM.16.M88.4 R72, [R197] ;  /* 0x00000000c548783b */ /* 0x000fe20000000200 */
[C---:B------:R-:W-:Y:S02]  /*44b0*/  IADD3 R182, R199.reuse, 0x4800, RZ ;  /* 0x00004800c7b67810 */ /* 0x040fe40007ffe0ff */
[C---:B------:R-:W-:Y:S01]  /*44c0*/  IADD3 R181, R199.reuse, 0x5000, RZ ;  /* 0x00005000c7b57810 */ /* 0x040fe20007ffe0ff */
[----:B------:R-:W4:Y:S01]  /*44d0*/  LDSM.16.M88.4 R84, [R188] ;  /* 0x00000000bc54783b */ /* 0x000f220000000200 */
[----:B------:R-:W-:Y:S01]  /*44e0*/  HMMA.16816.F32.BF16 R16, R48, R18, RZ ;  /* 0x000000123010723c */ /* 0x000fe200000418ff */
[----:B------:R-:W-:-:S02]  /*44f0*/  IADD3 R180, R199, 0x5800, RZ ;  /* 0x00005800c7b47810 */ /* 0x000fc40007ffe0ff */
[----:B------:R-:W4:Y:S03]  /*4500*/  LDSM.16.M88.4 R68, [R199+0x1800] ;  /* 0x00180000c744783b */ /* 0x000f260000000200 */
[C---:B------:R-:W-:Y:S01]  /*4510*/  HMMA.16816.F32.BF16 R64, R48.reuse, R60, RZ ;  /* 0x0000003c3040723c */ /* 0x040fe200000418ff */
[----:B------:R-:W4:Y:S04]  /*4520*/  LDSM.16.M88.4 R40, [R195+0x7000] ;  /* 0x00700000c328783b */ /* 0x000f280000000200 */
[----:B------:R-:W4:Y:S01]  /*4530*/  LDSM.16.M88.4 R36, [R195+0x6800] ;  /* 0x00680000c324783b */ /* 0x000f220000000200 */
[----:B------:R-:W-:Y:S03]  /*4540*/  HMMA.16816.F32.BF16 R60, R48, R62, RZ ;  /* 0x0000003e303c723c */ /* 0x000fe600000418ff */
[----:B------:R-:W-:Y:S03]  /*4550*/  LDSM.16.M88.4 R88, [R201+0x8000] ;  /* 0x00800000c958783b */ /* 0x000fe60000000200 */
[C---:B--2---:R-:W-:Y:S01]  /*4560*/  HMMA.16816.F32.BF16 R20, R24.reuse, R52, R20 ;  /* 0x000000341814723c */ /* 0x044fe20000041814 */
[----:B------:R-:W-:Y:S04]  /*4570*/  LDSM.16.M88.4 R92, [R195+0x9800] ;  /* 0x00980000c35c783b */ /* 0x000fe80000000200 */
[----:B------:R-:W0:Y:S01]  /*4580*/  LDGDEPBAR ;  /* 0x00000000000079af */ /* 0x000e220000000000 */
[----:B------:R-:W-:Y:S03]  /*4590*/  HMMA.16816.F32.BF16 R16, R24, R54, R16 ;  /* 0x000000361810723c */ /* 0x000fe60000041810 */
[----:B------:R-:W-:Y:S03]  /*45a0*/  LDSM.16.M88.4 R52, [R195+0x7800] ;  /* 0x00780000c334783b */ /* 0x000fe60000000200 */
[C---:B------:R-:W-:Y:S06]  /*45b0*/  HMMA.16816.F32.BF16 R32, R48.reuse, R44, RZ ;  /* 0x0000002c3020723c */ /* 0x040fec00000418ff */
[----:B------:R-:W-:Y:S06]  /*45c0*/  HMMA.16816.F32.BF16 R44, R48, R46, RZ ;  /* 0x0000002e302c723c */ /* 0x000fec00000418ff */
[----:B-1----:R-:W-:Y:S06]  /*45d0*/  HMMA.16816.F32.BF16 R20, R80, R76, R20 ;  /* 0x0000004c5014723c */ /* 0x002fec0000041814 */
[----:B------:R-:W-:Y:S06]  /*45e0*/  HMMA.16816.F32.BF16 R56, R48, R12, RZ ;  /* 0x0000000c3038723c */ /* 0x000fec00000418ff */
[----:B------:R-:W-:Y:S01]  /*45f0*/  HMMA.16816.F32.BF16 R16, R80, R78, R16 ;  /* 0x0000004e5010723c */ /* 0x000fe20000041810 */
[----:B------:R-:W-:Y:S05]  /*4600*/  LDSM.16.M88.4 R76, [R188+0x1800] ;  /* 0x00180000bc4c783b */ /* 0x000fea0000000200 */
[----:B------:R-:W-:Y:S01]  /*4610*/  HMMA.16816.F32.BF16 R48, R48, R14, RZ ;  /* 0x0000000e3030723c */ /* 0x000fe200000418ff */
[----:B------:R-:W-:Y:S05]  /*4620*/  LDSM.16.M88.4 R12, [R188+0x800] ;  /* 0x00080000bc0c783b */ /* 0x000fea0000000200 */
[C---:B------:R-:W-:Y:S06]  /*4630*/  HMMA.16816.F32.BF16 R64, R24.reuse, R28, R64 ;  /* 0x0000001c1840723c */ /* 0x040fec0000041840 */
[C---:B------:R-:W-:Y:S01]  /*4640*/  HMMA.16816.F32.BF16 R60, R24.reuse, R30, R60 ;  /* 0x0000001e183c723c */ /* 0x040fe2000004183c */
[----:B------:R-:W1:Y:S05]  /*4650*/  LDSM.16.M88.4 R28, [R202+0x2000] ;  /* 0x00200000ca1c783b */ /* 0x000e6a0000000200 */
[C---:B---3--:R-:W-:Y:S06]  /*4660*/  HMMA.16816.F32.BF16 R32, R24.reuse, R8, R32 ;  /* 0x000000081820723c */ /* 0x048fec0000041820 */
[----:B------:R-:W-:Y:S01]  /*4670*/  HMMA.16816.F32.BF16 R44, R24, R10, R44 ;  /* 0x0000000a182c723c */ /* 0x000fe2000004182c */
[----:B------:R-:W2:Y:S05]  /*4680*/  LDSM.16.M88.4 R8, [R188+0x1000] ;  /* 0x00100000bc08783b */ /* 0x000eaa0000000200 */
[----:B----4-:R-:W-:Y:S06]  /*4690*/  HMMA.16816.F32.BF16 R20, R72, R84, R20 ;  /* 0x000000544814723c */ /* 0x010fec0000041814 */
        /* <DEDUP_REMOVED lines=8> */
[----:B------:R-:W3:Y:S05]  /*4720*/  LDSM.16.M88.4 R40, [R200+0x2000] ;  /* 0x00200000c828783b */ /* 0x000eea0000000200 */
        /* <DEDUP_REMOVED lines=10> */
[C---:B--2---:R-:W-:Y:S06]  /*47d0*/  HMMA.16816.F32.BF16 R64, R72.reuse, R8, R64 ;  /* 0x000000084840723c */ /* 0x044fec0000041840 */
[C---:B------:R-:W-:Y:S01]  /*47e0*/  HMMA.16816.F32.BF16 R60, R72.reuse, R10, R60 ;  /* 0x0000000a483c723c */ /* 0x040fe2000004183c */
[----:B------:R-:W1:Y:S05]  /*47f0*/  LDSM.16.M88.4 R8, [R195+0x8000] ;  /* 0x00800000c308783b */ /* 0x000e6a0000000200 */
[C---:B------:R-:W-:Y:S06]  /*4800*/  HMMA.16816.F32.BF16 R32, R72.reuse, R12, R32 ;  /* 0x0000000c4820723c */ /* 0x040fec0000041820 */
[----:B------:R-:W-:Y:S01]  /*4810*/  HMMA.16816.F32.BF16 R44, R72, R14, R44 ;  /* 0x0000000e482c723c */ /* 0x000fe2000004182c */
[----:B------:R-:W2:Y:S05]  /*4820*/  LDSM.16.M88.4 R12, [R199+0x3000] ;  /* 0x00300000c70c783b */ /* 0x000eaa0000000200 */
[C---:B---3--:R-:W-:Y:S06]  /*4830*/  HMMA.16816.F32.BF16 R20, R40.reuse, R68, R20 ;  /* 0x000000442814723c */ /* 0x048fec0000041814 */
[----:B------:R-:W-:Y:S01]  /*4840*/  HMMA.16816.F32.BF16 R16, R40, R70, R16 ;  /* 0x000000462810723c */ /* 0x000fe20000041810 */
[----:B------:R-:W-:Y:S05]  /*4850*/  LDSM.16.M88.4 R68, [R188+0x3800] ;  /* 0x00380000bc44783b */ /* 0x000fea0000000200 */
[C---:B------:R-:W-:Y:S06]  /*4860*/  HMMA.16816.F32.BF16 R56, R72.reuse, R76, R56 ;  /* 0x0000004c4838723c */ /* 0x040fec0000041838 */
[----:B------:R-:W-:Y:S01]  /*4870*/  HMMA.16816.F32.BF16 R80, R72, R78, R80 ;  /* 0x0000004e4850723c */ /* 0x000fe20000041850 */
[----:B------:R-:W-:Y:S04]  /*4880*/  LDSM.16.M88.4 R76, [R197+0x2000] ;  /* 0x00200000c54c783b */ /* 0x000fe80000000200 */
[----:B------:R-:W-:Y:S01]  /*4890*/  LDSM.16.M88.4 R72, [R188+0x3000] ;  /* 0x00300000bc48783b */ /* 0x000fe20000000200 */
[C---:B----4-:R-:W-:Y:S06]  /*48a0*/  HMMA.16816.F32.BF16 R64, R28.reuse, R36, R64 ;  /* 0x000000241c40723c */ /* 0x050fec0000041840 */
[C---:B------:R-:W-:Y:S01]  /*48b0*/  HMMA.16816.F32.BF16 R60, R28.reuse, R38, R60 ;  /* 0x000000261c3c723c */ /* 0x040fe2000004183c */
[----:B------:R-:W3:Y:S05]  /*48c0*/  LDSM.16.M88.4 R36, [R188+0x2000] ;  /* 0x00200000bc24783b */ /* 0x000eea0000000200 */
        /* <DEDUP_REMOVED lines=19> */
[C---:B----4-:R-:W-:Y:S06]  /*4a00*/  HMMA.16816.F32.BF16 R56, R40.reuse, R48, R56 ;  /* 0x000000302838723c */ /* 0x050fec0000041838 */
[----:B------:R-:W-:Y:S01]  /*4a10*/  HMMA.16816.F32.BF16 R80, R40, R50, R80 ;  /* 0x000000322850723c */ /* 0x000fe20000041850 */
[----:B------:R-:W-:Y:S04]  /*4a20*/  LDSM.16.M88.4 R40, [R200+0x4000] ;  /* 0x00400000c828783b */ /* 0x000fe80000000200 */
[----:B------:R-:W3:Y:S01]  /*4a30*/  LDSM.16.M88.4 R48, [R199+0x4000] ;  /* 0x00400000c730783b */ /* 0x000ee20000000200 */
[C---:B-1----:R-:W-:Y:S06]  /*4a40*/  HMMA.16816.F32.BF16 R20, R52.reuse, R12, R20 ;  /* 0x0000000c3414723c */ /* 0x042fec0000041814 */
[----:B------:R-:W-:Y:S01]  /*4a50*/  HMMA.16816.F32.BF16 R16, R52, R14, R16 ;  /* 0x0000000e3410723c */ /* 0x000fe20000041810 */
[----:B------:R-:W-:Y:S05]  /*4a60*/  LDSM.16.M88.4 R12, [R197+0x4000] ;  /* 0x00400000c50c783b */ /* 0x000fea0000000200 */
[C---:B------:R-:W-:Y:S06]  /*4a70*/  HMMA.16816.F32.BF16 R32, R84.reuse, R28, R32 ;  /* 0x0000001c5420723c */ /* 0x040fec0000041820 */
[C---:B------:R-:W-:Y:S01]  /*4a80*/  HMMA.16816.F32.BF16 R44, R84.reuse, R30, R44 ;  /* 0x0000001e542c723c */ /* 0x040fe2000004182c */
[----:B------:R-:W-:Y:S05]  /*4a90*/  LDSM.16.M88.4 R28, [R198+0x4000] ;  /* 0x00400000c61c783b */ /* 0x000fea0000000200 */
[C---:B--2---:R-:W-:Y:S06]  /*4aa0*/  HMMA.16816.F32.BF16 R64, R84.reuse, R24, R64 ;  /* 0x000000185440723c */ /* 0x044fec0000041840 */
[----:B------:R-:W-:Y:S01]  /*4ab0*/  HMMA.16816.F32.BF16 R60, R84, R26, R60 ;  /* 0x0000001a543c723c */ /* 0x000fe2000004183c */
[----:B------:R-:W1:Y:S05]  /*4ac0*/  LDSM.16.M88.4 R24, [R195+0xa000] ;  /* 0x00a00000c318783b */ /* 0x000e6a0000000200 */
[----:B------:R-:W-:Y:S06]  /*4ad0*/  HMMA.16816.F32.BF16 R32, R76, R8, R32 ;  /* 0x000000084c20723c */ /* 0x000fec0000041820 */
[C---:B---3--:R-:W-:Y:S06]  /*4ae0*/  HMMA.16816.F32.BF16 R20, R40.reuse, R48, R20 ;  /* 0x000000302814723c */ /* 0x048fec0000041814 */
[----:B------:R-:W-:Y:S01]  /*4af0*/  HMMA.16816.F32.BF16 R16, R40, R50, R16 ;  /* 0x000000322810723c */ /* 0x000fe20000041810 */
[----:B------:R-:W2:Y:S05]  /*4b00*/  LDSM.16.M88.4 R48, [R201+0xb000] ;  /* 0x00b00000c930783b */ /* 0x000eaa0000000200 */
[C---:B------:R-:W-:Y:S01]  /*4b10*/  HMMA.16816.F32.BF16 R44, R76.reuse, R10, R44 ;  /* 0x0000000a4c2c723c */ /* 0x040fe2000004182c */
[----:B------:R-:W3:Y:S05]  /*4b20*/  LDSM.16.M88.4 R8, [R188+0x4000] ;  /* 0x00400000bc08783b */ /* 0x000eea0000000200 */
[----:B------:R-:W-:Y:S06]  /*4b30*/  HMMA.16816.F32.BF16 R64, R76, R72, R64 ;  /* 0x000000484c40723c */ /* 0x000fec0000041840 */
[----:B------:R-:W-:Y:S06]  /*4b40*/  HMMA.16816.F32.BF16 R56, R84, R92, R56 ;  /* 0x0000005c5438723c */ /* 0x000fec0000041838 */
[C---:B-1----:R-:W-:Y:S06]  /*4b50*/  HMMA.16816.F32.BF16 R20, R28.reuse, R24, R20 ;  /* 0x000000181c14723c */ /* 0x042fec0000041814 */
[----:B------:R-:W-:Y:S01]  /*4b60*/  HMMA.16816.F32.BF16 R16, R28, R26, R16 ;  /* 0x0000001a1c10723c */ /* 0x000fe20000041810 */
[----:B------:R-:W1:Y:S05]  /*4b70*/  LDSM.16.M88.4 R24, [R199+0x5000] ;  /* 0x00500000c718783b */ /* 0x000e6a0000000200 */
[----:B------:R-:W-:Y:S01]  /*4b80*/  HMMA.16816.F32.BF16 R84, R84, R94, R80 ;  /* 0x0000005e5454723c */ /* 0x000fe20000041850 */
[----:B------:R-:W-:Y:S05]  /*4b90*/  LDSM.16.M88.4 R80, [R195+0xa800] ;  /* 0x00a80000c350783b */ /* 0x000fea0000000200 */
[----:B------:R-:W-:Y:S06]  /*4ba0*/  HMMA.16816.F32.BF16 R60, R76, R74, R60 ;  /* 0x0000004a4c3c723c */ /* 0x000fec000004183c */
[C---:B--2---:R-:W-:Y:S06]  /*4bb0*/  HMMA.16816.F32.BF16 R64, R52.reuse, R48, R64 ;  /* 0x000000303440723c */ /* 0x044fec0000041840 */
[C---:B------:R-:W-:Y:S06]  /*4bc0*/  HMMA.16816.F32.BF16 R32, R52.reuse, R88, R32 ;  /* 0x000000583420723c */ /* 0x040fec0000041820 */
[----:B------:R-:W-:Y:S01]  /*4bd0*/  HMMA.16816.F32.BF16 R44, R52, R90, R44 ;  /* 0x0000005a342c723c */ /* 0x000fe2000004182c */
[----:B------:R-:W2:Y:S05]  /*4be0*/  LDSM.16.M88.4 R88, [R201+0xb800] ;  /* 0x00b80000c958783b */ /* 0x000eaa0000000200 */
[----:B---3--:R-:W-:Y:S06]  /*4bf0*/  HMMA.16816.F32.BF16 R20, R12, R8, R20 ;  /* 0x000000080c14723c */ /* 0x008fec0000041814 */
[C---:B------:R-:W-:Y:S01]  /*4c00*/  HMMA.16816.F32.BF16 R72, R76.reuse, R68, R56 ;  /* 0x000000444c48723c */ /* 0x040fe20000041838 */
[----:B------:R-:W-:Y:S05]  /*4c10*/  LDSM.16.M88.4 R56, [R188+0x4800] ;  /* 0x00480000bc38783b */ /* 0x000fea0000000200 */
[----:B------:R-:W-:Y:S06]  /*4c20*/  HMMA.16816.F32.BF16 R84, R76, R70, R84 ;  /* 0x000000464c54723c */ /* 0x000fec0000041854 */
[----:B------:R-:W-:Y:S01]  /*4c30*/  HMMA.16816.F32.BF16 R16, R12, R10, R16 ;  /* 0x0000000a0c10723c */ /* 0x000fe20000041810 */
[----:B------:R-:W3:Y:S05]  /*4c40*/  LDSM.16.M88.4 R8, [R195+0xb000] ;  /* 0x00b00000c308783b */ /* 0x000eea0000000200 */
[----:B------:R-:W-:Y:S01]  /*4c50*/  HMMA.16816.F32.BF16 R60, R52, R50, R60 ;  /* 0x00000032343c723c */ /* 0x000fe2000004183c */
[----:B------:R-:W-:Y:S01]  /*4c60*/  FMUL.FTZ R2, R20, UR32 ;  /* 0x0000002014027c20 */ /* 0x000fe20008410000 */
[----:B------:R-:W-:-:S04]  /*4c70*/  FMUL.FTZ R48, R21, UR32 ;  /* 0x0000002015307c20 */ /* 0x000fc80008410000 */
[----:B-1----:R-:W-:Y:S01]  /*4c80*/  HMMA.16816.F32.BF16 R64, R40, R24, R64 ;  /* 0x000000182840723c */ /* 0x002fe20000041840 */
[----:B------:R-:W1:Y:S05]  /*4c90*/  MUFU.TANH R2, R2 ;  /* 0x0000000200027308 */ /* 0x000e6a0000002400 */
[C---:B--2---:R-:W-:Y:S01]  /*4ca0*/  HMMA.16816.F32.BF16 R72, R52.reuse, R88, R72 ;  /* 0x000000583448723c */ /* 0x044fe20000041848 */
[----:B------:R-:W-:Y:S01]  /*4cb0*/  FMUL.FTZ R25, R22, UR32 ;  /* 0x0000002016197c20 */ /* 0x000fe20008410000 */
[----:B------:R-:W-:Y:S01]  /*4cc0*/  FMUL.FTZ R24, R23, UR32 ;  /* 0x0000002017187c20 */ /* 0x000fe20008410000 */
[----:B------:R-:W2:Y:S01]  /*4cd0*/  MUFU.TANH R48, R48 ;  /* 0x0000003000307308 */ /* 0x000ea20000002400 */
[----:B------:R-:W4:Y:S02]  /*4ce0*/  LDSM.16.M88.4 R20, [R199+0x5800] ;  /* 0x00580000c714783b */ /* 0x000f240000000200 */
[----:B------:R-:W-:Y:S01]  /*4cf0*/  HMMA.16816.F32.BF16 R84, R52, R90, R84 ;  /* 0x0000005a3454723c */ /* 0x000fe20000041854 */
[----:B------:R-:W-:Y:S01]  /*4d00*/  FMUL.FTZ R16, R16, UR32 ;  /* 0x0000002010107c20 */ /* 0x000fe20008410000 */
[----:B------:R-:W-:-:S03]  /*4d10*/  FMUL.FTZ R50, R17, UR32 ;  /* 0x0000002011327c20 */ /* 0x000fc60008410000 */
[----:B------:R1:W1:Y:S01]  /*4d20*/  MUFU.TANH R49, R16 ;  /* 0x0000001000317308 */ /* 0x0002620000002400 */
[C---:B------:R-:W-:Y:S06]  /*4d30*/  HMMA.16816.F32.BF16 R60, R40.reuse, R26, R60 ;  /* 0x0000001a283c723c */ /* 0x040fec000004183c */
[C---:B------:R-:W-:Y:S01]  /*4d40*/  HMMA.16816.F32.BF16 R32, R40.reuse, R36, R32 ;  /* 0x000000242820723c */ /* 0x040fe20000041820 */
[----:B------:R-:W-:Y:S01]  /*4d50*/  FMUL.FTZ R26, R18, UR32 ;  /* 0x00000020121a7c20 */ /* 0x000fe20008410000 */
[----:B------:R-:W-:Y:S01]  /*4d60*/  FMUL.FTZ R27, R19, UR32 ;  /* 0x00000020131b7c20 */ /* 0x000fe20008410000 */
[----:B------:R-:W2:Y:S03]  /*4d70*/  MUFU.TANH R25, R25 ;  /* 0x0000001900197308 */ /* 0x000ea60000002400 */
[----:B------:R-:W-:Y:S01]  /*4d80*/  HMMA.16816.F32.BF16 R44, R40, R38, R44 ;  /* 0x00000026282c723c */ /* 0x000fe2000004182c */
[----:B------:R-:W-:Y:S04]  /*4d90*/  LDSM.16.M88.4 R36, [R188+0x5000] ;  /* 0x00500000bc24783b */ /* 0x000fe80000000200 */
[----:B-1----:R-:W1:Y:S01]  /*4da0*/  LDSM.16.M88.4 R16, [R195+0xb800] ;  /* 0x00b80000c310783b */ /* 0x002e620000000200 */
[C---:B---3--:R-:W-:Y:S01]  /*4db0*/  HMMA.16816.F32.BF16 R64, R28.reuse, R8, R64 ;  /* 0x000000081c40723c */ /* 0x048fe20000041840 */
[----:B------:R-:W3:Y:S05]  /*4dc0*/  MUFU.TANH R24, R24 ;  /* 0x0000001800187308 */ /* 0x000eea0000002400 */
[----:B------:R-:W-:Y:S01]  /*4dd0*/  HMMA.16816.F32.BF16 R60, R28, R10, R60 ;  /* 0x0000000a1c3c723c */ /* 0x000fe2000004183c */
[----:B------:R-:W2:Y:S01]  /*4de0*/  LDSM.16.M88.4 R8, [R188+0x5800] ;  /* 0x00580000bc08783b */ /* 0x000ea20000000200 */
[----:B------:R-:W-:-:S04]  /*4df0*/  DEPBAR.LE SB0, 0x0 ;  /* 0x000080000000791a */ /* 0x000fc80000000000 */
[----:B------:R-:W-:Y:S01]  /*4e00*/  HMMA.16816.F32.BF16 R32, R28, R80, R32 ;  /* 0x000000501c20723c */ /* 0x000fe20000041820 */
[----:B------:R-:W1:Y:S05]  /*4e10*/  MUFU.TANH R50, R50 ;  /* 0x0000003200327308 */ /* 0x000e6a0000002400 */
[C---:B----4-:R-:W-:Y:S03]  /*4e20*/  HMMA.16816.F32.BF16 R72, R40.reuse, R20, R72 ;  /* 0x000000142848723c */ /* 0x050fe60000041848 */
[----:B------:R-:W4:Y:S03]  /*4e30*/  MUFU.TANH R26, R26 ;  /* 0x0000001a001a7308 */ /* 0x000f260000002400 */
[----:B------:R-:W-:Y:S05]  /*4e40*/  HMMA.16816.F32.BF16 R84, R40, R22, R84 ;  /* 0x000000162854723c */ /* 0x000fea0000041854 */
[----:B------:R-:W2:Y:S01]  /*4e50*/  MUFU.TANH R27, R27 ;  /* 0x0000001b001b7308 */ /* 0x000ea20000002400 */
[----:B------:R-:W-:Y:S06]  /*4e60*/  HMMA.16816.F32.BF16 R44, R28, R82, R44 ;  /* 0x000000521c2c723c */ /* 0x000fec000004182c */
[----:B------:R-:W-:Y:S06]  /*4e70*/  HMMA.16816.F32.BF16 R32, R12, R56, R32 ;  /* 0x000000380c20723c */ /* 0x000fec0000041820 */
[C---:B-1----:R-:W-:Y:S06]  /*4e80*/  HMMA.16816.F32.BF16 R72, R28.reuse, R16, R72 ;  /* 0x000000101c48723c */ /* 0x042fec0000041848 */
[----:B------:R-:W-:Y:S06]  /*4e90*/  HMMA.16816.F32.BF16 R84, R28, R18, R84 ;  /* 0x000000121c54723c */ /* 0x000fec0000041854 */
[C---:B------:R-:W-:Y:S06]  /*4ea0*/  HMMA.16816.F32.BF16 R44, R12.reuse, R58, R44 ;  /* 0x0000003a0c2c723c */ /* 0x040fec000004182c */
[----:B------:R-:W-:Y:S01]  /*4eb0*/  HMMA.16816.F32.BF16 R64, R12, R36, R64 ;  /* 0x000000240c40723c */ /* 0x000fe20000041840 */
[----:B------:R-:W-:Y:S01]  /*4ec0*/  FMUL.FTZ R20, R34, UR32 ;  /* 0x0000002022147c20 */ /* 0x000fe20008410000 */
[----:B------:R-:W-:Y:S01]  /*4ed0*/  FMUL.FTZ R34, R35, UR32 ;  /* 0x0000002023227c20 */ /* 0x000fe20008410000 */
[----:B------:R-:W-:Y:S01]  /*4ee0*/  FMUL.FTZ R32, R32, UR32 ;  /* 0x0000002020207c20 */ /* 0x000fe20008410000 */
[----:B------:R-:W-:-:S02]  /*4ef0*/  FMUL.FTZ R33, R33, UR32 ;  /* 0x0000002021217c20 */ /* 0x000fc40008410000 */
[C---:B------:R-:W-:Y:S01]  /*4f00*/  HMMA.16816.F32.BF16 R60, R12.reuse, R38, R60 ;  /* 0x000000260c3c723c */ /* 0x040fe2000004183c */
[----:B------:R-:W1:Y:S05]  /*4f10*/  MUFU.TANH R20, R20 ;  /* 0x0000001400147308 */ /* 0x000e6a0000002400 */
[C---:B--2---:R-:W-:Y:S03]  /*4f20*/  HMMA.16816.F32.BF16 R72, R12.reuse, R8, R72 ;  /* 0x000000080c48723c */ /* 0x044fe60000041848 */
[----:B------:R-:W2:Y:S03]  /*4f30*/  MUFU.TANH R32, R32 ;  /* 0x0000002000207308 */ /* 0x000ea60000002400 */
        /* <DEDUP_REMOVED lines=17> */
[----:B------:R-:W-:Y:S01]  /*5050*/  IADD3 R213, R8, R213, RZ ;  /* 0x000000d508d57210 */ /* 0x000fe20007ffe0ff */
[----:B------:R-:W-:Y:S01]  /*5060*/  FMUL.FTZ R29, R72, UR32 ;  /* 0x00000020481d7c20 */ /* 0x000fe20008410000 */
[----:B------:R-:W-:Y:S01]  /*5070*/  FMUL.FTZ R31, R73, UR32 ;  /* 0x00000020491f7c20 */ /* 0x000fe20008410000 */
[----:B------:R-:W-:Y:S01]  /*5080*/  FMUL.FTZ R4, R75, UR32 ;  /* 0x000000204b047c20 */ /* 0x000fe20008410000 */
[----:B------:R-:W-:Y:S01]  /*5090*/  MOV R3, UR15 ;  /* 0x0000000f00037c02 */ /* 0x000fe20008000f00 */
[----:B------:R-:W-:-:S02]  /*50a0*/  VIADD R210, R213, 0x8 ;  /* 0x00000008d5d27836 */ /* 0x000fc40000000000 */
[----:B------:R-:W-:Y:S01]  /*50b0*/  FMUL.FTZ R74, R74, UR32 ;  /* 0x000000204a4a7c20 */ /* 0x000fe20008410000 */
[----:B------:R-:W-:Y:S01]  /*50c0*/  FMUL.FTZ R39, R84, UR32 ;  /* 0x0000002054277c20 */ /* 0x000fe20008410000 */
[----:B------:R-:W-:Y:S01]  /*50d0*/  FMUL.FTZ R40, R85, UR32 ;  /* 0x0000002055287c20 */ /* 0x000fe20008410000 */
[----:B------:R-:W-:Y:S01]  /*50e0*/  FMUL.FTZ R30, R86, UR32 ;  /* 0x00000020561e7c20 */ /* 0x000fe20008410000 */
[----:B------:R-:W-:Y:S01]  /*50f0*/  FMUL.FTZ R87, R87, UR32 ;  /* 0x0000002057577c20 */ /* 0x000fe20008410000 */
[C---:B------:R-:W-:Y:S01]  /*5100*/  IADD3 R208, R210.reuse, UR18, R3 ;  /* 0x00000012d2d07c10 */ /* 0x040fe2000fffe003 */
[----:B------:R-:W1:Y:S01]  /*5110*/  MUFU.TANH R33, R33 ;  /* 0x0000002100217308 */ /* 0x000e620000002400 */
[----:B------:R-:W-:Y:S02]  /*5120*/  MOV R8, UR25 ;  /* 0x0000001900087c02 */ /* 0x000fe40008000f00 */
[----:B------:R-:W-:Y:S02]  /*5130*/  IADD3 R210, R210, UR33, RZ ;  /* 0x00000021d2d27c10 */ /* 0x000fe4000fffe0ff */
[----:B------:R-:W-:-:S02]  /*5140*/  VIADDMNMX R211, R213, UR14, R8, PT ;  /* 0x0000000ed5d37c46 */ /* 0x000fc4000b800108 */
[----:B------:R-:W-:Y:S01]  /*5150*/  IADD3 R213, R213, UR33, RZ ;  /* 0x00000021d5d57c10 */ /* 0x000fe2000fffe0ff */
[----:B------:R-:W1:Y:S01]  /*5160*/  MUFU.TANH R34, R34 ;  /* 0x0000002200227308 */ /* 0x000e620000002400 */
[----:B------:R-:W-:Y:S02]  /*5170*/  VIADDMNMX R209, R210, -UR19, RZ, !PT ;  /* 0x80000013d2d17c46 */ /* 0x000fe4000f8001ff */
[----:B------:R-:W-:Y:S02]  /*5180*/  VIADDMNMX R212, R213, -UR19, RZ, !PT ;  /* 0x80000013d5d47c46 */ /* 0x000fe4000f8001ff */
[----:B------:R-:W-:-:S03]  /*5190*/  VIMNMX R208, R208, UR25, PT ;  /* 0x00000019d0d07c48 */ /* 0x000fc6000bfe0100 */
        /* <DEDUP_REMOVED lines=74> */
[----:B------:R-:W-:Y:S02]  /*5640*/  IMAD.U32 R10, RZ, RZ, UR34 ;  /* 0x00000022ff0a7e24 */ /* 0x000fe4000f8e00ff */
[----:B------:R-:W-:Y:S02]  /*5650*/  IMAD.U32 R11, RZ, RZ, UR35 ;  /* 0x00000023ff0b7e24 */ /* 0x000fe4000f8e00ff */
        /* <DEDUP_REMOVED lines=10> */
[----:B---3--:R-:W-:Y:S01]  /*5700*/  MOV R11, UR35 ;  /* 0x00000023000b7c02 */ /* 0x008fe20008000f00 */
[----:B------:R-:W-:Y:S02]  /*5710*/  IMAD.U32 R10, RZ, RZ, UR34 ;  /* 0x00000022ff0a7e24 */ /* 0x000fe4000f8e00ff */
[----:B------:R-:W-:Y:S01]  /*5720*/  IMAD.U32 R11, RZ, RZ, UR18 ;  /* 0x00000012ff0b7e24 */ /* 0x000fe2000f8e00ff */
[----:B--2---:R-:W-:-:S04]  /*5730*/  IADD3 R8, -R9, R8, RZ ;  /* 0x0000000809087210 */ /* 0x004fc80007ffe1ff */
[----:B------:R-:W-:Y:S01]  /*5740*/  SHF.R.S32.HI R41, RZ, 0x1f, R8 ;  /* 0x0000001fff297819 */ /* 0x000fe20000011408 */
[----:B------:R-:W-:-:S04]  /*5750*/  IMAD.WIDE.U32 R42, R8, UR14, R10 ;  /* 0x0000000e082a7c25 */ /* 0x000fc8000f8e000a */
[----:B------:R-:W-:-:S04]  /*5760*/  IMAD R41, R41, UR14, RZ ;  /* 0x0000000e29297c24 */ /* 0x000fc8000f8e02ff */
[----:B------:R-:W-:-:S05]  /*5770*/  IMAD R41, R8, UR15, R41 ;  /* 0x0000000f08297c24 */ /* 0x000fca000f8e0229 */
[----:B------:R-:W-:Y:S01]  /*5780*/  IADD3 R41, R43, R41, RZ ;  /* 0x000000292b297210 */ /* 0x000fe20007ffe0ff */
[----:B------:R-:W-:Y:S06]  /*5790*/  BRA `(.L_x_5801) ;  /* 0x0000000000107947 */ /* 0x000fec0003800000 */
.L_x_5800:
[----:B------:R-:W-:-:S04]  /*57a0*/  ULEA UR14, -UR8, URZ, 0x6 ;  /* 0x0000003f080e7291 */ /* 0x000fc8000f8e313f */
[----:B------:R-:W-:Y:S02]  /*57b0*/  USHF.R.S32.HI UR15, URZ, 0x1f, UR14 ;  /* 0x0000001f3f0f7899 */ /* 0x000fe4000801140e */
[----:B------:R-:W-:-:S04]  /*57c0*/  MOV R42, UR14 ;  /* 0x0000000e002a7c02 */ /* 0x000fc80008000f00 */
[----:B------:R-:W-:-:S07]  /*57d0*/  MOV R41, UR15 ;  /* 0x0000000f00297c02 */ /* 0x000fce0008000f00 */
.L_x_5801:
        /* <DEDUP_REMOVED lines=8> */
[C-C-:B------:R-:W-:Y:S01]  /*5860*/  @!P4 IMAD.X R52, R41.reuse, 0x1, R134.reuse, P0 ;  /* 0x000000012934c824 */ /* 0x140fe200000e0686 */
[----:B------:R-:W-:Y:S01]  /*5870*/  @!P2 IADD3 R44, P0, R42, R133, RZ ;  /* 0x000000852a2ca210 */ /* 0x000fe20007f1e0ff */
[----:B------:R-:W4:Y:S04]  /*5880*/  @!P2 LDC.64 R10, c[0x0][0x218] ;  /* 0x00008600ff0aab82 */ /* 0x000f280000000a00 */
[----:B------:R-:W-:-:S04]  /*5890*/  @!P2 IMAD.X R45, R41, 0x1, R134, P0 ;  /* 0x00000001292da824 */ /* 0x000fc800000e0686 */
[----:B------:R-:W5:Y:S01]  /*58a0*/  @!P1 LDC.64 R8, c[0x0][0x218] ;  /* 0x00008600ff089b82 */ /* 0x000f620000000a00 */
[----:B--2---:R-:W-:-:S07]  /*58b0*/  @!P4 LEA R46, P5, R43, R12, 0x1 ;  /* 0x0000000c2b2ec211 */ /* 0x004fce00078a08ff */
[----:B------:R-:W2:Y:S01]  /*58c0*/  @!P4 LDC.64 R14, c[0x0][0x218] ;  /* 0x00008600ff0ecb82 */ /* 0x000ea20000000a00 */
[----:B------:R-:W-:Y:S02]  /*58d0*/  @!P4 LEA.HI.X R47, R43, R13, R52, 0x1, P5 ;  /* 0x0000000d2b2fc211 */ /* 0x000fe400028f0c34 */
        /* <DEDUP_REMOVED lines=116> */
.L_x_5803:
[----:B------:R-:W-:Y:S05]  /*6020*/  BSYNC B0 ;  /* 0x0000000000007941 */ /* 0x000fea0003800000 */
.L_x_5802:
[----:B------:R-:W0:Y:S01]  /*6030*/  LDGDEPBAR ;  /* 0x00000000000079af */ /* 0x000e220000000000 */
[----:B------:R-:W-:-:S04]  /*6040*/  IADD3 R133, P0, R42, R133, RZ ;  /* 0x000000852a857210 */ /* 0x000fc80007f1e0ff */
[----:B------:R-:W-:-:S09]  /*6050*/  IADD3.X R134, R41, R134, RZ, P0, !PT ;  /* 0x0000008629867210 */ /* 0x000fd200007fe4ff */
.L_x_5799:
[----:B------:R-:W-:Y:S01]  /*6060*/  VIADD R52, R214, UR16 ;  /* 0x00000010d6347c36 */ /* 0x000fe20008000000 */
[----:B------:R-:W-:Y:S01]  /*6070*/  ULDC UR18, c[0x0][0x2ec] ;  /* 0x0000bb0000127ab9 */ /* 0x000fe20000000800 */
[----:B------:R-:W-:Y:S01]  /*6080*/  LEA R196, R0, UR4, 0x1 ;  /* 0x0000000400c47c11 */ /* 0x000fe2000f8e08ff */
[----:B------:R-:W-:Y:S01]  /*6090*/  ULDC.64 UR14, c[0x0][0x218] ;  /* 0x00008600000e7ab9 */ /* 0x000fe20000000a00 */
[--C-:B-12---:R-:W-:Y:S01]  /*60a0*/  IMAD.IADD R8, R210, 0x1, -R52.reuse ;  /* 0x00000001d2087824 */ /* 0x106fe200078e0a34 */
[C---:B------:R-:W-:Y:S01]  /*60b0*/  ISETP.GE.AND P1, PT, R52.reuse, R211, PT ;  /* 0x000000d33400720c */ /* 0x040fe20003f26270 */
[C---:B------:R-:W-:Y:S01]  /*60c0*/  IMAD.IADD R43, R213.reuse, 0x1, -R52 ;  /* 0x00000001d52b7824 */ /* 0x040fe200078e0a34 */
[C---:B------:R-:W-:Y:S01]  /*60d0*/  ISETP.GE.AND P0, PT, R52.reuse, R208, PT ;  /* 0x000000d03400720c */ /* 0x040fe20003f06270 */
[C---:B------:R-:W-:Y:S01]  /*60e0*/  VIADD R45, R52.reuse, 0x8 ;  /* 0x00000008342d7836 */ /* 0x040fe20000000000 */
[----:B------:R-:W-:Y:S01]  /*60f0*/  IABS R8, R8 ;  /* 0x0000000800087213 */ /* 0x000fe20000000000 */
[C---:B------:R-:W-:Y:S01]  /*6100*/  VIADD R12, R52.reuse, 0x10 ;  /* 0x00000010340c7836 */ /* 0x040fe20000000000 */
[----:B------:R-:W-:Y:S01]  /*6110*/  IABS R43, R43 ;  /* 0x0000002b002b7213 */ /* 0x000fe20000000000 */
[C---:B------:R-:W-:Y:S01]  /*6120*/  VIADD R15, R52.reuse, 0x1 ;  /* 0x00000001340f7836 */ /* 0x040fe20000000000 */
[----:B------:R-:W-:Y:S01]  /*6130*/  I2FP.F32.S32 R8, R8 ;  /* 0x0000000800087245 */ /* 0x000fe20000201400 */
[C---:B------:R-:W-:Y:S01]  /*6140*/  VIADD R11, R52.reuse, 0x11 ;  /* 0x00000011340b7836 */ /* 0x040fe20000000000 */
[----:B------:R-:W-:Y:S01]  /*6150*/  I2FP.F32.S32 R43, R43 ;  /* 0x0000002b002b7245 */ /* 0x000fe20000201400 */
[C---:B------:R-:W-:Y:S01]  /*6160*/  IMAD.IADD R9, R213.reuse, 0x1, -R12 ;  /* 0x00000001d5097824 */ /* 0x040fe200078e0a0c */
[----:B------:R-:W-:Y:S01]  /*6170*/  ISETP.LT.OR P1, PT, R52, R212, P1 ;  /* 0x000000d43400720c */ /* 0x000fe20000f21670 */
[----:B------:R-:W-:Y:S01]  /*6180*/  FFMA.FTZ R25, R8, -UR23, R25 ;  /* 0x8000001708197c23 */ /* 0x000fe20008010019 */
[----:B------:R-:W-:-:S02]  /*6190*/  IMAD.IADD R8, R213, 0x1, -R45 ;  /* 0x00000001d5087824 */ /* 0x000fc400078e0a2d */
[----:B------:R-:W-:Y:S01]  /*61a0*/  FFMA.FTZ R43, R43, -UR23, R2 ;  /* 0x800000172b2b7c23 */ /* 0x000fe20008010002 */
[C---:B------:R-:W-:Y:S01]  /*61b0*/  IMAD.IADD R41, R213.reuse, 0x1, -R15 ;  /* 0x00000001d5297824 */ /* 0x040fe200078e0a0f */
[----:B------:R-:W-:Y:S01]  /*61c0*/  IABS R9, R9 ;  /* 0x0000000900097213 */ /* 0x000fe20000000000 */
[----:B------:R-:W-:Y:S01]  /*61d0*/  IMAD.IADD R2, R213, 0x1, -R11 ;  /* 0x00000001d5027824 */ /* 0x000fe200078e0a0b */
[----:B------:R-:W-:Y:S01]  /*61e0*/  IABS R8, R8 ;  /* 0x0000000800087213 */ /* 0x000fe20000000000 */
[C---:B------:R-:W-:Y:S01]  /*61f0*/  VIADD R10, R52.reuse, 0x20 ;  /* 0x00000020340a7836 */ /* 0x040fe20000000000 */
[----:B------:R-:W-:Y:S01]  /*6200*/  IABS R41, R41 ;  /* 0x0000002900297213 */ /* 0x000fe20000000000 */
[C---:B------:R-:W-:Y:S01]  /*6210*/  VIADD R13, R52.reuse, 0x9 ;  /* 0x00000009340d7836 */ /* 0x040fe20000000000 */
[----:B------:R-:W-:Y:S01]  /*6220*/  I2FP.F32.S32 R8, R8 ;  /* 0x0000000800087245 */ /* 0x000fe20000201400 */
[C---:B------:R-:W-:Y:S01]  /*6230*/  VIADD R44, R52.reuse, 0x18 ;  /* 0x00000018342c7836 */ /* 0x040fe20000000000 */
[----:B------:R-:W-:Y:S01]  /*6240*/  IABS R2, R2 ;  /* 0x0000000200027213 */ /* 0x000fe20000000000 */
[----:B------:R-:W-:Y:S01]  /*6250*/  VIADD R42, R52, 0x19 ;  /* 0x00000019342a7836 */ /* 0x000fe20000000000 */
[----:B------:R-:W-:Y:S01]  /*6260*/  I2FP.F32.S32 R9, R9 ;  /* 0x0000000900097245 */ /* 0x000fe20000201400 */
[----:B------:R-:W-:Y:S01]  /*6270*/  FFMA.FTZ R51, R8, -UR23, R49 ;  /* 0x8000001708337c23 */ /* 0x000fe20008010031 */
[----:B------:R-:W-:Y:S01]  /*6280*/  I2FP.F32.S32 R41, R41 ;  /* 0x0000002900297245 */ /* 0x000fe20000201400 */
[C---:B------:R-:W-:Y:S01]  /*6290*/  VIADD R8, R52.reuse, 0x28 ;  /* 0x0000002834087836 */ /* 0x040fe20000000000 */
[----:B------:R-:W-:Y:S01]  /*62a0*/  I2FP.F32.S32 R2, R2 ;  /* 0x0000000200027245 */ /* 0x000fe20000201400 */
[----:B------:R-:W-:Y:S01]  /*62b0*/  FFMA.FTZ R49, R9, -UR23, R32 ;  /* 0x8000001709317c23 */ /* 0x000fe20008010020 */
[----:B------:R-:W-:-:S02]  /*62c0*/  VIADD R9, R52, 0x21 ;  /* 0x0000002134097836 */ /* 0x000fc40000000000 */
[----:B------:R-:W-:Y:S01]  /*62d0*/  FFMA.FTZ R41, R41, -UR23, R48 ;  /* 0x8000001729297c23 */ /* 0x000fe20008010030 */
[C---:B------:R-:W-:Y:S02]  /*62e0*/  IMAD.IADD R14, R213.reuse, 0x1, -R10 ;  /* 0x00000001d50e7824 */ /* 0x040fe400078e0a0a */
[----:B------:R-:W-:Y:S01]  /*62f0*/  FFMA.FTZ R48, R2, -UR23, R33 ;  /* 0x8000001702307c23 */ /* 0x000fe20008010021 */
[C---:B------:R-:W-:Y:S01]  /*6300*/  IMAD.IADD R47, R213.reuse, 0x1, -R13 ;  /* 0x00000001d52f7824 */ /* 0x040fe200078e0a0d */
[----:B------:R-:W-:Y:S01]  /*6310*/  ISETP.LT.OR P0, PT, R52, R209, P0 ;  /* 0x000000d13400720c */ /* 0x000fe20000701670 */
[C---:B------:R-:W-:Y:S01]  /*6320*/  IMAD.IADD R32, R213.reuse, 0x1, -R44 ;  /* 0x00000001d5207824 */ /* 0x040fe200078e0a2c */
[----:B------:R-:W-:Y:S01]  /*6330*/  IABS R14, R14 ;  /* 0x0000000e000e7213 */ /* 0x000fe20000000000 */
[C---:B------:R-:W-:Y:S01]  /*6340*/  IMAD.IADD R33, R213.reuse, 0x1, -R42 ;  /* 0x00000001d5217824 */ /* 0x040fe200078e0a2a */
[----:B------:R-:W-:Y:S01]  /*6350*/  IABS R47, R47 ;  /* 0x0000002f002f7213 */ /* 0x000fe20000000000 */
[C---:B------:R-:W-:Y:S01]  /*6360*/  IMAD.IADD R2, R213.reuse, 0x1, -R9 ;  /* 0x00000001d5027824 */ /* 0x040fe200078e0a09 */
[----:B------:R-:W-:Y:S01]  /*6370*/  IABS R32, R32 ;  /* 0x0000002000207213 */ /* 0x000fe20000000000 */
[----:B------:R-:W-:Y:S01]  /*6380*/  IMAD.IADD R221, R213, 0x1, -R8 ;  /* 0x00000001d5dd7824 */ /* 0x000fe200078e0a08 */
[----:B------:R-:W-:Y:S01]  /*6390*/  IABS R33, R33 ;  /* 0x0000002100217213 */ /* 0x000fe20000000000 */
[----:B------:R-:W-:Y:S01]  /*63a0*/  IMAD R194, R7, 0x2, R196 ;  /* 0x0000000207c27824 */ /* 0x000fe200078e02c4 */
[----:B------:R-:W-:Y:S01]  /*63b0*/  IABS R2, R2 ;  /* 0x0000000200027213 */ /* 0x000fe20000000000 */
[----:B------:R-:W-:Y:S01]  /*63c0*/  LDSM.16.MT88.4 R124, [R196+0xc000] ;  /* 0x00c00000c47c783b */ /* 0x000fe20000004200 */
[----:B------:R-:W-:Y:S01]  /*63d0*/  IABS R221, R221 ;  /* 0x000000dd00dd7213 */ /* 0x000fe20000000000 */
[C---:B------:R-:W-:Y:S01]  /*63e0*/  IMAD R192, R5.reuse, 0x2, R194 ;  /* 0x0000000205c07824 */ /* 0x040fe200078e02c2 */
[----:B------:R-:W-:Y:S01]  /*63f0*/  I2FP.F32.S32 R14, R14 ;  /* 0x0000000e000e7245 */ /* 0x000fe20000201400 */
[----:B------:R-:W-:Y:S01]  /*6400*/  LDSM.16.MT88.4 R116, [R194+0xc000] ;  /* 0x00c00000c274783b */ /* 0x000fe20000004200 */
[----:B------:R-:W-:Y:S01]  /*6410*/  I2FP.F32.S32 R47, R47 ;  /* 0x0000002f002f7245 */ /* 0x000fe20000201400 */
[----:B------:R-:W-:Y:S01]  /*6420*/  IMAD R193, R5, 0x2, R196 ;  /* 0x0000000205c17824 */ /* 0x000fe200078e02c4 */
[----:B------:R-:W-:Y:S01]  /*6430*/  I2FP.F32.S32 R32, R32 ;  /* 0x0000002000207245 */ /* 0x000fe20000201400 */
[----:B------:R-:W-:Y:S01]  /*6440*/  FFMA.FTZ R225, R14, -UR23, R17 ;  /* 0x800000170ee17c23 */ /* 0x000fe20008010011 */
[----:B------:R-:W-:Y:S01]  /*6450*/  I2FP.F32.S32 R33, R33 ;  /* 0x0000002100217245 */ /* 0x000fe20000201400 */
[----:B------:R-:W-:Y:S01]  /*6460*/  VIADD R14, R52, 0x38 ;  /* 0x00000038340e7836 */ /* 0x000fe20000000000 */
[----:B------:R-:W-:Y:S01]  /*6470*/  I2FP.F32.S32 R2, R2 ;  /* 0x0000000200027245 */ /* 0x000fe20000201400 */
[----:B------:R-:W-:Y:S01]  /*6480*/  FFMA.FTZ R50, R47, -UR23, R50 ;  /* 0x800000172f327c23 */ /* 0x000fe20008010032 */
[----:B------:R-:W-:Y:S01]  /*6490*/  I2FP.F32.S32 R221, R221 ;  /* 0x000000dd00dd7245 */ /* 0x000fe20000201400 */
[----:B------:R-:W-:Y:S01]  /*64a0*/  FFMA.FTZ R47, R32, -UR23, R21 ;  /* 0x80000017202f7c23 */ /* 0x000fe20008010015 */
[----:B------:R-:W-:Y:S01]  /*64b0*/  FFMA.FTZ R46, R33, -UR23, R36 ;  /* 0x80000017212e7c23 */ /* 0x000fe20008010024 */
[----:B------:R-:W-:Y:S01]  /*64c0*/  FFMA.FTZ R171, R2, -UR23, R23 ;  /* 0x8000001702ab7c23 */ /* 0x000fe20008010017 */
[----:B------:R-:W-:-:S02]  /*64d0*/  VIADD R36, R52, 0x30 ;  /* 0x0000003034247836 */ /* 0x000fc40000000000 */
[----:B------:R-:W-:Y:S01]  /*64e0*/  FFMA.FTZ R221, R221, -UR23, R38 ;  /* 0x80000017dddd7c23 */ /* 0x000fe20008010026 */
[C---:B------:R-:W-:Y:S01]  /*64f0*/  VIADD R38, R52.reuse, 0x29 ;  /* 0x0000002934267836 */ /* 0x040fe20000000000 */
[-C--:B------:R-:W-:Y:S01]  /*6500*/  ISETP.GE.AND P2, PT, R45, R211.reuse, PT ;  /* 0x000000d32d00720c */ /* 0x080fe20003f46270 */
[C---:B------:R-:W-:Y:S01]  /*6510*/  VIADD R32, R52.reuse, 0x31 ;  /* 0x0000003134207836 */ /* 0x040fe20000000000 */
[----:B------:R-:W-:Y:S01]  /*6520*/  FSEL R43, R43, -INF , !P1 ;  /* 0xff8000002b2b7808 */ /* 0x000fe20004800000 */
[----:B------:R-:W-:Y:S01]  /*6530*/  VIADD R2, R52, 0x39 ;  /* 0x0000003934027836 */ /* 0x000fe20000000000 */
[-C--:B------:R-:W-:Y:S01]  /*6540*/  ISETP.GE.AND P4, PT, R15, R211.reuse, PT ;  /* 0x000000d30f00720c */ /* 0x080fe20003f86270 */
[C---:B------:R-:W-:Y:S01]  /*6550*/  IMAD.IADD R52, R213.reuse, 0x1, -R14 ;  /* 0x00000001d5347824 */ /* 0x040fe200078e0a0e */
[C---:B------:R-:W-:Y:S01]  /*6560*/  ISETP.GE.AND P1, PT, R12.reuse, R211, PT ;  /* 0x000000d30c00720c */ /* 0x040fe20003f26270 */
[----:B------:R-:W-:Y:S01]  /*6570*/  IMAD.IADD R58, R213, 0x1, -R38 ;  /* 0x00000001d53a7824 */ /* 0x000fe200078e0a26 */
[----:B------:R-:W-:Y:S01]  /*6580*/  ISETP.LT.OR P2, PT, R45, R212, P2 ;  /* 0x000000d42d00720c */ /* 0x000fe20001741670 */
[C---:B------:R-:W-:Y:S01]  /*6590*/  IMAD.IADD R56, R213.reuse, 0x1, -R36 ;  /* 0x00000001d5387824 */ /* 0x040fe200078e0a24 */
[----:B------:R-:W-:Y:S01]  /*65a0*/  IABS R52, R52 ;  /* 0x0000003400347213 */ /* 0x000fe20000000000 */
[----:B------:R-:W-:Y:S01]  /*65b0*/  IMAD.IADD R17, R213, 0x1, -R2 ;  /* 0x00000001d5117824 */ /* 0x000fe200078e0a02 */
[----:B------:R-:W-:Y:S01]  /*65c0*/  ISETP.LT.OR P4, PT, R15, R212, P4 ;  /* 0x000000d40f00720c */ /* 0x000fe20002781670 */
[----:B------:R-:W-:Y:S01]  /*65d0*/  IMAD.IADD R54, R213, 0x1, -R32 ;  /* 0x00000001d5367824 */ /* 0x000fe200078e0a20 */
[----:B------:R-:W-:Y:S01]  /*65e0*/  I2FP.F32.S32 R52, R52 ;  /* 0x0000003400347245 */ /* 0x000fe20000201400 */
[----:B------:R-:W-:Y:S01]  /*65f0*/  LDSM.16.MT88.4 R64, [R192+0xe000] ;  /* 0x00e00000c040783b */ /* 0x000fe20000004200 */
[----:B------:R-:W-:-:S02]  /*6600*/  ISETP.LT.OR P1, PT, R12, R212, P1 ;  /* 0x000000d40c00720c */ /* 0x000fc40000f21670 */
[----:B------:R-:W-:Y:S01]  /*6610*/  IABS R58, R58 ;  /* 0x0000003a003a7213 */ /* 0x000fe20000000000 */
[----:B------:R-:W-:Y:S01]  /*6620*/  FFMA.FTZ R151, R52, -UR23, R39 ;  /* 0x8000001734977c23 */ /* 0x000fe20008010027 */
[----:B------:R-:W-:Y:S01]  /*6630*/  FSEL R39, R51, -INF , !P2 ;  /* 0xff80000033277808 */ /* 0x000fe20005000000 */
[----:B------:R-:W-:Y:S01]  /*6640*/  LDSM.16.MT88.4 R72, [R196+0x10000] ;  /* 0x01000000c448783b */ /* 0x000fe20000004200 */
[-C--:B------:R-:W-:Y:S02]  /*6650*/  ISETP.GE.AND P5, PT, R13, R211.reuse, PT ;  /* 0x000000d30d00720c */ /* 0x080fe40003fa6270 */
[----:B------:R-:W-:Y:S01]  /*6660*/  FSEL R41, R41, -INF , !P4 ;  /* 0xff80000029297808 */ /* 0x000fe20006000000 */
[----:B------:R-:W-:Y:S01]  /*6670*/  LDSM.16.MT88.4 R80, [R194+0x10000] ;  /* 0x01000000c250783b */ /* 0x000fe20000004200 */
[-C--:B------:R-:W-:Y:S02]  /*6680*/  ISETP.GE.AND P2, PT, R44, R211.reuse, PT ;  /* 0x000000d32c00720c */ /* 0x080fe40003f46270 */
[----:B------:R-:W-:Y:S01]  /*6690*/  FSEL R23, R49, -INF , !P1 ;  /* 0xff80000031177808 */ /* 0x000fe20004800000 */
[----:B------:R-:W-:Y:S01]  /*66a0*/  LDSM.16.MT88.4 R88, [R193+0x10000] ;  /* 0x01000000c158783b */ /* 0x000fe20000004200 */
[----:B------:R-:W-:-:S02]  /*66b0*/  ISETP.GE.AND P4, PT, R11, R211, PT ;  /* 0x000000d30b00720c */ /* 0x000fc40003f86270 */
[----:B------:R-:W-:Y:S01]  /*66c0*/  ISETP.GE.AND P1, PT, R10, R211, PT ;  /* 0x000000d30a00720c */ /* 0x000fe20003f26270 */
[----:B------:R-:W-:Y:S01]  /*66d0*/  LDSM.16.MT88.4 R108, [R193+0xc000] ;  /* 0x00c00000c16c783b */ /* 0x000fe20000004200 */
[----:B------:R-:W-:Y:S02]  /*66e0*/  I2FP.F32.S32 R58, R58 ;  /* 0x0000003a003a7245 */ /* 0x000fe40000201400 */
[----:B------:R-:W-:Y:S01]  /*66f0*/  IABS R56, R56 ;  /* 0x0000003800387213 */ /* 0x000fe20000000000 */
[----:B------:R-:W-:Y:S01]  /*6700*/  LDSM.16.MT88.4 R100, [R192+0xc000] ;  /* 0x00c00000c064783b */ /* 0x000fe20000004200 */
[-C--:B------:R-:W-:Y:S01]  /*6710*/  ISETP.LT.OR P5, PT, R13, R212.reuse, P5 ;  /* 0x000000d40d00720c */ /* 0x080fe20002fa1670 */
[----:B------:R-:W-:Y:S01]  /*6720*/  FFMA.FTZ R173, R58, -UR23, R19 ;  /* 0x800000173aad7c23 */ /* 0x000fe20008010013 */
[-C--:B------:R-:W-:Y:S01]  /*6730*/  ISETP.LT.OR P2, PT, R44, R212.reuse, P2 ;  /* 0x000000d42c00720c */ /* 0x080fe20001741670 */
[----:B------:R-:W-:Y:S01]  /*6740*/  LDSM.16.MT88.4 R136, [R192+0x10000] ;  /* 0x01000000c088783b */ /* 0x000fe20000004200 */
[----:B------:R-:W-:-:S02]  /*6750*/  ISETP.LT.OR P4, PT, R11, R212, P4 ;  /* 0x000000d40b00720c */ /* 0x000fc40002781670 */
[----:B------:R-:W-:Y:S02]  /*6760*/  ISETP.LT.OR P1, PT, R10, R212, P1 ;  /* 0x000000d40a00720c */ /* 0x000fe40000f21670 */
[----:B------:R-:W-:Y:S02]  /*6770*/  IABS R17, R17 ;  /* 0x0000001100117213 */ /* 0x000fe40000000000 */
[----:B------:R-:W-:Y:S02]  /*6780*/  I2FP.F32.S32 R56, R56 ;  /* 0x0000003800387245 */ /* 0x000fe40000201400 */
[----:B------:R-:W-:Y:S02]  /*6790*/  FSEL R33, R50, -INF , !P5 ;  /* 0xff80000032217808 */ /* 0x000fe40006800000 */
[----:B------:R-:W-:Y:S01]  /*67a0*/  FSEL R19, R47, -INF , !P2 ;  /* 0xff8000002f137808 */ /* 0x000fe20005000000 */
[----:B------:R-:W-:Y:S01]  /*67b0*/  FFMA.FTZ R29, R56, -UR23, R29 ;  /* 0x80000017381d7c23 */ /* 0x000fe2000801001d */
[----:B------:R-:W-:Y:S01]  /*67c0*/  ISETP.GE.AND P5, PT, R42, R211, PT ;  /* 0x000000d32a00720c */ /* 0x000fe20003fa6270 */
[----:B------:R-:W-:Y:S01]  /*67d0*/  LDSM.16.MT88.4 R56, [R193+0xe000] ;  /* 0x00e00000c138783b */ /* 0x000fe20000004200 */
[----:B------:R-:W-:-:S02]  /*67e0*/  FSEL R21, R48, -INF , !P4 ;  /* 0xff80000030157808 */ /* 0x000fc40006000000 */
[-C--:B------:R-:W-:Y:S01]  /*67f0*/  ISETP.GE.AND P2, PT, R8, R211.reuse, PT ;  /* 0x000000d30800720c */ /* 0x080fe20003f46270 */
[----:B------:R-:W-:Y:S01]  /*6800*/  LDSM.16.MT88.4 R48, [R194+0xe000] ;  /* 0x00e00000c230783b */ /* 0x000fe20000004200 */
[----:B------:R-:W-:Y:S02]  /*6810*/  FSEL R225, R225, -INF , !P1 ;  /* 0xff800000e1e17808 */ /* 0x000fe40004800000 */
[-C--:B------:R-:W-:Y:S02]  /*6820*/  ISETP.GE.AND P4, PT, R9, R211.reuse, PT ;  /* 0x000000d30900720c */ /* 0x080fe40003f86270 */
[----:B------:R-:W-:Y:S02]  /*6830*/  ISETP.GE.AND P1, PT, R36, R211, PT ;  /* 0x000000d32400720c */ /* 0x000fe40003f26270 */
[----:B------:R-:W-:Y:S02]  /*6840*/  I2FP.F32.S32 R17, R17 ;  /* 0x0000001100117245 */ /* 0x000fe40000201400 */
[----:B------:R-:W-:-:S02]  /*6850*/  IABS R54, R54 ;  /* 0x0000003600367213 */ /* 0x000fc40000000000 */
[-C--:B------:R-:W-:Y:S01]  /*6860*/  ISETP.LT.OR P5, PT, R42, R212.reuse, P5 ;  /* 0x000000d42a00720c */ /* 0x080fe20002fa1670 */
[----:B------:R-:W-:Y:S01]  /*6870*/  FFMA.FTZ R40, R17, -UR23, R40 ;  /* 0x8000001711287c23 */ /* 0x000fe20008010028 */
[-C--:B------:R-:W-:Y:S02]  /*6880*/  ISETP.LT.OR P2, PT, R8, R212.reuse, P2 ;  /* 0x000000d40800720c */ /* 0x080fe40001741670 */
[-C--:B------:R-:W-:Y:S02]  /*6890*/  ISETP.LT.OR P4, PT, R9, R212.reuse, P4 ;  /* 0x000000d40900720c */ /* 0x080fe40002781670 */
[----:B------:R-:W-:Y:S02]  /*68a0*/  ISETP.LT.OR P1, PT, R36, R212, P1 ;  /* 0x000000d42400720c */ /* 0x000fe40000f21670 */
[----:B------:R-:W-:Y:S02]  /*68b0*/  I2FP.F32.S32 R54, R54 ;  /* 0x0000003600367245 */ /* 0x000fe40000201400 */
[----:B------:R-:W-:-:S02]  /*68c0*/  FSEL R17, R46, -INF , !P5 ;  /* 0xff8000002e117808 */ /* 0x000fc40006800000 */
[----:B------:R-:W-:Y:S01]  /*68d0*/  FSEL R221, R221, -INF , !P2 ;  /* 0xff800000dddd7808 */ /* 0x000fe20005000000 */
[----:B------:R-:W-:Y:S01]  /*68e0*/  FFMA.FTZ R31, R54, -UR23, R31 ;  /* 0x80000017361f7c23 */ /* 0x000fe2000801001f */
[-C--:B------:R-:W-:Y:S02]  /*68f0*/  ISETP.GE.AND P5, PT, R38, R211.reuse, PT ;  /* 0x000000d32600720c */ /* 0x080fe40003fa6270 */
[----:B------:R-:W-:Y:S02]  /*6900*/  FSEL R171, R171, -INF , !P4 ;  /* 0xff800000abab7808 */ /* 0x000fe40006000000 */
[-C--:B------:R-:W-:Y:S02]  /*6910*/  ISETP.GE.AND P2, PT, R14, R211.reuse, PT ;  /* 0x000000d30e00720c */ /* 0x080fe40003f46270 */
[----:B------:R-:W-:Y:S02]  /*6920*/  FSEL R219, R29, -INF , !P1 ;  /* 0xff8000001ddb7808 */ /* 0x000fe40004800000 */
[----:B------:R-:W-:-:S02]  /*6930*/  ISETP.GE.AND P4, PT, R32, R211, PT ;  /* 0x000000d32000720c */ /* 0x000fc40003f86270 */
[----:B------:R-:W-:Y:S02]  /*6940*/  ISETP.GE.AND P1, PT, R2, R211, PT ;  /* 0x000000d30200720c */ /* 0x000fe40003f26270 */
[-C--:B------:R-:W-:Y:S02]  /*6950*/  ISETP.LT.OR P5, PT, R38, R212.reuse, P5 ;  /* 0x000000d42600720c */ /* 0x080fe40002fa1670 */
[-C--:B------:R-:W-:Y:S02]  /*6960*/  ISETP.LT.OR P2, PT, R14, R212.reuse, P2 ;  /* 0x000000d40e00720c */ /* 0x080fe40001741670 */
[-C--:B------:R-:W-:Y:S02]  /*6970*/  ISETP.LT.OR P4, PT, R32, R212.reuse, P4 ;  /* 0x000000d42000720c */ /* 0x080fe40002781670 */
[----:B------:R-:W-:Y:S02]  /*6980*/  ISETP.LT.OR P1, PT, R2, R212, P1 ;  /* 0x000000d40200720c */ /* 0x000fe40000f21670 */
[----:B------:R-:W-:-:S02]  /*6990*/  FSEL R173, R173, -INF , !P5 ;  /* 0xff800000adad7808 */ /* 0x000fc40006800000 */
[----:B------:R-:W-:Y:S02]  /*69a0*/  FSEL R151, R151, -INF , !P2 ;  /* 0xff80000097977808 */ /* 0x000fe40005000000 */
[-C--:B------:R-:W-:Y:S02]  /*69b0*/  ISETP.GE.AND P5, PT, R15, R208.reuse, PT ;  /* 0x000000d00f00720c */ /* 0x080fe40003fa6270 */
[----:B------:R-:W-:Y:S02]  /*69c0*/  FSEL R217, R31, -INF , !P4 ;  /* 0xff8000001fd97808 */ /* 0x000fe40006000000 */
[-C--:B------:R-:W-:Y:S02]  /*69d0*/  ISETP.GE.AND P2, PT, R13, R208.reuse, PT ;  /* 0x000000d00d00720c */ /* 0x080fe40003f46270 */
[----:B------:R-:W-:Y:S02]  /*69e0*/  FSEL R149, R40, -INF , !P1 ;  /* 0xff80000028957808 */ /* 0x000fe40004800000 */
[----:B------:R-:W-:-:S02]  /*69f0*/  ISETP.GE.AND P1, PT, R12, R208, PT ;  /* 0x000000d00c00720c */ /* 0x000fc40003f26270 */
[----:B------:R-:W-:Y:S02]  /*6a00*/  FSEL R31, R25, -INF , !P0 ;  /* 0xff800000191f7808 */ /* 0x000fe40004000000 */
[----:B------:R-:W-:Y:S02]  /*6a10*/  ISETP.GE.AND P0, PT, R11, R208, PT ;  /* 0x000000d00b00720c */ /* 0x000fe40003f06270 */
[-C--:B------:R-:W-:Y:S01]  /*6a20*/  ISETP.LT.OR P5, PT, R15, R209.reuse, P5 ;  /* 0x000000d10f00720c */ /* 0x080fe20002fa1670 */
[C---:B------:R-:W-:Y:S01]  /*6a30*/  IMAD.IADD R15, R210.reuse, 0x1, -R15 ;  /* 0x00000001d20f7824 */ /* 0x040fe200078e0a0f */
[-C--:B------:R-:W-:Y:S01]  /*6a40*/  ISETP.LT.OR P2, PT, R13, R209.reuse, P2 ;  /* 0x000000d10d00720c */ /* 0x080fe20001741670 */
[----:B------:R-:W-:Y:S01]  /*6a50*/  IMAD.IADD R13, R210, 0x1, -R13 ;  /* 0x00000001d20d7824 */ /* 0x000fe200078e0a0d */
[-C--:B------:R-:W-:Y:S01]  /*6a60*/  ISETP.LT.OR P1, PT, R12, R209.reuse, P1 ;  /* 0x000000d10c00720c */ /* 0x080fe20000f21670 */
[C---:B------:R-:W-:Y:S01]  /*6a70*/  IMAD.IADD R12, R210.reuse, 0x1, -R12 ;  /* 0x00000001d20c7824 */ /* 0x040fe200078e0a0c */
[----:B------:R-:W-:Y:S01]  /*6a80*/  ISETP.LT.OR P0, PT, R11, R209, P0 ;  /* 0x000000d10b00720c */ /* 0x000fe20000701670 */
[----:B------:R-:W-:Y:S01]  /*6a90*/  IMAD.IADD R11, R210, 0x1, -R11 ;  /* 0x00000001d20b7824 */ /* 0x000fe200078e0a0b */
[----:B------:R-:W-:-:S02]  /*6aa0*/  IABS R15, R15 ;  /* 0x0000000f000f7213 */ /* 0x000fc40000000000 */
[----:B------:R-:W-:Y:S02]  /*6ab0*/  IABS R13, R13 ;  /* 0x0000000d000d7213 */ /* 0x000fe40000000000 */
[----:B------:R-:W-:Y:S02]  /*6ac0*/  IABS R12, R12 ;  /* 0x0000000c000c7213 */ /* 0x000fe40000000000 */
[----:B------:R-:W-:Y:S02]  /*6ad0*/  ISETP.GE.AND P4, PT, R45, R208, PT ;  /* 0x000000d02d00720c */ /* 0x000fe40003f86270 */
[----:B------:R-:W-:Y:S02]  /*6ae0*/  IABS R11, R11 ;  /* 0x0000000b000b7213 */ /* 0x000fe40000000000 */
[----:B------:R-:W-:Y:S02]  /*6af0*/  I2FP.F32.S32 R15, R15 ;  /* 0x0000000f000f7245 */ /* 0x000fe40000201400 */
[----:B------:R-:W-:-:S02]  /*6b00*/  I2FP.F32.S32 R40, R13 ;  /* 0x0000000d00287245 */ /* 0x000fc40000201400 */
[----:B------:R-:W-:Y:S01]  /*6b10*/  I2FP.F32.S32 R13, R12 ;  /* 0x0000000c000d7245 */ /* 0x000fe20000201400 */
[----:B------:R-:W-:Y:S01]  /*6b20*/  FFMA.FTZ R15, R15, -UR23, R24 ;  /* 0x800000170f0f7c23 */ /* 0x000fe20008010018 */
[----:B------:R-:W-:Y:S01]  /*6b30*/  ISETP.LT.OR P4, PT, R45, R209, P4 ;  /* 0x000000d12d00720c */ /* 0x000fe20002781670 */
[----:B------:R-:W-:Y:S01]  /*6b40*/  IMAD.IADD R45, R210, 0x1, -R45 ;  /* 0x00000001d22d7824 */ /* 0x000fe200078e0a2d */
[----:B------:R-:W-:Y:S01]  /*6b50*/  I2FP.F32.S32 R11, R11 ;  /* 0x0000000b000b7245 */ /* 0x000fe20000201400 */
[----:B------:R-:W-:Y:S01]  /*6b60*/  FFMA.FTZ R25, R40, -UR23, R27 ;  /* 0x8000001728197c23 */ /* 0x000fe2000801001b */
[----:B------:R-:W-:Y:S01]  /*6b70*/  FFMA.FTZ R13, R13, -UR23, R20 ;  /* 0x800000170d0d7c23 */ /* 0x000fe20008010014 */
[----:B------:R-:W-:Y:S02]  /*6b80*/  FSEL R29, R15, -INF , !P5 ;  /* 0xff8000000f1d7808 */ /* 0x000fe40006800000 */
[----:B------:R-:W-:Y:S01]  /*6b90*/  FFMA.FTZ R34, R11, -UR23, R34 ;  /* 0x800000170b227c23 */ /* 0x000fe20008010022 */
[----:B------:R-:W-:-:S02]  /*6ba0*/  IABS R45, R45 ;  /* 0x0000002d002d7213 */ /* 0x000fc40000000000 */
[----:B------:R-:W-:Y:S02]  /*6bb0*/  FSEL R25, R25, -INF , !P2 ;  /* 0xff80000019197808 */ /* 0x000fe40005000000 */
[-C--:B------:R-:W-:Y:S02]  /*6bc0*/  ISETP.GE.AND P2, PT, R10, R208.reuse, PT ;  /* 0x000000d00a00720c */ /* 0x080fe40003f46270 */
[----:B------:R-:W-:Y:S02]  /*6bd0*/  FSEL R15, R13, -INF , !P1 ;  /* 0xff8000000d0f7808 */ /* 0x000fe40004800000 */
[----:B------:R-:W-:Y:S02]  /*6be0*/  I2FP.F32.S32 R45, R45 ;  /* 0x0000002d002d7245 */ /* 0x000fe40000201400 */
[-C--:B------:R-:W-:Y:S02]  /*6bf0*/  ISETP.GE.AND P1, PT, R9, R208.reuse, PT ;  /* 0x000000d00900720c */ /* 0x080fe40003f26270 */
[----:B------:R-:W-:Y:S01]  /*6c00*/  FSEL R13, R34, -INF , !P0 ;  /* 0xff800000220d7808 */ /* 0x000fe20004000000 */
[----:B------:R-:W-:Y:S01]  /*6c10*/  FFMA.FTZ R26, R45, -UR23, R26 ;  /* 0x800000172d1a7c23 */ /* 0x000fe2000801001a */
[----:B------:R-:W-:-:S02]  /*6c20*/  ISETP.GE.AND P0, PT, R8, R208, PT ;  /* 0x000000d00800720c */ /* 0x000fc40003f06270 */
[-C--:B------:R-:W-:Y:S01]  /*6c30*/  ISETP.LT.OR P2, PT, R10, R209.reuse, P2 ;  /* 0x000000d10a00720c */ /* 0x080fe20001741670 */
[C---:B------:R-:W-:Y:S01]  /*6c40*/  IMAD.IADD R10, R210.reuse, 0x1, -R10 ;  /* 0x00000001d20a7824 */ /* 0x040fe200078e0a0a */
[-C--:B------:R-:W-:Y:S01]  /*6c50*/  ISETP.LT.OR P1, PT, R9, R209.reuse, P1 ;  /* 0x000000d10900720c */ /* 0x080fe20000f21670 */
[----:B------:R-:W-:Y:S01]  /*6c60*/  IMAD.IADD R9, R210, 0x1, -R9 ;  /* 0x00000001d2097824 */ /* 0x000fe200078e0a09 */
[----:B------:R-:W-:Y:S01]  /*6c70*/  ISETP.LT.OR P0, PT, R8, R209, P0 ;  /* 0x000000d10800720c */ /* 0x000fe20000701670 */
[----:B------:R-:W-:Y:S01]  /*6c80*/  IMAD.IADD R8, R210, 0x1, -R8 ;  /* 0x00000001d2087824 */ /* 0x000fe200078e0a08 */
[----:B------:R-:W-:Y:S02]  /*6c90*/  IABS R10, R10 ;  /* 0x0000000a000a7213 */ /* 0x000fe40000000000 */
[----:B------:R-:W-:Y:S02]  /*6ca0*/  FSEL R27, R26, -INF , !P4 ;  /* 0xff8000001a1b7808 */ /* 0x000fe40006000000 */
[----:B------:R-:W-:-:S02]  /*6cb0*/  IABS R9, R9 ;  /* 0x0000000900097213 */ /* 0x000fc40000000000 */
[----:B------:R-:W-:Y:S02]  /*6cc0*/  ISETP.GE.AND P4, PT, R42, R208, PT ;  /* 0x000000d02a00720c */ /* 0x000fe40003f86270 */
[----:B------:R-:W-:Y:S02]  /*6cd0*/  IABS R8, R8 ;  /* 0x0000000800087213 */ /* 0x000fe40000000000 */
[----:B------:R-:W-:Y:S02]  /*6ce0*/  I2FP.F32.S32 R45, R10 ;  /* 0x0000000a002d7245 */ /* 0x000fe40000201400 */
[----:B------:R-:W-:Y:S02]  /*6cf0*/  ISETP.GE.AND P5, PT, R44, R208, PT ;  /* 0x000000d02c00720c */ /* 0x000fe40003fa6270 */
[----:B------:R-:W-:Y:S01]  /*6d00*/  I2FP.F32.S32 R10, R9 ;  /* 0x00000009000a7245 */ /* 0x000fe20000201400 */
[----:B------:R-:W-:Y:S01]  /*6d10*/  FFMA.FTZ R22, R45, -UR23, R22 ;  /* 0x800000172d167c23 */ /* 0x000fe20008010016 */
[----:B------:R-:W-:Y:S01]  /*6d20*/  ISETP.LT.OR P4, PT, R42, R209, P4 ;  /* 0x000000d12a00720c */ /* 0x000fe20002781670 */
[----:B------:R-:W-:Y:S01]  /*6d30*/  IMAD.IADD R42, R210, 0x1, -R42 ;  /* 0x00000001d22a7824 */ /* 0x000fe200078e0a2a */
[----:B------:R-:W-:Y:S01]  /*6d40*/  I2FP.F32.S32 R9, R8 ;  /* 0x0000000800097245 */ /* 0x000fe20000201400 */
[----:B------:R-:W-:Y:S01]  /*6d50*/  FFMA.FTZ R10, R10, -UR23, R37 ;  /* 0x800000170a0a7c23 */ /* 0x000fe20008010025 */
[----:B------:R-:W-:-:S02]  /*6d60*/  FMNMX.FTZ R8, R43, R41, !PT ;  /* 0x000000292b087209 */ /* 0x000fc40007810000 */
[----:B------:R-:W-:Y:S01]  /*6d70*/  ISETP.LT.OR P5, PT, R44, R209, P5 ;  /* 0x000000d12c00720c */ /* 0x000fe20002fa1670 */
[----:B------:R-:W-:Y:S01]  /*6d80*/  IMAD.IADD R44, R210, 0x1, -R44 ;  /* 0x00000001d22c7824 */ /* 0x000fe200078e0a2c */
[----:B------:R-:W-:Y:S01]  /*6d90*/  FMNMX.FTZ R8, R39, R8, !PT ;  /* 0x0000000827087209 */ /* 0x000fe20007810000 */
[----:B------:R-:W-:Y:S01]  /*6da0*/  FFMA.FTZ R28, R9, -UR23, R28 ;  /* 0x80000017091c7c23 */ /* 0x000fe2000801001c */
[----:B------:R-:W-:Y:S02]  /*6db0*/  IABS R42, R42 ;  /* 0x0000002a002a7213 */ /* 0x000fe40000000000 */
[----:B------:R-:W-:Y:S02]  /*6dc0*/  IABS R44, R44 ;  /* 0x0000002c002c7213 */ /* 0x000fe40000000000 */
[----:B------:R-:W-:Y:S02]  /*6dd0*/  FMNMX.FTZ R8, R33, R8, !PT ;  /* 0x0000000821087209 */ /* 0x000fe40007810000 */
[----:B------:R-:W-:-:S02]  /*6de0*/  I2FP.F32.S32 R11, R42 ;  /* 0x0000002a000b7245 */ /* 0x000fc40000201400 */
[----:B------:R-:W-:Y:S02]  /*6df0*/  FMNMX.FTZ R12, R31, R29, !PT ;  /* 0x0000001d1f0c7209 */ /* 0x000fe40007810000 */
[----:B------:R-:W-:Y:S01]  /*6e00*/  I2FP.F32.S32 R44, R44 ;  /* 0x0000002c002c7245 */ /* 0x000fe20000201400 */
[----:B------:R-:W-:Y:S01]  /*6e10*/  FFMA.FTZ R16, R11, -UR23, R16 ;  /* 0x800000170b107c23 */ /* 0x000fe20008010010 */
[----:B------:R-:W-:Y:S02]  /*6e20*/  FMNMX.FTZ R8, R23, R8, !PT ;  /* 0x0000000817087209 */ /* 0x000fe40007810000 */
[----:B------:R-:W-:Y:S01]  /*6e30*/  FSEL R179, R22, -INF , !P2 ;  /* 0xff80000016b37808 */ /* 0x000fe20005000000 */
[----:B------:R-:W-:Y:S01]  /*6e40*/  FFMA.FTZ R35, R44, -UR23, R35 ;  /* 0x800000172c237c23 */ /* 0x000fe20008010023 */
[----:B------:R-:W-:Y:S02]  /*6e50*/  FMNMX.FTZ R12, R27, R12, !PT ;  /* 0x0000000c1b0c7209 */ /* 0x000fe40007810000 */
[----:B------:R-:W-:-:S02]  /*6e60*/  ISETP.GE.AND P2, PT, R32, R208, PT ;  /* 0x000000d02000720c */ /* 0x000fc40003f46270 */
[----:B------:R-:W-:Y:S02]  /*6e70*/  FMNMX.FTZ R8, R21, R8, !PT ;  /* 0x0000000815087209 */ /* 0x000fe40007810000 */
[----:B------:R-:W-:Y:S02]  /*6e80*/  FSEL R9, R16, -INF , !P4 ;  /* 0xff80000010097808 */ /* 0x000fe40006000000 */
[----:B------:R-:W-:Y:S02]  /*6e90*/  FMNMX.FTZ R12, R25, R12, !PT ;  /* 0x0000000c190c7209 */ /* 0x000fe40007810000 */
[----:B------:R-:W-:Y:S02]  /*6ea0*/  ISETP.GE.AND P4, PT, R36, R208, PT ;  /* 0x000000d02400720c */ /* 0x000fe40003f86270 */
[----:B------:R-:W-:Y:S01]  /*6eb0*/  ISETP.LT.OR P2, PT, R32, R209, P2 ;  /* 0x000000d12000720c */ /* 0x000fe20001741670 */
[----:B------:R-:W-:Y:S01]  /*6ec0*/  IMAD.IADD R32, R210, 0x1, -R32 ;  /* 0x00000001d2207824 */ /* 0x000fe200078e0a20 */
[----:B------:R-:W-:-:S02]  /*6ed0*/  FMNMX.FTZ R8, R19, R8, !PT ;  /* 0x0000000813087209 */ /* 0x000fc40007810000 */
[----:B------:R-:W-:Y:S02]  /*6ee0*/  FSEL R11, R35, -INF , !P5 ;  /* 0xff800000230b7808 */ /* 0x000fe40006800000 */
[----:B------:R-:W-:Y:S02]  /*6ef0*/  ISETP.GE.AND P5, PT, R38, R208, PT ;  /* 0x000000d02600720c */ /* 0x000fe40003fa6270 */
[----:B------:R-:W-:Y:S02]  /*6f00*/  FMNMX.FTZ R12, R15, R12, !PT ;  /* 0x0000000c0f0c7209 */ /* 0x000fe40007810000 */
[----:B------:R-:W-:Y:S01]  /*6f10*/  ISETP.LT.OR P4, PT, R36, R209, P4 ;  /* 0x000000d12400720c */ /* 0x000fe20002781670 */
[----:B------:R-:W-:Y:S01]  /*6f20*/  IMAD.IADD R36, R210, 0x1, -R36 ;  /* 0x00000001d2247824 */ /* 0x000fe200078e0a24 */
[----:B------:R-:W-:Y:S02]  /*6f30*/  FMNMX.FTZ R8, R17, R8, !PT ;  /* 0x0000000811087209 */ /* 0x000fe40007810000 */
[----:B------:R-:W-:-:S02]  /*6f40*/  IABS R32, R32 ;  /* 0x0000002000207213 */ /* 0x000fc40000000000 */
[----:B------:R-:W-:Y:S02]  /*6f50*/  FSEL R175, R10, -INF , !P1 ;  /* 0xff8000000aaf7808 */ /* 0x000fe40004800000 */
[----:B------:R-:W-:Y:S01]  /*6f60*/  ISETP.LT.OR P5, PT, R38, R209, P5 ;  /* 0x000000d12600720c */ /* 0x000fe20002fa1670 */
[----:B------:R-:W-:Y:S01]  /*6f70*/  IMAD.IADD R38, R210, 0x1, -R38 ;  /* 0x00000001d2267824 */ /* 0x000fe200078e0a26 */
[----:B------:R-:W-:Y:S02]  /*6f80*/  FMNMX.FTZ R10, R13, R12, !PT ;  /* 0x0000000c0d0a7209 */ /* 0x000fe40007810000 */
[----:B------:R-:W-:Y:S02]  /*6f90*/  FMNMX.FTZ R8, R225, R8, !PT ;  /* 0x00000008e1087209 */ /* 0x000fe40007810000 */
[----:B------:R-:W-:Y:S02]  /*6fa0*/  IABS R36, R36 ;  /* 0x0000002400247213 */ /* 0x000fe40000000000 */
[----:B------:R-:W-:-:S02]  /*6fb0*/  I2FP.F32.S32 R141, R32 ;  /* 0x00000020008d7245 */ /* 0x000fc40000201400 */
[----:B------:R-:W-:Y:S02]  /*6fc0*/  FMNMX.FTZ R10, R11, R10, !PT ;  /* 0x0000000a0b0a7209 */ /* 0x000fe40007810000 */
[----:B------:R-:W-:Y:S01]  /*6fd0*/  FMNMX.FTZ R8, R171, R8, !PT ;  /* 0x00000008ab087209 */ /* 0x000fe20007810000 */
[----:B------:R-:W-:Y:S01]  /*6fe0*/  FFMA.FTZ R141, R141, -UR23, R4 ;  /* 0x800000178d8d7c23 */ /* 0x000fe20008010004 */
[----:B------:R-:W-:Y:S02]  /*6ff0*/  IABS R38, R38 ;  /* 0x0000002600267213 */ /* 0x000fe40000000000 */
[----:B------:R-:W-:Y:S02]  /*7000*/  I2FP.F32.S32 R37, R36 ;  /* 0x0000002400257245 */ /* 0x000fe40000201400 */
[----:B------:R-:W-:Y:S02]  /*7010*/  FMNMX.FTZ R10, R9, R10, !PT ;  /* 0x0000000a090a7209 */ /* 0x000fe40007810000 */
[----:B------:R-:W-:Y:S01]  /*7020*/  FMNMX.FTZ R4, R221, R8, !PT ;  /* 0x00000008dd047209 */ /* 0x000fe20007810000 */
[----:B------:R-:W-:Y:S01]  /*7030*/  FFMA.FTZ R6, R37, -UR23, R6 ;  /* 0x8000001725067c23 */ /* 0x000fe20008010006 */
[----:B------:R-:W-:Y:S01]  /*7040*/  I2FP.F32.S32 R35, R38 ;  /* 0x0000002600237245 */ /* 0x000fe20000201400 */
[C---:B------:R-:W-:Y:S01]  /*7050*/  IMAD.IADD R37, R210.reuse, 0x1, -R14 ;  /* 0x00000001d2257824 */ /* 0x040fe200078e0a0e */
[----:B------:R-:W-:Y:S01]  /*7060*/  FMNMX.FTZ R10, R179, R10, !PT ;  /* 0x0000000ab30a7209 */ /* 0x000fe20007810000 */
[----:B------:R-:W-:Y:S01]  /*7070*/  IMAD.IADD R8, R210, 0x1, -R2 ;  /* 0x00000001d2087824 */ /* 0x000fe200078e0a02 */
[----:B------:R-:W-:Y:S01]  /*7080*/  FMNMX.FTZ R4, R173, R4, !PT ;  /* 0x00000004ad047209 */ /* 0x000fe20007810000 */
[----:B------:R-:W-:Y:S01]  /*7090*/  FFMA.FTZ R18, R35, -UR23, R18 ;  /* 0x8000001723127c23 */ /* 0x000fe20008010012 */
[----:B------:R-:W-:-:S02]  /*70a0*/  FSEL R147, R28, -INF , !P0 ;  /* 0xff8000001c937808 */ /* 0x000fc40004000000 */
[----:B------:R-:W-:Y:S02]  /*70b0*/  FMNMX.FTZ R10, R175, R10, !PT ;  /* 0x0000000aaf0a7209 */ /* 0x000fe40007810000 */
[----:B------:R-:W-:Y:S02]  /*70c0*/  FMNMX.FTZ R4, R219, R4, !PT ;  /* 0x00000004db047209 */ /* 0x000fe40007810000 */
[----:B------:R-:W-:Y:S02]  /*70d0*/  IABS R37, R37 ;  /* 0x0000002500257213 */ /* 0x000fe40000000000 */
[----:B------:R-:W-:Y:S02]  /*70e0*/  FSEL R145, R18, -INF , !P5 ;  /* 0xff80000012917808 */ /* 0x000fe40006800000 */
[----:B------:R-:W-:Y:S02]  /*70f0*/  FMNMX.FTZ R10, R147, R10, !PT ;  /* 0x0000000a930a7209 */ /* 0x000fe40007810000 */
[----:B------:R-:W-:-:S02]  /*7100*/  FMNMX.FTZ R4, R217, R4, !PT ;  /* 0x00000004d9047209 */ /* 0x000fc40007810000 */
[----:B------:R-:W-:Y:S02]  /*7110*/  IABS R8, R8 ;  /* 0x0000000800087213 */ /* 0x000fe40000000000 */
[----:B------:R-:W-:Y:S02]  /*7120*/  I2FP.F32.S32 R37, R37 ;  /* 0x0000002500257245 */ /* 0x000fe40000201400 */
[----:B------:R-:W-:Y:S02]  /*7130*/  FSEL R143, R6, -INF , !P4 ;  /* 0xff800000068f7808 */ /* 0x000fe40006000000 */
[----:B------:R-:W-:Y:S01]  /*7140*/  ISETP.GE.AND P1, PT, R14, R208, PT ;  /* 0x000000d00e00720c */ /* 0x000fe20003f26270 */
[----:B------:R-:W-:Y:S01]  /*7150*/  FFMA.FTZ R30, R37, -UR23, R30 ;  /* 0x80000017251e7c23 */ /* 0x000fe2000801001e */
[----:B------:R-:W-:Y:S02]  /*7160*/  FMNMX.FTZ R6, R145, R10, !PT ;  /* 0x0000000a91067209 */ /* 0x000fe40007810000 */
[----:B------:R-:W-:-:S02]  /*7170*/  FMNMX.FTZ R4, R151, R4, !PT ;  /* 0x0000000497047209 */ /* 0x000fc40007810000 */
[----:B------:R-:W-:Y:S02]  /*7180*/  I2FP.F32.S32 R8, R8 ;  /* 0x0000000800087245 */ /* 0x000fe40000201400 */
[----:B------:R-:W-:Y:S02]  /*7190*/  ISETP.LT.OR P1, PT, R14, R209, P1 ;  /* 0x000000d10e00720c */ /* 0x000fe40000f21670 */
[----:B------:R-:W-:Y:S01]  /*71a0*/  ISETP.GE.AND P0, PT, R2, R208, PT ;  /* 0x000000d00200720c */ /* 0x000fe20003f06270 */
[----:B------:R-:W-:Y:S01]  /*71b0*/  FFMA.FTZ R3, R8, -UR23, R3 ;  /* 0x8000001708037c23 */ /* 0x000fe20008010003 */
[----:B------:R-:W-:Y:S02]  /*71c0*/  FSEL R141, R141, -INF , !P2 ;  /* 0xff8000008d8d7808 */ /* 0x000fe40005000000 */
[----:B------:R-:W-:Y:S02]  /*71d0*/  FMNMX.FTZ R6, R143, R6, !PT ;  /* 0x000000068f067209 */ /* 0x000fe40007810000 */
[----:B------:R-:W-:-:S02]  /*71e0*/  FMNMX.FTZ R4, R149, R4, !PT ;  /* 0x0000000495047209 */ /* 0x000fc40007810000 */
[----:B------:R-:W-:Y:S02]  /*71f0*/  ISETP.LT.OR P0, PT, R2, R209, P0 ;  /* 0x000000d10200720c */ /* 0x000fe40000701670 */
[----:B------:R-:W-:Y:S01]  /*7200*/  FSEL R215, R30, -INF , !P1 ;  /* 0xff8000001ed77808 */ /* 0x000fe20004800000 */
[----:B------:R-:W1:Y:S01]  /*7210*/  SHFL.BFLY PT, R35, R4, 0x2, 0x1f ;  /* 0x0c401f0004237f89 */ /* 0x000e6200000e0000 */
[----:B------:R-:W-:Y:S02]  /*7220*/  FMNMX.FTZ R6, R141, R6, !PT ;  /* 0x000000068d067209 */ /* 0x000fe40007810000 */
[----:B------:R-:W-:Y:S02]  /*7230*/  FSEL R177, R3, -INF , !P0 ;  /* 0xff80000003b17808 */ /* 0x000fe40004000000 */
[----:B------:R-:W-:-:S04]  /*7240*/  FMNMX.FTZ R6, R215, R6, !PT ;  /* 0x00000006d7067209 */ /* 0x000fc80007810000 */
[----:B------:R-:W-:-:S05]  /*7250*/  FMNMX.FTZ R37, R177, R6, !PT ;  /* 0x00000006b1257209 */ /* 0x000fca0007810000 */
[----:B------:R-:W2:Y:S01]  /*7260*/  SHFL.BFLY PT, R2, R37, 0x2, 0x1f ;  /* 0x0c401f0025027f89 */ /* 0x000ea200000e0000 */
[----:B-1----:R-:W-:-:S03]  /*7270*/  FMNMX.FTZ R35, R4, R35, !PT ;  /* 0x0000002304237209 */ /* 0x002fc60007810000 */
[----:B------:R-:W-:Y:S04]  /*7280*/  LDSM.16.MT88.4 R4, [R194+0xe800] ;  /* 0x00e80000c204783b */ /* 0x000fe80000004200 */
[----:B------:R-:W1:Y:S01]  /*7290*/  SHFL.BFLY PT, R132, R35, 0x1, 0x1f ;  /* 0x0c201f0023847f89 */ /* 0x000e6200000e0000 */
[----:B--2---:R-:W-:-:S05]  /*72a0*/  FMNMX.FTZ R2, R37, R2, !PT ;  /* 0x0000000225027209 */ /* 0x004fca0007810000 */
[----:B------:R-:W2:Y:S01]  /*72b0*/  SHFL.BFLY PT, R3, R2, 0x1, 0x1f ;  /* 0x0c201f0002037f89 */ /* 0x000ea200000e0000 */
[----:B-1----:R-:W-:-:S04]  /*72c0*/  FMNMX.FTZ R132, R35, R132, !PT ;  /* 0x0000008423847209 */ /* 0x002fc80007810000 */
[C---:B------:R-:W-:Y:S01]  /*72d0*/  FSETP.NEU.FTZ.AND P0, PT, R132.reuse, -INF , PT ;  /* 0xff8000008400780b */ /* 0x040fe20003f1d000 */
[----:B------:R-:W-:-:S05]  /*72e0*/  FMUL.FTZ R140, R132, UR18 ;  /* 0x00000012848c7c20 */ /* 0x000fca0008410000 */
[----:B------:R-:W-:Y:S02]  /*72f0*/  FSEL R140, R140, RZ, P0 ;  /* 0x000000ff8c8c7208 */ /* 0x000fe40000000000 */
[----:B--2---:R-:W-:-:S03]  /*7300*/  FMNMX.FTZ R3, R2, R3, !PT ;  /* 0x0000000302037209 */ /* 0x004fc60007810000 */
[--C-:B------:R-:W-:Y:S01]  /*7310*/  FFMA.FTZ R167, R43, UR18, -R140.reuse ;  /* 0x000000122ba77c23 */ /* 0x100fe2000801088c */
[--C-:B------:R-:W-:Y:S01]  /*7320*/  FFMA.FTZ R162, R41, UR18, -R140.reuse ;  /* 0x0000001229a27c23 */ /* 0x100fe2000801088c */
[C---:B------:R-:W-:Y:S01]  /*7330*/  FSETP.NEU.FTZ.AND P0, PT, R3.reuse, -INF , PT ;  /* 0xff8000000300780b */ /* 0x040fe20003f1d000 */
[----:B------:R-:W-:Y:S01]  /*7340*/  FMUL.FTZ R174, R3, UR18 ;  /* 0x0000001203ae7c20 */ /* 0x000fe20008410000 */
[----:B------:R-:W1:Y:S01]  /*7350*/  LDSM.16.MT88.4 R40, [R196+0xe000] ;  /* 0x00e00000c428783b */ /* 0x000e620000004200 */
[--C-:B------:R-:W-:Y:S01]  /*7360*/  FFMA.FTZ R165, R39, UR18, -R140.reuse ;  /* 0x0000001227a57c23 */ /* 0x100fe2000801088c */
[--C-:B------:R-:W-:Y:S01]  /*7370*/  FFMA.FTZ R158, R33, UR18, -R140.reuse ;  /* 0x00000012219e7c23 */ /* 0x100fe2000801088c */
[----:B------:R-:W-:Y:S01]  /*7380*/  MUFU.EX2 R167, R167 ;  /* 0x000000a700a77308 */ /* 0x000fe20000000800 */
[----:B------:R-:W-:Y:S01]  /*7390*/  FSEL R174, R174, RZ, P0 ;  /* 0x000000ffaeae7208 */ /* 0x000fe20000000000 */
[--C-:B------:R-:W-:Y:S01]  /*73a0*/  FFMA.FTZ R157, R19, UR18, -R140.reuse ;  /* 0x00000012139d7c23 */ /* 0x100fe2000801088c */
[--C-:B------:R-:W-:Y:S01]  /*73b0*/  FFMA.FTZ R0, R17, UR18, -R140.reuse ;  /* 0x0000001211007c23 */ /* 0x100fe2000801088c */
[----:B------:R-:W-:Y:S01]  /*73c0*/  FFMA.FTZ R161, R23, UR18, -R140 ;  /* 0x0000001217a17c23 */ /* 0x000fe2000801088c */
        /* <DEDUP_REMOVED lines=9> */
[----:B------:R-:W-:Y:S01]  /*7460*/  FFMA.FTZ R2, R9, UR18, -R174 ;  /* 0x0000001209027c23 */ /* 0x000fe200080108ae */
[----:B------:R-:W4:Y:S01]  /*7470*/  LDSM.16.MT88.4 R12, [R194+0xc800] ;  /* 0x00c80000c20c783b */ /* 0x000f220000004200 */
[----:B------:R-:W-:Y:S01]  /*7480*/  FFMA.FTZ R156, R21, UR18, -R140 ;  /* 0x00000012159c7c23 */ /* 0x000fe2000801088c */
[----:B------:R-:W-:Y:S01]  /*7490*/  FFMA.FTZ R170, R179, UR18, -R174 ;  /* 0x00000012b3aa7c23 */ /* 0x000fe200080108ae */
[----:B------:R-:W-:Y:S01]  /*74a0*/  MUFU.EX2 R165, R165 ;  /* 0x000000a500a57308 */ /* 0x000fe20000000800 */
[----:B------:R-:W5:Y:S01]  /*74b0*/  LDSM.16.MT88.4 R8, [R196+0xe800] ;  /* 0x00e80000c408783b */ /* 0x000f620000004200 */
[--C-:B------:R-:W-:Y:S01]  /*74c0*/  FFMA.FTZ R166, R225, UR18, -R140.reuse ;  /* 0x00000012e1a67c23 */ /* 0x100fe2000801088c */
[--C-:B------:R-:W-:Y:S01]  /*74d0*/  FFMA.FTZ R171, R171, UR18, -R140.reuse ;  /* 0x00000012abab7c23 */ /* 0x100fe2000801088c */
[--C-:B------:R-:W-:Y:S01]  /*74e0*/  FFMA.FTZ R168, R221, UR18, -R140.reuse ;  /* 0x00000012dda87c23 */ /* 0x100fe2000801088c */
[----:B------:R-:W-:Y:S01]  /*74f0*/  FFMA.FTZ R173, R173, UR18, -R140 ;  /* 0x00000012adad7c23 */ /* 0x000fe2000801088c */
[--C-:B------:R-:W-:Y:S01]  /*7500*/  FFMA.FTZ R175, R175, UR18, -R174.reuse ;  /* 0x00000012afaf7c23 */ /* 0x100fe200080108ae */
[--C-:B------:R-:W-:Y:S01]  /*7510*/  FFMA.FTZ R172, R147, UR18, -R174.reuse ;  /* 0x0000001293ac7c23 */ /* 0x100fe200080108ae */
[----:B------:R-:W1:Y:S01]  /*7520*/  MUFU.EX2 R158, R158 ;  /* 0x0000009e009e7308 */ /* 0x000e620000000800 */
[----:B---3--:R-:W-:Y:S01]  /*7530*/  F2FP.BF16.F32.PACK_AB R96, R162, R167 ;  /* 0x000000a7a260723e */ /* 0x008fe200000010ff */
[----:B------:R-:W-:Y:S01]  /*7540*/  FFMA.FTZ R179, R145, UR18, -R174 ;  /* 0x0000001291b37c23 */ /* 0x000fe200080108ae */
[----:B------:R-:W-:Y:S01]  /*7550*/  LDSM.16.MT88.4 R28, [R193+0xc800] ;  /* 0x00c80000c11c783b */ /* 0x000fe20000004200 */
[----:B------:R-:W-:Y:S01]  /*7560*/  FFMA.FTZ R176, R219, UR18, -R140 ;  /* 0x00000012dbb07c23 */ /* 0x000fe2000801088c */
[--C-:B------:R-:W-:Y:S01]  /*7570*/  FFMA.FTZ R216, R143, UR18, -R174.reuse ;  /* 0x000000128fd87c23 */ /* 0x100fe200080108ae */
[--C-:B------:R-:W-:Y:S01]  /*7580*/  FFMA.FTZ R219, R141, UR18, -R174.reuse ;  /* 0x000000128ddb7c23 */ /* 0x100fe200080108ae */
[----:B------:R-:W-:Y:S01]  /*7590*/  LDSM.16.MT88.4 R24, [R192+0xc800] ;  /* 0x00c80000c018783b */ /* 0x000fe20000004200 */
[----:B------:R-:W-:Y:S01]  /*75a0*/  MUFU.EX2 R164, R164 ;  /* 0x000000a400a47308 */ /* 0x000fe20000000800 */
[----:B------:R-:W-:Y:S01]  /*75b0*/  FFMA.FTZ R215, R215, UR18, -R174 ;  /* 0x00000012d7d77c23 */ /* 0x000fe200080108ae */
[--C-:B------:R-:W-:Y:S01]  /*75c0*/  FFMA.FTZ R217, R217, UR18, -R140.reuse ;  /* 0x00000012d9d97c23 */ /* 0x100fe2000801088c */
[----:B------:R-:W-:Y:S01]  /*75d0*/  LDSM.16.MT88.4 R20, [R193+0xe800] ;  /* 0x00e80000c114783b */ /* 0x000fe20000004200 */
[--C-:B------:R-:W-:Y:S01]  /*75e0*/  FFMA.FTZ R178, R151, UR18, -R140.reuse ;  /* 0x0000001297b27c23 */ /* 0x100fe2000801088c */
[----:B------:R-:W-:Y:S01]  /*75f0*/  FFMA.FTZ R221, R149, UR18, -R140 ;  /* 0x0000001295dd7c23 */ /* 0x000fe2000801088c */
[----:B------:R-:W-:Y:S01]  /*7600*/  FFMA.FTZ R174, R177, UR18, -R174 ;  /* 0x00000012b1ae7c23 */ /* 0x000fe200080108ae */
[----:B------:R-:W-:Y:S01]  /*7610*/  LDSM.16.MT88.4 R148, [R192+0x11000] ;  /* 0x01100000c094783b */ /* 0x000fe20000004200 */
[----:B------:R-:W3:Y:S01]  /*7620*/  MUFU.EX2 R169, R169 ;  /* 0x000000a900a97308 */ /* 0x000ee20000000800 */
[----:B-1----:R-:W-:Y:S01]  /*7630*/  F2FP.BF16.F32.PACK_AB R98, R158, R165 ;  /* 0x000000a59e62723e */ /* 0x002fe200000010ff */
[----:B------:R-:W-:Y:S01]  /*7640*/  FADD.FTZ R162, R167, R162 ;  /* 0x000000a2a7a27221 */ /* 0x000fe20000010000 */
[----:B------:R-:W-:Y:S01]  /*7650*/  LDSM.16.MT88.4 R140, [R196+0xd800] ;  /* 0x00d80000c48c783b */ /* 0x000fe20000004200 */
[----:B------:R-:W-:-:S02]  /*7660*/  LEA R218, P0, R133, UR14, 0x1 ;  /* 0x0000000e85da7c11 */ /* 0x000fc4000f8008ff */
[----:B------:R-:W-:Y:S02]  /*7670*/  FADD.FTZ R165, R165, R162 ;  /* 0x000000a2a5a57221 */ /* 0x000fe40000010000 */
[----:B------:R-:W-:Y:S02]  /*7680*/  MUFU.EX2 R163, R163 ;  /* 0x000000a300a37308 */ /* 0x000fe40000000800 */
[----:B------:R-:W-:-:S06]  /*7690*/  FADD.FTZ R158, R158, R165 ;  /* 0x000000a59e9e7221 */ /* 0x000fcc0000010000 */
        /* <DEDUP_REMOVED lines=43> */
[----:B------:R-:W3:Y:S01]  /*7950*/  MUFU.EX2 R173, R173 ;  /* 0x000000ad00ad7308 */ /* 0x000ee20000000800 */
[C---:B-1----:R-:W-:Y:S01]  /*7960*/  F2FP.BF16.F32.PACK_AB R144, R171.reuse, R166 ;  /* 0x000000a6ab90723e */ /* 0x042fe200000010ff */
[----:B------:R-:W-:Y:S01]  /*7970*/  FADD.FTZ R166, R166, R157 ;  /* 0x0000009da6a67221 */ /* 0x000fe20000010000 */
[----:B----4-:R-:W-:Y:S03]  /*7980*/  HMMA.16816.F32.BF16 R120, R32, R12, R120 ;  /* 0x0000000c2078723c */ /* 0x010fe60000041878 */
[----:B------:R-:W-:-:S02]  /*7990*/  FADD.FTZ R171, R171, R166 ;  /* 0x000000a6abab7221 */ /* 0x000fc40000010000 */
[----:B------:R-:W-:Y:S01]  /*79a0*/  MUFU.EX2 R170, R170 ;  /* 0x000000aa00aa7308 */ /* 0x000fe20000000800 */
[C---:B------:R-:W-:Y:S01]  /*79b0*/  HMMA.16816.F32.BF16 R116, R32.reuse, R14, R116 ;  /* 0x0000000e2074723c */ /* 0x040fe20000041874 */
[----:B------:R-:W1:Y:S05]  /*79c0*/  LDSM.16.MT88.4 R12, [R196+0x10800] ;  /* 0x01080000c40c783b */ /* 0x000e6a0000004200 */
[----:B-----5:R-:W-:Y:S01]  /*79d0*/  HMMA.16816.F32.BF16 R36, R32, R8, R36 ;  /* 0x000000082024723c */ /* 0x020fe20000041824 */
        /* <DEDUP_REMOVED lines=95> */
[----:B------:R-:W-:Y:S01]  /*7fd0*/  FADD.FTZ R215, R215, R216 ;  /* 0x000000d8d7d77221 */ /* 0x000fe20000010000 */
[----:B------:R-:W-:Y:S01]  /*7fe0*/  LEA.HI.X R217, R133, UR15, R134, 0x1, P0 ;  /* 0x0000000f85d97c11 */ /* 0x000fe200080f0c86 */
        /* <DEDUP_REMOVED lines=123> */
.L_x_5805:
[----:B------:R-:W-:-:S04]  /*87a0*/  ULEA UR4, -UR6, URZ, 0x6 ;  /* 0x0000003f06047291 */ /* 0x000fc8000f8e313f */
[----:B------:R-:W-:Y:S02]  /*87b0*/  USHF.R.S32.HI UR7, URZ, 0x1f, UR4 ;  /* 0x0000001f3f077899 */ /* 0x000fe40008011404 */
[----:B------:R-:W-:-:S04]  /*87c0*/  MOV R5, UR4 ;  /* 0x0000000400057c02 */ /* 0x000fc80008000f00 */
[----:B------:R-:W-:-:S07]  /*87d0*/  MOV R2, UR7 ;  /* 0x0000000700027c02 */ /* 0x000fce0008000f00 */
.L_x_5806:
        /* <DEDUP_REMOVED lines=63> */
[----:B------:R-:W-:Y:S01]  /*8bd0*/  @!P4 LDGSTS.E.BYPASS.LTC128B.128 [R205+0xe800], desc[UR26][R14.64+0x80] ;  /* 0x0e8000800ecdcfae */ /* 0x000fe2000b901d5a */
        /* <DEDUP_REMOVED lines=51> */
[----:B-1----:R-:W-:Y:S04]  /*8f10*/  LDSM.16.M88.4 R8, [R200] ;  /* 0x00000000c808783b */ /* 0x002fe80000000200 */
[----:B------:R-:W-:Y:S04]  /*8f20*/  LDSM.16.M88.4 R16, [R199] ;  /* 0x00000000c710783b */ /* 0x000fe80000000200 */
[----:B------:R-:W1:Y:S04]  /*8f30*/  LDSM.16.M88.4 R144, [R201+0x6800] ;  /* 0x00680000c990783b */ /* 0x000e680000000200 */
[----:B------:R-:W1:Y:S04]  /*8f40*/  LDSM.16.M88.4 R136, [R201+0x7000] ;  /* 0x00700000c988783b */ /* 0x000e680000000200 */
[----:B--2---:R-:W2:Y:S04]  /*8f50*/  LDSM.16.M88.4 R20, [R201+0x7800] ;  /* 0x00780000c914783b */ /* 0x004ea80000000200 */
[----:B---3--:R-:W-:Y:S04]  /*8f60*/  LDSM.16.M88.4 R24, [R198] ;  /* 0x00000000c618783b */ /* 0x008fe80000000200 */
[----:B----4-:R-:W3:Y:S04]  /*8f70*/  LDSM.16.M88.4 R4, [R195+0x6000] ;  /* 0x00600000c304783b */ /* 0x010ee80000000200 */
[----:B------:R-:W4:Y:S04]  /*8f80*/  LDSM.16.M88.4 R176, [R191] ;  /* 0x00000000bfb0783b */ /* 0x000f280000000200 */
[----:B------:R-:W4:Y:S01]  /*8f90*/  LDSM.16.M88.4 R156, [R190] ;  /* 0x00000000be9c783b */ /* 0x000f220000000200 */
[C---:B-----5:R-:W-:Y:S03]  /*8fa0*/  HMMA.16816.F32.BF16 R12, R172.reuse, R152, RZ ;  /* 0x00000098ac0c723c */ /* 0x060fe600000418ff */
[----:B------:R-:W5:Y:S04]  /*8fb0*/  LDSM.16.M88.4 R28, [R189] ;  /* 0x00000000bd1c783b */ /* 0x000f680000000200 */
[----:B------:R-:W-:Y:S01]  /*8fc0*/  LDSM.16.M88.4 R168, [R195+0x6800] ;  /* 0x00680000c3a8783b */ /* 0x000fe20000000200 */
[C---:B------:R-:W-:Y:S03]  /*8fd0*/  HMMA.16816.F32.BF16 R152, R172.reuse, R154, RZ ;  /* 0x0000009aac98723c */ /* 0x040fe600000418ff */
[----:B------:R-:W-:Y:S03]  /*8fe0*/  LDSM.16.M88.4 R164, [R195+0x7000] ;  /* 0x00700000c3a4783b */ /* 0x000fe60000000200 */
[C---:B-1----:R-:W-:Y:S01]  /*8ff0*/  HMMA.16816.F32.BF16 R148, R172.reuse, R144, RZ ;  /* 0x00000090ac94723c */ /* 0x042fe200000418ff */
[----:B------:R-:W-:Y:S04]  /*9000*/  LDSM.16.M88.4 R160, [R195+0x7800] ;  /* 0x00780000c3a0783b */ /* 0x000fe80000000200 */
[----:B------:R-:W-:Y:S01]  /*9010*/  LDSM.16.M88.4 R228, [R183] ;  /* 0x00000000b7e4783b */ /* 0x000fe20000000200 */
[----:B------:R-:W-:Y:S03]  /*9020*/  HMMA.16816.F32.BF16 R140, R172, R136, RZ ;  /* 0x00000088ac8c723c */ /* 0x000fe600000418ff */
[----:B------:R-:W-:Y:S03]  /*9030*/  LDSM.16.M88.4 R224, [R201+0xb800] ;  /* 0x00b80000c9e0783b */ /* 0x000fe60000000200 */
[----:B------:R-:W-:Y:S01]  /*9040*/  HMMA.16816.F32.BF16 R12, R8, R16, R12 ;  /* 0x00000010080c723c */ /* 0x000fe2000004180c */
[----:B------:R-:W0:Y:S05]  /*9050*/  LDGDEPBAR ;  /* 0x00000000000079af */ /* 0x000e2a0000000000 */
[C---:B------:R-:W-:Y:S06]  /*9060*/  HMMA.16816.F32.BF16 R144, R172.reuse, R146, RZ ;  /* 0x00000092ac90723c */ /* 0x040fec00000418ff */
[C---:B------:R-:W-:Y:S06]  /*9070*/  HMMA.16816.F32.BF16 R136, R172.reuse, R138, RZ ;  /* 0x0000008aac88723c */ /* 0x040fec00000418ff */
[C---:B--2---:R-:W-:Y:S06]  /*9080*/  HMMA.16816.F32.BF16 R32, R172.reuse, R20, RZ ;  /* 0x00000014ac20723c */ /* 0x044fec00000418ff */
[----:B------:R-:W-:Y:S01]  /*9090*/  HMMA.16816.F32.BF16 R172, R172, R22, RZ ;  /* 0x00000016acac723c */ /* 0x000fe200000418ff */
[----:B------:R-:W-:Y:S05]  /*90a0*/  LDSM.16.M88.4 R20, [R188] ;  /* 0x00000000bc14783b */ /* 0x000fea0000000200 */
[----:B------:R-:W-:Y:S01]  /*90b0*/  HMMA.16816.F32.BF16 R152, R8, R18, R152 ;  /* 0x000000120898723c */ /* 0x000fe20000041898 */
[----:B------:R-:W1:Y:S05]  /*90c0*/  LDSM.16.M88.4 R16, [R197] ;  /* 0x00000000c510783b */ /* 0x000e6a0000000200 */
[----:B---3--:R-:W-:Y:S06]  /*90d0*/  HMMA.16816.F32.BF16 R12, R24, R4, R12 ;  /* 0x00000004180c723c */ /* 0x008fec000004180c */
[C---:B----4-:R-:W-:Y:S06]  /*90e0*/  HMMA.16816.F32.BF16 R148, R8.reuse, R176, R148 ;  /* 0x000000b00894723c */ /* 0x050fec0000041894 */
[C---:B------:R-:W-:Y:S01]  /*90f0*/  HMMA.16816.F32.BF16 R144, R8.reuse, R178, R144 ;  /* 0x000000b20890723c */ /* 0x040fe20000041890 */
[----:B------:R-:W-:Y:S05]  /*9100*/  LDSM.16.M88.4 R176, [R188+0x800] ;  /* 0x00080000bcb0783b */ /* 0x000fea0000000200 */
[C---:B------:R-:W-:Y:S06]  /*9110*/  HMMA.16816.F32.BF16 R140, R8.reuse, R156, R140 ;  /* 0x0000009c088c723c */ /* 0x040fec000004188c */
[C---:B------:R-:W-:Y:S01]  /*9120*/  HMMA.16816.F32.BF16 R136, R8.reuse, R158, R136 ;  /* 0x0000009e0888723c */ /* 0x040fe20000041888 */
[----:B------:R-:W-:Y:S05]  /*9130*/  LDSM.16.M88.4 R156, [R188+0x1000] ;  /* 0x00100000bc9c783b */ /* 0x000fea0000000200 */
[C---:B-----5:R-:W-:Y:S06]  /*9140*/  HMMA.16816.F32.BF16 R32, R8.reuse, R28, R32 ;  /* 0x0000001c0820723c */ /* 0x060fec0000041820 */
        /* <DEDUP_REMOVED lines=60> */
[----:B------:R-:W1:Y:S05]  /*9510*/  LDSM.16.M88.4 R168, [R200+0x4000] ;  /* 0x00400000c8a8783b */ /* 0x000e6a0000000200 */
[C---:B------:R-:W-:Y:S06]  /*9520*/  HMMA.16816.F32.BF16 R140, R4.reuse, R164, R140 ;  /* 0x000000a4048c723c */ /* 0x040fec000004188c */
[C---:B------:R-:W-:Y:S01]  /*9530*/  HMMA.16816.F32.BF16 R136, R4.reuse, R166, R136 ;  /* 0x000000a60488723c */ /* 0x040fe20000041888 */
[----:B------:R-:W-:Y:S05]  /*9540*/  LDSM.16.M88.4 R164, [R182] ;  /* 0x00000000b6a4783b */ /* 0x000fea0000000200 */
[C---:B------:R-:W-:Y:S06]  /*9550*/  HMMA.16816.F32.BF16 R32, R4.reuse, R8, R32 ;  /* 0x000000080420723c */ /* 0x040fec0000041820 */
[----:B------:R-:W-:Y:S01]  /*9560*/  HMMA.16816.F32.BF16 R172, R4, R10, R172 ;  /* 0x0000000a04ac723c */ /* 0x000fe200000418ac */
[----:B------:R-:W3:Y:S04]  /*9570*/  LDSM.16.M88.4 R8, [R201+0xa800] ;  /* 0x00a80000c908783b */ /* 0x000ee80000000200 */
[----:B------:R-:W4:Y:S01]  /*9580*/  LDSM.16.M88.4 R4, [R201+0xb000] ;  /* 0x00b00000c904783b */ /* 0x000f220000000200 */
[----:B--2---:R-:W-:Y:S06]  /*9590*/  HMMA.16816.F32.BF16 R12, R176, R16, R12 ;  /* 0x00000010b00c723c */ /* 0x004fec000004180c */
[C---:B------:R-:W-:Y:S01]  /*95a0*/  HMMA.16816.F32.BF16 R152, R20.reuse, R162, R152 ;  /* 0x000000a21498723c */ /* 0x040fe20000041898 */
[----:B------:R-:W-:Y:S05]  /*95b0*/  LDSM.16.M88.4 R160, [R181] ;  /* 0x00000000b5a0783b */ /* 0x000fea0000000200 */
[C---:B------:R-:W-:Y:S06]  /*95c0*/  HMMA.16816.F32.BF16 R148, R20.reuse, R156, R148 ;  /* 0x0000009c1494723c */ /* 0x040fec0000041894 */
[C---:B------:R-:W-:Y:S01]  /*95d0*/  HMMA.16816.F32.BF16 R144, R20.reuse, R158, R144 ;  /* 0x0000009e1490723c */ /* 0x040fe20000041890 */
[----:B------:R-:W-:Y:S05]  /*95e0*/  LDSM.16.M88.4 R156, [R180] ;  /* 0x00000000b49c783b */ /* 0x000fea0000000200 */
[C---:B------:R-:W-:Y:S06]  /*95f0*/  HMMA.16816.F32.BF16 R140, R20.reuse, R28, R140 ;  /* 0x0000001c148c723c */ /* 0x040fec000004188c */
[C---:B------:R-:W-:Y:S01]  /*9600*/  HMMA.16816.F32.BF16 R136, R20.reuse, R30, R136 ;  /* 0x0000001e1488723c */ /* 0x040fe20000041888 */
[----:B------:R-:W-:Y:S05]  /*9610*/  LDSM.16.M88.4 R28, [R198+0x4000] ;  /* 0x00400000c61c783b */ /* 0x000fea0000000200 */
[C---:B------:R-:W-:Y:S06]  /*9620*/  HMMA.16816.F32.BF16 R32, R20.reuse, R24, R32 ;  /* 0x000000181420723c */ /* 0x040fec0000041820 */
[----:B------:R-:W-:Y:S01]  /*9630*/  HMMA.16816.F32.BF16 R172, R20, R26, R172 ;  /* 0x0000001a14ac723c */ /* 0x000fe200000418ac */
[----:B------:R-:W2:Y:S04]  /*9640*/  LDSM.16.M88.4 R24, [R195+0xa000] ;  /* 0x00a00000c318783b */ /* 0x000ea80000000200 */
[----:B------:R-:W-:Y:S01]  /*9650*/  LDSM.16.M88.4 R20, [R195+0xa800] ;  /* 0x00a80000c314783b */ /* 0x000fe20000000200 */
[----:B-1----:R-:W-:Y:S06]  /*9660*/  HMMA.16816.F32.BF16 R12, R168, R228, R12 ;  /* 0x000000e4a80c723c */ /* 0x002fec000004180c */
[C---:B------:R-:W-:Y:S01]  /*9670*/  HMMA.16816.F32.BF16 R152, R176.reuse, R18, R152 ;  /* 0x00000012b098723c */ /* 0x040fe20000041898 */
[----:B------:R-:W-:Y:S05]  /*9680*/  LDSM.16.M88.4 R16, [R195+0xb000] ;  /* 0x00b00000c310783b */ /* 0x000fea0000000200 */
[C---:B---3--:R-:W-:Y:S06]  /*9690*/  HMMA.16816.F32.BF16 R148, R176.reuse, R8, R148 ;  /* 0x00000008b094723c */ /* 0x048fec0000041894 */
[C---:B------:R-:W-:Y:S01]  /*96a0*/  HMMA.16816.F32.BF16 R144, R176.reuse, R10, R144 ;  /* 0x0000000ab090723c */ /* 0x040fe20000041890 */
[----:B------:R-:W-:Y:S05]  /*96b0*/  LDSM.16.M88.4 R8, [R197+0x4000] ;  /* 0x00400000c508783b */ /* 0x000fea0000000200 */
[C---:B----4-:R-:W-:Y:S06]  /*96c0*/  HMMA.16816.F32.BF16 R140, R176.reuse, R4, R140 ;  /* 0x00000004b08c723c */ /* 0x050fec000004188c */
[----:B------:R-:W-:Y:S01]  /*96d0*/  HMMA.16816.F32.BF16 R136, R176, R6, R136 ;  /* 0x00000006b088723c */ /* 0x000fe20000041888 */
[----:B------:R-:W1:Y:S05]  /*96e0*/  LDSM.16.M88.4 R4, [R188+0x4000] ;  /* 0x00400000bc04783b */ /* 0x000e6a0000000200 */
[----:B--2---:R-:W-:Y:S06]  /*96f0*/  HMMA.16816.F32.BF16 R12, R28, R24, R12 ;  /* 0x000000181c0c723c */ /* 0x004fec000004180c */
[C---:B------:R-:W-:Y:S06]  /*9700*/  HMMA.16816.F32.BF16 R32, R176.reuse, R224, R32 ;  /* 0x000000e0b020723c */ /* 0x040fec0000041820 */
[----:B------:R-:W-:Y:S06]  /*9710*/  HMMA.16816.F32.BF16 R172, R176, R226, R172 ;  /* 0x000000e2b0ac723c */ /* 0x000fec00000418ac */
[C---:B------:R-:W-:Y:S06]  /*9720*/  HMMA.16816.F32.BF16 R152, R168.reuse, R230, R152 ;  /* 0x000000e6a898723c */ /* 0x040fec0000041898 */
[C---:B------:R-:W-:Y:S06]  /*9730*/  HMMA.16816.F32.BF16 R148, R168.reuse, R164, R148 ;  /* 0x000000a4a894723c */ /* 0x040fec0000041894 */
[----:B------:R-:W-:Y:S01]  /*9740*/  HMMA.16816.F32.BF16 R144, R168, R166, R144 ;  /* 0x000000a6a890723c */ /* 0x000fe20000041890 */
[----:B------:R-:W2:Y:S05]  /*9750*/  LDSM.16.M88.4 R164, [R195+0xb800] ;  /* 0x00b80000c3a4783b */ /* 0x000eaa0000000200 */
[----:B-1----:R-:W-:Y:S06]  /*9760*/  HMMA.16816.F32.BF16 R12, R8, R4, R12 ;  /* 0x00000004080c723c */ /* 0x002fec000004180c */
[----:B------:R-:W-:Y:S01]  /*9770*/  HMMA.16816.F32.BF16 R176, R168, R160, R140 ;  /* 0x000000a0a8b0723c */ /* 0x000fe2000004188c */
[----:B------:R-:W1:Y:S01]  /*9780*/  LDSM.16.M88.4 R140, [R188+0x4800] ;  /* 0x00480000bc8c783b */ /* 0x000e620000000200 */
[----:B------:R-:W-:-:S04]  /*9790*/  IMAD.U32 R5, RZ, RZ, UR11 ;  /* 0x0000000bff057e24 */ /* 0x000fc8000f8e00ff */
[----:B------:R-:W-:Y:S01]  /*97a0*/  HMMA.16816.F32.BF16 R136, R168, R162, R136 ;  /* 0x000000a2a888723c */ /* 0x000fe20000041888 */
[----:B------:R-:W-:-:S04]  /*97b0*/  IMAD R0, R5, 0x40, R214 ;  /* 0x0000004005007824 */ /* 0x000fc800078e02d6 */
[C---:B------:R-:W-:Y:S01]  /*97c0*/  VIADD R5, R0.reuse, 0x1 ;  /* 0x0000000100057836 */ /* 0x040fe20000000000 */
[C---:B------:R-:W-:Y:S01]  /*97d0*/  HMMA.16816.F32.BF16 R160, R168.reuse, R156, R32 ;  /* 0x0000009ca8a0723c */ /* 0x040fe20000041820 */
[----:B------:R-:W3:Y:S01]  /*97e0*/  LDSM.16.M88.4 R32, [R188+0x5000] ;  /* 0x00500000bc20783b */ /* 0x000ee20000000200 */
[C---:B------:R-:W-:Y:S02]  /*97f0*/  ISETP.GE.AND P1, PT, R0.reuse, R211, PT ;  /* 0x000000d30000720c */ /* 0x040fe40003f26270 */
[----:B------:R-:W-:Y:S02]  /*9800*/  ISETP.GE.AND P0, PT, R0, R208, PT ;  /* 0x000000d00000720c */ /* 0x000fe40003f06270 */
[----:B------:R-:W-:Y:S01]  /*9810*/  HMMA.16816.F32.BF16 R172, R168, R158, R172 ;  /* 0x0000009ea8ac723c */ /* 0x000fe200000418ac */
[----:B------:R-:W-:Y:S01]  /*9820*/  FMUL.FTZ R2, R12, UR32 ;  /* 0x000000200c027c20 */ /* 0x000fe20008410000 */
[----:B------:R-:W-:Y:S02]  /*9830*/  IMAD.IADD R12, R213, 0x1, -R0 ;  /* 0x00000001d50c7824 */ /* 0x000fe400078e0a00 */
[----:B------:R-:W-:Y:S01]  /*9840*/  FMUL.FTZ R4, R14, UR32 ;  /* 0x000000200e047c20 */ /* 0x000fe20008410000 */
[----:B------:R-:W-:Y:S01]  /*9850*/  ISETP.LT.OR P1, PT, R0, R212, P1 ;  /* 0x000000d40000720c */ /* 0x000fe20000f21670 */
[----:B------:R-:W-:Y:S01]  /*9860*/  FMUL.FTZ R15, R15, UR32 ;  /* 0x000000200f0f7c20 */ /* 0x000fe20008410000 */
[----:B------:R-:W-:Y:S01]  /*9870*/  HMMA.16816.F32.BF16 R152, R28, R26, R152 ;  /* 0x0000001a1c98723c */ /* 0x000fe20000041898 */
[----:B------:R-:W4:Y:S01]  /*9880*/  MUFU.TANH R2, R2 ;  /* 0x0000000200027308 */ /* 0x000f220000002400 */
[----:B------:R-:W-:-:S02]  /*9890*/  IABS R12, R12 ;  /* 0x0000000c000c7213 */ /* 0x000fc40000000000 */
[C---:B------:R-:W-:Y:S02]  /*98a0*/  ISETP.GE.AND P6, PT, R5.reuse, R211, PT ;  /* 0x000000d30500720c */ /* 0x040fe40003fc6270 */
[C---:B------:R-:W-:Y:S01]  /*98b0*/  HMMA.16816.F32.BF16 R148, R28.reuse, R20, R148 ;  /* 0x000000141c94723c */ /* 0x040fe20000041894 */
[----:B------:R-:W-:Y:S02]  /*98c0*/  ISETP.LT.OR P0, PT, R0, R209, P0 ;  /* 0x000000d10000720c */ /* 0x000fe40000701670 */
[----:B------:R-:W5:Y:S01]  /*98d0*/  MUFU.TANH R4, R4 ;  /* 0x0000000400047308 */ /* 0x000f620000002400 */
[----:B------:R-:W-:Y:S02]  /*98e0*/  ISETP.LT.OR P6, PT, R5, R212, P6 ;  /* 0x000000d40500720c */ /* 0x000fe400037c1670 */
[----:B------:R-:W-:Y:S01]  /*98f0*/  HMMA.16816.F32.BF16 R144, R28, R22, R144 ;  /* 0x000000161c90723c */ /* 0x000fe20000041890 */
[----:B------:R-:W5:Y:S01]  /*9900*/  LDSM.16.M88.4 R20, [R188+0x5800] ;  /* 0x00580000bc14783b */ /* 0x000f620000000200 */
[----:B------:R-:W-:-:S04]  /*9910*/  DEPBAR.LE SB0, 0x0 ;  /* 0x000080000000791a */ /* 0x000fc80000000000 */
[C---:B------:R-:W-:Y:S01]  /*9920*/  HMMA.16816.F32.BF16 R176, R28.reuse, R16, R176 ;  /* 0x000000101cb0723c */ /* 0x040fe200000418b0 */
[----:B------:R-:W-:Y:S05]  /*9930*/  MUFU.TANH R15, R15 ;  /* 0x0000000f000f7308 */ /* 0x000fea0000002400 */
[----:B------:R-:W-:Y:S01]  /*9940*/  HMMA.16816.F32.BF16 R136, R28, R18, R136 ;  /* 0x000000121c88723c */ /* 0x000fe20000041888 */
[----:B------:R-:W-:-:S05]  /*9950*/  IMAD.MOV.U32 R17, RZ, RZ, R12 ;  /* 0x000000ffff117224 */ /* 0x000fca00078e000c */
[----:B--2---:R-:W-:Y:S01]  /*9960*/  HMMA.16816.F32.BF16 R160, R28, R164, R160 ;  /* 0x000000a41ca0723c */ /* 0x004fe200000418a0 */
[----:B------:R-:W-:-:S05]  /*9970*/  I2FP.F32.S32 R17, R17 ;  /* 0x0000001100117245 */ /* 0x000fca0000201400 */
[----:B------:R-:W-:Y:S01]  /*9980*/  HMMA.16816.F32.BF16 R172, R28, R166, R172 ;  /* 0x000000a61cac723c */ /* 0x000fe200000418ac */
[----:B----4-:R-:W-:-:S05]  /*9990*/  FFMA.FTZ R2, R17, -UR23, R2 ;  /* 0x8000001711027c23 */ /* 0x010fca0008010002 */
[C---:B------:R-:W-:Y:S06]  /*99a0*/  HMMA.16816.F32.BF16 R152, R8.reuse, R6, R152 ;  /* 0x000000060898723c */ /* 0x040fec0000041898 */
[----:B-1----:R-:W-:Y:S01]  /*99b0*/  HMMA.16816.F32.BF16 R148, R8, R140, R148 ;  /* 0x0000008c0894723c */ /* 0x002fe20000041894 */
[----:B------:R-:W-:Y:S01]  /*99c0*/  FMUL.FTZ R6, R13, UR32 ;  /* 0x000000200d067c20 */ /* 0x000fe20008410000 */
[----:B------:R-:W-:Y:S02]  /*99d0*/  IMAD.IADD R7, R210, 0x1, -R0 ;  /* 0x00000001d2077824 */ /* 0x000fe400078e0a00 */
[----:B------:R-:W-:-:S02]  /*99e0*/  IMAD.IADD R13, R213, 0x1, -R5 ;  /* 0x00000001d50d7824 */ /* 0x000fc400078e0a05 */
[C---:B------:R-:W-:Y:S01]  /*99f0*/  HMMA.16816.F32.BF16 R144, R8.reuse, R142, R144 ;  /* 0x0000008e0890723c */ /* 0x040fe20000041890 */
[----:B------:R-:W1:Y:S01]  /*9a00*/  MUFU.TANH R6, R6 ;  /* 0x0000000600067308 */ /* 0x000e620000002400 */
[----:B------:R-:W-:Y:S02]  /*9a10*/  IABS R7, R7 ;  /* 0x0000000700077213 */ /* 0x000fe40000000000 */
[----:B------:R-:W-:Y:S02]  /*9a20*/  IABS R13, R13 ;  /* 0x0000000d000d7213 */ /* 0x000fe40000000000 */
[----:B---3--:R-:W-:Y:S01]  /*9a30*/  HMMA.16816.F32.BF16 R176, R8, R32, R176 ;  /* 0x0000002008b0723c */ /* 0x008fe200000418b0 */
[----:B------:R-:W-:Y:S02]  /*9a40*/  IMAD.MOV.U32 R12, RZ, RZ, R7 ;  /* 0x000000ffff0c7224 */ /* 0x000fe400078e0007 */
[----:B------:R-:W-:-:S03]  /*9a50*/  IMAD.MOV.U32 R7, RZ, RZ, R13 ;  /* 0x000000ffff077224 */ /* 0x000fc600078e000d */
[----:B------:R-:W-:Y:S01]  /*9a60*/  I2FP.F32.S32 R13, R12 ;  /* 0x0000000c000d7245 */ /* 0x000fe20000201400 */
[C---:B------:R-:W-:Y:S01]  /*9a70*/  HMMA.16816.F32.BF16 R136, R8.reuse, R34, R136 ;  /* 0x000000220888723c */ /* 0x040fe20000041888 */
[----:B------:R-:W-:Y:S01]  /*9a80*/  I2FP.F32.S32 R7, R7 ;  /* 0x0000000700077245 */ /* 0x000fe20000201400 */
[----:B------:R-:W-:Y:S01]  /*9a90*/  FMUL.FTZ R153, R153, UR32 ;  /* 0x0000002099997c20 */ /* 0x000fe20008410000 */
[----:B------:R-:W-:Y:S01]  /*9aa0*/  FMUL.FTZ R155, R155, UR32 ;  /* 0x000000209b9b7c20 */ /* 0x000fe20008410000 */
[----:B-----5:R-:W-:Y:S01]  /*9ab0*/  FFMA.FTZ R13, R13, -UR23, R4 ;  /* 0x800000170d0d7c23 */ /* 0x020fe20008010004 */
[C---:B------:R-:W-:Y:S01]  /*9ac0*/  VIADD R4, R0.reuse, 0x9 ;  /* 0x0000000900047836 */ /* 0x040fe20000000000 */
[----:B------:R-:W-:Y:S01]  /*9ad0*/  HMMA.16816.F32.BF16 R160, R8, R20, R160 ;  /* 0x0000001408a0723c */ /* 0x000fe200000418a0 */
[----:B-1----:R-:W-:Y:S01]  /*9ae0*/  FFMA.FTZ R7, R7, -UR23, R6 ;  /* 0x8000001707077c23 */ /* 0x002fe20008010006 */
[----:B------:R-:W-:Y:S01]  /*9af0*/  VIADD R6, R0, 0x8 ;  /* 0x0000000800067836 */ /* 0x000fe20000000000 */
[----:B------:R-:W-:Y:S01]  /*9b00*/  MUFU.TANH R153, R153 ;  /* 0x0000009900997308 */ /* 0x000fe20000002400 */
[----:B------:R-:W-:-:S02]  /*9b10*/  IMAD.IADD R12, R213, 0x1, -R4 ;  /* 0x00000001d50c7824 */ /* 0x000fc400078e0a04 */
[----:B------:R-:W-:Y:S01]  /*9b20*/  FMUL.FTZ R17, R149, UR32 ;  /* 0x0000002095117c20 */ /* 0x000fe20008410000 */
[----:B------:R-:W-:Y:S01]  /*9b30*/  HMMA.16816.F32.BF16 R172, R8, R22, R172 ;  /* 0x0000001608ac723c */ /* 0x000fe200000418ac */
[----:B------:R-:W-:Y:S01]  /*9b40*/  FMUL.FTZ R14, R150, UR32 ;  /* 0x00000020960e7c20 */ /* 0x000fe20008410000 */
[----:B------:R-:W-:Y:S01]  /*9b50*/  FMUL.FTZ R151, R151, UR32 ;  /* 0x0000002097977c20 */ /* 0x000fe20008410000 */
[----:B------:R-:W-:Y:S01]  /*9b60*/  IABS R12, R12 ;  /* 0x0000000c000c7213 */ /* 0x000fe20000000000 */
[----:B------:R-:W-:Y:S01]  /*9b70*/  FMUL.FTZ R145, R145, UR32 ;  /* 0x0000002091917c20 */ /* 0x000fe20008410000 */
[----:B------:R-:W-:Y:S01]  /*9b80*/  MUFU.TANH R155, R155 ;  /* 0x0000009b009b7308 */ /* 0x000fe20000002400 */
[----:B------:R-:W-:Y:S01]  /*9b90*/  FMUL.FTZ R146, R146, UR32 ;  /* 0x0000002092927c20 */ /* 0x000fe20008410000 */
[----:B------:R-:W-:Y:S01]  /*9ba0*/  FMUL.FTZ R8, R152, UR32 ;  /* 0x0000002098087c20 */ /* 0x000fe20008410000 */
[----:B------:R-:W-:Y:S01]  /*9bb0*/  FSEL R9, R2, -INF , !P1 ;  /* 0xff80000002097808 */ /* 0x000fe20004800000 */
[----:B------:R-:W-:Y:S01]  /*9bc0*/  FMUL.FTZ R11, R154, UR32 ;  /* 0x000000209a0b7c20 */ /* 0x000fe20008410000 */
[-C--:B------:R-:W-:Y:S01]  /*9bd0*/  ISETP.GE.AND P1, PT, R5, R208.reuse, PT ;  /* 0x000000d00500720c */ /* 0x080fe20003f26270 */
[----:B------:R-:W-:Y:S01]  /*9be0*/  IMAD.IADD R10, R210, 0x1, -R5 ;  /* 0x00000001d20a7824 */ /* 0x000fe200078e0a05 */
[----:B------:R-:W-:Y:S01]  /*9bf0*/  FSEL R2, R13, -INF , !P0 ;  /* 0xff8000000d027808 */ /* 0x000fe20004000000 */
[----:B------:R-:W1:Y:S01]  /*9c00*/  MUFU.TANH R8, R8 ;  /* 0x0000000800087308 */ /* 0x000e620000002400 */
[----:B------:R-:W-:Y:S01]  /*9c10*/  ISETP.LT.OR P1, PT, R5, R209, P1 ;  /* 0x000000d10500720c */ /* 0x000fe20000f21670 */
[----:B------:R-:W-:Y:S01]  /*9c20*/  FMUL.FTZ R13, R148, UR32 ;  /* 0x00000020940d7c20 */ /* 0x000fe20008410000 */
[----:B------:R-:W-:Y:S01]  /*9c30*/  FSEL R5, R7, -INF , !P6 ;  /* 0xff80000007057808 */ /* 0x000fe20007000000 */
[--C-:B------:R-:W-:Y:S01]  /*9c40*/  IMAD.IADD R7, R213, 0x1, -R6.reuse ;  /* 0x00000001d5077824 */ /* 0x100fe200078e0a06 */
[C---:B------:R-:W-:Y:S01]  /*9c50*/  ISETP.GE.AND P0, PT, R6.reuse, R211, PT ;  /* 0x000000d30600720c */ /* 0x040fe20003f06270 */
[----:B------:R-:W-:Y:S01]  /*9c60*/  FMUL.FTZ R147, R147, UR32 ;  /* 0x0000002093937c20 */ /* 0x000fe20008410000 */
[C---:B------:R-:W-:Y:S01]  /*9c70*/  ISETP.GE.AND P6, PT, R6.reuse, R208, PT ;  /* 0x000000d00600720c */ /* 0x040fe20003fc6270 */
[----:B------:R-:W2:Y:S01]  /*9c80*/  MUFU.TANH R11, R11 ;  /* 0x0000000b000b7308 */ /* 0x000ea20000002400 */
[C---:B------:R-:W-:Y:S01]  /*9c90*/  ISETP.LT.OR P0, PT, R6.reuse, R212, P0 ;  /* 0x000000d40600720c */ /* 0x040fe20000701670 */
[----:B------:R-:W-:Y:S01]  /*9ca0*/  FMUL.FTZ R179, R179, UR32 ;  /* 0x00000020b3b37c20 */ /* 0x000fe20008410000 */
[----:B------:R-:W-:Y:S01]  /*9cb0*/  ISETP.LT.OR P6, PT, R6, R209, P6 ;  /* 0x000000d10600720c */ /* 0x000fe200037c1670 */
[----:B------:R-:W-:Y:S01]  /*9cc0*/  IMAD.IADD R6, R210, 0x1, -R6 ;  /* 0x00000001d2067824 */ /* 0x000fe200078e0a06 */
[----:B------:R-:W-:Y:S01]  /*9cd0*/  IABS R10, R10 ;  /* 0x0000000a000a7213 */ /* 0x000fe20000000000 */
[----:B------:R-:W-:Y:S01]  /*9ce0*/  FMUL.FTZ R137, R137, UR32 ;  /* 0x0000002089897c20 */ /* 0x000fe20008410000 */
[----:B------:R-:W-:Y:S01]  /*9cf0*/  IABS R7, R7 ;  /* 0x0000000700077213 */ /* 0x000fe20000000000 */
[----:B------:R-:W3:Y:S01]  /*9d00*/  MUFU.TANH R13, R13 ;  /* 0x0000000d000d7308 */ /* 0x000ee20000002400 */
[----:B------:R-:W-:Y:S01]  /*9d10*/  I2FP.F32.S32 R10, R10 ;  /* 0x0000000a000a7245 */ /* 0x000fe20000201400 */
[----:B------:R-:W-:Y:S01]  /*9d20*/  FMUL.FTZ R139, R139, UR32 ;  /* 0x000000208b8b7c20 */ /* 0x000fe20008410000 */
[----:B------:R-:W-:Y:S01]  /*9d30*/  IABS R6, R6 ;  /* 0x0000000600067213 */ /* 0x000fe20000000000 */
[----:B------:R-:W-:Y:S01]  /*9d40*/  FMUL.FTZ R160, R160, UR32 ;  /* 0x00000020a0a07c20 */ /* 0x000fe20008410000 */
[----:B------:R-:W-:Y:S01]  /*9d50*/  I2FP.F32.S32 R7, R7 ;  /* 0x0000000700077245 */ /* 0x000fe20000201400 */
[----:B------:R-:W-:Y:S01]  /*9d60*/  FFMA.FTZ R10, R10, -UR23, R15 ;  /* 0x800000170a0a7c23 */ /* 0x000fe2000801000f */
[----:B------:R-:W-:Y:S01]  /*9d70*/  I2FP.F32.S32 R6, R6 ;  /* 0x0000000600067245 */ /* 0x000fe20000201400 */
[----:B------:R-:W4:Y:S01]  /*9d80*/  MUFU.TANH R17, R17 ;  /* 0x0000001100117308 */ /* 0x000f220000002400 */
[----:B------:R-:W-:Y:S01]  /*9d90*/  I2FP.F32.S32 R12, R12 ;  /* 0x0000000c000c7245 */ /* 0x000fe20000201400 */
[----:B-1----:R-:W-:Y:S01]  /*9da0*/  FFMA.FTZ R7, R7, -UR23, R8 ;  /* 0x8000001707077c23 */ /* 0x002fe20008010008 */
[----:B------:R-:W-:Y:S01]  /*9db0*/  FSEL R8, R10, -INF , !P1 ;  /* 0xff8000000a087808 */ /* 0x000fe20004800000 */
[----:B--2---:R-:W-:Y:S01]  /*9dc0*/  FFMA.FTZ R6, R6, -UR23, R11 ;  /* 0x8000001706067c23 */ /* 0x004fe2000801000b */
[----:B------:R-:W-:Y:S01]  /*9dd0*/  ISETP.GE.AND P1, PT, R4, R211, PT ;  /* 0x000000d30400720c */ /* 0x000fe20003f26270 */
[----:B------:R-:W-:Y:S01]  /*9de0*/  FFMA.FTZ R153, R12, -UR23, R153 ;  /* 0x800000170c997c23 */ /* 0x000fe20008010099 */
[----:B------:R-:W-:Y:S01]  /*9df0*/  FSEL R11, R7, -INF , !P0 ;  /* 0xff800000070b7808 */ /* 0x000fe20004000000 */
[----:B------:R-:W-:Y:S01]  /*9e00*/  VIADD R12, R0, 0x10 ;  /* 0x00000010000c7836 */ /* 0x000fe20000000000 */
[----:B------:R-:W-:Y:S01]  /*9e10*/  ISETP.GE.AND P0, PT, R4, R208, PT ;  /* 0x000000d00400720c */ /* 0x000fe20003f06270 */
[----:B------:R-:W-:Y:S01]  /*9e20*/  VIADD R10, R0, 0x11 ;  /* 0x00000011000a7836 */ /* 0x000fe20000000000 */
[C---:B------:R-:W-:Y:S01]  /*9e30*/  ISETP.LT.OR P1, PT, R4.reuse, R212, P1 ;  /* 0x000000d40400720c */ /* 0x040fe20000f21670 */
[----:B------:R-:W-:Y:S01]  /*9e40*/  IMAD.IADD R15, R213, 0x1, -R12 ;  /* 0x00000001d50f7824 */ /* 0x000fe200078e0a0c */
[----:B------:R-:W-:Y:S01]  /*9e50*/  ISETP.LT.OR P0, PT, R4, R209, P0 ;  /* 0x000000d10400720c */ /* 0x000fe20000701670 */
[----:B------:R-:W-:Y:S01]  /*9e60*/  IMAD.IADD R4, R210, 0x1, -R4 ;  /* 0x00000001d2047824 */ /* 0x000fe200078e0a04 */
[----:B------:R-:W-:Y:S01]  /*9e70*/  FSEL R6, R6, -INF , !P6 ;  /* 0xff80000006067808 */ /* 0x000fe20007000000 */
[----:B------:R-:W1:Y:S01]  /*9e80*/  MUFU.TANH R14, R14 ;  /* 0x0000000e000e7308 */ /* 0x000e620000002400 */
[----:B------:R-:W-:Y:S01]  /*9e90*/  FSEL R7, R153, -INF , !P1 ;  /* 0xff80000099077808 */ /* 0x000fe20004800000 */
[----:B------:R-:W-:Y:S01]  /*9ea0*/  IMAD.IADD R16, R213, 0x1, -R10 ;  /* 0x00000001d5107824 */ /* 0x000fe200078e0a0a */
[C---:B------:R-:W-:Y:S01]  /*9eb0*/  ISETP.GE.AND P6, PT, R12.reuse, R211, PT ;  /* 0x000000d30c00720c */ /* 0x040fe20003fc6270 */
[----:B------:R-:W-:Y:S01]  /*9ec0*/  FMUL.FTZ R161, R161, UR32 ;  /* 0x00000020a1a17c20 */ /* 0x000fe20008410000 */
[----:B------:R-:W-:Y:S01]  /*9ed0*/  ISETP.GE.AND P1, PT, R12, R208, PT ;  /* 0x000000d00c00720c */ /* 0x000fe20003f26270 */
[----:B------:R-:W-:Y:S01]  /*9ee0*/  FMUL.FTZ R174, R174, UR32 ;  /* 0x00000020aeae7c20 */ /* 0x000fe20008410000 */
[----:B------:R-:W-:Y:S01]  /*9ef0*/  IABS R4, R4 ;  /* 0x0000000400047213 */ /* 0x000fe20000000000 */
[----:B------:R-:W-:Y:S01]  /*9f00*/  MUFU.TANH R145, R145 ;  /* 0x0000009100917308 */ /* 0x000fe20000002400 */
[----:B------:R-:W-:Y:S01]  /*9f10*/  IABS R15, R15 ;  /* 0x0000000f000f7213 */ /* 0x000fe20000000000 */
[----:B------:R-:W-:Y:S01]  /*9f20*/  FMUL.FTZ R163, R163, UR32 ;  /* 0x00000020a3a37c20 */ /* 0x000fe20008410000 */
[C---:B------:R-:W-:Y:S01]  /*9f30*/  ISETP.LT.OR P6, PT, R12.reuse, R212, P6 ;  /* 0x000000d40c00720c */ /* 0x040fe200037c1670 */
[----:B------:R-:W-:Y:S01]  /*9f40*/  FMUL.FTZ R173, R173, UR32 ;  /* 0x00000020adad7c20 */ /* 0x000fe20008410000 */
[----:B------:R-:W-:Y:S01]  /*9f50*/  ISETP.LT.OR P1, PT, R12, R209, P1 ;  /* 0x000000d10c00720c */ /* 0x000fe20000f21670 */
[----:B------:R-:W-:Y:S01]  /*9f60*/  IMAD.IADD R12, R210, 0x1, -R12 ;  /* 0x00000001d20c7824 */ /* 0x000fe200078e0a0c */
[----:B------:R-:W-:Y:S01]  /*9f70*/  IABS R16, R16 ;  /* 0x0000001000107213 */ /* 0x000fe20000000000 */
[----:B------:R-:W-:Y:S01]  /*9f80*/  MUFU.TANH R147, R147 ;  /* 0x0000009300937308 */ /* 0x000fe20000002400 */
[----:B------:R-:W-:Y:S01]  /*9f90*/  I2FP.F32.S32 R4, R4 ;  /* 0x0000000400047245 */ /* 0x000fe20000201400 */
[----:B------:R-:W-:Y:S01]  /*9fa0*/  FMUL.FTZ R175, R175, UR32 ;  /* 0x00000020afaf7c20 */ /* 0x000fe20008410000 */
[----:B------:R-:W-:-:S02]  /*9fb0*/  I2FP.F32.S32 R18, R15 ;  /* 0x0000000f00127245 */ /* 0x000fc40000201400 */
[----:B------:R-:W-:Y:S01]  /*9fc0*/  IABS R12, R12 ;  /* 0x0000000c000c7213 */ /* 0x000fe20000000000 */
[----:B------:R-:W-:Y:S01]  /*9fd0*/  FFMA.FTZ R4, R4, -UR23, R155 ;  /* 0x8000001704047c23 */ /* 0x000fe2000801009b */
[----:B------:R-:W-:Y:S01]  /*9fe0*/  I2FP.F32.S32 R16, R16 ;  /* 0x0000001000107245 */ /* 0x000fe20000201400 */
[----:B---3--:R-:W-:Y:S01]  /*9ff0*/  FFMA.FTZ R13, R18, -UR23, R13 ;  /* 0x80000017120d7c23 */ /* 0x008fe2000801000d */
[----:B------:R-:W-:Y:S01]  /*a000*/  I2FP.F32.S32 R15, R12 ;  /* 0x0000000c000f7245 */ /* 0x000fe20000201400 */
[----:B------:R-:W-:Y:S01]  /*a010*/  VIADD R12, R0, 0x18 ;  /* 0x00000018000c7836 */ /* 0x000fe20000000000 */
[----:B------:R-:W-:Y:S01]  /*a020*/  FSEL R4, R4, -INF , !P0 ;  /* 0xff80000004047808 */ /* 0x000fe20004000000 */
[----:B----4-:R-:W-:Y:S01]  /*a030*/  FFMA.FTZ R16, R16, -UR23, R17 ;  /* 0x8000001710107c23 */ /* 0x010fe20008010011 */
[----:B------:R-:W-:Y:S01]  /*a040*/  FMUL.FTZ R17, R144, UR32 ;  /* 0x0000002090117c20 */ /* 0x000fe20008410000 */
[----:B------:R-:W-:Y:S01]  /*a050*/  FSEL R215, R13, -INF , !P6 ;  /* 0xff8000000dd77808 */ /* 0x000fe20007000000 */
[----:B-1----:R-:W-:Y:S01]  /*a060*/  FFMA.FTZ R14, R15, -UR23, R14 ;  /* 0x800000170f0e7c23 */ /* 0x002fe2000801000e */
[C---:B------:R-:W-:Y:S01]  /*a070*/  ISETP.GE.AND P0, PT, R10.reuse, R211, PT ;  /* 0x000000d30a00720c */ /* 0x040fe20003f06270 */
[----:B------:R1:W2:Y:S01]  /*a080*/  MUFU.TANH R15, R151 ;  /* 0x00000097000f7308 */ /* 0x0002a20000002400 */
[----:B------:R-:W-:Y:S01]  /*a090*/  ISETP.GE.AND P6, PT, R10, R208, PT ;  /* 0x000000d00a00720c */ /* 0x000fe20003fc6270 */
[----:B------:R-:W-:Y:S01]  /*a0a0*/  VIADD R13, R0, 0x19 ;  /* 0x00000019000d7836 */ /* 0x000fe20000000000 */
[----:B------:R-:W-:-:S02]  /*a0b0*/  ISETP.LT.OR P0, PT, R10, R212, P0 ;  /* 0x000000d40a00720c */ /* 0x000fc40000701670 */
[----:B------:R-:W-:Y:S01]  /*a0c0*/  ISETP.LT.OR P6, PT, R10, R209, P6 ;  /* 0x000000d10a00720c */ /* 0x000fe200037c1670 */
[----:B------:R-:W-:Y:S01]  /*a0d0*/  IMAD.IADD R10, R210, 0x1, -R10 ;  /* 0x00000001d20a7824 */ /* 0x000fe200078e0a0a */
[----:B------:R-:W-:Y:S01]  /*a0e0*/  FSEL R216, R14, -INF , !P1 ;  /* 0xff8000000ed87808 */ /* 0x000fe20004800000 */
[----:B------:R-:W3:Y:S01]  /*a0f0*/  MUFU.TANH R17, R17 ;  /* 0x0000001100117308 */ /* 0x000ee20000002400 */
[C---:B------:R-:W-:Y:S01]  /*a100*/  IMAD.IADD R14, R213.reuse, 0x1, -R12 ;  /* 0x00000001d50e7824 */ /* 0x040fe200078e0a0c */
[C---:B------:R-:W-:Y:S01]  /*a110*/  ISETP.GE.AND P1, PT, R12.reuse, R211, PT ;  /* 0x000000d30c00720c */ /* 0x040fe20003f26270 */
[----:B------:R-:W-:Y:S01]  /*a120*/  IMAD.IADD R18, R213, 0x1, -R13 ;  /* 0x00000001d5127824 */ /* 0x000fe200078e0a0d */
[----:B------:R-:W-:Y:S02]  /*a130*/  IABS R10, R10 ;  /* 0x0000000a000a7213 */ /* 0x000fe40000000000 */
[----:B------:R-:W-:Y:S02]  /*a140*/  ISETP.LT.OR P1, PT, R12, R212, P1 ;  /* 0x000000d40c00720c */ /* 0x000fe40000f21670 */
[----:B------:R-:W-:Y:S01]  /*a150*/  IABS R14, R14 ;  /* 0x0000000e000e7213 */ /* 0x000fe20000000000 */
[----:B------:R-:W-:Y:S01]  /*a160*/  MUFU.TANH R179, R179 ;  /* 0x000000b300b37308 */ /* 0x000fe20000002400 */
[----:B-1----:R-:W-:-:S02]  /*a170*/  FSEL R151, R16, -INF , !P0 ;  /* 0xff80000010977808 */ /* 0x002fc40004000000 */
[C---:B------:R-:W-:Y:S02]  /*a180*/  ISETP.GE.AND P0, PT, R12.reuse, R208, PT ;  /* 0x000000d00c00720c */ /* 0x040fe40003f06270 */
[----:B------:R-:W-:Y:S02]  /*a190*/  I2FP.F32.S32 R10, R10 ;  /* 0x0000000a000a7245 */ /* 0x000fe40000201400 */
[----:B------:R-:W-:Y:S01]  /*a1a0*/  ISETP.LT.OR P0, PT, R12, R209, P0 ;  /* 0x000000d10c00720c */ /* 0x000fe20000701670 */
[----:B------:R-:W1:Y:S01]  /*a1b0*/  MUFU.TANH R16, R146 ;  /* 0x0000009200107308 */ /* 0x000e620000002400 */
[----:B------:R-:W-:Y:S01]  /*a1c0*/  IMAD.IADD R12, R210, 0x1, -R12 ;  /* 0x00000001d20c7824 */ /* 0x000fe200078e0a0c */
[----:B------:R-:W-:Y:S01]  /*a1d0*/  I2FP.F32.S32 R14, R14 ;  /* 0x0000000e000e7245 */ /* 0x000fe20000201400 */
[----:B--2---:R-:W-:Y:S01]  /*a1e0*/  FFMA.FTZ R10, R10, -UR23, R15 ;  /* 0x800000170a0a7c23 */ /* 0x004fe2000801000f */
[----:B------:R-:W-:Y:S01]  /*a1f0*/  IABS R18, R18 ;  /* 0x0000001200127213 */ /* 0x000fe20000000000 */
[----:B------:R-:W-:Y:S01]  /*a200*/  FMUL.FTZ R15, R178, UR32 ;  /* 0x00000020b20f7c20 */ /* 0x000fe20008410000 */
[----:B------:R-:W-:Y:S01]  /*a210*/  IABS R12, R12 ;  /* 0x0000000c000c7213 */ /* 0x000fe20000000000 */
[----:B---3--:R-:W-:Y:S01]  /*a220*/  FFMA.FTZ R14, R14, -UR23, R17 ;  /* 0x800000170e0e7c23 */ /* 0x008fe20008010011 */
[----:B------:R-:W-:Y:S01]  /*a230*/  I2FP.F32.S32 R18, R18 ;  /* 0x0000001200127245 */ /* 0x000fe20000201400 */
[----:B------:R-:W-:Y:S01]  /*a240*/  FMUL.FTZ R17, R176, UR32 ;  /* 0x00000020b0117c20 */ /* 0x000fe20008410000 */
[----:B------:R-:W-:Y:S01]  /*a250*/  I2FP.F32.S32 R19, R12 ;  /* 0x0000000c00137245 */ /* 0x000fe20000201400 */
[----:B------:R-:W-:Y:S01]  /*a260*/  VIADD R12, R0, 0x20 ;  /* 0x00000020000c7836 */ /* 0x000fe20000000000 */
[----:B------:R-:W-:Y:S01]  /*a270*/  FSEL R176, R10, -INF , !P6 ;  /* 0xff8000000ab07808 */ /* 0x000fe20007000000 */
[----:B------:R-:W-:Y:S01]  /*a280*/  FFMA.FTZ R18, R18, -UR23, R145 ;  /* 0x8000001712127c23 */ /* 0x000fe20008010091 */
[----:B------:R-:W-:Y:S01]  /*a290*/  ISETP.GE.AND P6, PT, R13, R211, PT ;  /* 0x000000d30d00720c */ /* 0x000fe20003fc6270 */
[----:B------:R-:W-:Y:S01]  /*a2a0*/  MUFU.TANH R15, R15 ;  /* 0x0000000f000f7308 */ /* 0x000fe20000002400 */
[----:B------:R-:W-:Y:S01]  /*a2b0*/  FSEL R149, R14, -INF , !P1 ;  /* 0xff8000000e957808 */ /* 0x000fe20004800000 */
[----:B-1----:R-:W-:Y:S01]  /*a2c0*/  FFMA.FTZ R16, R19, -UR23, R16 ;  /* 0x8000001713107c23 */ /* 0x002fe20008010010 */
[C---:B------:R-:W-:Y:S01]  /*a2d0*/  ISETP.LT.OR P6, PT, R13.reuse, R212, P6 ;  /* 0x000000d40d00720c */ /* 0x040fe200037c1670 */
[----:B------:R-:W-:Y:S01]  /*a2e0*/  VIADD R10, R0, 0x21 ;  /* 0x00000021000a7836 */ /* 0x000fe20000000000 */
[----:B------:R-:W-:-:S02]  /*a2f0*/  ISETP.GE.AND P1, PT, R13, R208, PT ;  /* 0x000000d00d00720c */ /* 0x000fc40003f26270 */
[----:B------:R-:W-:Y:S01]  /*a300*/  FSEL R150, R16, -INF , !P0 ;  /* 0xff80000010967808 */ /* 0x000fe20004000000 */
[----:B------:R1:W2:Y:S01]  /*a310*/  MUFU.TANH R14, R17 ;  /* 0x00000011000e7308 */ /* 0x0002a20000002400 */
[----:B------:R-:W-:Y:S01]  /*a320*/  FSEL R135, R18, -INF , !P6 ;  /* 0xff80000012877808 */ /* 0x000fe20007000000 */
[----:B------:R-:W-:Y:S01]  /*a330*/  FMUL.FTZ R18, R177, UR32 ;  /* 0x00000020b1127c20 */ /* 0x000fe20008410000 */
[----:B------:R-:W-:Y:S01]  /*a340*/  ISETP.LT.OR P1, PT, R13, R209, P1 ;  /* 0x000000d10d00720c */ /* 0x000fe20000f21670 */
[----:B------:R-:W-:Y:S01]  /*a350*/  IMAD.IADD R13, R210, 0x1, -R13 ;  /* 0x00000001d20d7824 */ /* 0x000fe200078e0a0d */
[C---:B------:R-:W-:Y:S01]  /*a360*/  ISETP.GE.AND P0, PT, R12.reuse, R211, PT ;  /* 0x000000d30c00720c */ /* 0x040fe20003f06270 */
[----:B------:R-:W-:Y:S01]  /*a370*/  IMAD.IADD R16, R213, 0x1, -R12 ;  /* 0x00000001d5107824 */ /* 0x000fe200078e0a0c */
[C---:B------:R-:W-:Y:S01]  /*a380*/  ISETP.GE.AND P6, PT, R12.reuse, R208, PT ;  /* 0x000000d00c00720c */ /* 0x040fe20003fc6270 */
[----:B------:R-:W3:Y:S01]  /*a390*/  MUFU.TANH R18, R18 ;  /* 0x0000001200127308 */ /* 0x000ee20000002400 */
[----:B------:R-:W-:-:S02]  /*a3a0*/  ISETP.LT.OR P0, PT, R12, R212, P0 ;  /* 0x000000d40c00720c */ /* 0x000fc40000701670 */
[----:B------:R-:W-:Y:S01]  /*a3b0*/  ISETP.LT.OR P6, PT, R12, R209, P6 ;  /* 0x000000d10c00720c */ /* 0x000fe200037c1670 */
[----:B------:R-:W-:Y:S01]  /*a3c0*/  IMAD.IADD R12, R210, 0x1, -R12 ;  /* 0x00000001d20c7824 */ /* 0x000fe200078e0a0c */
[----:B------:R-:W-:Y:S02]  /*a3d0*/  IABS R13, R13 ;  /* 0x0000000d000d7213 */ /* 0x000fe40000000000 */
[----:B------:R-:W-:Y:S01]  /*a3e0*/  IABS R16, R16 ;  /* 0x0000001000107213 */ /* 0x000fe20000000000 */
[----:B------:R-:W-:Y:S01]  /*a3f0*/  MUFU.TANH R137, R137 ;  /* 0x0000008900897308 */ /* 0x000fe20000002400 */
[----:B-1----:R-:W-:Y:S01]  /*a400*/  IMAD.IADD R17, R213, 0x1, -R10 ;  /* 0x00000001d5117824 */ /* 0x002fe200078e0a0a */
[----:B------:R-:W-:Y:S02]  /*a410*/  IABS R12, R12 ;  /* 0x0000000c000c7213 */ /* 0x000fe40000000000 */
[----:B------:R-:W-:Y:S02]  /*a420*/  I2FP.F32.S32 R20, R13 ;  /* 0x0000000d00147245 */ /* 0x000fe40000201400 */
[----:B------:R-:W-:Y:S01]  /*a430*/  I2FP.F32.S32 R13, R16 ;  /* 0x00000010000d7245 */ /* 0x000fe20000201400 */
[----:B------:R-:W-:Y:S01]  /*a440*/  FMUL.FTZ R16, R138, UR32 ;  /* 0x000000208a107c20 */ /* 0x000fe20008410000 */
[----:B------:R-:W-:Y:S01]  /*a450*/  I2FP.F32.S32 R12, R12 ;  /* 0x0000000c000c7245 */ /* 0x000fe20000201400 */
[----:B------:R-:W-:Y:S01]  /*a460*/  FFMA.FTZ R20, R20, -UR23, R147 ;  /* 0x8000001714147c23 */ /* 0x000fe20008010093 */
[----:B------:R-:W-:Y:S01]  /*a470*/  IABS R17, R17 ;  /* 0x0000001100117213 */ /* 0x000fe20000000000 */
[----:B--2---:R-:W-:Y:S01]  /*a480*/  FFMA.FTZ R13, R13, -UR23, R14 ;  /* 0x800000170d0d7c23 */ /* 0x004fe2000801000e */
[----:B------:R-:W-:-:S02]  /*a490*/  VIADD R14, R0, 0x28 ;  /* 0x00000028000e7836 */ /* 0x000fc40000000000 */
[----:B------:R-:W-:Y:S01]  /*a4a0*/  FFMA.FTZ R12, R12, -UR23, R15 ;  /* 0x800000170c0c7c23 */ /* 0x000fe2000801000f */
[----:B------:R-:W-:Y:S01]  /*a4b0*/  I2FP.F32.S32 R17, R17 ;  /* 0x0000001100117245 */ /* 0x000fe20000201400 */
[----:B------:R-:W-:Y:S01]  /*a4c0*/  FMUL.FTZ R15, R136, UR32 ;  /* 0x00000020880f7c20 */ /* 0x000fe20008410000 */
[----:B------:R-:W-:Y:S01]  /*a4d0*/  FSEL R148, R20, -INF , !P1 ;  /* 0xff80000014947808 */ /* 0x000fe20004800000 */
[----:B------:R-:W-:Y:S01]  /*a4e0*/  MUFU.TANH R16, R16 ;  /* 0x0000001000107308 */ /* 0x000fe20000002400 */
[----:B------:R-:W-:Y:S01]  /*a4f0*/  ISETP.GE.AND P1, PT, R10, R211, PT ;  /* 0x000000d30a00720c */ /* 0x000fe20003f26270 */
[----:B---3--:R-:W-:Y:S01]  /*a500*/  FFMA.FTZ R17, R17, -UR23, R18 ;  /* 0x8000001711117c23 */ /* 0x008fe20008010012 */
[----:B------:R-:W-:Y:S01]  /*a510*/  FSEL R147, R13, -INF , !P0 ;  /* 0xff8000000d937808 */ /* 0x000fe20004000000 */
[----:B------:R-:W-:Y:S01]  /*a520*/  VIADD R13, R0, 0x29 ;  /* 0x00000029000d7836 */ /* 0x000fe20000000000 */
[C---:B------:R-:W-:Y:S02]  /*a530*/  ISETP.GE.AND P0, PT, R10.reuse, R208, PT ;  /* 0x000000d00a00720c */ /* 0x040fe40003f06270 */
[C---:B------:R-:W-:Y:S01]  /*a540*/  ISETP.LT.OR P1, PT, R10.reuse, R212, P1 ;  /* 0x000000d40a00720c */ /* 0x040fe20000f21670 */
[----:B------:R-:W1:Y:S01]  /*a550*/  MUFU.TANH R15, R15 ;  /* 0x0000000f000f7308 */ /* 0x000e620000002400 */
[----:B------:R-:W-:Y:S01]  /*a560*/  ISETP.LT.OR P0, PT, R10, R209, P0 ;  /* 0x000000d10a00720c */ /* 0x000fe20000701670 */
[----:B------:R-:W-:Y:S01]  /*a570*/  IMAD.IADD R10, R210, 0x1, -R10 ;  /* 0x00000001d20a7824 */ /* 0x000fe200078e0a0a */
[----:B------:R-:W-:Y:S01]  /*a580*/  FSEL R146, R12, -INF , !P6 ;  /* 0xff8000000c927808 */ /* 0x000fe20007000000 */
[----:B------:R-:W-:Y:S01]  /*a590*/  IMAD.IADD R12, R213, 0x1, -R14 ;  /* 0x00000001d50c7824 */ /* 0x000fe200078e0a0e */
[----:B------:R-:W-:Y:S01]  /*a5a0*/  FSEL R145, R17, -INF , !P1 ;  /* 0xff80000011917808 */ /* 0x000fe20004800000 */
[----:B------:R-:W-:Y:S01]  /*a5b0*/  IMAD.IADD R17, R213, 0x1, -R13 ;  /* 0x00000001d5117824 */ /* 0x000fe200078e0a0d */
[C---:B------:R-:W-:Y:S01]  /*a5c0*/  ISETP.GE.AND P6, PT, R14.reuse, R211, PT ;  /* 0x000000d30e00720c */ /* 0x040fe20003fc6270 */
[----:B------:R-:W-:Y:S01]  /*a5d0*/  MUFU.TANH R139, R139 ;  /* 0x0000008b008b7308 */ /* 0x000fe20000002400 */
[----:B------:R-:W-:-:S02]  /*a5e0*/  ISETP.GE.AND P1, PT, R14, R208, PT ;  /* 0x000000d00e00720c */ /* 0x000fc40003f26270 */
[C---:B------:R-:W-:Y:S02]  /*a5f0*/  ISETP.LT.OR P6, PT, R14.reuse, R212, P6 ;  /* 0x000000d40e00720c */ /* 0x040fe400037c1670 */
[----:B------:R-:W-:Y:S01]  /*a600*/  ISETP.LT.OR P1, PT, R14, R209, P1 ;  /* 0x000000d10e00720c */ /* 0x000fe20000f21670 */
[----:B------:R-:W-:Y:S01]  /*a610*/  IMAD.IADD R14, R210, 0x1, -R14 ;  /* 0x00000001d20e7824 */ /* 0x000fe200078e0a0e */
[----:B------:R-:W-:Y:S01]  /*a620*/  IABS R10, R10 ;  /* 0x0000000a000a7213 */ /* 0x000fe20000000000 */
[----:B------:R-:W-:Y:S01]  /*a630*/  MUFU.TANH R161, R161 ;  /* 0x000000a100a17308 */ /* 0x000fe20000002400 */
[----:B------:R-:W-:Y:S02]  /*a640*/  IABS R12, R12 ;  /* 0x0000000c000c7213 */ /* 0x000fe40000000000 */
[----:B------:R-:W-:Y:S02]  /*a650*/  I2FP.F32.S32 R10, R10 ;  /* 0x0000000a000a7245 */ /* 0x000fe40000201400 */
[----:B------:R-:W-:-:S02]  /*a660*/  I2FP.F32.S32 R12, R12 ;  /* 0x0000000c000c7245 */ /* 0x000fc40000201400 */
[----:B------:R-:W-:Y:S01]  /*a670*/  IABS R14, R14 ;  /* 0x0000000e000e7213 */ /* 0x000fe20000000000 */
[----:B------:R-:W-:Y:S01]  /*a680*/  FFMA.FTZ R10, R10, -UR23, R179 ;  /* 0x800000170a0a7c23 */ /* 0x000fe200080100b3 */
[----:B------:R-:W-:Y:S01]  /*a690*/  IABS R17, R17 ;  /* 0x0000001100117213 */ /* 0x000fe20000000000 */
[----:B-1----:R-:W-:Y:S01]  /*a6a0*/  FFMA.FTZ R12, R12, -UR23, R15 ;  /* 0x800000170c0c7c23 */ /* 0x002fe2000801000f */
[----:B------:R-:W-:Y:S01]  /*a6b0*/  I2FP.F32.S32 R19, R14 ;  /* 0x0000000e00137245 */ /* 0x000fe20000201400 */
[----:B------:R-:W-:Y:S01]  /*a6c0*/  FMUL.FTZ R15, R162, UR32 ;  /* 0x00000020a20f7c20 */ /* 0x000fe20008410000 */
[----:B------:R-:W-:Y:S01]  /*a6d0*/  I2FP.F32.S32 R14, R17 ;  /* 0x00000011000e7245 */ /* 0x000fe20000201400 */
[----:B------:R-:W-:Y:S01]  /*a6e0*/  MUFU.TANH R174, R174 ;  /* 0x000000ae00ae7308 */ /* 0x000fe20000002400 */
[----:B------:R-:W-:Y:S01]  /*a6f0*/  FSEL R144, R10, -INF , !P0 ;  /* 0xff8000000a907808 */ /* 0x000fe20004000000 */
[----:B------:R-:W-:Y:S01]  /*a700*/  FFMA.FTZ R16, R19, -UR23, R16 ;  /* 0x8000001713107c23 */ /* 0x000fe20008010010 */
[----:B------:R-:W-:Y:S01]  /*a710*/  FSEL R143, R12, -INF , !P6 ;  /* 0xff8000000c8f7808 */ /* 0x000fe20007000000 */
[----:B------:R-:W-:Y:S01]  /*a720*/  FFMA.FTZ R137, R14, -UR23, R137 ;  /* 0x800000170e897c23 */ /* 0x000fe20008010089 */
[C---:B------:R-:W-:Y:S01]  /*a730*/  ISETP.GE.AND P0, PT, R13.reuse, R211, PT ;  /* 0x000000d30d00720c */ /* 0x040fe20003f06270 */
[----:B------:R-:W-:Y:S01]  /*a740*/  VIADD R14, R0, 0x30 ;  /* 0x00000030000e7836 */ /* 0x000fe20000000000 */
[C---:B------:R-:W-:Y:S01]  /*a750*/  ISETP.GE.AND P6, PT, R13.reuse, R208, PT ;  /* 0x000000d00d00720c */ /* 0x040fe20003fc6270 */
[----:B------:R-:W1:Y:S01]  /*a760*/  MUFU.TANH R12, R160 ;  /* 0x000000a0000c7308 */ /* 0x000e620000002400 */
[----:B------:R-:W-:Y:S01]  /*a770*/  ISETP.LT.OR P0, PT, R13, R212, P0 ;  /* 0x000000d40d00720c */ /* 0x000fe20000701670 */
[--C-:B------:R-:W-:Y:S01]  /*a780*/  IMAD.IADD R17, R213, 0x1, -R14.reuse ;  /* 0x00000001d5117824 */ /* 0x100fe200078e0a0e */
[----:B------:R-:W-:Y:S01]  /*a790*/  ISETP.LT.OR P6, PT, R13, R209, P6 ;  /* 0x000000d10d00720c */ /* 0x000fe200037c1670 */
[----:B------:R-:W-:Y:S01]  /*a7a0*/  IMAD.IADD R13, R210, 0x1, -R13 ;  /* 0x00000001d20d7824 */ /* 0x000fe200078e0a0d */
[----:B------:R-:W-:Y:S01]  /*a7b0*/  FSEL R142, R16, -INF , !P1 ;  /* 0xff800000108e7808 */ /* 0x000fe20004800000 */
[----:B------:R-:W-:Y:S01]  /*a7c0*/  VIADD R10, R0, 0x31 ;  /* 0x00000031000a7836 */ /* 0x000fe20000000000 */
[----:B------:R-:W-:Y:S01]  /*a7d0*/  IABS R17, R17 ;  /* 0x0000001100117213 */ /* 0x000fe20000000000 */
[----:B------:R-:W2:Y:S01]  /*a7e0*/  MUFU.TANH R15, R15 ;  /* 0x0000000f000f7308 */ /* 0x000ea20000002400 */
[----:B------:R-:W-:Y:S01]  /*a7f0*/  IMAD.IADD R16, R210, 0x1, -R14 ;  /* 0x00000001d2107824 */ /* 0x000fe200078e0a0e */
[----:B------:R-:W-:Y:S01]  /*a800*/  IABS R13, R13 ;  /* 0x0000000d000d7213 */ /* 0x000fe20000000000 */
[----:B------:R-:W-:Y:S01]  /*a810*/  IMAD.IADD R18, R213, 0x1, -R10 ;  /* 0x00000001d5127824 */ /* 0x000fe200078e0a0a */
[----:B------:R-:W-:-:S02]  /*a820*/  I2FP.F32.S32 R17, R17 ;  /* 0x0000001100117245 */ /* 0x000fc40000201400 */
[----:B------:R-:W-:Y:S01]  /*a830*/  I2FP.F32.S32 R20, R13 ;  /* 0x0000000d00147245 */ /* 0x000fe20000201400 */
[----:B------:R-:W-:Y:S01]  /*a840*/  FMUL.FTZ R13, R172, UR32 ;  /* 0x00000020ac0d7c20 */ /* 0x000fe20008410000 */
[----:B------:R-:W-:Y:S01]  /*a850*/  IABS R16, R16 ;  /* 0x0000001000107213 */ /* 0x000fe20000000000 */
[----:B-1----:R-:W-:Y:S01]  /*a860*/  FFMA.FTZ R12, R17, -UR23, R12 ;  /* 0x80000017110c7c23 */ /* 0x002fe2000801000c */
[----:B------:R-:W-:Y:S01]  /*a870*/  ISETP.GE.AND P1, PT, R14, R211, PT ;  /* 0x000000d30e00720c */ /* 0x000fe20003f26270 */
[----:B------:R-:W-:Y:S01]  /*a880*/  FFMA.FTZ R20, R20, -UR23, R139 ;  /* 0x8000001714147c23 */ /* 0x000fe2000801008b */
[----:B------:R-:W-:Y:S01]  /*a890*/  IABS R18, R18 ;  /* 0x0000001200127213 */ /* 0x000fe20000000000 */
[----:B------:R-:W1:Y:S01]  /*a8a0*/  MUFU.TANH R13, R13 ;  /* 0x0000000d000d7308 */ /* 0x000e620000002400 */
[----:B------:R-:W-:Y:S02]  /*a8b0*/  I2FP.F32.S32 R16, R16 ;  /* 0x0000001000107245 */ /* 0x000fe40000201400 */
[----:B------:R-:W-:-:S02]  /*a8c0*/  FSEL R141, R137, -INF , !P0 ;  /* 0xff800000898d7808 */ /* 0x000fc40004000000 */
[----:B------:R-:W-:Y:S01]  /*a8d0*/  ISETP.GE.AND P0, PT, R14, R208, PT ;  /* 0x000000d00e00720c */ /* 0x000fe20003f06270 */
[----:B--2---:R-:W-:Y:S01]  /*a8e0*/  FFMA.FTZ R15, R16, -UR23, R15 ;  /* 0x80000017100f7c23 */ /* 0x004fe2000801000f */
[----:B------:R-:W-:Y:S01]  /*a8f0*/  BAR.SYNC.DEFER_BLOCKING 0x0 ;  /* 0x0000000000007b1d */ /* 0x000fe20000010000 */
[----:B------:R-:W-:Y:S02]  /*a900*/  ISETP.LT.OR P1, PT, R14, R212, P1 ;  /* 0x000000d40e00720c */ /* 0x000fe40000f21670 */
[----:B------:R-:W-:Y:S02]  /*a910*/  I2FP.F32.S32 R18, R18 ;  /* 0x0000001200127245 */ /* 0x000fe40000201400 */
[----:B------:R-:W-:Y:S01]  /*a920*/  FSEL R140, R20, -INF , !P6 ;  /* 0xff800000148c7808 */ /* 0x000fe20007000000 */
[----:B------:R-:W2:Y:S01]  /*a930*/  MUFU.TANH R163, R163 ;  /* 0x000000a300a37308 */ /* 0x000ea20000002400 */
[----:B------:R-:W-:Y:S01]  /*a940*/  ISETP.LT.OR P0, PT, R14, R209, P0 ;  /* 0x000000d10e00720c */ /* 0x000fe20000701670 */
[----:B------:R-:W-:Y:S01]  /*a950*/  FFMA.FTZ R18, R18, -UR23, R161 ;  /* 0x8000001712127c23 */ /* 0x000fe200080100a1 */
[----:B------:R-:W-:-:S02]  /*a960*/  ISETP.GE.AND P6, PT, R10, R211, PT ;  /* 0x000000d30a00720c */ /* 0x000fc40003fc6270 */
[----:B------:R-:W-:Y:S01]  /*a970*/  FSEL R171, R12, -INF , !P1 ;  /* 0xff8000000cab7808 */ /* 0x000fe20004800000 */
[----:B------:R-:W-:Y:S01]  /*a980*/  VIADD R12, R0, 0x38 ;  /* 0x00000038000c7836 */ /* 0x000fe20000000000 */
[----:B------:R-:W-:Y:S01]  /*a990*/  ISETP.LT.OR P6, PT, R10, R212, P6 ;  /* 0x000000d40a00720c */ /* 0x000fe200037c1670 */
[----:B------:R-:W-:Y:S01]  /*a9a0*/  VIADD R0, R0, 0x39 ;  /* 0x0000003900007836 */ /* 0x000fe20000000000 */
[----:B------:R-:W-:Y:S01]  /*a9b0*/  FSEL R166, R15, -INF , !P0 ;  /* 0xff8000000fa67808 */ /* 0x000fe20004000000 */
[--C-:B------:R-:W-:Y:S01]  /*a9c0*/  IMAD.IADD R15, R213, 0x1, -R12.reuse ;  /* 0x00000001d50f7824 */ /* 0x100fe200078e0a0c */
[----:B------:R-:W-:Y:S01]  /*a9d0*/  ISETP.GE.AND P1, PT, R10, R208, PT ;  /* 0x000000d00a00720c */ /* 0x000fe20003f26270 */
[----:B------:R-:W-:Y:S01]  /*a9e0*/  IMAD.IADD R14, R210, 0x1, -R12 ;  /* 0x00000001d20e7824 */ /* 0x000fe200078e0a0c */
[----:B------:R-:W-:Y:S01]  /*a9f0*/  FSEL R169, R18, -INF , !P6 ;  /* 0xff80000012a97808 */ /* 0x000fe20007000000 */
[----:B------:R-:W3:Y:S01]  /*aa00*/  MUFU.TANH R173, R173 ;  /* 0x000000ad00ad7308 */ /* 0x000ee20000002400 */
[----:B------:R-:W-:-:S02]  /*aa10*/  ISETP.GE.AND P0, PT, R12, R211, PT ;  /* 0x000000d30c00720c */ /* 0x000fc40003f06270 */
[----:B------:R-:W-:Y:S02]  /*aa20*/  ISETP.GE.AND P6, PT, R12, R208, PT ;  /* 0x000000d00c00720c */ /* 0x000fe40003fc6270 */
[----:B------:R-:W-:Y:S01]  /*aa30*/  ISETP.LT.OR P1, PT, R10, R209, P1 ;  /* 0x000000d10a00720c */ /* 0x000fe20000f21670 */
[----:B------:R-:W-:Y:S01]  /*aa40*/  IMAD.IADD R10, R210, 0x1, -R10 ;  /* 0x00000001d20a7824 */ /* 0x000fe200078e0a0a */
[----:B------:R-:W-:Y:S01]  /*aa50*/  IABS R15, R15 ;  /* 0x0000000f000f7213 */ /* 0x000fe20000000000 */
[----:B------:R-:W4:Y:S01]  /*aa60*/  MUFU.TANH R175, R175 ;  /* 0x000000af00af7308 */ /* 0x000f220000002400 */
[----:B------:R-:W-:Y:S02]  /*aa70*/  IABS R14, R14 ;  /* 0x0000000e000e7213 */ /* 0x000fe40000000000 */
[C---:B------:R-:W-:Y:S02]  /*aa80*/  ISETP.LT.OR P0, PT, R12.reuse, R212, P0 ;  /* 0x000000d40c00720c */ /* 0x040fe40000701670 */
[----:B------:R-:W-:-:S02]  /*aa90*/  ISETP.LT.OR P6, PT, R12, R209, P6 ;  /* 0x000000d10c00720c */ /* 0x000fc400037c1670 */
[----:B------:R-:W-:Y:S02]  /*aaa0*/  I2FP.F32.S32 R12, R15 ;  /* 0x0000000f000c7245 */ /* 0x000fe40000201400 */
[----:B------:R-:W-:Y:S01]  /*aab0*/  I2FP.F32.S32 R15, R14 ;  /* 0x0000000e000f7245 */ /* 0x000fe20000201400 */
[--C-:B------:R-:W-:Y:S01]  /*aac0*/  IMAD.IADD R14, R210, 0x1, -R0.reuse ;  /* 0x00000001d20e7824 */ /* 0x100fe200078e0a00 */
[----:B------:R-:W-:Y:S01]  /*aad0*/  IABS R10, R10 ;  /* 0x0000000a000a7213 */ /* 0x000fe20000000000 */
[----:B-1----:R-:W-:Y:S01]  /*aae0*/  FFMA.FTZ R12, R12, -UR23, R13 ;  /* 0x800000170c0c7c23 */ /* 0x002fe2000801000d */
[----:B------:R-:W-:Y:S02]  /*aaf0*/  IMAD.IADD R13, R213, 0x1, -R0 ;  /* 0x00000001d50d7824 */ /* 0x000fe400078e0a00 */
[----:B------:R-:W-:Y:S01]  /*ab00*/  FFMA.FTZ R15, R15, -UR23, R174 ;  /* 0x800000170f0f7c23 */ /* 0x000fe200080100ae */
[----:B------:R-:W-:Y:S02]  /*ab10*/  I2FP.F32.S32 R10, R10 ;  /* 0x0000000a000a7245 */ /* 0x000fe40000201400 */
[----:B------:R-:W-:-:S02]  /*ab20*/  IABS R14, R14 ;  /* 0x0000000e000e7213 */ /* 0x000fc40000000000 */
[----:B------:R-:W-:Y:S01]  /*ab30*/  FSEL R162, R15, -INF , !P6 ;  /* 0xff8000000fa27808 */ /* 0x000fe20007000000 */
[----:B--2---:R-:W-:Y:S01]  /*ab40*/  FFMA.FTZ R10, R10, -UR23, R163 ;  /* 0x800000170a0a7c23 */ /* 0x004fe200080100a3 */
[----:B------:R-:W-:Y:S02]  /*ab50*/  PLOP3.LUT P6, PT, PT, PT, UP0, 0x80, 0x0 ;  /* 0x000000000000781c */ /* 0x000fe40003fcf008 */
[----:B------:R-:W-:Y:S02]  /*ab60*/  IABS R13, R13 ;  /* 0x0000000d000d7213 */ /* 0x000fe40000000000 */
[----:B------:R-:W-:Y:S02]  /*ab70*/  FSEL R164, R10, -INF , !P1 ;  /* 0xff8000000aa47808 */ /* 0x000fe40004800000 */
[----:B------:R-:W-:Y:S02]  /*ab80*/  FSEL R167, R12, -INF , !P0 ;  /* 0xff8000000ca77808 */ /* 0x000fe40004000000 */
[----:B------:R-:W-:-:S02]  /*ab90*/  I2FP.F32.S32 R12, R13 ;  /* 0x0000000d000c7245 */ /* 0x000fc40000201400 */
[----:B------:R-:W-:Y:S02]  /*aba0*/  I2FP.F32.S32 R10, R14 ;  /* 0x0000000e000a7245 */ /* 0x000fe40000201400 */
[----:B------:R-:W-:Y:S01]  /*abb0*/  ISETP.GE.AND P1, PT, R0, R211, PT ;  /* 0x000000d30000720c */ /* 0x000fe20003f26270 */
[----:B---3--:R-:W-:Y:S01]  /*abc0*/  FFMA.FTZ R165, R12, -UR23, R173 ;  /* 0x800000170ca57c23 */ /* 0x008fe200080100ad */
[----:B------:R-:W-:Y:S01]  /*abd0*/  ISETP.GE.AND P0, PT, R0, R208, PT ;  /* 0x000000d00000720c */ /* 0x000fe20003f06270 */
[----:B----4-:R-:W-:Y:S01]  /*abe0*/  FFMA.FTZ R10, R10, -UR23, R175 ;  /* 0x800000170a0a7c23 */ /* 0x010fe200080100af */
[C---:B------:R-:W-:Y:S02]  /*abf0*/  ISETP.LT.OR P1, PT, R0.reuse, R212, P1 ;  /* 0x000000d40000720c */ /* 0x040fe40000f21670 */
[----:B------:R-:W-:Y:S02]  /*ac00*/  ISETP.LT.OR P0, PT, R0, R209, P0 ;  /* 0x000000d10000720c */ /* 0x000fe40000701670 */
[----:B------:R-:W-:-:S02]  /*ac10*/  FSEL R165, R165, -INF , !P1 ;  /* 0xff800000a5a57808 */ /* 0x000fc40004800000 */
        /* <DEDUP_REMOVED lines=75> */
.L_x_5808:
[----:B------:R-:W-:-:S04]  /*b0d0*/  ULEA UR16, -UR8, URZ, 0x6 ;  /* 0x0000003f08107291 */ /* 0x000fc8000f8e313f */
[----:B------:R-:W-:-:S12]  /*b0e0*/  USHF.R.S32.HI UR9, URZ, 0x1f, UR16 ;  /* 0x0000001f3f097899 */ /* 0x000fd80008011410 */
.L_x_5809:
        /* <DEDUP_REMOVED lines=66> */
[C---:B------:R-:W-:Y:S01]  /*b510*/  @!P2 IADD3 R0, P0, R133.reuse, UR7, RZ ;  /* 0x000000078500ac10 */ /* 0x040fe2000ff1e0ff */
        /* <DEDUP_REMOVED lines=8> */
[----:B------:R-:W-:Y:S01]  /*b5a0*/  @!P2 LEA R26, P0, R0, UR14, 0x1 ;  /* 0x0000000e001aac11 */ /* 0x000fe2000f8008ff */
[----:B------:R1:W-:Y:S01]  /*b5b0*/  @P5 STS.128 [R205+0x7000], RZ ;  /* 0x007000ffcd005388 */ /* 0x0003e20000000c00 */
[----:B------:R-:W-:Y:S01]  /*b5c0*/  @!P4 LEA.HI.X R31, R12, UR15, R13, 0x1, P1 ;  /* 0x0000000f0c1fcc11 */ /* 0x000fe200088f0c0d */
[----:B------:R-:W-:Y:S01]  /*b5d0*/  IMAD.U32 R13, RZ, RZ, UR7 ;  /* 0x00000007ff0d7e24 */ /* 0x000fe2000f8e00ff */
[----:B------:R-:W-:Y:S01]  /*b5e0*/  @!P2 LEA.HI.X R27, R0, UR15, R27, 0x1, P0 ;  /* 0x0000000f001bac11 */ /* 0x000fe200080f0c1b */
[----:B------:R-:W-:Y:S01]  /*b5f0*/  IMAD.U32 R0, RZ, RZ, UR7 ;  /* 0x00000007ff007e24 */ /* 0x000fe2000f8e00ff */
[----:B------:R-:W-:Y:S01]  /*b600*/  @!P4 IADD3 R12, P0, R133, UR7, RZ ;  /* 0x00000007850ccc10 */ /* 0x000fe2000ff1e0ff */
[----:B------:R-:W-:Y:S01]  /*b610*/  IMAD.U32 R10, RZ, RZ, UR4 ;  /* 0x00000004ff0a7e24 */ /* 0x000fe2000f8e00ff */
[----:B------:R-:W-:Y:S01]  /*b620*/  @!P5 LEA R32, P1, R13, R218, 0x1 ;  /* 0x000000da0d20d211 */ /* 0x000fe200078208ff */
[----:B------:R-:W-:Y:S01]  /*b630*/  @!PT LDS RZ, [RZ] ;  /* 0x00000000fffff984 */ /* 0x000fe20000000800 */
[----:B------:R-:W-:Y:S01]  /*b640*/  @!PT LDS RZ, [RZ] ;  /* 0x00000000fffff984 */ /* 0x000fe20000000800 */
[----:B------:R-:W-:Y:S01]  /*b650*/  @!PT LDS RZ, [RZ] ;  /* 0x00000000fffff984 */ /* 0x000fe20000000800 */
[----:B------:R1:W-:Y:S01]  /*b660*/  @!P5 LDGSTS.E.BYPASS.LTC128B.128 [R205+0x7000], desc[UR26][R28.64] ;  /* 0x070000001ccddfae */ /* 0x0003e2000b901d5a */
[----:B------:R-:W-:-:S02]  /*b670*/  @!P4 IADD3.X R13, R134, UR4, RZ, P0, !PT ;  /* 0x00000004860dcc10 */ /* 0x000fc400087fe4ff */
[----:B------:R-:W-:Y:S01]  /*b680*/  @!P4 LEA R34, P0, R12, UR14, 0x1 ;  /* 0x0000000e0c22cc11 */ /* 0x000fe2000f8008ff */
[----:B------:R1:W-:Y:S01]  /*b690*/  @P4 STS.128 [R205+0x9000], RZ ;  /* 0x009000ffcd004388 */ /* 0x0003e20000000c00 */
[----:B------:R-:W-:Y:S02]  /*b6a0*/  @!P5 LEA.HI.X R33, R0, R217, R10, 0x1, P1 ;  /* 0x000000d90021d211 */ /* 0x000fe400008f0c0a */
        /* <DEDUP_REMOVED lines=30> */
.L_x_5811:
[----:B------:R-:W-:Y:S05]  /*b890*/  BSYNC B0 ;  /* 0x0000000000007941 */ /* 0x000fea0003800000 */
.L_x_5810:
[----:B------:R-:W0:Y:S01]  /*b8a0*/  LDGDEPBAR ;  /* 0x00000000000079af */ /* 0x000e220000000000 */
[----:B--2---:R-:W-:Y:S01]  /*b8b0*/  IMAD.U32 R13, RZ, RZ, UR16 ;  /* 0x00000010ff0d7e24 */ /* 0x004fe2000f8e00ff */
[----:B------:R-:W-:Y:S01]  /*b8c0*/  MOV R0, UR9 ;  /* 0x0000000900007c02 */ /* 0x000fe20008000f00 */
[----:B------:R-:W-:-:S03]  /*b8d0*/  IMAD.U32 R10, RZ, RZ, UR16 ;  /* 0x00000010ff0a7e24 */ /* 0x000fc6000f8e00ff */
[----:B------:R-:W-:-:S04]  /*b8e0*/  LEA R218, P0, R13, R218, 0x1 ;  /* 0x000000da0dda7211 */ /* 0x000fc800078008ff */
[----:B------:R-:W-:-:S09]  /*b8f0*/  LEA.HI.X R217, R10, R217, R0, 0x1, P0 ;  /* 0x000000d90ad97211 */ /* 0x000fd200000f0c00 */
.L_x_5807:
[----:B------:R-:W-:Y:S01]  /*b900*/  FMNMX.FTZ R10, R132, R9, !PT ;  /* 0x00000009840a7209 */ /* 0x000fe20007810000 */
        /* <DEDUP_REMOVED lines=50> */
[----:B------:R-:W-:Y:S01]  /*bc30*/  FSEL R5, R158, RZ, P1 ;  /* 0x000000ff9e057208 */ /* 0x000fe20000800000 */
[--C-:B------:R-:W-:Y:S01]  /*bc40*/  FFMA.FTZ R156, R9, UR18, -R168.reuse ;  /* 0x00000012099c7c23 */ /* 0x100fe200080108a8 */
[--C-:B------:R-:W-:Y:S01]  /*bc50*/  FFMA.FTZ R154, R11, UR18, -R168.reuse ;  /* 0x000000120b9a7c23 */ /* 0x100fe200080108a8 */
[----:B------:R-:W-:Y:S01]  /*bc60*/  FFMA.FTZ R159, R4, UR18, -R163 ;  /* 0x00000012049f7c23 */ /* 0x000fe200080108a3 */
[----:B------:R-:W-:Y:S01]  /*bc70*/  FSEL R4, R157, RZ, P0 ;  /* 0x000000ff9d047208 */ /* 0x000fe20000000000 */
[----:B------:R-:W-:Y:S01]  /*bc80*/  FADD.FTZ R5, R132, -R5 ;  /* 0x8000000584057221 */ /* 0x000fe20000010000 */
        /* <DEDUP_REMOVED lines=8> */
[----:B------:R-:W1:Y:S01]  /*bd10*/  LDSM.16.MT88.4 R8, [R196+0xc000] ;  /* 0x00c00000c408783b */ /* 0x000e620000004200 */
        /* <DEDUP_REMOVED lines=21> */
[----:B------:R-:W3:Y:S01]  /*be70*/  MUFU.EX2 R153, R153 ;  /* 0x0000009900997308 */ /* 0x000ee20000000800 */
[----:B--2---:R-:W-:Y:S01]  /*be80*/  F2FP.BF16.F32.PACK_AB R4, R155, R156 ;  /* 0x0000009c9b04723e */ /* 0x004fe200000010ff */
[--C-:B------:R-:W-:Y:S01]  /*be90*/  FFMA.FTZ R164, R164, UR18, -R163.reuse ;  /* 0x00000012a4a47c23 */ /* 0x100fe200080108a3 */
[----:B------:R-:W-:Y:S01]  /*bea0*/  LDSM.16.MT88.4 R140, [R194+0xf000] ;  /* 0x00f00000c28c783b */ /* 0x000fe20000004200 */
[--C-:B------:R-:W-:Y:S01]  /*beb0*/  FFMA.FTZ R162, R162, UR18, -R163.reuse ;  /* 0x00000012a2a27c23 */ /* 0x100fe200080108a3 */
[----:B------:R-:W-:-:S03]  /*bec0*/  FFMA.FTZ R161, R161, UR18, -R163 ;  /* 0x00000012a1a17c23 */ /* 0x000fc600080108a3 */
        /* <DEDUP_REMOVED lines=85> */
[----:B------:R-:W4:Y:S01]  /*c420*/  MUFU.EX2 R177, R177 ;  /* 0x000000b100b17308 */ /* 0x000f220000000800 */
[----:B------:R-:W-:Y:S01]  /*c430*/  HMMA.16816.F32.BF16 R92, R4, R136, R92 ;  /* 0x00000088045c723c */ /* 0x000fe2000004185c */
[----:B------:R-:W-:-:S04]  /*c440*/  FADD.FTZ R155, R155, R156 ;  /* 0x0000009c9b9b7221 */ /* 0x000fc80000010000 */
        /* <DEDUP_REMOVED lines=60> */
[----:B-1----:R-:W-:Y:S01]  /*c810*/  HMMA.16816.F32.BF16 R76, R4, R108, R76 ;  /* 0x0000006c044c723c */ /* 0x002fe2000004184c */
[-C--:B------:R-:W-:Y:S01]  /*c820*/  FMUL.FTZ R114, R82, R3.reuse ;  /* 0x0000000352727220 */ /* 0x080fe20000410000 */
[-C--:B------:R-:W-:Y:S01]  /*c830*/  FMUL.FTZ R115, R83, R3.reuse ;  /* 0x0000000353737220 */ /* 0x080fe20000410000 */
[-C--:B------:R-:W-:Y:S01]  /*c840*/  FMUL.FTZ R82, R86, R3.reuse ;  /* 0x0000000356527220 */ /* 0x080fe20000410000 */
[-C--:B------:R-:W-:Y:S01]  /*c850*/  FMUL.FTZ R83, R87, R3.reuse ;  /* 0x0000000357537220 */ /* 0x080fe20000410000 */
[----:B------:R-:W-:-:S02]  /*c860*/  FFMA.FTZ R3, R219, R3, R152 ;  /* 0x00000003db037223 */ /* 0x000fc40000010098 */
[----:B------:R-:W1:Y:S02]  /*c870*/  MUFU.EX2 R227, R227 ;  /* 0x000000e300e37308 */ /* 0x000e640000000800 */
[----:B------:R-:W-:Y:S01]  /*c880*/  HMMA.16816.F32.BF16 R84, R4, R110, R112 ;  /* 0x0000006e0454723c */ /* 0x000fe20000041870 */
[----:B------:R-:W1:Y:S01]  /*c890*/  LDSM.16.MT88.4 R112, [R194+0xe800] ;  /* 0x00e80000c270783b */ /* 0x000e620000004200 */
[----:B------:R-:W-:-:S03]  /*c8a0*/  FADD.FTZ R3, R2, R3 ;  /* 0x0000000302037221 */ /* 0x000fc60000010000 */
[----:B------:R-:W1:Y:S01]  /*c8b0*/  LDSM.16.MT88.4 R108, [R193+0xe800] ;  /* 0x00e80000c16c783b */ /* 0x000e620000004200 */
[----:B------:R-:W-:Y:S01]  /*c8c0*/  MUFU.EX2 R224, R224 ;  /* 0x000000e000e07308 */ /* 0x000fe20000000800 */
[----:B------:R-:W-:Y:S01]  /*c8d0*/  FADD.FTZ R0, R0, R3 ;  /* 0x0000000300007221 */ /* 0x000fe20000010000 */
[----:B------:R-:W-:-:S03]  /*c8e0*/  MOV R3, R157 ;  /* 0x0000009d00037202 */ /* 0x000fc60000000f00 */
[----:B------:R-:W-:Y:S01]  /*c8f0*/  FADD.FTZ R159, R159, R0 ;  /* 0x000000009f9f7221 */ /* 0x000fe20000010000 */
[C---:B--2---:R-:W-:Y:S02]  /*c900*/  HMMA.16816.F32.BF16 R80, R4.reuse, R104, R80 ;  /* 0x000000680450723c */ /* 0x044fe40000041850 */
[----:B------:R-:W2:Y:S04]  /*c910*/  MUFU.EX2 R229, R229 ;  /* 0x000000e500e57308 */ /* 0x000ea80000000800 */
[C---:B------:R-:W-:Y:S01]  /*c920*/  HMMA.16816.F32.BF16 R88, R4.reuse, R106, R88 ;  /* 0x0000006a0458723c */ /* 0x040fe20000041858 */
[----:B------:R-:W-:Y:S01]  /*c930*/  F2FP.BF16.F32.PACK_AB R104, R173, R170 ;  /* 0x000000aaad68723e */ /* 0x000fe200000010ff */
[----:B------:R-:W-:Y:S01]  /*c940*/  FADD.FTZ R170, R170, R153 ;  /* 0x00000099aaaa7221 */ /* 0x000fe20000010000 */
[----:B----4-:R-:W-:Y:S01]  /*c950*/  F2FP.BF16.F32.PACK_AB R105, R177, R174 ;  /* 0x000000aeb169723e */ /* 0x010fe200000010ff */
[----:B------:R-:W-:Y:S01]  /*c960*/  MUFU.EX2 R164, R164 ;  /* 0x000000a400a47308 */ /* 0x000fe20000000800 */
[----:B------:R-:W-:Y:S01]  /*c970*/  FADD.FTZ R174, R174, R159 ;  /* 0x0000009faeae7221 */ /* 0x000fe20000010000 */
[----:B------:R-:W-:Y:S01]  /*c980*/  HMMA.16816.F32.BF16 R4, R4, R138, R96 ;  /* 0x0000008a0404723c */ /* 0x000fe20000041860 */
[----:B------:R-:W-:Y:S01]  /*c990*/  F2FP.BF16.F32.PACK_AB R106, R175, R172 ;  /* 0x000000acaf6a723e */ /* 0x000fe200000010ff */
[----:B------:R-:W-:Y:S01]  /*c9a0*/  LDSM.16.MT88.4 R96, [R193+0x10800] ;  /* 0x01080000c160783b */ /* 0x000fe20000004200 */
[----:B-----5:R-:W-:Y:S01]  /*c9b0*/  F2FP.BF16.F32.PACK_AB R107, R179, R176 ;  /* 0x000000b0b36b723e */ /* 0x020fe200000010ff */
        /* <DEDUP_REMOVED lines=9> */
[----:B------:R-:W3:Y:S01]  /*ca50*/  MUFU.EX2 R161, R161 ;  /* 0x000000a100a17308 */ /* 0x000ee20000000800 */
        /* <DEDUP_REMOVED lines=8> */
[C---:B-1----:R-:W-:Y:S06]  /*cae0*/  HMMA.16816.F32.BF16 R48, R104.reuse, R112, R48 ;  /* 0x000000706830723c */ /* 0x042fec0000041830 */
[C---:B------:R-:W-:Y:S01]  /*caf0*/  HMMA.16816.F32.BF16 R44, R104.reuse, R114, R44 ;  /* 0x00000072682c723c */ /* 0x040fe2000004182c */
[----:B------:R-:W1:Y:S05]  /*cb00*/  LDSM.16.MT88.4 R112, [R192+0x10800] ;  /* 0x01080000c070783b */ /* 0x000e6a0000004200 */
[C---:B------:R-:W-:Y:S06]  /*cb10*/  HMMA.16816.F32.BF16 R56, R104.reuse, R108, R56 ;  /* 0x0000006c6838723c */ /* 0x040fec0000041838 */
[C---:B------:R-:W-:Y:S01]  /*cb20*/  HMMA.16816.F32.BF16 R52, R104.reuse, R110, R52 ;  /* 0x0000006e6834723c */ /* 0x040fe20000041834 */
[----:B------:R-:W3:Y:S05]  /*cb30*/  LDSM.16.MT88.4 R108, [R193+0xd000] ;  /* 0x00d00000c16c783b */ /* 0x000eea0000004200 */
[C---:B------:R-:W-:Y:S06]  /*cb40*/  HMMA.16816.F32.BF16 R12, R104.reuse, R132, R12 ;  /* 0x00000084680c723c */ /* 0x040fec000004180c */
[C---:B------:R-:W-:Y:S01]  /*cb50*/  HMMA.16816.F32.BF16 R8, R104.reuse, R134, R8 ;  /* 0x000000866808723c */ /* 0x040fe20000041808 */
[----:B------:R-:W-:Y:S05]  /*cb60*/  LDSM.16.MT88.4 R132, [R193+0xf000] ;  /* 0x00f00000c184783b */ /* 0x000fea0000004200 */
[C---:B------:R-:W-:Y:S06]  /*cb70*/  HMMA.16816.F32.BF16 R40, R104.reuse, R120, R40 ;  /* 0x000000786828723c */ /* 0x040fec0000041828 */
[C---:B------:R-:W-:Y:S01]  /*cb80*/  HMMA.16816.F32.BF16 R36, R104.reuse, R122, R36 ;  /* 0x0000007a6824723c */ /* 0x040fe20000041824 */
[----:B------:R-:W3:Y:S05]  /*cb90*/  LDSM.16.MT88.4 R120, [R194+0x10800] ;  /* 0x01080000c278783b */ /* 0x000eea0000004200 */
[C---:B----4-:R-:W-:Y:S06]  /*cba0*/  HMMA.16816.F32.BF16 R64, R104.reuse, R116, R64 ;  /* 0x000000746840723c */ /* 0x050fec0000041840 */
[C---:B------:R-:W-:Y:S01]  /*cbb0*/  HMMA.16816.F32.BF16 R60, R104.reuse, R118, R60 ;  /* 0x00000076683c723c */ /* 0x040fe2000004183c */
[----:B------:R-:W4:Y:S05]  /*cbc0*/  LDSM.16.MT88.4 R116, [R194+0xd000] ;  /* 0x00d00000c274783b */ /* 0x000f2a0000004200 */
        /* <DEDUP_REMOVED lines=15> */
[----:B-1----:R-:W-:Y:S01]  /*ccc0*/  HMMA.16816.F32.BF16 R92, R104, R112, R92 ;  /* 0x00000070685c723c */ /* 0x002fe2000004185c */
[----:B------:R-:W-:-:S05]  /*ccd0*/  FADD.FTZ R0, R229, R0 ;  /* 0x00000000e5007221 */ /* 0x000fca0000010000 */
[----:B------:R-:W-:Y:S06]  /*cce0*/  HMMA.16816.F32.BF16 R4, R104, R114, R4 ;  /* 0x000000726804723c */ /* 0x000fec0000041804 */
[C---:B------:R-:W-:Y:S06]  /*ccf0*/  HMMA.16816.F32.BF16 R128, R96.reuse, R124, R12 ;  /* 0x0000007c6080723c */ /* 0x040fec000004180c */
[C---:B------:R-:W-:Y:S01]  /*cd00*/  HMMA.16816.F32.BF16 R124, R96.reuse, R126, R8 ;  /* 0x0000007e607c723c */ /* 0x040fe20000041808 */
[----:B------:R-:W1:Y:S05]  /*cd10*/  LDSM.16.MT88.4 R8, [R196+0x11000] ;  /* 0x01100000c408783b */ /* 0x000e6a0000004200 */
[C---:B---3--:R-:W-:Y:S06]  /*cd20*/  HMMA.16816.F32.BF16 R112, R96.reuse, R108, R28 ;  /* 0x0000006c6070723c */ /* 0x048fec000004181c */
[C---:B------:R-:W-:Y:S06]  /*cd30*/  HMMA.16816.F32.BF16 R28, R96.reuse, R144, R40 ;  /* 0x00000090601c723c */ /* 0x040fec0000041828 */
[----:B------:R-:W-:Y:S01]  /*cd40*/  HMMA.16816.F32.BF16 R40, R96, R146, R36 ;  /* 0x000000926028723c */ /* 0x000fe20000041824 */
[----:B------:R-:W2:Y:S04]  /*cd50*/  LDSM.16.MT88.4 R36, [R194+0x11000] ;  /* 0x01100000c224783b */ /* 0x000ea80000004200 */
[----:B------:R-:W-:Y:S01]  /*cd60*/  LDSM.16.MT88.4 R144, [R192+0x11000] ;  /* 0x01100000c090783b */ /* 0x000fe20000004200 */
[C---:B------:R-:W-:Y:S06]  /*cd70*/  HMMA.16816.F32.BF16 R76, R104.reuse, R120, R76 ;  /* 0x00000078684c723c */ /* 0x040fec000004184c */
[----:B------:R-:W-:Y:S01]  /*cd80*/  HMMA.16816.F32.BF16 R84, R104, R122, R84 ;  /* 0x0000007a6854723c */ /* 0x000fe20000041854 */
[----:B------:R-:W-:Y:S05]  /*cd90*/  LDSM.16.MT88.4 R104, [R193+0xd800] ;  /* 0x00d80000c168783b */ /* 0x000fea0000004200 */
[C---:B----4-:R-:W-:Y:S06]  /*cda0*/  HMMA.16816.F32.BF16 R120, R96.reuse, R116, R20 ;  /* 0x000000746078723c */ /* 0x050fec0000041814 */
        /* <DEDUP_REMOVED lines=78> */
.L_x_5804:
[----:B------:R-:W-:Y:S05]  /*d290*/  @!P6 BRA `(.L_x_5812) ;  /* 0x0000004c0070e947 */ /* 0x000fea0003800000 */
[----:B------:R-:W-:Y:S01]  /*d2a0*/  ULDC UR14, c[0x0][0x380] ;  /* 0x0000e000000e7ab9 */ /* 0x000fe20000000800 */
[----:B------:R-:W-:Y:S01]  /*d2b0*/  ULEA UR4, -UR6, URZ, 0x6 ;  /* 0x0000003f06047291 */ /* 0x000fe2000f8e313f */
[----:B------:R-:W-:Y:S01]  /*d2c0*/  IMAD.U32 R2, RZ, RZ, UR14 ;  /* 0x0000000eff027e24 */ /* 0x000fe2000f8e00ff */
[----:B------:R-:W-:Y:S01]  /*d2d0*/  IABS R0, UR14 ;  /* 0x0000000e00007c13 */ /* 0x000fe20008000000 */
[----:B------:R-:W-:Y:S02]  /*d2e0*/  ULEA UR28, -UR8, URZ, 0x6 ;  /* 0x0000003f081c7291 */ /* 0x000fe4000f8e313f */
[----:B------:R-:W-:Y:S01]  /*d2f0*/  USHF.R.S32.HI UR8, URZ, 0x1f, UR4 ;  /* 0x0000001f3f087899 */ /* 0x000fe20008011404 */
[----:B------:R-:W-:Y:S01]  /*d300*/  IABS R2, R2 ;  /* 0x0000000200027213 */ /* 0x000fe20000000000 */
[----:B------:R-:W-:Y:S01]  /*d310*/  UMOV UR32, URZ ;  /* 0x0000003f00207c82 */ /* 0x000fe20008000000 */
[----:B------:R-:W-:Y:S01]  /*d320*/  R2UR UR7, R0 ;  /* 0x00000000000772ca */ /* 0x000fe200000e0000 */
[----:B------:R-:W-:Y:S01]  /*d330*/  IMAD.U32 R216, RZ, RZ, UR4 ;  /* 0x00000004ffd87e24 */ /* 0x000fe2000f8e00ff */
[----:B------:R-:W-:Y:S01]  /*d340*/  R2UR UR9, R2 ;  /* 0x00000000020972ca */ /* 0x000fe200000e0000 */
[----:B------:R-:W-:Y:S01]  /*d350*/  USHF.R.S32.HI UR25, URZ, 0x1f, UR28 ;  /* 0x0000001f3f197899 */ /* 0x000fe2000801141c */
[----:B------:R-:W-:Y:S01]  /*d360*/  MOV R215, UR8 ;  /* 0x0000000800d77c02 */ /* 0x000fe20008000f00 */
[----:B------:R-:W-:-:S02]  /*d370*/  UISETP.NE.AND UP1, UPT, UR14, URZ, UPT ;  /* 0x0000003f0e00728c */ /* 0x000fc4000bf25270 */
[----:B------:R-:W-:Y:S02]  /*d380*/  ULOP3.LUT UR18, URZ, UR14, URZ, 0x33, !UPT ;  /* 0x0000000e3f127292 */ /* 0x000fe4000f8e333f */
[----:B------:R-:W-:Y:S02]  /*d390*/  ULOP3.LUT UR6, URZ, UR14, URZ, 0x33, !UPT ;  /* 0x0000000e3f067292 */ /* 0x000fe4000f8e333f */
[----:B------:R-:W-:Y:S02]  /*d3a0*/  UISETP.NE.AND UP0, UPT, UR14, URZ, UPT ;  /* 0x0000003f0e00728c */ /* 0x000fe4000bf05270 */
[----:B------:R-:W1:Y:S01]  /*d3b0*/  I2F.RP R5, UR7 ;  /* 0x0000000700057d06 */ /* 0x000e620008209400 */
[----:B------:R-:W-:-:S07]  /*d3c0*/  ULDC UR4, c[0x0][0x2ec] ;  /* 0x0000bb0000047ab9 */ /* 0x000fce0000000800 */
        /* <DEDUP_REMOVED lines=13> */
[----:B------:R-:W-:-:S04]  /*d4a0*/  UIADD3 UR16, URZ, -UR33, URZ ;  /* 0x800000213f107290 */ /* 0x000fc8000fffe03f */
[----:B------:R-:W-:-:S03]  /*d4b0*/  UIMAD UR19, UR16, UR9, URZ ;  /* 0x00000009101372a4 */ /* 0x000fc6000f8e023f */
[----:B------:R-:W-:Y:S01]  /*d4c0*/  UMOV UR16, URZ ;  /* 0x0000003f00107c82 */ /* 0x000fe20008000000 */
[----:B------:R-:W-:Y:S02]  /*d4d0*/  UIMAD.WIDE.U32 UR32, UR33, UR19, UR32 ;  /* 0x00000013212072a5 */ /* 0x000fe4000f8e0020 */
[----:B------:R-:W-:-:S03]  /*d4e0*/  UIMAD.WIDE.U32 UR34, UR17, UR15, UR16 ;  /* 0x0000000f112272a5 */ /* 0x000fc6000f8e0010 */
[----:B------:R-:W-:Y:S01]  /*d4f0*/  ULDC UR17, c[0x0][0x2d0] ;  /* 0x0000b40000117ab9 */ /* 0x000fe20000000800 */
[----:B------:R-:W-:Y:S01]  /*d500*/  ULDC UR16, c[0x0][0x39c] ;  /* 0x0000e70000107ab9 */ /* 0x000fe20000000800 */
[----:B------:R-:W-:Y:S02]  /*d510*/  UMOV UR19, UR33 ;  /* 0x0000002100137c82 */ /* 0x000fe40008000000 */
[----:B------:R-:W-:-:S05]  /*d520*/  UMOV UR15, UR35 ;  /* 0x00000023000f7c82 */ /* 0x000fca0008000000 */
.L_x_5816:
        /* <DEDUP_REMOVED lines=77> */
.L_x_5813:
        /* <DEDUP_REMOVED lines=19> */
[----:B------:R-:W-:Y:S01]  /*db30*/  @!P4 LDGSTS.E.BYPASS.LTC128B.128 [R205+0xe000], desc[UR26][R224.64+0x80] ;  /* 0x0e000080e0cdcfae */ /* 0x000fe2000b901d5a */
        /* <DEDUP_REMOVED lines=70> */
[----:B------:R-:W5:Y:S04]  /*dfa0*/  LDSM.16.M88.4 R140, [R201+0x6800] ;  /* 0x00680000c98c783b */ /* 0x000f680000000200 */
[----:B------:R-:W1:Y:S04]  /*dfb0*/  LDSM.16.M88.4 R144, [R201+0x7000] ;  /* 0x00700000c990783b */ /* 0x000e680000000200 */
[----:B------:R-:W2:Y:S04]  /*dfc0*/  LDSM.16.M88.4 R148, [R201+0x7800] ;  /* 0x00780000c994783b */ /* 0x000ea80000000200 */
[----:B------:R-:W0:Y:S04]  /*dfd0*/  LDGDEPBAR ;  /* 0x00000000000079af */ /* 0x000e280000000000 */
[----:B------:R-:W-:Y:S04]  /*dfe0*/  LDSM.16.M88.4 R152, [R200] ;  /* 0x00000000c898783b */ /* 0x000fe80000000200 */
[----:B------:R-:W3:Y:S04]  /*dff0*/  LDSM.16.M88.4 R156, [R199] ;  /* 0x00000000c79c783b */ /* 0x000ee80000000200 */
[----:B------:R-:W3:Y:S04]  /*e000*/  LDSM.16.M88.4 R160, [R191] ;  /* 0x00000000bfa0783b */ /* 0x000ee80000000200 */
[----:B------:R-:W3:Y:S04]  /*e010*/  LDSM.16.M88.4 R164, [R190] ;  /* 0x00000000bea4783b */ /* 0x000ee80000000200 */
[----:B------:R-:W3:Y:S01]  /*e020*/  LDSM.16.M88.4 R168, [R189] ;  /* 0x00000000bda8783b */ /* 0x000ee20000000200 */
[C---:B----4-:R-:W-:Y:S03]  /*e030*/  HMMA.16816.F32.BF16 R4, R132.reuse, R136, RZ ;  /* 0x000000888404723c */ /* 0x050fe600000418ff */
[----:B------:R-:W-:Y:S04]  /*e040*/  LDSM.16.M88.4 R172, [R198] ;  /* 0x00000000c6ac783b */ /* 0x000fe80000000200 */
[----:B------:R-:W4:Y:S01]  /*e050*/  LDSM.16.M88.4 R176, [R195+0x6000] ;  /* 0x00600000c3b0783b */ /* 0x000f220000000200 */
[C---:B------:R-:W-:Y:S03]  /*e060*/  HMMA.16816.F32.BF16 R8, R132.reuse, R138, RZ ;  /* 0x0000008a8408723c */ /* 0x040fe600000418ff */
[----:B------:R-:W-:Y:S03]  /*e070*/  LDSM.16.M88.4 R136, [R195+0x7000] ;  /* 0x00700000c388783b */ /* 0x000fe60000000200 */
[C---:B-----5:R-:W-:Y:S06]  /*e080*/  HMMA.16816.F32.BF16 R12, R132.reuse, R140, RZ ;  /* 0x0000008c840c723c */ /* 0x060fec00000418ff */
[C---:B------:R-:W-:Y:S01]  /*e090*/  HMMA.16816.F32.BF16 R16, R132.reuse, R142, RZ ;  /* 0x0000008e8410723c */ /* 0x040fe200000418ff */
[----:B------:R-:W-:Y:S05]  /*e0a0*/  LDSM.16.M88.4 R140, [R195+0x7800] ;  /* 0x00780000c38c783b */ /* 0x000fea0000000200 */
[C---:B-1----:R-:W-:Y:S06]  /*e0b0*/  HMMA.16816.F32.BF16 R20, R132.reuse, R144, RZ ;  /* 0x000000908414723c */ /* 0x042fec00000418ff */
[C---:B------:R-:W-:Y:S01]  /*e0c0*/  HMMA.16816.F32.BF16 R24, R132.reuse, R146, RZ ;  /* 0x000000928418723c */ /* 0x040fe200000418ff */
[----:B------:R-:W-:Y:S05]  /*e0d0*/  LDSM.16.M88.4 R144, [R197] ;  /* 0x00000000c590783b */ /* 0x000fea0000000200 */
[C---:B--2---:R-:W-:Y:S06]  /*e0e0*/  HMMA.16816.F32.BF16 R28, R132.reuse, R148, RZ ;  /* 0x00000094841c723c */ /* 0x044fec00000418ff */
[----:B------:R-:W-:Y:S01]  /*e0f0*/  HMMA.16816.F32.BF16 R32, R132, R150, RZ ;  /* 0x000000968420723c */ /* 0x000fe200000418ff */
[----:B------:R-:W1:Y:S04]  /*e100*/  LDSM.16.M88.4 R132, [R195+0x6800] ;  /* 0x00680000c384783b */ /* 0x000e680000000200 */
[----:B------:R-:W2:Y:S01]  /*e110*/  LDSM.16.M88.4 R148, [R188] ;  /* 0x00000000bc94783b */ /* 0x000ea20000000200 */
[C---:B---3--:R-:W-:Y:S06]  /*e120*/  HMMA.16816.F32.BF16 R4, R152.reuse, R156, R4 ;  /* 0x0000009c9804723c */ /* 0x048fec0000041804 */
        /* <DEDUP_REMOVED lines=11> */
[----:B------:R-:W5:Y:S01]  /*e1e0*/  LDSM.16.M88.4 R168, [R201+0x8000] ;  /* 0x00800000c9a8783b */ /* 0x000f620000000200 */
[C---:B----4-:R-:W-:Y:S06]  /*e1f0*/  HMMA.16816.F32.BF16 R4, R172.reuse, R176, R4 ;  /* 0x000000b0ac04723c */ /* 0x050fec0000041804 */
[C---:B------:R-:W-:Y:S01]  /*e200*/  HMMA.16816.F32.BF16 R8, R172.reuse, R178, R8 ;  /* 0x000000b2ac08723c */ /* 0x040fe20000041808 */
[----:B------:R-:W-:Y:S05]  /*e210*/  LDSM.16.M88.4 R176, [R187] ;  /* 0x00000000bbb0783b */ /* 0x000fea0000000200 */
        /* <DEDUP_REMOVED lines=23> */
[C---:B-----5:R-:W-:Y:S06]  /*e390*/  HMMA.16816.F32.BF16 R4, R164.reuse, R168, R4 ;  /* 0x000000a8a404723c */ /* 0x060fec0000041804 */
[C---:B------:R-:W-:Y:S01]  /*e3a0*/  HMMA.16816.F32.BF16 R8, R164.reuse, R170, R8 ;  /* 0x000000aaa408723c */ /* 0x040fe20000041808 */
[----:B------:R-:W-:Y:S05]  /*e3b0*/  LDSM.16.M88.4 R168, [R188+0x2000] ;  /* 0x00200000bca8783b */ /* 0x000fea0000000200 */
[C---:B-1----:R-:W-:Y:S06]  /*e3c0*/  HMMA.16816.F32.BF16 R12, R164.reuse, R132, R12 ;  /* 0x00000084a40c723c */ /* 0x042fec000004180c */
[C---:B------:R-:W-:Y:S01]  /*e3d0*/  HMMA.16816.F32.BF16 R16, R164.reuse, R134, R16 ;  /* 0x00000086a410723c */ /* 0x040fe20000041810 */
[----:B------:R-:W1:Y:S05]  /*e3e0*/  LDSM.16.M88.4 R132, [R195+0x8800] ;  /* 0x00880000c384783b */ /* 0x000e6a0000000200 */
[C---:B----4-:R-:W-:Y:S06]  /*e3f0*/  HMMA.16816.F32.BF16 R20, R164.reuse, R136, R20 ;  /* 0x00000088a414723c */ /* 0x050fec0000041814 */
        /* <DEDUP_REMOVED lines=201> */
[----:B------:R-:W2:Y:S01]  /*f090*/  LDC.64 R4, c[0x0][0x230] ;  /* 0x00008c00ff047b82 */ /* 0x000ea20000000a00 */
[----:B------:R-:W-:Y:S02]  /*f0a0*/  R2UR UR38, R6 ;  /* 0x00000000062672ca */ /* 0x000fe400000e0000 */
[----:B------:R-:W-:Y:S02]  /*f0b0*/  R2UR UR39, R7 ;  /* 0x00000000072772ca */ /* 0x000fe400000e0000 */
[----:B------:R-:W-:Y:S03]  /*f0c0*/  R2UR UR32, R8 ;  /* 0x00000000082072ca */ /* 0x000fe600000e0000 */
[----:B------:R-:W3:Y:S04]  /*f0d0*/  LDC.64 R6, c[0x0][0x248] ;  /* 0x00009200ff067b82 */ /* 0x000ee80000000a00 */
[----:B------:R-:W-:Y:S02]  /*f0e0*/  IMAD.U32 R15, RZ, RZ, UR33 ;  /* 0x00000021ff0f7e24 */ /* 0x000fe4000f8e00ff */
[----:B------:R-:W-:Y:S02]  /*f0f0*/  MOV R12, UR38 ;  /* 0x00000026000c7c02 */ /* 0x000fe40008000f00 */
[----:B------:R-:W-:Y:S02]  /*f100*/  IMAD.U32 R13, RZ, RZ, UR39 ;  /* 0x00000027ff0d7e24 */ /* 0x000fe4000f8e00ff */
[----:B------:R-:W-:Y:S03]  /*f110*/  IMAD.U32 R14, RZ, RZ, UR32 ;  /* 0x00000020ff0e7e24 */ /* 0x000fe6000f8e00ff */
[----:B------:R-:W4:Y:S04]  /*f120*/  LDG.E R9, desc[UR26][R12.64] ;  /* 0x0000001a0c097981 */ /* 0x000f28000c1e1900 */
[----:B------:R-:W4:Y:S01]  /*f130*/  LDG.E R10, desc[UR26][R14.64] ;  /* 0x0000001a0e0a7981 */ /* 0x000f22000c1e1900 */
        /* <DEDUP_REMOVED lines=11> */
.L_x_5815:
        /* <DEDUP_REMOVED lines=89> */
.L_x_5814:
[----:B------:R-:W-:Y:S01]  /*f780*/  IMAD.U32 R5, RZ, RZ, UR11 ;  /* 0x0000000bff057e24 */ /* 0x000fe2000f8e00ff */
[----:B--2---:R-:W-:Y:S01]  /*f790*/  LDSM.16.MT88.4 R28, [R193+0xc000] ;  /* 0x00c00000c11c783b */ /* 0x004fe20000004200 */
[----:B------:R-:W-:Y:S02]  /*f7a0*/  UISETP.GT.AND UP2, UPT, UR11, UR10, UPT ;  /* 0x0000000a0b00728c */ /* 0x000fe4000bf44270 */
[----:B------:R-:W-:Y:S04]  /*f7b0*/  IMAD R4, R5, 0x40, R214 ;  /* 0x0000004005047824 */ /* 0x000fe800078e02d6 */
[C---:B------:R-:W-:Y:S01]  /*f7c0*/  IMAD.IADD R5, R213.reuse, 0x1, -R4 ;  /* 0x00000001d5057824 */ /* 0x040fe200078e0a04 */
[C---:B------:R-:W-:Y:S01]  /*f7d0*/  IADD3 R10, R4.reuse, 0x10, RZ ;  /* 0x00000010040a7810 */ /* 0x040fe20007ffe0ff */
[C---:B------:R-:W-:Y:S01]  /*f7e0*/  VIADD R11, R4.reuse, 0x9 ;  /* 0x00000009040b7836 */ /* 0x040fe20000000000 */
[C---:B------:R-:W-:Y:S01]  /*f7f0*/  ISETP.GE.AND P4, PT, R4.reuse, R212, PT ;  /* 0x000000d40400720c */ /* 0x040fe20003f86270 */
[C---:B------:R-:W-:Y:S01]  /*f800*/  VIADD R14, R4.reuse, 0x11 ;  /* 0x00000011040e7836 */ /* 0x040fe20000000000 */
[----:B------:R-:W-:Y:S01]  /*f810*/  IABS R5, R5 ;  /* 0x0000000500057213 */ /* 0x000fe20000000000 */
[C---:B------:R-:W-:Y:S01]  /*f820*/  IMAD.IADD R7, R213.reuse, 0x1, -R10 ;  /* 0x00000001d5077824 */ /* 0x040fe200078e0a0a */
[C---:B------:R-:W-:Y:S01]  /*f830*/  IADD3 R8, R213.reuse, -R11, RZ ;  /* 0x8000000bd5087210 */ /* 0x040fe20007ffe0ff */
[C---:B------:R-:W-:Y:S01]  /*f840*/  VIADD R12, R4.reuse, 0x19 ;  /* 0x00000019040c7836 */ /* 0x040fe20000000000 */
[----:B------:R-:W-:Y:S01]  /*f850*/  I2FP.F32.S32 R6, R5 ;  /* 0x0000000500067245 */ /* 0x000fe20000201400 */
[----:B------:R-:W-:Y:S01]  /*f860*/  VIADD R5, R4, 0x1 ;  /* 0x0000000104057836 */ /* 0x000fe20000000000 */
[----:B------:R-:W-:Y:S02]  /*f870*/  IABS R7, R7 ;  /* 0x0000000700077213 */ /* 0x000fe40000000000 */
[----:B------:R-:W-:Y:S01]  /*f880*/  IABS R8, R8 ;  /* 0x0000000800087213 */ /* 0x000fe20000000000 */
[----:B------:R-:W-:Y:S01]  /*f890*/  FFMA.FTZ R3, R6, -UR23, R3 ;  /* 0x8000001706037c23 */ /* 0x000fe20008010003 */
[C---:B------:R-:W-:Y:S01]  /*f8a0*/  VIADD R6, R4.reuse, 0x8 ;  /* 0x0000000804067836 */ /* 0x040fe20000000000 */
[----:B------:R-:W-:Y:S01]  /*f8b0*/  I2FP.F32.S32 R7, R7 ;  /* 0x0000000700077245 */ /* 0x000fe20000201400 */
[C---:B------:R-:W-:Y:S01]  /*f8c0*/  IMAD.IADD R13, R213.reuse, 0x1, -R5 ;  /* 0x00000001d50d7824 */ /* 0x040fe200078e0a05 */
[----:B------:R-:W-:Y:S01]  /*f8d0*/  I2FP.F32.S32 R8, R8 ;  /* 0x0000000800087245 */ /* 0x000fe20000201400 */
[----:B------:R-:W-:Y:S01]  /*f8e0*/  IMAD.IADD R9, R213, 0x1, -R6 ;  /* 0x00000001d5097824 */ /* 0x000fe200078e0a06 */
[----:B------:R-:W-:Y:S01]  /*f8f0*/  ISETP.GE.OR P4, PT, R4, R211, !P4 ;  /* 0x000000d30400720c */ /* 0x000fe20006786670 */
[----:B-1----:R-:W-:Y:S01]  /*f900*/  FFMA.FTZ R232, R7, -UR23, R232 ;  /* 0x8000001707e87c23 */ /* 0x002fe200080100e8 */
[----:B------:R-:W-:Y:S01]  /*f910*/  IABS R13, R13 ;  /* 0x0000000d000d7213 */ /* 0x000fe20000000000 */
[----:B------:R-:W-:Y:S01]  /*f920*/  FFMA.FTZ R229, R8, -UR23, R229 ;  /* 0x8000001708e57c23 */ /* 0x000fe200080100e5 */
[----:B------:R-:W-:Y:S01]  /*f930*/  IABS R9, R9 ;  /* 0x0000000900097213 */ /* 0x000fe20000000000 */
[----:B------:R-:W-:Y:S01]  /*f940*/  IMAD.IADD R8, R210, 0x1, -R5 ;  /* 0x00000001d2087824 */ /* 0x000fe200078e0a05 */
[----:B------:R-:W-:Y:S02]  /*f950*/  I2FP.F32.S32 R13, R13 ;  /* 0x0000000d000d7245 */ /* 0x000fe40000201400 */
[----:B------:R-:W-:Y:S02]  /*f960*/  I2FP.F32.S32 R9, R9 ;  /* 0x0000000900097245 */ /* 0x000fe40000201400 */
[----:B------:R-:W-:Y:S01]  /*f970*/  ISETP.GE.AND P6, PT, R5, R212, PT ;  /* 0x000000d40500720c */ /* 0x000fe20003fc6270 */
[----:B------:R-:W-:Y:S01]  /*f980*/  FFMA.FTZ R222, R13, -UR23, R222 ;  /* 0x800000170dde7c23 */ /* 0x000fe200080100de */
[----:B------:R-:W-:Y:S01]  /*f990*/  IADD3 R13, R4, 0x18, RZ ;  /* 0x00000018040d7810 */ /* 0x000fe20007ffe0ff */
[----:B------:R-:W-:Y:S01]  /*f9a0*/  FFMA.FTZ R228, R9, -UR23, R228 ;  /* 0x8000001709e47c23 */ /* 0x000fe200080100e4 */
[----:B------:R-:W-:Y:S02]  /*f9b0*/  ISETP.GE.AND P1, PT, R5, R209, PT ;  /* 0x000000d10500720c */ /* 0x000fe40003f26270 */
[C---:B------:R-:W-:Y:S01]  /*f9c0*/  IADD3 R15, R210.reuse, -R4, RZ ;  /* 0x80000004d20f7210 */ /* 0x040fe20007ffe0ff */
[----:B------:R-:W-:Y:S01]  /*f9d0*/  IMAD.IADD R7, R213, 0x1, -R13 ;  /* 0x00000001d5077824 */ /* 0x000fe200078e0a0d */
[----:B------:R-:W-:Y:S02]  /*f9e0*/  FSEL R9, R3, -INF , !P4 ;  /* 0xff80000003097808 */ /* 0x000fe40006000000 */
[----:B------:R-:W-:Y:S02]  /*f9f0*/  IADD3 R16, R213, -R14, RZ ;  /* 0x8000000ed5107210 */ /* 0x000fe40007ffe0ff */
[C---:B------:R-:W-:Y:S02]  /*fa00*/  ISETP.GE.OR P6, PT, R5.reuse, R211, !P6 ;  /* 0x000000d30500720c */ /* 0x040fe400077c6670 */
[----:B------:R-:W-:Y:S01]  /*fa10*/  ISETP.GE.OR P1, PT, R5, R208, !P1 ;  /* 0x000000d00500720c */ /* 0x000fe20004f26670 */
[----:B------:R-:W-:Y:S01]  /*fa20*/  IMAD.IADD R5, R210, 0x1, -R6 ;  /* 0x00000001d2057824 */ /* 0x000fe200078e0a06 */
[C---:B------:R-:W-:Y:S02]  /*fa30*/  ISETP.GE.AND P4, PT, R11.reuse, R212, PT ;  /* 0x000000d40b00720c */ /* 0x040fe40003f86270 */
[----:B------:R-:W-:Y:S02]  /*fa40*/  IABS R15, R15 ;  /* 0x0000000f000f7213 */ /* 0x000fe40000000000 */
[----:B------:R-:W-:Y:S02]  /*fa50*/  IABS R16, R16 ;  /* 0x0000001000107213 */ /* 0x000fe40000000000 */
[----:B------:R-:W-:Y:S02]  /*fa60*/  ISETP.GE.OR P4, PT, R11, R211, !P4 ;  /* 0x000000d30b00720c */ /* 0x000fe40006786670 */
[----:B------:R-:W-:Y:S02]  /*fa70*/  IABS R7, R7 ;  /* 0x0000000700077213 */ /* 0x000fe40000000000 */
[----:B------:R-:W-:Y:S02]  /*fa80*/  I2FP.F32.S32 R15, R15 ;  /* 0x0000000f000f7245 */ /* 0x000fe40000201400 */
[----:B------:R-:W-:Y:S02]  /*fa90*/  IABS R5, R5 ;  /* 0x0000000500057213 */ /* 0x000fe40000000000 */
[----:B------:R-:W-:Y:S01]  /*faa0*/  I2FP.F32.S32 R16, R16 ;  /* 0x0000001000107245 */ /* 0x000fe20000201400 */
[----:B------:R-:W-:Y:S01]  /*fab0*/  FFMA.FTZ R226, R15, -UR23, R226 ;  /* 0x800000170fe27c23 */ /* 0x000fe200080100e2 */
[----:B------:R-:W-:Y:S02]  /*fac0*/  FSEL R229, R229, -INF , !P4 ;  /* 0xff800000e5e57808 */ /* 0x000fe40006000000 */
[-C--:B------:R-:W-:Y:S01]  /*fad0*/  ISETP.GE.AND P2, PT, R6, R212.reuse, PT ;  /* 0x000000d40600720c */ /* 0x080fe20003f46270 */
[----:B------:R-:W-:Y:S01]  /*fae0*/  FFMA.FTZ R235, R16, -UR23, R235 ;  /* 0x8000001710eb7c23 */ /* 0x000fe200080100eb */
[----:B------:R-:W-:Y:S02]  /*faf0*/  ISETP.GE.AND P0, PT, R4, R209, PT ;  /* 0x000000d10400720c */ /* 0x000fe40003f06270 */
[----:B------:R-:W-:Y:S02]  /*fb00*/  I2FP.F32.S32 R7, R7 ;  /* 0x0000000700077245 */ /* 0x000fe40000201400 */
[----:B------:R-:W-:Y:S02]  /*fb10*/  ISETP.GE.AND P4, PT, R14, R212, PT ;  /* 0x000000d40e00720c */ /* 0x000fe40003f86270 */
[----:B------:R-:W-:Y:S01]  /*fb20*/  I2FP.F32.S32 R5, R5 ;  /* 0x0000000500057245 */ /* 0x000fe20000201400 */
[----:B------:R-:W-:Y:S01]  /*fb30*/  FFMA.FTZ R238, R7, -UR23, R238 ;  /* 0x8000001707ee7c23 */ /* 0x000fe200080100ee */
[-C--:B------:R-:W-:Y:S02]  /*fb40*/  ISETP.GE.OR P2, PT, R6, R211.reuse, !P2 ;  /* 0x000000d30600720c */ /* 0x080fe40005746670 */
[----:B------:R-:W-:Y:S01]  /*fb50*/  ISETP.GE.OR P0, PT, R4, R208, !P0 ;  /* 0x000000d00400720c */ /* 0x000fe20004706670 */
[----:B------:R-:W-:Y:S01]  /*fb60*/  FFMA.FTZ R230, R5, -UR23, R230 ;  /* 0x8000001705e67c23 */ /* 0x000fe200080100e6 */
[----:B------:R-:W-:Y:S02]  /*fb70*/  ISETP.GE.OR P4, PT, R14, R211, !P4 ;  /* 0x000000d30e00720c */ /* 0x000fe40006786670 */
[----:B------:R-:W-:Y:S02]  /*fb80*/  IABS R8, R8 ;  /* 0x0000000800087213 */ /* 0x000fe40000000000 */
[-C--:B------:R-:W-:Y:S02]  /*fb90*/  ISETP.GE.AND P5, PT, R6, R209.reuse, PT ;  /* 0x000000d10600720c */ /* 0x080fe40003fa6270 */
[----:B------:R-:W-:Y:S02]  /*fba0*/  FSEL R7, R222, -INF , !P6 ;  /* 0xff800000de077808 */ /* 0x000fe40007000000 */
[----:B------:R-:W-:Y:S02]  /*fbb0*/  FSEL R226, R226, -INF , !P0 ;  /* 0xff800000e2e27808 */ /* 0x000fe40004000000 */
[----:B------:R-:W-:Y:S02]  /*fbc0*/  FSEL R5, R228, -INF , !P2 ;  /* 0xff800000e4057808 */ /* 0x000fe40005000000 */
[-C--:B------:R-:W-:Y:S02]  /*fbd0*/  ISETP.GE.AND P6, PT, R11, R209.reuse, PT ;  /* 0x000000d10b00720c */ /* 0x080fe40003fc6270 */
[----:B------:R-:W-:Y:S02]  /*fbe0*/  FSEL R163, R235, -INF , !P4 ;  /* 0xff800000eba37808 */ /* 0x000fe40006000000 */
[----:B------:R-:W-:Y:S02]  /*fbf0*/  I2FP.F32.S32 R8, R8 ;  /* 0x0000000800087245 */ /* 0x000fe40000201400 */
[C---:B------:R-:W-:Y:S02]  /*fc00*/  ISETP.GE.AND P2, PT, R10.reuse, R209, PT ;  /* 0x000000d10a00720c */ /* 0x040fe40003f46270 */
[----:B------:R-:W-:Y:S01]  /*fc10*/  ISETP.GE.AND P0, PT, R10, R212, PT ;  /* 0x000000d40a00720c */ /* 0x000fe20003f06270 */
[----:B------:R-:W-:Y:S01]  /*fc20*/  FFMA.FTZ R227, R8, -UR23, R227 ;  /* 0x8000001708e37c23 */ /* 0x000fe200080100e3 */
[----:B------:R-:W-:Y:S01]  /*fc30*/  ISETP.GE.OR P5, PT, R6, R208, !P5 ;  /* 0x000000d00600720c */ /* 0x000fe20006fa6670 */
[----:B------:R-:W-:Y:S01]  /*fc40*/  VIADD R8, R4, 0x20 ;  /* 0x0000002004087836 */ /* 0x000fe20000000000 */
[----:B------:R-:W-:Y:S02]  /*fc50*/  ISETP.GE.AND P4, PT, R13, R212, PT ;  /* 0x000000d40d00720c */ /* 0x000fe40003f86270 */
[C---:B------:R-:W-:Y:S01]  /*fc60*/  IADD3 R6, R213.reuse, -R12, RZ ;  /* 0x8000000cd5067210 */ /* 0x040fe20007ffe0ff */
[----:B------:R-:W-:Y:S01]  /*fc70*/  IMAD.IADD R15, R213, 0x1, -R8 ;  /* 0x00000001d50f7824 */ /* 0x000fe200078e0a08 */
[-C--:B------:R-:W-:Y:S02]  /*fc80*/  ISETP.GE.OR P6, PT, R11, R208.reuse, !P6 ;  /* 0x000000d00b00720c */ /* 0x080fe400077c6670 */
[C---:B------:R-:W-:Y:S01]  /*fc90*/  IADD3 R16, R210.reuse, -R11, RZ ;  /* 0x8000000bd2107210 */ /* 0x040fe20007ffe0ff */
[----:B------:R-:W-:Y:S01]  /*fca0*/  IMAD.IADD R11, R210, 0x1, -R10 ;  /* 0x00000001d20b7824 */ /* 0x000fe200078e0a0a */
[C---:B------:R-:W-:Y:S02]  /*fcb0*/  ISETP.GE.OR P2, PT, R10.reuse, R208, !P2 ;  /* 0x000000d00a00720c */ /* 0x040fe40005746670 */
[-C--:B------:R-:W-:Y:S02]  /*fcc0*/  ISETP.GE.OR P0, PT, R10, R211.reuse, !P0 ;  /* 0x000000d30a00720c */ /* 0x080fe40004706670 */
[----:B------:R-:W-:Y:S02]  /*fcd0*/  ISETP.GE.OR P4, PT, R13, R211, !P4 ;  /* 0x000000d30d00720c */ /* 0x000fe40006786670 */
[----:B------:R-:W-:Y:S02]  /*fce0*/  IADD3 R10, R210, -R14, RZ ;  /* 0x8000000ed20a7210 */ /* 0x000fe40007ffe0ff */
[----:B------:R-:W-:Y:S02]  /*fcf0*/  IABS R6, R6 ;  /* 0x0000000600067213 */ /* 0x000fe40000000000 */
[----:B------:R-:W-:Y:S02]  /*fd00*/  FSEL R143, R238, -INF , !P4 ;  /* 0xff800000ee8f7808 */ /* 0x000fe40006000000 */
[----:B------:R-:W-:Y:S02]  /*fd10*/  FSEL R173, R232, -INF , !P0 ;  /* 0xff800000e8ad7808 */ /* 0x000fe40004000000 */
[----:B------:R-:W-:Y:S02]  /*fd20*/  FSEL R230, R230, -INF , !P5 ;  /* 0xff800000e6e67808 */ /* 0x000fe40006800000 */
[----:B------:R-:W-:Y:S02]  /*fd30*/  IABS R10, R10 ;  /* 0x0000000a000a7213 */ /* 0x000fe40000000000 */
[----:B------:R-:W-:Y:S02]  /*fd40*/  I2FP.F32.S32 R6, R6 ;  /* 0x0000000600067245 */ /* 0x000fe40000201400 */
[-C--:B------:R-:W-:Y:S02]  /*fd50*/  ISETP.GE.AND P0, PT, R14, R209.reuse, PT ;  /* 0x000000d10e00720c */ /* 0x080fe40003f06270 */
[----:B------:R-:W-:Y:S01]  /*fd60*/  ISETP.GE.AND P4, PT, R12, R212, PT ;  /* 0x000000d40c00720c */ /* 0x000fe20003f86270 */
[----:B------:R-:W-:Y:S01]  /*fd70*/  FFMA.FTZ R239, R6, -UR23, R239 ;  /* 0x8000001706ef7c23 */ /* 0x000fe200080100ef */
[----:B------:R-:W-:Y:S01]  /*fd80*/  ISETP.GE.AND P5, PT, R12, R209, PT ;  /* 0x000000d10c00720c */ /* 0x000fe20003fa6270 */
[----:B------:R-:W-:Y:S01]  /*fd90*/  VIADD R6, R4, 0x21 ;  /* 0x0000002104067836 */ /* 0x000fe20000000000 */
[----:B------:R-:W-:Y:S02]  /*fda0*/  I2FP.F32.S32 R10, R10 ;  /* 0x0000000a000a7245 */ /* 0x000fe40000201400 */
[-C--:B------:R-:W-:Y:S01]  /*fdb0*/  ISETP.GE.OR P0, PT, R14, R208.reuse, !P0 ;  /* 0x000000d00e00720c */ /* 0x080fe20004706670 */
[----:B------:R-:W-:Y:S01]  /*fdc0*/  IMAD.IADD R3, R213, 0x1, -R6 ;  /* 0x00000001d5037824 */ /* 0x000fe200078e0a06 */
[----:B------:R-:W-:Y:S01]  /*fdd0*/  ISETP.GE.OR P4, PT, R12, R211, !P4 ;  /* 0x000000d30c00720c */ /* 0x000fe20006786670 */
[----:B------:R-:W-:Y:S01]  /*fde0*/  FFMA.FTZ R233, R10, -UR23, R233 ;  /* 0x800000170ae97c23 */ /* 0x000fe200080100e9 */
[----:B------:R-:W-:Y:S01]  /*fdf0*/  ISETP.GE.OR P5, PT, R12, R208, !P5 ;  /* 0x000000d00c00720c */ /* 0x000fe20006fa6670 */
[----:B------:R-:W-:Y:S01]  /*fe00*/  IMAD.IADD R12, R210, 0x1, -R12 ;  /* 0x00000001d20c7824 */ /* 0x000fe200078e0a0c */
[----:B------:R-:W-:Y:S02]  /*fe10*/  IABS R14, R15 ;  /* 0x0000000f000e7213 */ /* 0x000fe40000000000 */
[----:B------:R-:W-:Y:S02]  /*fe20*/  IABS R16, R16 ;  /* 0x0000001000107213 */ /* 0x000fe40000000000 */
[----:B------:R-:W-:Y:S02]  /*fe30*/  FSEL R10, R227, -INF , !P1 ;  /* 0xff800000e30a7808 */ /* 0x000fe40004800000 */
[----:B------:R-:W-:Y:S02]  /*fe40*/  I2FP.F32.S32 R14, R14 ;  /* 0x0000000e000e7245 */ /* 0x000fe40000201400 */
[----:B------:R-:W-:Y:S02]  /*fe50*/  I2FP.F32.S32 R16, R16 ;  /* 0x0000001000107245 */ /* 0x000fe40000201400 */
[C---:B------:R-:W-:Y:S01]  /*fe60*/  ISETP.GE.AND P1, PT, R13.reuse, R209, PT ;  /* 0x000000d10d00720c */ /* 0x040fe20003f26270 */
[----:B------:R-:W-:Y:S01]  /*fe70*/  FFMA.FTZ R243, R14, -UR23, R243 ;  /* 0x800000170ef37c23 */ /* 0x000fe200080100f3 */
[----:B------:R-:W-:Y:S01]  /*fe80*/  IABS R12, R12 ;  /* 0x0000000c000c7213 */ /* 0x000fe20000000000 */
[----:B------:R-:W-:Y:S01]  /*fe90*/  FFMA.FTZ R231, R16, -UR23, R231 ;  /* 0x8000001710e77c23 */ /* 0x000fe200080100e7 */
[----:B------:R-:W-:Y:S01]  /*fea0*/  IABS R11, R11 ;  /* 0x0000000b000b7213 */ /* 0x000fe20000000000 */
[----:B------:R-:W-:Y:S01]  /*feb0*/  VIADD R14, R4, 0x28 ;  /* 0x00000028040e7836 */ /* 0x000fe20000000000 */
[----:B------:R-:W-:Y:S01]  /*fec0*/  ISETP.GE.OR P1, PT, R13, R208, !P1 ;  /* 0x000000d00d00720c */ /* 0x000fe20004f26670 */
[----:B------:R-:W-:Y:S01]  /*fed0*/  IMAD.IADD R13, R210, 0x1, -R13 ;  /* 0x00000001d20d7824 */ /* 0x000fe200078e0a0d */
[----:B------:R-:W-:Y:S02]  /*fee0*/  I2FP.F32.S32 R12, R12 ;  /* 0x0000000c000c7245 */ /* 0x000fe40000201400 */
[----:B------:R-:W-:Y:S02]  /*fef0*/  IABS R3, R3 ;  /* 0x0000000300037213 */ /* 0x000fe40000000000 */
[----:B------:R-:W-:Y:S01]  /*ff00*/  I2FP.F32.S32 R11, R11 ;  /* 0x0000000b000b7245 */ /* 0x000fe20000201400 */
[----:B------:R-:W-:Y:S01]  /*ff10*/  FFMA.FTZ R237, R12, -UR23, R237 ;  /* 0x800000170ced7c23 */ /* 0x000fe200080100ed */
[----:B------:R-:W-:Y:S02]  /*ff20*/  I2FP.F32.S32 R3, R3 ;  /* 0x0000000300037245 */ /* 0x000fe40000201400 */
[----:B------:R-:W-:Y:S01]  /*ff30*/  FSEL R141, R239, -INF , !P4 ;  /* 0xff800000ef8d7808 */ /* 0x000fe20006000000 */
[----:B------:R-:W-:Y:S01]  /*ff40*/  FFMA.FTZ R234, R11, -UR23, R234 ;  /* 0x800000170bea7c23 */ /* 0x000fe200080100ea */
[----:B------:R-:W-:Y:S01]  /*ff50*/  FSEL R12, R231, -INF , !P6 ;  /* 0xff800000e70c7808 */ /* 0x000fe20007000000 */
[----:B------:R-:W-:Y:S01]  /*ff60*/  FFMA.FTZ R244, R3, -UR23, R244 ;  /* 0x8000001703f47c23 */ /* 0x000fe200080100f4 */
[C---:B------:R-:W-:Y:S01]  /*ff70*/  IADD3 R15, R213.reuse, -R14, RZ ;  /* 0x8000000ed50f7210 */ /* 0x040fe20007ffe0ff */
[----:B------:R-:W-:Y:S01]  /*ff80*/  VIADD R3, R4, 0x30 ;  /* 0x0000003004037836 */ /* 0x000fe20000000000 */
[----:B------:R-:W-:Y:S02]  /*ff90*/  IABS R13, R13 ;  /* 0x0000000d000d7213 */ /* 0x000fe40000000000 */
[-C--:B------:R-:W-:Y:S02]  /*ffa0*/  ISETP.GE.AND P4, PT, R8, R212.reuse, PT ;  /* 0x000000d40800720c */ /* 0x080fe40003f86270 */
[-C--:B------:R-:W-:Y:S02]  /*ffb0*/  ISETP.GE.AND P6, PT, R6, R212.reuse, PT ;  /* 0x000000d40600720c */ /* 0x080fe40003fc6270 */
[----:B------:R-:W-:Y:S02]  /*ffc0*/  IADD3 R11, R4, 0x29, RZ ;  /* 0x00000029040b7810 */ /* 0x000fe40007ffe0ff */
[----:B------:R-:W-:Y:S02]  /*ffd0*/  I2FP.F32.S32 R13, R13 ;  /* 0x0000000d000d7245 */ /* 0x000fe40000201400 */
[----:B------:R-:W-:Y:S01]  /*ffe0*/  IABS R15, R15 ;  /* 0x0000000f000f7213 */ /* 0x000fe20000000000 */
[----:B------:R-:W-:Y:S01]  /*fff0*/  IMAD.IADD R20, R213, 0x1, -R11 ;  /* 0x00000001d5147824 */ /* 0x000fe200078e0a0b */
[-C--:B------:R-:W-:Y:S01]  /*10000*/  ISETP.GE.OR P4, PT, R8, R211.reuse, !P4 ;  /* 0x000000d30800720c */ /* 0x080fe20006786670 */
[----:B------:R-:W-:Y:S01]  /*10010*/  FFMA.FTZ R236, R13, -UR23, R236 ;  /* 0x800000170dec7c23 */ /* 0x000fe200080100ec */
[----:B------:R-:W-:Y:S01]  /*10020*/  ISETP.GE.OR P6, PT, R6, R211, !P6 ;  /* 0x000000d30600720c */ /* 0x000fe200077c6670 */
[----:B------:R-:W-:Y:S01]  /*10030*/  VIADD R13, R4, 0x38 ;  /* 0x00000038040d7836 */ /* 0x000fe20000000000 */
[----:B------:R-:W-:Y:S02]  /*10040*/  I2FP.F32.S32 R15, R15 ;  /* 0x0000000f000f7245 */ /* 0x000fe40000201400 */
[----:B------:R-:W-:Y:S02]  /*10050*/  FSEL R161, R243, -INF , !P4 ;  /* 0xff800000f3a17808 */ /* 0x000fe40006000000 */
[----:B------:R-:W-:Y:S01]  /*10060*/  FSEL R159, R244, -INF , !P6 ;  /* 0xff800000f49f7808 */ /* 0x000fe20007000000 */
[----:B------:R-:W-:Y:S01]  /*10070*/  FFMA.FTZ R246, R15, -UR23, R246 ;  /* 0x800000170ff67c23 */ /* 0x000fe200080100f6 */
[----:B------:R-:W-:Y:S01]  /*10080*/  ISETP.GE.AND P4, PT, R8, R209, PT ;  /* 0x000000d10800720c */ /* 0x000fe20003f86270 */
[----:B------:R-:W-:Y:S01]  /*10090*/  VIADD R15, R4, 0x31 ;  /* 0x00000031040f7836 */ /* 0x000fe20000000000 */
[----:B------:R-:W-:Y:S01]  /*100a0*/  ISETP.GE.AND P6, PT, R14, R212, PT ;  /* 0x000000d40e00720c */ /* 0x000fe20003fc6270 */
[----:B------:R-:W-:Y:S01]  /*100b0*/  VIADD R4, R4, 0x39 ;  /* 0x0000003904047836 */ /* 0x000fe20000000000 */
[----:B------:R-:W-:Y:S02]  /*100c0*/  IABS R20, R20 ;  /* 0x0000001400147213 */ /* 0x000fe40000000000 */
[----:B------:R-:W-:Y:S02]  /*100d0*/  FSEL R142, R236, -INF , !P1 ;  /* 0xff800000ec8e7808 */ /* 0x000fe40004800000 */
[----:B------:R-:W-:Y:S02]  /*100e0*/  FSEL R140, R237, -INF , !P5 ;  /* 0xff800000ed8c7808 */ /* 0x000fe40006800000 */
[----:B------:R-:W-:Y:S02]  /*100f0*/  ISETP.GE.OR P4, PT, R8, R208, !P4 ;  /* 0x000000d00800720c */ /* 0x000fe40006786670 */
[----:B------:R-:W-:Y:S02]  /*10100*/  ISETP.GE.OR P6, PT, R14, R211, !P6 ;  /* 0x000000d30e00720c */ /* 0x000fe400077c6670 */
[C---:B------:R-:W-:Y:S01]  /*10110*/  IADD3 R21, R210.reuse, -R8, RZ ;  /* 0x80000008d2157210 */ /* 0x040fe20007ffe0ff */
[----:B------:R-:W-:Y:S01]  /*10120*/  IMAD.IADD R8, R210, 0x1, -R6 ;  /* 0x00000001d2087824 */ /* 0x000fe200078e0a06 */
[C---:B------:R-:W-:Y:S02]  /*10130*/  ISETP.GE.AND P1, PT, R3.reuse, R212, PT ;  /* 0x000000d40300720c */ /* 0x040fe40003f26270 */
[C---:B------:R-:W-:Y:S02]  /*10140*/  ISETP.GE.AND P5, PT, R3.reuse, R209, PT ;  /* 0x000000d10300720c */ /* 0x040fe40003fa6270 */
[----:B------:R-:W-:Y:S02]  /*10150*/  I2FP.F32.S32 R20, R20 ;  /* 0x0000001400147245 */ /* 0x000fe40000201400 */
[----:B------:R-:W-:Y:S02]  /*10160*/  FSEL R157, R246, -INF , !P6 ;  /* 0xff800000f69d7808 */ /* 0x000fe40007000000 */
[C---:B------:R-:W-:Y:S01]  /*10170*/  ISETP.GE.OR P1, PT, R3.reuse, R211, !P1 ;  /* 0x000000d30300720c */ /* 0x040fe20004f26670 */
[----:B------:R-:W-:Y:S01]  /*10180*/  FFMA.FTZ R247, R20, -UR23, R247 ;  /* 0x8000001714f77c23 */ /* 0x000fe200080100f7 */
[----:B------:R-:W-:Y:S02]  /*10190*/  ISETP.GE.OR P5, PT, R3, R208, !P5 ;  /* 0x000000d00300720c */ /* 0x000fe40006fa6670 */
[----:B------:R-:W-:Y:S02]  /*101a0*/  ISETP.GE.AND P6, PT, R11, R212, PT ;  /* 0x000000d40b00720c */ /* 0x000fe40003fc6270 */
[----:B------:R-:W-:Y:S01]  /*101b0*/  IADD3 R16, R213, -R3, RZ ;  /* 0x80000003d5107210 */ /* 0x000fe20007ffe0ff */
[----:B------:R-:W-:Y:S01]  /*101c0*/  IMAD.IADD R3, R210, 0x1, -R3 ;  /* 0x00000001d2037824 */ /* 0x000fe200078e0a03 */
[----:B------:R-:W-:Y:S02]  /*101d0*/  IABS R8, R8 ;  /* 0x0000000800087213 */ /* 0x000fe40000000000 */
[----:B------:R-:W-:Y:S02]  /*101e0*/  ISETP.GE.OR P6, PT, R11, R211, !P6 ;  /* 0x000000d30b00720c */ /* 0x000fe400077c6670 */
[----:B------:R-:W-:Y:S02]  /*101f0*/  I2FP.F32.S32 R8, R8 ;  /* 0x0000000800087245 */ /* 0x000fe40000201400 */
[----:B------:R-:W-:Y:S02]  /*10200*/  IABS R3, R3 ;  /* 0x0000000300037213 */ /* 0x000fe40000000000 */
[----:B------:R-:W-:Y:S01]  /*10210*/  FSEL R155, R247, -INF , !P6 ;  /* 0xff800000f79b7808 */ /* 0x000fe20007000000 */
[----:B------:R-:W-:Y:S01]  /*10220*/  FFMA.FTZ R241, R8, -UR23, R241 ;  /* 0x8000001708f17c23 */ /* 0x000fe200080100f1 */
[----:B------:R-:W-:Y:S02]  /*10230*/  ISETP.GE.AND P6, PT, R11, R209, PT ;  /* 0x000000d10b00720c */ /* 0x000fe40003fc6270 */
[----:B------:R-:W-:Y:S02]  /*10240*/  I2FP.F32.S32 R3, R3 ;  /* 0x0000000300037245 */ /* 0x000fe40000201400 */
[----:B------:R-:W-:Y:S02]  /*10250*/  FMNMX.FTZ R8, R9, R0, !PT ;  /* 0x0000000009087209 */ /* 0x000fe40007810000 */
[----:B------:R-:W-:Y:S01]  /*10260*/  FSEL R162, R234, -INF , !P2 ;  /* 0xff800000eaa27808 */ /* 0x000fe20005000000 */
[----:B------:R-:W-:Y:S01]  /*10270*/  FFMA.FTZ R250, R3, -UR23, R250 ;  /* 0x8000001703fa7c23 */ /* 0x000fe200080100fa */
[----:B------:R-:W-:Y:S02]  /*10280*/  ISETP.GE.OR P6, PT, R11, R208, !P6 ;  /* 0x000000d00b00720c */ /* 0x000fe400077c6670 */
[----:B------:R-:W-:Y:S02]  /*10290*/  ISETP.GE.AND P2, PT, R6, R209, PT ;  /* 0x000000d10600720c */ /* 0x000fe40003f46270 */
[----:B------:R-:W-:Y:S02]  /*102a0*/  IADD3 R11, R210, -R11, RZ ;  /* 0x8000000bd20b7210 */ /* 0x000fe40007ffe0ff */
[----:B------:R-:W-:Y:S02]  /*102b0*/  FMNMX.FTZ R8, R7, R8, !PT ;  /* 0x0000000807087209 */ /* 0x000fe40007810000 */
[----:B------:R-:W-:Y:S02]  /*102c0*/  IABS R21, R21 ;  /* 0x0000001500157213 */ /* 0x000fe40000000000 */
[----:B------:R-:W-:Y:S02]  /*102d0*/  IABS R16, R16 ;  /* 0x0000001000107213 */ /* 0x000fe40000000000 */
[----:B------:R-:W-:Y:S02]  /*102e0*/  FMNMX.FTZ R3, R226, R2, !PT ;  /* 0x00000002e2037209 */ /* 0x000fe40007810000 */
[----:B------:R-:W-:Y:S02]  /*102f0*/  ISETP.GE.OR P2, PT, R6, R208, !P2 ;  /* 0x000000d00600720c */ /* 0x000fe40005746670 */
[----:B------:R-:W-:Y:S02]  /*10300*/  IABS R11, R11 ;  /* 0x0000000b000b7213 */ /* 0x000fe40000000000 */
[----:B------:R-:W-:Y:S02]  /*10310*/  I2FP.F32.S32 R21, R21 ;  /* 0x0000001500157245 */ /* 0x000fe40000201400 */
[----:B------:R-:W-:Y:S02]  /*10320*/  I2FP.F32.S32 R16, R16 ;  /* 0x0000001000107245 */ /* 0x000fe40000201400 */
[----:B------:R-:W-:Y:S01]  /*10330*/  IADD3 R6, R210, -R14, RZ ;  /* 0x8000000ed2067210 */ /* 0x000fe20007ffe0ff */
[----:B------:R-:W-:Y:S01]  /*10340*/  FFMA.FTZ R240, R21, -UR23, R240 ;  /* 0x8000001715f07c23 */ /* 0x000fe200080100f0 */
[----:B------:R-:W-:Y:S01]  /*10350*/  FMNMX.FTZ R8, R5, R8, !PT ;  /* 0x0000000805087209 */ /* 0x000fe20007810000 */
[----:B------:R-:W-:Y:S01]  /*10360*/  FFMA.FTZ R19, R16, -UR23, R19 ;  /* 0x8000001710137c23 */ /* 0x000fe20008010013 */
[----:B------:R-:W-:Y:S01]  /*10370*/  FMNMX.FTZ R3, R10, R3, !PT ;  /* 0x000000030a037209 */ /* 0x000fe20007810000 */
[----:B------:R-:W-:Y:S01]  /*10380*/  IMAD.IADD R16, R213, 0x1, -R15 ;  /* 0x00000001d5107824 */ /* 0x000fe200078e0a0f */
[----:B------:R-:W-:Y:S02]  /*10390*/  I2FP.F32.S32 R11, R11 ;  /* 0x0000000b000b7245 */ /* 0x000fe40000201400 */
[----:B------:R-:W-:Y:S02]  /*103a0*/  FMNMX.FTZ R8, R229, R8, !PT ;  /* 0x00000008e5087209 */ /* 0x000fe40007810000 */
[----:B------:R-:W-:Y:S01]  /*103b0*/  IABS R6, R6 ;  /* 0x0000000600067213 */ /* 0x000fe20000000000 */
[----:B------:R-:W-:Y:S01]  /*103c0*/  FFMA.FTZ R242, R11, -UR23, R242 ;  /* 0x800000170bf27c23 */ /* 0x000fe200080100f2 */
[----:B------:R-:W-:Y:S02]  /*103d0*/  FMNMX.FTZ R3, R230, R3, !PT ;  /* 0x00000003e6037209 */ /* 0x000fe40007810000 */
[----:B------:R-:W-:Y:S02]  /*103e0*/  FMNMX.FTZ R8, R173, R8, !PT ;  /* 0x00000008ad087209 */ /* 0x000fe40007810000 */
[----:B------:R-:W-:Y:S02]  /*103f0*/  I2FP.F32.S32 R6, R6 ;  /* 0x0000000600067245 */ /* 0x000fe40000201400 */
[----:B------:R-:W-:Y:S01]  /*10400*/  FMNMX.FTZ R11, R12, R3, !PT ;  /* 0x000000030c0b7209 */ /* 0x000fe20007810000 */
[--C-:B------:R-:W-:Y:S01]  /*10410*/  IMAD.IADD R3, R210, 0x1, -R4.reuse ;  /* 0x00000001d2037824 */ /* 0x100fe200078e0a04 */
[----:B------:R-:W-:Y:S01]  /*10420*/  FSEL R153, R19, -INF , !P1 ;  /* 0xff80000013997808 */ /* 0x000fe20004800000 */
[----:B------:R-:W-:Y:S01]  /*10430*/  FFMA.FTZ R245, R6, -UR23, R245 ;  /* 0x8000001706f57c23 */ /* 0x000fe200080100f5 */
[----:B------:R-:W-:Y:S01]  /*10440*/  FSEL R158, R240, -INF , !P4 ;  /* 0xff800000f09e7808 */ /* 0x000fe20006000000 */
[----:B------:R-:W-:Y:S01]  /*10450*/  IMAD.IADD R6, R213, 0x1, -R4 ;  /* 0x00000001d5067824 */ /* 0x000fe200078e0a04 */
[C---:B------:R-:W-:Y:S02]  /*10460*/  ISETP.GE.AND P1, PT, R15.reuse, R212, PT ;  /* 0x000000d40f00720c */ /* 0x040fe40003f26270 */
[----:B------:R-:W-:Y:S02]  /*10470*/  ISETP.GE.AND P4, PT, R15, R209, PT ;  /* 0x000000d10f00720c */ /* 0x000fe40003f86270 */
[----:B------:R-:W-:Y:S02]  /*10480*/  FMNMX.FTZ R8, R163, R8, !PT ;  /* 0x00000008a3087209 */ /* 0x000fe40007810000 */
[----:B------:R-:W-:Y:S02]  /*10490*/  FSEL R160, R233, -INF , !P0 ;  /* 0xff800000e9a07808 */ /* 0x000fe40004000000 */
[----:B------:R-:W-:Y:S02]  /*104a0*/  FMNMX.FTZ R11, R162, R11, !PT ;  /* 0x0000000ba20b7209 */ /* 0x000fe40007810000 */
[C---:B------:R-:W-:Y:S02]  /*104b0*/  ISETP.GE.OR P1, PT, R15.reuse, R211, !P1 ;  /* 0x000000d30f00720c */ /* 0x040fe40004f26670 */
[----:B------:R-:W-:Y:S02]  /*104c0*/  ISETP.GE.OR P4, PT, R15, R208, !P4 ;  /* 0x000000d00f00720c */ /* 0x000fe40006786670 */
[----:B------:R-:W-:Y:S02]  /*104d0*/  ISETP.GE.AND P0, PT, R14, R209, PT ;  /* 0x000000d10e00720c */ /* 0x000fe40003f06270 */
[----:B------:R-:W-:Y:S02]  /*104e0*/  FMNMX.FTZ R8, R143, R8, !PT ;  /* 0x000000088f087209 */ /* 0x000fe40007810000 */
[----:B------:R-:W-:Y:S02]  /*104f0*/  IADD3 R15, R210, -R15, RZ ;  /* 0x8000000fd20f7210 */ /* 0x000fe40007ffe0ff */
[----:B------:R-:W-:Y:S02]  /*10500*/  IABS R16, R16 ;  /* 0x0000001000107213 */ /* 0x000fe40000000000 */
[----:B------:R-:W-:Y:S02]  /*10510*/  FMNMX.FTZ R11, R160, R11, !PT ;  /* 0x0000000ba00b7209 */ /* 0x000fe40007810000 */
[----:B------:R-:W-:Y:S01]  /*10520*/  ISETP.GE.OR P0, PT, R14, R208, !P0 ;  /* 0x000000d00e00720c */ /* 0x000fe20004706670 */
[----:B------:R-:W-:Y:S01]  /*10530*/  IMAD.IADD R14, R213, 0x1, -R13 ;  /* 0x00000001d50e7824 */ /* 0x000fe200078e0a0d */
[----:B------:R-:W-:Y:S02]  /*10540*/  IABS R6, R6 ;  /* 0x0000000600067213 */ /* 0x000fe40000000000 */
[----:B------:R-:W-:Y:S02]  /*10550*/  IABS R15, R15 ;  /* 0x0000000f000f7213 */ /* 0x000fe40000000000 */
[----:B------:R-:W-:Y:S02]  /*10560*/  FMNMX.FTZ R8, R141, R8, !PT ;  /* 0x000000088d087209 */ /* 0x000fe40007810000 */
[----:B------:R-:W-:Y:S02]  /*10570*/  I2FP.F32.S32 R16, R16 ;  /* 0x0000001000107245 */ /* 0x000fe40000201400 */
[----:B------:R-:W-:Y:S02]  /*10580*/  FMNMX.FTZ R11, R142, R11, !PT ;  /* 0x0000000b8e0b7209 */ /* 0x000fe40007810000 */
[----:B------:R-:W-:Y:S01]  /*10590*/  I2FP.F32.S32 R19, R6 ;  /* 0x0000000600137245 */ /* 0x000fe20000201400 */
[----:B------:R-:W-:Y:S01]  /*105a0*/  FFMA.FTZ R17, R16, -UR23, R17 ;  /* 0x8000001710117c23 */ /* 0x000fe20008010011 */
[----:B------:R-:W-:Y:S02]  /*105b0*/  I2FP.F32.S32 R6, R15 ;  /* 0x0000000f00067245 */ /* 0x000fe40000201400 */
[----:B------:R-:W-:Y:S01]  /*105c0*/  FMNMX.FTZ R8, R161, R8, !PT ;  /* 0x00000008a1087209 */ /* 0x000fe20007810000 */
[----:B------:R-:W-:Y:S01]  /*105d0*/  FFMA.FTZ R252, R19, -UR23, R252 ;  /* 0x8000001713fc7c23 */ /* 0x000fe200080100fc */
[----:B------:R-:W-:Y:S01]  /*105e0*/  FMNMX.FTZ R11, R140, R11, !PT ;  /* 0x0000000b8c0b7209 */ /* 0x000fe20007810000 */
[----:B------:R-:W-:Y:S01]  /*105f0*/  FFMA.FTZ R251, R6, -UR23, R251 ;  /* 0x8000001706fb7c23 */ /* 0x000fe200080100fb */
[----:B------:R-:W-:Y:S01]  /*10600*/  IABS R14, R14 ;  /* 0x0000000e000e7213 */ /* 0x000fe20000000000 */
[----:B------:R-:W-:Y:S01]  /*10610*/  IMAD.IADD R6, R210, 0x1, -R13 ;  /* 0x00000001d2067824 */ /* 0x000fe200078e0a0d */
[----:B------:R-:W-:Y:S02]  /*10620*/  FMNMX.FTZ R8, R159, R8, !PT ;  /* 0x000000089f087209 */ /* 0x000fe40007810000 */
[----:B------:R-:W-:Y:S02]  /*10630*/  I2FP.F32.S32 R21, R14 ;  /* 0x0000000e00157245 */ /* 0x000fe40000201400 */
[----:B------:R-:W-:Y:S02]  /*10640*/  FSEL R156, R241, -INF , !P2 ;  /* 0xff800000f19c7808 */ /* 0x000fe40005000000 */
[----:B------:R-:W-:Y:S01]  /*10650*/  FMNMX.FTZ R11, R158, R11, !PT ;  /* 0x0000000b9e0b7209 */ /* 0x000fe20007810000 */
[----:B------:R-:W-:Y:S01]  /*10660*/  FFMA.FTZ R18, R21, -UR23, R18 ;  /* 0x8000001715127c23 */ /* 0x000fe20008010012 */
[----:B------:R-:W-:Y:S01]  /*10670*/  FSEL R151, R17, -INF , !P1 ;  /* 0xff80000011977808 */ /* 0x000fe20004800000 */
[----:B------:R-:W-:Y:S01]  /*10680*/  LDSM.16.MT88.4 R20, [R194+0xc000] ;  /* 0x00c00000c214783b */ /* 0x000fe20000004200 */
[----:B------:R-:W-:Y:S02]  /*10690*/  ISETP.GE.AND P1, PT, R13, R212, PT ;  /* 0x000000d40d00720c */ /* 0x000fe40003f26270 */
[----:B------:R-:W-:Y:S02]  /*106a0*/  FMNMX.FTZ R8, R157, R8, !PT ;  /* 0x000000089d087209 */ /* 0x000fe40007810000 */
[----:B------:R-:W-:Y:S02]  /*106b0*/  FSEL R154, R245, -INF , !P0 ;  /* 0xff800000f59a7808 */ /* 0x000fe40004000000 */
[----:B------:R-:W-:Y:S02]  /*106c0*/  FMNMX.FTZ R11, R156, R11, !PT ;  /* 0x0000000b9c0b7209 */ /* 0x000fe40007810000 */
[----:B------:R-:W-:Y:S02]  /*106d0*/  ISETP.GE.OR P1, PT, R13, R211, !P1 ;  /* 0x000000d30d00720c */ /* 0x000fe40004f26670 */
[----:B------:R-:W-:Y:S02]  /*106e0*/  IABS R6, R6 ;  /* 0x0000000600067213 */ /* 0x000fe40000000000 */
[----:B------:R-:W-:Y:S02]  /*106f0*/  FMNMX.FTZ R8, R155, R8, !PT ;  /* 0x000000089b087209 */ /* 0x000fe40007810000 */
[----:B------:R-:W-:Y:S02]  /*10700*/  ISETP.GE.AND P2, PT, R13, R209, PT ;  /* 0x000000d10d00720c */ /* 0x000fe40003f46270 */
[----:B------:R-:W-:Y:S02]  /*10710*/  FSEL R152, R242, -INF , !P6 ;  /* 0xff800000f2987808 */ /* 0x000fe40007000000 */
[----:B------:R-:W-:Y:S02]  /*10720*/  FMNMX.FTZ R11, R154, R11, !PT ;  /* 0x0000000b9a0b7209 */ /* 0x000fe40007810000 */
[----:B------:R-:W-:Y:S02]  /*10730*/  FSEL R149, R18, -INF , !P1 ;  /* 0xff80000012957808 */ /* 0x000fe40004800000 */
[----:B------:R-:W-:Y:S02]  /*10740*/  I2FP.F32.S32 R6, R6 ;  /* 0x0000000600067245 */ /* 0x000fe40000201400 */
[----:B------:R-:W-:Y:S02]  /*10750*/  IABS R3, R3 ;  /* 0x0000000300037213 */ /* 0x000fe40000000000 */
[----:B------:R-:W-:Y:S01]  /*10760*/  FMNMX.FTZ R8, R153, R8, !PT ;  /* 0x0000000899087209 */ /* 0x000fe20007810000 */
[----:B------:R-:W-:Y:S01]  /*10770*/  FFMA.FTZ R249, R6, -UR23, R249 ;  /* 0x8000001706f97c23 */ /* 0x000fe200080100f9 */
[----:B------:R-:W-:Y:S02]  /*10780*/  ISETP.GE.OR P2, PT, R13, R208, !P2 ;  /* 0x000000d00d00720c */ /* 0x000fe40005746670 */
[----:B------:R-:W-:Y:S02]  /*10790*/  ISETP.GE.AND P1, PT, R4, R212, PT ;  /* 0x000000d40400720c */ /* 0x000fe40003f26270 */
[----:B------:R-:W-:Y:S02]  /*107a0*/  FSEL R148, R250, -INF , !P5 ;  /* 0xff800000fa947808 */ /* 0x000fe40006800000 */
[----:B------:R-:W-:Y:S02]  /*107b0*/  FMNMX.FTZ R13, R152, R11, !PT ;  /* 0x0000000b980d7209 */ /* 0x000fe40007810000 */
[----:B------:R-:W-:Y:S02]  /*107c0*/  I2FP.F32.S32 R3, R3 ;  /* 0x0000000300037245 */ /* 0x000fe40000201400 */
[----:B------:R-:W-:Y:S02]  /*107d0*/  FMNMX.FTZ R8, R151, R8, !PT ;  /* 0x0000000897087209 */ /* 0x000fe40007810000 */
[----:B------:R-:W-:Y:S01]  /*107e0*/  ISETP.GE.OR P1, PT, R4, R211, !P1 ;  /* 0x000000d30400720c */ /* 0x000fe20004f26670 */
[----:B------:R-:W-:Y:S01]  /*107f0*/  FFMA.FTZ R248, R3, -UR23, R248 ;  /* 0x8000001703f87c23 */ /* 0x000fe200080100f8 */
[----:B------:R-:W-:Y:S02]  /*10800*/  FSEL R146, R251, -INF , !P4 ;  /* 0xff800000fb927808 */ /* 0x000fe40006000000 */
[----:B------:R-:W-:Y:S02]  /*10810*/  FMNMX.FTZ R13, R148, R13, !PT ;  /* 0x0000000d940d7209 */ /* 0x000fe40007810000 */
[----:B------:R-:W-:Y:S02]  /*10820*/  ISETP.GE.AND P0, PT, R4, R209, PT ;  /* 0x000000d10400720c */ /* 0x000fe40003f06270 */
[----:B------:R-:W-:Y:S02]  /*10830*/  FSEL R147, R252, -INF , !P1 ;  /* 0xff800000fc937808 */ /* 0x000fe40004800000 */
        /* <DEDUP_REMOVED lines=386> */
.L_x_5812:
        /* <DEDUP_REMOVED lines=264> */
.L_x_5817:
[----:B------:R-:W-:Y:S01]  /*130e0*/  S2UR UR4, SR_CTAID.Z ;  /* 0x00000000000479c3 */ /* 0x000fe20000002700 */
[----:B------:R-:W-:Y:S01]  /*130f0*/  ULDC UR6, c[0x0][0x270] ;  /* 0x00009c0000067ab9 */ /* 0x000fe20000000800 */
[----:B------:R-:W-:-:S06]  /*13100*/  ULDC UR10, c[0x0][0x2c4] ;  /* 0x0000b100000a7ab9 */ /* 0x000fcc0000000800 */
[----:B------:R-:W1:Y:S02]  /*13110*/  S2UR UR14, SR_CTAID.Y ;  /* 0x00000000000e79c3 */ /* 0x000e640000002600 */
[----:B-1----:R-:W-:-:S04]  /*13120*/  UIMAD UR6, UR14, UR6, UR4 ;  /* 0x000000060e0672a4 */ /* 0x002fc8000f8e0204 */
[----:B------:R-:W-:-:S12]  /*13130*/  UIMAD UR10, UR6, UR10, URZ ;  /* 0x0000000a060a72a4 */ /* 0x000fd8000f8e023f */
.L_x_5818:
        /* <DEDUP_REMOVED lines=43> */
.L_x_5820:
[----:B------:R-:W-:Y:S05]  /*133f0*/  BSYNC B0 ;  /* 0x0000000000007941 */ /* 0x000fea0003800000 */
.L_x_5819:
        /* <DEDUP_REMOVED lines=51> */
.L_x_5822:
[----:B------:R-:W-:Y:S05]  /*13730*/  BSYNC B0 ;  /* 0x0000000000007941 */ /* 0x000fea0003800000 */
.L_x_5821:
        /* <DEDUP_REMOVED lines=23> */
.L_x_5824:
[----:B------:R-:W-:Y:S05]  /*138b0*/  BSYNC B0 ;  /* 0x0000000000007941 */ /* 0x000fea0003800000 */
.L_x_5823:
        /* <DEDUP_REMOVED lines=23> */
.L_x_5826:
[----:B------:R-:W-:Y:S05]  /*13a30*/  BSYNC B0 ;  /* 0x0000000000007941 */ /* 0x000fea0003800000 */
.L_x_5825:
        /* <DEDUP_REMOVED lines=23> */
.L_x_5827:
        /* <DEDUP_REMOVED lines=13> */
.L_x_7967:


//--------------------- .text._ZN5flash24flash_fwd_splitkv_kernelI23Flash_fwd_kernel_traitsILi192ELi64ELi64ELi4ELb0ELb0EN7cutlass10bfloat16_tE19Flash_kernel_traitsILi192ELi64ELi64ELi4ES3_EELb0ELb1ELb0ELb0ELb1ELb0ELb0ELb1EEEvNS_16Flash_fwd_paramsE --------------------------
	.section	.text._ZN5flash24flash_fwd_splitkv_kernelI23Flash_fwd_kernel_traitsILi192ELi64ELi64ELi4ELb0ELb0EN7cutlass10bfloat16_tE19Flash_kernel_traitsILi192ELi64ELi64ELi4ES3_EELb0ELb1ELb0ELb0ELb1ELb0ELb0ELb1EEEvNS_16Flash_fwd_paramsE,"ax",@progbits
	.align	128
        .global         _ZN5flash24flash_fwd_splitkv_kernelI23Flash_fwd_kernel_traitsILi192ELi64ELi64ELi4ELb0ELb0EN7cutlass10bfloat16_tE19Flash_kernel_traitsILi192ELi64ELi64ELi4ES3_EELb0ELb1ELb0ELb0ELb1ELb0ELb0ELb1EEEvNS_16Flash_fwd_paramsE
        .type           _ZN5flash24flash_fwd_splitkv_kernelI23Flash_fwd_kernel_traitsILi192ELi64ELi64ELi4ELb0ELb0EN7cutlass10bfloat16_tE19Flash_kernel_traitsILi192ELi64ELi64ELi4ES3_EELb0ELb1ELb0ELb0ELb1ELb0ELb0ELb1EEEvNS_16Flash_fwd_paramsE,@function
        .size           _ZN5flash24flash_fwd_splitkv_kernelI23Flash_fwd_kernel_traitsILi192ELi64ELi64ELi4ELb0ELb0EN7cutlass10bfloat16_tE19Flash_kernel_traitsILi192ELi64ELi64ELi4ES3_EELb0ELb1ELb0ELb0ELb1ELb0ELb0ELb1EEEvNS_16Flash_fwd_paramsE,(.L_x_7910 - _ZN5flash24flash_fwd_splitkv_kernelI23Flash_fwd_kernel_traitsILi192ELi64ELi64ELi4ELb0ELb0EN7cutlass10bfloat16_tE19Flash_kernel_traitsILi192ELi64ELi64ELi4ES3_EELb0ELb1ELb0ELb0ELb1ELb0ELb0ELb1EEEvNS_16Flash_fwd_paramsE)
        .other          _ZN5flash24flash_fwd_splitkv_kernelI23Flash_fwd_kernel_traitsILi192ELi64ELi64ELi4ELb0ELb0EN7cutlass10bfloat16_tE19Flash_kernel_traitsILi192ELi64ELi64ELi4ES3_EELb0ELb1ELb0ELb0ELb1ELb0ELb0ELb1EEEvNS_16Flash_fwd_paramsE,@"STO_CUDA_ENTRY STV_DEFAULT"
_ZN5flash24flash_fwd_splitkv_kernelI23Flash_fwd_kernel_traitsILi192ELi64ELi64ELi4ELb0ELb0EN7cutlass10bfloat16_tE19Flash_kernel_traitsILi192ELi64ELi64ELi4ES3_EELb0ELb1ELb0ELb0ELb1ELb0ELb0ELb1EEEvNS_16Flash_fwd_paramsE:
.text._ZN5flash24flash_fwd_splitkv_kernelI23Flash_fwd_kernel_traitsILi192ELi64ELi64ELi4ELb0ELb0EN7cutlass10bfloat16_tE19Flash_kernel_traitsILi192ELi64ELi64ELi4ES3_EELb0ELb1ELb0ELb0ELb1ELb0ELb0ELb1EEEvNS_16Flash_fwd_paramsE:
[----:B------:R-:W-:Y:S01]  /*0000*/  LDC R1, c[0x0][0x28] ;  /* 0x00000a00ff017b82 */ /* 0x000fe20000000800 */
[----:B------:R-:W1:Y:S07]  /*0010*/  S2R R207, SR_CTAID.X ;  /* 0x0000000000cf7919 */ /* 0x000e6e0000002500 */
[----:B------:R-:W2:Y:S01]  /*0020*/  LDC.64 R20, c[0x0][0x198] ;  /* 0x00006600ff147b82 */ /* 0x000ea20000000a00 */
[----:B------:R-:W-:Y:S01]  /*0030*/  BSSY B3, `(.L_x_5828) ;  /* 0x0000005000037945 */ /* 0x000fe20003800000 */
[----:B------:R-:W-:Y:S01]  /*0040*/  MOV R204, 0x80 ;  /* 0x0000008000cc7802 */ /* 0x000fe20000000f00 */
[----:B------:R-:W3:Y:S01]  /*0050*/  S2R R206, SR_CTAID.Y ;  /* 0x0000000000ce7919 */ /* 0x000ee20000002600 */
[----:B------:R-:W4:Y:S05]  /*0060*/  S2R R205, SR_CTAID.Z ;  /* 0x0000000000cd7919 */ /* 0x000f2a0000002700 */
[----:B-1234-:R-:W-:Y:S05]  /*0070*/  CALL.REL.NOINC `($_ZN5flash24flash_fwd_splitkv_kernelI23Flash_fwd_kernel_traitsILi192ELi64ELi64ELi4ELb0ELb0EN7cutlass10bfloat16_tE19Flash_kernel_traitsILi192ELi64ELi64ELi4ES3_EELb0ELb1ELb0ELb0ELb1ELb0ELb0ELb1EEEvNS_16Flash_fwd_paramsE$_ZN5flash30compute_attn_1rowblock_splitkvI23Flash_fwd_kernel_traitsILi192ELi64ELi64ELi4ELb0ELb0EN7cutlass10bfloat16_tE19Flash_kernel_traitsILi192ELi64ELi64ELi4ES3_EELb0ELb1ELb0ELb0ELb1ELb0ELb0ELb1ENS_16Flash_fwd_paramsEEEvRKT8_iiiii) ;  /* 0x0000000000087944 */ /* 0x01efea0003c00000 */
[----:B------:R-:W-:Y:S05]  /*0080*/  BSYNC B3 ;  /* 0x0000000000037941 */ /* 0x000fea0003800000 */
.L_x_5828:
[----:B------:R-:W-:Y:S05]  /*0090*/  EXIT ;  /* 0x000000000000794d */ /* 0x000fea0003800000 */
        .type           $_ZN5flash24flash_fwd_splitkv_kernelI23Flash_fwd_kernel_traitsILi192ELi64ELi64ELi4ELb0ELb0EN7cutlass10bfloat16_tE19Flash_kernel_traitsILi192ELi64ELi64ELi4ES3_EELb0ELb1ELb0ELb0ELb1ELb0ELb0ELb1EEEvNS_16Flash_fwd_paramsE$_ZN5flash30compute_attn_1rowblock_splitkvI23Flash_fwd_kernel_traitsILi192ELi64ELi64ELi4ELb0ELb0EN7cutlass10bfloat16_tE19Flash_kernel_traitsILi192ELi64ELi64ELi4ES3_EELb0ELb1ELb0ELb0ELb1ELb0ELb0ELb1ENS_16Flash_fwd_paramsEEEvRKT8_iiiii,@function
        .size           $_ZN5flash24flash_fwd_splitkv_kernelI23Flash_fwd_kernel_traitsILi192ELi64ELi64ELi4ELb0ELb0EN7cutlass10bfloat16_tE19Flash_kernel_traitsILi192ELi64ELi64ELi4ES3_EELb0ELb1ELb0ELb0ELb1ELb0ELb0ELb1EEEvNS_16Flash_fwd_paramsE$_ZN5flash30compute_attn_1rowblock_splitkvI23Flash_fwd_kernel_traitsILi192ELi64ELi64ELi4ELb0ELb0EN7cutlass10bfloat16_tE19Flash_kernel_traitsILi192ELi64ELi64ELi4ES3_EELb0ELb1ELb0ELb0ELb1ELb0ELb0ELb1ENS_16Flash_fwd_paramsEEEvRKT8_iiiii,(.L_x_7910 - $_ZN5flash24flash_fwd_splitkv_kernelI23Flash_fwd_kernel_traitsILi192ELi64ELi64ELi4ELb0ELb0EN7cutlass10bfloat16_tE19Flash_kernel_traitsILi192ELi64ELi64ELi4ES3_EELb0ELb1ELb0ELb0ELb1ELb0ELb0ELb1EEEvNS_16Flash_fwd_paramsE$_ZN5flash30compute_attn_1rowblock_splitkvI23Flash_fwd_kernel_traitsILi192ELi64ELi64ELi4ELb0ELb0EN7cutlass10bfloat16_tE19Flash_kernel_traitsILi192ELi64ELi64ELi4ES3_EELb0ELb1ELb0ELb0ELb1ELb0ELb0ELb1ENS_16Flash_fwd_paramsEEEvRKT8_iiiii)
$_ZN5flash24flash_fwd_splitkv_kernelI23Flash_fwd_kernel_traitsILi192ELi64ELi64ELi4ELb0ELb0EN7cutlass10bfloat16_tE19Flash_kernel_traitsILi192ELi64ELi64ELi4ES3_EELb0ELb1ELb0ELb0ELb1ELb0ELb0ELb1EEEvNS_16Flash_fwd_paramsE$_ZN5flash30compute_attn_1rowblock_splitkvI23Flash_fwd_kernel_traitsILi192ELi64ELi64ELi4ELb0ELb0EN7cutlass10bfloat16_tE19Flash_kernel_traitsILi192ELi64ELi64ELi4ES3_EELb0ELb1ELb0ELb0ELb1ELb0ELb0ELb1ENS_16Flash_fwd_paramsEEEvRKT8_iiiii:
        /* <DEDUP_REMOVED lines=28> */
.L_x_5830:
[----:B------:R-:W-:Y:S05]  /*0260*/  BSYNC B0 ;  /* 0x0000000000007941 */ /* 0x000fea0003800000 */
.L_x_5829:
        /* <DEDUP_REMOVED lines=8> */
.L_x_5832:
[----:B------:R3:W5:Y:S02]  /*02f0*/  LD.E R3, desc[UR6][R20.64+0xb8] ;  /* 0x0000b80614037980 */ /* 0x000764000c101900 */
.L_x_5833:
[----:B------:R-:W-:Y:S05]  /*0300*/  BSYNC B0 ;  /* 0x0000000000007941 */ /* 0x000fea0003800000 */
.L_x_5831:
        /* <DEDUP_REMOVED lines=10> */
.L_x_5835:
[----:B------:R-:W2:Y:S01]  /*03b0*/  LD.E.64 R2, desc[UR6][R20.64+0x108] ;  /* 0x0001080614027980 */ /* 0x000ea2000c101b00 */
[----:B------:R-:W-:Y:S01]  /*03c0*/  BSSY B0, `(.L_x_5837) ;  /* 0x0000006000007945 */ /* 0x000fe20003800000 */
[----:B------:R-:W-:Y:S01]  /*03d0*/  IMAD.MOV.U32 R69, RZ, RZ, RZ ;  /* 0x000000ffff457224 */ /* 0x000fe200078e00ff */
[----:B--2---:R-:W-:-:S04]  /*03e0*/  ISETP.NE.U32.AND P1, PT, R2, RZ, PT ;  /* 0x000000ff0200720c */ /* 0x004fc80003f25070 */
[----:B------:R-:W-:-:S13]  /*03f0*/  ISETP.NE.AND.EX P1, PT, R3, RZ, PT, P1 ;  /* 0x000000ff0300720c */ /* 0x000fda0003f25310 */
[----:B------:R-:W-:Y:S05]  /*0400*/  @!P1 BRA `(.L_x_5838) ;  /* 0x0000000000049947 */ /* 0x000fea0003800000 */
[----:B------:R2:W5:Y:S02]  /*0410*/  LD.E R69, desc[UR6][R20.64+0xbc] ;  /* 0x0000bc0614457980 */ /* 0x000564000c101900 */
.L_x_5838:
[----:B------:R-:W-:Y:S05]  /*0420*/  BSYNC B0 ;  /* 0x0000000000007941 */ /* 0x000fea0003800000 */
.L_x_5837:
[----:B-----5:R-:W-:Y:S02]  /*0430*/  IADD3 R69, R80, R69, RZ ;  /* 0x0000004550457210 */ /* 0x020fe40007ffe0ff */
.L_x_5836:
[----:B------:R-:W-:Y:S05]  /*0440*/  BSYNC B1 ;  /* 0x0000000000017941 */ /* 0x000fea0003800000 */
.L_x_5834:
[----:B------:R-:W-:Y:S01]  /*0450*/  IMAD.SHL.U32 R71, R207, 0x40, RZ ;  /* 0x00000040cf477824 */ /* 0x000fe200078e00ff */
[----:B------:R-:W-:Y:S01]  /*0460*/  MOV R2, R204 ;  /* 0x000000cc00027202 */ /* 0x000fe20000000f00 */
[----:B------:R-:W-:-:S03]  /*0470*/  IMAD.MOV.U32 R3, RZ, RZ, 0x0 ;  /* 0x00000000ff037424 */ /* 0x000fc600078e00ff */
[----:B------:R-:W-:-:S13]  /*0480*/  ISETP.GT.AND P1, PT, R208, R71, PT ;  /* 0x00000047d000720c */ /* 0x000fda0003f24270 */
[----:B-123--:R-:W-:Y:S05]  /*0490*/  @!P1 RET.REL.NODEC R2 `(_ZN5flash24flash_fwd_splitkv_kernelI23Flash_fwd_kernel_traitsILi192ELi64ELi64ELi4ELb0ELb0EN7cutlass10bfloat16_tE19Flash_kernel_traitsILi192ELi64ELi64ELi4ES3_EELb0ELb1ELb0ELb0ELb1ELb0ELb0ELb1EEEvNS_16Flash_fwd_paramsE) ;  /* 0xfffffff802d89950 */ /* 0x00efea0003c3ffff */
[----:B------:R-:W2:Y:S04]  /*04a0*/  LD.E R9, desc[UR6][R20.64+0xb8] ;  /* 0x0000b80614097980 */ /* 0x000ea8000c101900 */
[----:B------:R-:W3:Y:S04]  /*04b0*/  LD.E R7, desc[UR6][R20.64+0x184] ;  /* 0x0001840614077980 */ /* 0x000ee8000c101900 */
[----:B------:R-:W4:Y:S01]  /*04c0*/  LD.E R2, desc[UR6][R20.64+0x188] ;  /* 0x0001880614027980 */ /* 0x000f22000c101900 */
[C---:B------:R-:W-:Y:S02]  /*04d0*/  IADD3 R0, R69.reuse, R71, -R208 ;  /* 0x0000004745007210 */ /* 0x040fe40007ffe8d0 */
[----:B------:R-:W-:Y:S01]  /*04e0*/  IADD3 R3, -R208, 0x7f, R71 ;  /* 0x0000007fd0037810 */ /* 0x000fe20007ffe147 */
[----:B------:R-:W-:-:S02]  /*04f0*/  VIADD R5, R69, 0x3f ;  /* 0x0000003f45057836 */ /* 0x000fc40000000000 */
[----:B--2---:R-:W-:Y:S02]  /*0500*/  VIADD R9, R9, 0x3f ;  /* 0x0000003f09097836 */ /* 0x004fe40000000000 */
[----:B---3--:R-:W-:Y:S01]  /*0510*/  IMAD.IADD R7, R0, 0x1, -R7 ;  /* 0x0000000100077824 */ /* 0x008fe200078e0a07 */
[----:B----4-:R-:W-:Y:S02]  /*0520*/  IADD3 R3, R2, R3, R69 ;  /* 0x0000000302037210 */ /* 0x010fe40007ffe045 */
[----:B------:R-:W-:Y:S02]  /*0530*/  SHF.R.S32.HI R2, RZ, 0x1f, R5 ;  /* 0x0000001fff027819 */ /* 0x000fe40000011405 */
[----:B------:R-:W-:Y:S02]  /*0540*/  SHF.R.S32.HI R6, RZ, 0x1f, R9 ;  /* 0x0000001fff067819 */ /* 0x000fe40000011409 */
[----:B------:R-:W-:Y:S02]  /*0550*/  SHF.R.S32.HI R0, RZ, 0x1f, R3 ;  /* 0x0000001fff007819 */ /* 0x000fe40000011403 */
[----:B------:R-:W-:-:S02]  /*0560*/  SHF.R.S32.HI R4, RZ, 0x1f, R7 ;  /* 0x0000001fff047819 */ /* 0x000fc40000011407 */
[----:B------:R-:W-:Y:S02]  /*0570*/  LEA.HI R2, R2, R5, RZ, 0x6 ;  /* 0x0000000502027211 */ /* 0x000fe400078f30ff */
[----:B------:R-:W-:Y:S02]  /*0580*/  LEA.HI R6, R6, R9, RZ, 0x6 ;  /* 0x0000000906067211 */ /* 0x000fe400078f30ff */
[----:B------:R-:W-:Y:S02]  /*0590*/  LEA.HI R0, R0, R3, RZ, 0x6 ;  /* 0x0000000300007211 */ /* 0x000fe400078f30ff */
[----:B------:R-:W-:Y:S02]  /*05a0*/  LEA.HI R4, R4, R7, RZ, 0x6 ;  /* 0x0000000704047211 */ /* 0x000fe400078f30ff */
[----:B------:R-:W-:Y:S02]  /*05b0*/  SHF.R.S32.HI R2, RZ, 0x6, R2 ;  /* 0x00000006ff027819 */ /* 0x000fe40000011402 */
[----:B------:R-:W-:-:S02]  /*05c0*/  SHF.R.S32.HI R3, RZ, 0x6, R6 ;  /* 0x00000006ff037819 */ /* 0x000fc40000011406 */
[----:B------:R-:W-:Y:S02]  /*05d0*/  SHF.R.S32.HI R0, RZ, 0x6, R0 ;  /* 0x00000006ff007819 */ /* 0x000fe40000011400 */
[----:B------:R-:W-:Y:S02]  /*05e0*/  SHF.R.S32.HI R4, RZ, 0x6, R4 ;  /* 0x00000006ff047819 */ /* 0x000fe40000011404 */
[----:B------:R-:W-:Y:S02]  /*05f0*/  VIMNMX3 R138, R3, R2, R0, PT ;  /* 0x00000002038a720f */ /* 0x000fe40003800100 */
[----:B------:R-:W-:-:S04]  /*0600*/  VIMNMX R199, RZ, R4, !PT ;  /* 0x00000004ffc77248 */ /* 0x000fc80007fe0100 */
[----:B------:R-:W-:-:S13]  /*0610*/  ISETP.GE.AND P1, PT, R199, R138, PT ;  /* 0x0000008ac700720c */ /* 0x000fda0003f26270 */
[----:B------:R-:W-:Y:S05]  /*0620*/  @!P1 BRA `(.L_x_5839) ;  /* 0x0000000800009947 */ /* 0x000fea0003800000 */
[----:B------:R-:W-:Y:S01]  /*0630*/  ISETP.NE.AND P0, PT, R210, -0x1, PT ;  /* 0xffffffffd200780c */ /* 0x000fe20003f05270 */
[----:B------:R-:W2:Y:S04]  /*0640*/  LD.E.64 R14, desc[UR6][R20.64+0x88] ;  /* 0x00008806140e7980 */ /* 0x000ea8000c101b00 */
[----:B------:R-:W3:Y:S04]  /*0650*/  LD.E R2, desc[UR6][R20.64+0x60] ;  /* 0x0000600614027980 */ /* 0x000ee8000c101900 */
[----:B------:R-:W4:Y:S04]  /*0660*/  LD.E R0, desc[UR6][R20.64+0xb4] ;  /* 0x0000b40614007980 */ /* 0x000f28000c101900 */
[----:B------:R-:W3:Y:S04]  /*0670*/  @!P0 LD.E.64 R12, desc[UR6][R20.64+0x80] ;  /* 0x00008006140c8980 */ /* 0x000ee8000c101b00 */
[----:B------:R-:W4:Y:S04]  /*0680*/  LD.E.64 R10, desc[UR6][R20.64+0xa0] ;  /* 0x0000a006140a7980 */ /* 0x000f28000c101b00 */
[----:B------:R-:W4:Y:S01]  /*0690*/  LD.E.64 R6, desc[UR6][R20.64+0x90] ;  /* 0x0000900614067980 */ /* 0x000f22000c101b00 */
[----:B------:R-:W-:-:S03]  /*06a0*/  SHF.R.S32.HI R5, RZ, 0x1f, R56 ;  /* 0x0000001fff057819 */ /* 0x000fc60000011438 */
[----:B------:R1:W5:Y:S01]  /*06b0*/  LD.E.64 R16, desc[UR6][R20.64+0x70] ;  /* 0x0000700614107980 */ /* 0x000362000c101b00 */
[----:B------:R-:W-:-:S04]  /*06c0*/  LEA.HI R5, R5, R56, RZ, 0x3 ;  /* 0x0000003805057211 */ /* 0x000fc800078f18ff */
[----:B------:R-:W-:Y:S02]  /*06d0*/  LOP3.LUT R9, R5, 0x1ffffff8, RZ, 0xc0, !PT ;  /* 0x1ffffff805097812 */ /* 0x000fe400078ec0ff */
[----:B------:R-:W-:-:S03]  /*06e0*/  LOP3.LUT P3, RZ, R56, 0x7, RZ, 0xc0, !PT ;  /* 0x0000000738ff7812 */ /* 0x000fc6000786c0ff */
[----:B------:R-:W-:Y:S01]  /*06f0*/  IMAD.IADD R56, R56, 0x1, -R9 ;  /* 0x0000000138387824 */ /* 0x000fe200078e0a09 */
[----:B------:R-:W-:-:S03]  /*0700*/  @!P0 SHF.R.S32.HI R4, RZ, 0x1f, R206 ;  /* 0x0000001fff048819 */ /* 0x000fc600000114ce */
[----:B------:R-:W-:Y:S01]  /*0710*/  IMAD.SHL.U32 R56, R56, 0x8, RZ ;  /* 0x0000000838387824 */ /* 0x000fe200078e00ff */
[----:B------:R-:W-:-:S04]  /*0720*/  SHF.R.S32.HI R5, RZ, 0x3, R5 ;  /* 0x00000003ff057819 */ /* 0x000fc80000011405 */
[----:B------:R-:W-:Y:S02]  /*0730*/  SHF.R.S32.HI R57, RZ, 0x1f, R56 ;  /* 0x0000001fff397819 */ /* 0x000fe40000011438 */
[--C-:B------:R-:W-:Y:S01]  /*0740*/  SHF.R.S32.HI R9, RZ, 0x1f, R71.reuse ;  /* 0x0000001fff097819 */ /* 0x100fe20000011447 */
[----:B------:R-:W-:Y:S01]  /*0750*/  IMAD.IADD R208, R208, 0x1, -R71 ;  /* 0x00000001d0d07824 */ /* 0x000fe200078e0a47 */
[----:B------:R-:W-:Y:S01]  /*0760*/  BSSY B0, `(.L_x_5840) ;  /* 0x000002e000007945 */ /* 0x000fe20003800000 */
[----:B-1----:R-:W-:-:S03]  /*0770*/  VIADD R21, R5, 0x20 ;  /* 0x0000002005157836 */ /* 0x002fc60000000000 */
[-C--:B------:R-:W-:Y:S02]  /*0780*/  ISETP.GE.OR P6, PT, R5, R208.reuse, P3 ;  /* 0x000000d00500720c */ /* 0x080fe40001fc6670 */
[CC--:B------:R-:W-:Y:S02]  /*0790*/  ISETP.GE.AND P2, PT, R21.reuse, R208.reuse, PT ;  /* 0x000000d01500720c */ /* 0x0c0fe40003f46270 */
[----:B------:R-:W-:Y:S01]  /*07a0*/  ISETP.GE.OR P4, PT, R21, R208, P3 ;  /* 0x000000d01500720c */ /* 0x000fe20001f86670 */
[-C--:B--2---:R-:W-:Y:S02]  /*07b0*/  @P0 IMAD R8, R15, R210.reuse, RZ ;  /* 0x000000d20f080224 */ /* 0x084fe400078e02ff */
[----:B------:R-:W-:-:S04]  /*07c0*/  @P0 IMAD.WIDE.U32 R18, R14, R210, RZ ;  /* 0x000000d20e120225 */ /* 0x000fc800078e00ff */
[----:B---3--:R-:W-:-:S04]  /*07d0*/  @!P0 IMAD R3, R13, R206, RZ ;  /* 0x000000ce0d038224 */ /* 0x008fc800078e02ff */
[C---:B------:R-:W-:Y:S02]  /*07e0*/  @!P0 IMAD R3, R12.reuse, R4, R3 ;  /* 0x000000040c038224 */ /* 0x040fe400078e0203 */
[----:B------:R-:W-:-:S04]  /*07f0*/  @!P0 IMAD.WIDE.U32 R12, R12, R206, RZ ;  /* 0x000000ce0c0c8225 */ /* 0x000fc800078e00ff */
[----:B------:R-:W-:Y:S02]  /*0800*/  IMAD R4, R15, R71, RZ ;  /* 0x000000470f047224 */ /* 0x000fe400078e02ff */
[----:B------:R-:W-:-:S04]  /*0810*/  IMAD.WIDE.U32 R56, R71, R14, R56 ;  /* 0x0000000e47387225 */ /* 0x000fc800078e0038 */
[----:B------:R-:W-:Y:S02]  /*0820*/  @!P0 IMAD.MOV.U32 R18, RZ, RZ, R12 ;  /* 0x000000ffff128224 */ /* 0x000fe400078e000c */
[----:B------:R-:W-:Y:S02]  /*0830*/  IMAD R2, R206, R2, R205 ;  /* 0x00000002ce027224 */ /* 0x000fe400078e02cd */
[----:B------:R-:W-:Y:S02]  /*0840*/  @P0 IMAD.IADD R8, R19, 0x1, R8 ;  /* 0x0000000113080824 */ /* 0x000fe400078e0208 */
[----:B------:R-:W-:Y:S01]  /*0850*/  VIADD R19, R5, 0x10 ;  /* 0x0000001005137836 */ /* 0x000fe20000000000 */
[----:B------:R-:W-:Y:S01]  /*0860*/  IADD3 R18, P1, R18, R56, RZ ;  /* 0x0000003812127210 */ /* 0x000fe20007f3e0ff */
[----:B------:R-:W-:Y:S02]  /*0870*/  IMAD R9, R14, R9, R4 ;  /* 0x000000090e097224 */ /* 0x000fe400078e0204 */
[----:B------:R-:W-:-:S02]  /*0880*/  @!P0 IMAD.IADD R8, R13, 0x1, R3 ;  /* 0x000000010d088824 */ /* 0x000fc400078e0203 */
[----:B----4-:R-:W-:Y:S01]  /*0890*/  IMAD R0, R0, R2, R71 ;  /* 0x0000000200007224 */ /* 0x010fe200078e0247 */
[CC--:B------:R-:W-:Y:S02]  /*08a0*/  ISETP.GE.AND P0, PT, R19.reuse, R208.reuse, PT ;  /* 0x000000d01300720c */ /* 0x0c0fe40003f06270 */
[----:B------:R-:W-:Y:S02]  /*08b0*/  ISETP.GE.OR P5, PT, R19, R208, P3 ;  /* 0x000000d01300720c */ /* 0x000fe40001fa6670 */
[----:B------:R-:W-:Y:S02]  /*08c0*/  IADD3.X R19, R8, R57, R9, P1, !PT ;  /* 0x0000003908137210 */ /* 0x000fe40000ffe409 */
[----:B------:R-:W-:Y:S02]  /*08d0*/  SHF.R.S32.HI R13, RZ, 0x1f, R5 ;  /* 0x0000001fff0d7819 */ /* 0x000fe40000011405 */
[----:B------:R-:W-:-:S04]  /*08e0*/  IADD3 R9, P1, R0, R5, RZ ;  /* 0x0000000500097210 */ /* 0x000fc80007f3e0ff */
[----:B------:R-:W-:Y:S02]  /*08f0*/  LEA.HI.X.SX32 R0, R0, R13, 0x1, P1 ;  /* 0x0000000d00007211 */ /* 0x000fe400008f0eff */
[----:B------:R-:W-:-:S04]  /*0900*/  LEA R8, P1, R9, R10, 0x2 ;  /* 0x0000000a09087211 */ /* 0x000fc800078210ff */
[----:B------:R-:W-:Y:S02]  /*0910*/  LEA.HI.X R9, R9, R11, R0, 0x2, P1 ;  /* 0x0000000b09097211 */ /* 0x000fe400008f1400 */
[----:B------:R-:W-:Y:S01]  /*0920*/  ISETP.GE.AND P1, PT, R5, R208, PT ;  /* 0x000000d00500720c */ /* 0x000fe20003f26270 */
[----:B------:R-:W-:Y:S01]  /*0930*/  IMAD R3, R7, R205, RZ ;  /* 0x000000cd07037224 */ /* 0x000fe200078e02ff */
[----:B------:R-:W-:Y:S01]  /*0940*/  SHF.R.S32.HI R2, RZ, 0x1f, R205 ;  /* 0x0000001fff027819 */ /* 0x000fe200000114cd */
[----:B------:R-:W-:-:S04]  /*0950*/  IMAD.WIDE.U32 R22, R205, R6, R18 ;  /* 0x00000006cd167225 */ /* 0x000fc800078e0012 */
[----:B------:R-:W-:Y:S02]  /*0960*/  IMAD R2, R6, R2, R3 ;  /* 0x0000000206027224 */ /* 0x000fe400078e0203 */
[----:B------:R-:W-:Y:S02]  /*0970*/  VIADD R3, R5, 0x30 ;  /* 0x0000003005037836 */ /* 0x000fe40000000000 */
[----:B------:R-:W-:Y:S02]  /*0980*/  IMAD.IADD R25, R23, 0x1, R2 ;  /* 0x0000000117197824 */ /* 0x000fe400078e0202 */
[----:B------:R-:W-:Y:S05]  /*0990*/  @P1 BRA `(.L_x_5841) ;  /* 0x0000000000281947 */ /* 0x000fea0003800000 */
[----:B------:R-:W-:Y:S01]  /*09a0*/  MOV R24, R22 ;  /* 0x0000001600187202 */ /* 0x000fe20000000f00 */
[----:B------:R-:W-:-:S04]  /*09b0*/  IMAD R0, R15, R5, RZ ;  /* 0x000000050f007224 */ /* 0x000fc800078e02ff */
[----:B------:R-:W-:-:S04]  /*09c0*/  IMAD.WIDE.U32 R6, R14, R5, R24 ;  /* 0x000000050e067225 */ /* 0x000fc800078e0018 */
[----:B------:R-:W-:Y:S01]  /*09d0*/  IMAD R0, R14, R13, R0 ;  /* 0x0000000d0e007224 */ /* 0x000fe200078e0200 */
[----:B-----5:R-:W-:-:S04]  /*09e0*/  LEA R10, P1, R6, R16, 0x1 ;  /* 0x00000010060a7211 */ /* 0x020fc800078208ff */
[----:B------:R-:W-:-:S04]  /*09f0*/  IADD3 R7, R7, R0, RZ ;  /* 0x0000000007077210 */ /* 0x000fc80007ffe0ff */
[----:B------:R-:W-:-:S05]  /*0a00*/  LEA.HI.X R11, R6, R17, R7, 0x1, P1 ;  /* 0x00000011060b7211 */ /* 0x000fca00008f0c07 */
[----:B------:R1:W-:Y:S04]  /*0a10*/  ST.E.128 desc[UR6][R10.64], RZ ;  /* 0x000000ff0a007985 */ /* 0x0003e8000c101d06 */
[----:B------:R1:W-:Y:S04]  /*0a20*/  ST.E.128 desc[UR6][R10.64+0x80], RZ ;  /* 0x000080ff0a007985 */ /* 0x0003e8000c101d06 */
[----:B------:R1:W-:Y:S02]  /*0a30*/  ST.E.128 desc[UR6][R10.64+0x100], RZ ;  /* 0x000100ff0a007985 */ /* 0x0003e4000c101d06 */
.L_x_5841:
[----:B------:R-:W-:Y:S05]  /*0a40*/  BSYNC B0 ;  /* 0x0000000000007941 */ /* 0x000fea0003800000 */
.L_x_5840:
[----:B------:R-:W-:Y:S01]  /*0a50*/  BSSY B0, `(.L_x_5842) ;  /* 0x0000014000007945 */ /* 0x000fe20003800000 */
[CC--:B------:R-:W-:Y:S01]  /*0a60*/  ISETP.GE.AND P1, PT, R3.reuse, R208.reuse, PT ;  /* 0x000000d00300720c */ /* 0x0c0fe20003f26270 */
[----:B-1----:R-:W-:Y:S01]  /*0a70*/  @!P6 IMAD.MOV.U32 R11, RZ, RZ, 0x7f800000 ;  /* 0x7f800000ff0be424 */ /* 0x002fe200078e00ff */
[----:B------:R-:W-:Y:S01]  /*0a80*/  ISETP.GE.OR P3, PT, R3, R208, P3 ;  /* 0x000000d00300720c */ /* 0x000fe20001f66670 */
[----:B------:R-:W-:Y:S01]  /*0a90*/  @!P4 IMAD.MOV.U32 R3, RZ, RZ, 0x7f800000 ;  /* 0x7f800000ff03c424 */ /* 0x000fe200078e00ff */
[----:B------:R-:W-:Y:S01]  /*0aa0*/  @!P5 MOV R7, 0x7f800000 ;  /* 0x7f8000000007d802 */ /* 0x000fe20000000f00 */
[----:B------:R-:W-:Y:S05]  /*0ab0*/  @P0 BRA `(.L_x_5843) ;  /* 0x0000000000340947 */ /* 0x000fea0003800000 */
[----:B------:R-:W-:Y:S01]  /*0ac0*/  IADD3 R21, P0, R5, 0x10, RZ ;  /* 0x0000001005157810 */ /* 0x000fe20007f1e0ff */
[----:B------:R-:W-:Y:S01]  /*0ad0*/  IMAD.MOV.U32 R26, RZ, RZ, R22 ;  /* 0x000000ffff1a7224 */ /* 0x000fe200078e0016 */
[----:B------:R-:W-:-:S03]  /*0ae0*/  MOV R27, R25 ;  /* 0x00000019001b7202 */ /* 0x000fc60000000f00 */
[----:B------:R-:W-:Y:S02]  /*0af0*/  IMAD.X R19, RZ, RZ, R13, P0 ;  /* 0x000000ffff137224 */ /* 0x000fe400000e060d */
[----:B------:R-:W-:-:S04]  /*0b00*/  IMAD.WIDE.U32 R26, R14, R21, R26 ;  /* 0x000000150e1a7225 */ /* 0x000fc800078e001a */
[----:B------:R-:W-:Y:S01]  /*0b10*/  IMAD R19, R19, R14, RZ ;  /* 0x0000000e13137224 */ /* 0x000fe200078e02ff */
[----:B-----5:R-:W-:-:S03]  /*0b20*/  LEA R18, P0, R26, R16, 0x1 ;  /* 0x000000101a127211 */ /* 0x020fc600078008ff */
[----:B------:R-:W-:-:S05]  /*0b30*/  IMAD R19, R15, R21, R19 ;  /* 0x000000150f137224 */ /* 0x000fca00078e0213 */
[----:B------:R-:W-:-:S04]  /*0b40*/  IADD3 R19, R27, R19, RZ ;  /* 0x000000131b137210 */ /* 0x000fc80007ffe0ff */
[----:B------:R-:W-:-:S05]  /*0b50*/  LEA.HI.X R19, R26, R17, R19, 0x1, P0 ;  /* 0x000000111a137211 */ /* 0x000fca00000f0c13 */
[----:B------:R1:W-:Y:S04]  /*0b60*/  ST.E.128 desc[UR6][R18.64], RZ ;  /* 0x000000ff12007985 */ /* 0x0003e8000c101d06 */
[----:B------:R1:W-:Y:S04]  /*0b70*/  ST.E.128 desc[UR6][R18.64+0x80], RZ ;  /* 0x000080ff12007985 */ /* 0x0003e8000c101d06 */
[----:B------:R1:W-:Y:S02]  /*0b80*/  ST.E.128 desc[UR6][R18.64+0x100], RZ ;  /* 0x000100ff12007985 */ /* 0x0003e4000c101d06 */
.L_x_5843:
[----:B------:R-:W-:Y:S05]  /*0b90*/  BSYNC B0 ;  /* 0x0000000000007941 */ /* 0x000fea0003800000 */
.L_x_5842:
[----:B------:R-:W-:Y:S04]  /*0ba0*/  BSSY B0, `(.L_x_5844) ;  /* 0x000000f000007945 */ /* 0x000fe80003800000 */
[----:B------:R-:W-:Y:S05]  /*0bb0*/  @P2 BRA `(.L_x_5845) ;  /* 0x0000000000342947 */ /* 0x000fea0003800000 */
[----:B------:R-:W-:Y:S01]  /*0bc0*/  IADD3 R21, P0, R5, 0x20, RZ ;  /* 0x0000002005157810 */ /* 0x000fe20007f1e0ff */
[----:B------:R-:W-:Y:S01]  /*0bd0*/  IMAD.MOV.U32 R26, RZ, RZ, R22 ;  /* 0x000000ffff1a7224 */ /* 0x000fe200078e0016 */
[----:B------:R-:W-:-:S03]  /*0be0*/  MOV R27, R25 ;  /* 0x00000019001b7202 */ /* 0x000fc60000000f00 */
[----:B-1----:R-:W-:Y:S02]  /*0bf0*/  IMAD.X R19, RZ, RZ, R13, P0 ;  /* 0x000000ffff137224 */ /* 0x002fe400000e060d */
        /* <DEDUP_REMOVED lines=9> */
.L_x_5845:
[----:B------:R-:W-:Y:S05]  /*0c90*/  BSYNC B0 ;  /* 0x0000000000007941 */ /* 0x000fea0003800000 */
.L_x_5844:
[----:B------:R-:W-:Y:S04]  /*0ca0*/  BSSY B0, `(.L_x_5846) ;  /* 0x000000f000007945 */ /* 0x000fe80003800000 */
[----:B------:R-:W-:Y:S05]  /*0cb0*/  @P1 BRA `(.L_x_5847) ;  /* 0x0000000000341947 */ /* 0x000fea0003800000 */
[----:B------:R-:W-:Y:S01]  /*0cc0*/  IADD3 R5, P0, R5, 0x30, RZ ;  /* 0x0000003005057810 */ /* 0x000fe20007f1e0ff */
[----:B------:R-:W-:-:S04]  /*0cd0*/  IMAD.MOV.U32 R12, RZ, RZ, R22 ;  /* 0x000000ffff0c7224 */ /* 0x000fc800078e0016 */
[----:B------:R-:W-:-:S04]  /*0ce0*/  IMAD.X R13, RZ, RZ, R13, P0 ;  /* 0x000000ffff0d7224 */ /* 0x000fc800000e060d */
[----:B------:R-:W-:Y:S01]  /*0cf0*/  IMAD R0, R13, R14, RZ ;  /* 0x0000000e0d007224 */ /* 0x000fe200078e02ff */
[----:B------:R-:W-:-:S03]  /*0d00*/  MOV R13, R25 ;  /* 0x00000019000d7202 */ /* 0x000fc60000000f00 */
[-C--:B------:R-:W-:Y:S02]  /*0d10*/  IMAD R0, R15, R5.reuse, R0 ;  /* 0x000000050f007224 */ /* 0x080fe400078e0200 */
[----:B------:R-:W-:-:S03]  /*0d20*/  IMAD.WIDE.U32 R12, R14, R5, R12 ;  /* 0x000000050e0c7225 */ /* 0x000fc600078e000c */
[----:B-----5:R-:W-:Y:S02]  /*0d30*/  LEA R4, P0, R12, R16, 0x1 ;  /* 0x000000100c047211 */ /* 0x020fe400078008ff */
[----:B------:R-:W-:-:S04]  /*0d40*/  IADD3 R5, R13, R0, RZ ;  /* 0x000000000d057210 */ /* 0x000fc80007ffe0ff */
[----:B------:R-:W-:-:S05]  /*0d50*/  LEA.HI.X R5, R12, R17, R5, 0x1, P0 ;  /* 0x000000110c057211 */ /* 0x000fca00000f0c05 */
[----:B------:R3:W-:Y:S04]  /*0d60*/  ST.E.128 desc[UR6][R4.64], RZ ;  /* 0x000000ff04007985 */ /* 0x0007e8000c101d06 */
[----:B------:R3:W-:Y:S04]  /*0d70*/  ST.E.128 desc[UR6][R4.64+0x80], RZ ;  /* 0x000080ff04007985 */ /* 0x0007e8000c101d06 */
[----:B------:R3:W-:Y:S02]  /*0d80*/  ST.E.128 desc[UR6][R4.64+0x100], RZ ;  /* 0x000100ff04007985 */ /* 0x0007e4000c101d06 */
.L_x_5847:
[----:B------:R-:W-:Y:S05]  /*0d90*/  BSYNC B0 ;  /* 0x0000000000007941 */ /* 0x000fea0003800000 */
.L_x_5846:
[----:B------:R-:W-:Y:S01]  /*0da0*/  MOV R205, 0x0 ;  /* 0x0000000000cd7802 */ /* 0x000fe20000000f00 */
[----:B------:R-:W-:Y:S04]  /*0db0*/  @!P6 ST.E desc[UR6][R8.64], R11 ;  /* 0x0000000b0800e985 */ /* 0x000fe8000c101906 */
[----:B------:R-:W-:Y:S04]  /*0dc0*/  @!P5 ST.E desc[UR6][R8.64+0x40], R7 ;  /* 0x000040070800d985 */ /* 0x000fe8000c101906 */
[----:B------:R1:W-:Y:S02]  /*0dd0*/  @!P4 ST.E desc[UR6][R8.64+0x80], R3 ;  /* 0x000080030800c985 */ /* 0x0003e4000c101906 */
[----:B-123-5:R-:W-:Y:S05]  /*0de0*/  @P3 RET.REL.NODEC R204 `(_ZN5flash24flash_fwd_splitkv_kernelI23Flash_fwd_kernel_traitsILi192ELi64ELi64ELi4ELb0ELb0EN7cutlass10bfloat16_tE19Flash_kernel_traitsILi192ELi64ELi64ELi4ES3_EELb0ELb1ELb0ELb0ELb1ELb0ELb0ELb1EEEvNS_16Flash_fwd_paramsE) ;  /* 0xfffffff0cc843950 */ /* 0x02efea0003c3ffff */
[----:B------:R-:W-:Y:S02]  /*0df0*/  MOV R3, 0x7f800000 ;  /* 0x7f80000000037802 */ /* 0x000fe40000000f00 */
[----:B------:R-:W-:-:S03]  /*0e00*/  MOV R205, 0x0 ;  /* 0x0000000000cd7802 */ /* 0x000fc60000000f00 */
[----:B------:R1:W-:Y:S02]  /*0e10*/  ST.E desc[UR6][R8.64+0xc0], R3 ;  /* 0x0000c00308007985 */ /* 0x0003e4000c101906 */
[----:B-1----:R-:W-:Y:S05]  /*0e20*/  RET.REL.NODEC R204 `(_ZN5flash24flash_fwd_splitkv_kernelI23Flash_fwd_kernel_traitsILi192ELi64ELi64ELi4ELb0ELb0EN7cutlass10bfloat16_tE19Flash_kernel_traitsILi192ELi64ELi64ELi4ES3_EELb0ELb1ELb0ELb0ELb1ELb0ELb0ELb1EEEvNS_16Flash_fwd_paramsE) ;  /* 0xfffffff0cc747950 */ /* 0x002fea0003c3ffff */
.L_x_5839:
        /* <DEDUP_REMOVED lines=34> */
[----:B-----5:R-:W1:Y:S01]  /*1050*/  F2I.FTZ.U32.TRUNC.NTZ R11, R10 ;  /* 0x0000000a000b7305 */ /* 0x020e62000021f000 */
[----:B------:R-:W-:Y:S02]  /*1060*/  IABS R0, R2 ;  /* 0x0000000200007213 */ /* 0x000fe40000000000 */
        /* <DEDUP_REMOVED lines=9> */
[----:B------:R-:W-:Y:S02]  /*1100*/  ISETP.GT.U32.AND P2, PT, R4, R3, PT ;  /* 0x000000030400720c */ /* 0x000fe40003f44070 */
[----:B------:R-:W-:-:S11]  /*1110*/  LOP3.LUT R0, R5, R2, RZ, 0x3c, !PT ;  /* 0x0000000205007212 */ /* 0x000fd600078e3cff */
[----:B------:R-:W-:-:S05]  /*1120*/  @!P2 IMAD.IADD R3, R3, 0x1, -R4 ;  /* 0x000000010303a824 */ /* 0x000fca00078e0a04 */
[----:B------:R-:W-:Y:S02]  /*1130*/  ISETP.GE.U32.AND P3, PT, R3, R4, PT ;  /* 0x000000040300720c */ /* 0x000fe40003f66070 */
[----:B------:R-:W-:Y:S02]  /*1140*/  ISETP.GE.AND P1, PT, R0, RZ, PT ;  /* 0x000000ff0000720c */ /* 0x000fe40003f26270 */
[----:B------:R-:W-:Y:S02]  /*1150*/  @!P2 IADD3 R9, R9, 0x1, RZ ;  /* 0x000000010909a810 */ /* 0x000fe40007ffe0ff */
[----:B------:R-:W-:-:S07]  /*1160*/  ISETP.NE.AND P2, PT, R2, RZ, PT ;  /* 0x000000ff0200720c */ /* 0x000fce0003f45270 */
[----:B------:R-:W-:-:S05]  /*1170*/  @P3 VIADD R9, R9, 0x1 ;  /* 0x0000000109093836 */ /* 0x000fca0000000000 */
[----:B------:R-:W-:Y:S02]  /*1180*/  @!P1 IADD3 R9, -R9, RZ, RZ ;  /* 0x000000ff09099210 */ /* 0x000fe40007ffe1ff */
[----:B------:R-:W-:-:S05]  /*1190*/  @!P2 LOP3.LUT R9, RZ, R2, RZ, 0x33, !PT ;  /* 0x00000002ff09a212 */ /* 0x000fca00078e33ff */
[----:B------:R-:W-:-:S05]  /*11a0*/  IMAD.WIDE R22, R9, 0x4, R212 ;  /* 0x0000000409167825 */ /* 0x000fca00078e02d4 */
[----:B------:R1:W2:Y:S01]  /*11b0*/  LD.E R3, desc[UR6][R22.64] ;  /* 0x0000000616037980 */ /* 0x0002a2000c101900 */
[----:B---3--:R-:W-:-:S04]  /*11c0*/  IABS R8, R6 ;  /* 0x0000000600087213 */ /* 0x008fc80000000000 */
[----:B------:R-:W3:Y:S08]  /*11d0*/  I2F.RP R14, R8 ;  /* 0x00000008000e7306 */ /* 0x000ef00000209400 */
[----:B---3--:R-:W3:Y:S02]  /*11e0*/  MUFU.RCP R4, R14 ;  /* 0x0000000e00047308 */ /* 0x008ee40000001000 */
[----:B---3--:R-:W-:-:S06]  /*11f0*/  VIADD R4, R4, 0xffffffe ;  /* 0x0ffffffe04047836 */ /* 0x008fcc0000000000 */
[----:B-1----:R-:W1:Y:S01]  /*1200*/  F2I.FTZ.U32.TRUNC.NTZ R23, R4 ;  /* 0x0000000400177305 */ /* 0x002e62000021f000 */
[----:B------:R-:W-:Y:S01]  /*1210*/  IMAD.MOV.U32 R22, RZ, RZ, RZ ;  /* 0x000000ffff167224 */ /* 0x000fe200078e00ff */
[----:B------:R-:W-:Y:S02]  /*1220*/  IABS R7, R6 ;  /* 0x0000000600077213 */ /* 0x000fe40000000000 */
[----:B-1----:R-:W-:-:S05]  /*1230*/  IADD3 R0, RZ, -R23, RZ ;  /* 0x80000017ff007210 */ /* 0x002fca0007ffe0ff */
        /* <DEDUP_REMOVED lines=15> */
[----:B----4-:R-:W-:Y:S02]  /*1330*/  IMAD R8, R135, R2, RZ ;  /* 0x0000000287087224 */ /* 0x010fe400078e02ff */
[----:B------:R-:W-:-:S06]  /*1340*/  @P3 IADD3 R4, R4, 0x1, RZ ;  /* 0x0000000104043810 */ /* 0x000fcc0007ffe0ff */
[----:B------:R-:W-:Y:S02]  /*1350*/  @!P1 IADD3 R4, -R4, RZ, RZ ;  /* 0x000000ff04049210 */ /* 0x000fe40007ffe1ff */
[----:B------:R-:W-:-:S05]  /*1360*/  @!P2 LOP3.LUT R4, RZ, R6, RZ, 0x33, !PT ;  /* 0x00000006ff04a212 */ /* 0x000fca00078e33ff */
[----:B------:R-:W-:Y:S01]  /*1370*/  IMAD R6, R13, R4, RZ ;  /* 0x000000040d067224 */ /* 0x000fe200078e02ff */
[----:B--2---:R-:W-:Y:S01]  /*1380*/  SHF.R.S32.HI R0, RZ, 0x1f, R3 ;  /* 0x0000001fff007819 */ /* 0x004fe20000011403 */
[-C--:B------:R-:W-:Y:S02]  /*1390*/  IMAD R7, R19, R3.reuse, RZ ;  /* 0x0000000313077224 */ /* 0x080fe400078e02ff */
[----:B------:R-:W-:-:S04]  /*13a0*/  IMAD.WIDE.U32 R14, R18, R3, RZ ;  /* 0x00000003120e7225 */ /* 0x000fc800078e00ff */
[----:B------:R-:W-:-:S04]  /*13b0*/  IMAD R7, R18, R0, R7 ;  /* 0x0000000012077224 */ /* 0x000fc800078e0207 */
[----:B------:R-:W-:Y:S01]  /*13c0*/  IMAD.IADD R15, R15, 0x1, R7 ;  /* 0x000000010f0f7824 */ /* 0x000fe200078e0207 */
[----:B------:R-:W-:Y:S01]  /*13d0*/  SHF.R.S32.HI R7, RZ, 0x1f, R2 ;  /* 0x0000001fff077819 */ /* 0x000fe20000011402 */
[----:B------:R-:W-:Y:S02]  /*13e0*/  IMAD R9, R11, R3, RZ ;  /* 0x000000030b097224 */ /* 0x000fe400078e02ff */
[----:B------:R-:W-:Y:S01]  /*13f0*/  IMAD.WIDE.U32 R14, R2, R134, R14 ;  /* 0x00000086020e7225 */ /* 0x000fe200078e000e */
[----:B------:R-:W-:-:S03]  /*1400*/  SHF.R.S32.HI R11, RZ, 0x1f, R4 ;  /* 0x0000001fff0b7819 */ /* 0x000fc60000011404 */
[----:B------:R-:W-:-:S04]  /*1410*/  IMAD R8, R134, R7, R8 ;  /* 0x0000000786087224 */ /* 0x000fc800078e0208 */
[----:B------:R-:W-:Y:S02]  /*1420*/  IMAD.IADD R15, R15, 0x1, R8 ;  /* 0x000000010f0f7824 */ /* 0x000fe400078e0208 */
[C---:B------:R-:W-:Y:S02]  /*1430*/  IMAD R9, R10.reuse, R0, R9 ;  /* 0x000000000a097224 */ /* 0x040fe400078e0209 */
        /* <DEDUP_REMOVED lines=8> */
.L_x_5849:
        /* <DEDUP_REMOVED lines=21> */
[----:B------:R-:W-:Y:S01]  /*1610*/  IMAD R0, R2, R7, R0 ;  /* 0x0000000702007224 */ /* 0x000fe200078e0200 */
[----:B------:R-:W-:Y:S01]  /*1620*/  @!P4 SHF.R.S32.HI R6, RZ, 0x1f, R12 ;  /* 0x0000001fff06c819 */ /* 0x000fe2000001140c */
[----:B---3--:R-:W-:-:S03]  /*1630*/  @!P4 IMAD R5, R135, R12, RZ ;  /* 0x0000000c8705c224 */ /* 0x008fc600078e02ff */
[----:B------:R-:W-:Y:S01]  /*1640*/  ISETP.GT.U32.AND P1, PT, R3, R0, PT ;  /* 0x000000000300720c */ /* 0x000fe20003f24070 */
[----:B------:R-:W-:Y:S02]  /*1650*/  @!P4 IMAD R5, R6, R134, R5 ;  /* 0x000000860605c224 */ /* 0x000fe400078e0205 */
[----:B------:R-:W-:Y:S01]  /*1660*/  @!P4 IMAD.WIDE.U32 R24, R134, R12, RZ ;  /* 0x0000000c8618c225 */ /* 0x000fe200078e00ff */
[----:B------:R-:W-:Y:S02]  /*1670*/  @P4 IADD3 R7, R12, R13, RZ ;  /* 0x0000000d0c074210 */ /* 0x000fe40007ffe0ff */
[----:B-----5:R-:W-:Y:S01]  /*1680*/  @!P4 SHF.R.S32.HI R6, RZ, 0x1f, R11 ;  /* 0x0000001fff06c819 */ /* 0x020fe2000001140b */
[----:B------:R-:W-:Y:S02]  /*1690*/  @!P4 IMAD.IADD R25, R25, 0x1, R5 ;  /* 0x000000011919c824 */ /* 0x000fe400078e0205 */
[----:B----4-:R-:W-:Y:S02]  /*16a0*/  @!P4 IMAD R5, R23, R11, RZ ;  /* 0x0000000b1705c224 */ /* 0x010fe400078e02ff */
[----:B------:R-:W-:-:S02]  /*16b0*/  @P4 IMAD R9, R135, R7, RZ ;  /* 0x0000000787094224 */ /* 0x000fc400078e02ff */
[----:B------:R-:W-:Y:S02]  /*16c0*/  @!P1 IMAD.IADD R0, R0, 0x1, -R3 ;  /* 0x0000000100009824 */ /* 0x000fe400078e0a03 */
[----:B------:R-:W-:-:S04]  /*16d0*/  @P4 IMAD.WIDE.U32 R26, R134, R7, RZ ;  /* 0x00000007861a4225 */ /* 0x000fc800078e00ff */
[C---:B------:R-:W-:Y:S02]  /*16e0*/  @!P4 IMAD R5, R22.reuse, R6, R5 ;  /* 0x000000061605c224 */ /* 0x040fe400078e0205 */
[----:B------:R-:W-:Y:S01]  /*16f0*/  @!P4 IMAD.WIDE.U32 R22, R22, R11, R24 ;  /* 0x0000000b1616c225 */ /* 0x000fe200078e0018 */
[----:B------:R-:W-:Y:S02]  /*1700*/  ISETP.GE.U32.AND P3, PT, R0, R3, PT ;  /* 0x000000030000720c */ /* 0x000fe40003f66070 */
[----:B------:R-:W-:Y:S02]  /*1710*/  @P4 IADD3 R9, R27, R9, RZ ;  /* 0x000000091b094210 */ /* 0x000fe40007ffe0ff */
[----:B------:R-:W-:Y:S02]  /*1720*/  @P4 MOV R10, R26 ;  /* 0x0000001a000a4202 */ /* 0x000fe40000000f00 */
[----:B------:R-:W-:Y:S02]  /*1730*/  @!P4 IADD3 R9, R23, R5, RZ ;  /* 0x000000051709c210 */ /* 0x000fe40007ffe0ff */
[----:B------:R-:W-:-:S02]  /*1740*/  LEA R5, R138, 0xffffffc0, 0x6 ;  /* 0xffffffc08a057811 */ /* 0x000fc400078e30ff */
[----:B------:R-:W-:Y:S02]  /*1750*/  @!P4 MOV R10, R22 ;  /* 0x00000016000ac202 */ /* 0x000fe40000000f00 */
[----:B------:R-:W-:Y:S01]  /*1760*/  LOP3.LUT R0, R205, R4, RZ, 0x3c, !PT ;  /* 0x00000004cd007212 */ /* 0x000fe200078e3cff */
[----:B------:R-:W-:Y:S01]  /*1770*/  @!P4 IMAD R6, R137, R12, RZ ;  /* 0x0000000c8906c224 */ /* 0x000fe200078e02ff */
[----:B------:R-:W-:Y:S01]  /*1780*/  @!P4 SHF.R.S32.HI R3, RZ, 0x1f, R12 ;  /* 0x0000001fff03c819 */ /* 0x000fe2000001140c */
[----:B------:R-:W-:Y:S01]  /*1790*/  IMAD R8, R135, R5, RZ ;  /* 0x0000000587087224 */ /* 0x000fe200078e02ff */
[----:B------:R-:W-:Y:S01]  /*17a0*/  SHF.R.S32.HI R7, RZ, 0x1f, R5 ;  /* 0x0000001fff077819 */ /* 0x000fe20000011405 */
[----:B------:R-:W-:Y:S01]  /*17b0*/  IMAD.MOV.U32 R22, RZ, RZ, R10 ;  /* 0x000000ffff167224 */ /* 0x000fe200078e000a */
[----:B------:R-:W-:Y:S02]  /*17c0*/  ISETP.GE.AND P2, PT, R0, RZ, PT ;  /* 0x000000ff0000720c */ /* 0x000fe40003f46270 */
[----:B------:R-:W-:-:S02]  /*17d0*/  MOV R23, R9 ;  /* 0x0000000900177202 */ /* 0x000fc40000000f00 */
[----:B------:R-:W-:Y:S02]  /*17e0*/  @!P1 IADD3 R2, R2, 0x1, RZ ;  /* 0x0000000102029810 */ /* 0x000fe40007ffe0ff */
[----:B------:R-:W-:Y:S01]  /*17f0*/  ISETP.NE.AND P1, PT, R4, RZ, PT ;  /* 0x000000ff0400720c */ /* 0x000fe20003f25270 */
[----:B------:R-:W-:Y:S02]  /*1800*/  @!P4 IMAD R3, R3, R136, R6 ;  /* 0x000000880303c224 */ /* 0x000fe400078e0206 */
[----:B------:R-:W-:-:S04]  /*1810*/  @!P4 IMAD.WIDE.U32 R24, R136, R12, RZ ;  /* 0x0000000c8818c225 */ /* 0x000fc800078e00ff */
[----:B------:R-:W-:Y:S02]  /*1820*/  IMAD R8, R7, R134, R8 ;  /* 0x0000008607087224 */ /* 0x000fe400078e0208 */
[----:B------:R-:W-:Y:S01]  /*1830*/  IMAD.WIDE.U32 R22, R134, R5, R22 ;  /* 0x0000000586167225 */ /* 0x000fe200078e0016 */
[----:B------:R-:W-:-:S03]  /*1840*/  @!P4 IADD3 R25, R25, R3, RZ ;  /* 0x000000031919c210 */ /* 0x000fc60007ffe0ff */
[----:B------:R-:W-:Y:S01]  /*1850*/  @P3 VIADD R2, R2, 0x1 ;  /* 0x0000000102023836 */ /* 0x000fe20000000000 */
[----:B------:R-:W-:-:S03]  /*1860*/  IADD3 R9, R23, R8, RZ ;  /* 0x0000000817097210 */ /* 0x000fc60007ffe0ff */
[----:B------:R-:W-:Y:S01]  /*1870*/  IMAD.MOV.U32 R3, RZ, RZ, R2 ;  /* 0x000000ffff037224 */ /* 0x000fe200078e0002 */
[----:B------:R-:W-:Y:S01]  /*1880*/  @!P4 SHF.R.S32.HI R23, RZ, 0x1f, R11 ;  /* 0x0000001fff17c819 */ /* 0x000fe2000001140b */
[----:B------:R-:W-:Y:S02]  /*1890*/  @!P4 IMAD R0, R19, R11, RZ ;  /* 0x0000000b1300c224 */ /* 0x000fe400078e02ff */
[----:B------:R-:W-:Y:S01]  /*18a0*/  @!P2 IMAD.MOV R3, RZ, RZ, -R3 ;  /* 0x000000ffff03a224 */ /* 0x000fe200078e0a03 */
[----:B------:R-:W-:Y:S01]  /*18b0*/  @!P1 LOP3.LUT R3, RZ, R4, RZ, 0x33, !PT ;  /* 0x00000004ff039212 */ /* 0x000fe200078e33ff */
[----:B------:R-:W-:Y:S01]  /*18c0*/  @!P4 IMAD R0, R18, R23, R0 ;  /* 0x000000171200c224 */ /* 0x000fe200078e0200 */
[----:B------:R-:W-:Y:S01]  /*18d0*/  @P4 IADD3 R12, R12, R13, RZ ;  /* 0x0000000d0c0c4210 */ /* 0x000fe20007ffe0ff */
[----:B------:R-:W-:Y:S01]  /*18e0*/  @!P4 IMAD.WIDE.U32 R18, R18, R11, R24 ;  /* 0x0000000b1212c225 */ /* 0x000fe200078e0018 */
[----:B------:R-:W-:Y:S02]  /*18f0*/  MOV R8, R22 ;  /* 0x0000001600087202 */ /* 0x000fe40000000f00 */
[----:B------:R-:W-:Y:S01]  /*1900*/  SHF.R.S32.HI R11, RZ, 0x1f, R3 ;  /* 0x0000001fff0b7819 */ /* 0x000fe20000011403 */
[----:B------:R-:W-:-:S02]  /*1910*/  IMAD R2, R15, R3, RZ ;  /* 0x000000030f027224 */ /* 0x000fc400078e02ff */
        /* <DEDUP_REMOVED lines=12> */
.L_x_5850:
[----:B------:R-:W-:Y:S05]  /*19e0*/  BSYNC B0 ;  /* 0x0000000000007941 */ /* 0x000fea0003800000 */
.L_x_5848:
[----:B------:R-:W-:Y:S01]  /*19f0*/  ISETP.NE.AND P1, PT, R210, -0x1, PT ;  /* 0xffffffffd200780c */ /* 0x000fe20003f25270 */
[----:B------:R-:W2:Y:S04]  /*1a00*/  LD.E.64 R168, desc[UR6][R20.64+0x30] ;  /* 0x0000300614a87980 */ /* 0x000ea8000c101b00 */
[----:B------:R-:W3:Y:S04]  /*1a10*/  LD.E.64 R24, desc[UR6][R20.64+0x48] ;  /* 0x0000480614187980 */ /* 0x000ee8000c101b00 */
[----:B------:R-:W4:Y:S04]  /*1a20*/  LD.E.64 R22, desc[UR6][R20.64+0x8] ;  /* 0x0000080614167980 */ /* 0x000f28000c101b00 */
[----:B------:R-:W3:Y:S04]  /*1a30*/  @!P1 LD.E.64 R28, desc[UR6][R20.64+0x18] ;  /* 0x00001806141c9980 */ /* 0x000ee8000c101b00 */
[----:B------:R-:W4:Y:S04]  /*1a40*/  LD.E.64 R14, desc[UR6][R20.64+0x10] ;  /* 0x00001006140e7980 */ /* 0x000f28000c101b00 */
[----:B------:R1:W5:Y:S04]  /*1a50*/  @P0 LD.E R12, desc[UR6][R32.64] ;  /* 0x00000006200c0980 */ /* 0x000368000c101900 */
[----:B------:R1:W5:Y:S01]  /*1a60*/  LD.E.64 R170, desc[UR6][R20.64] ;  /* 0x0000000614aa7980 */ /* 0x000362000c101b00 */
[----:B------:R-:W-:-:S04]  /*1a70*/  SHF.R.S32.HI R3, RZ, 0x1f, R56 ;  /* 0x0000001fff037819 */ /* 0x000fc80000011438 */
[----:B------:R-:W-:-:S04]  /*1a80*/  LEA.HI R162, R3, R56, RZ, 0x3 ;  /* 0x0000003803a27211 */ /* 0x000fc800078f18ff */
[----:B------:R-:W-:-:S05]  /*1a90*/  LOP3.LUT R19, R162, 0xfffffff8, RZ, 0xc0, !PT ;  /* 0xfffffff8a2137812 */ /* 0x000fca00078ec0ff */
[----:B------:R-:W-:Y:S01]  /*1aa0*/  IMAD.IADD R70, R56, 0x1, -R19 ;  /* 0x0000000138467824 */ /* 0x000fe200078e0a13 */
[----:B------:R-:W-:-:S03]  /*1ab0*/  SHF.R.S32.HI R162, RZ, 0x3, R162 ;  /* 0x00000003ffa27819 */ /* 0x000fc600000114a2 */
[----:B------:R-:W-:Y:S02]  /*1ac0*/  IMAD.SHL.U32 R18, R70, 0x8, RZ ;  /* 0x0000000846127824 */ /* 0x000fe400078e00ff */
[----:B------:R-:W-:-:S03]  /*1ad0*/  IMAD R26, R7, R136, RZ ;  /* 0x00000088071a7224 */ /* 0x000fc600078e02ff */
[----:B------:R-:W-:Y:S02]  /*1ae0*/  IADD3 R30, P2, R18, R6, RZ ;  /* 0x00000006121e7210 */ /* 0x000fe40007f5e0ff */
[----:B------:R-:W-:Y:S01]  /*1af0*/  SHF.R.S32.HI R19, RZ, 0x1f, R18 ;  /* 0x0000001fff137819 */ /* 0x000fe20000011412 */
[----:B------:R-:W-:-:S03]  /*1b00*/  IMAD.SHL.U32 R7, R162, 0x40, RZ ;  /* 0x00000040a2077824 */ /* 0x000fc600078e00ff */
[----:B------:R-:W-:Y:S01]  /*1b10*/  IADD3.X R31, R19, R13, RZ, P2, !PT ;  /* 0x0000000d131f7210 */ /* 0x000fe200017fe4ff */
[C---:B------:R-:W-:Y:S01]  /*1b20*/  IMAD R26, R2.reuse, R137, R26 ;  /* 0x00000089021a7224 */ /* 0x040fe200078e021a */
[----:B------:R-:W-:Y:S01]  /*1b30*/  LOP3.LUT R7, R7, 0x1c0, RZ, 0xc0, !PT ;  /* 0x000001c007077812 */ /* 0x000fe200078ec0ff */
[----:B------:R-:W-:Y:S01]  /*1b40*/  IMAD.WIDE.U32 R30, R2, R136, R30 ;  /* 0x00000088021e7225 */ /* 0x000fe200078e001e */
[-C--:B------:R-:W-:Y:S02]  /*1b50*/  LEA.HI R2, R3, R56.reuse, RZ, 0x6 ;  /* 0x0000003803027211 */ /* 0x080fe400078f30ff */
[----:B------:R-:W-:Y:S02]  /*1b60*/  LOP3.LUT R159, R7, 0x38, R18, 0xf8, !PT ;  /* 0x00000038079f7812 */ /* 0x000fe400078ef812 */
[----:B------:R-:W-:Y:S01]  /*1b70*/  SHF.R.U32.HI R6, RZ, 0x3, R7 ;  /* 0x00000003ff067819 */ /* 0x000fe20000011607 */
[----:B------:R-:W-:Y:S01]  /*1b80*/  IMAD.SHL.U32 R2, R2, 0x8, RZ ;  /* 0x0000000802027824 */ /* 0x000fe200078e00ff */
[----:B------:R-:W-:-:S02]  /*1b90*/  LEA.HI R78, R3, R56, RZ, 0x4 ;  /* 0x00000038034e7211 */ /* 0x000fc400078f20ff */
[----:B------:R-:W-:Y:S02]  /*1ba0*/  LOP3.LUT R159, R159, R6, RZ, 0x3c, !PT ;  /* 0x000000069f9f7212 */ /* 0x000fe400078e3cff */
[----:B------:R-:W-:Y:S02]  /*1bb0*/  SHF.R.S32.HI R79, RZ, 0x1f, R206 ;  /* 0x0000001fff4f7819 */ /* 0x000fe400000114ce */
[----:B------:R-:W-:Y:S02]  /*1bc0*/  LOP3.LUT R159, R159, 0xfffffe00, R2, 0xf8, !PT ;  /* 0xfffffe009f9f7812 */ /* 0x000fe400078ef802 */
[----:B------:R-:W-:Y:S01]  /*1bd0*/  LOP3.LUT R7, R78, 0xfffffff0, RZ, 0xc0, !PT ;  /* 0xfffffff04e077812 */ /* 0x000fe200078ec0ff */
[----:B------:R-:W-:Y:S02]  /*1be0*/  IMAD.IADD R27, R31, 0x1, R26 ;  /* 0x000000011f1b7824 */ /* 0x000fe400078e021a */
[----:B------:R-:W-:Y:S01]  /*1bf0*/  IMAD.MOV.U32 R26, RZ, RZ, R30 ;  /* 0x000000ffff1a7224 */ /* 0x000fe200078e001e */
[----:B------:R-:W-:Y:S01]  /*1c00*/  IADD3 R8, -R7, R56, RZ ;  /* 0x0000003807087210 */ /* 0x000fe20007ffe1ff */
[----:B------:R-:W-:-:S03]  /*1c10*/  IMAD R6, R17, R4, RZ ;  /* 0x0000000411067224 */ /* 0x000fc600078e02ff */
[----:B------:R-:W-:Y:S01]  /*1c20*/  SHF.R.S32.HI R17, RZ, 0x1f, R8 ;  /* 0x0000001fff117819 */ /* 0x000fe20000011408 */
[----:B------:R-:W-:-:S03]  /*1c30*/  IMAD R6, R11, R16, R6 ;  /* 0x000000100b067224 */ /* 0x000fc600078e0206 */
[----:B------:R-:W-:Y:S01]  /*1c40*/  LEA.HI R74, R17, R8, RZ, 0x3 ;  /* 0x00000008114a7211 */ /* 0x000fe200078f18ff */
[----:B------:R-:W-:Y:S01]  /*1c50*/  IMAD.WIDE.U32 R16, R4, R16, R26 ;  /* 0x0000001004107225 */ /* 0x000fe200078e001a */
[----:B------:R-:W-:Y:S02]  /*1c60*/  SHF.R.S32.HI R163, RZ, 0x1f, R162 ;  /* 0x0000001fffa37819 */ /* 0x000fe400000114a2 */
[----:B------:R-:W-:Y:S01]  /*1c70*/  LOP3.LUT R77, R74, 0xfffffff8, RZ, 0xc0, !PT ;  /* 0xfffffff84a4d7812 */ /* 0x000fe200078ec0ff */
[-C--:B------:R-:W-:Y:S02]  /*1c80*/  IMAD R201, R135, R162.reuse, RZ ;  /* 0x000000a287c97224 */ /* 0x080fe400078e02ff */
[----:B------:R-:W-:Y:S02]  /*1c90*/  IMAD R203, R137, R162, RZ ;  /* 0x000000a289cb7224 */ /* 0x000fe400078e02ff */
[----:B------:R-:W-:Y:S02]  /*1ca0*/  IMAD.IADD R77, R8, 0x1, -R77 ;  /* 0x00000001084d7824 */ /* 0x000fe400078e0a4d */
[----:B------:R-:W-:-:S02]  /*1cb0*/  IMAD R201, R163, R134, R201 ;  /* 0x00000086a3c97224 */ /* 0x000fc400078e02c9 */
[----:B------:R-:W-:Y:S01]  /*1cc0*/  IMAD R203, R163, R136, R203 ;  /* 0x00000088a3cb7224 */ /* 0x000fe200078e02cb */
[----:B------:R-:W-:Y:S01]  /*1cd0*/  LEA.HI R68, R3, R56, RZ, 0x5 ;  /* 0x0000003803447211 */ /* 0x000fe200078f28ff */
[----:B------:R-:W-:Y:S02]  /*1ce0*/  IMAD.MOV.U32 R57, RZ, RZ, 0x10 ;  /* 0x00000010ff397424 */ /* 0x000fe400078e00ff */
[----:B------:R-:W-:Y:S01]  /*1cf0*/  IMAD.MOV.U32 R55, RZ, RZ, 0x20 ;  /* 0x00000020ff377424 */ /* 0x000fe200078e00ff */
[----:B------:R-:W-:Y:S01]  /*1d00*/  SHF.L.U64.HI R76, R134, 0x4, R135 ;  /* 0x00000004864c7819 */ /* 0x000fe20000010287 */
[----:B------:R-:W-:Y:S01]  /*1d10*/  IMAD.SHL.U32 R72, R136, 0x10, RZ ;  /* 0x0000001088487824 */ /* 0x000fe200078e00ff */
[----:B------:R-:W-:Y:S02]  /*1d20*/  SHF.L.U32 R75, R134, 0x4, RZ ;  /* 0x00000004864b7819 */ /* 0x000fe400000006ff */
[----:B------:R-:W-:Y:S02]  /*1d30*/  SHF.L.U64.HI R73, R136, 0x4, R137 ;  /* 0x0000000488497819 */ /* 0x000fe40000010289 */
[----:B------:R-:W-:-:S02]  /*1d40*/  SHF.R.S32.HI R68, RZ, 0x5, R68 ;  /* 0x00000005ff447819 */ /* 0x000fc40000011444 */
[----:B------:R-:W-:Y:S01]  /*1d50*/  SHF.L.U32 R81, R70, 0x2, RZ ;  /* 0x0000000246517819 */ /* 0x000fe200000006ff */
[----:B--2---:R-:W-:-:S04]  /*1d60*/  @P1 IMAD.WIDE.U32 R30, R168, R210, RZ ;  /* 0x000000d2a81e1225 */ /* 0x004fc800078e00ff */
[----:B------:R-:W-:Y:S02]  /*1d70*/  @P1 IMAD.MOV.U32 R7, RZ, RZ, R30 ;  /* 0x000000ffff071224 */ /* 0x000fe400078e001e */
[----:B---3--:R-:W-:-:S04]  /*1d80*/  @!P1 IMAD R2, R29, R206, RZ ;  /* 0x000000ce1d029224 */ /* 0x008fc800078e02ff */
[C---:B------:R-:W-:Y:S02]  /*1d90*/  @!P1 IMAD R2, R28.reuse, R79, R2 ;  /* 0x0000004f1c029224 */ /* 0x040fe400078e0202 */
[----:B------:R-:W-:-:S04]  /*1da0*/  @!P1 IMAD.WIDE.U32 R28, R28, R206, RZ ;  /* 0x000000ce1c1c9225 */ /* 0x000fc800078e00ff */
[----:B------:R-:W-:Y:S02]  /*1db0*/  @P1 IMAD R13, R169, R210, RZ ;  /* 0x000000d2a90d1224 */ /* 0x000fe400078e02ff */
[----:B------:R-:W-:Y:S02]  /*1dc0*/  @!P1 IMAD.MOV.U32 R7, RZ, RZ, R28 ;  /* 0x000000ffff079224 */ /* 0x000fe400078e001c */
[----:B------:R-:W-:Y:S01]  /*1dd0*/  @P1 IMAD.IADD R13, R31, 0x1, R13 ;  /* 0x000000011f0d1824 */ /* 0x000fe200078e020d */
[----:B------:R-:W-:Y:S02]  /*1de0*/  @!P1 IADD3 R13, R29, R2, RZ ;  /* 0x000000021d0d9210 */ /* 0x000fe40007ffe0ff */
[----:B------:R-:W-:Y:S01]  /*1df0*/  IADD3 R26, P2, R18, R7, RZ ;  /* 0x00000007121a7210 */ /* 0x000fe20007f5e0ff */
[----:B------:R-:W-:Y:S01]  /*1e00*/  IMAD R7, R25, R205, RZ ;  /* 0x000000cd19077224 */ /* 0x000fe200078e02ff */
[----:B------:R-:W-:-:S03]  /*1e10*/  SHF.R.S32.HI R2, RZ, 0x1f, R205 ;  /* 0x0000001fff027819 */ /* 0x000fc600000114cd */
[----:B------:R-:W-:Y:S02]  /*1e20*/  IMAD.X R27, R19, 0x1, R13, P2 ;  /* 0x00000001131b7824 */ /* 0x000fe400010e060d */
[----:B------:R-:W-:Y:S02]  /*1e30*/  IMAD.IADD R25, R17, 0x1, R6 ;  /* 0x0000000111197824 */ /* 0x000fe400078e0206 */
[----:B------:R-:W-:Y:S02]  /*1e40*/  IMAD R2, R24, R2, R7 ;  /* 0x0000000218027224 */ /* 0x000fe400078e0207 */
[----:B------:R-:W-:Y:S01]  /*1e50*/  IMAD.WIDE.U32 R164, R205, R24, R26 ;  /* 0x00000018cda47225 */ /* 0x000fe200078e001a */
[----:B------:R-:W-:Y:S02]  /*1e60*/  MOV R24, R16 ;  /* 0x0000001000187202 */ /* 0x000fe40000000f00 */
[----:B------:R-:W-:Y:S01]  /*1e70*/  IADD3 R16, P1, R18, R0, RZ ;  /* 0x0000000012107210 */ /* 0x000fe20007f3e0ff */
[----:B------:R-:W-:-:S04]  /*1e80*/  IMAD.WIDE R6, R207, 0x40, R162 ;  /* 0x00000040cf067825 */ /* 0x000fc800078e02a2 */
[----:B------:R-:W-:Y:S01]  /*1e90*/  IMAD R167, R7, R168, RZ ;  /* 0x000000a807a77224 */ /* 0x000fe200078e02ff */
[----:B------:R-:W-:Y:S01]  /*1ea0*/  SHF.R.S32.HI R7, RZ, 0x1f, R80 ;  /* 0x0000001fff077819 */ /* 0x000fe20000011450 */
[----:B------:R-:W-:Y:S02]  /*1eb0*/  IMAD.X R17, R19, 0x1, R9, P1 ;  /* 0x0000000113117824 */ /* 0x000fe400008e0609 */
[----:B------:R-:W-:Y:S01]  /*1ec0*/  IMAD.WIDE.U32 R8, R162, R136, R24 ;  /* 0x00000088a2087225 */ /* 0x000fe200078e0018 */
[----:B------:R-:W-:-:S03]  /*1ed0*/  LEA.HI R102, R7, R80, RZ, 0x6 ;  /* 0x0000005007667211 */ /* 0x000fc600078f30ff */
[----:B------:R-:W-:Y:S01]  /*1ee0*/  IMAD.WIDE.U32 R16, R162, R134, R16 ;  /* 0x00000086a2107225 */ /* 0x000fe200078e0010 */
[----:B------:R-:W-:Y:S02]  /*1ef0*/  SHF.R.S32.HI R102, RZ, 0x6, R102 ;  /* 0x00000006ff667819 */ /* 0x000fe40000011466 */
[----:B------:R-:W-:Y:S01]  /*1f00*/  IADD3 R203, R9, R203, RZ ;  /* 0x000000cb09cb7210 */ /* 0x000fe20007ffe0ff */
[----:B------:R-:W-:Y:S01]  /*1f10*/  IMAD.IADD R201, R17, 0x1, R201 ;  /* 0x0000000111c97824 */ /* 0x000fe200078e02c9 */
[----:B----4-:R-:W-:Y:S02]  /*1f20*/  LEA R200, P2, R16, R22, 0x1 ;  /* 0x0000001610c87211 */ /* 0x010fe400078408ff */
[----:B------:R-:W-:Y:S02]  /*1f30*/  LEA R202, P1, R8, R14, 0x1 ;  /* 0x0000000e08ca7211 */ /* 0x000fe400078208ff */
[----:B------:R-:W-:Y:S02]  /*1f40*/  VIMNMX R102, R199, R102, !PT ;  /* 0x00000066c7667248 */ /* 0x000fe40007fe0100 */
[----:B------:R-:W-:-:S02]  /*1f50*/  LEA.HI.X R201, R16, R23, R201, 0x1, P2 ;  /* 0x0000001710c97211 */ /* 0x000fc400010f0cc9 */
[----:B------:R-:W-:Y:S02]  /*1f60*/  LEA.HI.X R203, R8, R15, R203, 0x1, P1 ;  /* 0x0000000f08cb7211 */ /* 0x000fe400008f0ccb */
[----:B------:R-:W-:Y:S02]  /*1f70*/  R2P PR, R77, 0x6 ;  /* 0x000000064d007804 */ /* 0x000fe40000000000 */
[----:B------:R-:W-:Y:S01]  /*1f80*/  ISETP.GT.AND P3, PT, R138, R102, PT ;  /* 0x000000668a00720c */ /* 0x000fe20003f64270 */
[----:B------:R-:W-:Y:S02]  /*1f90*/  IMAD.IADD R165, R165, 0x1, R2 ;  /* 0x00000001a5a57824 */ /* 0x000fe400078e0202 */
[C---:B------:R-:W-:Y:S02]  /*1fa0*/  IMAD R167, R6.reuse, R169, R167 ;  /* 0x000000a906a77224 */ /* 0x040fe400078e02a7 */
[----:B------:R-:W-:Y:S01]  /*1fb0*/  IMAD.WIDE.U32 R164, R6, R168, R164 ;  /* 0x000000a806a47225 */ /* 0x000fe200078e00a4 */
[----:B------:R-:W-:-:S02]  /*1fc0*/  SEL R57, R57, 0xfffffff0, !P1 ;  /* 0xfffffff039397807 */ /* 0x000fc40004800000 */
[----:B------:R-:W-:Y:S01]  /*1fd0*/  SEL R55, R55, 0xffffffe0, !P2 ;  /* 0xffffffe037377807 */ /* 0x000fe20005000000 */
[----:B------:R-:W-:Y:S02]  /*1fe0*/  @!P0 IMAD.MOV.U32 R12, RZ, RZ, RZ ;  /* 0x000000ffff0c8224 */ /* 0x000fe400078e00ff */
[----:B------:R-:W-:Y:S02]  /*1ff0*/  IMAD.IADD R167, R165, 0x1, R167 ;  /* 0x00000001a5a77824 */ /* 0x000fe400078e02a7 */
[----:B-1----:R-:W-:Y:S05]  /*2000*/  @!P3 BRA `(.L_x_5851) ;  /* 0x0000008000dcb947 */ /* 0x002fea0003800000 */
        /* <DEDUP_REMOVED lines=12> */
[----:B------:R-:W-:Y:S02]  /*20d0*/  SHF.R.S32.HI R13, RZ, 0x1f, R80 ;  /* 0x0000001fff0d7819 */ /* 0x000fe40000011450 */
[----:B-----5:R-:W-:Y:S01]  /*20e0*/  IADD3 R131, R12, R5, RZ ;  /* 0x000000050c837210 */ /* 0x020fe20007ffe0ff */
[C---:B------:R-:W-:Y:S01]  /*20f0*/  IMAD.SHL.U32 R100, R134.reuse, 0x20, RZ ;  /* 0x0000002086647824 */ /* 0x040fe200078e00ff */
[----:B------:R-:W-:Y:S01]  /*2100*/  SHF.L.U64.HI R101, R134, 0x5, R135 ;  /* 0x0000000586657819 */ /* 0x000fe20000010287 */
[C---:B------:R-:W-:Y:S01]  /*2110*/  IMAD.SHL.U32 R86, R136.reuse, 0x20, RZ ;  /* 0x0000002088567824 */ /* 0x040fe200078e00ff */
[C---:B------:R-:W-:Y:S01]  /*2120*/  SHF.L.U64.HI R87, R136.reuse, 0x5, R137 ;  /* 0x0000000588577819 */ /* 0x040fe20000010289 */
[----:B------:R-:W-:Y:S02]  /*2130*/  IMAD R85, R137, 0x60, RZ ;  /* 0x0000006089557824 */ /* 0x000fe400078e02ff */
[----:B------:R-:W-:Y:S01]  /*2140*/  IMAD.WIDE.U32 R172, R136, 0x60, RZ ;  /* 0x0000006088ac7825 */ /* 0x000fe200078e00ff */
[----:B------:R-:W-:-:S02]  /*2150*/  SHF.L.U64.HI R87, R86, 0x1, R87 ;  /* 0x0000000156577819 */ /* 0x000fc40000010257 */
[C---:B------:R-:W-:Y:S01]  /*2160*/  IADD3 R84, R162.reuse, 0x10, RZ ;  /* 0x00000010a2547810 */ /* 0x040fe20007ffe0ff */
[C---:B------:R-:W-:Y:S01]  /*2170*/  VIADD R83, R162.reuse, 0x20 ;  /* 0x00000020a2537836 */ /* 0x040fe20000000000 */
[----:B------:R-:W-:Y:S01]  /*2180*/  MOV R140, R202 ;  /* 0x000000ca008c7202 */ /* 0x000fe20000000f00 */
[----:B------:R-:W-:Y:S02]  /*2190*/  VIADD R82, R162, 0x30 ;  /* 0x00000030a2527836 */ /* 0x000fe40000000000 */
[----:B------:R-:W-:Y:S02]  /*21a0*/  IMAD.MOV.U32 R132, RZ, RZ, R200 ;  /* 0x000000ffff847224 */ /* 0x000fe400078e00c8 */
[----:B------:R-:W-:Y:S02]  /*21b0*/  IMAD.MOV.U32 R133, RZ, RZ, R201 ;  /* 0x000000ffff857224 */ /* 0x000fe400078e00c9 */
[----:B------:R-:W-:Y:S02]  /*21c0*/  IMAD.MOV.U32 R139, RZ, RZ, R203 ;  /* 0x000000ffff8b7224 */ /* 0x000fe400078e00cb */
[----:B------:R-:W-:-:S02]  /*21d0*/  IMAD.SHL.U32 R86, R86, 0x2, RZ ;  /* 0x0000000256567824 */ /* 0x000fc400078e00ff */
[----:B------:R-:W-:Y:S02]  /*21e0*/  IMAD.IADD R85, R173, 0x1, R85 ;  /* 0x00000001ad557824 */ /* 0x000fe400078e0255 */
[-C--:B--2---:R-:W-:Y:S02]  /*21f0*/  IMAD R2, R29, R206.reuse, RZ ;  /* 0x000000ce1d027224 */ /* 0x084fe400078e02ff */
[----:B---3--:R-:W-:Y:S02]  /*2200*/  IMAD R0, R31, R206, RZ ;  /* 0x000000ce1f007224 */ /* 0x008fe400078e02ff */
[----:B------:R-:W-:Y:S02]  /*2210*/  IMAD R2, R28, R79, R2 ;  /* 0x0000004f1c027224 */ /* 0x000fe400078e0202 */
[----:B------:R-:W-:-:S04]  /*2220*/  IMAD.WIDE.U32 R26, R206, R30, R18 ;  /* 0x0000001ece1a7225 */ /* 0x000fc800078e0012 */
[----:B------:R-:W-:Y:S02]  /*2230*/  IMAD R0, R30, R79, R0 ;  /* 0x0000004f1e007224 */ /* 0x000fe400078e0200 */
[----:B------:R-:W-:-:S04]  /*2240*/  IMAD.WIDE.U32 R28, R206, R28, R18 ;  /* 0x0000001cce1c7225 */ /* 0x000fc800078e0012 */
[----:B------:R-:W-:Y:S02]  /*2250*/  IMAD.IADD R27, R27, 0x1, R0 ;  /* 0x000000011b1b7824 */ /* 0x000fe400078e0200 */
[----:B------:R-:W-:Y:S02]  /*2260*/  IMAD.IADD R29, R29, 0x1, R2 ;  /* 0x000000011d1d7824 */ /* 0x000fe400078e0202 */
[-C--:B----4-:R-:W-:Y:S02]  /*2270*/  IMAD R0, R177, R5.reuse, RZ ;  /* 0x00000005b1007224 */ /* 0x090fe400078e02ff */
[----:B------:R-:W-:Y:S02]  /*2280*/  IMAD R2, R175, R5, RZ ;  /* 0x00000005af027224 */ /* 0x000fe400078e02ff */
[C---:B------:R-:W-:Y:S02]  /*2290*/  IMAD R0, R176.reuse, R3, R0 ;  /* 0x00000003b0007224 */ /* 0x040fe400078e0200 */
[----:B------:R-:W-:-:S04]  /*22a0*/  IMAD.WIDE.U32 R26, R176, R5, R26 ;  /* 0x00000005b01a7225 */ /* 0x000fc800078e001a */
[C---:B------:R-:W-:Y:S02]  /*22b0*/  IMAD R2, R174.reuse, R3, R2 ;  /* 0x00000003ae027224 */ /* 0x040fe400078e0202 */
[----:B------:R-:W-:Y:S01]  /*22c0*/  IMAD.WIDE.U32 R28, R174, R5, R28 ;  /* 0x00000005ae1c7225 */ /* 0x000fe200078e001c */
[----:B------:R-:W-:Y:S02]  /*22d0*/  IADD3 R27, R27, R0, RZ ;  /* 0x000000001b1b7210 */ /* 0x000fe40007ffe0ff */
[----:B------:R-:W-:Y:S01]  /*22e0*/  IADD3 R3, P0, -R80, R162, RZ ;  /* 0x000000a250037210 */ /* 0x000fe20007f1e1ff */
[----:B------:R-:W-:Y:S01]  /*22f0*/  IMAD.IADD R29, R29, 0x1, R2 ;  /* 0x000000011d1d7824 */ /* 0x000fe200078e0202 */
[----:B------:R-:W-:Y:S01]  /*2300*/  LEA.HI R156, R10, R10, RZ, 0x1 ;  /* 0x0000000a0a9c7211 */ /* 0x000fe200078f08ff */
[-C--:B------:R-:W-:Y:S02]  /*2310*/  IMAD R2, R25, R4.reuse, RZ ;  /* 0x0000000419027224 */ /* 0x080fe400078e02ff */
[----:B------:R-:W-:Y:S01]  /*2320*/  IMAD R0, R23, R4, RZ ;  /* 0x0000000417007224 */ /* 0x000fe200078e02ff */
[----:B------:R-:W-:Y:S01]  /*2330*/  SHF.R.S32.HI R156, RZ, 0x1, R156 ;  /* 0x00000001ff9c7819 */ /* 0x000fe2000001149c */
[----:B------:R-:W-:-:S02]  /*2340*/  IMAD R2, R24, R11, R2 ;  /* 0x0000000b18027224 */ /* 0x000fc400078e0202 */
[----:B------:R-:W-:Y:S02]  /*2350*/  IMAD R0, R22, R11, R0 ;  /* 0x0000000b16007224 */ /* 0x000fe400078e0200 */
[----:B------:R-:W-:-:S04]  /*2360*/  IMAD.WIDE.U32 R24, R24, R4, R28 ;  /* 0x0000000418187225 */ /* 0x000fc800078e001c */
[----:B------:R-:W-:-:S04]  /*2370*/  IMAD.WIDE.U32 R22, R22, R4, R26 ;  /* 0x0000000416167225 */ /* 0x000fc800078e001a */
[----:B------:R-:W-:Y:S02]  /*2380*/  IMAD.X R13, R163, 0x1, ~R13, P0 ;  /* 0x00000001a30d7824 */ /* 0x000fe400000e0e0d */
[----:B------:R-:W-:Y:S02]  /*2390*/  IMAD.IADD R25, R25, 0x1, R2 ;  /* 0x0000000119197824 */ /* 0x000fe400078e0202 */
[----:B------:R-:W-:Y:S02]  /*23a0*/  IMAD.IADD R23, R23, 0x1, R0 ;  /* 0x0000000117177824 */ /* 0x000fe400078e0200 */
[C---:B------:R-:W-:Y:S02]  /*23b0*/  IMAD R125, R13.reuse, R174, RZ ;  /* 0x000000ae0d7d7224 */ /* 0x040fe400078e02ff */
[----:B------:R-:W-:Y:S02]  /*23c0*/  IMAD R127, R13, R176, RZ ;  /* 0x000000b00d7f7224 */ /* 0x000fe400078e02ff */
[----:B------:R-:W-:-:S02]  /*23d0*/  IMAD R4, R162, R156, R81 ;  /* 0x0000009ca2047224 */ /* 0x000fc400078e0251 */
[----:B------:R-:W-:Y:S02]  /*23e0*/  IMAD R125, R175, R3, R125 ;  /* 0x00000003af7d7224 */ /* 0x000fe400078e027d */
[----:B------:R-:W-:Y:S02]  /*23f0*/  IMAD R131, R156, R131, RZ ;  /* 0x000000839c837224 */ /* 0x000fe400078e02ff */
[----:B------:R-:W-:-:S04]  /*2400*/  IMAD.WIDE.U32 R10, R174, R3, R24 ;  /* 0x00000003ae0a7225 */ /* 0x000fc800078e0018 */
[-C--:B------:R-:W-:Y:S02]  /*2410*/  IMAD R127, R177, R3.reuse, R127 ;  /* 0x00000003b17f7224 */ /* 0x080fe400078e027f */
[----:B------:R-:W-:-:S04]  /*2420*/  IMAD.WIDE.U32 R12, R176, R3, R22 ;  /* 0x00000003b00c7225 */ /* 0x000fc800078e0016 */
[----:B------:R-:W-:Y:S01]  /*2430*/  IMAD.IADD R3, R81, 0x1, R4 ;  /* 0x0000000151037824 */ /* 0x000fe200078e0204 */
[----:B------:R-:W-:Y:S02]  /*2440*/  SHF.R.S32.HI R2, RZ, 0x1f, R131 ;  /* 0x0000001fff027819 */ /* 0x000fe40000011483 */
[C---:B------:R-:W-:Y:S02]  /*2450*/  IADD3 R0, P3, R131.reuse, R4, RZ ;  /* 0x0000000483007210 */ /* 0x040fe40007f7e0ff */
[----:B------:R-:W-:Y:S01]  /*2460*/  IADD3 R131, P2, R131, R3, RZ ;  /* 0x0000000383837210 */ /* 0x000fe20007f5e0ff */
[----:B------:R-:W-:Y:S01]  /*2470*/  IMAD.IADD R125, R11, 0x1, R125 ;  /* 0x000000010b7d7824 */ /* 0x000fe200078e027d */
[----:B------:R-:W-:Y:S01]  /*2480*/  LEA R124, P1, R10, R16, 0x1 ;  /* 0x000000100a7c7211 */ /* 0x000fe200078208ff */
[----:B------:R-:W-:Y:S01]  /*2490*/  IMAD.IADD R127, R13, 0x1, R127 ;  /* 0x000000010d7f7824 */ /* 0x000fe200078e027f */
[----:B------:R-:W-:Y:S01]  /*24a0*/  LEA.HI.X.SX32 R5, R4, R2, 0x1, P3 ;  /* 0x0000000204057211 */ /* 0x000fe200018f0eff */
[----:B------:R-:W-:Y:S01]  /*24b0*/  IMAD.SHL.U32 R130, R131, 0x2, RZ ;  /* 0x0000000283827824 */ /* 0x000fe200078e00ff */
[----:B------:R-:W-:-:S02]  /*24c0*/  LEA R126, P0, R12, R14, 0x1 ;  /* 0x0000000e0c7e7211 */ /* 0x000fc400078008ff */
[----:B------:R-:W-:Y:S02]  /*24d0*/  LEA.HI.X.SX32 R2, R3, R2, 0x1, P2 ;  /* 0x0000000203027211 */ /* 0x000fe400010f0eff */
[----:B------:R-:W-:Y:S02]  /*24e0*/  SHF.L.U32 R22, R0, 0x1, RZ ;  /* 0x0000000100167819 */ /* 0x000fe400000006ff */
[----:B------:R-:W-:Y:S02]  /*24f0*/  LEA.HI.X R125, R10, R17, R125, 0x1, P1 ;  /* 0x000000110a7d7211 */ /* 0x000fe400008f0c7d */
[----:B------:R-:W-:Y:S02]  /*2500*/  LEA.HI.X R127, R12, R15, R127, 0x1, P0 ;  /* 0x0000000f0c7f7211 */ /* 0x000fe400000f0c7f */
[----:B------:R-:W-:Y:S02]  /*2510*/  SHF.L.U64.HI R0, R0, 0x1, R5 ;  /* 0x0000000100007819 */ /* 0x000fe40000010205 */
[----:B------:R-:W-:-:S02]  /*2520*/  SHF.L.U64.HI R131, R131, 0x1, R2 ;  /* 0x0000000183837819 */ /* 0x000fc40000010202 */
[C---:B------:R-:W-:Y:S02]  /*2530*/  IADD3 R58, P1, R8.reuse, R22, RZ ;  /* 0x00000016083a7210 */ /* 0x040fe40007f3e0ff */
[----:B------:R-:W-:Y:S02]  /*2540*/  IADD3 R128, P3, R8, R130, RZ ;  /* 0x0000008208807210 */ /* 0x000fe40007f7e0ff */
[C---:B------:R-:W-:Y:S02]  /*2550*/  IADD3 R22, P0, R6.reuse, R22, RZ ;  /* 0x0000001606167210 */ /* 0x040fe40007f1e0ff */
[----:B------:R-:W-:Y:S02]  /*2560*/  IADD3 R130, P2, R6, R130, RZ ;  /* 0x0000008206827210 */ /* 0x000fe40007f5e0ff */
[----:B------:R-:W-:Y:S01]  /*2570*/  IADD3 R3, P5, P4, R75, R75, R75 ;  /* 0x0000004b4b037210 */ /* 0x000fe20007cbe04b */
[----:B------:R-:W-:Y:S01]  /*2580*/  IMAD.X R59, R9, 0x1, R0, P1 ;  /* 0x00000001093b7824 */ /* 0x000fe200008e0600 */
[----:B------:R-:W-:Y:S01]  /*2590*/  IADD3.X R23, R7, R0, RZ, P0, !PT ;  /* 0x0000000007177210 */ /* 0x000fe200007fe4ff */
[----:B------:R-:W-:Y:S01]  /*25a0*/  IMAD.X R129, R9, 0x1, R131, P3 ;  /* 0x0000000109817824 */ /* 0x000fe200018e0683 */
[----:B------:R-:W-:Y:S01]  /*25b0*/  IADD3 R96, P1, P0, -R100, 0x80, R3 ;  /* 0x0000008064607810 */ /* 0x000fe2000783e103 */
[----:B------:R-:W-:Y:S01]  /*25c0*/  IMAD.X R131, R7, 0x1, R131, P2 ;  /* 0x0000000107837824 */ /* 0x000fe200010e0683 */
[----:B------:R-:W-:Y:S01]  /*25d0*/  IADD3.X R0, R76, R76, R76, P5, P4 ;  /* 0x0000004c4c007210 */ /* 0x000fe20002fe844c */
[----:B------:R-:W-:Y:S01]  /*25e0*/  IMAD.SHL.U32 R104, R176, 0x10, RZ ;  /* 0x00000010b0687824 */ /* 0x000fe200078e00ff */
[----:B------:R-:W-:-:S02]  /*25f0*/  IADD3 R98, P3, P2, -R100, 0x40, R3 ;  /* 0x0000004064627810 */ /* 0x000fc40007a7e103 */
[C-C-:B------:R-:W-:Y:S02]  /*2600*/  IADD3.X R97, ~R101.reuse, RZ, R0.reuse, P1, P0 ;  /* 0x000000ff65617210 */ /* 0x140fe40000fe0500 */
[----:B------:R-:W-:Y:S02]  /*2610*/  IADD3.X R99, ~R101, RZ, R0, P3, P2 ;  /* 0x000000ff65637210 */ /* 0x000fe40001fe4500 */
[C---:B------:R-:W-:Y:S02]  /*2620*/  IADD3 R94, P1, R75.reuse, R98, RZ ;  /* 0x000000624b5e7210 */ /* 0x040fe40007f3e0ff */
[----:B------:R-:W-:Y:S02]  /*2630*/  IADD3 R92, P0, R75, R96, RZ ;  /* 0x000000604b5c7210 */ /* 0x000fe40007f1e0ff */
[C---:B------:R-:W-:Y:S02]  /*2640*/  SHF.L.U64.HI R103, R176.reuse, 0x4, R177 ;  /* 0x00000004b0677819 */ /* 0x040fe400000102b1 */
[----:B------:R-:W-:-:S02]  /*2650*/  SHF.L.U32 R106, R176, 0x5, RZ ;  /* 0x00000005b06a7819 */ /* 0x000fc400000006ff */
[----:B------:R-:W-:Y:S02]  /*2660*/  IADD3 R109, P3, P2, R104, R104, R104 ;  /* 0x00000068686d7210 */ /* 0x000fe40007a7e068 */
[----:B------:R-:W-:Y:S01]  /*2670*/  SHF.L.U32 R160, R156, 0x4, RZ ;  /* 0x000000049ca07819 */ /* 0x000fe200000006ff */
[----:B------:R-:W-:Y:S01]  /*2680*/  IMAD.X R95, R76, 0x1, R99, P1 ;  /* 0x000000014c5f7824 */ /* 0x000fe200008e0663 */
[----:B------:R-:W-:Y:S01]  /*2690*/  SHF.L.U64.HI R105, R176, 0x5, R177 ;  /* 0x00000005b0697819 */ /* 0x000fe200000102b1 */
[----:B------:R-:W-:Y:S01]  /*26a0*/  IMAD.X R93, R76, 0x1, R97, P0 ;  /* 0x000000014c5d7824 */ /* 0x000fe200000e0661 */
[C---:B------:R-:W-:Y:S01]  /*26b0*/  IADD3 R91, P1, R75.reuse, R94, RZ ;  /* 0x0000005e4b5b7210 */ /* 0x040fe20007f3e0ff */
[----:B------:R-:W-:Y:S01]  /*26c0*/  VIADD R155, R160, 0x80 ;  /* 0x00000080a09b7836 */ /* 0x000fe20000000000 */
[----:B------:R-:W-:Y:S02]  /*26d0*/  IADD3 R89, P0, R75, R92, RZ ;  /* 0x0000005c4b597210 */ /* 0x000fe40007f1e0ff */
[----:B------:R-:W-:-:S02]  /*26e0*/  IADD3.X R110, R103, R103, R103, P3, P2 ;  /* 0x00000067676e7210 */ /* 0x000fc40001fe4467 */
[C-C-:B------:R-:W-:Y:S02]  /*26f0*/  IADD3 R107, P5, P4, -R106.reuse, 0x40, R109.reuse ;  /* 0x000000406a6b7810 */ /* 0x140fe40007cbe16d */
[----:B------:R-:W-:Y:S01]  /*2700*/  IADD3 R109, P3, P2, -R106, 0x80, R109 ;  /* 0x000000806a6d7810 */ /* 0x000fe20007a7e16d */
[----:B------:R-:W-:Y:S01]  /*2710*/  VIADD R157, R160, 0x40 ;  /* 0x00000040a09d7836 */ /* 0x000fe20000000000 */
[C---:B------:R-:W-:Y:S01]  /*2720*/  IADD3.X R88, R76.reuse, R93, RZ, P0, !PT ;  /* 0x0000005d4c587210 */ /* 0x040fe200007fe4ff */
[----:B------:R-:W-:Y:S01]  /*2730*/  IMAD.X R90, R76, 0x1, R95, P1 ;  /* 0x000000014c5a7824 */ /* 0x000fe200008e065f */
[C-C-:B------:R-:W-:Y:S02]  /*2740*/  IADD3.X R108, ~R105.reuse, RZ, R110.reuse, P5, P4 ;  /* 0x000000ff696c7210 */ /* 0x140fe40002fe856e */
[----:B------:R-:W-:Y:S02]  /*2750*/  IADD3.X R110, ~R105, RZ, R110, P3, P2 ;  /* 0x000000ff696e7210 */ /* 0x000fe40001fe456e */
[-C--:B------:R-:W-:Y:S01]  /*2760*/  IADD3 R113, P0, R109, R104.reuse, RZ ;  /* 0x000000686d717210 */ /* 0x080fe20007f1e0ff */
[----:B------:R-:W-:Y:S01]  /*2770*/  IMAD.IADD R154, R160, 0x1, R157 ;  /* 0x00000001a09a7824 */ /* 0x000fe200078e029d */
[----:B------:R-:W-:-:S02]  /*2780*/  IADD3 R111, P1, R107, R104, RZ ;  /* 0x000000686b6f7210 */ /* 0x000fc40007f3e0ff */
[----:B------:R-:W-:Y:S01]  /*2790*/  IADD3 R153, R160, R155, RZ ;  /* 0x0000009ba0997210 */ /* 0x000fe20007ffe0ff */
[C---:B------:R-:W-:Y:S01]  /*27a0*/  IMAD.SHL.U32 R122, R174.reuse, 0x20, RZ ;  /* 0x00000020ae7a7824 */ /* 0x040fe200078e00ff */
[C-C-:B------:R-:W-:Y:S01]  /*27b0*/  SHF.L.U64.HI R119, R174.reuse, 0x4, R175.reuse ;  /* 0x00000004ae777819 */ /* 0x140fe200000102af */
[----:B------:R-:W-:Y:S01]  /*27c0*/  IMAD R123, R175, 0x60, RZ ;  /* 0x00000060af7b7824 */ /* 0x000fe200078e02ff */
[----:B------:R-:W-:Y:S01]  /*27d0*/  SHF.L.U32 R120, R174, 0x4, RZ ;  /* 0x00000004ae787819 */ /* 0x000fe200000006ff */
[----:B------:R-:W-:Y:S01]  /*27e0*/  IMAD.SHL.U32 R158, R156, 0x20, RZ ;  /* 0x000000209c9e7824 */ /* 0x000fe200078e00ff */
[----:B------:R-:W-:Y:S01]  /*27f0*/  SHF.L.U64.HI R121, R174, 0x5, R175 ;  /* 0x00000005ae797819 */ /* 0x000fe200000102af */
[----:B------:R-:W-:Y:S01]  /*2800*/  IMAD.X R114, R110, 0x1, R103, P0 ;  /* 0x000000016e727824 */ /* 0x000fe200000e0667 */
[----:B------:R-:W-:Y:S01]  /*2810*/  IADD3.X R112, R108, R103, RZ, P1, !PT ;  /* 0x000000676c707210 */ /* 0x000fe20000ffe4ff */
[----:B------:R-:W-:Y:S01]  /*2820*/  IMAD.WIDE.U32 R174, R174, 0x60, RZ ;  /* 0x00000060aeae7825 */ /* 0x000fe200078e00ff */
[----:B------:R-:W-:-:S02]  /*2830*/  IADD3 R116, P1, R111, R104, RZ ;  /* 0x000000686f747210 */ /* 0x000fc40007f3e0ff */
[----:B------:R-:W-:Y:S01]  /*2840*/  IADD3 R118, P0, R113, R104, RZ ;  /* 0x0000006871767210 */ /* 0x000fe20007f1e0ff */
[----:B------:R-:W-:Y:S01]  /*2850*/  IMAD R156, R156, 0x30, RZ ;  /* 0x000000309c9c7824 */ /* 0x000fe200078e02ff */
[C---:B------:R-:W-:Y:S01]  /*2860*/  IADD3 R152, R160.reuse, R154, RZ ;  /* 0x0000009aa0987210 */ /* 0x040fe20007ffe0ff */
[----:B------:R-:W-:Y:S01]  /*2870*/  IMAD.IADD R151, R160, 0x1, R153 ;  /* 0x00000001a0977824 */ /* 0x000fe200078e0299 */
[----:B------:R-:W-:Y:S01]  /*2880*/  SHF.L.U64.HI R119, R120, 0x1, R119 ;  /* 0x0000000178777819 */ /* 0x000fe20000010277 */
[----:B------:R-:W-:Y:S01]  /*2890*/  VIADD R15, R18, 0x40 ;  /* 0x00000040120f7836 */ /* 0x000fe20000000000 */
[----:B------:R-:W-:Y:S01]  /*28a0*/  SHF.L.U64.HI R121, R122, 0x1, R121 ;  /* 0x000000017a797819 */ /* 0x000fe20000010279 */
[----:B------:R-:W-:Y:S01]  /*28b0*/  IMAD.MOV.U32 R13, RZ, RZ, R138 ;  /* 0x000000ffff0d7224 */ /* 0x000fe200078e008a */
[----:B------:R-:W-:Y:S01]  /*28c0*/  IADD3 R14, R18, 0x80, RZ ;  /* 0x00000080120e7810 */ /* 0x000fe20007ffe0ff */
[----:B------:R-:W-:Y:S01]  /*28d0*/  IMAD.SHL.U32 R120, R120, 0x2, RZ ;  /* 0x0000000278787824 */ /* 0x000fe200078e00ff */
[----:B------:R-:W-:Y:S01]  /*28e0*/  IADD3 R123, R175, R123, RZ ;  /* 0x0000007baf7b7210 */ /* 0x000fe20007ffe0ff */
[----:B------:R-:W-:Y:S01]  /*28f0*/  IMAD.SHL.U32 R122, R122, 0x2, RZ ;  /* 0x000000027a7a7824 */ /* 0x000fe200078e00ff */
[----:B------:R-:W-:Y:S01]  /*2900*/  SHF.R.S32.HI R150, RZ, 0x1f, R160 ;  /* 0x0000001fff967819 */ /* 0x000fe200000114a0 */
[--C-:B------:R-:W-:Y:S01]  /*2910*/  IMAD.X R115, R112, 0x1, R103.reuse, P1 ;  /* 0x0000000170737824 */ /* 0x100fe200008e0667 */
        /* <DEDUP_REMOVED lines=9> */
.L_x_5899:
[----:B------:R-:W-:Y:S01]  /*29b0*/  IMAD.SHL.U32 R17, R13, 0x40, RZ ;  /* 0x000000400d117824 */ /* 0x000fe200078e00ff */
[----:B------:R-:W-:Y:S03]  /*29c0*/  BSSY B2, `(.L_x_5852) ;  /* 0x0000735000027945 */ /* 0x000fe60003800000 */
[----:B------:R-:W-:Y:S04]  /*29d0*/  VIADD R16, R17, 0xffffffc0 ;  /* 0xffffffc011107836 */ /* 0x000fe80000000000 */
[--C-:B------:R-:W-:Y:S02]  /*29e0*/  IMAD.IADD R179, R69, 0x1, -R16.reuse ;  /* 0x0000000145b37824 */ /* 0x100fe400078e0a10 */
[----:B------:R-:W-:Y:S03]  /*29f0*/  IMAD.IADD R161, R80, 0x1, -R16 ;  /* 0x0000000150a17824 */ /* 0x000fe600078e0a10 */
[-C--:B------:R-:W-:Y:S02]  /*2a00*/  ISETP.GE.AND P0, PT, R162, R179.reuse, PT ;  /* 0x000000b3a200720c */ /* 0x080fe40003f06270 */
[----:B------:R-:W-:Y:S02]  /*2a10*/  ISETP.GE.AND P1, PT, R84, R179, PT ;  /* 0x000000b35400720c */ /* 0x000fe40003f26270 */
[-C--:B------:R-:W-:Y:S02]  /*2a20*/  ISETP.GE.AND P0, PT, R162, R161.reuse, !P0 ;  /* 0x000000a1a200720c */ /* 0x080fe40004706270 */
[----:B------:R-:W-:Y:S11]  /*2a30*/  ISETP.GE.AND P1, PT, R84, R161, !P1 ;  /* 0x000000a15400720c */ /* 0x000ff60004f26270 */
[----:B----4-:R-:W2:Y:S01]  /*2a40*/  @P0 LD.E.128 R28, desc[UR6][R124.64] ;  /* 0x000000067c1c0980 */ /* 0x010ea2000c101d00 */
[----:B------:R-:W-:Y:S01]  /*2a50*/  @P0 IMAD.MOV.U32 R141, RZ, RZ, R139 ;  /* 0x000000ffff8d0224 */ /* 0x000fe200078e008b */
[----:B------:R-:W-:Y:S05]  /*2a60*/  @P1 IADD3 R2, P2, R124, R120, RZ ;  /* 0x000000787c021210 */ /* 0x000fea0007f5e0ff */
[----:B------:R-:W-:Y:S01]  /*2a70*/  @P1 IMAD.X R3, R125, 0x1, R119, P2 ;  /* 0x000000017d031824 */ /* 0x000fe200010e0677 */
[C---:B------:R-:W-:Y:S04]  /*2a80*/  @P1 LEA R26, P2, R72.reuse, R140, 0x1 ;  /* 0x0000008c481a1211 */ /* 0x040fe800078408ff */
[----:B------:R-:W-:Y:S02]  /*2a90*/  @P1 LEA.HI.X R27, R72, R139, R73, 0x1, P2 ;  /* 0x0000008b481b1211 */ /* 0x000fe400010f0c49 */
[C---:B------:R-:W-:Y:S04]  /*2aa0*/  ISETP.GE.AND P2, PT, R83.reuse, R179, PT ;  /* 0x000000b35300720c */ /* 0x040fe80003f46270 */
[----:B------:R-:W-:Y:S11]  /*2ab0*/  ISETP.GE.AND P2, PT, R83, R161, !P2 ;  /* 0x000000a15300720c */ /* 0x000ff60005746270 */
[----:B------:R-:W-:Y:S02]  /*2ac0*/  @!UPT UIADD3 URZ, URZ, URZ, URZ ;  /* 0x0000003f3f3ff290 */ /* 0x000fe4000fffe03f */
[----:B------:R-:W-:Y:S05]  /*2ad0*/  @P2 IADD3 R36, P3, R124, R122, RZ ;  /* 0x0000007a7c242210 */ /* 0x000fea0007f7e0ff */
[----:B------:R-:W-:Y:S01]  /*2ae0*/  @P2 IMAD.X R37, R125, 0x1, R121, P3 ;  /* 0x000000017d252824 */ /* 0x000fe200018e0679 */
[----:B--2---:R-:W-:Y:S04]  /*2af0*/  @P0 ST.E.128 desc[UR6][R140.64], R28 ;  /* 0x0000001c8c000985 */ /* 0x004fe8000c101d06 */
[----:B------:R-:W2:Y:S04]  /*2b00*/  @P0 LD.E.128 R4, desc[UR6][R124.64+0x80] ;  /* 0x000080067c040980 */ /* 0x000ea8000c101d00 */
[----:B--2---:R1:W-:Y:S04]  /*2b10*/  @P0 ST.E.128 desc[UR6][R140.64+0x80], R4 ;  /* 0x000080048c000985 */ /* 0x0043e8000c101d06 */
[----:B------:R-:W2:Y:S04]  /*2b20*/  @P0 LD.E.128 R8, desc[UR6][R124.64+0x100] ;  /* 0x000100067c080980 */ /* 0x000ea8000c101d00 */
[----:B--2---:R2:W-:Y:S04]  /*2b30*/  @P0 ST.E.128 desc[UR6][R140.64+0x100], R8 ;  /* 0x000100088c000985 */ /* 0x0045e8000c101d06 */
[----:B------:R-:W3:Y:S04]  /*2b40*/  @P1 LD.E.128 R32, desc[UR6][R2.64] ;  /* 0x0000000602201980 */ /* 0x000ee8000c101d00 */
[----:B---3--:R-:W-:Y:S04]  /*2b50*/  @P1 ST.E.128 desc[UR6][R26.64], R32 ;  /* 0x000000201a001985 */ /* 0x008fe8000c101d06 */
[----:B-1----:R-:W3:Y:S04]  /*2b60*/  @P1 LD.E.128 R4, desc[UR6][R2.64+0x80] ;  /* 0x0000800602041980 */ /* 0x002ee8000c101d00 */
[----:B---3--:R1:W-:Y:S04]  /*2b70*/  @P1 ST.E.128 desc[UR6][R26.64+0x80], R4 ;  /* 0x000080041a001985 */ /* 0x0083e8000c101d06 */
[----:B------:R-:W3:Y:S04]  /*2b80*/  @P1 LD.E.128 R28, desc[UR6][R2.64+0x100] ;  /* 0x00010006021c1980 */ /* 0x000ee8000c101d00 */
[----:B---3--:R3:W-:Y:S01]  /*2b90*/  @P1 ST.E.128 desc[UR6][R26.64+0x100], R28 ;  /* 0x0001001c1a001985 */ /* 0x0087e2000c101d06 */
[----:B------:R-:W-:Y:S03]  /*2ba0*/  @P2 IADD3 R38, P1, R140, R86, RZ ;  /* 0x000000568c262210 */ /* 0x000fe60007f3e0ff */
[----:B--2---:R-:W2:Y:S02]  /*2bb0*/  @P2 LD.E.128 R8, desc[UR6][R36.64] ;  /* 0x0000000624082980 */ /* 0x004ea4000c101d00 */
[----:B------:R-:W-:Y:S01]  /*2bc0*/  @P2 IMAD.X R39, R139, 0x1, R87, P1 ;  /* 0x000000018b272824 */ /* 0x000fe200008e0657 */
[C---:B------:R-:W-:Y:S04]  /*2bd0*/  ISETP.GE.AND P1, PT, R82.reuse, R179, PT ;  /* 0x000000b35200720c */ /* 0x040fe80003f26270 */
[----:B------:R-:W-:Y:S11]  /*2be0*/  ISETP.GE.AND P1, PT, R82, R161, !P1 ;  /* 0x000000a15200720c */ /* 0x000ff60004f26270 */
[----:B------:R-:W-:Y:S02]  /*2bf0*/  @!UPT UIADD3 URZ, URZ, URZ, URZ ;  /* 0x0000003f3f3ff290 */ /* 0x000fe4000fffe03f */
[----:B------:R-:W-:Y:S05]  /*2c00*/  @P1 IADD3 R40, P3, R124, R174, RZ ;  /* 0x000000ae7c281210 */ /* 0x000fea0007f7e0ff */
[----:B------:R-:W-:Y:S01]  /*2c10*/  @P1 IMAD.X R41, R125, 0x1, R123, P3 ;  /* 0x000000017d291824 */ /* 0x000fe200018e067b */
[----:B--2---:R2:W-:Y:S04]  /*2c20*/  @P2 ST.E.128 desc[UR6][R38.64], R8 ;  /* 0x0000000826002985 */ /* 0x0045e8000c101d06 */
[----:B-1----:R-:W4:Y:S04]  /*2c30*/  @P2 LD.E.128 R4, desc[UR6][R36.64+0x80] ;  /* 0x0000800624042980 */ /* 0x002f28000c101d00 */
[----:B----4-:R1:W-:Y:S04]  /*2c40*/  @P2 ST.E.128 desc[UR6][R38.64+0x80], R4 ;  /* 0x0000800426002985 */ /* 0x0103e8000c101d06 */
[----:B------:R-:W4:Y:S04]  /*2c50*/  @P2 LD.E.128 R32, desc[UR6][R36.64+0x100] ;  /* 0x0001000624202980 */ /* 0x000f28000c101d00 */
[----:B----4-:R4:W-:Y:S01]  /*2c60*/  @P2 ST.E.128 desc[UR6][R38.64+0x100], R32 ;  /* 0x0001002026002985 */ /* 0x0109e2000c101d06 */
[----:B---3--:R-:W-:Y:S03]  /*2c70*/  @P1 IADD3 R26, P2, R140, R172, RZ ;  /* 0x000000ac8c1a1210 */ /* 0x008fe60007f5e0ff */
[----:B------:R-:W3:Y:S02]  /*2c80*/  @P1 LD.E.128 R28, desc[UR6][R40.64] ;  /* 0x00000006281c1980 */ /* 0x000ee4000c101d00 */
[----:B------:R-:W-:Y:S05]  /*2c90*/  @P1 IMAD.X R27, R139, 0x1, R85, P2 ;  /* 0x000000018b1b1824 */ /* 0x000fea00010e0655 */
[----:B---3--:R4:W-:Y:S04]  /*2ca0*/  @P1 ST.E.128 desc[UR6][R26.64], R28 ;  /* 0x0000001c1a001985 */ /* 0x0089e8000c101d06 */
[----:B--2---:R-:W2:Y:S04]  /*2cb0*/  @P1 LD.E.128 R8, desc[UR6][R40.64+0x80] ;  /* 0x0000800628081980 */ /* 0x004ea8000c101d00 */
[----:B--2---:R4:W-:Y:S04]  /*2cc0*/  @P1 ST.E.128 desc[UR6][R26.64+0x80], R8 ;  /* 0x000080081a001985 */ /* 0x0049e8000c101d06 */
[----:B-1----:R-:W2:Y:S04]  /*2cd0*/  @P1 LD.E.128 R4, desc[UR6][R40.64+0x100] ;  /* 0x0001000628041980 */ /* 0x002ea8000c101d00 */
[----:B--2---:R4:W-:Y:S04]  /*2ce0*/  @P1 ST.E.128 desc[UR6][R26.64+0x100], R4 ;  /* 0x000100041a001985 */ /* 0x0049e8000c101d06 */
[----:B------:R-:W2:Y:S04]  /*2cf0*/  LD.E R25, desc[UR6][R20.64+0xd0] ;  /* 0x0000d00614197980 */ /* 0x000ea8000c101900 */
[----:B------:R-:W3:Y:S01]  /*2d00*/  LD.E R3, desc[UR6][R20.64+0x130] ;  /* 0x0001300614037980 */ /* 0x000ee2000c101900 */
[----:B--2---:R-:W-:Y:S01]  /*2d10*/  ISETP.NE.AND P2, PT, R25, RZ, PT ;  /* 0x000000ff1900720c */ /* 0x004fe20003f45270 */
[----:B---3--:R-:W-:Y:S05]  /*2d20*/  IMAD.U32 R3, R3, -0x40, RZ ;  /* 0xffffffc003037824 */ /* 0x008fea00078e00ff */
[C---:B------:R-:W-:Y:S04]  /*2d30*/  LEA R124, P1, R3.reuse, R124, 0x1 ;  /* 0x0000007c037c7211 */ /* 0x040fe800078208ff */
[----:B------:R-:W-:Y:S03]  /*2d40*/  LEA.HI.X.SX32 R125, R3, R125, 0x1, P1 ;  /* 0x0000007d037d7211 */ /* 0x000fe600008f0eff */
[----:B----4-:R-:W-:Y:S06]  /*2d50*/  @!P2 BRA `(.L_x_5853) ;  /* 0x0000006c0030a947 */ /* 0x010fec0003800000 */
[----:B------:R-:W2:Y:S02]  /*2d60*/  LD.E.U8 R0, desc[UR6][R20.64+0x1b3] ;  /* 0x0001b30614007980 */ /* 0x000ea4000c101100 */
[----:B--2---:R-:W-:Y:S11]  /*2d70*/  ISETP.NE.AND P1, PT, R0, RZ, PT ;  /* 0x000000ff0000720c */ /* 0x004ff60003f25270 */
[----:B------:R-:W-:Y:S02]  /*2d80*/  @!UPT UIADD3 URZ, URZ, URZ, URZ ;  /* 0x0000003f3f3ff290 */ /* 0x000fe4000fffe03f */
[----:B------:R-:W-:Y:S05]  /*2d90*/  @!P1 BRA `(.L_x_5854) ;  /* 0x0000002400bc9947 */ /* 0x000fea0003800000 */
        /* <DEDUP_REMOVED lines=9> */
[-C--:B------:R-:W-:Y:S01]  /*2e30*/  ISETP.GE.AND P0, PT, R18, R25.reuse, PT ;  /* 0x000000191200720c */ /* 0x080fe20003f06270 */
[----:B------:R-:W2:Y:S01]  /*2e40*/  LD.E.128 R28, desc[UR6][R126.64] ;  /* 0x000000067e1c7980 */ /* 0x000ea2000c101d00 */
[----:B------:R-:W-:Y:S11]  /*2e50*/  ISETP.GE.AND P1, PT, R15, R25, PT ;  /* 0x000000190f00720c */ /* 0x000ff60003f26270 */
[----:B------:R-:W3:Y:S06]  /*2e60*/  @!P0 LD.E.64 R44, desc[UR6][R58.64] ;  /* 0x000000063a2c8980 */ /* 0x000eec000c101b00 */
[----:B------:R-:W4:Y:S01]  /*2e70*/  @!P0 LD.E.64 R26, desc[UR6][R22.64] ;  /* 0x00000006161a8980 */ /* 0x000f22000c101b00 */
[C---:B--2---:R-:W-:Y:S01]  /*2e80*/  @!P0 LOP3.LUT R33, R28.reuse, 0xffff0000, RZ, 0xc0, !PT ;  /* 0xffff00001c218812 */ /* 0x044fe200078ec0ff */
[----:B------:R-:W-:Y:S01]  /*2e90*/  @!P0 IMAD.U32 R40, R31, 0x10000, RZ ;  /* 0x000100001f288824 */ /* 0x000fe200078e00ff */
[----:B------:R-:W-:Y:S02]  /*2ea0*/  @!P0 SHF.L.U32 R41, R28, 0x10, RZ ;  /* 0x000000101c298819 */ /* 0x000fe400000006ff */
[----:B------:R-:W-:Y:S02]  /*2eb0*/  @!P0 LOP3.LUT R35, R30, 0xffff0000, RZ, 0xc0, !PT ;  /* 0xffff00001e238812 */ /* 0x000fe400078ec0ff */
[C---:B---3--:R-:W-:Y:S01]  /*2ec0*/  @!P0 SHF.L.U32 R39, R44.reuse, 0x10, RZ ;  /* 0x000000102c278819 */ /* 0x048fe200000006ff */
[C---:B------:R-:W-:Y:S01]  /*2ed0*/  @!P0 IMAD.U32 R38, R45.reuse, 0x10000, RZ ;  /* 0x000100002d268824 */ /* 0x040fe200078e00ff */
[----:B------:R-:W-:Y:S02]  /*2ee0*/  @!P0 LOP3.LUT R43, R44, 0xffff0000, RZ, 0xc0, !PT ;  /* 0xffff00002c2b8812 */ /* 0x000fe400078ec0ff */
[----:B------:R-:W-:Y:S01]  /*2ef0*/  @!P0 LOP3.LUT R45, R45, 0xffff0000, RZ, 0xc0, !PT ;  /* 0xffff00002d2d8812 */ /* 0x000fe200078ec0ff */
[----:B------:R-:W-:Y:S01]  /*2f00*/  @!P0 FMUL.FTZ R42, R35, R38 ;  /* 0x00000026232a8220 */ /* 0x000fe20000410000 */
[C---:B----4-:R-:W-:Y:S01]  /*2f10*/  @!P0 SHF.L.U32 R32, R26.reuse, 0x10, RZ ;  /* 0x000000101a208819 */ /* 0x050fe200000006ff */
[----:B------:R-:W-:Y:S01]  /*2f20*/  @!P0 FMUL.FTZ R47, R33, R39 ;  /* 0x00000027212f8220 */ /* 0x000fe20000410000 */
        /* <DEDUP_REMOVED lines=8> */
[----:B------:R-:W-:Y:S01]  /*2fb0*/  @!P0 SHF.L.U32 R41, R30, 0x10, RZ ;  /* 0x000000101e298819 */ /* 0x000fe200000006ff */
[----:B------:R-:W-:Y:S01]  /*2fc0*/  @!P0 FMUL.FTZ R2, R33, R26 ;  /* 0x0000001a21028220 */ /* 0x000fe20000410000 */
[----:B------:R-:W-:Y:S02]  /*2fd0*/  @!P0 IMAD.U32 R39, R29, 0x10000, RZ ;  /* 0x000100001d278824 */ /* 0x000fe400078e00ff */
        /* <DEDUP_REMOVED lines=10> */
[----:B------:R-:W-:Y:S01]  /*3080*/  @!P0 FFMA.FTZ R4, R45, R40, R4 ;  /* 0x000000282d048223 */ /* 0x000fe20000010004 */
[----:B------:R-:W-:Y:S01]  /*3090*/  @!P0 FFMA.FTZ R42, R41, R24, -R42 ;  /* 0x00000018292a8223 */ /* 0x000fe2000001082a */
[----:B------:R-:W-:Y:S03]  /*30a0*/  @!P0 F2FP.BF16.F32.PACK_AB R46, R2, R49 ;  /* 0x00000031022e823e */ /* 0x000fe600000010ff */
[----:B------:R-:W-:Y:S02]  /*30b0*/  @!P0 F2FP.BF16.F32.PACK_AB R51, R4, R51 ;  /* 0x000000330433823e */ /* 0x000fe400000010ff */
[----:B------:R-:W-:Y:S01]  /*30c0*/  @!P0 F2FP.BF16.F32.PACK_AB R42, R3, R42 ;  /* 0x0000002a032a823e */ /* 0x000fe200000010ff */
[----:B------:R-:W-:Y:S01]  /*30d0*/  @!P0 IMAD.MOV.U32 R29, RZ, RZ, R46 ;  /* 0x000000ffff1d8224 */ /* 0x000fe200078e002e */
[----:B------:R-:W-:Y:S02]  /*30e0*/  @!P0 MOV R31, R51 ;  /* 0x00000033001f8202 */ /* 0x000fe40000000f00 */
[----:B------:R-:W-:Y:S02]  /*30f0*/  @!P0 MOV R30, R42 ;  /* 0x0000002a001e8202 */ /* 0x000fe40000000f00 */
[----:B------:R-:W-:Y:S03]  /*3100*/  ISETP.GE.AND P0, PT, R14, R25, PT ;  /* 0x000000190e00720c */ /* 0x000fe60003f06270 */
[----:B------:R1:W-:Y:S08]  /*3110*/  ST.E.128 desc[UR6][R132.64], R28 ;  /* 0x0000001c84007985 */ /* 0x0003f0000c101d06 */
[----:B------:R-:W2:Y:S06]  /*3120*/  @!P1 LD.E.64 R44, desc[UR6][R58.64+0x40] ;  /* 0x000040063a2c9980 */ /* 0x000eac000c101b00 */
[----:B------:R-:W3:Y:S08]  /*3130*/  LD.E.128 R32, desc[UR6][R126.64+0x80] ;  /* 0x000080067e207980 */ /* 0x000ef0000c101d00 */
[----:B------:R-:W4:Y:S01]  /*3140*/  @!P1 LD.E.64 R26, desc[UR6][R22.64+0x40] ;  /* 0x00004006161a9980 */ /* 0x000f22000c101b00 */
[C---:B--2---:R-:W-:Y:S01]  /*3150*/  @!P1 SHF.L.U32 R38, R44.reuse, 0x10, RZ ;  /* 0x000000102c269819 */ /* 0x044fe200000006ff */
[C---:B------:R-:W-:Y:S01]  /*3160*/  @!P1 IMAD.U32 R40, R45.reuse, 0x10000, RZ ;  /* 0x000100002d289824 */ /* 0x040fe200078e00ff */
[----:B------:R-:W-:Y:S02]  /*3170*/  @!P1 LOP3.LUT R41, R44, 0xffff0000, RZ, 0xc0, !PT ;  /* 0xffff00002c299812 */ /* 0x000fe400078ec0ff */
[----:B------:R-:W-:Y:S02]  /*3180*/  @!P1 LOP3.LUT R45, R45, 0xffff0000, RZ, 0xc0, !PT ;  /* 0xffff00002d2d9812 */ /* 0x000fe400078ec0ff */
[----:B---3--:R-:W-:Y:S01]  /*3190*/  @!P1 LOP3.LUT R37, R32, 0xffff0000, RZ, 0xc0, !PT ;  /* 0xffff000020259812 */ /* 0x008fe200078ec0ff */
[----:B------:R-:W-:Y:S01]  /*31a0*/  @!P1 IMAD.U32 R43, R34, 0x10000, RZ ;  /* 0x00010000222b9824 */ /* 0x000fe200078e00ff */
[----:B------:R-:W-:Y:S02]  /*31b0*/  @!P1 SHF.L.U32 R39, R32, 0x10, RZ ;  /* 0x0000001020279819 */ /* 0x000fe400000006ff */
[----:B-1----:R-:W-:Y:S01]  /*31c0*/  @!P1 LOP3.LUT R29, R33, 0xffff0000, RZ, 0xc0, !PT ;  /* 0xffff0000211d9812 */ /* 0x002fe200078ec0ff */
[----:B------:R-:W-:Y:S01]  /*31d0*/  @!P1 FMUL.FTZ R42, R37, R38 ;  /* 0x00000026252a9220 */ /* 0x000fe20000410000 */
[----:B------:R-:W-:Y:S02]  /*31e0*/  @!P1 LOP3.LUT R31, R34, 0xffff0000, RZ, 0xc0, !PT ;  /* 0xffff0000221f9812 */ /* 0x000fe400078ec0ff */
[----:B----4-:R-:W-:Y:S01]  /*31f0*/  @!P1 SHF.L.U32 R24, R27, 0x10, RZ ;  /* 0x000000101b189819 */ /* 0x010fe200000006ff */
[C---:B------:R-:W-:Y:S01]  /*3200*/  @!P1 IMAD.U32 R36, R26.reuse, 0x10000, RZ ;  /* 0x000100001a249824 */ /* 0x040fe200078e00ff */
[----:B------:R-:W-:Y:S01]  /*3210*/  @!P1 LOP3.LUT R26, R26, 0xffff0000, RZ, 0xc0, !PT ;  /* 0xffff00001a1a9812 */ /* 0x000fe200078ec0ff */
[----:B------:R-:W-:Y:S01]  /*3220*/  @!P1 FMUL.FTZ R47, R29, R41 ;  /* 0x000000291d2f9220 */ /* 0x000fe20000410000 */
[----:B------:R-:W-:Y:S01]  /*3230*/  @!P1 LOP3.LUT R27, R27, 0xffff0000, RZ, 0xc0, !PT ;  /* 0xffff00001b1b9812 */ /* 0x000fe200078ec0ff */
[-C--:B------:R-:W-:Y:S01]  /*3240*/  @!P1 FMUL.FTZ R5, R37, R36.reuse ;  /* 0x0000002425059220 */ /* 0x080fe20000410000 */
[----:B------:R-:W-:Y:S01]  /*3250*/  @!P1 LOP3.LUT R28, R35, 0xffff0000, RZ, 0xc0, !PT ;  /* 0xffff0000231c9812 */ /* 0x000fe200078ec0ff */
[----:B------:R-:W-:Y:S01]  /*3260*/  @!P1 FFMA.FTZ R42, R39, R36, -R42 ;  /* 0x00000024272a9223 */ /* 0x000fe2000001082a */
[----:B------:R-:W-:Y:S01]  /*3270*/  @!P1 FMUL.FTZ R6, R29, R26 ;  /* 0x0000001a1d069220 */ /* 0x000fe20000410000 */
[----:B------:R-:W-:Y:S01]  /*3280*/  @!P1 FFMA.FTZ R5, R38, R39, R5 ;  /* 0x0000002726059223 */ /* 0x000fe20000010005 */
[----:B------:R-:W-:Y:S01]  /*3290*/  @!P1 SHF.L.U32 R39, R33, 0x10, RZ ;  /* 0x0000001021279819 */ /* 0x000fe200000006ff */
[----:B------:R-:W-:Y:S01]  /*32a0*/  @!P1 FMUL.FTZ R7, R31, R24 ;  /* 0x000000181f079220 */ /* 0x000fe20000410000 */
[----:B------:R-:W-:Y:S01]  /*32b0*/  @!P1 SHF.L.U32 R38, R35, 0x10, RZ ;  /* 0x0000001023269819 */ /* 0x000fe200000006ff */
        /* <DEDUP_REMOVED lines=16> */
[----:B------:R-:W-:Y:S05]  /*33c0*/  @!P1 MOV R34, R46 ;  /* 0x0000002e00229202 */ /* 0x000fea0000000f00 */
        /* <DEDUP_REMOVED lines=42> */
[----:B------:R-:W-:Y:S02]  /*3670*/  @!P0 MOV R30, R46 ;  /* 0x0000002e001e8202 */ /* 0x000fe40000000f00 */
[----:B------:R-:W-:Y:S05]  /*3680*/  @!P0 MOV R31, R49 ;  /* 0x00000031001f8202 */ /* 0x000fea0000000f00 */
[----:B------:R1:W-:Y:S02]  /*3690*/  ST.E.128 desc[UR6][R132.64+0x100], R28 ;  /* 0x0001001c84007985 */ /* 0x0003e4000c101d06 */
.L_x_5856:
[----:B------:R-:W-:Y:S05]  /*36a0*/  BSYNC B0 ;  /* 0x0000000000007941 */ /* 0x000fea0003800000 */
.L_x_5855:
[----:B------:R-:W-:Y:S04]  /*36b0*/  BSSY B0, `(.L_x_5857) ;  /* 0x000009b000007945 */ /* 0x000fe80003800000 */
[----:B------:R-:W-:Y:S05]  /*36c0*/  @!P4 BRA `(.L_x_5858) ;  /* 0x000000080064c947 */ /* 0x000fea0003800000 */
[-C--:B------:R-:W-:Y:S01]  /*36d0*/  LEA R60, P1, R104, R126.reuse, 0x1 ;  /* 0x0000007e683c7211 */ /* 0x080fe200078208ff */
[----:B------:R-:W-:Y:S01]  /*36e0*/  IMAD.SHL.U32 R53, R160, 0x2, RZ ;  /* 0x00000002a0357824 */ /* 0x000fe200078e00ff */
[----:B------:R-:W-:Y:S02]  /*36f0*/  ISETP.GE.AND P0, PT, R18, R25, PT ;  /* 0x000000191200720c */ /* 0x000fe40003f06270 */
[----:B------:R-:W-:Y:S02]  /*3700*/  LEA.HI.X R61, R104, R127, R103, 0x1, P1 ;  /* 0x0000007f683d7211 */ /* 0x000fe400008f0c67 */
[----:B------:R-:W-:Y:S02]  /*3710*/  SHF.L.U64.HI R51, R160, 0x1, R150 ;  /* 0x00000001a0337819 */ /* 0x000fe40000010296 */
[-C--:B------:R-:W-:Y:S01]  /*3720*/  IADD3 R48, P1, R58, R53.reuse, RZ ;  /* 0x000000353a307210 */ /* 0x080fe20007f3e0ff */
[----:B-1----:R-:W2:Y:S01]  /*3730*/  LD.E.128 R28, desc[UR6][R60.64] ;  /* 0x000000063c1c7980 */ /* 0x002ea2000c101d00 */
[----:B------:R-:W-:Y:S02]  /*3740*/  IADD3 R36, P4, R22, R53, RZ ;  /* 0x0000003516247210 */ /* 0x000fe40007f9e0ff */
[----:B------:R-:W-:Y:S02]  /*3750*/  IADD3.X R49, R59, R51, RZ, P1, !PT ;  /* 0x000000333b317210 */ /* 0x000fe40000ffe4ff */
[----:B------:R-:W-:Y:S01]  /*3760*/  ISETP.GE.AND P1, PT, R15, R25, PT ;  /* 0x000000190f00720c */ /* 0x000fe20003f26270 */
[----:B------:R-:W-:Y:S01]  /*3770*/  IMAD.X R37, R23, 0x1, R51, P4 ;  /* 0x0000000117257824 */ /* 0x000fe200020e0633 */
[----:B------:R-:W-:Y:S01]  /*3780*/  LEA R52, P4, R107, R126, 0x1 ;  /* 0x0000007e6b347211 */ /* 0x000fe200078808ff */
[----:B------:R-:W3:Y:S01]  /*3790*/  @!P0 LD.E.64 R46, desc[UR6][R48.64] ;  /* 0x00000006302e8980 */ /* 0x000ee2000c101b00 */
[C---:B------:R-:W-:Y:S04]  /*37a0*/  LEA R62, P5, R75.reuse, R132, 0x1 ;  /* 0x000000844b3e7211 */ /* 0x040fe800078a08ff */
[----:B------:R-:W-:Y:S01]  /*37b0*/  LEA.HI.X R63, R75, R133, R76, 0x1, P5 ;  /* 0x000000854b3f7211 */ /* 0x000fe200028f0c4c */
[----:B------:R-:W4:Y:S01]  /*37c0*/  @!P0 LD.E.64 R26, desc[UR6][R36.64] ;  /* 0x00000006241a8980 */ /* 0x000f22000c101b00 */
[C---:B--2---:R-:W-:Y:S01]  /*37d0*/  @!P0 LOP3.LUT R33, R28.reuse, 0xffff0000, RZ, 0xc0, !PT ;  /* 0xffff00001c218812 */ /* 0x044fe200078ec0ff */
[----:B------:R-:W-:Y:S01]  /*37e0*/  @!P0 IMAD.U32 R43, R28, 0x10000, RZ ;  /* 0x000100001c2b8824 */ /* 0x000fe200078e00ff */
[----:B------:R-:W-:Y:S02]  /*37f0*/  @!P0 LOP3.LUT R35, R29, 0xffff0000, RZ, 0xc0, !PT ;  /* 0xffff00001d238812 */ /* 0x000fe400078ec0ff */
        /* <DEDUP_REMOVED lines=17> */
[C---:B------:R-:W-:Y:S01]  /*3910*/  @!P0 FMUL.FTZ R44, R33.reuse, R40 ;  /* 0x00000028212c8220 */ /* 0x040fe20000410000 */
[-C--:B------:R-:W-:Y:S01]  /*3920*/  @!P0 FMUL.FTZ R3, R33, R24.reuse ;  /* 0x0000001821038220 */ /* 0x080fe20000410000 */
[----:B------:R-:W-:Y:S01]  /*3930*/  @!P0 F2FP.BF16.F32.PACK_AB R51, R0, R51 ;  /* 0x000000330033823e */ /* 0x000fe200000010ff */
[----:B------:R-:W-:Y:S02]  /*3940*/  @!P0 IMAD.U32 R43, R30, 0x10000, RZ ;  /* 0x000100001e2b8824 */ /* 0x000fe400078e00ff */
[----:B------:R-:W-:Y:S01]  /*3950*/  @!P0 FMUL.FTZ R53, R35, R45 ;  /* 0x0000002d23358220 */ /* 0x000fe20000410000 */
[C---:B------:R-:W-:Y:S01]  /*3960*/  @!P0 FMUL.FTZ R61, R32.reuse, R47 ;  /* 0x0000002f203d8220 */ /* 0x040fe20000410000 */
[----:B------:R-:W-:Y:S01]  /*3970*/  @!P0 FMUL.FTZ R4, R32, R27 ;  /* 0x0000001b20048220 */ /* 0x000fe20000410000 */
[----:B------:R-:W-:Y:S01]  /*3980*/  @!P0 FFMA.FTZ R2, R45, R41, R2 ;  /* 0x000000292d028223 */ /* 0x000fe20000010002 */
[----:B------:R-:W-:Y:S01]  /*3990*/  @!P0 FFMA.FTZ R44, R43, R24, -R44 ;  /* 0x000000182b2c8223 */ /* 0x000fe2000001082c */
[----:B------:R-:W-:Y:S01]  /*39a0*/  @!P0 FFMA.FTZ R3, R40, R43, R3 ;  /* 0x0000002b28038223 */ /* 0x000fe20000010003 */
[----:B------:R-:W-:Y:S01]  /*39b0*/  @!P0 FFMA.FTZ R53, R41, R26, -R53 ;  /* 0x0000001a29358223 */ /* 0x000fe20000010835 */
[----:B------:R-:W-:Y:S01]  /*39c0*/  @!P0 FFMA.FTZ R61, R42, R27, -R61 ;  /* 0x0000001b2a3d8223 */ /* 0x000fe2000001083d */
        /* <DEDUP_REMOVED lines=8> */
[----:B------:R-:W-:Y:S02]  /*3a50*/  LEA.HI.X R53, R107, R127, R108, 0x1, P4 ;  /* 0x0000007f6b357211 */ /* 0x000fe400020f0c6c */
[----:B------:R-:W-:Y:S01]  /*3a60*/  ISETP.GE.AND P0, PT, R14, R25, PT ;  /* 0x000000190e00720c */ /* 0x000fe20003f06270 */
[----:B------:R1:W-:Y:S01]  /*3a70*/  ST.E.128 desc[UR6][R62.64], R28 ;  /* 0x0000001c3e007985 */ /* 0x0003e2000c101d06 */
[C---:B------:R-:W-:Y:S04]  /*3a80*/  LEA R60, P4, R109.reuse, R126, 0x1 ;  /* 0x0000007e6d3c7211 */ /* 0x040fe800078808ff */
[----:B------:R-:W-:Y:S03]  /*3a90*/  LEA.HI.X R61, R109, R127, R110, 0x1, P4 ;  /* 0x0000007f6d3d7211 */ /* 0x000fe600020f0c6e */
[----:B------:R-:W2:Y:S08]  /*3aa0*/  LD.E.128 R32, desc[UR6][R52.64] ;  /* 0x0000000634207980 */ /* 0x000eb0000c101d00 */
[----:B------:R-:W3:Y:S06]  /*3ab0*/  @!P1 LD.E.64 R26, desc[UR6][R36.64+0x40] ;  /* 0x00004006241a9980 */ /* 0x000eec000c101b00 */
[----:B------:R-:W4:Y:S01]  /*3ac0*/  @!P1 LD.E.64 R46, desc[UR6][R48.64+0x40] ;  /* 0x00004006302e9980 */ /* 0x000f22000c101b00 */
[C---:B-1----:R-:W-:Y:S04]  /*3ad0*/  LEA R62, P5, R98.reuse, R132, 0x1 ;  /* 0x00000084623e7211 */ /* 0x042fe800078a08ff */
[----:B------:R-:W-:Y:S02]  /*3ae0*/  LEA.HI.X R63, R98, R133, R99, 0x1, P5 ;  /* 0x00000085623f7211 */ /* 0x000fe400028f0c63 */
[C---:B--2---:R-:W-:Y:S01]  /*3af0*/  @!P1 LOP3.LUT R39, R32.reuse, 0xffff0000, RZ, 0xc0, !PT ;  /* 0xffff000020279812 */ /* 0x044fe200078ec0ff */
[----:B------:R-:W-:Y:S01]  /*3b00*/  @!P1 IMAD.U32 R41, R32, 0x10000, RZ ;  /* 0x0001000020299824 */ /* 0x000fe200078e00ff */
[----:B------:R-:W-:Y:S01]  /*3b10*/  @!P1 LOP3.LUT R29, R33, 0xffff0000, RZ, 0xc0, !PT ;  /* 0xffff0000211d9812 */ /* 0x000fe200078ec0ff */
[C---:B------:R-:W-:Y:S01]  /*3b20*/  @!P1 IMAD.U32 R45, R34.reuse, 0x10000, RZ ;  /* 0x00010000222d9824 */ /* 0x040fe200078e00ff */
[----:B------:R-:W-:Y:S02]  /*3b30*/  @!P1 LOP3.LUT R31, R34, 0xffff0000, RZ, 0xc0, !PT ;  /* 0xffff0000221f9812 */ /* 0x000fe400078ec0ff */
[----:B------:R-:W-:Y:S02]  /*3b40*/  @!P1 LOP3.LUT R28, R35, 0xffff0000, RZ, 0xc0, !PT ;  /* 0xffff0000231c9812 */ /* 0x000fe400078ec0ff */
[C---:B---3--:R-:W-:Y:S01]  /*3b50*/  @!P1 SHF.L.U32 R24, R27.reuse, 0x10, RZ ;  /* 0x000000101b189819 */ /* 0x048fe200000006ff */
[C---:B------:R-:W-:Y:S01]  /*3b60*/  @!P1 IMAD.U32 R38, R26.reuse, 0x10000, RZ ;  /* 0x000100001a269824 */ /* 0x040fe200078e00ff */
[----:B------:R-:W-:Y:S02]  /*3b70*/  @!P1 LOP3.LUT R26, R26, 0xffff0000, RZ, 0xc0, !PT ;  /* 0xffff00001a1a9812 */ /* 0x000fe400078ec0ff */
[----:B------:R-:W-:Y:S01]  /*3b80*/  @!P1 LOP3.LUT R27, R27, 0xffff0000, RZ, 0xc0, !PT ;  /* 0xffff00001b1b9812 */ /* 0x000fe200078ec0ff */
[----:B------:R-:W-:Y:S01]  /*3b90*/  @!P1 FMUL.FTZ R5, R39, R38 ;  /* 0x0000002627059220 */ /* 0x000fe20000410000 */
[----:B----4-:R-:W-:Y:S01]  /*3ba0*/  @!P1 SHF.L.U32 R42, R47, 0x10, RZ ;  /* 0x000000102f2a9819 */ /* 0x010fe200000006ff */
[C---:B------:R-:W-:Y:S01]  /*3bb0*/  @!P1 IMAD.U32 R40, R46.reuse, 0x10000, RZ ;  /* 0x000100002e289824 */ /* 0x040fe200078e00ff */
[----:B------:R-:W-:Y:S01]  /*3bc0*/  @!P1 LOP3.LUT R43, R46, 0xffff0000, RZ, 0xc0, !PT ;  /* 0xffff00002e2b9812 */ /* 0x000fe200078ec0ff */
[----:B------:R-:W-:Y:S01]  /*3bd0*/  @!P1 FMUL.FTZ R6, R29, R26 ;  /* 0x0000001a1d069220 */ /* 0x000fe20000410000 */
[----:B------:R-:W-:Y:S01]  /*3be0*/  @!P1 LOP3.LUT R47, R47, 0xffff0000, RZ, 0xc0, !PT ;  /* 0xffff00002f2f9812 */ /* 0x000fe200078ec0ff */
[----:B------:R-:W-:Y:S01]  /*3bf0*/  @!P1 FMUL.FTZ R44, R39, R40 ;  /* 0x00000028272c9220 */ /* 0x000fe20000410000 */
[----:B------:R-:W-:Y:S01]  /*3c00*/  @!P1 FFMA.FTZ R5, R40, R41, R5 ;  /* 0x0000002928059223 */ /* 0x000fe20000010005 */
[----:B------:R-:W-:Y:S01]  /*3c10*/  @!P1 SHF.L.U32 R40, R35, 0x10, RZ ;  /* 0x0000001023289819 */ /* 0x000fe200000006ff */
[----:B------:R-:W-:Y:S01]  /*3c20*/  @!P1 FMUL.FTZ R50, R31, R42 ;  /* 0x0000002a1f329220 */ /* 0x000fe20000410000 */
[----:B------:R-:W-:Y:S01]  /*3c30*/  @!P1 FFMA.FTZ R44, R41, R38, -R44 ;  /* 0x00000026292c9223 */ /* 0x000fe2000001082c */
[----:B------:R-:W-:Y:S01]  /*3c40*/  @!P1 SHF.L.U32 R41, R33, 0x10, RZ ;  /* 0x0000001021299819 */ /* 0x000fe200000006ff */
[----:B------:R-:W-:Y:S01]  /*3c50*/  @!P1 FMUL.FTZ R7, R31, R24 ;  /* 0x000000181f079220 */ /* 0x000fe20000410000 */
[----:B------:R-:W-:Y:S01]  /*3c60*/  @!P1 FMUL.FTZ R51, R29, R43 ;  /* 0x0000002b1d339220 */ /* 0x000fe20000410000 */
[C---:B------:R-:W-:Y:S01]  /*3c70*/  @!P1 FMUL.FTZ R53, R28.reuse, R47 ;  /* 0x0000002f1c359220 */ /* 0x040fe20000410000 */
[----:B------:R-:W-:Y:S01]  /*3c80*/  @!P1 F2FP.BF16.F32.PACK_AB R44, R5, R44 ;  /* 0x0000002c052c923e */ /* 0x000fe200000010ff */
        /* <DEDUP_REMOVED lines=14> */
[----:B------:R1:W-:Y:S08]  /*3d70*/  ST.E.128 desc[UR6][R62.64], R32 ;  /* 0x000000203e007985 */ /* 0x0003f0000c101d06 */
[----:B------:R2:W3:Y:S08]  /*3d80*/  LD.E.128 R28, desc[UR6][R60.64] ;  /* 0x000000063c1c7980 */ /* 0x0004f0000c101d00 */
[----:B------:R-:W4:Y:S06]  /*3d90*/  @!P0 LD.E.64 R26, desc[UR6][R36.64+0x80] ;  /* 0x00008006241a8980 */ /* 0x000f2c000c101b00 */
[----:B------:R-:W5:Y:S01]  /*3da0*/  @!P0 LD.E.64 R48, desc[UR6][R48.64+0x80] ;  /* 0x0000800630308980 */ /* 0x000f62000c101b00 */
[C---:B--2---:R-:W-:Y:S04]  /*3db0*/  LEA R60, P1, R96.reuse, R132, 0x1 ;  /* 0x00000084603c7211 */ /* 0x044fe800078208ff */
[----:B------:R-:W-:Y:S02]  /*3dc0*/  LEA.HI.X R61, R96, R133, R97, 0x1, P1 ;  /* 0x00000085603d7211 */ /* 0x000fe400008f0c61 */
[C---:B---3--:R-:W-:Y:S01]  /*3dd0*/  @!P0 LOP3.LUT R39, R28.reuse, 0xffff0000, RZ, 0xc0, !PT ;  /* 0xffff00001c278812 */ /* 0x048fe200078ec0ff */
[----:B------:R-:W-:Y:S01]  /*3de0*/  @!P0 IMAD.U32 R41, R28, 0x10000, RZ ;  /* 0x000100001c298824 */ /* 0x000fe200078e00ff */
[----:B-1----:R-:W-:Y:S01]  /*3df0*/  @!P0 LOP3.LUT R33, R29, 0xffff0000, RZ, 0xc0, !PT ;  /* 0xffff00001d218812 */ /* 0x002fe200078ec0ff */
[C---:B------:R-:W-:Y:S01]  /*3e00*/  @!P0 IMAD.U32 R45, R30.reuse, 0x10000, RZ ;  /* 0x000100001e2d8824 */ /* 0x040fe200078e00ff */
[----:B------:R-:W-:Y:S02]  /*3e10*/  @!P0 LOP3.LUT R35, R30, 0xffff0000, RZ, 0xc0, !PT ;  /* 0xffff00001e238812 */ /* 0x000fe400078ec0ff */
[----:B------:R-:W-:Y:S02]  /*3e20*/  @!P0 LOP3.LUT R32, R31, 0xffff0000, RZ, 0xc0, !PT ;  /* 0xffff00001f208812 */ /* 0x000fe400078ec0ff */
[C---:B----4-:R-:W-:Y:S01]  /*3e30*/  @!P0 SHF.L.U32 R24, R27.reuse, 0x10, RZ ;  /* 0x000000101b188819 */ /* 0x050fe200000006ff */
[C---:B------:R-:W-:Y:S01]  /*3e40*/  @!P0 IMAD.U32 R38, R26.reuse, 0x10000, RZ ;  /* 0x000100001a268824 */ /* 0x040fe200078e00ff */
[----:B------:R-:W-:Y:S02]  /*3e50*/  @!P0 LOP3.LUT R26, R26, 0xffff0000, RZ, 0xc0, !PT ;  /* 0xffff00001a1a8812 */ /* 0x000fe400078ec0ff */
[----:B------:R-:W-:Y:S01]  /*3e60*/  @!P0 LOP3.LUT R27, R27, 0xffff0000, RZ, 0xc0, !PT ;  /* 0xffff00001b1b8812 */ /* 0x000fe200078ec0ff */
[----:B------:R-:W-:Y:S01]  /*3e70*/  @!P0 FMUL.FTZ R9, R39, R38 ;  /* 0x0000002627098220 */ /* 0x000fe20000410000 */
[----:B-----5:R-:W-:Y:S01]  /*3e80*/  @!P0 SHF.L.U32 R42, R49, 0x10, RZ ;  /* 0x00000010312a8819 */ /* 0x020fe200000006ff */
        /* <DEDUP_REMOVED lines=28> */
[----:B------:R2:W-:Y:S02]  /*4050*/  ST.E.128 desc[UR6][R60.64], R28 ;  /* 0x0000001c3c007985 */ /* 0x0005e4000c101d06 */
.L_x_5858:
[----:B------:R-:W-:Y:S05]  /*4060*/  BSYNC B0 ;  /* 0x0000000000007941 */ /* 0x000fea0003800000 */
.L_x_5857:
[----:B------:R-:W-:Y:S04]  /*4070*/  BSSY B0, `(.L_x_5859) ;  /* 0x000009b000007945 */ /* 0x000fe80003800000 */
[----:B------:R-:W-:Y:S05]  /*4080*/  @!P3 BRA `(.L_x_5860) ;  /* 0x000000080064b947 */ /* 0x000fea0003800000 */
[-C--:B--2---:R-:W-:Y:S01]  /*4090*/  LEA R60, P1, R106, R126.reuse, 0x1 ;  /* 0x0000007e6a3c7211 */ /* 0x084fe200078208ff */
        /* <DEDUP_REMOVED lines=152> */
.L_x_5860:
[----:B------:R-:W-:Y:S05]  /*4a20*/  BSYNC B0 ;  /* 0x0000000000007941 */ /* 0x000fea0003800000 */
.L_x_5859:
[----:B------:R-:W-:Y:S04]  /*4a30*/  BSSY B0, `(.L_x_5861) ;  /* 0x000009e000007945 */ /* 0x000fe80003800000 */
[----:B------:R-:W-:Y:S05]  /*4a40*/  @!P2 BRA `(.L_x_5862) ;  /* 0x000000080070a947 */ /* 0x000fea0003800000 */
[----:B------:R-:W-:Y:S01]  /*4a50*/  SHF.L.U32 R51, R156, 0x1, RZ ;  /* 0x000000019c337819 */ /* 0x000fe200000006ff */
[----:B--23--:R-:W-:Y:S01]  /*4a60*/  IMAD.WIDE.U32 R60, R134, 0x60, R132 ;  /* 0x00000060863c7825 */ /* 0x00cfe200078e0084 */
[----:B------:R-:W-:Y:S02]  /*4a70*/  ISETP.GE.AND P0, PT, R18, R25, PT ;  /* 0x000000191200720c */ /* 0x000fe40003f06270 */
[----:B------:R-:W-:Y:S01]  /*4a80*/  SHF.L.U64.HI R49, R156, 0x1, R147 ;  /* 0x000000019c317819 */ /* 0x000fe20000010293 */
[----:B------:R-:W-:Y:S01]  /*4a90*/  IMAD R48, R177, 0x60, RZ ;  /* 0x00000060b1307824 */ /* 0x000fe200078e02ff */
[-C--:B------:R-:W-:Y:S01]  /*4aa0*/  IADD3 R46, P1, R58, R51.reuse, RZ ;  /* 0x000000333a2e7210 */ /* 0x080fe20007f3e0ff */
[----:B------:R-:W-:Y:S01]  /*4ab0*/  IMAD.WIDE.U32 R52, R176, 0x60, R126 ;  /* 0x00000060b0347825 */ /* 0x000fe200078e007e */
[----:B------:R-:W-:Y:S03]  /*4ac0*/  IADD3 R36, P2, R22, R51, RZ ;  /* 0x0000003316247210 */ /* 0x000fe60007f5e0ff */
[--C-:B------:R-:W-:Y:S01]  /*4ad0*/  IMAD.X R47, R59, 0x1, R49.reuse, P1 ;  /* 0x000000013b2f7824 */ /* 0x100fe200008e0631 */
[----:B------:R-:W-:Y:S01]  /*4ae0*/  IADD3 R51, R53, R48, RZ ;  /* 0x0000003035337210 */ /* 0x000fe20007ffe0ff */
[----:B------:R-:W-:Y:S01]  /*4af0*/  IMAD.X R37, R23, 0x1, R49, P2 ;  /* 0x0000000117257824 */ /* 0x000fe200010e0631 */
[----:B------:R-:W-:Y:S02]  /*4b00*/  MOV R50, R52 ;  /* 0x0000003400327202 */ /* 0x000fe40000000f00 */
[----:B------:R-:W-:Y:S01]  /*4b10*/  ISETP.GE.AND P1, PT, R15, R25, PT ;  /* 0x000000190f00720c */ /* 0x000fe20003f26270 */
[----:B------:R-:W2:Y:S06]  /*4b20*/  @!P0 LD.E.64 R44, desc[UR6][R46.64] ;  /* 0x000000062e2c8980 */ /* 0x000eac000c101b00 */
[----:B------:R3:W1:Y:S08]  /*4b30*/  LD.E.128 R32, desc[UR6][R50.64] ;  /* 0x0000000632207980 */ /* 0x000670000c101d00 */
[----:B------:R-:W4:Y:S01]  /*4b40*/  @!P0 LD.E.64 R26, desc[UR6][R36.64] ;  /* 0x00000006241a8980 */ /* 0x000f22000c101b00 */
[----:B---3--:R-:W-:Y:S04]  /*4b50*/  IMAD R50, R135, 0x60, RZ ;  /* 0x0000006087327824 */ /* 0x008fe800078e02ff */
[----:B------:R-:W-:Y:S01]  /*4b60*/  IMAD.IADD R61, R61, 0x1, R50 ;  /* 0x000000013d3d7824 */ /* 0x000fe200078e0232 */
[----:B------:R-:W-:Y:S02]  /*4b70*/  LEA R50, P2, R116, R126, 0x1 ;  /* 0x0000007e74327211 */ /* 0x000fe400078408ff */
[C---:B--2---:R-:W-:Y:S01]  /*4b80*/  @!P0 SHF.L.U32 R40, R45.reuse, 0x10, RZ ;  /* 0x000000102d288819 */ /* 0x044fe200000006ff */
[C---:B------:R-:W-:Y:S01]  /*4b90*/  @!P0 IMAD.U32 R39, R44.reuse, 0x10000, RZ ;  /* 0x000100002c278824 */ /* 0x040fe200078e00ff */
[----:B------:R-:W-:Y:S02]  /*4ba0*/  @!P0 LOP3.LUT R43, R44, 0xffff0000, RZ, 0xc0, !PT ;  /* 0xffff00002c2b8812 */ /* 0x000fe400078ec0ff */
[----:B------:R-:W-:Y:S02]  /*4bb0*/  @!P0 LOP3.LUT R45, R45, 0xffff0000, RZ, 0xc0, !PT ;  /* 0xffff00002d2d8812 */ /* 0x000fe400078ec0ff */
[C---:B-1----:R-:W-:Y:S01]  /*4bc0*/  @!P0 LOP3.LUT R29, R32.reuse, 0xffff0000, RZ, 0xc0, !PT ;  /* 0xffff0000201d8812 */ /* 0x042fe200078ec0ff */
[----:B------:R-:W-:Y:S01]  /*4bd0*/  @!P0 IMAD.U32 R41, R32, 0x10000, RZ ;  /* 0x0001000020298824 */ /* 0x000fe200078e00ff */
[----:B------:R-:W-:Y:S02]  /*4be0*/  @!P0 LOP3.LUT R31, R34, 0xffff0000, RZ, 0xc0, !PT ;  /* 0xffff0000221f8812 */ /* 0x000fe400078ec0ff */
[----:B------:R-:W-:Y:S01]  /*4bf0*/  @!P0 SHF.L.U32 R42, R35, 0x10, RZ ;  /* 0x00000010232a8819 */ /* 0x000fe200000006ff */
[----:B------:R-:W-:Y:S02]  /*4c00*/  @!P0 FMUL.FTZ R49, R29, R39 ;  /* 0x000000271d318220 */ /* 0x000fe40000410000 */
[----:B------:R-:W-:Y:S01]  /*4c10*/  @!P0 FMUL.FTZ R48, R31, R40 ;  /* 0x000000281f308220 */ /* 0x000fe20000410000 */
[C---:B----4-:R-:W-:Y:S01]  /*4c20*/  @!P0 SHF.L.U32 R24, R27.reuse, 0x10, RZ ;  /* 0x000000101b188819 */ /* 0x050fe200000006ff */
[C---:B------:R-:W-:Y:S01]  /*4c30*/  @!P0 IMAD.U32 R28, R26.reuse, 0x10000, RZ ;  /* 0x000100001a1c8824 */ /* 0x040fe200078e00ff */
[----:B------:R-:W-:Y:S02]  /*4c40*/  @!P0 LOP3.LUT R26, R26, 0xffff0000, RZ, 0xc0, !PT ;  /* 0xffff00001a1a8812 */ /* 0x000fe400078ec0ff */
        /* <DEDUP_REMOVED lines=8> */
[----:B------:R-:W-:Y:S01]  /*4cd0*/  @!P0 FMUL.FTZ R3, R31, R24 ;  /* 0x000000181f038220 */ /* 0x000fe20000410000 */
[----:B------:R-:W-:Y:S01]  /*4ce0*/  @!P0 IMAD.U32 R41, R34, 0x10000, RZ ;  /* 0x0001000022298824 */ /* 0x000fe200078e00ff */
[----:B------:R-:W-:Y:S01]  /*4cf0*/  @!P0 F2FP.BF16.F32.PACK_AB R49, R0, R49 ;  /* 0x000000310031823e */ /* 0x000fe200000010ff */
[----:B------:R-:W-:Y:S01]  /*4d00*/  @!P0 FMUL.FTZ R51, R29, R43 ;  /* 0x0000002b1d338220 */ /* 0x000fe20000410000 */
[C---:B------:R-:W-:Y:S01]  /*4d10*/  @!P0 FMUL.FTZ R53, R28.reuse, R45 ;  /* 0x0000002d1c358220 */ /* 0x040fe20000410000 */
[----:B------:R-:W-:Y:S01]  /*4d20*/  @!P0 FMUL.FTZ R4, R28, R27 ;  /* 0x0000001b1c048220 */ /* 0x000fe20000410000 */
[----:B------:R-:W-:Y:S01]  /*4d30*/  @!P0 MOV R32, R49 ;  /* 0x0000003100208202 */ /* 0x000fe20000000f00 */
[----:B------:R-:W-:Y:S01]  /*4d40*/  @!P0 FFMA.FTZ R2, R43, R39, R2 ;  /* 0x000000272b028223 */ /* 0x000fe20000010002 */
[----:B------:R-:W-:Y:S01]  /*4d50*/  @!P0 FFMA.FTZ R3, R40, R41, R3 ;  /* 0x0000002928038223 */ /* 0x000fe20000010003 */
[----:B------:R-:W-:Y:S01]  /*4d60*/  @!P0 FFMA.FTZ R51, R39, R26, -R51 ;  /* 0x0000001a27338223 */ /* 0x000fe20000010833 */
[----:B------:R-:W-:Y:S01]  /*4d70*/  @!P0 FFMA.FTZ R53, R42, R27, -R53 ;  /* 0x0000001b2a358223 */ /* 0x000fe20000010835 */
[----:B------:R-:W-:Y:S01]  /*4d80*/  @!P0 FFMA.FTZ R4, R45, R42, R4 ;  /* 0x0000002a2d048223 */ /* 0x000fe20000010004 */
[----:B------:R-:W-:Y:S02]  /*4d90*/  @!P0 FFMA.FTZ R48, R41, R24, -R48 ;  /* 0x0000001829308223 */ /* 0x000fe40000010830 */
[----:B------:R-:W-:Y:S02]  /*4da0*/  @!P0 F2FP.BF16.F32.PACK_AB R52, R2, R51 ;  /* 0x000000330234823e */ /* 0x000fe400000010ff */
[----:B------:R-:W-:Y:S02]  /*4db0*/  @!P0 F2FP.BF16.F32.PACK_AB R53, R4, R53 ;  /* 0x000000350435823e */ /* 0x000fe400000010ff */
[----:B------:R-:W-:Y:S01]  /*4dc0*/  @!P0 F2FP.BF16.F32.PACK_AB R48, R3, R48 ;  /* 0x000000300330823e */ /* 0x000fe200000010ff */
[----:B------:R-:W-:Y:S01]  /*4dd0*/  @!P0 IMAD.MOV.U32 R33, RZ, RZ, R52 ;  /* 0x000000ffff218224 */ /* 0x000fe200078e0034 */
[----:B------:R-:W-:Y:S01]  /*4de0*/  LEA.HI.X R51, R116, R127, R115, 0x1, P2 ;  /* 0x0000007f74337211 */ /* 0x000fe200010f0c73 */
[----:B------:R-:W-:Y:S01]  /*4df0*/  @!P0 IMAD.MOV.U32 R35, RZ, RZ, R53 ;  /* 0x000000ffff238224 */ /* 0x000fe200078e0035 */
[----:B------:R-:W-:Y:S02]  /*4e00*/  @!P0 MOV R34, R48 ;  /* 0x0000003000228202 */ /* 0x000fe40000000f00 */
[----:B------:R-:W-:Y:S02]  /*4e10*/  ISETP.GE.AND P0, PT, R14, R25, PT ;  /* 0x000000190e00720c */ /* 0x000fe40003f06270 */
[C---:B------:R-:W-:Y:S01]  /*4e20*/  LEA R52, P2, R118.reuse, R126, 0x1 ;  /* 0x0000007e76347211 */ /* 0x040fe200078408ff */
[----:B------:R1:W-:Y:S03]  /*4e30*/  ST.E.128 desc[UR6][R60.64], R32 ;  /* 0x000000203c007985 */ /* 0x0003e6000c101d06 */
[----:B------:R-:W-:Y:S05]  /*4e40*/  LEA.HI.X R53, R118, R127, R117, 0x1, P2 ;  /* 0x0000007f76357211 */ /* 0x000fea00010f0c75 */
[----:B------:R-:W2:Y:S06]  /*4e50*/  @!P1 LD.E.64 R44, desc[UR6][R46.64+0x40] ;  /* 0x000040062e2c9980 */ /* 0x000eac000c101b00 */
[----:B------:R-:W3:Y:S08]  /*4e60*/  LD.E.128 R28, desc[UR6][R50.64] ;  /* 0x00000006321c7980 */ /* 0x000ef0000c101d00 */
[----:B------:R-:W4:Y:S01]  /*4e70*/  @!P1 LD.E.64 R26, desc[UR6][R36.64+0x40] ;  /* 0x00004006241a9980 */ /* 0x000f22000c101b00 */
[C---:B-1----:R-:W-:Y:S04]  /*4e80*/  LEA R60, P3, R91.reuse, R132, 0x1 ;  /* 0x000000845b3c7211 */ /* 0x042fe800078608ff */
[----:B------:R-:W-:Y:S02]  /*4e90*/  LEA.HI.X R61, R91, R133, R90, 0x1, P3 ;  /* 0x000000855b3d7211 */ /* 0x000fe400018f0c5a */
[C---:B--2---:R-:W-:Y:S02]  /*4ea0*/  @!P1 SHF.L.U32 R40, R44.reuse, 0x10, RZ ;  /* 0x000000102c289819 */ /* 0x044fe400000006ff */
[----:B------:R-:W-:Y:S01]  /*4eb0*/  @!P1 LOP3.LUT R39, R44, 0xffff0000, RZ, 0xc0, !PT ;  /* 0xffff00002c279812 */ /* 0x000fe200078ec0ff */
[C---:B------:R-:W-:Y:S01]  /*4ec0*/  @!P1 IMAD.U32 R44, R45.reuse, 0x10000, RZ ;  /* 0x000100002d2c9824 */ /* 0x040fe200078e00ff */
[----:B------:R-:W-:Y:S02]  /*4ed0*/  @!P1 LOP3.LUT R45, R45, 0xffff0000, RZ, 0xc0, !PT ;  /* 0xffff00002d2d9812 */ /* 0x000fe400078ec0ff */
[C---:B---3--:R-:W-:Y:S01]  /*4ee0*/  @!P1 LOP3.LUT R38, R28.reuse, 0xffff0000, RZ, 0xc0, !PT ;  /* 0xffff00001c269812 */ /* 0x048fe200078ec0ff */
[C---:B------:R-:W-:Y:S01]  /*4ef0*/  @!P1 IMAD.U32 R41, R29.reuse, 0x10000, RZ ;  /* 0x000100001d299824 */ /* 0x040fe200078e00ff */
[----:B------:R-:W-:Y:S02]  /*4f00*/  @!P1 LOP3.LUT R33, R29, 0xffff0000, RZ, 0xc0, !PT ;  /* 0xffff00001d219812 */ /* 0x000fe400078ec0ff */
[----:B------:R-:W-:Y:S01]  /*4f10*/  @!P1 SHF.L.U32 R42, R28, 0x10, RZ ;  /* 0x000000101c2a9819 */ /* 0x000fe200000006ff */
[----:B------:R-:W-:Y:S01]  /*4f20*/  @!P1 FMUL.FTZ R48, R38, R40 ;  /* 0x0000002826309220 */ /* 0x000fe20000410000 */
[----:B------:R-:W-:Y:S01]  /*4f30*/  @!P1 SHF.L.U32 R43, R30, 0x10, RZ ;  /* 0x000000101e2b9819 */ /* 0x000fe200000006ff */
[----:B------:R-:W-:Y:S01]  /*4f40*/  @!P1 FMUL.FTZ R49, R33, R39 ;  /* 0x0000002721319220 */ /* 0x000fe20000410000 */
[C---:B----4-:R-:W-:Y:S01]  /*4f50*/  @!P1 SHF.L.U32 R25, R26.reuse, 0x10, RZ ;  /* 0x000000101a199819 */ /* 0x050fe200000006ff */
[C---:B------:R-:W-:Y:S01]  /*4f60*/  @!P1 IMAD.U32 R24, R27.reuse, 0x10000, RZ ;  /* 0x000100001b189824 */ /* 0x040fe200078e00ff */
[----:B------:R-:W-:Y:S02]  /*4f70*/  @!P1 LOP3.LUT R26, R26, 0xffff0000, RZ, 0xc0, !PT ;  /* 0xffff00001a1a9812 */ /* 0x000fe400078ec0ff */
[----:B------:R-:W-:Y:S01]  /*4f80*/  @!P1 LOP3.LUT R27, R27, 0xffff0000, RZ, 0xc0, !PT ;  /* 0xffff00001b1b9812 */ /* 0x000fe200078ec0ff */
[-C--:B------:R-:W-:Y:S01]  /*4f90*/  @!P1 FMUL.FTZ R5, R38, R25.reuse ;  /* 0x0000001926059220 */ /* 0x080fe20000410000 */
[----:B------:R-:W-:Y:S01]  /*4fa0*/  @!P1 FFMA.FTZ R48, R42, R25, -R48 ;  /* 0x000000192a309223 */ /* 0x000fe20000010830 */
[----:B------:R-:W-:Y:S01]  /*4fb0*/  @!P1 LOP3.LUT R25, R30, 0xffff0000, RZ, 0xc0, !PT ;  /* 0xffff00001e199812 */ /* 0x000fe200078ec0ff */
[-C--:B------:R-:W-:Y:S01]  /*4fc0*/  @!P1 FMUL.FTZ R6, R33, R26.reuse ;  /* 0x0000001a21069220 */ /* 0x080fe20000410000 */
[----:B------:R-:W-:Y:S01]  /*4fd0*/  @!P1 FFMA.FTZ R49, R41, R26, -R49 ;  /* 0x0000001a29319223 */ /* 0x000fe20000010831 */
[----:B------:R-:W-:Y:S01]  /*4fe0*/  @!P1 LOP3.LUT R26, R31, 0xffff0000, RZ, 0xc0, !PT ;  /* 0xffff00001f1a9812 */ /* 0x000fe200078ec0ff */
[----:B------:R-:W-:Y:S01]  /*4ff0*/  @!P1 FFMA.FTZ R5, R40, R42, R5 ;  /* 0x0000002a28059223 */ /* 0x000fe20000010005 */
[----:B------:R-:W-:Y:S01]  /*5000*/  @!P1 FMUL.FTZ R7, R25, R24 ;  /* 0x0000001819079220 */ /* 0x000fe20000410000 */
[----:B------:R-:W-:Y:S02]  /*5010*/  @!P1 IMAD.U32 R40, R31, 0x10000, RZ ;  /* 0x000100001f289824 */ /* 0x000fe400078e00ff */
[----:B------:R-:W-:Y:S01]  /*5020*/  @!P1 FMUL.FTZ R50, R25, R44 ;  /* 0x0000002c19329220 */ /* 0x000fe20000410000 */
[C---:B------:R-:W-:Y:S01]  /*5030*/  @!P1 FMUL.FTZ R51, R26.reuse, R45 ;  /* 0x0000002d1a339220 */ /* 0x040fe20000410000 */
[----:B------:R-:W-:Y:S01]  /*5040*/  @!P1 F2FP.BF16.F32.PACK_AB R48, R5, R48 ;  /* 0x000000300530923e */ /* 0x000fe200000010ff */
[----:B------:R-:W-:Y:S01]  /*5050*/  @!P1 FMUL.FTZ R8, R26, R27 ;  /* 0x0000001b1a089220 */ /* 0x000fe20000410000 */
[----:B------:R-:W-:Y:S01]  /*5060*/  @!P1 FFMA.FTZ R6, R39, R41, R6 ;  /* 0x0000002927069223 */ /* 0x000fe20000010006 */
[----:B------:R-:W-:Y:S01]  /*5070*/  @!P1 FFMA.FTZ R7, R44, R43, R7 ;  /* 0x0000002b2c079223 */ /* 0x000fe20000010007 */
[----:B------:R-:W-:Y:S01]  /*5080*/  @!P1 MOV R28, R48 ;  /* 0x00000030001c9202 */ /* 0x000fe20000000f00 */
[----:B------:R-:W-:Y:S01]  /*5090*/  @!P1 FFMA.FTZ R51, R40, R27, -R51 ;  /* 0x0000001b28339223 */ /* 0x000fe20000010833 */
[----:B------:R-:W-:Y:S01]  /*50a0*/  @!P1 FFMA.FTZ R8, R45, R40, R8 ;  /* 0x000000282d089223 */ /* 0x000fe20000010008 */
[----:B------:R-:W-:Y:S01]  /*50b0*/  @!P1 F2FP.BF16.F32.PACK_AB R49, R6, R49 ;  /* 0x000000310631923e */ /* 0x000fe200000010ff */
[----:B------:R-:W-:Y:S03]  /*50c0*/  @!P1 FFMA.FTZ R50, R43, R24, -R50 ;  /* 0x000000182b329223 */ /* 0x000fe60000010832 */
[----:B------:R-:W-:Y:S01]  /*50d0*/  @!P1 F2FP.BF16.F32.PACK_AB R51, R8, R51 ;  /* 0x000000330833923e */ /* 0x000fe200000010ff */
[----:B------:R-:W-:Y:S01]  /*50e0*/  @!P1 IMAD.MOV.U32 R29, RZ, RZ, R49 ;  /* 0x000000ffff1d9224 */ /* 0x000fe200078e0031 */
[----:B------:R-:W-:Y:S03]  /*50f0*/  @!P1 F2FP.BF16.F32.PACK_AB R50, R7, R50 ;  /* 0x000000320732923e */ /* 0x000fe600000010ff */
[----:B------:R-:W-:Y:S01]  /*5100*/  @!P1 IMAD.MOV.U32 R31, RZ, RZ, R51 ;  /* 0x000000ffff1f9224 */ /* 0x000fe200078e0033 */
[----:B------:R-:W-:Y:S05]  /*5110*/  @!P1 MOV R30, R50 ;  /* 0x00000032001e9202 */ /* 0x000fea0000000f00 */
[----:B------:R1:W-:Y:S08]  /*5120*/  ST.E.128 desc[UR6][R60.64], R28 ;  /* 0x0000001c3c007985 */ /* 0x0003f0000c101d06 */
[----:B------:R-:W2:Y:S06]  /*5130*/  @!P0 LD.E.64 R46, desc[UR6][R46.64+0x80] ;  /* 0x000080062e2e8980 */ /* 0x000eac000c101b00 */
[----:B------:R3:W4:Y:S08]  /*5140*/  LD.E.128 R32, desc[UR6][R52.64] ;  /* 0x0000000634207980 */ /* 0x000730000c101d00 */
[----:B------:R-:W5:Y:S01]  /*5150*/  @!P0 LD.E.64 R24, desc[UR6][R36.64+0x80] ;  /* 0x0000800624188980 */ /* 0x000f62000c101b00 */
[C---:B---3--:R-:W-:Y:S04]  /*5160*/  LEA R52, P1, R89.reuse, R132, 0x1 ;  /* 0x0000008459347211 */ /* 0x048fe800078208ff */
[----:B------:R-:W-:Y:S02]  /*5170*/  LEA.HI.X R53, R89, R133, R88, 0x1, P1 ;  /* 0x0000008559357211 */ /* 0x000fe400008f0c58 */
[C---:B--2---:R-:W-:Y:S01]  /*5180*/  @!P0 SHF.L.U32 R40, R46.reuse, 0x10, RZ ;  /* 0x000000102e288819 */ /* 0x044fe200000006ff */
[C---:B------:R-:W-:Y:S01]  /*5190*/  @!P0 IMAD.U32 R44, R47.reuse, 0x10000, RZ ;  /* 0x000100002f2c8824 */ /* 0x040fe200078e00ff */
[----:B------:R-:W-:Y:S02]  /*51a0*/  @!P0 LOP3.LUT R39, R46, 0xffff0000, RZ, 0xc0, !PT ;  /* 0xffff00002e278812 */ /* 0x000fe400078ec0ff */
[----:B------:R-:W-:Y:S02]  /*51b0*/  @!P0 LOP3.LUT R45, R47, 0xffff0000, RZ, 0xc0, !PT ;  /* 0xffff00002f2d8812 */ /* 0x000fe400078ec0ff */
[C---:B----4-:R-:W-:Y:S01]  /*51c0*/  @!P0 LOP3.LUT R38, R32.reuse, 0xffff0000, RZ, 0xc0, !PT ;  /* 0xffff000020268812 */ /* 0x050fe200078ec0ff */
[C---:B------:R-:W-:Y:S01]  /*51d0*/  @!P0 IMAD.U32 R41, R33.reuse, 0x10000, RZ ;  /* 0x0001000021298824 */ /* 0x040fe200078e00ff */
[----:B------:R-:W-:Y:S02]  /*51e0*/  @!P0 SHF.L.U32 R42, R32, 0x10, RZ ;  /* 0x00000010202a8819 */ /* 0x000fe400000006ff */
[----:B-1----:R-:W-:Y:S01]  /*51f0*/  @!P0 LOP3.LUT R29, R33, 0xffff0000, RZ, 0xc0, !PT ;  /* 0xffff0000211d8812 */ /* 0x002fe200078ec0ff */
[----:B------:R-:W-:Y:S01]  /*5200*/  @!P0 FMUL.FTZ R48, R38, R40 ;  /* 0x0000002826308220 */ /* 0x000fe20000410000 */
[----:B------:R-:W-:Y:S02]  /*5210*/  @!P0 LOP3.LUT R28, R35, 0xffff0000, RZ, 0xc0, !PT ;  /* 0xffff0000231c8812 */ /* 0x000fe400078ec0ff */
[C---:B-----5:R-:W-:Y:S01]  /*5220*/  @!P0 SHF.L.U32 R27, R24.reuse, 0x10, RZ ;  /* 0x00000010181b8819 */ /* 0x060fe200000006ff */
[----:B------:R-:W-:Y:S01]  /*5230*/  @!P0 FMUL.FTZ R49, R29, R39 ;  /* 0x000000271d318220 */ /* 0x000fe20000410000 */
[----:B------:R-:W-:Y:S01]  /*5240*/  @!P0 LOP3.LUT R26, R24, 0xffff0000, RZ, 0xc0, !PT ;  /* 0xffff0000181a8812 */ /* 0x000fe200078ec0ff */
[C---:B------:R-:W-:Y:S01]  /*5250*/  @!P0 IMAD.U32 R24, R25.reuse, 0x10000, RZ ;  /* 0x0001000019188824 */ /* 0x040fe200078e00ff */
[----:B------:R-:W-:Y:S01]  /*5260*/  @!P0 LOP3.LUT R25, R25, 0xffff0000, RZ, 0xc0, !PT ;  /* 0xffff000019198812 */ /* 0x000fe200078ec0ff */
[-C--:B------:R-:W-:Y:S01]  /*5270*/  @!P0 FMUL.FTZ R9, R38, R27.reuse ;  /* 0x0000001b26098220 */ /* 0x080fe20000410000 */
[----:B------:R-:W-:Y:S01]  /*5280*/  @!P0 SHF.L.U32 R43, R34, 0x10, RZ ;  /* 0x00000010222b8819 */ /* 0x000fe200000006ff */
[----:B------:R-:W-:Y:S01]  /*5290*/  @!P0 FFMA.FTZ R48, R42, R27, -R48 ;  /* 0x0000001b2a308223 */ /* 0x000fe20000010830 */
[----:B------:R-:W-:Y:S01]  /*52a0*/  @!P0 LOP3.LUT R27, R34, 0xffff0000, RZ, 0xc0, !PT ;  /* 0xffff0000221b8812 */ /* 0x000fe200078ec0ff */
[----:B------:R-:W-:Y:S01]  /*52b0*/  @!P0 FMUL.FTZ R10, R29, R26 ;  /* 0x0000001a1d0a8220 */ /* 0x000fe20000410000 */
[----:B------:R-:W-:Y:S01]  /*52c0*/  @!P0 FFMA.FTZ R9, R40, R42, R9 ;  /* 0x0000002a28098223 */ /* 0x000fe20000010009 */
[----:B------:R-:W-:Y:S02]  /*52d0*/  @!P0 IMAD.U32 R40, R35, 0x10000, RZ ;  /* 0x0001000023288824 */ /* 0x000fe400078e00ff */
[C---:B------:R-:W-:Y:S01]  /*52e0*/  @!P0 FMUL.FTZ R51, R28.reuse, R45 ;  /* 0x0000002d1c338220 */ /* 0x040fe20000410000 */
[C---:B------:R-:W-:Y:S01]  /*52f0*/  @!P0 FMUL.FTZ R11, R27.reuse, R24 ;  /* 0x000000181b0b8220 */ /* 0x040fe20000410000 */
[----:B------:R-:W-:Y:S01]  /*5300*/  @!P0 FMUL.FTZ R50, R27, R44 ;  /* 0x0000002c1b328220 */ /* 0x000fe20000410000 */
[----:B------:R-:W-:Y:S01]  /*5310*/  @!P0 F2FP.BF16.F32.PACK_AB R48, R9, R48 ;  /* 0x000000300930823e */ /* 0x000fe200000010ff */
[----:B------:R-:W-:Y:S01]  /*5320*/  @!P0 FMUL.FTZ R12, R28, R25 ;  /* 0x000000191c0c8220 */ /* 0x000fe20000410000 */
[----:B------:R-:W-:Y:S01]  /*5330*/  @!P0 FFMA.FTZ R10, R39, R41, R10 ;  /* 0x00000029270a8223 */ /* 0x000fe2000001000a */
[----:B------:R-:W-:Y:S01]  /*5340*/  @!P0 FFMA.FTZ R49, R41, R26, -R49 ;  /* 0x0000001a29318223 */ /* 0x000fe20000010831 */
[----:B------:R-:W-:Y:S01]  /*5350*/  @!P0 MOV R32, R48 ;  /* 0x0000003000208202 */ /* 0x000fe20000000f00 */
[----:B------:R-:W-:Y:S01]  /*5360*/  @!P0 FFMA.FTZ R11, R44, R43, R11 ;  /* 0x0000002b2c0b8223 */ /* 0x000fe2000001000b */
[----:B------:R-:W-:Y:S01]  /*5370*/  @!P0 FFMA.FTZ R50, R43, R24, -R50 ;  /* 0x000000182b328223 */ /* 0x000fe20000010832 */
[----:B------:R-:W-:Y:S01]  /*5380*/  @!P0 FFMA.FTZ R51, R40, R25, -R51 ;  /* 0x0000001928338223 */ /* 0x000fe20000010833 */
[----:B------:R-:W-:Y:S01]  /*5390*/  @!P0 F2FP.BF16.F32.PACK_AB R49, R10, R49 ;  /* 0x000000310a31823e */ /* 0x000fe200000010ff */
[----:B------:R-:W-:Y:S02]  /*53a0*/  @!P0 FFMA.FTZ R12, R45, R40, R12 ;  /* 0x000000282d0c8223 */ /* 0x000fe4000001000c */
[----:B------:R-:W-:Y:S02]  /*53b0*/  @!P0 F2FP.BF16.F32.PACK_AB R50, R11, R50 ;  /* 0x000000320b32823e */ /* 0x000fe400000010ff */
[----:B------:R-:W-:Y:S01]  /*53c0*/  @!P0 IMAD.MOV.U32 R33, RZ, RZ, R49 ;  /* 0x000000ffff218224 */ /* 0x000fe200078e0031 */
[----:B------:R-:W-:Y:S02]  /*53d0*/  @!P0 F2FP.BF16.F32.PACK_AB R51, R12, R51 ;  /* 0x000000330c33823e */ /* 0x000fe400000010ff */
[----:B------:R-:W-:Y:S02]  /*53e0*/  @!P0 MOV R34, R50 ;  /* 0x0000003200228202 */ /* 0x000fe40000000f00 */
[----:B------:R-:W-:Y:S05]  /*53f0*/  @!P0 MOV R35, R51 ;  /* 0x0000003300238202 */ /* 0x000fea0000000f00 */
[----:B------:R4:W-:Y:S02]  /*5400*/  ST.E.128 desc[UR6][R52.64], R32 ;  /* 0x0000002034007985 */ /* 0x0009e4000c101d06 */
.L_x_5862:
[----:B------:R-:W-:Y:S05]  /*5410*/  BSYNC B0 ;  /* 0x0000000000007941 */ /* 0x000fea0003800000 */
.L_x_5861:
[----:B------:R-:W5:Y:S02]  /*5420*/  LD.E R3, desc[UR6][R20.64+0xd0] ;  /* 0x0000d00614037980 */ /* 0x000f64000c101900 */
[----:B-----5:R-:W-:Y:S05]  /*5430*/  IMAD.U32 R3, R3, -0x20, RZ ;  /* 0xffffffe003037824 */ /* 0x020fea00078e00ff */
[C---:B------:R-:W-:Y:S02]  /*5440*/  LEA R22, P1, R3.reuse, R22, 0x1 ;  /* 0x0000001603167211 */ /* 0x040fe400078208ff */
[C---:B------:R-:W-:Y:S02]  /*5450*/  LEA R58, P0, R3.reuse, R58, 0x1 ;  /* 0x0000003a033a7211 */ /* 0x040fe400078008ff */
[C---:B------:R-:W-:Y:S02]  /*5460*/  LEA.HI.X.SX32 R23, R3.reuse, R23, 0x1, P1 ;  /* 0x0000001703177211 */ /* 0x040fe400008f0eff */
[----:B------:R-:W-:Y:S01]  /*5470*/  LEA.HI.X.SX32 R59, R3, R59, 0x1, P0 ;  /* 0x0000003b033b7211 */ /* 0x000fe200000f0eff */
[----:B------:R-:W-:Y:S05]  /*5480*/  BRA `(.L_x_5863) ;  /* 0x0000004800207947 */ /* 0x000fea0003800000 */
.L_x_5854:
[----:B------:R-:W-:Y:S04]  /*5490*/  BSSY B1, `(.L_x_5864) ;  /* 0x00000fe000017945 */ /* 0x000fe80003800000 */
[----:B------:R-:W-:Y:S05]  /*54a0*/  @!P0 BRA `(.L_x_5865) ;  /* 0x0000000c00f08947 */ /* 0x000fea0003800000 */
[----:B------:R1:W5:Y:S01]  /*54b0*/  LD.E.128 R64, desc[UR6][R126.64] ;  /* 0x000000067e407980 */ /* 0x000362000c101d00 */
[-C--:B------:R-:W-:Y:S01]  /*54c0*/  ISETP.GE.AND P0, PT, R18, R25.reuse, PT ;  /* 0x000000191200720c */ /* 0x080fe20003f06270 */
[----:B------:R-:W-:Y:S01]  /*54d0*/  BSSY B0, `(.L_x_5866) ;  /* 0x0000051000007945 */ /* 0x000fe20003800000 */
[----:B------:R-:W-:Y:S11]  /*54e0*/  ISETP.GE.AND P1, PT, R15, R25, PT ;  /* 0x000000190f00720c */ /* 0x000ff60003f26270 */
[----:B------:R-:W-:Y:S05]  /*54f0*/  @P0 BRA `(.L_x_5867) ;  /* 0x0000000400380947 */ /* 0x000fea0003800000 */
[----:B------:R-:W-:Y:S01]  /*5500*/  LEA.HI R141, R25, R25, RZ, 0x1 ;  /* 0x00000019198d7211 */ /* 0x000fe200078f08ff */
[----:B-----5:R-:W-:Y:S01]  /*5510*/  IMAD.U32 R39, R64, 0x10000, RZ ;  /* 0x0001000040277824 */ /* 0x020fe200078e00ff */
[----:B------:R-:W-:Y:S01]  /*5520*/  MOV R53, RZ ;  /* 0x000000ff00357202 */ /* 0x000fe20000000f00 */
[----:B------:R-:W-:Y:S01]  /*5530*/  IMAD.U32 R46, R66, 0x10000, RZ ;  /* 0x00010000422e7824 */ /* 0x000fe200078e00ff */
[----:B------:R-:W-:Y:S02]  /*5540*/  SHF.R.S32.HI R141, RZ, 0x1, R141 ;  /* 0x00000001ff8d7819 */ /* 0x000fe4000001148d */
[----:B------:R-:W-:Y:S02]  /*5550*/  LOP3.LUT R41, R64, 0xffff0000, RZ, 0xc0, !PT ;  /* 0xffff000040297812 */ /* 0x000fe400078ec0ff */
[----:B------:R-:W-:Y:S01]  /*5560*/  ISETP.GE.AND P2, PT, R18, R141, PT ;  /* 0x0000008d1200720c */ /* 0x000fe20003f46270 */
[--C-:B------:R-:W-:Y:S01]  /*5570*/  IMAD.MOV.U32 R181, RZ, RZ, R141.reuse ;  /* 0x000000ffffb57224 */ /* 0x100fe200078e008d */
[C---:B------:R-:W-:Y:S02]  /*5580*/  SHF.L.U32 R40, R65.reuse, 0x10, RZ ;  /* 0x0000001041287819 */ /* 0x040fe400000006ff */
        /* <DEDUP_REMOVED lines=8> */
[C---:B------:R-:W-:Y:S03]  /*5610*/  LEA R182, P0, R53.reuse, R128, 0x1 ;  /* 0x0000008035b67211 */ /* 0x040fe600078008ff */
[----:B------:R-:W2:Y:S01]  /*5620*/  LD.E.128 R28, desc[UR6][R10.64] ;  /* 0x000000060a1c7980 */ /* 0x000ea2000c101d00 */
[----:B------:R-:W-:Y:S01]  /*5630*/  LEA.HI.X.SX32 R183, R53, R129, 0x1, P0 ;  /* 0x0000008135b77211 */ /* 0x000fe200000f0eff */
[----:B------:R-:W-:Y:S01]  /*5640*/  IMAD.MOV.U32 R53, RZ, RZ, RZ ;  /* 0x000000ffff357224 */ /* 0x000fe200078e00ff */
[----:B------:R-:W-:Y:S04]  /*5650*/  @P2 IADD3 R53, -R141, RZ, RZ ;  /* 0x000000ff8d352210 */ /* 0x000fe80007ffe1ff */
[C---:B------:R-:W-:Y:S01]  /*5660*/  LEA R44, P0, R53.reuse, R130, 0x1 ;  /* 0x00000082352c7211 */ /* 0x040fe200078008ff */
[----:B------:R-:W3:Y:S03]  /*5670*/  LD.E.128 R180, desc[UR6][R182.64] ;  /* 0x00000006b6b47980 */ /* 0x000ee6000c101d00 */
[----:B------:R-:W-:Y:S05]  /*5680*/  LEA.HI.X.SX32 R45, R53, R131, 0x1, P0 ;  /* 0x00000083352d7211 */ /* 0x000fea00000f0eff */
[----:B------:R-:W4:Y:S01]  /*5690*/  LD.E.128 R60, desc[UR6][R44.64] ;  /* 0x000000062c3c7980 */ /* 0x000f22000c101d00 */
[C---:B--2---:R-:W-:Y:S01]  /*56a0*/  LOP3.LUT R12, R30.reuse, 0xffff0000, RZ, 0xc0, !PT ;  /* 0xffff00001e0c7812 */ /* 0x044fe200078ec0ff */
[----:B------:R-:W-:Y:S01]  /*56b0*/  IMAD.U32 R26, R30, 0x10000, RZ ;  /* 0x000100001e1a7824 */ /* 0x000fe200078e00ff */
[C---:B------:R-:W-:Y:S01]  /*56c0*/  LOP3.LUT R32, R28.reuse, 0xffff0000, RZ, 0xc0, !PT ;  /* 0xffff00001c207812 */ /* 0x040fe200078ec0ff */
[----:B------:R-:W-:Y:S01]  /*56d0*/  IMAD.U32 R33, R28, 0x10000, RZ ;  /* 0x000100001c217824 */ /* 0x000fe200078e00ff */
[C---:B------:R-:W-:Y:S02]  /*56e0*/  SHF.L.U32 R27, R29.reuse, 0x10, RZ ;  /* 0x000000101d1b7819 */ /* 0x040fe400000006ff */
[----:B------:R-:W-:Y:S02]  /*56f0*/  LOP3.LUT R28, R29, 0xffff0000, RZ, 0xc0, !PT ;  /* 0xffff00001d1c7812 */ /* 0x000fe400078ec0ff */
[C---:B---3--:R-:W-:Y:S01]  /*5700*/  LOP3.LUT R37, R180.reuse, 0xffff0000, RZ, 0xc0, !PT ;  /* 0xffff0000b4257812 */ /* 0x048fe200078ec0ff */
[----:B------:R-:W-:Y:S01]  /*5710*/  IMAD.U32 R34, R180, 0x10000, RZ ;  /* 0x00010000b4227824 */ /* 0x000fe200078e00ff */
[C---:B------:R-:W-:Y:S02]  /*5720*/  SHF.L.U32 R30, R181.reuse, 0x10, RZ ;  /* 0x00000010b51e7819 */ /* 0x040fe400000006ff */
        /* <DEDUP_REMOVED lines=43> */
.L_x_5867:
[----:B------:R-:W-:Y:S05]  /*59e0*/  BSYNC B0 ;  /* 0x0000000000007941 */ /* 0x000fea0003800000 */
.L_x_5866:
[----:B-----5:R2:W-:Y:S01]  /*59f0*/  ST.E.128 desc[UR6][R132.64], R64 ;  /* 0x0000004084007985 */ /* 0x0205e2000c101d06 */
[----:B------:R-:W-:Y:S03]  /*5a00*/  BSSY B0, `(.L_x_5868) ;  /* 0x0000051000007945 */ /* 0x000fe60003800000 */
[----:B------:R2:W5:Y:S01]  /*5a10*/  LD.E.128 R48, desc[UR6][R126.64+0x80] ;  /* 0x000080067e307980 */ /* 0x000562000c101d00 */
        /* <DEDUP_REMOVED lines=8> */
[--C-:B--2---:R-:W-:Y:S01]  /*5aa0*/  IMAD.MOV.U32 R65, RZ, RZ, R54.reuse ;  /* 0x000000ffff417224 */ /* 0x104fe200078e0036 */
        /* <DEDUP_REMOVED lines=70> */
.L_x_5869:
[----:B------:R-:W-:Y:S05]  /*5f10*/  BSYNC B0 ;  /* 0x0000000000007941 */ /* 0x000fea0003800000 */
.L_x_5868:
[----:B-----5:R3:W-:Y:S01]  /*5f20*/  ST.E.128 desc[UR6][R132.64+0x80], R48 ;  /* 0x0000803084007985 */ /* 0x0207e2000c101d06 */
[----:B------:R-:W-:Y:S01]  /*5f30*/  ISETP.GE.AND P0, PT, R14, R25, PT ;  /* 0x000000190e00720c */ /* 0x000fe20003f06270 */
[----:B------:R-:W-:Y:S02]  /*5f40*/  BSSY B0, `(.L_x_5870) ;  /* 0x0000051000007945 */ /* 0x000fe40003800000 */
[----:B------:R3:W5:Y:S10]  /*5f50*/  LD.E.128 R44, desc[UR6][R126.64+0x100] ;  /* 0x000100067e2c7980 */ /* 0x000774000c101d00 */
[----:B------:R-:W-:Y:S05]  /*5f60*/  @P0 BRA `(.L_x_5871) ;  /* 0x0000000400380947 */ /* 0x000fea0003800000 */
[----:B------:R-:W-:Y:S01]  /*5f70*/  LEA.HI R141, R25, R25, RZ, 0x1 ;  /* 0x00000019198d7211 */ /* 0x000fe200078f08ff */
[----:B--2---:R-:W-:Y:S01]  /*5f80*/  IMAD.MOV.U32 R65, RZ, RZ, RZ ;  /* 0x000000ffff417224 */ /* 0x004fe200078e00ff */
[C---:B-----5:R-:W-:Y:S01]  /*5f90*/  LOP3.LUT R43, R44.reuse, 0xffff0000, RZ, 0xc0, !PT ;  /* 0xffff00002c2b7812 */ /* 0x060fe200078ec0ff */
[----:B------:R-:W-:Y:S01]  /*5fa0*/  IMAD.U32 R41, R44, 0x10000, RZ ;  /* 0x000100002c297824 */ /* 0x000fe200078e00ff */
[----:B------:R-:W-:Y:S01]  /*5fb0*/  SHF.R.S32.HI R141, RZ, 0x1, R141 ;  /* 0x00000001ff8d7819 */ /* 0x000fe2000001148d */
[----:B---3--:R-:W-:Y:S01]  /*5fc0*/  IMAD.U32 R48, R46, 0x10000, RZ ;  /* 0x000100002e307824 */ /* 0x008fe200078e00ff */
        /* <DEDUP_REMOVED lines=72> */
.L_x_5871:
[----:B------:R-:W-:Y:S05]  /*6450*/  BSYNC B0 ;  /* 0x0000000000007941 */ /* 0x000fea0003800000 */
.L_x_5870:
[----:B-----5:R4:W-:Y:S02]  /*6460*/  ST.E.128 desc[UR6][R132.64+0x100], R44 ;  /* 0x0001002c84007985 */ /* 0x0209e4000c101d06 */
.L_x_5865:
[----:B------:R-:W-:Y:S05]  /*6470*/  BSYNC B1 ;  /* 0x0000000000017941 */ /* 0x000fea0003800000 */
.L_x_5864:
[C---:B------:R-:W-:Y:S01]  /*6480*/  ISETP.GE.AND P0, PT, R84.reuse, R179, PT ;  /* 0x000000b35400720c */ /* 0x040fe20003f06270 */
[----:B------:R-:W-:Y:S03]  /*6490*/  BSSY B1, `(.L_x_5872) ;  /* 0x0000118000017945 */ /* 0x000fe60003800000 */
[----:B------:R-:W-:Y:S11]  /*64a0*/  ISETP.GE.AND P0, PT, R84, R161, !P0 ;  /* 0x000000a15400720c */ /* 0x000ff60004706270 */
[----:B------:R-:W-:Y:S02]  /*64b0*/  @!UPT UIADD3 URZ, URZ, URZ, URZ ;  /* 0x0000003f3f3ff290 */ /* 0x000fe4000fffe03f */
[----:B------:R-:W-:Y:S05]  /*64c0*/  @!P0 BRA `(.L_x_5873) ;  /* 0x0000001000508947 */ /* 0x000fea0003800000 */
[----:B------:R-:W-:Y:S01]  /*64d0*/  LEA R184, P3, R104, R126, 0x1 ;  /* 0x0000007e68b87211 */ /* 0x000fe200078608ff */
[----:B------:R-:W-:Y:S01]  /*64e0*/  BSSY B0, `(.L_x_5874) ;  /* 0x0000059000007945 */ /* 0x000fe20003800000 */
[----:B------:R-:W-:Y:S02]  /*64f0*/  ISETP.GE.AND P0, PT, R18, R25, PT ;  /* 0x000000191200720c */ /* 0x000fe40003f06270 */
[----:B------:R-:W-:Y:S02]  /*6500*/  LEA.HI.X R185, R104, R127, R103, 0x1, P3 ;  /* 0x0000007f68b97211 */ /* 0x000fe400018f0c67 */
[----:B------:R-:W-:Y:S02]  /*6510*/  LEA R182, P2, R75, R132, 0x1 ;  /* 0x000000844bb67211 */ /* 0x000fe400078408ff */
[----:B------:R-:W-:Y:S01]  /*6520*/  LEA R180, P1, R107, R126, 0x1 ;  /* 0x0000007e6bb47211 */ /* 0x000fe200078208ff */
[----:B---3--:R3:W5:Y:S06]  /*6530*/  LD.E.128 R48, desc[UR6][R184.64] ;  /* 0x00000006b8307980 */ /* 0x00876c000c101d00 */
[----:B------:R-:W-:Y:S06]  /*6540*/  @P0 BRA `(.L_x_5875) ;  /* 0x0000000400480947 */ /* 0x000fec0003800000 */
[----:B------:R-:W-:Y:S01]  /*6550*/  LEA.HI R53, R25, R25, RZ, 0x1 ;  /* 0x0000001919357211 */ /* 0x000fe200078f08ff */
[----:B--2---:R-:W-:Y:S01]  /*6560*/  IMAD.MOV.U32 R67, RZ, RZ, RZ ;  /* 0x000000ffff437224 */ /* 0x004fe200078e00ff */
        /* <DEDUP_REMOVED lines=8> */
[C---:B----4-:R-:W-:Y:S02]  /*65f0*/  SHF.L.U32 R46, R50.reuse, 0x10, RZ ;  /* 0x00000010322e7819 */ /* 0x050fe400000006ff */
        /* <DEDUP_REMOVED lines=10> */
[C---:B---3--:R-:W-:Y:S01]  /*66a0*/  LEA R184, P0, R65.reuse, R128, 0x1 ;  /* 0x0000008041b87211 */ /* 0x048fe200078008ff */
[----:B------:R-:W2:Y:S03]  /*66b0*/  LD.E.128 R28, desc[UR6][R10.64] ;  /* 0x000000060a1c7980 */ /* 0x000ea6000c101d00 */
        /* <DEDUP_REMOVED lines=11> */
[----:B------:R-:W-:Y:S01]  /*6770*/  SHF.L.U32 R27, R29, 0x10, RZ ;  /* 0x000000101d1b7819 */ /* 0x000fe200000006ff */
[----:B------:R-:W-:Y:S01]  /*6780*/  IMAD.U32 R9, R31, 0x10000, RZ ;  /* 0x000100001f097824 */ /* 0x000fe200078e00ff */
[----:B------:R-:W-:Y:S02]  /*6790*/  LOP3.LUT R28, R29, 0xffff0000, RZ, 0xc0, !PT ;  /* 0xffff00001d1c7812 */ /* 0x000fe400078ec0ff */
[C---:B---3--:R-:W-:Y:S01]  /*67a0*/  SHF.L.U32 R34, R64.reuse, 0x10, RZ ;  /* 0x0000001040227819 */ /* 0x048fe200000006ff */
[C---:B------:R-:W-:Y:S01]  /*67b0*/  IMAD.U32 R30, R65.reuse, 0x10000, RZ ;  /* 0x00010000411e7824 */ /* 0x040fe200078e00ff */
[----:B------:R-:W-:Y:S02]  /*67c0*/  LOP3.LUT R37, R64, 0xffff0000, RZ, 0xc0, !PT ;  /* 0xffff000040257812 */ /* 0x000fe400078ec0ff */
[----:B------:R-:W-:Y:S01]  /*67d0*/  LOP3.LUT R35, R65, 0xffff0000, RZ, 0xc0, !PT ;  /* 0xffff000041237812 */ /* 0x000fe200078ec0ff */
        /* <DEDUP_REMOVED lines=41> */
.L_x_5875:
[----:B------:R-:W-:Y:S05]  /*6a70*/  BSYNC B0 ;  /* 0x0000000000007941 */ /* 0x000fea0003800000 */
.L_x_5874:
[----:B------:R-:W-:Y:S01]  /*6a80*/  LEA.HI.X R183, R75, R133, R76, 0x1, P2 ;  /* 0x000000854bb77211 */ /* 0x000fe200010f0c4c */
[----:B------:R-:W-:Y:S01]  /*6a90*/  BSSY B0, `(.L_x_5876) ;  /* 0x000005c000007945 */ /* 0x000fe20003800000 */
[----:B------:R-:W-:Y:S02]  /*6aa0*/  LEA.HI.X R181, R107, R127, R108, 0x1, P1 ;  /* 0x0000007f6bb57211 */ /* 0x000fe400008f0c6c */
[----:B------:R-:W-:Y:S01]  /*6ab0*/  ISETP.GE.AND P2, PT, R15, R25, PT ;  /* 0x000000190f00720c */ /* 0x000fe20003f46270 */
[----:B-----5:R1:W-:Y:S01]  /*6ac0*/  ST.E.128 desc[UR6][R182.64], R48 ;  /* 0x00000030b6007985 */ /* 0x0203e2000c101d06 */
[C---:B------:R-:W-:Y:S02]  /*6ad0*/  LEA R186, P3, R98.reuse, R132, 0x1 ;  /* 0x0000008462ba7211 */ /* 0x040fe400078608ff */
[C---:B---3--:R-:W-:Y:S01]  /*6ae0*/  LEA R184, P0, R109.reuse, R126, 0x1 ;  /* 0x0000007e6db87211 */ /* 0x048fe200078008ff */
[----:B--2---:R1:W5:Y:S01]  /*6af0*/  LD.E.128 R64, desc[UR6][R180.64] ;  /* 0x00000006b4407980 */ /* 0x004362000c101d00 */
[----:B------:R-:W-:Y:S02]  /*6b00*/  LEA.HI.X R187, R98, R133, R99, 0x1, P3 ;  /* 0x0000008562bb7211 */ /* 0x000fe400018f0c63 */
        /* <DEDUP_REMOVED lines=9> */
[----:B-1----:R-:W-:Y:S01]  /*6ba0*/  IMAD.U32 R50, R67, 0x10000, RZ ;  /* 0x0001000043327824 */ /* 0x002fe200078e00ff */
[----:B------:R-:W-:Y:S01]  /*6bb0*/  ISETP.GE.AND P1, PT, R15, R54, PT ;  /* 0x000000360f00720c */ /* 0x000fe20003f26270 */
[--C-:B------:R-:W-:Y:S01]  /*6bc0*/  IMAD.MOV.U32 R141, RZ, RZ, R54.reuse ;  /* 0x000000ffff8d7224 */ /* 0x100fe200078e0036 */
[C---:B----4-:R-:W-:Y:S02]  /*6bd0*/  SHF.L.U32 R46, R66.reuse, 0x10, RZ ;  /* 0x00000010422e7819 */ /* 0x050fe400000006ff */
[----:B------:R-:W-:Y:S02]  /*6be0*/  LOP3.LUT R47, R66, 0xffff0000, RZ, 0xc0, !PT ;  /* 0xffff0000422f7812 */ /* 0x000fe400078ec0ff */
[----:B------:R-:W-:Y:S07]  /*6bf0*/  LOP3.LUT R51, R67, 0xffff0000, RZ, 0xc0, !PT ;  /* 0xffff000043337812 */ /* 0x000fee00078ec0ff */
[----:B------:R-:W-:Y:S01]  /*6c00*/  @P1 IADD3 R141, -R54, RZ, RZ ;  /* 0x000000ff368d1210 */ /* 0x000fe20007ffe1ff */
[----:B------:R-:W-:Y:S03]  /*6c10*/  @P1 IMAD.MOV R178, RZ, RZ, -R54 ;  /* 0x000000ffffb21224 */ /* 0x000fe600078e0a36 */
[----:B------:R-:W-:Y:S02]  /*6c20*/  LEA R10, P0, R141, R180, 0x1 ;  /* 0x000000b48d0a7211 */ /* 0x000fe400078008ff */
[----:B------:R-:W-:Y:S02]  /*6c30*/  IADD3 R53, P2, R157, R178, RZ ;  /* 0x000000b29d357210 */ /* 0x000fe40007f5e0ff */
[----:B------:R-:W-:Y:S01]  /*6c40*/  LEA.HI.X.SX32 R11, R141, R181, 0x1, P0 ;  /* 0x000000b58d0b7211 */ /* 0x000fe200000f0eff */
[----:B------:R-:W-:Y:S01]  /*6c50*/  IMAD.MOV.U32 R141, RZ, RZ, RZ ;  /* 0x000000ffff8d7224 */ /* 0x000fe200078e00ff */
[----:B------:R-:W-:Y:S02]  /*6c60*/  LEA.HI.X.SX32 R178, R178, R148, 0x1, P2 ;  /* 0x00000094b2b27211 */ /* 0x000fe400010f0eff */
        /* <DEDUP_REMOVED lines=17> */
[----:B------:R-:W-:Y:S02]  /*6d80*/  LOP3.LUT R11, R31, 0xffff0000, RZ, 0xc0, !PT ;  /* 0xffff00001f0b7812 */ /* 0x000fe400078ec0ff */
        /* <DEDUP_REMOVED lines=44> */
.L_x_5877:
[----:B------:R-:W-:Y:S05]  /*7050*/  BSYNC B0 ;  /* 0x0000000000007941 */ /* 0x000fea0003800000 */
.L_x_5876:
[----:B-----5:R2:W-:Y:S01]  /*7060*/  ST.E.128 desc[UR6][R186.64], R64 ;  /* 0x00000040ba007985 */ /* 0x0205e2000c101d06 */
[----:B------:R-:W-:Y:S01]  /*7070*/  ISETP.GE.AND P1, PT, R14, R25, PT ;  /* 0x000000190e00720c */ /* 0x000fe20003f26270 */
[----:B------:R-:W-:Y:S01]  /*7080*/  BSSY B0, `(.L_x_5878) ;  /* 0x0000057000007945 */ /* 0x000fe20003800000 */
[C---:B-1----:R-:W-:Y:S01]  /*7090*/  LEA R180, P0, R96.reuse, R132, 0x1 ;  /* 0x0000008460b47211 */ /* 0x042fe200078008ff */
[----:B------:R2:W5:Y:S03]  /*70a0*/  LD.E.128 R48, desc[UR6][R184.64] ;  /* 0x00000006b8307980 */ /* 0x000566000c101d00 */
[----:B------:R-:W-:Y:S07]  /*70b0*/  LEA.HI.X R181, R96, R133, R97, 0x1, P0 ;  /* 0x0000008560b57211 */ /* 0x000fee00000f0c61 */
[----:B------:R-:W-:Y:S05]  /*70c0*/  @P1 BRA `(.L_x_5879) ;  /* 0x0000000400481947 */ /* 0x000fea0003800000 */
[----:B------:R-:W-:Y:S01]  /*70d0*/  LEA.HI R53, R25, R25, RZ, 0x1 ;  /* 0x0000001919357211 */ /* 0x000fe200078f08ff */
[----:B--2---:R-:W-:Y:S01]  /*70e0*/  IMAD.MOV.U32 R64, RZ, RZ, RZ ;  /* 0x000000ffff407224 */ /* 0x004fe200078e00ff */
[C---:B-----5:R-:W-:Y:S01]  /*70f0*/  LOP3.LUT R41, R48.reuse, 0xffff0000, RZ, 0xc0, !PT ;  /* 0xffff000030297812 */ /* 0x060fe200078ec0ff */
[----:B------:R-:W-:Y:S01]  /*7100*/  IMAD.U32 R39, R48, 0x10000, RZ ;  /* 0x0001000030277824 */ /* 0x000fe200078e00ff */
[----:B------:R-:W-:Y:S01]  /*7110*/  SHF.R.S32.HI R53, RZ, 0x1, R53 ;  /* 0x00000001ff357819 */ /* 0x000fe20000011435 */
[C---:B------:R-:W-:Y:S01]  /*7120*/  IMAD.U32 R40, R49.reuse, 0x10000, RZ ;  /* 0x0001000031287824 */ /* 0x040fe200078e00ff */
[----:B------:R-:W-:Y:S02]  /*7130*/  LOP3.LUT R43, R49, 0xffff0000, RZ, 0xc0, !PT ;  /* 0xffff0000312b7812 */ /* 0x000fe400078ec0ff */
[----:B------:R-:W-:Y:S01]  /*7140*/  ISETP.GE.AND P1, PT, R14, R53, PT ;  /* 0x000000350e00720c */ /* 0x000fe20003f26270 */
[--C-:B------:R-:W-:Y:S01]  /*7150*/  IMAD.MOV.U32 R65, RZ, RZ, R53.reuse ;  /* 0x000000ffff417224 */ /* 0x100fe200078e0035 */
[C---:B----4-:R-:W-:Y:S02]  /*7160*/  SHF.L.U32 R46, R50.reuse, 0x10, RZ ;  /* 0x00000010322e7819 */ /* 0x050fe400000006ff */
        /* <DEDUP_REMOVED lines=9> */
[C---:B------:R-:W-:Y:S01]  /*7200*/  LEA R66, P0, R54.reuse, R128, 0x1 ;  /* 0x0000008036427211 */ /* 0x040fe200078008ff */
        /* <DEDUP_REMOVED lines=62> */
.L_x_5879:
[----:B------:R-:W-:Y:S05]  /*75f0*/  BSYNC B0 ;  /* 0x0000000000007941 */ /* 0x000fea0003800000 */
.L_x_5878:
[----:B-----5:R1:W-:Y:S02]  /*7600*/  ST.E.128 desc[UR6][R180.64], R48 ;  /* 0x00000030b4007985 */ /* 0x0203e4000c101d06 */
.L_x_5873:
[----:B------:R-:W-:Y:S05]  /*7610*/  BSYNC B1 ;  /* 0x0000000000017941 */ /* 0x000fea0003800000 */
.L_x_5872:
[C---:B------:R-:W-:Y:S01]  /*7620*/  ISETP.GE.AND P0, PT, R83.reuse, R179, PT ;  /* 0x000000b35300720c */ /* 0x040fe20003f06270 */
[----:B------:R-:W-:Y:S03]  /*7630*/  BSSY B1, `(.L_x_5880) ;  /* 0x0000119000017945 */ /* 0x000fe60003800000 */
[----:B------:R-:W-:Y:S11]  /*7640*/  ISETP.GE.AND P0, PT, R83, R161, !P0 ;  /* 0x000000a15300720c */ /* 0x000ff60004706270 */
[----:B------:R-:W-:Y:S02]  /*7650*/  @!UPT UIADD3 URZ, URZ, URZ, URZ ;  /* 0x0000003f3f3ff290 */ /* 0x000fe4000fffe03f */
[----:B------:R-:W-:Y:S05]  /*7660*/  @!P0 BRA `(.L_x_5881) ;  /* 0x0000001000548947 */ /* 0x000fea0003800000 */
[----:B--2---:R-:W-:Y:S01]  /*7670*/  LEA R66, P3, R106, R126, 0x1 ;  /* 0x0000007e6a427211 */ /* 0x004fe200078608ff */
[----:B------:R-:W-:Y:S01]  /*7680*/  BSSY B0, `(.L_x_5882) ;  /* 0x0000059000007945 */ /* 0x000fe20003800000 */
[----:B------:R-:W-:Y:S02]  /*7690*/  ISETP.GE.AND P0, PT, R18, R25, PT ;  /* 0x000000191200720c */ /* 0x000fe40003f06270 */
[----:B------:R-:W-:Y:S02]  /*76a0*/  LEA.HI.X R67, R106, R127, R105, 0x1, P3 ;  /* 0x0000007f6a437211 */ /* 0x000fe400018f0c69 */
[----:B------:R-:W-:Y:S02]  /*76b0*/  LEA R182, P2, R100, R132, 0x1 ;  /* 0x0000008464b67211 */ /* 0x000fe400078408ff */
[----:B-1----:R-:W-:Y:S01]  /*76c0*/  LEA R180, P1, R111, R126, 0x1 ;  /* 0x0000007e6fb47211 */ /* 0x002fe200078208ff */
[----:B---3--:R1:W5:Y:S06]  /*76d0*/  LD.E.128 R48, desc[UR6][R66.64] ;  /* 0x0000000642307980 */ /* 0x00836c000c101d00 */
        /* <DEDUP_REMOVED lines=20> */
[C---:B-1----:R-:W-:Y:S01]  /*7820*/  LEA R66, P0, R65.reuse, R128, 0x1 ;  /* 0x0000008041427211 */ /* 0x042fe200078008ff */
        /* <DEDUP_REMOVED lines=62> */
.L_x_5883:
[----:B------:R-:W-:Y:S05]  /*7c10*/  BSYNC B0 ;  /* 0x0000000000007941 */ /* 0x000fea0003800000 */
.L_x_5882:
[----:B------:R-:W-:Y:S01]  /*7c20*/  LEA.HI.X R183, R100, R133, R101, 0x1, P2 ;  /* 0x0000008564b77211 */ /* 0x000fe200010f0c65 */
[----:B------:R-:W-:Y:S01]  /*7c30*/  BSSY B0, `(.L_x_5884) ;  /* 0x000005c000007945 */ /* 0x000fe20003800000 */
[----:B------:R-:W-:Y:S02]  /*7c40*/  LEA.HI.X R181, R111, R127, R112, 0x1, P1 ;  /* 0x0000007f6fb57211 */ /* 0x000fe400008f0c70 */
[----:B------:R-:W-:Y:S01]  /*7c50*/  ISETP.GE.AND P2, PT, R15, R25, PT ;  /* 0x000000190f00720c */ /* 0x000fe20003f46270 */
[----:B-----5:R2:W-:Y:S01]  /*7c60*/  ST.E.128 desc[UR6][R182.64], R48 ;  /* 0x00000030b6007985 */ /* 0x0205e2000c101d06 */
[C---:B------:R-:W-:Y:S02]  /*7c70*/  LEA R64, P3, R94.reuse, R132, 0x1 ;  /* 0x000000845e407211 */ /* 0x040fe400078608ff */
[C---:B------:R-:W-:Y:S01]  /*7c80*/  LEA R52, P0, R113.reuse, R126, 0x1 ;  /* 0x0000007e71347211 */ /* 0x040fe200078008ff */
[----:B----4-:R2:W5:Y:S01]  /*7c90*/  LD.E.128 R44, desc[UR6][R180.64] ;  /* 0x00000006b42c7980 */ /* 0x010562000c101d00 */
        /* <DEDUP_REMOVED lines=10> */
[----:B------:R-:W-:Y:S01]  /*7d40*/  IMAD.U32 R44, R47, 0x10000, RZ ;  /* 0x000100002f2c7824 */ /* 0x000fe200078e00ff */
[----:B------:R-:W-:Y:S01]  /*7d50*/  ISETP.GE.AND P1, PT, R15, R0, PT ;  /* 0x000000000f00720c */ /* 0x000fe20003f26270 */
[--C-:B------:R-:W-:Y:S01]  /*7d60*/  IMAD.MOV.U32 R5, RZ, RZ, R0.reuse ;  /* 0x000000ffff057224 */ /* 0x100fe200078e0000 */
[C---:B------:R-:W-:Y:S02]  /*7d70*/  SHF.L.U32 R40, R46.reuse, 0x10, RZ ;  /* 0x000000102e287819 */ /* 0x040fe400000006ff */
[----:B------:R-:W-:Y:S02]  /*7d80*/  LOP3.LUT R43, R46, 0xffff0000, RZ, 0xc0, !PT ;  /* 0xffff00002e2b7812 */ /* 0x000fe400078ec0ff */
[----:B------:R-:W-:Y:S07]  /*7d90*/  LOP3.LUT R47, R47, 0xffff0000, RZ, 0xc0, !PT ;  /* 0xffff00002f2f7812 */ /* 0x000fee00078ec0ff */
[----:B------:R-:W-:Y:S01]  /*7da0*/  @P1 IADD3 R5, -R0, RZ, RZ ;  /* 0x000000ff00051210 */ /* 0x000fe20007ffe1ff */
[----:B------:R-:W-:Y:S03]  /*7db0*/  @P1 IMAD.MOV R3, RZ, RZ, -R0 ;  /* 0x000000ffff031224 */ /* 0x000fe600078e0a00 */
[C---:B------:R-:W-:Y:S02]  /*7dc0*/  LEA R10, P0, R5.reuse, R180, 0x1 ;  /* 0x000000b4050a7211 */ /* 0x040fe400078008ff */
[----:B------:R-:W-:Y:S02]  /*7dd0*/  IADD3 R2, P2, R154, R3, RZ ;  /* 0x000000039a027210 */ /* 0x000fe40007f5e0ff */
[----:B------:R-:W-:Y:S02]  /*7de0*/  LEA.HI.X.SX32 R11, R5, R181, 0x1, P0 ;  /* 0x000000b5050b7211 */ /* 0x000fe400000f0eff */
[----:B------:R-:W-:Y:S02]  /*7df0*/  LEA.HI.X.SX32 R3, R3, R145, 0x1, P2 ;  /* 0x0000009103037211 */ /* 0x000fe400010f0eff */
[C---:B------:R-:W-:Y:S01]  /*7e00*/  LEA R60, P0, R2.reuse, R128, 0x1 ;  /* 0x00000080023c7211 */ /* 0x040fe200078008ff */
[----:B------:R-:W3:Y:S03]  /*7e10*/  LD.E.128 R28, desc[UR6][R10.64] ;  /* 0x000000060a1c7980 */ /* 0x000ee6000c101d00 */
[----:B------:R-:W-:Y:S01]  /*7e20*/  LEA.HI.X R61, R2, R129, R3, 0x1, P0 ;  /* 0x00000081023d7211 */ /* 0x000fe200000f0c03 */
[----:B------:R-:W-:Y:S01]  /*7e30*/  IMAD.MOV.U32 R2, RZ, RZ, RZ ;  /* 0x000000ffff027224 */ /* 0x000fe200078e00ff */
[----:B------:R-:W-:Y:S04]  /*7e40*/  @P1 IADD3 R2, -R0, RZ, RZ ;  /* 0x000000ff00021210 */ /* 0x000fe80007ffe1ff */
[----:B------:R-:W-:Y:S01]  /*7e50*/  IADD3 R3, P0, R154, R2, RZ ;  /* 0x000000029a037210 */ /* 0x000fe20007f1e0ff */
[----:B------:R-:W4:Y:S03]  /*7e60*/  LD.E.128 R60, desc[UR6][R60.64] ;  /* 0x000000063c3c7980 */ /* 0x000f26000c101d00 */
[----:B------:R-:W-:Y:S02]  /*7e70*/  LEA.HI.X.SX32 R0, R2, R145, 0x1, P0 ;  /* 0x0000009102007211 */ /* 0x000fe400000f0eff */
[C---:B--2---:R-:W-:Y:S04]  /*7e80*/  LEA R48, P0, R3.reuse, R130, 0x1 ;  /* 0x0000008203307211 */ /* 0x044fe800078008ff */
[----:B------:R-:W-:Y:S06]  /*7e90*/  LEA.HI.X R49, R3, R131, R0, 0x1, P0 ;  /* 0x0000008303317211 */ /* 0x000fec00000f0c00 */
[----:B------:R-:W2:Y:S01]  /*7ea0*/  LD.E.128 R48, desc[UR6][R48.64] ;  /* 0x0000000630307980 */ /* 0x000ea2000c101d00 */
[C---:B---3--:R-:W-:Y:S01]  /*7eb0*/  LOP3.LUT R11, R31.reuse, 0xffff0000, RZ, 0xc0, !PT ;  /* 0xffff00001f0b7812 */ /* 0x048fe200078ec0ff */
[----:B------:R-:W-:Y:S01]  /*7ec0*/  IMAD.U32 R9, R31, 0x10000, RZ ;  /* 0x000100001f097824 */ /* 0x000fe200078e00ff */
[C---:B------:R-:W-:Y:S01]  /*7ed0*/  SHF.L.U32 R26, R29.reuse, 0x10, RZ ;  /* 0x000000101d1a7819 */ /* 0x040fe200000006ff */
[----:B------:R-:W-:Y:S01]  /*7ee0*/  IMAD.U32 R32, R28, 0x10000, RZ ;  /* 0x000100001c207824 */ /* 0x000fe200078e00ff */
[----:B------:R-:W-:Y:S01]  /*7ef0*/  LOP3.LUT R27, R29, 0xffff0000, RZ, 0xc0, !PT ;  /* 0xffff00001d1b7812 */ /* 0x000fe200078ec0ff */
[C---:B------:R-:W-:Y:S01]  /*7f00*/  IMAD.U32 R24, R30.reuse, 0x10000, RZ ;  /* 0x000100001e187824 */ /* 0x040fe200078e00ff */
[----:B------:R-:W-:Y:S02]  /*7f10*/  LOP3.LUT R10, R30, 0xffff0000, RZ, 0xc0, !PT ;  /* 0xffff00001e0a7812 */ /* 0x000fe400078ec0ff */
[----:B------:R-:W-:Y:S02]  /*7f20*/  LOP3.LUT R28, R28, 0xffff0000, RZ, 0xc0, !PT ;  /* 0xffff00001c1c7812 */ /* 0x000fe400078ec0ff */
[C---:B----4-:R-:W-:Y:S01]  /*7f30*/  LOP3.LUT R7, R62.reuse, 0xffff0000, RZ, 0xc0, !PT ;  /* 0xffff00003e077812 */ /* 0x050fe200078ec0ff */
[----:B------:R-:W-:Y:S01]  /*7f40*/  IMAD.U32 R3, R61, 0x10000, RZ ;  /* 0x000100003d037824 */ /* 0x000fe200078e00ff */
[----:B------:R-:W-:Y:S01]  /*7f50*/  SHF.L.U32 R12, R63, 0x10, RZ ;  /* 0x000000103f0c7819 */ /* 0x000fe200000006ff */
        /* <DEDUP_REMOVED lines=11> */
[----:B------:R-:W-:Y:S01]  /*8010*/  @!P1 FADD.FTZ R4, -R4, -RZ ;  /* 0x800000ff04049221 */ /* 0x000fe20000010100 */
[----:B--2---:R-:W-:Y:S01]  /*8020*/  LOP3.LUT R34, R48, 0xffff0000, RZ, 0xc0, !PT ;  /* 0xffff000030227812 */ /* 0x004fe200078ec0ff */
[----:B------:R-:W-:Y:S01]  /*8030*/  FMUL.FTZ R7, R9, R12 ;  /* 0x0000000c09077220 */ /* 0x000fe20000410000 */
[C---:B------:R-:W-:Y:S01]  /*8040*/  SHF.L.U32 R37, R49.reuse, 0x10, RZ ;  /* 0x0000001031257819 */ /* 0x040fe200000006ff */
[----:B------:R-:W-:Y:S01]  /*8050*/  FMUL.FTZ R0, R32, R31 ;  /* 0x0000001f20007220 */ /* 0x000fe20000410000 */
[----:B------:R-:W-:Y:S01]  /*8060*/  LOP3.LUT R38, R49, 0xffff0000, RZ, 0xc0, !PT ;  /* 0xffff000031267812 */ /* 0x000fe200078ec0ff */
[----:B------:R-:W-:Y:S01]  /*8070*/  @!P1 FADD.FTZ R5, -R5, -RZ ;  /* 0x800000ff05059221 */ /* 0x000fe20000010100 */
[----:B------:R-:W-:Y:S02]  /*8080*/  IMAD.U32 R12, R48, 0x10000, RZ ;  /* 0x00010000300c7824 */ /* 0x000fe400078e00ff */
[----:B------:R-:W-:Y:S01]  /*8090*/  FMUL.FTZ R2, R28, R29 ;  /* 0x0000001d1c027220 */ /* 0x000fe20000410000 */
[----:B------:R-:W-:Y:S01]  /*80a0*/  LOP3.LUT R42, R50, 0xffff0000, RZ, 0xc0, !PT ;  /* 0xffff0000322a7812 */ /* 0x000fe200078ec0ff */
[----:B------:R-:W-:Y:S01]  /*80b0*/  FMUL.FTZ R3, R26, R3 ;  /* 0x000000031a037220 */ /* 0x000fe20000410000 */
[----:B------:R-:W-:Y:S01]  /*80c0*/  FMUL.FTZ R4, R27, R4 ;  /* 0x000000041b047220 */ /* 0x000fe20000410000 */
[C---:B------:R-:W-:Y:S01]  /*80d0*/  SHF.L.U32 R45, R51.reuse, 0x10, RZ ;  /* 0x00000010332d7819 */ /* 0x040fe200000006ff */
[----:B------:R-:W-:Y:S01]  /*80e0*/  @!P1 FADD.FTZ R8, -R8, -RZ ;  /* 0x800000ff08089221 */ /* 0x000fe20000010100 */
[----:B------:R-:W-:Y:S01]  /*80f0*/  FMUL.FTZ R5, R24, R5 ;  /* 0x0000000518057220 */ /* 0x000fe20000410000 */
[----:B------:R-:W-:Y:S01]  /*8100*/  LOP3.LUT R46, R51, 0xffff0000, RZ, 0xc0, !PT ;  /* 0xffff0000332e7812 */ /* 0x000fe200078ec0ff */
[----:B------:R-:W-:Y:S02]  /*8110*/  IMAD.U32 R41, R50, 0x10000, RZ ;  /* 0x0001000032297824 */ /* 0x000fe400078e00ff */
[----:B------:R-:W-:Y:S01]  /*8120*/  FFMA.FTZ R0, R33, R12, R0 ;  /* 0x0000000c21007223 */ /* 0x000fe20000010000 */
[----:B------:R-:W-:Y:S01]  /*8130*/  FFMA.FTZ R2, R35, R34, R2 ;  /* 0x0000002223027223 */ /* 0x000fe20000010002 */
        /* <DEDUP_REMOVED lines=11> */
.L_x_5885:
[----:B------:R-:W-:Y:S05]  /*81f0*/  BSYNC B0 ;  /* 0x0000000000007941 */ /* 0x000fea0003800000 */
.L_x_5884:
[----:B-----5:R3:W-:Y:S01]  /*8200*/  ST.E.128 desc[UR6][R64.64], R44 ;  /* 0x0000002c40007985 */ /* 0x0207e2000c101d06 */
[----:B------:R-:W-:Y:S01]  /*8210*/  ISETP.GE.AND P1, PT, R14, R25, PT ;  /* 0x000000190e00720c */ /* 0x000fe20003f26270 */
[----:B------:R-:W-:Y:S01]  /*8220*/  BSSY B0, `(.L_x_5886) ;  /* 0x0000058000007945 */ /* 0x000fe20003800000 */
[C---:B------:R-:W-:Y:S01]  /*8230*/  LEA R60, P0, R92.reuse, R132, 0x1 ;  /* 0x000000845c3c7211 */ /* 0x040fe200078008ff */
[----:B------:R3:W5:Y:S03]  /*8240*/  LD.E.128 R8, desc[UR6][R52.64] ;  /* 0x0000000634087980 */ /* 0x000766000c101d00 */
[----:B------:R-:W-:Y:S07]  /*8250*/  LEA.HI.X R61, R92, R133, R93, 0x1, P0 ;  /* 0x000000855c3d7211 */ /* 0x000fee00000f0c5d */
[----:B------:R-:W-:Y:S05]  /*8260*/  @P1 BRA `(.L_x_5887) ;  /* 0x00000004004c1947 */ /* 0x000fea0003800000 */
[----:B------:R-:W-:Y:S01]  /*8270*/  LEA.HI R27, R25, R25, RZ, 0x1 ;  /* 0x00000019191b7211 */ /* 0x000fe200078f08ff */
[----:B------:R-:W-:Y:S01]  /*8280*/  IMAD.MOV.U32 R12, RZ, RZ, RZ ;  /* 0x000000ffff0c7224 */ /* 0x000fe200078e00ff */
[C---:B-----5:R-:W-:Y:S01]  /*8290*/  LOP3.LUT R35, R8.reuse, 0xffff0000, RZ, 0xc0, !PT ;  /* 0xffff000008237812 */ /* 0x060fe200078ec0ff */
[----:B------:R-:W-:Y:S01]  /*82a0*/  IMAD.U32 R33, R8, 0x10000, RZ ;  /* 0x0001000008217824 */ /* 0x000fe200078e00ff */
[----:B------:R-:W-:Y:S01]  /*82b0*/  SHF.R.S32.HI R27, RZ, 0x1, R27 ;  /* 0x00000001ff1b7819 */ /* 0x000fe2000001141b */
[----:B------:R-:W-:Y:S01]  /*82c0*/  IMAD.U32 R26, R9, 0x10000, RZ ;  /* 0x00010000091a7824 */ /* 0x000fe200078e00ff */
[----:B------:R-:W-:Y:S01]  /*82d0*/  SHF.L.U32 R28, R10, 0x10, RZ ;  /* 0x000000100a1c7819 */ /* 0x000fe200000006ff */
[----:B------:R-:W-:Y:S01]  /*82e0*/  IMAD.U32 R30, R11, 0x10000, RZ ;  /* 0x000100000b1e7824 */ /* 0x000fe200078e00ff */
[----:B------:R-:W-:Y:S01]  /*82f0*/  ISETP.GE.AND P1, PT, R14, R27, PT ;  /* 0x0000001b0e00720c */ /* 0x000fe20003f26270 */
[--C-:B------:R-:W-:Y:S01]  /*8300*/  IMAD.MOV.U32 R5, RZ, RZ, R27.reuse ;  /* 0x000000ffff057224 */ /* 0x100fe200078e001b */
[----:B------:R-:W-:Y:S02]  /*8310*/  LOP3.LUT R39, R10, 0xffff0000, RZ, 0xc0, !PT ;  /* 0xffff00000a277812 */ /* 0x000fe400078ec0ff */
[----:B------:R-:W-:Y:S02]  /*8320*/  LOP3.LUT R37, R9, 0xffff0000, RZ, 0xc0, !PT ;  /* 0xffff000009257812 */ /* 0x000fe400078ec0ff */
        /* <DEDUP_REMOVED lines=13> */
[----:B------:R-:W4:Y:S03]  /*8400*/  LD.E.128 R48, desc[UR6][R48.64] ;  /* 0x0000000630307980 */ /* 0x000f26000c101d00 */
[----:B------:R-:W-:Y:S02]  /*8410*/  LEA.HI.X.SX32 R0, R0, R144, 0x1, P0 ;  /* 0x0000009000007211 */ /* 0x000fe400000f0eff */
[C---:B------:R-:W-:Y:S04]  /*8420*/  LEA R42, P0, R27.reuse, R130, 0x1 ;  /* 0x000000821b2a7211 */ /* 0x040fe800078008ff */
[----:B------:R-:W-:Y:S05]  /*8430*/  LEA.HI.X R43, R27, R131, R0, 0x1, P0 ;  /* 0x000000831b2b7211 */ /* 0x000fea00000f0c00 */
[----:B---3--:R-:W3:Y:S01]  /*8440*/  LD.E.128 R44, desc[UR6][R42.64] ;  /* 0x000000062a2c7980 */ /* 0x008ee2000c101d00 */
[C---:B--2---:R-:W-:Y:S01]  /*8450*/  LOP3.LUT R10, R7.reuse, 0xffff0000, RZ, 0xc0, !PT ;  /* 0xffff0000070a7812 */ /* 0x044fe200078ec0ff */
[----:B------:R-:W-:Y:S01]  /*8460*/  IMAD.U32 R8, R7, 0x10000, RZ ;  /* 0x0001000007087824 */ /* 0x000fe200078e00ff */
[C---:B------:R-:W-:Y:S01]  /*8470*/  LOP3.LUT R2, R4.reuse, 0xffff0000, RZ, 0xc0, !PT ;  /* 0xffff000004027812 */ /* 0x040fe200078ec0ff */
[----:B------:R-:W-:Y:S01]  /*8480*/  IMAD.U32 R0, R4, 0x10000, RZ ;  /* 0x0001000004007824 */ /* 0x000fe200078e00ff */
[C---:B------:R-:W-:Y:S02]  /*8490*/  SHF.L.U32 R3, R5.reuse, 0x10, RZ ;  /* 0x0000001005037819 */ /* 0x040fe400000006ff */
[----:B------:R-:W-:Y:S01]  /*84a0*/  LOP3.LUT R4, R5, 0xffff0000, RZ, 0xc0, !PT ;  /* 0xffff000005047812 */ /* 0x000fe200078ec0ff */
[C---:B------:R-:W-:Y:S01]  /*84b0*/  IMAD.U32 R5, R6.reuse, 0x10000, RZ ;  /* 0x0001000006057824 */ /* 0x040fe200078e00ff */
[----:B------:R-:W-:Y:S02]  /*84c0*/  LOP3.LUT R6, R6, 0xffff0000, RZ, 0xc0, !PT ;  /* 0xffff000006067812 */ /* 0x000fe400078ec0ff */
[C---:B----4-:R-:W-:Y:S01]  /*84d0*/  SHF.L.U32 R7, R51.reuse, 0x10, RZ ;  /* 0x0000001033077819 */ /* 0x050fe200000006ff */
[----:B------:R-:W-:Y:S01]  /*84e0*/  IMAD.U32 R12, R50, 0x10000, RZ ;  /* 0x00010000320c7824 */ /* 0x000fe200078e00ff */
        /* <DEDUP_REMOVED lines=12> */
[----:B------:R-:W-:Y:S01]  /*85b0*/  @!P1 FADD.FTZ R24, -R24, -RZ ;  /* 0x800000ff18189221 */ /* 0x000fe20000010100 */
[----:B------:R-:W-:Y:S01]  /*85c0*/  FMUL.FTZ R7, R8, R7 ;  /* 0x0000000708077220 */ /* 0x000fe20000410000 */
[----:B------:R-:W-:Y:S01]  /*85d0*/  @!P1 FADD.FTZ R27, -R27, -RZ ;  /* 0x800000ff1b1b9221 */ /* 0x000fe20000010100 */
[----:B------:R-:W-:Y:S01]  /*85e0*/  FMUL.FTZ R8, R10, R9 ;  /* 0x000000090a087220 */ /* 0x000fe20000410000 */
[----:B---3--:R-:W-:Y:S01]  /*85f0*/  LOP3.LUT R10, R44, 0xffff0000, RZ, 0xc0, !PT ;  /* 0xffff00002c0a7812 */ /* 0x008fe200078ec0ff */
[----:B------:R-:W-:Y:S01]  /*8600*/  FMUL.FTZ R0, R0, R31 ;  /* 0x0000001f00007220 */ /* 0x000fe20000410000 */
[----:B------:R-:W-:Y:S01]  /*8610*/  LOP3.LUT R31, R47, 0xffff0000, RZ, 0xc0, !PT ;  /* 0xffff00002f1f7812 */ /* 0x000fe200078ec0ff */
[----:B------:R-:W-:Y:S02]  /*8620*/  IMAD.U32 R9, R44, 0x10000, RZ ;  /* 0x000100002c097824 */ /* 0x000fe400078e00ff */
[----:B------:R-:W-:Y:S01]  /*8630*/  FMUL.FTZ R2, R2, R29 ;  /* 0x0000001d02027220 */ /* 0x000fe20000410000 */
[----:B------:R-:W-:Y:S01]  /*8640*/  FMUL.FTZ R5, R5, R12 ;  /* 0x0000000c05057220 */ /* 0x000fe20000410000 */
[----:B------:R-:W-:Y:S01]  /*8650*/  LOP3.LUT R12, R45, 0xffff0000, RZ, 0xc0, !PT ;  /* 0xffff00002d0c7812 */ /* 0x000fe200078ec0ff */
[----:B------:R-:W-:Y:S01]  /*8660*/  FMUL.FTZ R6, R6, R11 ;  /* 0x0000000b06067220 */ /* 0x000fe20000410000 */
[----:B------:R-:W-:Y:S01]  /*8670*/  FMUL.FTZ R3, R3, R24 ;  /* 0x0000001803037220 */ /* 0x000fe20000410000 */
[----:B------:R-:W-:Y:S01]  /*8680*/  SHF.L.U32 R24, R46, 0x10, RZ ;  /* 0x000000102e187819 */ /* 0x000fe200000006ff */
        /* <DEDUP_REMOVED lines=17> */
.L_x_5887:
[----:B------:R-:W-:Y:S05]  /*87a0*/  BSYNC B0 ;  /* 0x0000000000007941 */ /* 0x000fea0003800000 */
.L_x_5886:
[----:B-----5:R4:W-:Y:S02]  /*87b0*/  ST.E.128 desc[UR6][R60.64], R8 ;  /* 0x000000083c007985 */ /* 0x0209e4000c101d06 */
.L_x_5881:
[----:B------:R-:W-:Y:S05]  /*87c0*/  BSYNC B1 ;  /* 0x0000000000017941 */ /* 0x000fea0003800000 */
.L_x_5880:
[C---:B------:R-:W-:Y:S01]  /*87d0*/  ISETP.GE.AND P0, PT, R82.reuse, R179, PT ;  /* 0x000000b35200720c */ /* 0x040fe20003f06270 */
[----:B------:R-:W-:Y:S03]  /*87e0*/  BSSY B1, `(.L_x_5888) ;  /* 0x000011c000017945 */ /* 0x000fe60003800000 */
[----:B------:R-:W-:Y:S11]  /*87f0*/  ISETP.GE.AND P0, PT, R82, R161, !P0 ;  /* 0x000000a15200720c */ /* 0x000ff60004706270 */
[----:B------:R-:W-:Y:S02]  /*8800*/  @!UPT UIADD3 URZ, URZ, URZ, URZ ;  /* 0x0000003f3f3ff290 */ /* 0x000fe4000fffe03f */
[----:B------:R-:W-:Y:S05]  /*8810*/  @!P0 BRA `(.L_x_5889) ;  /* 0x0000001000608947 */ /* 0x000fea0003800000 */
[-C--:B------:R-:W-:Y:S01]  /*8820*/  ISETP.GE.AND P4, PT, R18, R25.reuse, PT ;  /* 0x000000191200720c */ /* 0x080fe20003f86270 */
[----:B------:R-:W-:Y:S01]  /*8830*/  IMAD R0, R177, 0x60, RZ ;  /* 0x00000060b1007824 */ /* 0x000fe200078e02ff */
[----:B------:R-:W-:Y:S01]  /*8840*/  LEA R62, P3, R116, R126, 0x1 ;  /* 0x0000007e743e7211 */ /* 0x000fe200078608ff */
[----:B------:R-:W-:Y:S01]  /*8850*/  IMAD.WIDE.U32 R6, R176, 0x60, R126 ;  /* 0x00000060b0067825 */ /* 0x000fe200078e007e */
[----:B----4-:R-:W-:Y:S01]  /*8860*/  LEA R60, P1, R91, R132, 0x1 ;  /* 0x000000845b3c7211 */ /* 0x010fe200078208ff */
[----:B------:R-:W-:Y:S01]  /*8870*/  BSSY B0, `(.L_x_5890) ;  /* 0x000005f000007945 */ /* 0x000fe20003800000 */
[----:B---3--:R-:W-:Y:S01]  /*8880*/  LEA R52, P0, R118, R126, 0x1 ;  /* 0x0000007e76347211 */ /* 0x008fe200078008ff */
[----:B------:R-:W-:Y:S01]  /*8890*/  IMAD.IADD R7, R7, 0x1, R0 ;  /* 0x0000000107077824 */ /* 0x000fe200078e0200 */
[----:B------:R-:W-:Y:S01]  /*88a0*/  ISETP.GE.AND P2, PT, R15, R25, PT ;  /* 0x000000190f00720c */ /* 0x000fe20003f46270 */
[----:B------:R-:W-:Y:S01]  /*88b0*/  IMAD R3, R135, 0x60, RZ ;  /* 0x0000006087037824 */ /* 0x000fe200078e02ff */
[----:B------:R-:W-:Y:S01]  /*88c0*/  LEA.HI.X R63, R116, R127, R115, 0x1, P3 ;  /* 0x0000007f743f7211 */ /* 0x000fe200018f0c73 */
[----:B--2---:R-:W-:Y:S01]  /*88d0*/  IMAD.WIDE.U32 R64, R134, 0x60, R132 ;  /* 0x0000006086407825 */ /* 0x004fe200078e0084 */
[----:B------:R2:W5:Y:S02]  /*88e0*/  LD.E.128 R8, desc[UR6][R6.64] ;  /* 0x0000000606087980 */ /* 0x000564000c101d00 */
[----:B------:R-:W-:Y:S01]  /*88f0*/  LEA.HI.X R61, R91, R133, R90, 0x1, P1 ;  /* 0x000000855b3d7211 */ /* 0x000fe200008f0c5a */
[----:B------:R-:W-:Y:S01]  /*8900*/  IMAD.IADD R65, R65, 0x1, R3 ;  /* 0x0000000141417824 */ /* 0x000fe200078e0203 */
[----:B------:R-:W-:Y:S01]  /*8910*/  LEA.HI.X R53, R118, R127, R117, 0x1, P0 ;  /* 0x0000007f76357211 */ /* 0x000fe200000f0c75 */
[----:B------:R-:W-:Y:S06]  /*8920*/  @P4 BRA `(.L_x_5891) ;  /* 0x00000004004c4947 */ /* 0x000fec0003800000 */
        /* <DEDUP_REMOVED lines=20> */
[----:B--2---:R-:W2:Y:S03]  /*8a70*/  LD.E.128 R4, desc[UR6][R2.64] ;  /* 0x0000000602047980 */ /* 0x004ea6000c101d00 */
        /* <DEDUP_REMOVED lines=17> */
[C---:B---3--:R-:W-:Y:S01]  /*8b90*/  SHF.L.U32 R7, R51.reuse, 0x10, RZ ;  /* 0x0000001033077819 */ /* 0x048fe200000006ff */
        /* <DEDUP_REMOVED lines=17> */
[----:B----4-:R-:W-:Y:S01]  /*8cb0*/  LOP3.LUT R10, R44, 0xffff0000, RZ, 0xc0, !PT ;  /* 0xffff00002c0a7812 */ /* 0x010fe200078ec0ff */
        /* <DEDUP_REMOVED lines=26> */
.L_x_5891:
[----:B------:R-:W-:Y:S05]  /*8e60*/  BSYNC B0 ;  /* 0x0000000000007941 */ /* 0x000fea0003800000 */
.L_x_5890:
[----:B-----5:R3:W-:Y:S01]  /*8e70*/  ST.E.128 desc[UR6][R64.64], R8 ;  /* 0x0000000840007985 */ /* 0x0207e2000c101d06 */
[----:B------:R-:W-:Y:S03]  /*8e80*/  BSSY B0, `(.L_x_5892) ;  /* 0x0000055000007945 */ /* 0x000fe60003800000 */
[----:B------:R3:W5:Y:S01]  /*8e90*/  LD.E.128 R28, desc[UR6][R62.64] ;  /* 0x000000063e1c7980 */ /* 0x000762000c101d00 */
[----:B------:R-:W-:Y:S05]  /*8ea0*/  @P2 BRA `(.L_x_5893) ;  /* 0x0000000400482947 */ /* 0x000fea0003800000 */
[----:B------:R-:W-:Y:S01]  /*8eb0*/  LEA.HI R0, R25, R25, RZ, 0x1 ;  /* 0x0000001919007211 */ /* 0x000fe200078f08ff */
[----:B---3--:R-:W-:Y:S01]  /*8ec0*/  IMAD.MOV.U32 R9, RZ, RZ, RZ ;  /* 0x000000ffff097224 */ /* 0x008fe200078e00ff */
[C---:B-----5:R-:W-:Y:S01]  /*8ed0*/  LOP3.LUT R35, R28.reuse, 0xffff0000, RZ, 0xc0, !PT ;  /* 0xffff00001c237812 */ /* 0x060fe200078ec0ff */
[----:B------:R-:W-:Y:S01]  /*8ee0*/  IMAD.MOV.U32 R10, RZ, RZ, RZ ;  /* 0x000000ffff0a7224 */ /* 0x000fe200078e00ff */
[----:B------:R-:W-:Y:S01]  /*8ef0*/  SHF.R.S32.HI R0, RZ, 0x1, R0 ;  /* 0x00000001ff007819 */ /* 0x000fe20000011400 */
[----:B------:R-:W-:Y:S01]  /*8f00*/  IMAD.U32 R33, R28, 0x10000, RZ ;  /* 0x000100001c217824 */ /* 0x000fe200078e00ff */
[C---:B------:R-:W-:Y:S01]  /*8f10*/  SHF.L.U32 R28, R30.reuse, 0x10, RZ ;  /* 0x000000101e1c7819 */ /* 0x040fe200000006ff */
[----:B------:R-:W-:Y:S01]  /*8f20*/  IMAD.U32 R26, R29, 0x10000, RZ ;  /* 0x000100001d1a7824 */ /* 0x000fe200078e00ff */
[----:B------:R-:W-:Y:S01]  /*8f30*/  ISETP.GE.AND P1, PT, R15, R0, PT ;  /* 0x000000000f00720c */ /* 0x000fe20003f26270 */
[--C-:B------:R-:W-:Y:S01]  /*8f40*/  IMAD.MOV.U32 R5, RZ, RZ, R0.reuse ;  /* 0x000000ffff057224 */ /* 0x100fe200078e0000 */
[----:B------:R-:W-:Y:S01]  /*8f50*/  LOP3.LUT R39, R30, 0xffff0000, RZ, 0xc0, !PT ;  /* 0xffff00001e277812 */ /* 0x000fe200078ec0ff */
        /* <DEDUP_REMOVED lines=10> */
[C---:B-1----:R-:W-:Y:S01]  /*9000*/  LEA R48, P0, R8.reuse, R128, 0x1 ;  /* 0x0000008008307211 */ /* 0x042fe200078008ff */
[----:B--2---:R-:W2:Y:S03]  /*9010*/  LD.E.128 R4, desc[UR6][R2.64] ;  /* 0x0000000602047980 */ /* 0x004ea6000c101d00 */
[----:B------:R-:W-:Y:S02]  /*9020*/  LEA.HI.X R49, R8, R129, R9, 0x1, P0 ;  /* 0x0000008108317211 */ /* 0x000fe400000f0c09 */
[----:B------:R-:W-:Y:S04]  /*9030*/  IADD3 R11, P0, R152, R10, RZ ;  /* 0x0000000a980b7210 */ /* 0x000fe80007f1e0ff */
[----:B------:R-:W-:Y:S01]  /*9040*/  LEA.HI.X.SX32 R0, R10, R143, 0x1, P0 ;  /* 0x0000008f0a007211 */ /* 0x000fe200000f0eff */
[----:B------:R-:W3:Y:S01]  /*9050*/  LD.E.128 R48, desc[UR6][R48.64] ;  /* 0x0000000630307980 */ /* 0x000ee2000c101d00 */
[C---:B------:R-:W-:Y:S04]  /*9060*/  LEA R8, P0, R11.reuse, R130, 0x1 ;  /* 0x000000820b087211 */ /* 0x040fe800078008ff */
[----:B------:R-:W-:Y:S05]  /*9070*/  LEA.HI.X R9, R11, R131, R0, 0x1, P0 ;  /* 0x000000830b097211 */ /* 0x000fea00000f0c00 */
[----:B------:R1:W4:Y:S01]  /*9080*/  LD.E.128 R44, desc[UR6][R8.64] ;  /* 0x00000006082c7980 */ /* 0x000322000c101d00 */
[C---:B--2---:R-:W-:Y:S01]  /*9090*/  LOP3.LUT R10, R7.reuse, 0xffff0000, RZ, 0xc0, !PT ;  /* 0xffff0000070a7812 */ /* 0x044fe200078ec0ff */
[----:B-1----:R-:W-:Y:S01]  /*90a0*/  IMAD.U32 R8, R7, 0x10000, RZ ;  /* 0x0001000007087824 */ /* 0x002fe200078e00ff */
        /* <DEDUP_REMOVED lines=27> */
[----:B------:R-:W-:Y:S01]  /*9260*/  FMUL.FTZ R6, R6, R11 ;  /* 0x0000000b06067220 */ /* 0x000fe20000410000 */
[----:B------:R-:W-:Y:S01]  /*9270*/  SHF.L.U32 R11, R45, 0x10, RZ ;  /* 0x000000102d0b7819 */ /* 0x000fe200000006ff */
[----:B------:R-:W-:Y:S02]  /*9280*/  IMAD.U32 R9, R44, 0x10000, RZ ;  /* 0x000100002c097824 */ /* 0x000fe400078e00ff */
[----:B------:R-:W-:Y:S01]  /*9290*/  FMUL.FTZ R2, R2, R29 ;  /* 0x0000001d02027220 */ /* 0x000fe20000410000 */
[----:B------:R-:W-:Y:S01]  /*92a0*/  SHF.L.U32 R29, R47, 0x10, RZ ;  /* 0x000000102f1d7819 */ /* 0x000fe200000006ff */
[----:B------:R-:W-:Y:S01]  /*92b0*/  FMUL.FTZ R5, R5, R12 ;  /* 0x0000000c05057220 */ /* 0x000fe20000410000 */
[----:B------:R-:W-:Y:S01]  /*92c0*/  LOP3.LUT R12, R45, 0xffff0000, RZ, 0xc0, !PT ;  /* 0xffff00002d0c7812 */ /* 0x000fe200078ec0ff */
        /* <DEDUP_REMOVED lines=16> */
.L_x_5893:
[----:B------:R-:W-:Y:S05]  /*93d0*/  BSYNC B0 ;  /* 0x0000000000007941 */ /* 0x000fea0003800000 */
.L_x_5892:
[----:B-----5:R4:W-:Y:S01]  /*93e0*/  ST.E.128 desc[UR6][R60.64], R28 ;  /* 0x0000001c3c007985 */ /* 0x0209e2000c101d06 */
[----:B------:R-:W-:Y:S01]  /*93f0*/  ISETP.GE.AND P1, PT, R14, R25, PT ;  /* 0x000000190e00720c */ /* 0x000fe20003f26270 */
[----:B------:R-:W-:Y:S01]  /*9400*/  BSSY B0, `(.L_x_5894) ;  /* 0x0000058000007945 */ /* 0x000fe20003800000 */
[C---:B-1----:R-:W-:Y:S01]  /*9410*/  LEA R48, P0, R89.reuse, R132, 0x1 ;  /* 0x0000008459307211 */ /* 0x042fe200078008ff */
[----:B---3--:R4:W5:Y:S03]  /*9420*/  LD.E.128 R8, desc[UR6][R52.64] ;  /* 0x0000000634087980 */ /* 0x008966000c101d00 */
[----:B------:R-:W-:Y:S07]  /*9430*/  LEA.HI.X R49, R89, R133, R88, 0x1, P0 ;  /* 0x0000008559317211 */ /* 0x000fee00000f0c58 */
[----:B------:R-:W-:Y:S05]  /*9440*/  @P1 BRA `(.L_x_5895) ;  /* 0x00000004004c1947 */ /* 0x000fea0003800000 */
[----:B------:R-:W-:Y:S01]  /*9450*/  LEA.HI R27, R25, R25, RZ, 0x1 ;  /* 0x00000019191b7211 */ /* 0x000fe200078f08ff */
[----:B------:R-:W-:Y:S01]  /*9460*/  IMAD.MOV.U32 R12, RZ, RZ, RZ ;  /* 0x000000ffff0c7224 */ /* 0x000fe200078e00ff */
[C---:B-----5:R-:W-:Y:S01]  /*9470*/  LOP3.LUT R33, R8.reuse, 0xffff0000, RZ, 0xc0, !PT ;  /* 0xffff000008217812 */ /* 0x060fe200078ec0ff */
[----:B----4-:R-:W-:Y:S01]  /*9480*/  IMAD.U32 R31, R8, 0x10000, RZ ;  /* 0x00010000081f7824 */ /* 0x010fe200078e00ff */
        /* <DEDUP_REMOVED lines=24> */
[----:B------:R-:W-:Y:S06]  /*9610*/  LEA.HI.X R41, R27, R131, R0, 0x1, P0 ;  /* 0x000000831b297211 */ /* 0x000fec00000f0c00 */
        /* <DEDUP_REMOVED lines=24> */
[----:B----4-:R-:W-:Y:S01]  /*97a0*/  LOP3.LUT R32, R43, 0xffff0000, RZ, 0xc0, !PT ;  /* 0xffff00002b207812 */ /* 0x010fe200078ec0ff */
[----:B------:R-:W-:Y:S01]  /*97b0*/  FMUL.FTZ R7, R8, R7 ;  /* 0x0000000708077220 */ /* 0x000fe20000410000 */
[----:B------:R-:W-:Y:S01]  /*97c0*/  @!P1 FADD.FTZ R25, -R25, -RZ ;  /* 0x800000ff19199221 */ /* 0x000fe20000010100 */
[----:B------:R-:W-:Y:S01]  /*97d0*/  FMUL.FTZ R8, R10, R9 ;  /* 0x000000090a087220 */ /* 0x000fe20000410000 */
[----:B------:R-:W-:Y:S01]  /*97e0*/  LOP3.LUT R10, R40, 0xffff0000, RZ, 0xc0, !PT ;  /* 0xffff0000280a7812 */ /* 0x000fe200078ec0ff */
[----:B------:R-:W-:Y:S01]  /*97f0*/  FMUL.FTZ R0, R0, R29 ;  /* 0x0000001d00007220 */ /* 0x000fe20000410000 */
[----:B------:R-:W-:Y:S02]  /*9800*/  IMAD.U32 R9, R40, 0x10000, RZ ;  /* 0x0001000028097824 */ /* 0x000fe400078e00ff */
[----:B------:R-:W-:Y:S01]  /*9810*/  FMUL.FTZ R2, R2, R27 ;  /* 0x0000001b02027220 */ /* 0x000fe20000410000 */
[----:B------:R-:W-:Y:S01]  /*9820*/  LOP3.LUT R27, R42, 0xffff0000, RZ, 0xc0, !PT ;  /* 0xffff00002a1b7812 */ /* 0x000fe200078ec0ff */
[----:B------:R-:W-:Y:S01]  /*9830*/  FMUL.FTZ R5, R5, R12 ;  /* 0x0000000c05057220 */ /* 0x000fe20000410000 */
[----:B------:R-:W-:Y:S01]  /*9840*/  LOP3.LUT R12, R41, 0xffff0000, RZ, 0xc0, !PT ;  /* 0xffff0000290c7812 */ /* 0x000fe200078ec0ff */
[----:B------:R-:W-:Y:S01]  /*9850*/  FMUL.FTZ R6, R6, R11 ;  /* 0x0000000b06067220 */ /* 0x000fe20000410000 */
[----:B------:R-:W-:Y:S01]  /*9860*/  FMUL.FTZ R3, R3, R24 ;  /* 0x0000001803037220 */ /* 0x000fe20000410000 */
[----:B------:R-:W-:Y:S01]  /*9870*/  SHF.L.U32 R24, R42, 0x10, RZ ;  /* 0x000000102a187819 */ /* 0x000fe200000006ff */
[----:B------:R-:W-:Y:S02]  /*9880*/  IMAD.U32 R11, R41, 0x10000, RZ ;  /* 0x00010000290b7824 */ /* 0x000fe400078e00ff */
[----:B------:R-:W-:Y:S01]  /*9890*/  FMUL.FTZ R4, R4, R25 ;  /* 0x0000001904047220 */ /* 0x000fe20000410000 */
        /* <DEDUP_REMOVED lines=14> */
.L_x_5895:
[----:B------:R-:W-:Y:S05]  /*9980*/  BSYNC B0 ;  /* 0x0000000000007941 */ /* 0x000fea0003800000 */
.L_x_5894:
[----:B-----5:R1:W-:Y:S02]  /*9990*/  ST.E.128 desc[UR6][R48.64], R8 ;  /* 0x0000000830007985 */ /* 0x0203e4000c101d06 */
.L_x_5889:
[----:B------:R-:W-:Y:S05]  /*99a0*/  BSYNC B1 ;  /* 0x0000000000017941 */ /* 0x000fea0003800000 */
.L_x_5888:
[----:B------:R-:W5:Y:S02]  /*99b0*/  LD.E R3, desc[UR6][R20.64+0xd0] ;  /* 0x0000d00614037980 */ /* 0x000f64000c101900 */
[----:B-----5:R-:W-:Y:S05]  /*99c0*/  IMAD.U32 R3, R3, -0x20, RZ ;  /* 0xffffffe003037824 */ /* 0x020fea00078e00ff */
[C---:B------:R-:W-:Y:S02]  /*99d0*/  LEA R130, P1, R3.reuse, R130, 0x1 ;  /* 0x0000008203827211 */ /* 0x040fe400078208ff */
[C---:B------:R-:W-:Y:S02]  /*99e0*/  LEA R128, P0, R3.reuse, R128, 0x1 ;  /* 0x0000008003807211 */ /* 0x040fe400078008ff */
[C---:B------:R-:W-:Y:S02]  /*99f0*/  LEA.HI.X.SX32 R131, R3.reuse, R131, 0x1, P1 ;  /* 0x0000008303837211 */ /* 0x040fe400008f0eff */
[----:B------:R-:W-:Y:S01]  /*9a00*/  LEA.HI.X.SX32 R129, R3, R129, 0x1, P0 ;  /* 0x0000008103817211 */ /* 0x000fe200000f0eff */
[----:B------:R-:W-:Y:S05]  /*9a10*/  BRA `(.L_x_5863) ;  /* 0x0000000000bc7947 */ /* 0x000fea0003800000 */
.L_x_5853:
[----:B------:R-:W2:Y:S01]  /*9a20*/  @P0 LD.E.128 R28, desc[UR6][R126.64] ;  /* 0x000000067e1c0980 */ /* 0x000ea2000c101d00 */
[C---:B------:R-:W-:Y:S04]  /*9a30*/  ISETP.GE.AND P1, PT, R84.reuse, R179, PT ;  /* 0x000000b35400720c */ /* 0x040fe80003f26270 */
[----:B------:R-:W-:Y:S11]  /*9a40*/  ISETP.GE.AND P1, PT, R84, R161, !P1 ;  /* 0x000000a15400720c */ /* 0x000ff60004f26270 */
[----:B------:R-:W-:Y:S02]  /*9a50*/  @!UPT UIADD3 URZ, URZ, URZ, URZ ;  /* 0x0000003f3f3ff290 */ /* 0x000fe4000fffe03f */
[C---:B------:R-:W-:Y:S04]  /*9a60*/  @P1 LEA R36, P2, R104.reuse, R126, 0x1 ;  /* 0x0000007e68241211 */ /* 0x040fe800078408ff */
[----:B------:R-:W-:Y:S01]  /*9a70*/  @P1 LEA.HI.X R37, R104, R127, R103, 0x1, P2 ;  /* 0x0000007f68251211 */ /* 0x000fe200010f0c67 */
[----:B--2---:R-:W-:Y:S04]  /*9a80*/  @P0 ST.E.128 desc[UR6][R132.64], R28 ;  /* 0x0000001c84000985 */ /* 0x004fe8000c101d06 */
[----:B------:R-:W2:Y:S04]  /*9a90*/  @P0 LD.E.128 R4, desc[UR6][R126.64+0x80] ;  /* 0x000080067e040980 */ /* 0x000ea8000c101d00 */
[----:B--2---:R1:W-:Y:S04]  /*9aa0*/  @P0 ST.E.128 desc[UR6][R132.64+0x80], R4 ;  /* 0x0000800484000985 */ /* 0x0043e8000c101d06 */
[----:B------:R-:W2:Y:S04]  /*9ab0*/  @P0 LD.E.128 R24, desc[UR6][R126.64+0x100] ;  /* 0x000100067e180980 */ /* 0x000ea8000c101d00 */
[----:B--2---:R2:W-:Y:S01]  /*9ac0*/  @P0 ST.E.128 desc[UR6][R132.64+0x100], R24 ;  /* 0x0001001884000985 */ /* 0x0045e2000c101d06 */
[C---:B------:R-:W-:Y:S03]  /*9ad0*/  @P1 LEA R34, P0, R75.reuse, R132, 0x1 ;  /* 0x000000844b221211 */ /* 0x040fe600078008ff */
[----:B------:R-:W3:Y:S01]  /*9ae0*/  @P1 LD.E.128 R8, desc[UR6][R36.64] ;  /* 0x0000000624081980 */ /* 0x000ee2000c101d00 */
[----:B------:R-:W-:Y:S02]  /*9af0*/  @P1 LEA.HI.X R35, R75, R133, R76, 0x1, P0 ;  /* 0x000000854b231211 */ /* 0x000fe400000f0c4c */
[C---:B------:R-:W-:Y:S04]  /*9b00*/  ISETP.GE.AND P0, PT, R83.reuse, R179, PT ;  /* 0x000000b35300720c */ /* 0x040fe80003f06270 */
[----:B------:R-:W-:Y:S11]  /*9b10*/  ISETP.GE.AND P0, PT, R83, R161, !P0 ;  /* 0x000000a15300720c */ /* 0x000ff60004706270 */
[----:B------:R-:W-:Y:S02]  /*9b20*/  @!UPT UIADD3 URZ, URZ, URZ, URZ ;  /* 0x0000003f3f3ff290 */ /* 0x000fe4000fffe03f */
[C---:B------:R-:W-:Y:S04]  /*9b30*/  @P0 LEA R32, P2, R106.reuse, R126, 0x1 ;  /* 0x0000007e6a200211 */ /* 0x040fe800078408ff */
[----:B------:R-:W-:Y:S01]  /*9b40*/  @P0 LEA.HI.X R33, R106, R127, R105, 0x1, P2 ;  /* 0x0000007f6a210211 */ /* 0x000fe200010f0c69 */
[----:B---3--:R-:W-:Y:S04]  /*9b50*/  @P1 ST.E.128 desc[UR6][R34.64], R8 ;  /* 0x0000000822001985 */ /* 0x008fe8000c101d06 */
[----:B-1----:R-:W3:Y:S04]  /*9b60*/  @P1 LD.E.128 R4, desc[UR6][R36.64+0x80] ;  /* 0x0000800624041980 */ /* 0x002ee8000c101d00 */
[----:B---3--:R-:W-:Y:S04]  /*9b70*/  @P1 ST.E.128 desc[UR6][R34.64+0x80], R4 ;  /* 0x0000800422001985 */ /* 0x008fe8000c101d06 */
[----:B------:R-:W3:Y:S04]  /*9b80*/  @P1 LD.E.128 R28, desc[UR6][R36.64+0x100] ;  /* 0x00010006241c1980 */ /* 0x000ee8000c101d00 */
[----:B---3--:R1:W-:Y:S01]  /*9b90*/  @P1 ST.E.128 desc[UR6][R34.64+0x100], R28 ;  /* 0x0001001c22001985 */ /* 0x0083e2000c101d06 */
[C---:B------:R-:W-:Y:S03]  /*9ba0*/  @P0 LEA R2, P1, R100.reuse, R132, 0x1 ;  /* 0x0000008464020211 */ /* 0x040fe600078208ff */
[----:B--2---:R-:W2:Y:S01]  /*9bb0*/  @P0 LD.E.128 R24, desc[UR6][R32.64] ;  /* 0x0000000620180980 */ /* 0x004ea2000c101d00 */
[----:B------:R-:W-:Y:S02]  /*9bc0*/  @P0 LEA.HI.X R3, R100, R133, R101, 0x1, P1 ;  /* 0x0000008564030211 */ /* 0x000fe400008f0c65 */
[C---:B------:R-:W-:Y:S04]  /*9bd0*/  ISETP.GE.AND P1, PT, R82.reuse, R179, PT ;  /* 0x000000b35200720c */ /* 0x040fe80003f26270 */
[----:B------:R-:W-:Y:S11]  /*9be0*/  ISETP.GE.AND P1, PT, R82, R161, !P1 ;  /* 0x000000a15200720c */ /* 0x000ff60004f26270 */
[----:B------:R-:W-:Y:S02]  /*9bf0*/  @!UPT UIADD3 URZ, URZ, URZ, URZ ;  /* 0x0000003f3f3ff290 */ /* 0x000fe4000fffe03f */
[----:B------:R-:W-:Y:S02]  /*9c00*/  @P1 IMAD R0, R177, 0x60, RZ ;  /* 0x00000060b1001824 */ /* 0x000fe400078e02ff */
[----:B-1----:R-:W-:Y:S04]  /*9c10*/  @P1 IMAD.WIDE.U32 R34, R176, 0x60, R126 ;  /* 0x00000060b0221825 */ /* 0x002fe800078e007e */
[----:B------:R-:W-:Y:S02]  /*9c20*/  @P1 IMAD.IADD R35, R35, 0x1, R0 ;  /* 0x0000000123231824 */ /* 0x000fe400078e0200 */
[----:B------:R-:W-:Y:S01]  /*9c30*/  @P1 IMAD R0, R135, 0x60, RZ ;  /* 0x0000006087001824 */ /* 0x000fe200078e02ff */
[----:B--2---:R1:W-:Y:S04]  /*9c40*/  @P0 ST.E.128 desc[UR6][R2.64], R24 ;  /* 0x0000001802000985 */ /* 0x0043e8000c101d06 */
[----:B------:R-:W2:Y:S04]  /*9c50*/  @P0 LD.E.128 R8, desc[UR6][R32.64+0x80] ;  /* 0x0000800620080980 */ /* 0x000ea8000c101d00 */
[----:B--2---:R2:W-:Y:S04]  /*9c60*/  @P0 ST.E.128 desc[UR6][R2.64+0x80], R8 ;  /* 0x0000800802000985 */ /* 0x0045e8000c101d06 */
[----:B------:R3:W4:Y:S02]  /*9c70*/  @P0 LD.E.128 R4, desc[UR6][R32.64+0x100] ;  /* 0x0001000620040980 */ /* 0x000724000c101d00 */
[----:B---3--:R-:W-:Y:S04]  /*9c80*/  @P1 IMAD.WIDE.U32 R32, R134, 0x60, R132 ;  /* 0x0000006086201825 */ /* 0x008fe800078e0084 */
[----:B------:R-:W-:Y:S01]  /*9c90*/  @P1 IMAD.IADD R33, R33, 0x1, R0 ;  /* 0x0000000121211824 */ /* 0x000fe200078e0200 */
[----:B----4-:R3:W-:Y:S04]  /*9ca0*/  @P0 ST.E.128 desc[UR6][R2.64+0x100], R4 ;  /* 0x0001000402000985 */ /* 0x0107e8000c101d06 */
[----:B------:R-:W4:Y:S04]  /*9cb0*/  @P1 LD.E.128 R28, desc[UR6][R34.64] ;  /* 0x00000006221c1980 */ /* 0x000f28000c101d00 */
[----:B----4-:R3:W-:Y:S04]  /*9cc0*/  @P1 ST.E.128 desc[UR6][R32.64], R28 ;  /* 0x0000001c20001985 */ /* 0x0107e8000c101d06 */
[----:B-1----:R-:W4:Y:S04]  /*9cd0*/  @P1 LD.E.128 R24, desc[UR6][R34.64+0x80] ;  /* 0x0000800622181980 */ /* 0x002f28000c101d00 */
[----:B----4-:R3:W-:Y:S04]  /*9ce0*/  @P1 ST.E.128 desc[UR6][R32.64+0x80], R24 ;  /* 0x0000801820001985 */ /* 0x0107e8000c101d06 */
[----:B--2---:R-:W2:Y:S04]  /*9cf0*/  @P1 LD.E.128 R8, desc[UR6][R34.64+0x100] ;  /* 0x0001000622081980 */ /* 0x004ea8000c101d00 */
[----:B--2---:R3:W-:Y:S02]  /*9d00*/  @P1 ST.E.128 desc[UR6][R32.64+0x100], R8 ;  /* 0x0001000820001985 */ /* 0x0047e4000c101d06 */
.L_x_5863:
[----:B------:R-:W-:Y:S05]  /*9d10*/  BSYNC B2 ;  /* 0x0000000000027941 */ /* 0x000fea0003800000 */
.L_x_5852:
[----:B------:R-:W-:Y:S01]  /*9d20*/  ISETP.NE.U32.AND P1, PT, R212, RZ, PT ;  /* 0x000000ffd400720c */ /* 0x000fe20003f25070 */
[----:B---3--:R-:W3:Y:S01]  /*9d30*/  LD.E R3, desc[UR6][R20.64+0x128] ;  /* 0x0001280614037980 */ /* 0x008ee2000c101900 */
[----:B------:R-:W-:Y:S02]  /*9d40*/  BSSY B0, `(.L_x_5896) ;  /* 0x000005f000007945 */ /* 0x000fe40003800000 */
[----:B------:R-:W-:Y:S01]  /*9d50*/  ISETP.NE.AND.EX P1, PT, R213, RZ, PT, P1 ;  /* 0x000000ffd500720c */ /* 0x000fe20003f25310 */
[----:B---3--:R-:W-:Y:S05]  /*9d60*/  IMAD.U32 R3, R3, -0x40, RZ ;  /* 0xffffffc003037824 */ /* 0x008fea00078e00ff */
[C---:B-12---:R-:W-:Y:S04]  /*9d70*/  LEA R126, P0, R3.reuse, R126, 0x1 ;  /* 0x0000007e037e7211 */ /* 0x046fe800078008ff */
[----:B------:R-:W-:Y:S03]  /*9d80*/  LEA.HI.X.SX32 R127, R3, R127, 0x1, P0 ;  /* 0x0000007f037f7211 */ /* 0x000fe600000f0eff */
[----:B------:R-:W-:Y:S06]  /*9d90*/  @!P1 BRA `(.L_x_5897) ;  /* 0x0000000400409947 */ /* 0x000fec0003800000 */
[----:B------:R-:W-:Y:S04]  /*9da0*/  IADD3 R3, R13, -0x1, RZ ;  /* 0xffffffff0d037810 */ /* 0x000fe80007ffe0ff */
[----:B------:R-:W-:Y:S11]  /*9db0*/  ISETP.GT.AND P0, PT, R3, R102, PT ;  /* 0x000000660300720c */ /* 0x000ff60003f04270 */
[----:B------:R-:W-:Y:S02]  /*9dc0*/  @!UPT UIADD3 URZ, URZ, URZ, URZ ;  /* 0x0000003f3f3ff290 */ /* 0x000fe4000fffe03f */
[----:B------:R-:W-:Y:S05]  /*9dd0*/  @!P0 BRA `(.L_x_5898) ;  /* 0x0000000400548947 */ /* 0x000fea0003800000 */
[----:B----4-:R-:W-:Y:S01]  /*9de0*/  IMAD.MOV.U32 R10, RZ, RZ, RZ ;  /* 0x000000ffff0a7224 */ /* 0x010fe200078e00ff */
[----:B------:R-:W2:Y:S01]  /*9df0*/  LD.E R2, desc[UR6][R20.64+0x170] ;  /* 0x0001700614027980 */ /* 0x000ea2000c101900 */
[----:B------:R-:W-:Y:S02]  /*9e00*/  IADD3 R17, R17, -0x80, RZ ;  /* 0xffffff8011117810 */ /* 0x000fe40007ffe0ff */
[----:B------:R-:W-:Y:S01]  /*9e10*/  IABS R6, R16 ;  /* 0x0000001000067213 */ /* 0x000fe20000000000 */
[----:B------:R-:W3:Y:S01]  /*9e20*/  LD.E.64 R26, desc[UR6][R20.64+0x40] ;  /* 0x00004006141a7980 */ /* 0x000ee2000c101b00 */
[----:B------:R-:W-:Y:S05]  /*9e30*/  IABS R5, R17 ;  /* 0x0000001100057213 */ /* 0x000fea0000000000 */
[----:B------:R-:W4:Y:S01]  /*9e40*/  LD.E.64 R24, desc[UR6][R20.64+0x20] ;  /* 0x0000200614187980 */ /* 0x000f22000c101b00 */
[-C--:B--2---:R-:W-:Y:S02]  /*9e50*/  IABS R3, R2.reuse ;  /* 0x0000000200037213 */ /* 0x084fe40000000000 */
[----:B------:R-:W-:Y:S02]  /*9e60*/  IABS R7, R2 ;  /* 0x0000000200077213 */ /* 0x000fe40000000000 */
[----:B------:R-:W1:Y:S03]  /*9e70*/  I2F.RP R8, R3 ;  /* 0x0000000300087306 */ /* 0x000e660000209400 */
[----:B------:R-:W-:Y:S07]  /*9e80*/  IMAD.MOV R7, RZ, RZ, -R7 ;  /* 0x000000ffff077224 */ /* 0x000fee00078e0a07 */
[----:B-1----:R-:W1:Y:S02]  /*9e90*/  MUFU.RCP R0, R8 ;  /* 0x0000000800007308 */ /* 0x002e640000001000 */
[----:B-1----:R-:W-:Y:S01]  /*9ea0*/  VIADD R4, R0, 0xffffffe ;  /* 0x0ffffffe00047836 */ /* 0x002fe20000000000 */
[----:B------:R-:W2:Y:S07]  /*9eb0*/  LD.E.64 R8, desc[UR6][R20.64+0x38] ;  /* 0x0000380614087980 */ /* 0x000eae000c101b00 */
[----:B------:R-:W1:Y:S02]  /*9ec0*/  F2I.FTZ.U32.TRUNC.NTZ R11, R4 ;  /* 0x00000004000b7305 */ /* 0x000e64000021f000 */
[--C-:B-1----:R-:W-:Y:S04]  /*9ed0*/  IMAD.MOV R0, RZ, RZ, -R11.reuse ;  /* 0x000000ffff007224 */ /* 0x102fe800078e0a0b */
[----:B------:R-:W-:Y:S04]  /*9ee0*/  IMAD R0, R0, R3, RZ ;  /* 0x0000000300007224 */ /* 0x000fe800078e02ff */
[----:B------:R-:W-:Y:S02]  /*9ef0*/  IMAD.HI.U32 R0, R11, R0, R10 ;  /* 0x000000000b007227 */ /* 0x000fe400078e000a */
[----:B------:R-:W5:Y:S04]  /*9f00*/  LD.E.64 R10, desc[UR6][R20.64+0x28] ;  /* 0x00002806140a7980 */ /* 0x000f68000c101b00 */
        /* <DEDUP_REMOVED lines=19> */
[----:B------:R-:W-:Y:S06]  /*a040*/  @P5 VIADD R0, R0, 0x1 ;  /* 0x0000000100005836 */ /* 0x000fec0000000000 */
[----:B------:R-:W-:Y:S02]  /*a050*/  @!P2 IMAD.MOV R0, RZ, RZ, -R0 ;  /* 0x000000ffff00a224 */ /* 0x000fe400078e0a00 */
[----:B------:R-:W-:Y:S04]  /*a060*/  @!P1 IADD3 R4, -R4, RZ, RZ ;  /* 0x000000ff04049210 */ /* 0x000fe80007ffe1ff */
[C---:B------:R-:W-:Y:S02]  /*a070*/  SEL R4, R3.reuse, R4, !P0 ;  /* 0x0000000403047207 */ /* 0x040fe40004000000 */
[----:B------:R-:W-:Y:S02]  /*a080*/  SEL R3, R3, R0, !P0 ;  /* 0x0000000003037207 */ /* 0x000fe40004000000 */
[CC--:B------:R-:W-:Y:S02]  /*a090*/  LEA R30, P1, R4.reuse, R212.reuse, 0x2 ;  /* 0x000000d4041e7211 */ /* 0x0c0fe400078210ff */
[C---:B------:R-:W-:Y:S02]  /*a0a0*/  LEA R28, P0, R3.reuse, R212, 0x2 ;  /* 0x000000d4031c7211 */ /* 0x040fe400078010ff */
[-C--:B------:R-:W-:Y:S02]  /*a0b0*/  LEA.HI.X.SX32 R31, R4, R213.reuse, 0x2, P1 ;  /* 0x000000d5041f7211 */ /* 0x080fe400008f16ff */
[C---:B------:R-:W-:Y:S01]  /*a0c0*/  LEA.HI.X.SX32 R29, R3.reuse, R213, 0x2, P0 ;  /* 0x000000d5031d7211 */ /* 0x040fe200000f16ff */
[----:B------:R-:W-:Y:S01]  /*a0d0*/  IMAD.IADD R3, R3, 0x1, -R4 ;  /* 0x0000000103037824 */ /* 0x000fe200078e0a04 */
[----:B------:R-:W-:Y:S01]  /*a0e0*/  IADD3 R0, -R16, R17, RZ ;  /* 0x0000001110007210 */ /* 0x000fe20007ffe1ff */
[----:B------:R-:W4:Y:S04]  /*a0f0*/  LD.E R5, desc[UR6][R30.64] ;  /* 0x000000061e057980 */ /* 0x000f28000c101900 */
[----:B------:R-:W-:Y:S01]  /*a100*/  IMAD R0, R3, R2, R0 ;  /* 0x0000000203007224 */ /* 0x000fe200078e0200 */
[----:B------:R-:W4:Y:S03]  /*a110*/  LD.E R6, desc[UR6][R28.64] ;  /* 0x000000061c067980 */ /* 0x000f26000c101900 */
[-C--:B---3--:R-:W-:Y:S01]  /*a120*/  IMAD R4, R27, R0.reuse, RZ ;  /* 0x000000001b047224 */ /* 0x088fe200078e02ff */
[----:B------:R-:W-:Y:S01]  /*a130*/  SHF.R.S32.HI R3, RZ, 0x1f, R0 ;  /* 0x0000001fff037819 */ /* 0x000fe20000011400 */
[----:B------:R-:W-:Y:S01]  /*a140*/  IMAD.WIDE.U32 R16, R26, R0, RZ ;  /* 0x000000001a107225 */ /* 0x000fe200078e00ff */
[----:B----4-:R-:W-:Y:S03]  /*a150*/  IADD3 R6, -R6, R5, RZ ;  /* 0x0000000506067210 */ /* 0x010fe60007ffe1ff */
[----:B------:R-:W-:Y:S01]  /*a160*/  IMAD R5, R26, R3, R4 ;  /* 0x000000031a057224 */ /* 0x000fe200078e0204 */
[----:B------:R-:W-:Y:S01]  /*a170*/  SHF.R.S32.HI R7, RZ, 0x1f, R6 ;  /* 0x0000001fff077819 */ /* 0x000fe20000011406 */
[-C--:B------:R-:W-:Y:S02]  /*a180*/  IMAD R4, R25, R6.reuse, RZ ;  /* 0x0000000619047224 */ /* 0x080fe400078e02ff */
[----:B------:R-:W-:Y:S02]  /*a190*/  IMAD.IADD R17, R17, 0x1, R5 ;  /* 0x0000000111117824 */ /* 0x000fe400078e0205 */
[CC--:B------:R-:W-:Y:S02]  /*a1a0*/  IMAD R4, R24.reuse, R7.reuse, R4 ;  /* 0x0000000718047224 */ /* 0x0c0fe400078e0204 */
[----:B------:R-:W-:Y:S04]  /*a1b0*/  IMAD.WIDE.U32 R24, R24, R6, RZ ;  /* 0x0000000618187225 */ /* 0x000fe800078e00ff */
[----:B-----5:R-:W-:Y:S01]  /*a1c0*/  IMAD.WIDE.U32 R16, R6, R10, R16 ;  /* 0x0000000a06107225 */ /* 0x020fe200078e0010 */
[----:B------:R-:W-:Y:S03]  /*a1d0*/  IADD3 R25, R25, R4, RZ ;  /* 0x0000000419197210 */ /* 0x000fe60007ffe0ff */
[----:B------:R-:W-:Y:S01]  /*a1e0*/  IMAD R6, R11, R6, RZ ;  /* 0x000000060b067224 */ /* 0x000fe200078e02ff */
[----:B------:R-:W-:Y:S01]  /*a1f0*/  LEA R140, P1, R16, R140, 0x1 ;  /* 0x0000008c108c7211 */ /* 0x000fe200078208ff */
[----:B--2---:R-:W-:Y:S02]  /*a200*/  IMAD R4, R9, R0, RZ ;  /* 0x0000000009047224 */ /* 0x004fe400078e02ff */
        /* <DEDUP_REMOVED lines=9> */
.L_x_5897:
[----:B------:R-:W2:Y:S01]  /*a2a0*/  LD.E R5, desc[UR6][R20.64+0x40] ;  /* 0x0000400614057980 */ /* 0x000ea2000c101900 */
[----:B------:R-:W-:Y:S03]  /*a2b0*/  IMAD.MOV.U32 R141, RZ, RZ, R139 ;  /* 0x000000ffff8d7224 */ /* 0x000fe600078e008b */
[----:B------:R-:W3:Y:S02]  /*a2c0*/  LD.E R3, desc[UR6][R20.64+0x38] ;  /* 0x0000380614037980 */ /* 0x000ee4000c101900 */
[----:B---3--:R-:W-:Y:S02]  /*a2d0*/  IMAD.U32 R3, R3, -0x40, RZ ;  /* 0xffffffc003037824 */ /* 0x008fe400078e00ff */
[----:B--2---:R-:W-:Y:S03]  /*a2e0*/  IMAD.U32 R5, R5, -0x40, RZ ;  /* 0xffffffc005057824 */ /* 0x004fe600078e00ff */
[----:B----4-:R-:W-:Y:S02]  /*a2f0*/  LEA R132, P0, R3, R132, 0x1 ;  /* 0x0000008403847211 */ /* 0x010fe400078008ff */
[----:B------:R-:W-:Y:S02]  /*a300*/  LEA R140, P1, R5, R140, 0x1 ;  /* 0x0000008c058c7211 */ /* 0x000fe400078208ff */
[----:B------:R-:W-:Y:S02]  /*a310*/  LEA.HI.X.SX32 R133, R3, R133, 0x1, P0 ;  /* 0x0000008503857211 */ /* 0x000fe400000f0eff */
[----:B------:R-:W-:Y:S09]  /*a320*/  LEA.HI.X.SX32 R139, R5, R141, 0x1, P1 ;  /* 0x0000008d058b7211 */ /* 0x000ff200008f0eff */
.L_x_5898:
[----:B------:R-:W-:Y:S05]  /*a330*/  BSYNC B0 ;  /* 0x0000000000007941 */ /* 0x000fea0003800000 */
.L_x_5896:
[----:B------:R-:W-:Y:S04]  /*a340*/  IADD3 R13, R13, -0x1, RZ ;  /* 0xffffffff0d0d7810 */ /* 0x000fe80007ffe0ff */
[----:B------:R-:W-:Y:S11]  /*a350*/  ISETP.GT.AND P0, PT, R13, R102, PT ;  /* 0x000000660d00720c */ /* 0x000ff60003f04270 */
[----:B------:R-:W-:Y:S02]  /*a360*/  @!UPT UIADD3 URZ, URZ, URZ, URZ ;  /* 0x0000003f3f3ff290 */ /* 0x000fe4000fffe03f */
[----:B------:R-:W-:Y:S05]  /*a370*/  @P0 BRA `(.L_x_5899) ;  /* 0xffffff84008c0947 */ /* 0x000fea000383ffff */
.L_x_5851:
[----:B------:R-:W-:Y:S05]  /*a380*/  WARPSYNC.ALL ;  /* 0x0000000000007948 */ /* 0x000fea0003800000 */
[----:B------:R-:W-:Y:S06]  /*a390*/  BAR.SYNC.DEFER_BLOCKING 0x0 ;  /* 0x0000000000007b1d */ /* 0x000fec0000010000 */
[----:B------:R-:W2:Y:S02]  /*a3a0*/  LD.E R17, desc[UR6][R20.64+0xd0] ;  /* 0x0000d00614117980 */ /* 0x000ea4000c101900 */
        /* <DEDUP_REMOVED lines=12> */
[----:B------:R1:W5:Y:S04]  /*a470*/  LD.E.64 R36, desc[UR6][R20.64+0x148] ;  /* 0x0001480614247980 */ /* 0x000368000c101b00 */
[----:B----4-:R1:W5:Y:S01]  /*a480*/  LD.E.64 R34, desc[UR6][R20.64+0x150] ;  /* 0x0001500614227980 */ /* 0x010362000c101b00 */
[----:B--2---:R-:W-:-:S04]  /*a490*/  ISETP.NE.U32.AND P1, PT, R6, RZ, PT ;  /* 0x000000ff0600720c */ /* 0x004fc80003f25070 */
[----:B------:R-:W-:-:S13]  /*a4a0*/  ISETP.NE.AND.EX P1, PT, R7, RZ, PT, P1 ;  /* 0x000000ff0700720c */ /* 0x000fda0003f25310 */
[----:B------:R-:W-:-:S04]  /*a4b0*/  @P1 LEA R8, P0, R206, R6, 0x2 ;  /* 0x00000006ce081211 */ /* 0x000fc800078010ff */
[----:B------:R-:W-:-:S05]  /*a4c0*/  @P1 LEA.HI.X R9, R206, R7, R79, 0x2, P0 ;  /* 0x00000007ce091211 */ /* 0x000fca00000f144f */
[----:B------:R-:W2:Y:S01]  /*a4d0*/  @P1 LD.E R2, desc[UR6][R8.64] ;  /* 0x0000000608021980 */ /* 0x000ea2000c101900 */
[CC--:B------:R-:W-:Y:S02]  /*a4e0*/  LEA R7, P0, R168.reuse, R164.reuse, 0x5 ;  /* 0x000000a4a8077211 */ /* 0x0c0fe400078028ff */
[----:B------:R-:W-:Y:S02]  /*a4f0*/  LEA.HI R23, R17, R17, RZ, 0x1 ;  /* 0x0000001111177211 */ /* 0x000fe400078f08ff */
[----:B------:R-:W-:Y:S02]  /*a500*/  IADD3 R5, P1, R5, R164, RZ ;  /* 0x000000a405057210 */ /* 0x000fe40007f3e0ff */
[----:B------:R-:W-:Y:S02]  /*a510*/  LEA.HI.X R6, R168, R167, R169, 0x5, P0 ;  /* 0x000000a7a8067211 */ /* 0x000fe400000f2ca9 */
[-C--:B-----5:R-:W-:Y:S02]  /*a520*/  LEA R38, P0, R7, R170.reuse, 0x1 ;  /* 0x000000aa07267211 */ /* 0x0a0fe400078008ff */
[----:B------:R-:W-:Y:S01]  /*a530*/  SHF.R.S32.HI R23, RZ, 0x1, R23 ;  /* 0x00000001ff177819 */ /* 0x000fe20000011417 */
[----:B------:R-:W-:Y:S01]  /*a540*/  IMAD.X R3, R3, 0x1, R167, P1 ;  /* 0x0000000103037824 */ /* 0x000fe200008e06a7 */
[----:B------:R-:W-:-:S02]  /*a550*/  LEA R44, P1, R5, R170, 0x1 ;  /* 0x000000aa052c7211 */ /* 0x000fc400078208ff */
[----:B---3--:R-:W-:Y:S01]  /*a560*/  ISETP.NE.AND P4, PT, R0, RZ, PT ;  /* 0x000000ff0000720c */ /* 0x008fe20003f85270 */
[----:B------:R-:W-:Y:S01]  /*a570*/  IMAD.MOV.U32 R166, RZ, RZ, R164 ;  /* 0x000000ffffa67224 */ /* 0x000fe200078e00a4 */
[----:B------:R-:W-:Y:S02]  /*a580*/  LEA R46, P2, R164, R170, 0x1 ;  /* 0x000000aaa42e7211 */ /* 0x000fe400078408ff */
[----:B------:R-:W-:Y:S01]  /*a590*/  LEA.HI.X R39, R7, R171, R6, 0x1, P0 ;  /* 0x000000ab07277211 */ /* 0x000fe200000f0c06 */
[----:B------:R-:W-:Y:S01]  /*a5a0*/  IMAD R6, R162, R23, R81 ;  /* 0x00000017a2067224 */ /* 0x000fe200078e0251 */
[-C--:B------:R-:W-:Y:S01]  /*a5b0*/  LEA.HI.X R45, R5, R171.reuse, R3, 0x1, P1 ;  /* 0x000000ab052d7211 */ /* 0x080fe200008f0c03 */
[----:B------:R-:W-:Y:S01]  /*a5c0*/  IMAD R4, R169, 0x30, RZ ;  /* 0x00000030a9047824 */ /* 0x000fe200078e02ff */
[--C-:B------:R-:W-:Y:S01]  /*a5d0*/  LEA.HI.X R47, R164, R171, R167.reuse, 0x1, P2 ;  /* 0x000000aba42f7211 */ /* 0x100fe200010f0ca7 */
[----:B------:R-:W-:-:S04]  /*a5e0*/  IMAD.WIDE.U32 R166, R168, 0x30, R166 ;  /* 0x00000030a8a67825 */ /* 0x000fc800078e00a6 */
[----:B------:R-:W-:Y:S02]  /*a5f0*/  IMAD.IADD R33, R208, 0x1, -R71 ;  /* 0x00000001d0217824 */ /* 0x000fe400078e0a47 */
[----:B------:R-:W-:Y:S01]  /*a600*/  IMAD.IADD R0, R81, 0x1, R6 ;  /* 0x0000000151007824 */ /* 0x000fe200078e0206 */
[----:B------:R-:W-:Y:S01]  /*a610*/  LEA R40, P1, R166, R170, 0x1 ;  /* 0x000000aaa6287211 */ /* 0x000fe200078208ff */
[----:B------:R-:W-:Y:S01]  /*a620*/  IMAD.IADD R5, R167, 0x1, R4 ;  /* 0x00000001a7057824 */ /* 0x000fe200078e0204 */
[----:B------:R-:W-:Y:S01]  /*a630*/  ISETP.GE.AND P0, PT, R162, R33, PT ;  /* 0x00000021a200720c */ /* 0x000fe20003f06270 */
[----:B------:R-:W-:-:S03]  /*a640*/  IMAD.SHL.U32 R16, R23, 0x10, RZ ;  /* 0x0000001017107824 */ /* 0x000fc600078e00ff */
[----:B------:R-:W-:Y:S02]  /*a650*/  ISETP.GT.AND P0, PT, R56, -0x8, !P0 ;  /* 0xfffffff83800780c */ /* 0x000fe40004704270 */
[----:B------:R-:W-:Y:S02]  /*a660*/  LEA.HI.X R41, R166, R171, R5, 0x1, P1 ;  /* 0x000000aba6297211 */ /* 0x000fe400008f0c05 */
[----:B--2---:R-:W-:-:S05]  /*a670*/  IADD3 R2, R2, R80, R71 ;  /* 0x0000005002027210 */ /* 0x004fca0007ffe047 */
[----:B------:R-:W-:-:S05]  /*a680*/  IMAD R3, R2, R23, RZ ;  /* 0x0000001702037224 */ /* 0x000fca00078e02ff */
[----:B------:R-:W-:Y:S02]  /*a690*/  SHF.R.S32.HI R43, RZ, 0x1f, R3 ;  /* 0x0000001fff2b7819 */ /* 0x000fe40000011403 */
[C---:B------:R-:W-:Y:S02]  /*a6a0*/  IADD3 R7, P3, R3.reuse, R6, RZ ;  /* 0x0000000603077210 */ /* 0x040fe40007f7e0ff */
[----:B------:R-:W-:Y:S02]  /*a6b0*/  IADD3 R3, P2, R3, R0, RZ ;  /* 0x0000000003037210 */ /* 0x000fe40007f5e0ff */
[-C--:B------:R-:W-:Y:S02]  /*a6c0*/  LEA.HI.X.SX32 R6, R6, R43.reuse, 0x1, P3 ;  /* 0x0000002b06067211 */ /* 0x080fe400018f0eff */
[----:B------:R-:W-:Y:S01]  /*a6d0*/  LEA.HI.X.SX32 R43, R0, R43, 0x1, P2 ;  /* 0x0000002b002b7211 */ /* 0x000fe200010f0eff */
[----:B-1----:R-:W-:Y:S08]  /*a6e0*/  @!P4 BRA `(.L_x_5902) ;  /* 0x000000240050c947 */ /* 0x002ff00003800000 */
[----:B------:R-:W-:Y:S04]  /*a6f0*/  BSSY B1, `(.L_x_5903) ;  /* 0x0000090000017945 */ /* 0x000fe80003800000 */
[----:B------:R-:W-:Y:S05]  /*a700*/  @!P0 BRA `(.L_x_5904) ;  /* 0x0000000800388947 */ /* 0x000fea0003800000 */
[----:B------:R1:W5:Y:S01]  /*a710*/  LD.E.128 R8, desc[UR6][R46.64] ;  /* 0x000000062e087980 */ /* 0x000362000c101d00 */
[C---:B------:R-:W-:Y:S01]  /*a720*/  ISETP.GE.AND P3, PT, R18.reuse, R17, PT ;  /* 0x000000111200720c */ /* 0x040fe20003f66270 */
[C---:B------:R-:W-:Y:S01]  /*a730*/  IMAD.SHL.U32 R31, R7.reuse, 0x2, RZ ;  /* 0x00000002071f7824 */ /* 0x040fe200078e00ff */
[----:B------:R-:W-:Y:S01]  /*a740*/  SHF.L.U64.HI R3, R7, 0x1, R6 ;  /* 0x0000000107037819 */ /* 0x000fe20000010206 */
[----:B------:R-:W-:Y:S01]  /*a750*/  VIADD R0, R18, 0x40 ;  /* 0x0000004012007836 */ /* 0x000fe20000000000 */
[----:B------:R-:W-:Y:S02]  /*a760*/  BSSY B0, `(.L_x_5905) ;  /* 0x000002d000007945 */ /* 0x000fe40003800000 */
[-C--:B------:R-:W-:Y:S02]  /*a770*/  IADD3 R28, P1, R36, R31.reuse, RZ ;  /* 0x0000001f241c7210 */ /* 0x080fe40007f3e0ff */
[----:B------:R-:W-:Y:S02]  /*a780*/  IADD3 R30, P0, R34, R31, RZ ;  /* 0x0000001f221e7210 */ /* 0x000fe40007f1e0ff */
[----:B------:R-:W-:Y:S01]  /*a790*/  ISETP.GE.AND P2, PT, R0, R17, PT ;  /* 0x000000110000720c */ /* 0x000fe20003f46270 */
[----:B------:R-:W-:-:S02]  /*a7a0*/  IMAD.X R29, R37, 0x1, R3, P1 ;  /* 0x00000001251d7824 */ /* 0x000fc400008e0603 */
[----:B------:R-:W-:Y:S01]  /*a7b0*/  IMAD.X R31, R35, 0x1, R3, P0 ;  /* 0x00000001231f7824 */ /* 0x000fe200000e0603 */
[----:B------:R-:W-:Y:S09]  /*a7c0*/  @P3 BRA `(.L_x_5906) ;  /* 0x0000000000983947 */ /* 0x000ff20003800000 */
[----:B------:R-:W2:Y:S04]  /*a7d0*/  LD.E.64 R2, desc[UR6][R30.64] ;  /* 0x000000061e027980 */ /* 0x000ea8000c101b00 */
[----:B------:R-:W3:Y:S01]  /*a7e0*/  LD.E.64 R4, desc[UR6][R28.64] ;  /* 0x000000061c047980 */ /* 0x000ee2000c101b00 */
        /* <DEDUP_REMOVED lines=36> */
.L_x_5906:
[----:B------:R-:W-:Y:S05]  /*aa30*/  BSYNC B0 ;  /* 0x0000000000007941 */ /* 0x000fea0003800000 */
.L_x_5905:
[----:B-----5:R2:W-:Y:S04]  /*aa40*/  STS.128 [R209], R8 ;  /* 0x00000008d1007388 */ /* 0x0205e80000000c00 */
[----:B------:R2:W5:Y:S01]  /*aa50*/  LD.E.128 R12, desc[UR6][R46.64+0x80] ;  /* 0x000080062e0c7980 */ /* 0x000562000c101d00 */
[----:B------:R-:W-:Y:S04]  /*aa60*/  BSSY B0, `(.L_x_5907) ;  /* 0x000002a000007945 */ /* 0x000fe80003800000 */
[----:B------:R-:W-:Y:S05]  /*aa70*/  @P2 BRA `(.L_x_5908) ;  /* 0x0000000000a02947 */ /* 0x000fea0003800000 */
[----:B------:R-:W3:Y:S04]  /*aa80*/  LD.E.64 R2, desc[UR6][R30.64+0x40] ;  /* 0x000040061e027980 */ /* 0x000ee8000c101b00 */
[----:B------:R-:W4:Y:S01]  /*aa90*/  LD.E.64 R4, desc[UR6][R28.64+0x40] ;  /* 0x000040061c047980 */ /* 0x000f22000c101b00 */
[----:B--2--5:R-:W-:Y:S01]  /*aaa0*/  SHF.L.U32 R8, R13, 0x10, RZ ;  /* 0x000000100d087819 */ /* 0x024fe200000006ff */
        /* <DEDUP_REMOVED lines=37> */
.L_x_5908:
[----:B------:R-:W-:Y:S05]  /*ad00*/  BSYNC B0 ;  /* 0x0000000000007941 */ /* 0x000fea0003800000 */
.L_x_5907:
[----:B-----5:R3:W-:Y:S04]  /*ad10*/  STS.128 [R209+0x2000], R12 ;  /* 0x0020000cd1007388 */ /* 0x0207e80000000c00 */
[----:B--2---:R3:W5:Y:S01]  /*ad20*/  LD.E.128 R8, desc[UR6][R46.64+0x100] ;  /* 0x000100062e087980 */ /* 0x004762000c101d00 */
[----:B------:R-:W-:Y:S01]  /*ad30*/  IADD3 R0, R18, 0x80, RZ ;  /* 0x0000008012007810 */ /* 0x000fe20007ffe0ff */
[----:B------:R-:W-:Y:S03]  /*ad40*/  BSSY B0, `(.L_x_5909) ;  /* 0x0000029000007945 */ /* 0x000fe60003800000 */
[----:B------:R-:W-:-:S13]  /*ad50*/  ISETP.GE.AND P0, PT, R0, R17, PT ;  /* 0x000000110000720c */ /* 0x000fda0003f06270 */
[----:B------:R-:W-:Y:S05]  /*ad60*/  @P0 BRA `(.L_x_5910) ;  /* 0x0000000000980947 */ /* 0x000fea0003800000 */
[----:B------:R-:W2:Y:S04]  /*ad70*/  LD.E.64 R2, desc[UR6][R30.64+0x80] ;  /* 0x000080061e027980 */ /* 0x000ea8000c101b00 */
[----:B------:R-:W4:Y:S01]  /*ad80*/  LD.E.64 R4, desc[UR6][R28.64+0x80] ;  /* 0x000080061c047980 */ /* 0x000f22000c101b00 */
[C---:B-----5:R-:W-:Y:S01]  /*ad90*/  LOP3.LUT R0, R9.reuse, 0xffff0000, RZ, 0xc0, !PT ;  /* 0xffff000009007812 */ /* 0x060fe200078ec0ff */
[----:B------:R-:W-:Y:S01]  /*ada0*/  IMAD.U32 R22, R10, 0x10000, RZ ;  /* 0x000100000a167824 */ /* 0x000fe200078e00ff */
[----:B---3--:R-:W-:Y:S02]  /*adb0*/  SHF.L.U32 R12, R9, 0x10, RZ ;  /* 0x00000010090c7819 */ /* 0x008fe400000006ff */
        /* <DEDUP_REMOVED lines=33> */
.L_x_5910:
[----:B------:R-:W-:Y:S05]  /*afd0*/  BSYNC B0 ;  /* 0x0000000000007941 */ /* 0x000fea0003800000 */
.L_x_5909:
[----:B-----5:R2:W-:Y:S02]  /*afe0*/  STS.128 [R209+0x4000], R8 ;  /* 0x00400008d1007388 */ /* 0x0205e40000000c00 */
.L_x_5904:
[----:B------:R-:W-:Y:S05]  /*aff0*/  BSYNC B1 ;  /* 0x0000000000017941 */ /* 0x000fea0003800000 */
.L_x_5903:
[----:B------:R-:W-:Y:S01]  /*b000*/  VIADD R0, R162, 0x10 ;  /* 0x00000010a2007836 */ /* 0x000fe20000000000 */
[----:B------:R-:W-:Y:S04]  /*b010*/  BSSY B1, `(.L_x_5911) ;  /* 0x0000094000017945 */ /* 0x000fe80003800000 */
[----:B------:R-:W-:-:S04]  /*b020*/  ISETP.GE.AND P0, PT, R0, R33, PT ;  /* 0x000000210000720c */ /* 0x000fc80003f06270 */
[----:B------:R-:W-:-:S13]  /*b030*/  ISETP.LT.OR P0, PT, R56, -0x87, P0 ;  /* 0xffffff793800780c */ /* 0x000fda0000701670 */
[----:B------:R-:W-:Y:S05]  /*b040*/  @P0 BRA `(.L_x_5912) ;  /* 0x0000000800400947 */ /* 0x000fea0003800000 */
[----:B---3--:R3:W5:Y:S01]  /*b050*/  LD.E.128 R12, desc[UR6][R44.64] ;  /* 0x000000062c0c7980 */ /* 0x008762000c101d00 */
[----:B------:R-:W-:Y:S01]  /*b060*/  IADD3 R3, P0, R16, R7, RZ ;  /* 0x0000000710037210 */ /* 0x000fe20007f1e0ff */
[C---:B------:R-:W-:Y:S01]  /*b070*/  VIADD R2, R18.reuse, 0x40 ;  /* 0x0000004012027836 */ /* 0x040fe20000000000 */
[-C--:B------:R-:W-:Y:S02]  /*b080*/  ISETP.GE.AND P1, PT, R18, R17.reuse, PT ;  /* 0x000000111200720c */ /* 0x080fe40003f26270 */
[----:B------:R-:W-:Y:S01]  /*b090*/  LEA.HI.X.SX32 R16, R16, R6, 0x1, P0 ;  /* 0x0000000610107211 */ /* 0x000fe200000f0eff */
[C---:B------:R-:W-:Y:S01]  /*b0a0*/  IMAD.SHL.U32 R31, R3.reuse, 0x2, RZ ;  /* 0x00000002031f7824 */ /* 0x040fe200078e00ff */
[----:B------:R-:W-:Y:S01]  /*b0b0*/  BSSY B0, `(.L_x_5913) ;  /* 0x000002f000007945 */ /* 0x000fe20003800000 */
[----:B------:R-:W-:Y:S02]  /*b0c0*/  ISETP.GE.AND P0, PT, R2, R17, PT ;  /* 0x000000110200720c */ /* 0x000fe40003f06270 */
[----:B------:R-:W-:-:S02]  /*b0d0*/  SHF.L.U64.HI R3, R3, 0x1, R16 ;  /* 0x0000000103037819 */ /* 0x000fc40000010210 */
[-C--:B------:R-:W-:Y:S02]  /*b0e0*/  IADD3 R24, P3, R36, R31.reuse, RZ ;  /* 0x0000001f24187210 */ /* 0x080fe40007f7e0ff */
[----:B------:R-:W-:-:S03]  /*b0f0*/  IADD3 R30, P2, R34, R31, RZ ;  /* 0x0000001f221e7210 */ /* 0x000fc60007f5e0ff */
[--C-:B------:R-:W-:Y:S02]  /*b100*/  IMAD.X R25, R37, 0x1, R3.reuse, P3 ;  /* 0x0000000125197824 */ /* 0x100fe400018e0603 */
[----:B------:R-:W-:Y:S01]  /*b110*/  IMAD.X R31, R35, 0x1, R3, P2 ;  /* 0x00000001231f7824 */ /* 0x000fe200010e0603 */
[----:B------:R-:W-:Y:S07]  /*b120*/  @P1 BRA `(.L_x_5914) ;  /* 0x00000000009c1947 */ /* 0x000fee0003800000 */
[----:B------:R-:W4:Y:S04]  /*b130*/  LD.E.64 R2, desc[UR6][R30.64] ;  /* 0x000000061e027980 */ /* 0x000f28000c101b00 */
[----:B------:R-:W3:Y:S01]  /*b140*/  LD.E.64 R4, desc[UR6][R24.64] ;  /* 0x0000000618047980 */ /* 0x000ee2000c101b00 */
[C---:B--2--5:R-:W-:Y:S01]  /*b150*/  SHF.L.U32 R9, R13.reuse, 0x10, RZ ;  /* 0x000000100d097819 */ /* 0x064fe200000006ff */
[----:B------:R-:W-:Y:S01]  /*b160*/  IMAD.U32 R26, R14, 0x10000, RZ ;  /* 0x000100000e1a7824 */ /* 0x000fe200078e00ff */
[----:B------:R-:W-:Y:S02]  /*b170*/  LOP3.LUT R8, R13, 0xffff0000, RZ, 0xc0, !PT ;  /* 0xffff00000d087812 */ /* 0x000fe400078ec0ff */
[----:B------:R-:W-:Y:S02]  /*b180*/  LOP3.LUT R16, R15, 0xffff0000, RZ, 0xc0, !PT ;  /* 0xffff00000f107812 */ /* 0x000fe400078ec0ff */
[----:B------:R-:W-:-:S02]  /*b190*/  SHF.L.U32 R10, R12, 0x10, RZ ;  /* 0x000000100c0a7819 */ /* 0x000fc400000006ff */
[----:B------:R-:W-:Y:S02]  /*b1a0*/  LOP3.LUT R28, R12, 0xffff0000, RZ, 0xc0, !PT ;  /* 0xffff00000c1c7812 */ /* 0x000fe400078ec0ff */
[----:B------:R-:W-:Y:S02]  /*b1b0*/  SHF.L.U32 R22, R15, 0x10, RZ ;  /* 0x000000100f167819 */ /* 0x000fe400000006ff */
[----:B------:R-:W-:Y:S02]  /*b1c0*/  LOP3.LUT R14, R14, 0xffff0000, RZ, 0xc0, !PT ;  /* 0xffff00000e0e7812 */ /* 0x000fe400078ec0ff */
[----:B----4-:R-:W-:Y:S02]  /*b1d0*/  LOP3.LUT R13, R2, 0xffff0000, RZ, 0xc0, !PT ;  /* 0xffff0000020d7812 */ /* 0x010fe400078ec0ff */
[C---:B------:R-:W-:Y:S01]  /*b1e0*/  LOP3.LUT R11, R3.reuse, 0xffff0000, RZ, 0xc0, !PT ;  /* 0xffff0000030b7812 */ /* 0x040fe200078ec0ff */
[----:B------:R-:W-:Y:S01]  /*b1f0*/  IMAD.U32 R3, R3, 0x10000, RZ ;  /* 0x0001000003037824 */ /* 0x000fe200078e00ff */
[----:B---3--:R-:W-:Y:S01]  /*b200*/  LOP3.LUT R27, R4, 0xffff0000, RZ, 0xc0, !PT ;  /* 0xffff0000041b7812 */ /* 0x008fe200078ec0ff */
[----:B------:R-:W-:Y:S01]  /*b210*/  FMUL.FTZ R12, R8, R13 ;  /* 0x0000000d080c7220 */ /* 0x000fe20000410000 */
[C---:B------:R-:W-:Y:S01]  /*b220*/  LOP3.LUT R15, R5.reuse, 0xffff0000, RZ, 0xc0, !PT ;  /* 0xffff0000050f7812 */ /* 0x040fe200078ec0ff */
[----:B------:R-:W-:Y:S01]  /*b230*/  FMUL.FTZ R29, R16, R11 ;  /* 0x0000000b101d7220 */ /* 0x000fe20000410000 */
[----:B------:R-:W-:Y:S01]  /*b240*/  SHF.L.U32 R5, R5, 0x10, RZ ;  /* 0x0000001005057819 */ /* 0x000fe200000006ff */
[-C--:B------:R-:W-:Y:S01]  /*b250*/  FMUL.FTZ R8, R8, R27.reuse ;  /* 0x0000001b08087220 */ /* 0x080fe20000410000 */
[C---:B------:R-:W-:Y:S01]  /*b260*/  FFMA.FTZ R12, R9.reuse, R27, -R12 ;  /* 0x0000001b090c7223 */ /* 0x040fe2000001080c */
[----:B------:R-:W-:Y:S01]  /*b270*/  FFMA.FTZ R29, R22, R15, -R29 ;  /* 0x0000000f161d7223 */ /* 0x000fe2000001081d */
[----:B------:R-:W-:Y:S01]  /*b280*/  SHF.L.U32 R27, R4, 0x10, RZ ;  /* 0x00000010041b7819 */ /* 0x000fe200000006ff */
[----:B------:R-:W-:Y:S01]  /*b290*/  FFMA.FTZ R9, R9, R13, R8 ;  /* 0x0000000d09097223 */ /* 0x000fe20000010008 */
[----:B------:R-:W-:Y:S01]  /*b2a0*/  FMUL.FTZ R13, R16, R15 ;  /* 0x0000000f100d7220 */ /* 0x000fe20000410000 */
[----:B------:R-:W-:-:S03]  /*b2b0*/  SHF.L.U32 R15, R2, 0x10, RZ ;  /* 0x00000010020f7819 */ /* 0x000fc600000006ff */
[----:B------:R-:W-:Y:S01]  /*b2c0*/  FFMA.FTZ R22, R22, R11, R13 ;  /* 0x0000000b16167223 */ /* 0x000fe2000001000d */
[----:B------:R-:W-:Y:S01]  /*b2d0*/  FMUL.FTZ R13, R14, R3 ;  /* 0x000000030e0d7220 */ /* 0x000fe20000410000 */
[----:B------:R-:W-:Y:S01]  /*b2e0*/  FMUL.FTZ R11, R28, R15 ;  /* 0x0000000f1c0b7220 */ /* 0x000fe20000410000 */
[----:B------:R-:W-:Y:S01]  /*b2f0*/  FMUL.FTZ R14, R14, R5 ;  /* 0x000000050e0e7220 */ /* 0x000fe20000410000 */
[----:B------:R-:W-:Y:S01]  /*b300*/  FMUL.FTZ R28, R28, R27 ;  /* 0x0000001b1c1c7220 */ /* 0x000fe20000410000 */
[----:B------:R-:W-:Y:S01]  /*b310*/  FFMA.FTZ R13, R26, R5, -R13 ;  /* 0x000000051a0d7223 */ /* 0x000fe2000001080d */
[----:B------:R-:W-:Y:S01]  /*b320*/  FFMA.FTZ R11, R10, R27, -R11 ;  /* 0x0000001b0a0b7223 */ /* 0x000fe2000001080b */
[----:B------:R-:W-:Y:S01]  /*b330*/  FFMA.FTZ R14, R26, R3, R14 ;  /* 0x000000031a0e7223 */ /* 0x000fe2000001000e */
[----:B------:R-:W-:Y:S01]  /*b340*/  FFMA.FTZ R28, R10, R15, R28 ;  /* 0x0000000f0a1c7223 */ /* 0x000fe2000001001c */
[----:B------:R-:W-:Y:S02]  /*b350*/  F2FP.BF16.F32.PACK_AB R9, R9, R12 ;  /* 0x0000000c0909723e */ /* 0x000fe400000010ff */
[----:B------:R-:W-:-:S02]  /*b360*/  F2FP.BF16.F32.PACK_AB R15, R22, R29 ;  /* 0x0000001d160f723e */ /* 0x000fc400000010ff */
[----:B------:R-:W-:Y:S02]  /*b370*/  F2FP.BF16.F32.PACK_AB R14, R14, R13 ;  /* 0x0000000d0e0e723e */ /* 0x000fe400000010ff */
[----:B------:R-:W-:Y:S02]  /*b380*/  F2FP.BF16.F32.PACK_AB R12, R28, R11 ;  /* 0x0000000b1c0c723e */ /* 0x000fe400000010ff */
[----:B------:R-:W-:Y:S02]  /*b390*/  MOV R13, R9 ;  /* 0x00000009000d7202 */ /* 0x000fe40000000f00 */
.L_x_5914:
[----:B------:R-:W-:Y:S05]  /*b3a0*/  BSYNC B0 ;  /* 0x0000000000007941 */ /* 0x000fea0003800000 */
.L_x_5913:
[----:B-----5:R4:W-:Y:S04]  /*b3b0*/  STS.128 [R209+0x800], R12 ;  /* 0x0008000cd1007388 */ /* 0x0209e80000000c00 */
[----:B--2---:R4:W5:Y:S01]  /*b3c0*/  LD.E.128 R8, desc[UR6][R44.64+0x80] ;  /* 0x000080062c087980 */ /* 0x004962000c101d00 */
[----:B------:R-:W-:Y:S04]  /*b3d0*/  BSSY B0, `(.L_x_5915) ;  /* 0x0000029000007945 */ /* 0x000fe80003800000 */
[----:B------:R-:W-:Y:S05]  /*b3e0*/  @P0 BRA `(.L_x_5916) ;  /* 0x00000000009c0947 */ /* 0x000fea0003800000 */
[----:B------:R-:W2:Y:S04]  /*b3f0*/  LD.E.64 R2, desc[UR6][R30.64+0x40] ;  /* 0x000040061e027980 */ /* 0x000ea8000c101b00 */
[----:B------:R-:W3:Y:S01]  /*b400*/  LD.E.64 R4, desc[UR6][R24.64+0x40] ;  /* 0x0000400618047980 */ /* 0x000ee2000c101b00 */
[C---:B----45:R-:W-:Y:S01]  /*b410*/  SHF.L.U32 R12, R9.reuse, 0x10, RZ ;  /* 0x00000010090c7819 */ /* 0x070fe200000006ff */
        /* <DEDUP_REMOVED lines=11> */
[----:B------:R-:W-:Y:S01]  /*b4d0*/  FMUL.FTZ R11, R9, R14 ;  /* 0x0000000e090b7220 */ /* 0x000fe20000410000 */
[----:B------:R-:W-:Y:S01]  /*b4e0*/  LOP3.LUT R15, R5, 0xffff0000, RZ, 0xc0, !PT ;  /* 0xffff0000050f7812 */ /* 0x000fe200078ec0ff */
[----:B------:R-:W-:Y:S01]  /*b4f0*/  FMUL.FTZ R29, R22, R8 ;  /* 0x00000008161d7220 */ /* 0x000fe20000410000 */
[----:B------:R-:W-:Y:S01]  /*b500*/  SHF.L.U32 R2, R2, 0x10, RZ ;  /* 0x0000001002027819 */ /* 0x000fe200000006ff */
[-C--:B------:R-:W-:Y:S01]  /*b510*/  FMUL.FTZ R9, R9, R16.reuse ;  /* 0x0000001009097220 */ /* 0x080fe20000410000 */
[----:B------:R-:W-:Y:S01]  /*b520*/  FFMA.FTZ R11, R12, R16, -R11 ;  /* 0x000000100c0b7223 */ /* 0x000fe2000001080b */
[----:B------:R-:W-:Y:S01]  /*b530*/  SHF.L.U32 R4, R4, 0x10, RZ ;  /* 0x0000001004047819 */ /* 0x000fe200000006ff */
[----:B------:R-:W-:Y:S01]  /*b540*/  FMUL.FTZ R16, R10, R3 ;  /* 0x000000030a107220 */ /* 0x000fe20000410000 */
[----:B------:R-:W-:Y:S01]  /*b550*/  FFMA.FTZ R12, R12, R14, R9 ;  /* 0x0000000e0c0c7223 */ /* 0x000fe20000010009 */
[-C--:B------:R-:W-:Y:S01]  /*b560*/  FMUL.FTZ R9, R22, R15.reuse ;  /* 0x0000000f16097220 */ /* 0x080fe20000410000 */
[----:B------:R-:W-:Y:S01]  /*b570*/  SHF.L.U32 R5, R5, 0x10, RZ ;  /* 0x0000001005057819 */ /* 0x000fe200000006ff */
[----:B------:R-:W-:Y:S01]  /*b580*/  FMUL.FTZ R14, R28, R2 ;  /* 0x000000021c0e7220 */ /* 0x000fe20000410000 */
[C---:B------:R-:W-:Y:S01]  /*b590*/  FFMA.FTZ R29, R26.reuse, R15, -R29 ;  /* 0x0000000f1a1d7223 */ /* 0x040fe2000001081d */
[----:B------:R-:W-:Y:S01]  /*b5a0*/  FFMA.FTZ R8, R26, R8, R9 ;  /* 0x000000081a087223 */ /* 0x000fe20000010009 */
[-C--:B------:R-:W-:Y:S01]  /*b5b0*/  FMUL.FTZ R9, R28, R4.reuse ;  /* 0x000000041c097220 */ /* 0x080fe20000410000 */
[-C--:B------:R-:W-:Y:S01]  /*b5c0*/  FMUL.FTZ R10, R10, R5.reuse ;  /* 0x000000050a0a7220 */ /* 0x080fe20000410000 */
[----:B------:R-:W-:Y:S01]  /*b5d0*/  FFMA.FTZ R14, R13, R4, -R14 ;  /* 0x000000040d0e7223 */ /* 0x000fe2000001080e */
[----:B------:R-:W-:Y:S01]  /*b5e0*/  FFMA.FTZ R16, R27, R5, -R16 ;  /* 0x000000051b107223 */ /* 0x000fe20000010810 */
[----:B------:R-:W-:Y:S01]  /*b5f0*/  FFMA.FTZ R9, R13, R2, R9 ;  /* 0x000000020d097223 */ /* 0x000fe20000010009 */
[----:B------:R-:W-:Y:S01]  /*b600*/  FFMA.FTZ R3, R27, R3, R10 ;  /* 0x000000031b037223 */ /* 0x000fe2000001000a */
[----:B------:R-:W-:-:S02]  /*b610*/  F2FP.BF16.F32.PACK_AB R12, R12, R11 ;  /* 0x0000000b0c0c723e */ /* 0x000fc400000010ff */
[----:B------:R-:W-:Y:S02]  /*b620*/  F2FP.BF16.F32.PACK_AB R11, R8, R29 ;  /* 0x0000001d080b723e */ /* 0x000fe400000010ff */
[----:B------:R-:W-:Y:S02]  /*b630*/  F2FP.BF16.F32.PACK_AB R8, R9, R14 ;  /* 0x0000000e0908723e */ /* 0x000fe400000010ff */
[----:B------:R-:W-:Y:S02]  /*b640*/  F2FP.BF16.F32.PACK_AB R10, R3, R16 ;  /* 0x00000010030a723e */ /* 0x000fe400000010ff */
[----:B------:R-:W-:Y:S02]  /*b650*/  MOV R9, R12 ;  /* 0x0000000c00097202 */ /* 0x000fe40000000f00 */
.L_x_5916:
[----:B------:R-:W-:Y:S05]  /*b660*/  BSYNC B0 ;  /* 0x0000000000007941 */ /* 0x000fea0003800000 */
.L_x_5915:
[----:B-----5:R2:W-:Y:S04]  /*b670*/  STS.128 [R209+0x2800], R8 ;  /* 0x00280008d1007388 */ /* 0x0205e80000000c00 */
[----:B-1-34-:R-:W5:Y:S01]  /*b680*/  LD.E.128 R44, desc[UR6][R44.64+0x100] ;  /* 0x000100062c2c7980 */ /* 0x01af62000c101d00 */
[----:B------:R-:W-:Y:S01]  /*b690*/  IADD3 R2, R18, 0x80, RZ ;  /* 0x0000008012027810 */ /* 0x000fe20007ffe0ff */
[----:B------:R-:W-:Y:S03]  /*b6a0*/  BSSY B0, `(.L_x_5917) ;  /* 0x0000029000007945 */ /* 0x000fe60003800000 */
[----:B------:R-:W-:-:S13]  /*b6b0*/  ISETP.GE.AND P0, PT, R2, R17, PT ;  /* 0x000000110200720c */ /* 0x000fda0003f06270 */
[----:B------:R-:W-:Y:S05]  /*b6c0*/  @P0 BRA `(.L_x_5918) ;  /* 0x0000000000980947 */ /* 0x000fea0003800000 */
[----:B------:R-:W3:Y:S04]  /*b6d0*/  LD.E.64 R2, desc[UR6][R30.64+0x80] ;  /* 0x000080061e027980 */ /* 0x000ee8000c101b00 */
[----:B------:R-:W4:Y:S01]  /*b6e0*/  LD.E.64 R4, desc[UR6][R24.64+0x80] ;  /* 0x0000800618047980 */ /* 0x000f22000c101b00 */
[C---:B--2--5:R-:W-:Y:S01]  /*b6f0*/  LOP3.LUT R8, R45.reuse, 0xffff0000, RZ, 0xc0, !PT ;  /* 0xffff00002d087812 */ /* 0x064fe200078ec0ff */
[----:B------:R-:W-:Y:S01]  /*b700*/  IMAD.U32 R26, R46, 0x10000, RZ ;  /* 0x000100002e1a7824 */ /* 0x000fe200078e00ff */
[----:B------:R-:W-:Y:S02]  /*b710*/  SHF.L.U32 R9, R45, 0x10, RZ ;  /* 0x000000102d097819 */ /* 0x000fe400000006ff */
        /* <DEDUP_REMOVED lines=19> */
[C---:B------:R-:W-:Y:S02]  /*b850*/  FFMA.FTZ R25, R22.reuse, R14, -R25 ;  /* 0x0000000e16197223 */ /* 0x040fe40000010819 */
        /* <DEDUP_REMOVED lines=13> */
.L_x_5918:
[----:B------:R-:W-:Y:S05]  /*b930*/  BSYNC B0 ;  /* 0x0000000000007941 */ /* 0x000fea0003800000 */
.L_x_5917:
[----:B-----5:R4:W-:Y:S02]  /*b940*/  STS.128 [R209+0x4800], R44 ;  /* 0x0048002cd1007388 */ /* 0x0209e40000000c00 */
.L_x_5912:
[----:B------:R-:W-:Y:S05]  /*b950*/  BSYNC B1 ;  /* 0x0000000000017941 */ /* 0x000fea0003800000 */
.L_x_5911:
[----:B------:R-:W-:Y:S01]  /*b960*/  VIADD R16, R162, 0x20 ;  /* 0x00000020a2107836 */ /* 0x000fe20000000000 */
[----:B------:R-:W-:Y:S04]  /*b970*/  BSSY B1, `(.L_x_5919) ;  /* 0x0000096000017945 */ /* 0x000fe80003800000 */
[----:B------:R-:W-:-:S04]  /*b980*/  ISETP.GE.AND P0, PT, R16, R33, PT ;  /* 0x000000211000720c */ /* 0x000fc80003f06270 */
[----:B------:R-:W-:-:S13]  /*b990*/  ISETP.LT.OR P0, PT, R56, -0x107, P0 ;  /* 0xfffffef93800780c */ /* 0x000fda0000701670 */
[----:B------:R-:W-:Y:S05]  /*b9a0*/  @P0 BRA `(.L_x_5920) ;  /* 0x0000000800480947 */ /* 0x000fea0003800000 */
[----:B---3--:R3:W5:Y:S01]  /*b9b0*/  LD.E.128 R12, desc[UR6][R38.64] ;  /* 0x00000006260c7980 */ /* 0x008762000c101d00 */
[----:B------:R-:W-:Y:S01]  /*b9c0*/  IMAD.SHL.U32 R3, R23, 0x20, RZ ;  /* 0x0000002017037824 */ /* 0x000fe200078e00ff */
[C---:B------:R-:W-:Y:S01]  /*b9d0*/  ISETP.GE.AND P1, PT, R18.reuse, R17, PT ;  /* 0x000000111200720c */ /* 0x040fe20003f26270 */
[----:B------:R-:W-:-:S03]  /*b9e0*/  VIADD R2, R18, 0x40 ;  /* 0x0000004012027836 */ /* 0x000fc60000000000 */
[----:B------:R-:W-:-:S04]  /*b9f0*/  IADD3 R4, P0, R3, R7, RZ ;  /* 0x0000000703047210 */ /* 0x000fc80007f1e0ff */
[----:B------:R-:W-:Y:S01]  /*ba00*/  LEA.HI.X.SX32 R3, R3, R6, 0x1, P0 ;  /* 0x0000000603037211 */ /* 0x000fe200000f0eff */
[----:B------:R-:W-:Y:S01]  /*ba10*/  IMAD.SHL.U32 R31, R4, 0x2, RZ ;  /* 0x00000002041f7824 */ /* 0x000fe200078e00ff */
[----:B------:R-:W-:Y:S01]  /*ba20*/  BSSY B0, `(.L_x_5921) ;  /* 0x000002f000007945 */ /* 0x000fe20003800000 */
[----:B------:R-:W-:Y:S02]  /*ba30*/  ISETP.GE.AND P0, PT, R2, R17, PT ;  /* 0x000000110200720c */ /* 0x000fe40003f06270 */
[----:B------:R-:W-:Y:S02]  /*ba40*/  SHF.L.U64.HI R3, R4, 0x1, R3 ;  /* 0x0000000104037819 */ /* 0x000fe40000010203 */
[-C--:B------:R-:W-:Y:S02]  /*ba50*/  IADD3 R24, P3, R36, R31.reuse, RZ ;  /* 0x0000001f24187210 */ /* 0x080fe40007f7e0ff */
[----:B------:R-:W-:-:S03]  /*ba60*/  IADD3 R30, P2, R34, R31, RZ ;  /* 0x0000001f221e7210 */ /* 0x000fc60007f5e0ff */
[--C-:B------:R-:W-:Y:S02]  /*ba70*/  IMAD.X R25, R37, 0x1, R3.reuse, P3 ;  /* 0x0000000125197824 */ /* 0x100fe400018e0603 */
[----:B------:R-:W-:Y:S01]  /*ba80*/  IMAD.X R31, R35, 0x1, R3, P2 ;  /* 0x00000001231f7824 */ /* 0x000fe200010e0603 */
[----:B---3--:R-:W-:Y:S07]  /*ba90*/  @P1 BRA `(.L_x_5922) ;  /* 0x00000000009c1947 */ /* 0x008fee0003800000 */
[----:B------:R-:W3:Y:S04]  /*baa0*/  LD.E.64 R2, desc[UR6][R30.64] ;  /* 0x000000061e027980 */ /* 0x000ee8000c101b00 */
[----:B------:R-:W4:Y:S01]  /*bab0*/  LD.E.64 R4, desc[UR6][R24.64] ;  /* 0x0000000618047980 */ /* 0x000f22000c101b00 */
[C---:B--2--5:R-:W-:Y:S01]  /*bac0*/  SHF.L.U32 R9, R13.reuse, 0x10, RZ ;  /* 0x000000100d097819 */ /* 0x064fe200000006ff */
[----:B------:R-:W-:Y:S01]  /*bad0*/  IMAD.U32 R28, R14, 0x10000, RZ ;  /* 0x000100000e1c7824 */ /* 0x000fe200078e00ff */
[----:B------:R-:W-:Y:S02]  /*bae0*/  LOP3.LUT R8, R13, 0xffff0000, RZ, 0xc0, !PT ;  /* 0xffff00000d087812 */ /* 0x000fe400078ec0ff */
[C---:B------:R-:W-:Y:S02]  /*baf0*/  SHF.L.U32 R10, R12.reuse, 0x10, RZ ;  /* 0x000000100c0a7819 */ /* 0x040fe400000006ff */
[----:B------:R-:W-:-:S02]  /*bb00*/  LOP3.LUT R29, R12, 0xffff0000, RZ, 0xc0, !PT ;  /* 0xffff00000c1d7812 */ /* 0x000fc400078ec0ff */
[C---:B------:R-:W-:Y:S02]  /*bb10*/  SHF.L.U32 R26, R15.reuse, 0x10, RZ ;  /* 0x000000100f1a7819 */ /* 0x040fe400000006ff */
[----:B------:R-:W-:Y:S02]  /*bb20*/  LOP3.LUT R22, R15, 0xffff0000, RZ, 0xc0, !PT ;  /* 0xffff00000f167812 */ /* 0x000fe400078ec0ff */
[----:B------:R-:W-:Y:S02]  /*bb30*/  LOP3.LUT R14, R14, 0xffff0000, RZ, 0xc0, !PT ;  /* 0xffff00000e0e7812 */ /* 0x000fe400078ec0ff */
[----:B---3--:R-:W-:Y:S02]  /*bb40*/  LOP3.LUT R13, R2, 0xffff0000, RZ, 0xc0, !PT ;  /* 0xffff0000020d7812 */ /* 0x008fe400078ec0ff */
        /* <DEDUP_REMOVED lines=10> */
[----:B------:R-:W-:Y:S01]  /*bbf0*/  FFMA.FTZ R43, R26, R15, -R43 ;  /* 0x0000000f1a2b7223 */ /* 0x000fe2000001082b */
[----:B------:R-:W-:Y:S01]  /*bc00*/  FFMA.FTZ R9, R9, R13, R8 ;  /* 0x0000000d09097223 */ /* 0x000fe20000010008 */
[----:B------:R-:W-:Y:S01]  /*bc10*/  FMUL.FTZ R13, R22, R15 ;  /* 0x0000000f160d7220 */ /* 0x000fe20000410000 */
[----:B------:R-:W-:-:S03]  /*bc20*/  SHF.L.U32 R4, R4, 0x10, RZ ;  /* 0x0000001004047819 */ /* 0x000fc600000006ff */
[----:B------:R-:W-:Y:S01]  /*bc30*/  FFMA.FTZ R26, R26, R11, R13 ;  /* 0x0000000b1a1a7223 */ /* 0x000fe2000001000d */
[C---:B------:R-:W-:Y:S01]  /*bc40*/  FMUL.FTZ R13, R14.reuse, R3 ;  /* 0x000000030e0d7220 */ /* 0x040fe20000410000 */
[C---:B------:R-:W-:Y:S01]  /*bc50*/  FMUL.FTZ R11, R29.reuse, R2 ;  /* 0x000000021d0b7220 */ /* 0x040fe20000410000 */
[-C--:B------:R-:W-:Y:S01]  /*bc60*/  FMUL.FTZ R14, R14, R5.reuse ;  /* 0x000000050e0e7220 */ /* 0x080fe20000410000 */
[-C--:B------:R-:W-:Y:S01]  /*bc70*/  FMUL.FTZ R29, R29, R4.reuse ;  /* 0x000000041d1d7220 */ /* 0x080fe20000410000 */
        /* <DEDUP_REMOVED lines=9> */
.L_x_5922:
[----:B------:R-:W-:Y:S05]  /*bd10*/  BSYNC B0 ;  /* 0x0000000000007941 */ /* 0x000fea0003800000 */
.L_x_5921:
[----:B-----5:R3:W-:Y:S04]  /*bd20*/  STS.128 [R209+0x1000], R12 ;  /* 0x0010000cd1007388 */ /* 0x0207e80000000c00 */
[----:B--2---:R3:W5:Y:S01]  /*bd30*/  LD.E.128 R8, desc[UR6][R38.64+0x80] ;  /* 0x0000800626087980 */ /* 0x004762000c101d00 */
[----:B------:R-:W-:Y:S04]  /*bd40*/  BSSY B0, `(.L_x_5923) ;  /* 0x0000029000007945 */ /* 0x000fe80003800000 */
[----:B------:R-:W-:Y:S05]  /*bd50*/  @P0 BRA `(.L_x_5924) ;  /* 0x00000000009c0947 */ /* 0x000fea0003800000 */
[----:B------:R-:W2:Y:S04]  /*bd60*/  LD.E.64 R2, desc[UR6][R30.64+0x40] ;  /* 0x000040061e027980 */ /* 0x000ea8000c101b00 */
[----:B------:R-:W4:Y:S01]  /*bd70*/  LD.E.64 R4, desc[UR6][R24.64+0x40] ;  /* 0x0000400618047980 */ /* 0x000f22000c101b00 */
[C---:B---3-5:R-:W-:Y:S01]  /*bd80*/  SHF.L.U32 R12, R9.reuse, 0x10, RZ ;  /* 0x00000010090c7819 */ /* 0x068fe200000006ff */
[----:B------:R-:W-:Y:S01]  /*bd90*/  IMAD.U32 R28, R10, 0x10000, RZ ;  /* 0x000100000a1c7824 */ /* 0x000fe200078e00ff */
[----:B------:R-:W-:Y:S02]  /*bda0*/  LOP3.LUT R9, R9, 0xffff0000, RZ, 0xc0, !PT ;  /* 0xffff000009097812 */ /* 0x000fe400078ec0ff */
[C---:B------:R-:W-:Y:S02]  /*bdb0*/  SHF.L.U32 R13, R8.reuse, 0x10, RZ ;  /* 0x00000010080d7819 */ /* 0x040fe400000006ff */
[----:B------:R-:W-:-:S02]  /*bdc0*/  LOP3.LUT R29, R8, 0xffff0000, RZ, 0xc0, !PT ;  /* 0xffff0000081d7812 */ /* 0x000fc400078ec0ff */
[C---:B------:R-:W-:Y:S02]  /*bdd0*/  LOP3.LUT R26, R11.reuse, 0xffff0000, RZ, 0xc0, !PT ;  /* 0xffff00000b1a7812 */ /* 0x040fe400078ec0ff */
        /* <DEDUP_REMOVED lines=11> */
[----:B------:R-:W-:Y:S01]  /*be90*/  SHF.L.U32 R5, R5, 0x10, RZ ;  /* 0x0000001005057819 */ /* 0x000fe200000006ff */
[-C--:B------:R-:W-:Y:S01]  /*bea0*/  FMUL.FTZ R26, R26, R15.reuse ;  /* 0x0000000f1a1a7220 */ /* 0x080fe20000410000 */
[----:B------:R-:W-:Y:S01]  /*beb0*/  SHF.L.U32 R4, R4, 0x10, RZ ;  /* 0x0000001004047819 */ /* 0x000fe200000006ff */
[C---:B------:R-:W-:Y:S01]  /*bec0*/  FFMA.FTZ R11, R12.reuse, R22, -R11 ;  /* 0x000000160c0b7223 */ /* 0x040fe2000001080b */
[----:B------:R-:W-:Y:S01]  /*bed0*/  FFMA.FTZ R12, R12, R14, R9 ;  /* 0x0000000e0c0c7223 */ /* 0x000fe20000010009 */
[C---:B------:R-:W-:Y:S01]  /*bee0*/  FFMA.FTZ R10, R27.reuse, R15, -R10 ;  /* 0x0000000f1b0a7223 */ /* 0x040fe2000001080a */
[----:B------:R-:W-:Y:S01]  /*bef0*/  FFMA.FTZ R27, R27, R8, R26 ;  /* 0x000000081b1b7223 */ /* 0x000fe2000001001a */
[C---:B------:R-:W-:Y:S01]  /*bf00*/  FMUL.FTZ R9, R32.reuse, R3 ;  /* 0x0000000320097220 */ /* 0x040fe20000410000 */
        /* <DEDUP_REMOVED lines=12> */
.L_x_5924:
[----:B------:R-:W-:Y:S05]  /*bfd0*/  BSYNC B0 ;  /* 0x0000000000007941 */ /* 0x000fea0003800000 */
.L_x_5923:
[----:B-----5:R2:W-:Y:S04]  /*bfe0*/  STS.128 [R209+0x3000], R8 ;  /* 0x00300008d1007388 */ /* 0x0205e80000000c00 */
[----:B---3--:R2:W5:Y:S01]  /*bff0*/  LD.E.128 R12, desc[UR6][R38.64+0x100] ;  /* 0x00010006260c7980 */ /* 0x008562000c101d00 */
[----:B------:R-:W-:Y:S01]  /*c000*/  IADD3 R2, R18, 0x80, RZ ;  /* 0x0000008012027810 */ /* 0x000fe20007ffe0ff */
[----:B------:R-:W-:Y:S03]  /*c010*/  BSSY B0, `(.L_x_5925) ;  /* 0x000002a000007945 */ /* 0x000fe60003800000 */
[----:B------:R-:W-:-:S13]  /*c020*/  ISETP.GE.AND P0, PT, R2, R17, PT ;  /* 0x000000110200720c */ /* 0x000fda0003f06270 */
[----:B------:R-:W-:Y:S05]  /*c030*/  @P0 BRA `(.L_x_5926) ;  /* 0x00000000009c0947 */ /* 0x000fea0003800000 */
        /* <DEDUP_REMOVED lines=39> */
.L_x_5926:
[----:B------:R-:W-:Y:S05]  /*c2b0*/  BSYNC B0 ;  /* 0x0000000000007941 */ /* 0x000fea0003800000 */
.L_x_5925:
[----:B-----5:R3:W-:Y:S02]  /*c2c0*/  STS.128 [R209+0x5000], R12 ;  /* 0x0050000cd1007388 */ /* 0x0207e40000000c00 */
.L_x_5920:
[----:B------:R-:W-:Y:S05]  /*c2d0*/  BSYNC B1 ;  /* 0x0000000000017941 */ /* 0x000fea0003800000 */
.L_x_5919:
[----:B------:R-:W-:-:S05]  /*c2e0*/  VIADD R22, R162, 0x30 ;  /* 0x00000030a2167836 */ /* 0x000fca0000000000 */
[----:B------:R-:W-:-:S04]  /*c2f0*/  ISETP.GE.AND P0, PT, R22, R33, PT ;  /* 0x000000211600720c */ /* 0x000fc80003f06270 */
[----:B------:R-:W-:-:S13]  /*c300*/  ISETP.LT.OR P0, PT, R56, -0x187, P0 ;  /* 0xfffffe793800780c */ /* 0x000fda0000701670 */
[----:B------:R-:W-:Y:S05]  /*c310*/  @P0 BRA `(.L_x_5927) ;  /* 0x0000004c00c00947 */ /* 0x000fea0003800000 */
[----:B---3--:R3:W5:Y:S01]  /*c320*/  LD.E.128 R12, desc[UR6][R40.64] ;  /* 0x00000006280c7980 */ /* 0x008762000c101d00 */
[----:B------:R-:W-:Y:S01]  /*c330*/  IMAD R23, R23, 0x30, RZ ;  /* 0x0000003017177824 */ /* 0x000fe200078e02ff */
[C---:B------:R-:W-:Y:S01]  /*c340*/  ISETP.GE.AND P1, PT, R18.reuse, R17, PT ;  /* 0x000000111200720c */ /* 0x040fe20003f26270 */
[----:B------:R-:W-:-:S03]  /*c350*/  VIADD R2, R18, 0x40 ;  /* 0x0000004012027836 */ /* 0x000fc60000000000 */
[----:B------:R-:W-:-:S04]  /*c360*/  IADD3 R3, P0, R23, R7, RZ ;  /* 0x0000000717037210 */ /* 0x000fc80007f1e0ff */
[----:B------:R-:W-:Y:S01]  /*c370*/  LEA.HI.X.SX32 R6, R23, R6, 0x1, P0 ;  /* 0x0000000617067211 */ /* 0x000fe200000f0eff */
[C---:B------:R-:W-:Y:S01]  /*c380*/  IMAD.SHL.U32 R25, R3.reuse, 0x2, RZ ;  /* 0x0000000203197824 */ /* 0x040fe200078e00ff */
        /* <DEDUP_REMOVED lines=46> */
.L_x_5929:
[----:B------:R-:W-:Y:S05]  /*c670*/  BSYNC B0 ;  /* 0x0000000000007941 */ /* 0x000fea0003800000 */
.L_x_5928:
        /* <DEDUP_REMOVED lines=29> */
[C---:B------:R-:W-:Y:S01]  /*c850*/  FMUL.FTZ R9, R30.reuse, R3 ;  /* 0x000000031e097220 */ /* 0x040fe20000410000 */
[-C--:B------:R-:W-:Y:S01]  /*c860*/  FMUL.FTZ R30, R30, R5.reuse ;  /* 0x000000051e1e7220 */ /* 0x080fe20000410000 */
[----:B------:R-:W-:Y:S01]  /*c870*/  FFMA.FTZ R27, R27, R8, R14 ;  /* 0x000000081b1b7223 */ /* 0x000fe2000001000e */
        /* <DEDUP_REMOVED lines=11> */
.L_x_5931:
[----:B------:R-:W-:Y:S05]  /*c930*/  BSYNC B0 ;  /* 0x0000000000007941 */ /* 0x000fea0003800000 */
.L_x_5930:
[----:B-----5:R2:W-:Y:S04]  /*c940*/  STS.128 [R209+0x3800], R8 ;  /* 0x00380008d1007388 */ /* 0x0205e80000000c00 */
[----:B---3--:R-:W5:Y:S01]  /*c950*/  LD.E.128 R40, desc[UR6][R40.64+0x100] ;  /* 0x0001000628287980 */ /* 0x008f62000c101d00 */
[----:B------:R-:W-:Y:S01]  /*c960*/  IADD3 R18, R18, 0x80, RZ ;  /* 0x0000008012127810 */ /* 0x000fe20007ffe0ff */
[----:B------:R-:W-:Y:S03]  /*c970*/  BSSY B0, `(.L_x_5932) ;  /* 0x0000029000007945 */ /* 0x000fe60003800000 */
[----:B------:R-:W-:-:S13]  /*c980*/  ISETP.GE.AND P0, PT, R18, R17, PT ;  /* 0x000000111200720c */ /* 0x000fda0003f06270 */
[----:B------:R-:W-:Y:S05]  /*c990*/  @P0 BRA `(.L_x_5933) ;  /* 0x0000000000980947 */ /* 0x000fea0003800000 */
[----:B------:R-:W3:Y:S04]  /*c9a0*/  LD.E.64 R2, desc[UR6][R24.64+0x80] ;  /* 0x0000800618027980 */ /* 0x000ee8000c101b00 */
[----:B------:R-:W4:Y:S01]  /*c9b0*/  LD.E.64 R4, desc[UR6][R6.64+0x80] ;  /* 0x0000800606047980 */ /* 0x000f22000c101b00 */
[----:B--2--5:R-:W-:Y:S01]  /*c9c0*/  LOP3.LUT R8, R41, 0xffff0000, RZ, 0xc0, !PT ;  /* 0xffff000029087812 */ /* 0x024fe200078ec0ff */
        /* <DEDUP_REMOVED lines=9> */
[----:B----4-:R-:W-:Y:S01]  /*ca60*/  LOP3.LUT R13, R4, 0xffff0000, RZ, 0xc0, !PT ;  /* 0xffff0000040d7812 */ /* 0x010fe200078ec0ff */
[-C--:B------:R-:W-:Y:S01]  /*ca70*/  FMUL.FTZ R6, R8, R12.reuse ;  /* 0x0000000c08067220 */ /* 0x080fe20000410000 */
        /* <DEDUP_REMOVED lines=24> */
.L_x_5933:
[----:B------:R-:W-:Y:S05]  /*cc00*/  BSYNC B0 ;  /* 0x0000000000007941 */ /* 0x000fea0003800000 */
.L_x_5932:
[----:B-----5:R3:W-:Y:S01]  /*cc10*/  STS.128 [R209+0x5800], R40 ;  /* 0x00580028d1007388 */ /* 0x0207e20000000c00 */
[----:B------:R-:W-:Y:S05]  /*cc20*/  BRA `(.L_x_5927) ;  /* 0x00000044007c7947 */ /* 0x000fea0003800000 */
.L_x_5902:
[----:B------:R-:W-:Y:S04]  /*cc30*/  BSSY B1, `(.L_x_5934) ;  /* 0x0000103000017945 */ /* 0x000fe80003800000 */
[----:B------:R-:W-:Y:S05]  /*cc40*/  @!P0 BRA `(.L_x_5935) ;  /* 0x0000001000048947 */ /* 0x000fea0003800000 */
[----:B------:R1:W5:Y:S01]  /*cc50*/  LD.E.128 R24, desc[UR6][R46.64] ;  /* 0x000000062e187980 */ /* 0x000362000c101d00 */
[CC--:B------:R-:W-:Y:S01]  /*cc60*/  ISETP.GE.AND P1, PT, R18.reuse, R17.reuse, PT ;  /* 0x000000111200720c */ /* 0x0c0fe20003f26270 */
[----:B------:R-:W-:Y:S01]  /*cc70*/  VIADD R0, R18, 0x40 ;  /* 0x0000004012007836 */ /* 0x000fe20000000000 */
[----:B------:R-:W-:Y:S04]  /*cc80*/  BSSY B0, `(.L_x_5936) ;  /* 0x0000052000007945 */ /* 0x000fe80003800000 */
[----:B------:R-:W-:-:S07]  /*cc90*/  ISETP.GE.AND P0, PT, R0, R17, PT ;  /* 0x000000110000720c */ /* 0x000fce0003f06270 */
[----:B------:R-:W-:Y:S06]  /*cca0*/  @P1 BRA `(.L_x_5937) ;  /* 0x00000004003c1947 */ /* 0x000fec0003800000 */
        /* <DEDUP_REMOVED lines=9> */
[----:B------:R-:W-:Y:S01]  /*cd40*/  LEA R8, P1, R11, R34, 0x1 ;  /* 0x000000220b087211 */ /* 0x000fe200078208ff */
[----:B------:R-:W2:Y:S01]  /*cd50*/  LD.E.128 R4, desc[UR6][R4.64] ;  /* 0x0000000604047980 */ /* 0x000ea2000c101d00 */
[----:B------:R-:W-:Y:S02]  /*cd60*/  @P2 IADD3 R2, -R23, RZ, RZ ;  /* 0x000000ff17022210 */ /* 0x000fe40007ffe1ff */
[----:B------:R-:W-:Y:S02]  /*cd70*/  LEA.HI.X R9, R11, R35, R9, 0x1, P1 ;  /* 0x000000230b097211 */ /* 0x000fe400008f0c09 */
[----:B------:R-:W-:-:S04]  /*cd80*/  IADD3 R15, P1, R2, R3, RZ ;  /* 0x00000003020f7210 */ /* 0x000fc80007f3e0ff */
[----:B------:R-:W3:Y:S01]  /*cd90*/  LD.E.128 R8, desc[UR6][R8.64] ;  /* 0x0000000608087980 */ /* 0x000ee2000c101d00 */
        /* <DEDUP_REMOVED lines=19> */
[C---:B---3--:R-:W-:Y:S01]  /*ced0*/  IMAD.U32 R48, R8.reuse, 0x10000, RZ ;  /* 0x0001000008307824 */ /* 0x048fe200078e00ff */
        /* <DEDUP_REMOVED lines=20> */
[C---:B----4-:R-:W-:Y:S01]  /*d020*/  IMAD.U32 R9, R12.reuse, 0x10000, RZ ;  /* 0x000100000c097824 */ /* 0x050fe200078e00ff */
        /* <DEDUP_REMOVED lines=23> */
.L_x_5937:
[----:B------:R-:W-:Y:S05]  /*d1a0*/  BSYNC B0 ;  /* 0x0000000000007941 */ /* 0x000fea0003800000 */
.L_x_5936:
[----:B-----5:R2:W-:Y:S04]  /*d1b0*/  STS.128 [R209], R24 ;  /* 0x00000018d1007388 */ /* 0x0205e80000000c00 */
[----:B------:R2:W5:Y:S01]  /*d1c0*/  LD.E.128 R28, desc[UR6][R46.64+0x80] ;  /* 0x000080062e1c7980 */ /* 0x000562000c101d00 */
[----:B------:R-:W-:Y:S04]  /*d1d0*/  BSSY B0, `(.L_x_5938) ;  /* 0x0000051000007945 */ /* 0x000fe80003800000 */
        /* <DEDUP_REMOVED lines=80> */
.L_x_5939:
[----:B------:R-:W-:Y:S05]  /*d6e0*/  BSYNC B0 ;  /* 0x0000000000007941 */ /* 0x000fea0003800000 */
.L_x_5938:
[----:B-----5:R3:W-:Y:S04]  /*d6f0*/  STS.128 [R209+0x2000], R28 ;  /* 0x0020001cd1007388 */ /* 0x0207e80000000c00 */
[----:B--2---:R3:W5:Y:S01]  /*d700*/  LD.E.128 R24, desc[UR6][R46.64+0x100] ;  /* 0x000100062e187980 */ /* 0x004762000c101d00 */
[----:B------:R-:W-:Y:S01]  /*d710*/  IADD3 R0, R18, 0x80, RZ ;  /* 0x0000008012007810 */ /* 0x000fe20007ffe0ff */
[----:B------:R-:W-:Y:S03]  /*d720*/  BSSY B0, `(.L_x_5940) ;  /* 0x0000052000007945 */ /* 0x000fe60003800000 */
[----:B------:R-:W-:-:S13]  /*d730*/  ISETP.GE.AND P0, PT, R0, R17, PT ;  /* 0x000000110000720c */ /* 0x000fda0003f06270 */
        /* <DEDUP_REMOVED lines=22> */
[C---:B---3--:R-:W-:Y:S01]  /*d8a0*/  IMAD.U32 R28, R26.reuse, 0x10000, RZ ;  /* 0x000100001a1c7824 */ /* 0x048fe200078e00ff */
        /* <DEDUP_REMOVED lines=11> */
[----:B-1----:R-:W-:Y:S01]  /*d960*/  LOP3.LUT R46, R7, 0xffff0000, RZ, 0xc0, !PT ;  /* 0xffff0000072e7812 */ /* 0x002fe200078ec0ff */
        /* <DEDUP_REMOVED lines=45> */
.L_x_5941:
[----:B------:R-:W-:Y:S05]  /*dc40*/  BSYNC B0 ;  /* 0x0000000000007941 */ /* 0x000fea0003800000 */
.L_x_5940:
[----:B-----5:R2:W-:Y:S02]  /*dc50*/  STS.128 [R209+0x4000], R24 ;  /* 0x00400018d1007388 */ /* 0x0205e40000000c00 */
.L_x_5935:
[----:B------:R-:W-:Y:S05]  /*dc60*/  BSYNC B1 ;  /* 0x0000000000017941 */ /* 0x000fea0003800000 */
.L_x_5934:
[----:B------:R-:W-:Y:S01]  /*dc70*/  VIADD R0, R162, 0x10 ;  /* 0x00000010a2007836 */ /* 0x000fe20000000000 */
[----:B------:R-:W-:Y:S04]  /*dc80*/  BSSY B1, `(.L_x_5942) ;  /* 0x000010d000017945 */ /* 0x000fe80003800000 */
[----:B------:R-:W-:-:S04]  /*dc90*/  ISETP.GE.AND P0, PT, R0, R33, PT ;  /* 0x000000210000720c */ /* 0x000fc80003f06270 */
[----:B------:R-:W-:-:S13]  /*dca0*/  ISETP.LT.OR P0, PT, R56, -0x87, P0 ;  /* 0xffffff793800780c */ /* 0x000fda0000701670 */
[----:B------:R-:W-:Y:S05]  /*dcb0*/  @P0 BRA `(.L_x_5943) ;  /* 0x0000001000240947 */ /* 0x000fea0003800000 */
[----:B---3--:R3:W5:Y:S01]  /*dcc0*/  LD.E.128 R28, desc[UR6][R44.64] ;  /* 0x000000062c1c7980 */ /* 0x008762000c101d00 */
[CC--:B------:R-:W-:Y:S01]  /*dcd0*/  ISETP.GE.AND P1, PT, R18.reuse, R17.reuse, PT ;  /* 0x000000111200720c */ /* 0x0c0fe20003f26270 */
[----:B------:R-:W-:Y:S01]  /*dce0*/  VIADD R2, R18, 0x40 ;  /* 0x0000004012027836 */ /* 0x000fe20000000000 */
[----:B------:R-:W-:Y:S04]  /*dcf0*/  BSSY B0, `(.L_x_5944) ;  /* 0x0000054000007945 */ /* 0x000fe80003800000 */
[----:B------:R-:W-:-:S07]  /*dd00*/  ISETP.GE.AND P0, PT, R2, R17, PT ;  /* 0x000000110200720c */ /* 0x000fce0003f06270 */
[----:B------:R-:W-:Y:S06]  /*dd10*/  @P1 BRA `(.L_x_5945) ;  /* 0x0000000400441947 */ /* 0x000fec0003800000 */
[----:B------:R-:W-:Y:S01]  /*dd20*/  ISETP.GE.AND P1, PT, R18, R23, PT ;  /* 0x000000171200720c */ /* 0x000fe20003f26270 */
        /* <DEDUP_REMOVED lines=14> */
[----:B------:R-:W4:Y:S01]  /*de10*/  LD.E.128 R8, desc[UR6][R8.64] ;  /* 0x0000000608087980 */ /* 0x000f22000c101d00 */
[----:B------:R-:W-:Y:S02]  /*de20*/  LEA.HI.X.SX32 R12, R14, R12, 0x1, P2 ;  /* 0x0000000c0e0c7211 */ /* 0x000fe400010f0eff */
[C---:B------:R-:W-:Y:S01]  /*de30*/  LEA R14, P2, R13.reuse, R36, 0x1 ;  /* 0x000000240d0e7211 */ /* 0x040fe200078408ff */
[----:B------:R-:W3:Y:S03]  /*de40*/  LD.E.128 R4, desc[UR6][R4.64] ;  /* 0x0000000604047980 */ /* 0x000ee6000c101d00 */
[----:B------:R-:W-:-:S06]  /*de50*/  LEA.HI.X R15, R13, R37, R12, 0x1, P2 ;  /* 0x000000250d0f7211 */ /* 0x000fcc00010f0c0c */
[----:B------:R-:W3:Y:S01]  /*de60*/  LD.E.128 R12, desc[UR6][R14.64] ;  /* 0x000000060e0c7980 */ /* 0x000ee2000c101d00 */
[C---:B--2--5:R-:W-:Y:S01]  /*de70*/  IMAD.U32 R25, R28.reuse, 0x10000, RZ ;  /* 0x000100001c197824 */ /* 0x064fe200078e00ff */
[----:B------:R-:W-:Y:S01]  /*de80*/  LOP3.LUT R24, R28, 0xffff0000, RZ, 0xc0, !PT ;  /* 0xffff00001c187812 */ /* 0x000fe200078ec0ff */
[C---:B------:R-:W-:Y:S01]  /*de90*/  IMAD.U32 R32, R31.reuse, 0x10000, RZ ;  /* 0x000100001f207824 */ /* 0x040fe200078e00ff */
[C---:B------:R-:W-:Y:S02]  /*dea0*/  SHF.L.U32 R28, R30.reuse, 0x10, RZ ;  /* 0x000000101e1c7819 */ /* 0x040fe400000006ff */
[----:B------:R-:W-:Y:S02]  /*deb0*/  LOP3.LUT R27, R30, 0xffff0000, RZ, 0xc0, !PT ;  /* 0xffff00001e1b7812 */ /* 0x000fe400078ec0ff */
[----:B------:R-:W-:Y:S02]  /*dec0*/  LOP3.LUT R26, R31, 0xffff0000, RZ, 0xc0, !PT ;  /* 0xffff00001f1a7812 */ /* 0x000fe400078ec0ff */
[C---:B------:R-:W-:Y:S01]  /*ded0*/  LOP3.LUT R22, R29.reuse, 0xffff0000, RZ, 0xc0, !PT ;  /* 0xffff00001d167812 */ /* 0x040fe200078ec0ff */
[----:B------:R-:W-:-:S02]  /*dee0*/  IMAD.U32 R29, R29, 0x10000, RZ ;  /* 0x000100001d1d7824 */ /* 0x000fc400078e00ff */
[C---:B----4-:R-:W-:Y:S01]  /*def0*/  IMAD.U32 R31, R8.reuse, 0x10000, RZ ;  /* 0x00010000081f7824 */ /* 0x050fe200078e00ff */
[----:B------:R-:W-:Y:S01]  /*df00*/  LOP3.LUT R30, R8, 0xffff0000, RZ, 0xc0, !PT ;  /* 0xffff0000081e7812 */ /* 0x000fe200078ec0ff */
[----:B------:R-:W-:Y:S01]  /*df10*/  IMAD.U32 R42, R10, 0x10000, RZ ;  /* 0x000100000a2a7824 */ /* 0x000fe200078e00ff */
[C---:B------:R-:W-:Y:S01]  /*df20*/  SHF.L.U32 R8, R9.reuse, 0x10, RZ ;  /* 0x0000001009087819 */ /* 0x040fe200000006ff */
[----:B---3--:R-:W-:Y:S01]  /*df30*/  IMAD.U32 R48, R4, 0x10000, RZ ;  /* 0x0001000004307824 */ /* 0x008fe200078e00ff */
[----:B-1----:R-:W-:Y:S01]  /*df40*/  LOP3.LUT R46, R9, 0xffff0000, RZ, 0xc0, !PT ;  /* 0xffff0000092e7812 */ /* 0x002fe200078ec0ff */
[----:B------:R-:W-:Y:S01]  /*df50*/  IMAD.U32 R51, R6, 0x10000, RZ ;  /* 0x0001000006337824 */ /* 0x000fe200078e00ff */
        /* <DEDUP_REMOVED lines=18> */
[----:B------:R-:W-:Y:S01]  /*e080*/  FMUL.FTZ R10, R5, R10 ;  /* 0x0000000a050a7220 */ /* 0x000fe20000410000 */
[----:B------:R-:W-:Y:S01]  /*e090*/  FMUL.FTZ R9, R4, R9 ;  /* 0x0000000904097220 */ /* 0x000fe20000410000 */
[----:B------:R-:W-:Y:S01]  /*e0a0*/  LOP3.LUT R5, R12, 0xffff0000, RZ, 0xc0, !PT ;  /* 0xffff00000c057812 */ /* 0x000fe200078ec0ff */
[----:B------:R-:W-:Y:S01]  /*e0b0*/  FMUL.FTZ R11, R6, R11 ;  /* 0x0000000b060b7220 */ /* 0x000fe20000410000 */
[----:B------:R-:W-:Y:S01]  /*e0c0*/  IMAD.U32 R6, R12, 0x10000, RZ ;  /* 0x000100000c067824 */ /* 0x000fe200078e00ff */
[C---:B------:R-:W-:Y:S01]  /*e0d0*/  SHF.L.U32 R4, R13.reuse, 0x10, RZ ;  /* 0x000000100d047819 */ /* 0x040fe200000006ff */
        /* <DEDUP_REMOVED lines=21> */
.L_x_5945:
[----:B------:R-:W-:Y:S05]  /*e230*/  BSYNC B0 ;  /* 0x0000000000007941 */ /* 0x000fea0003800000 */
.L_x_5944:
[----:B-----5:R4:W-:Y:S04]  /*e240*/  STS.128 [R209+0x800], R28 ;  /* 0x0008001cd1007388 */ /* 0x0209e80000000c00 */
[----:B--2---:R4:W5:Y:S01]  /*e250*/  LD.E.128 R24, desc[UR6][R44.64+0x80] ;  /* 0x000080062c187980 */ /* 0x004962000c101d00 */
[----:B------:R-:W-:Y:S04]  /*e260*/  BSSY B0, `(.L_x_5946) ;  /* 0x0000054000007945 */ /* 0x000fe80003800000 */
        /* <DEDUP_REMOVED lines=17> */
[----:B------:R-:W2:Y:S02]  /*e380*/  LD.E.128 R8, desc[UR6][R8.64] ;  /* 0x0000000608087980 */ /* 0x000ea4000c101d00 */
[----:B------:R-:W-:Y:S02]  /*e390*/  LEA.HI.X.SX32 R2, R13, R2, 0x1, P1 ;  /* 0x000000020d027211 */ /* 0x000fe400008f0eff */
[C---:B------:R-:W-:Y:S01]  /*e3a0*/  LEA R12, P1, R15.reuse, R36, 0x1 ;  /* 0x000000240f0c7211 */ /* 0x040fe200078208ff */
[----:B------:R-:W3:Y:S03]  /*e3b0*/  LD.E.128 R4, desc[UR6][R4.64+0x80] ;  /* 0x0000800604047980 */ /* 0x000ee6000c101d00 */
[----:B------:R-:W-:-:S06]  /*e3c0*/  LEA.HI.X R13, R15, R37, R2, 0x1, P1 ;  /* 0x000000250f0d7211 */ /* 0x000fcc00008f0c02 */
[----:B------:R-:W3:Y:S01]  /*e3d0*/  LD.E.128 R12, desc[UR6][R12.64] ;  /* 0x000000060c0c7980 */ /* 0x000ee2000c101d00 */
[C---:B----45:R-:W-:Y:S01]  /*e3e0*/  IMAD.U32 R28, R24.reuse, 0x10000, RZ ;  /* 0x00010000181c7824 */ /* 0x070fe200078e00ff */
        /* <DEDUP_REMOVED lines=10> */
[----:B------:R-:W-:Y:S01]  /*e490*/  SHF.L.U32 R8, R9, 0x10, RZ ;  /* 0x0000001009087819 */ /* 0x000fe200000006ff */
[----:B------:R-:W-:Y:S01]  /*e4a0*/  @!P0 FADD.FTZ R27, -R27, -RZ ;  /* 0x800000ff1b1b8221 */ /* 0x000fe20000010100 */
[----:B------:R-:W-:Y:S01]  /*e4b0*/  LOP3.LUT R42, R9, 0xffff0000, RZ, 0xc0, !PT ;  /* 0xffff0000092a7812 */ /* 0x000fe200078ec0ff */
[----:B---3--:R-:W-:Y:S01]  /*e4c0*/  IMAD.U32 R51, R6, 0x10000, RZ ;  /* 0x0001000006337824 */ /* 0x008fe200078e00ff */
[C---:B------:R-:W-:Y:S01]  /*e4d0*/  SHF.L.U32 R9, R11.reuse, 0x10, RZ ;  /* 0x000000100b097819 */ /* 0x040fe200000006ff */
[----:B-1----:R-:W-:Y:S01]  /*e4e0*/  IMAD.U32 R46, R4, 0x10000, RZ ;  /* 0x00010000042e7824 */ /* 0x002fe200078e00ff */
        /* <DEDUP_REMOVED lines=12> */
[C---:B------:R-:W-:Y:S01]  /*e5b0*/  LOP3.LUT R6, R7.reuse, 0xffff0000, RZ, 0xc0, !PT ;  /* 0xffff000007067812 */ /* 0x040fe200078ec0ff */
[----:B------:R-:W-:Y:S01]  /*e5c0*/  @!P0 FADD.FTZ R32, -R32, -RZ ;  /* 0x800000ff20208221 */ /* 0x000fe20000010100 */
[----:B------:R-:W-:Y:S01]  /*e5d0*/  SHF.L.U32 R4, R7, 0x10, RZ ;  /* 0x0000001007047819 */ /* 0x000fe200000006ff */
[----:B------:R-:W-:Y:S01]  /*e5e0*/  FMUL.FTZ R10, R5, R10 ;  /* 0x0000000a050a7220 */ /* 0x000fe20000410000 */
[----:B------:R-:W-:-:S02]  /*e5f0*/  IMAD.U32 R7, R12, 0x10000, RZ ;  /* 0x000100000c077824 */ /* 0x000fc400078e00ff */
[----:B------:R-:W-:Y:S01]  /*e600*/  FMUL.FTZ R11, R6, R11 ;  /* 0x0000000b060b7220 */ /* 0x000fe20000410000 */
[----:B------:R-:W-:Y:S01]  /*e610*/  LOP3.LUT R6, R12, 0xffff0000, RZ, 0xc0, !PT ;  /* 0xffff00000c067812 */ /* 0x000fe200078ec0ff */
[----:B------:R-:W-:Y:S01]  /*e620*/  FMUL.FTZ R4, R4, R9 ;  /* 0x0000000904047220 */ /* 0x000fe20000410000 */
        /* <DEDUP_REMOVED lines=23> */
.L_x_5947:
[----:B------:R-:W-:Y:S05]  /*e7a0*/  BSYNC B0 ;  /* 0x0000000000007941 */ /* 0x000fea0003800000 */
.L_x_5946:
[----:B-----5:R2:W-:Y:S04]  /*e7b0*/  STS.128 [R209+0x2800], R24 ;  /* 0x00280018d1007388 */ /* 0x0205e80000000c00 */
[----:B------:R2:W5:Y:S01]  /*e7c0*/  LD.E.128 R4, desc[UR6][R44.64+0x100] ;  /* 0x000100062c047980 */ /* 0x000562000c101d00 */
[----:B------:R-:W-:Y:S01]  /*e7d0*/  IADD3 R2, R18, 0x80, RZ ;  /* 0x0000008012027810 */ /* 0x000fe20007ffe0ff */
[----:B------:R-:W-:Y:S03]  /*e7e0*/  BSSY B0, `(.L_x_5948) ;  /* 0x0000055000007945 */ /* 0x000fe60003800000 */
[----:B------:R-:W-:-:S13]  /*e7f0*/  ISETP.GE.AND P0, PT, R2, R17, PT ;  /* 0x000000110200720c */ /* 0x000fda0003f06270 */
[----:B------:R-:W-:Y:S05]  /*e800*/  @P0 BRA `(.L_x_5949) ;  /* 0x0000000400480947 */ /* 0x000fea0003800000 */
[-C--:B------:R-:W-:Y:S01]  /*e810*/  ISETP.GE.AND P0, PT, R2, R23.reuse, PT ;  /* 0x000000170200720c */ /* 0x080fe20003f06270 */
[----:B------:R-:W-:Y:S01]  /*e820*/  VIADD R2, R16, 0x80 ;  /* 0x0000008010027836 */ /* 0x000fe20000000000 */
[----:B------:R-:W-:Y:S01]  /*e830*/  MOV R11, R23 ;  /* 0x00000017000b7202 */ /* 0x000fe20000000f00 */
[----:B------:R-:W-:-:S03]  /*e840*/  IMAD.MOV.U32 R9, RZ, RZ, RZ ;  /* 0x000000ffff097224 */ /* 0x000fc600078e00ff */
[----:B------:R-:W-:-:S04]  /*e850*/  IADD3 R16, P1, R2, R3, RZ ;  /* 0x0000000302107210 */ /* 0x000fc80007f3e0ff */
[----:B------:R-:W-:-:S03]  /*e860*/  LEA.HI.X.SX32 R2, R2, R43, 0x1, P1 ;  /* 0x0000002b02027211 */ /* 0x000fc600008f0eff */
[--C-:B------:R-:W-:Y:S02]  /*e870*/  @P0 IMAD.MOV R9, RZ, RZ, -R23.reuse ;  /* 0x000000ffff090224 */ /* 0x100fe400078e0a17 */
[----:B------:R-:W-:-:S03]  /*e880*/  @P0 IMAD.MOV R11, RZ, RZ, -R23 ;  /* 0x000000ffff0b0224 */ /* 0x000fc600078e0a17 */
[----:B------:R-:W-:Y:S01]  /*e890*/  IADD3 R13, P1, R9, R16, RZ ;  /* 0x00000010090d7210 */ /* 0x000fe20007f3e0ff */
[----:B------:R-:W-:-:S03]  /*e8a0*/  IMAD.WIDE R10, R11, 0x2, R44 ;  /* 0x000000020b0a7825 */ /* 0x000fc600078e022c */
[----:B------:R-:W-:Y:S02]  /*e8b0*/  LEA.HI.X.SX32 R12, R9, R2, 0x1, P1 ;  /* 0x00000002090c7211 */ /* 0x000fe400008f0eff */
[C---:B------:R-:W-:Y:S01]  /*e8c0*/  LEA R14, P1, R13.reuse, R34, 0x1 ;  /* 0x000000220d0e7211 */ /* 0x040fe200078208ff */
[----:B------:R-:W3:Y:S01]  /*e8d0*/  LD.E.128 R8, desc[UR6][R10.64+0x100] ;  /* 0x000100060a087980 */ /* 0x000ee2000c101d00 */
[----:B--2---:R-:W-:Y:S01]  /*e8e0*/  MOV R25, RZ ;  /* 0x000000ff00197202 */ /* 0x004fe20000000f00 */
[----:B------:R-:W-:Y:S01]  /*e8f0*/  @P0 IMAD.MOV R25, RZ, RZ, -R23 ;  /* 0x000000ffff190224 */ /* 0x000fe200078e0a17 */
[----:B------:R-:W-:-:S04]  /*e900*/  LEA.HI.X R15, R13, R35, R12, 0x1, P1 ;  /* 0x000000230d0f7211 */ /* 0x000fc800008f0c0c */
[C---:B------:R-:W-:Y:S02]  /*e910*/  IADD3 R27, P1, R25.reuse, R16, RZ ;  /* 0x00000010191b7210 */ /* 0x040fe40007f3e0ff */
[----:B------:R-:W2:Y:S02]  /*e920*/  LD.E.128 R12, desc[UR6][R14.64] ;  /* 0x000000060e0c7980 */ /* 0x000ea4000c101d00 */
[----:B------:R-:W-:Y:S02]  /*e930*/  LEA.HI.X.SX32 R2, R25, R2, 0x1, P1 ;  /* 0x0000000219027211 */ /* 0x000fe400008f0eff */
[----:B------:R-:W-:-:S04]  /*e940*/  LEA R24, P1, R27, R36, 0x1 ;  /* 0x000000241b187211 */ /* 0x000fc800078208ff */
[----:B------:R-:W-:-:S06]  /*e950*/  LEA.HI.X R25, R27, R37, R2, 0x1, P1 ;  /* 0x000000251b197211 */ /* 0x000fcc00008f0c02 */
[----:B------:R-:W2:Y:S01]  /*e960*/  LD.E.128 R24, desc[UR6][R24.64] ;  /* 0x0000000618187980 */ /* 0x000ea2000c101d00 */
[C---:B-----5:R-:W-:Y:S01]  /*e970*/  LOP3.LUT R2, R5.reuse, 0xffff0000, RZ, 0xc0, !PT ;  /* 0xffff000005027812 */ /* 0x060fe200078ec0ff */
[----:B------:R-:W-:Y:S01]  /*e980*/  IMAD.U32 R16, R4, 0x10000, RZ ;  /* 0x0001000004107824 */ /* 0x000fe200078e00ff */
[----:B----4-:R-:W-:Y:S01]  /*e990*/  SHF.L.U32 R28, R5, 0x10, RZ ;  /* 0x00000010051c7819 */ /* 0x010fe200000006ff */
[----:B------:R-:W-:Y:S01]  /*e9a0*/  IMAD.U32 R22, R6, 0x10000, RZ ;  /* 0x0001000006167824 */ /* 0x000fe200078e00ff */
[C---:B------:R-:W-:Y:S02]  /*e9b0*/  LOP3.LUT R5, R7.reuse, 0xffff0000, RZ, 0xc0, !PT ;  /* 0xffff000007057812 */ /* 0x040fe400078ec0ff */
[----:B------:R-:W-:Y:S02]  /*e9c0*/  SHF.L.U32 R30, R7, 0x10, RZ ;  /* 0x00000010071e7819 */ /* 0x000fe400000006ff */
[----:B------:R-:W-:Y:S02]  /*e9d0*/  LOP3.LUT R4, R4, 0xffff0000, RZ, 0xc0, !PT ;  /* 0xffff000004047812 */ /* 0x000fe400078ec0ff */
[----:B------:R-:W-:-:S02]  /*e9e0*/  LOP3.LUT R6, R6, 0xffff0000, RZ, 0xc0, !PT ;  /* 0xffff000006067812 */ /* 0x000fc400078ec0ff */
[C---:B---3--:R-:W-:Y:S01]  /*e9f0*/  SHF.L.U32 R7, R9.reuse, 0x10, RZ ;  /* 0x0000001009077819 */ /* 0x048fe200000006ff */
[----:B------:R-:W-:Y:S01]  /*ea00*/  IMAD.U32 R29, R8, 0x10000, RZ ;  /* 0x00010000081d7824 */ /* 0x000fe200078e00ff */
[----:B------:R-:W-:Y:S01]  /*ea10*/  LOP3.LUT R32, R9, 0xffff0000, RZ, 0xc0, !PT ;  /* 0xffff000009207812 */ /* 0x000fe200078ec0ff */
[----:B------:R-:W-:Y:S01]  /*ea20*/  IMAD.U32 R31, R10, 0x10000, RZ ;  /* 0x000100000a1f7824 */ /* 0x000fe200078e00ff */
[C---:B------:R-:W-:Y:S02]  /*ea30*/  SHF.L.U32 R9, R11.reuse, 0x10, RZ ;  /* 0x000000100b097819 */ /* 0x040fe400000006ff */
[----:B------:R-:W-:Y:S02]  /*ea40*/  LOP3.LUT R44, R11, 0xffff0000, RZ, 0xc0, !PT ;  /* 0xffff00000b2c7812 */ /* 0x000fe400078ec0ff */
[----:B------:R-:W-:Y:S01]  /*ea50*/  LOP3.LUT R8, R8, 0xffff0000, RZ, 0xc0, !PT ;  /* 0xffff000008087812 */ /* 0x000fe200078ec0ff */
[C---:B--2---:R-:W-:Y:S01]  /*ea60*/  IMAD.U32 R42, R12.reuse, 0x10000, RZ ;  /* 0x000100000c2a7824 */ /* 0x044fe200078e00ff */
[----:B------:R-:W-:Y:S01]  /*ea70*/  LOP3.LUT R11, R12, 0xffff0000, RZ, 0xc0, !PT ;  /* 0xffff00000c0b7812 */ /* 0x000fe200078ec0ff */
[----:B-1----:R-:W-:Y:S01]  /*ea80*/  IMAD.U32 R46, R14, 0x10000, RZ ;  /* 0x000100000e2e7824 */ /* 0x002fe200078e00ff */
        /* <DEDUP_REMOVED lines=42> */
.L_x_5949:
[----:B------:R-:W-:Y:S05]  /*ed30*/  BSYNC B0 ;  /* 0x0000000000007941 */ /* 0x000fea0003800000 */
.L_x_5948:
[----:B-----5:R1:W-:Y:S02]  /*ed40*/  STS.128 [R209+0x4800], R4 ;  /* 0x00480004d1007388 */ /* 0x0203e40000000c00 */
.L_x_5943:
[----:B------:R-:W-:Y:S05]  /*ed50*/  BSYNC B1 ;  /* 0x0000000000017941 */ /* 0x000fea0003800000 */
.L_x_5942:
[----:B------:R-:W-:Y:S01]  /*ed60*/  VIADD R16, R162, 0x20 ;  /* 0x00000020a2107836 */ /* 0x000fe20000000000 */
[----:B------:R-:W-:Y:S04]  /*ed70*/  BSSY B1, `(.L_x_5950) ;  /* 0x000010f000017945 */ /* 0x000fe80003800000 */
[----:B------:R-:W-:-:S04]  /*ed80*/  ISETP.GE.AND P0, PT, R16, R33, PT ;  /* 0x000000211000720c */ /* 0x000fc80003f06270 */
[----:B------:R-:W-:-:S13]  /*ed90*/  ISETP.LT.OR P0, PT, R56, -0x107, P0 ;  /* 0xfffffef93800780c */ /* 0x000fda0000701670 */
[----:B------:R-:W-:Y:S05]  /*eda0*/  @P0 BRA `(.L_x_5951) ;  /* 0x00000010002c0947 */ /* 0x000fea0003800000 */
[----:B---34-:R3:W5:Y:S01]  /*edb0*/  LD.E.128 R28, desc[UR6][R38.64] ;  /* 0x00000006261c7980 */ /* 0x018762000c101d00 */
[CC--:B------:R-:W-:Y:S01]  /*edc0*/  ISETP.GE.AND P1, PT, R18.reuse, R17.reuse, PT ;  /* 0x000000111200720c */ /* 0x0c0fe20003f26270 */
[----:B------:R-:W-:Y:S01]  /*edd0*/  VIADD R2, R18, 0x40 ;  /* 0x0000004012027836 */ /* 0x000fe20000000000 */
[----:B------:R-:W-:Y:S04]  /*ede0*/  BSSY B0, `(.L_x_5952) ;  /* 0x0000055000007945 */ /* 0x000fe80003800000 */
[----:B------:R-:W-:-:S07]  /*edf0*/  ISETP.GE.AND P0, PT, R2, R17, PT ;  /* 0x000000110200720c */ /* 0x000fce0003f06270 */
[----:B------:R-:W-:Y:S06]  /*ee00*/  @P1 BRA `(.L_x_5953) ;  /* 0x0000000400481947 */ /* 0x000fec0003800000 */
[----:B------:R-:W-:Y:S01]  /*ee10*/  ISETP.GE.AND P1, PT, R18, R23, PT ;  /* 0x000000171200720c */ /* 0x000fe20003f26270 */
[----:B------:R-:W-:Y:S02]  /*ee20*/  IMAD.SHL.U32 R12, R23, 0x20, RZ ;  /* 0x00000020170c7824 */ /* 0x000fe400078e00ff */
[----:B-1----:R-:W-:Y:S02]  /*ee30*/  IMAD.MOV.U32 R7, RZ, RZ, RZ ;  /* 0x000000ffff077224 */ /* 0x002fe400078e00ff */
        /* <DEDUP_REMOVED lines=13> */
[----:B------:R-:W4:Y:S02]  /*ef10*/  LD.E.128 R8, desc[UR6][R8.64] ;  /* 0x0000000608087980 */ /* 0x000f24000c101d00 */
        /* <DEDUP_REMOVED lines=8> */
[----:B------:R-:W-:Y:S02]  /*efa0*/  LOP3.LUT R27, R30, 0xffff0000, RZ, 0xc0, !PT ;  /* 0xffff00001e1b7812 */ /* 0x000fe400078ec0ff */
[C---:B------:R-:W-:Y:S02]  /*efb0*/  LOP3.LUT R26, R31.reuse, 0xffff0000, RZ, 0xc0, !PT ;  /* 0xffff00001f1a7812 */ /* 0x040fe400078ec0ff */
[----:B------:R-:W-:Y:S02]  /*efc0*/  SHF.L.U32 R32, R31, 0x10, RZ ;  /* 0x000000101f207819 */ /* 0x000fe400000006ff */
[----:B------:R-:W-:-:S02]  /*efd0*/  LOP3.LUT R22, R29, 0xffff0000, RZ, 0xc0, !PT ;  /* 0xffff00001d167812 */ /* 0x000fc400078ec0ff */
[----:B------:R-:W-:Y:S01]  /*efe0*/  SHF.L.U32 R29, R29, 0x10, RZ ;  /* 0x000000101d1d7819 */ /* 0x000fe200000006ff */
[C---:B----4-:R-:W-:Y:S01]  /*eff0*/  IMAD.U32 R31, R8.reuse, 0x10000, RZ ;  /* 0x00010000081f7824 */ /* 0x050fe200078e00ff */
[----:B------:R-:W-:Y:S01]  /*f000*/  LOP3.LUT R30, R8, 0xffff0000, RZ, 0xc0, !PT ;  /* 0xffff0000081e7812 */ /* 0x000fe200078ec0ff */
[----:B------:R-:W-:Y:S01]  /*f010*/  IMAD.U32 R42, R10, 0x10000, RZ ;  /* 0x000100000a2a7824 */ /* 0x000fe200078e00ff */
[----:B------:R-:W-:Y:S01]  /*f020*/  SHF.L.U32 R8, R9, 0x10, RZ ;  /* 0x0000001009087819 */ /* 0x000fe200000006ff */
[----:B------:R-:W-:Y:S01]  /*f030*/  @!P1 FADD.FTZ R31, -R31, -RZ ;  /* 0x800000ff1f1f9221 */ /* 0x000fe20000010100 */
        /* <DEDUP_REMOVED lines=47> */
.L_x_5953:
[----:B------:R-:W-:Y:S05]  /*f330*/  BSYNC B0 ;  /* 0x0000000000007941 */ /* 0x000fea0003800000 */
.L_x_5952:
[----:B-----5:R4:W-:Y:S04]  /*f340*/  STS.128 [R209+0x1000], R28 ;  /* 0x0010001cd1007388 */ /* 0x0209e80000000c00 */
[----:B--2---:R4:W5:Y:S01]  /*f350*/  LD.E.128 R24, desc[UR6][R38.64+0x80] ;  /* 0x0000800626187980 */ /* 0x004962000c101d00 */
[----:B------:R-:W-:Y:S04]  /*f360*/  BSSY B0, `(.L_x_5954) ;  /* 0x0000054000007945 */ /* 0x000fe80003800000 */
        /* <DEDUP_REMOVED lines=83> */
.L_x_5955:
[----:B------:R-:W-:Y:S05]  /*f8a0*/  BSYNC B0 ;  /* 0x0000000000007941 */ /* 0x000fea0003800000 */
.L_x_5954:
[----:B-----5:R2:W-:Y:S04]  /*f8b0*/  STS.128 [R209+0x3000], R24 ;  /* 0x00300018d1007388 */ /* 0x0205e80000000c00 */
[----:B------:R2:W5:Y:S01]  /*f8c0*/  LD.E.128 R8, desc[UR6][R38.64+0x100] ;  /* 0x0001000626087980 */ /* 0x000562000c101d00 */
[----:B------:R-:W-:Y:S01]  /*f8d0*/  IADD3 R2, R18, 0x80, RZ ;  /* 0x0000008012027810 */ /* 0x000fe20007ffe0ff */
[----:B------:R-:W-:Y:S03]  /*f8e0*/  BSSY B0, `(.L_x_5956) ;  /* 0x0000056000007945 */ /* 0x000fe60003800000 */
[----:B------:R-:W-:-:S13]  /*f8f0*/  ISETP.GE.AND P0, PT, R2, R17, PT ;  /* 0x000000110200720c */ /* 0x000fda0003f06270 */
        /* <DEDUP_REMOVED lines=8> */
[----:B--2---:R-:W-:Y:S02]  /*f980*/  IMAD.MOV.U32 R25, RZ, RZ, RZ ;  /* 0x000000ffff197224 */ /* 0x004fe400078e00ff */
[----:B------:R-:W-:Y:S01]  /*f990*/  @P0 IMAD.MOV R13, RZ, RZ, -R23 ;  /* 0x000000ffff0d0224 */ /* 0x000fe200078e0a17 */
[----:B------:R-:W-:-:S04]  /*f9a0*/  IADD3 R7, P1, R5, R22, RZ ;  /* 0x0000001605077210 */ /* 0x000fc80007f3e0ff */
[----:B------:R-:W-:Y:S02]  /*f9b0*/  LEA.HI.X.SX32 R5, R5, R2, 0x1, P1 ;  /* 0x0000000205057211 */ /* 0x000fe400008f0eff */
[----:B------:R-:W-:Y:S02]  /*f9c0*/  LEA R4, P1, R7, R34, 0x1 ;  /* 0x0000002207047211 */ /* 0x000fe400078208ff */
[----:B------:R-:W-:Y:S02]  /*f9d0*/  @P0 IADD3 R25, -R23, RZ, RZ ;  /* 0x000000ff17190210 */ /* 0x000fe40007ffe1ff */
[----:B------:R-:W-:Y:S02]  /*f9e0*/  LEA.HI.X R5, R7, R35, R5, 0x1, P1 ;  /* 0x0000002307057211 */ /* 0x000fe400008f0c05 */
[----:B------:R-:W-:Y:S01]  /*f9f0*/  IADD3 R27, P1, R25, R22, RZ ;  /* 0x00000016191b7210 */ /* 0x000fe20007f3e0ff */
[----:B------:R-:W-:-:S03]  /*fa00*/  IMAD.WIDE R12, R13, 0x2, R38 ;  /* 0x000000020d0c7825 */ /* 0x000fc600078e0226 */
[----:B------:R-:W2:Y:S01]  /*fa10*/  LD.E.128 R4, desc[UR6][R4.64] ;  /* 0x0000000604047980 */ /* 0x000ea2000c101d00 */
[----:B------:R-:W-:Y:S02]  /*fa20*/  LEA.HI.X.SX32 R2, R25, R2, 0x1, P1 ;  /* 0x0000000219027211 */ /* 0x000fe400008f0eff */
[C---:B------:R-:W-:Y:S01]  /*fa30*/  LEA R24, P1, R27.reuse, R36, 0x1 ;  /* 0x000000241b187211 */ /* 0x040fe200078208ff */
[----:B------:R-:W3:Y:S03]  /*fa40*/  LD.E.128 R12, desc[UR6][R12.64+0x100] ;  /* 0x000100060c0c7980 */ /* 0x000ee6000c101d00 */
[----:B------:R-:W-:-:S06]  /*fa50*/  LEA.HI.X R25, R27, R37, R2, 0x1, P1 ;  /* 0x000000251b197211 */ /* 0x000fcc00008f0c02 */
[----:B------:R-:W3:Y:S01]  /*fa60*/  LD.E.128 R24, desc[UR6][R24.64] ;  /* 0x0000000618187980 */ /* 0x000ee2000c101d00 */
[C---:B-----5:R-:W-:Y:S01]  /*fa70*/  LOP3.LUT R2, R9.reuse, 0xffff0000, RZ, 0xc0, !PT ;  /* 0xffff000009027812 */ /* 0x060fe200078ec0ff */
[----:B----4-:R-:W-:Y:S01]  /*fa80*/  IMAD.U32 R29, R9, 0x10000, RZ ;  /* 0x00010000091d7824 */ /* 0x010fe200078e00ff */
        /* <DEDUP_REMOVED lines=22> */
[C---:B------:R-:W-:Y:S01]  /*fbf0*/  IMAD.U32 R14, R15.reuse, 0x10000, RZ ;  /* 0x000100000f0e7824 */ /* 0x040fe200078e00ff */
        /* <DEDUP_REMOVED lines=8> */
[----:B------:R-:W-:Y:S01]  /*fc80*/  FMUL.FTZ R42, R42, R7 ;  /* 0x000000072a2a7220 */ /* 0x000fe20000410000 */
[----:B------:R-:W-:Y:S01]  /*fc90*/  LOP3.LUT R25, R25, 0xffff0000, RZ, 0xc0, !PT ;  /* 0xffff000019197812 */ /* 0x000fe200078ec0ff */
[----:B------:R-:W-:Y:S01]  /*fca0*/  @!P0 FADD.FTZ R30, -R30, -RZ ;  /* 0x800000ff1e1e8221 */ /* 0x000fe20000010100 */
[----:B------:R-:W-:Y:S01]  /*fcb0*/  FMUL.FTZ R4, R39, R4 ;  /* 0x0000000427047220 */ /* 0x000fe20000410000 */
[----:B------:R-:W-:Y:S01]  /*fcc0*/  FMUL.FTZ R49, R49, R38 ;  /* 0x0000002631317220 */ /* 0x000fe20000410000 */
[----:B------:R-:W-:Y:S01]  /*fcd0*/  @!P0 FADD.FTZ R32, -R32, -RZ ;  /* 0x800000ff20208221 */ /* 0x000fe20000010100 */
[----:B------:R-:W-:Y:S01]  /*fce0*/  SHF.L.U32 R7, R24, 0x10, RZ ;  /* 0x0000001018077819 */ /* 0x000fe200000006ff */
[----:B------:R-:W-:Y:S01]  /*fcf0*/  FMUL.FTZ R11, R12, R11 ;  /* 0x0000000b0c0b7220 */ /* 0x000fe20000410000 */
[----:B------:R-:W-:Y:S01]  /*fd00*/  LOP3.LUT R6, R24, 0xffff0000, RZ, 0xc0, !PT ;  /* 0xffff000018067812 */ /* 0x000fe200078ec0ff */
[----:B------:R-:W-:Y:S01]  /*fd10*/  IMAD.U32 R12, R27, 0x10000, RZ ;  /* 0x000100001b0c7824 */ /* 0x000fe200078e00ff */
[C---:B------:R-:W-:Y:S01]  /*fd20*/  SHF.L.U32 R24, R26.reuse, 0x10, RZ ;  /* 0x000000101a187819 */ /* 0x040fe200000006ff */
        /* <DEDUP_REMOVED lines=17> */
.L_x_5957:
[----:B------:R-:W-:Y:S05]  /*fe40*/  BSYNC B0 ;  /* 0x0000000000007941 */ /* 0x000fea0003800000 */
.L_x_5956:
[----:B-----5:R1:W-:Y:S02]  /*fe50*/  STS.128 [R209+0x5000], R8 ;  /* 0x00500008d1007388 */ /* 0x0203e40000000c00 */
.L_x_5951:
[----:B------:R-:W-:Y:S05]  /*fe60*/  BSYNC B1 ;  /* 0x0000000000017941 */ /* 0x000fea0003800000 */
.L_x_5950:
[----:B------:R-:W-:-:S05]  /*fe70*/  VIADD R22, R162, 0x30 ;  /* 0x00000030a2167836 */ /* 0x000fca0000000000 */
        /* <DEDUP_REMOVED lines=9> */
[-C--:B------:R-:W-:Y:S01]  /*ff10*/  ISETP.GE.AND P1, PT, R18, R23.reuse, PT ;  /* 0x000000171200720c */ /* 0x080fe20003f26270 */
[----:B------:R-:W-:Y:S01]  /*ff20*/  IMAD R12, R23, 0x30, RZ ;  /* 0x00000030170c7824 */ /* 0x000fe200078e02ff */
[----:B-1----:R-:W-:Y:S01]  /*ff30*/  MOV R5, R23 ;  /* 0x0000001700057202 */ /* 0x002fe20000000f00 */
[----:B------:R-:W-:-:S03]  /*ff40*/  IMAD.MOV.U32 R7, RZ, RZ, RZ ;  /* 0x000000ffff077224 */ /* 0x000fc600078e00ff */
        /* <DEDUP_REMOVED lines=12> */
[----:B------:R-:W4:Y:S01]  /*10010*/  LD.E.128 R8, desc[UR6][R8.64] ;  /* 0x0000000608087980 */ /* 0x000f22000c101d00 */
[----:B------:R-:W-:Y:S02]  /*10020*/  LEA.HI.X.SX32 R12, R14, R12, 0x1, P2 ;  /* 0x0000000c0e0c7211 */ /* 0x000fe400010f0eff */
[C---:B------:R-:W-:Y:S01]  /*10030*/  LEA R14, P2, R13.reuse, R36, 0x1 ;  /* 0x000000240d0e7211 */ /* 0x040fe200078408ff */
[----:B------:R-:W3:Y:S03]  /*10040*/  LD.E.128 R4, desc[UR6][R4.64] ;  /* 0x0000000604047980 */ /* 0x000ee6000c101d00 */
[----:B------:R-:W-:-:S06]  /*10050*/  LEA.HI.X R15, R13, R37, R12, 0x1, P2 ;  /* 0x000000250d0f7211 */ /* 0x000fcc00010f0c0c */
[----:B------:R-:W3:Y:S01]  /*10060*/  LD.E.128 R12, desc[UR6][R14.64] ;  /* 0x000000060e0c7980 */ /* 0x000ee2000c101d00 */
[C---:B--2--5:R-:W-:Y:S01]  /*10070*/  IMAD.U32 R26, R28.reuse, 0x10000, RZ ;  /* 0x000100001c1a7824 */ /* 0x064fe200078e00ff */
[----:B------:R-:W-:Y:S02]  /*10080*/  LOP3.LUT R25, R28, 0xffff0000, RZ, 0xc0, !PT ;  /* 0xffff00001c197812 */ /* 0x000fe400078ec0ff */
[C---:B------:R-:W-:Y:S02]  /*10090*/  LOP3.LUT R24, R29.reuse, 0xffff0000, RZ, 0xc0, !PT ;  /* 0xffff00001d187812 */ /* 0x040fe400078ec0ff */
[----:B------:R-:W-:Y:S01]  /*100a0*/  SHF.L.U32 R32, R29, 0x10, RZ ;  /* 0x000000101d207819 */ /* 0x000fe200000006ff */
[C---:B------:R-:W-:Y:S01]  /*100b0*/  IMAD.U32 R29, R30.reuse, 0x10000, RZ ;  /* 0x000100001e1d7824 */ /* 0x040fe200078e00ff */
[----:B------:R-:W-:Y:S02]  /*100c0*/  LOP3.LUT R28, R30, 0xffff0000, RZ, 0xc0, !PT ;  /* 0xffff00001e1c7812 */ /* 0x000fe400078ec0ff */
[----:B------:R-:W-:-:S02]  /*100d0*/  LOP3.LUT R27, R31, 0xffff0000, RZ, 0xc0, !PT ;  /* 0xffff00001f1b7812 */ /* 0x000fc400078ec0ff */
[----:B------:R-:W-:Y:S01]  /*100e0*/  SHF.L.U32 R33, R31, 0x10, RZ ;  /* 0x000000101f217819 */ /* 0x000fe200000006ff */
[C---:B----4-:R-:W-:Y:S01]  /*100f0*/  IMAD.U32 R31, R8.reuse, 0x10000, RZ ;  /* 0x00010000081f7824 */ /* 0x050fe200078e00ff */
        /* <DEDUP_REMOVED lines=24> */
[----:B------:R-:W-:Y:S01]  /*10280*/  LOP3.LUT R8, R12, 0xffff0000, RZ, 0xc0, !PT ;  /* 0xffff00000c087812 */ /* 0x000fe200078ec0ff */
[----:B------:R-:W-:Y:S01]  /*10290*/  FMUL.FTZ R4, R4, R9 ;  /* 0x0000000904047220 */ /* 0x000fe20000410000 */
[----:B------:R-:W-:-:S02]  /*102a0*/  IMAD.U32 R9, R12, 0x10000, RZ ;  /* 0x000100000c097824 */ /* 0x000fc400078e00ff */
        /* <DEDUP_REMOVED lines=24> */
.L_x_5959:
[----:B------:R-:W-:Y:S05]  /*10430*/  BSYNC B0 ;  /* 0x0000000000007941 */ /* 0x000fea0003800000 */
.L_x_5958:
[----:B-----5:R4:W-:Y:S04]  /*10440*/  STS.128 [R209+0x1800], R28 ;  /* 0x0018001cd1007388 */ /* 0x0209e80000000c00 */
[----:B--2---:R4:W5:Y:S01]  /*10450*/  LD.E.128 R24, desc[UR6][R40.64+0x80] ;  /* 0x0000800628187980 */ /* 0x004962000c101d00 */
[----:B------:R-:W-:Y:S04]  /*10460*/  BSSY B0, `(.L_x_5960) ;  /* 0x0000056000007945 */ /* 0x000fe80003800000 */
[----:B------:R-:W-:Y:S05]  /*10470*/  @P0 BRA `(.L_x_5961) ;  /* 0x0000000400500947 */ /* 0x000fea0003800000 */
[----:B------:R-:W-:Y:S01]  /*10480*/  ISETP.GE.AND P0, PT, R2, R23, PT ;  /* 0x000000170200720c */ /* 0x000fe20003f06270 */
[----:B------:R-:W-:Y:S02]  /*10490*/  IMAD.MOV.U32 R2, RZ, RZ, 0x30 ;  /* 0x00000030ff027424 */ /* 0x000fe400078e00ff */
[----:B-1----:R-:W-:Y:S02]  /*104a0*/  IMAD.MOV.U32 R7, RZ, RZ, RZ ;  /* 0x000000ffff077224 */ /* 0x002fe400078e00ff */
        /* <DEDUP_REMOVED lines=50> */
[----:B------:R-:W-:Y:S01]  /*107d0*/  FMUL.FTZ R9, R6, R9 ;  /* 0x0000000906097220 */ /* 0x000fe20000410000 */
[----:B------:R-:W-:Y:S01]  /*107e0*/  SHF.L.U32 R7, R12, 0x10, RZ ;  /* 0x000000100c077819 */ /* 0x000fe200000006ff */
[----:B------:R-:W-:Y:S01]  /*107f0*/  FMUL.FTZ R27, R4, R27 ;  /* 0x0000001b041b7220 */ /* 0x000fe20000410000 */
[----:B------:R-:W-:Y:S01]  /*10800*/  LOP3.LUT R6, R12, 0xffff0000, RZ, 0xc0, !PT ;  /* 0xffff00000c067812 */ /* 0x000fe200078ec0ff */
[----:B------:R-:W-:Y:S01]  /*10810*/  @!P0 FADD.FTZ R31, -R31, -RZ ;  /* 0x800000ff1f1f8221 */ /* 0x000fe20000010100 */
[----:B------:R-:W-:Y:S01]  /*10820*/  LOP3.LUT R12, R13, 0xffff0000, RZ, 0xc0, !PT ;  /* 0xffff00000d0c7812 */ /* 0x000fe200078ec0ff */
[----:B------:R-:W-:Y:S01]  /*10830*/  FMUL.FTZ R39, R39, R8 ;  /* 0x0000000827277220 */ /* 0x000fe20000410000 */
[----:B------:R-:W-:Y:S01]  /*10840*/  FMUL.FTZ R45, R45, R38 ;  /* 0x000000262d2d7220 */ /* 0x000fe20000410000 */
[----:B------:R-:W-:Y:S01]  /*10850*/  @!P0 FADD.FTZ R33, -R33, -RZ ;  /* 0x800000ff21218221 */ /* 0x000fe20000010100 */
[----:B------:R-:W-:Y:S01]  /*10860*/  FMUL.FTZ R5, R5, R10 ;  /* 0x0000000a05057220 */ /* 0x000fe20000410000 */
[----:B------:R-:W-:Y:S01]  /*10870*/  FMUL.FTZ R46, R46, R11 ;  /* 0x0000000b2e2e7220 */ /* 0x000fe20000410000 */
[----:B------:R-:W-:Y:S01]  /*10880*/  IMAD.U32 R4, R13, 0x10000, RZ ;  /* 0x000100000d047824 */ /* 0x000fe200078e00ff */
[C---:B------:R-:W-:Y:S01]  /*10890*/  SHF.L.U32 R11, R14.reuse, 0x10, RZ ;  /* 0x000000100e0b7819 */ /* 0x040fe200000006ff */
[C---:B------:R-:W-:Y:S01]  /*108a0*/  IMAD.U32 R8, R15.reuse, 0x10000, RZ ;  /* 0x000100000f087824 */ /* 0x040fe200078e00ff */
[----:B------:R-:W-:Y:S01]  /*108b0*/  LOP3.LUT R10, R14, 0xffff0000, RZ, 0xc0, !PT ;  /* 0xffff00000e0a7812 */ /* 0x000fe200078ec0ff */
        /* <DEDUP_REMOVED lines=16> */
.L_x_5961:
[----:B------:R-:W-:Y:S05]  /*109c0*/  BSYNC B0 ;  /* 0x0000000000007941 */ /* 0x000fea0003800000 */
.L_x_5960:
[----:B-----5:R2:W-:Y:S04]  /*109d0*/  STS.128 [R209+0x3800], R24 ;  /* 0x00380018d1007388 */ /* 0x0205e80000000c00 */
[----:B-1----:R2:W5:Y:S01]  /*109e0*/  LD.E.128 R4, desc[UR6][R40.64+0x100] ;  /* 0x0001000628047980 */ /* 0x002562000c101d00 */
[----:B------:R-:W-:Y:S01]  /*109f0*/  IADD3 R18, R18, 0x80, RZ ;  /* 0x0000008012127810 */ /* 0x000fe20007ffe0ff */
[----:B------:R-:W-:Y:S03]  /*10a00*/  BSSY B0, `(.L_x_5962) ;  /* 0x0000057000007945 */ /* 0x000fe60003800000 */
[----:B------:R-:W-:-:S13]  /*10a10*/  ISETP.GE.AND P0, PT, R18, R17, PT ;  /* 0x000000111200720c */ /* 0x000fda0003f06270 */
[----:B------:R-:W-:Y:S05]  /*10a20*/  @P0 BRA `(.L_x_5963) ;  /* 0x0000000400500947 */ /* 0x000fea0003800000 */
[-C--:B------:R-:W-:Y:S01]  /*10a30*/  ISETP.GE.AND P0, PT, R18, R23.reuse, PT ;  /* 0x000000171200720c */ /* 0x080fe20003f06270 */
[----:B------:R-:W-:Y:S01]  /*10a40*/  IMAD.MOV.U32 R8, RZ, RZ, 0x30 ;  /* 0x00000030ff087424 */ /* 0x000fe200078e00ff */
[----:B------:R-:W-:Y:S01]  /*10a50*/  MOV R9, R23 ;  /* 0x0000001700097202 */ /* 0x000fe20000000f00 */
[----:B------:R-:W-:Y:S02]  /*10a60*/  IMAD.MOV.U32 R2, RZ, RZ, RZ ;  /* 0x000000ffff027224 */ /* 0x000fe400078e00ff */
[----:B------:R-:W-:-:S05]  /*10a70*/  IMAD R8, R23, R8, 0x80 ;  /* 0x0000008017087424 */ /* 0x000fca00078e0208 */
        /* <DEDUP_REMOVED lines=8> */
[----:B------:R-:W3:Y:S03]  /*10b00*/  LD.E.128 R8, desc[UR6][R8.64+0x100] ;  /* 0x0001000608087980 */ /* 0x000ee6000c101d00 */
[----:B------:R-:W-:Y:S02]  /*10b10*/  LEA.HI.X R13, R13, R35, R2, 0x1, P1 ;  /* 0x000000230d0d7211 */ /* 0x000fe400008f0c02 */
[----:B------:R-:W-:Y:S01]  /*10b20*/  MOV R2, RZ ;  /* 0x000000ff00027202 */ /* 0x000fe20000000f00 */
[----:B------:R-:W-:-:S03]  /*10b30*/  @P0 IMAD.MOV R2, RZ, RZ, -R23 ;  /* 0x000000ffff020224 */ /* 0x000fc600078e0a17 */
[----:B------:R-:W3:Y:S02]  /*10b40*/  LD.E.128 R12, desc[UR6][R12.64] ;  /* 0x000000060c0c7980 */ /* 0x000ee4000c101d00 */
[----:B------:R-:W-:-:S04]  /*10b50*/  IADD3 R3, P1, R2, R3, RZ ;  /* 0x0000000302037210 */ /* 0x000fc80007f3e0ff */
[----:B------:R-:W-:Y:S02]  /*10b60*/  LEA.HI.X.SX32 R2, R2, R43, 0x1, P1 ;  /* 0x0000002b02027211 */ /* 0x000fe400008f0eff */
[----:B--2---:R-:W-:-:S04]  /*10b70*/  LEA R24, P1, R3, R36, 0x1 ;  /* 0x0000002403187211 */ /* 0x004fc800078208ff */
[----:B------:R-:W-:-:S06]  /*10b80*/  LEA.HI.X R25, R3, R37, R2, 0x1, P1 ;  /* 0x0000002503197211 */ /* 0x000fcc00008f0c02 */
[----:B------:R-:W2:Y:S01]  /*10b90*/  LD.E.128 R24, desc[UR6][R24.64] ;  /* 0x0000000618187980 */ /* 0x000ea2000c101d00 */
[C---:B-----5:R-:W-:Y:S01]  /*10ba0*/  LOP3.LUT R2, R5.reuse, 0xffff0000, RZ, 0xc0, !PT ;  /* 0xffff000005027812 */ /* 0x060fe200078ec0ff */
[----:B------:R-:W-:Y:S01]  /*10bb0*/  IMAD.U32 R19, R5, 0x10000, RZ ;  /* 0x0001000005137824 */ /* 0x000fe200078e00ff */
[C---:B------:R-:W-:Y:S01]  /*10bc0*/  SHF.L.U32 R17, R4.reuse, 0x10, RZ ;  /* 0x0000001004117819 */ /* 0x040fe200000006ff */
[C---:B----4-:R-:W-:Y:S01]  /*10bd0*/  IMAD.U32 R28, R7.reuse, 0x10000, RZ ;  /* 0x00010000071c7824 */ /* 0x050fe200078e00ff */
[----:B------:R-:W-:Y:S02]  /*10be0*/  LOP3.LUT R3, R4, 0xffff0000, RZ, 0xc0, !PT ;  /* 0xffff000004037812 */ /* 0x000fe400078ec0ff */
[C---:B------:R-:W-:Y:S02]  /*10bf0*/  SHF.L.U32 R18, R6.reuse, 0x10, RZ ;  /* 0x0000001006127819 */ /* 0x040fe400000006ff */
[----:B------:R-:W-:Y:S02]  /*10c00*/  LOP3.LUT R5, R6, 0xffff0000, RZ, 0xc0, !PT ;  /* 0xffff000006057812 */ /* 0x000fe400078ec0ff */
[----:B------:R-:W-:Y:S01]  /*10c10*/  LOP3.LUT R4, R7, 0xffff0000, RZ, 0xc0, !PT ;  /* 0xffff000007047812 */ /* 0x000fe200078ec0ff */
[C---:B---3--:R-:W-:Y:S01]  /*10c20*/  IMAD.U32 R6, R9.reuse, 0x10000, RZ ;  /* 0x0001000009067824 */ /* 0x048fe200078e00ff */
[----:B------:R-:W-:-:S02]  /*10c30*/  LOP3.LUT R30, R9, 0xffff0000, RZ, 0xc0, !PT ;  /* 0xffff0000091e7812 */ /* 0x000fc400078ec0ff */
[C---:B------:R-:W-:Y:S02]  /*10c40*/  SHF.L.U32 R23, R8.reuse, 0x10, RZ ;  /* 0x0000001008177819 */ /* 0x040fe400000006ff */
[----:B------:R-:W-:Y:S01]  /*10c50*/  LOP3.LUT R7, R8, 0xffff0000, RZ, 0xc0, !PT ;  /* 0xffff000008077812 */ /* 0x000fe200078ec0ff */
[C---:B------:R-:W-:Y:S01]  /*10c60*/  IMAD.U32 R8, R11.reuse, 0x10000, RZ ;  /* 0x000100000b087824 */ /* 0x040fe200078e00ff */
[C---:B------:R-:W-:Y:S02]  /*10c70*/  SHF.L.U32 R29, R10.reuse, 0x10, RZ ;  /* 0x000000100a1d7819 */ /* 0x040fe400000006ff */
[----:B------:R-:W-:Y:S02]  /*10c80*/  LOP3.LUT R9, R10, 0xffff0000, RZ, 0xc0, !PT ;  /* 0xffff00000a097812 */ /* 0x000fe400078ec0ff */
[----:B------:R-:W-:Y:S01]  /*10c90*/  LOP3.LUT R31, R11, 0xffff0000, RZ, 0xc0, !PT ;  /* 0xffff00000b1f7812 */ /* 0x000fe200078ec0ff */
[----:B------:R-:W-:Y:S01]  /*10ca0*/  IMAD.U32 R11, R13, 0x10000, RZ ;  /* 0x000100000d0b7824 */ /* 0x000fe200078e00ff */
[----:B------:R-:W-:-:S02]  /*10cb0*/  SHF.L.U32 R32, R12, 0x10, RZ ;  /* 0x000000100c207819 */ /* 0x000fc400000006ff */
[----:B------:R-:W-:Y:S01]  /*10cc0*/  LOP3.LUT R10, R12, 0xffff0000, RZ, 0xc0, !PT ;  /* 0xffff00000c0a7812 */ /* 0x000fe200078ec0ff */
[----:B------:R-:W-:Y:S01]  /*10cd0*/  @!P0 FADD.FTZ R11, -R11, -RZ ;  /* 0x800000ff0b0b8221 */ /* 0x000fe20000010100 */
        /* <DEDUP_REMOVED lines=10> */
[----:B------:R-:W-:Y:S01]  /*10d80*/  @!P0 FADD.FTZ R33, -R33, -RZ ;  /* 0x800000ff21218221 */ /* 0x000fe20000010100 */
[----:B------:R-:W-:Y:S01]  /*10d90*/  @!P0 FADD.FTZ R14, -R14, -RZ ;  /* 0x800000ff0e0e8221 */ /* 0x000fe20000010100 */
[----:B------:R-:W-:Y:S01]  /*10da0*/  FMUL.FTZ R12, R9, R12 ;  /* 0x0000000c090c7220 */ /* 0x000fe20000410000 */
[C---:B--2---:R-:W-:Y:S01]  /*10db0*/  SHF.L.U32 R9, R24.reuse, 0x10, RZ ;  /* 0x0000001018097819 */ /* 0x044fe200000006ff */
[----:B------:R-:W-:Y:S01]  /*10dc0*/  FMUL.FTZ R32, R23, R32 ;  /* 0x0000002017207220 */ /* 0x000fe20000410000 */
        /* <DEDUP_REMOVED lines=10> */
[C---:B------:R-:W-:Y:S01]  /*10e70*/  LOP3.LUT R26, R27.reuse, 0xffff0000, RZ, 0xc0, !PT ;  /* 0xffff00001b1a7812 */ /* 0x040fe200078ec0ff */
[----:B------:R-:W-:-:S02]  /*10e80*/  IMAD.U32 R11, R27, 0x10000, RZ ;  /* 0x000100001b0b7824 */ /* 0x000fc400078e00ff */
        /* <DEDUP_REMOVED lines=14> */
.L_x_5963:
[----:B------:R-:W-:Y:S05]  /*10f70*/  BSYNC B0 ;  /* 0x0000000000007941 */ /* 0x000fea0003800000 */
.L_x_5962:
[----:B-----5:R1:W-:Y:S01]  /*10f80*/  STS.128 [R209+0x5800], R4 ;  /* 0x00580004d1007388 */ /* 0x0203e20000000c00 */
[----:B------:R-:W-:Y:S05]  /*10f90*/  BRA `(.L_x_5927) ;  /* 0x0000000000a07947 */ /* 0x000fea0003800000 */
.L_x_5901:
        /* <DEDUP_REMOVED lines=8> */
[C---:B----45:R-:W-:Y:S02]  /*11020*/  @!P6 LEA R8, P2, R164.reuse, R170, 0x1 ;  /* 0x000000aaa408e211 */ /* 0x070fe400078408ff */
[-C--:B------:R-:W-:Y:S02]  /*11030*/  @!P5 IADD3 R7, P1, R5, R164.reuse, RZ ;  /* 0x000000a40507d210 */ /* 0x080fe40007f3e0ff */
[----:B------:R-:W-:Y:S01]  /*11040*/  @!P3 IMAD.MOV.U32 R10, RZ, RZ, R164 ;  /* 0x000000ffff0ab224 */ /* 0x000fe200078e00a4 */
[--C-:B------:R-:W-:Y:S01]  /*11050*/  @!P6 LEA.HI.X R9, R164, R171, R167.reuse, 0x1, P2 ;  /* 0x000000aba409e211 */ /* 0x100fe200010f0ca7 */
[--C-:B------:R-:W-:Y:S01]  /*11060*/  @!P3 IMAD.MOV.U32 R11, RZ, RZ, R167.reuse ;  /* 0x000000ffff0bb224 */ /* 0x100fe200078e00a7 */
[C---:B------:R-:W-:Y:S01]  /*11070*/  @!P4 LEA R5, P0, R168.reuse, R164, 0x5 ;  /* 0x000000a4a805c211 */ /* 0x040fe200078028ff */
[----:B------:R-:W-:Y:S01]  /*11080*/  @!P5 IMAD.X R3, R3, 0x1, R167, P1 ;  /* 0x000000010303d824 */ /* 0x000fe200008e06a7 */
[-C--:B------:R-:W-:Y:S01]  /*11090*/  @!P5 LEA R6, P1, R7, R170.reuse, 0x1 ;  /* 0x000000aa0706d211 */ /* 0x080fe200078208ff */
[----:B------:R-:W-:Y:S01]  /*110a0*/  @!P3 IMAD R2, R169, 0x30, RZ ;  /* 0x00000030a902b824 */ /* 0x000fe200078e02ff */
[C---:B------:R-:W-:Y:S01]  /*110b0*/  @!P4 LEA.HI.X R166, R168.reuse, R167, R169, 0x5, P0 ;  /* 0x000000a7a8a6c211 */ /* 0x040fe200000f2ca9 */
[----:B------:R-:W-:Y:S01]  /*110c0*/  @!P3 IMAD.WIDE.U32 R10, R168, 0x30, R10 ;  /* 0x00000030a80ab825 */ /* 0x000fe200078e000a */
[-C--:B------:R-:W-:Y:S01]  /*110d0*/  @!P5 LEA.HI.X R7, R7, R171.reuse, R3, 0x1, P1 ;  /* 0x000000ab0707d211 */ /* 0x080fe200008f0c03 */
[----:B------:R-:W-:Y:S01]  /*110e0*/  @!PT LDS RZ, [RZ] ;  /* 0x00000000fffff984 */ /* 0x000fe20000000800 */
[----:B------:R-:W-:Y:S01]  /*110f0*/  @!PT LDS RZ, [RZ] ;  /* 0x00000000fffff984 */ /* 0x000fe20000000800 */
[----:B------:R-:W-:Y:S01]  /*11100*/  @!PT LDS RZ, [RZ] ;  /* 0x00000000fffff984 */ /* 0x000fe20000000800 */
[----:B------:R1:W-:Y:S01]  /*11110*/  @!P6 LDGSTS.E.BYPASS.LTC128B.128 [R209], desc[UR6][R8.64] ;  /* 0x0000000008d1efae */ /* 0x0003e2000b901d46 */
[-C--:B------:R-:W-:Y:S01]  /*11120*/  @!P4 LEA R4, P1, R5, R170.reuse, 0x1 ;  /* 0x000000aa0504c211 */ /* 0x080fe200078208ff */
[----:B------:R-:W-:Y:S01]  /*11130*/  @!P3 IMAD.IADD R3, R11, 0x1, R2 ;  /* 0x000000010b03b824 */ /* 0x000fe200078e0202 */
[----:B------:R-:W-:Y:S01]  /*11140*/  @!P3 LEA R2, P0, R10, R170, 0x1 ;  /* 0x000000aa0a02b211 */ /* 0x000fe200078008ff */
[----:B------:R1:W-:Y:S01]  /*11150*/  @!P6 LDGSTS.E.BYPASS.LTC128B.128 [R209+0x2000], desc[UR6][R8.64+0x80] ;  /* 0x0200008008d1efae */ /* 0x0003e2000b901d46 */
[----:B------:R-:W-:-:S02]  /*11160*/  @!P4 LEA.HI.X R5, R5, R171, R166, 0x1, P1 ;  /* 0x000000ab0505c211 */ /* 0x000fc400008f0ca6 */
[----:B------:R-:W-:Y:S01]  /*11170*/  @!P3 LEA.HI.X R3, R10, R171, R3, 0x1, P0 ;  /* 0x000000ab0a03b211 */ /* 0x000fe200000f0c03 */
[----:B------:R1:W-:Y:S04]  /*11180*/  @!P6 LDGSTS.E.BYPASS.LTC128B.128 [R209+0x4000], desc[UR6][R8.64+0x100] ;  /* 0x0400010008d1efae */ /* 0x0003e8000b901d46 */
        /* <DEDUP_REMOVED lines=9> */
.L_x_5927:
[----:B------:R-:W-:Y:S05]  /*11220*/  BSYNC B2 ;  /* 0x0000000000027941 */ /* 0x000fea0003800000 */
.L_x_5900:
[----:B------:R-:W-:Y:S01]  /*11230*/  VIADD R214, R138, 0xffffffff ;  /* 0xffffffff8ad67836 */ /* 0x000fe20000000000 */
[----:B-1----:R-:W-:Y:S01]  /*11240*/  SHF.R.S32.HI R5, RZ, 0x4, R78 ;  /* 0x00000004ff057819 */ /* 0x002fe2000001144e */
[----:B------:R-:W-:Y:S02]  /*11250*/  IMAD.SHL.U32 R193, R162, 0x8, RZ ;  /* 0x00000008a2c17824 */ /* 0x000fe400078e00ff */
[----:B------:R-:W-:Y:S01]  /*11260*/  IMAD.SHL.U32 R2, R214, 0x40, RZ ;  /* 0x00000040d6027824 */ /* 0x000fe200078e00ff */
[----:B------:R-:W-:Y:S01]  /*11270*/  LEA.HI R78, R78, R5, RZ, 0x1 ;  /* 0x000000054e4e7211 */ /* 0x000fe200078f08ff */
[----:B------:R-:W-:Y:S02]  /*11280*/  IMAD.SHL.U32 R77, R77, 0x40, RZ ;  /* 0x000000404d4d7824 */ /* 0x000fe400078e00ff */
[----:B------:R-:W-:Y:S01]  /*11290*/  IMAD.IADD R3, R69, 0x1, -R2 ;  /* 0x0000000145037824 */ /* 0x000fe200078e0a02 */
[----:B------:R-:W-:-:S04]  /*112a0*/  LOP3.LUT R78, R78, 0xfffffffe, RZ, 0xc0, !PT ;  /* 0xfffffffe4e4e7812 */ /* 0x000fc800078ec0ff */
[-C--:B------:R-:W-:Y:S01]  /*112b0*/  ISETP.GE.AND P6, PT, R0, R3.reuse, PT ;  /* 0x000000030000720c */ /* 0x080fe20003fc6270 */
[----:B------:R-:W-:Y:S01]  /*112c0*/  IMAD.IADD R78, R5, 0x1, -R78 ;  /* 0x00000001054e7824 */ /* 0x000fe200078e0a4e */
[-C--:B------:R-:W-:Y:S02]  /*112d0*/  ISETP.GE.AND P5, PT, R16, R3.reuse, PT ;  /* 0x000000031000720c */ /* 0x080fe40003fa6270 */
[-C--:B------:R-:W-:Y:S02]  /*112e0*/  ISETP.GE.AND P1, PT, R162, R3.reuse, PT ;  /* 0x00000003a200720c */ /* 0x080fe40003f26270 */
[-C--:B------:R-:W-:Y:S02]  /*112f0*/  ISETP.GE.AND P4, PT, R22, R3.reuse, PT ;  /* 0x000000031600720c */ /* 0x080fe40003f86270 */
[-C--:B------:R-:W-:Y:S02]  /*11300*/  ISETP.GE.AND P3, PT, R0, R3.reuse, PT ;  /* 0x000000030000720c */ /* 0x080fe40003f66270 */
[----:B------:R-:W-:-:S03]  /*11310*/  ISETP.GE.AND P2, PT, R16, R3, PT ;  /* 0x000000031000720c */ /* 0x000fc60003f46270 */
[----:B------:R-:W-:-:S04]  /*11320*/  @!P6 LEA R6, P0, R75, R200, 0x1 ;  /* 0x000000c84b06e211 */ /* 0x000fc800078008ff */
[-C--:B------:R-:W-:Y:S01]  /*11330*/  @!P6 LEA.HI.X R7, R75, R201.reuse, R76, 0x1, P0 ;  /* 0x000000c94b07e211 */ /* 0x080fe200000f0c4c */
[----:B------:R-:W-:Y:S01]  /*11340*/  @!PT LDS RZ, [RZ] ;  /* 0x00000000fffff984 */ /* 0x000fe20000000800 */
[----:B------:R-:W-:Y:S01]  /*11350*/  @!PT LDS RZ, [RZ] ;  /* 0x00000000fffff984 */ /* 0x000fe20000000800 */
[----:B------:R-:W-:Y:S01]  /*11360*/  @!PT LDS RZ, [RZ] ;  /* 0x00000000fffff984 */ /* 0x000fe20000000800 */
[----:B------:R-:W-:Y:S01]  /*11370*/  @!P1 LDGSTS.E.BYPASS.LTC128B.128 [R209+0x6000], desc[UR6][R200.64] ;  /* 0x06000000c8d19fae */ /* 0x000fe2000b901d46 */
[C---:B--2---:R-:W-:Y:S01]  /*11380*/  @!P5 LEA R10, P0, R134.reuse, R200, 0x6 ;  /* 0x000000c8860ad211 */ /* 0x044fe200078030ff */
[----:B------:R-:W-:Y:S02]  /*11390*/  @!P4 IMAD R0, R135, 0x60, RZ ;  /* 0x000000608700c824 */ /* 0x000fe400078e02ff */
[C---:B------:R-:W-:Y:S01]  /*113a0*/  @!P4 IMAD.WIDE.U32 R8, R134.reuse, 0x60, R200 ;  /* 0x000000608608c825 */ /* 0x040fe200078e00c8 */
[----:B------:R-:W-:Y:S01]  /*113b0*/  @!P1 LDGSTS.E.BYPASS.LTC128B.128 [R209+0x8000], desc[UR6][R200.64+0x80] ;  /* 0x08000080c8d19fae */ /* 0x000fe2000b901d46 */
[----:B------:R-:W-:Y:S02]  /*113c0*/  @!P5 LEA.HI.X R11, R134, R201, R135, 0x6, P0 ;  /* 0x000000c9860bd211 */ /* 0x000fe400000f3487 */
[----:B---3--:R-:W-:Y:S01]  /*113d0*/  @!P4 IMAD.IADD R13, R0, 0x1, R9 ;  /* 0x00000001000dc824 */ /* 0x008fe200078e0209 */
[----:B------:R-:W-:Y:S01]  /*113e0*/  @!P1 LDGSTS.E.BYPASS.LTC128B.128 [R209+0xa000], desc[UR6][R200.64+0x100] ;  /* 0x0a000100c8d19fae */ /* 0x000fe2000b901d46 */
[----:B------:R-:W-:Y:S01]  /*113f0*/  @!P4 IMAD.MOV.U32 R12, RZ, RZ, R8 ;  /* 0x000000ffff0cc224 */ /* 0x000fe200078e0008 */
[-C--:B------:R-:W-:Y:S01]  /*11400*/  ISETP.GE.AND P1, PT, R22, R3.reuse, PT ;  /* 0x000000031600720c */ /* 0x080fe20003f26270 */
[----:B------:R-:W-:Y:S01]  /*11410*/  IMAD.SHL.U32 R0, R70, 0x40, RZ ;  /* 0x0000004046007824 */ /* 0x000fe200078e00ff */
[----:B------:R-:W-:Y:S01]  /*11420*/  @!P6 LDGSTS.E.BYPASS.LTC128B.128 [R209+0x6800], desc[UR6][R6.64] ;  /* 0x0680000006d1efae */ /* 0x000fe2000b901d46 */
[----:B------:R-:W-:Y:S01]  /*11430*/  ISETP.GE.AND P0, PT, R162, R3, PT ;  /* 0x00000003a200720c */ /* 0x000fe20003f06270 */
[----:B------:R-:W-:-:S02]  /*11440*/  IMAD.SHL.U32 R3, R78, 0x8, RZ ;  /* 0x000000084e037824 */ /* 0x000fc400078e00ff */
[----:B------:R-:W-:Y:S01]  /*11450*/  @!P6 LDGSTS.E.BYPASS.LTC128B.128 [R209+0x8800], desc[UR6][R6.64+0x80] ;  /* 0x0880008006d1efae */ /* 0x000fe2000b901d46 */
[----:B------:R-:W-:Y:S01]  /*11460*/  LOP3.LUT R4, R0, 0x1c0, RZ, 0xc0, !PT ;  /* 0x000001c000047812 */ /* 0x000fe200078ec0ff */
[----:B------:R-:W-:Y:S01]  /*11470*/  IMAD.SHL.U32 R22, R74, 0x40, RZ ;  /* 0x000000404a167824 */ /* 0x000fe200078e00ff */
[----:B------:R-:W-:Y:S01]  /*11480*/  LOP3.LUT R0, R77, 0x1c0, RZ, 0xc0, !PT ;  /* 0x000001c04d007812 */ /* 0x000fe200078ec0ff */
[----:B------:R1:W-:Y:S01]  /*11490*/  @!P6 LDGSTS.E.BYPASS.LTC128B.128 [R209+0xa800], desc[UR6][R6.64+0x100] ;  /* 0x0a80010006d1efae */ /* 0x0003e2000b901d46 */
[----:B------:R-:W-:Y:S02]  /*114a0*/  LOP3.LUT R193, R4, 0x8, R193, 0xf8, !PT ;  /* 0x0000000804c17812 */ /* 0x000fe400078ef8c1 */
[----:B------:R-:W-:Y:S01]  /*114b0*/  SHF.R.U32.HI R4, RZ, 0x3, R4 ;  /* 0x00000003ff047819 */ /* 0x000fe20000011604 */
[----:B------:R-:W-:Y:S01]  /*114c0*/  @!P5 LDGSTS.E.BYPASS.LTC128B.128 [R209+0x7000], desc[UR6][R10.64] ;  /* 0x070000000ad1dfae */ /* 0x000fe2000b901d46 */
[----:B------:R-:W-:Y:S01]  /*114d0*/  @!P1 IMAD R8, R137, 0x60, RZ ;  /* 0x0000006089089824 */ /* 0x000fe200078e02ff */
[----:B------:R-:W-:-:S02]  /*114e0*/  LOP3.LUT R3, R0, 0x8, R3, 0xf8, !PT ;  /* 0x0000000800037812 */ /* 0x000fc400078ef803 */
[----:B------:R-:W-:Y:S01]  /*114f0*/  @!P5 LDGSTS.E.BYPASS.LTC128B.128 [R209+0x9000], desc[UR6][R10.64+0x80] ;  /* 0x090000800ad1dfae */ /* 0x000fe2000b901d46 */
[----:B------:R-:W-:Y:S02]  /*11500*/  LOP3.LUT R193, R193, R4, RZ, 0x3c, !PT ;  /* 0x00000004c1c17212 */ /* 0x000fe400078e3cff */
[----:B------:R-:W-:Y:S01]  /*11510*/  SHF.R.U32.HI R0, RZ, 0x3, R0 ;  /* 0x00000003ff007819 */ /* 0x000fe20000011600 */
[----:B------:R-:W-:Y:S01]  /*11520*/  @!P5 LDGSTS.E.BYPASS.LTC128B.128 [R209+0xb000], desc[UR6][R10.64+0x100] ;  /* 0x0b0001000ad1dfae */ /* 0x000fe2000b901d46 */
[----:B------:R-:W-:Y:S01]  /*11530*/  LOP3.LUT R22, R22, 0xfffffe00, RZ, 0xc0, !PT ;  /* 0xfffffe0016167812 */ /* 0x000fe200078ec0ff */
[----:B------:R-:W-:Y:S01]  /*11540*/  IMAD R193, R78, 0x200, R193 ;  /* 0x000002004ec17824 */ /* 0x000fe200078e02c1 */
[----:B------:R-:W-:Y:S01]  /*11550*/  LOP3.LUT R3, R3, R0, RZ, 0x3c, !PT ;  /* 0x0000000003037212 */ /* 0x000fe200078e3cff */
[----:B------:R-:W-:Y:S04]  /*11560*/  @!P4 LDGSTS.E.BYPASS.LTC128B.128 [R209+0x7800], desc[UR6][R12.64] ;  /* 0x078000000cd1cfae */ /* 0x000fe8000b901d46 */
[----:B------:R-:W-:Y:S04]  /*11570*/  @!P4 LDGSTS.E.BYPASS.LTC128B.128 [R209+0x9800], desc[UR6][R12.64+0x80] ;  /* 0x098000800cd1cfae */ /* 0x000fe8000b901d46 */
[----:B------:R2:W-:Y:S01]  /*11580*/  @!P4 LDGSTS.E.BYPASS.LTC128B.128 [R209+0xb800], desc[UR6][R12.64+0x100] ;  /* 0x0b8001000cd1cfae */ /* 0x0005e2000b901d46 */
[----:B------:R-:W-:Y:S01]  /*11590*/  @!P3 LEA R4, P4, R72, R202, 0x1 ;  /* 0x000000ca4804b211 */ /* 0x000fe200078808ff */
[----:B-1----:R-:W-:-:S02]  /*115a0*/  @!P1 IMAD.WIDE.U32 R6, R136, 0x60, R202 ;  /* 0x0000006088069825 */ /* 0x002fc400078e00ca */
[----:B------:R-:W0:Y:S01]  /*115b0*/  LDGDEPBAR ;  /* 0x00000000000079af */ /* 0x000e220000000000 */
[----:B------:R-:W-:Y:S01]  /*115c0*/  @!P3 LEA.HI.X R5, R72, R203, R73, 0x1, P4 ;  /* 0x000000cb4805b211 */ /* 0x000fe200020f0c49 */
[----:B------:R-:W-:Y:S02]  /*115d0*/  @!P1 IMAD.IADD R9, R8, 0x1, R7 ;  /* 0x0000000108099824 */ /* 0x000fe400078e0207 */
[----:B------:R-:W3:Y:S01]  /*115e0*/  LD.E R52, desc[UR6][R20.64+0x184] ;  /* 0x0001840614347980 */ /* 0x000ee2000c101900 */
[----:B------:R-:W-:Y:S01]  /*115f0*/  @!P1 IMAD.MOV.U32 R8, RZ, RZ, R6 ;  /* 0x000000ffff089224 */ /* 0x000fe200078e0006 */
[----:B------:R-:W-:Y:S02]  /*11600*/  @!P2 LEA R6, P4, R136, R202, 0x6 ;  /* 0x000000ca8806a211 */ /* 0x000fe400078830ff */
[----:B------:R-:W5:Y:S01]  /*11610*/  LD.E R23, desc[UR6][R20.64+0x188] ;  /* 0x0001880614177980 */ /* 0x000f62000c101900 */
[----:B------:R-:W-:-:S04]  /*11620*/  DEPBAR.LE SB0, 0x0 ;  /* 0x000080000000791a */ /* 0x000fc80000000000 */
[----:B------:R-:W-:Y:S01]  /*11630*/  BAR.SYNC.DEFER_BLOCKING 0x0 ;  /* 0x0000000000007b1d */ /* 0x000fe20000010000 */
[----:B------:R-:W-:Y:S01]  /*11640*/  IMAD R194, R68, 0x400, R22 ;  /* 0x0000040044c27824 */ /* 0x000fe200078e0216 */
[----:B------:R-:W-:-:S03]  /*11650*/  @!P2 LEA.HI.X R7, R136, R203, R137, 0x6, P4 ;  /* 0x000000cb8807a211 */ /* 0x000fc600020f3489 */
[----:B------:R-:W-:Y:S01]  /*11660*/  IMAD.IADD R194, R3, 0x1, R194 ;  /* 0x0000000103c27824 */ /* 0x000fe200078e02c2 */
[----:B------:R-:W-:-:S04]  /*11670*/  LEA R193, R193, UR4, 0x1 ;  /* 0x00000004c1c17c11 */ /* 0x000fc8000f8e08ff */
        /* <DEDUP_REMOVED lines=38> */
[----:B--2---:R-:W2:Y:S01]  /*118e0*/  LDSM.16.M88.4 R12, [R193+0x6000] ;  /* 0x00600000c10c783b */ /* 0x004ea20000000200 */
[----:B------:R-:W-:-:S03]  /*118f0*/  R2P PR, R70, 0x6 ;  /* 0x0000000646007804 */ /* 0x000fc60000000000 */
[----:B-1----:R-:W1:Y:S04]  /*11900*/  LDSM.16.M88.4 R4, [R193+0x6800] ;  /* 0x00680000c104783b */ /* 0x002e680000000200 */
[----:B------:R-:W1:Y:S01]  /*11910*/  LDSM.16.M88.4 R84, [R193+0x7000] ;  /* 0x00700000c154783b */ /* 0x000e620000000200 */
[----:B------:R-:W-:-:S03]  /*11920*/  VIADD R0, R193, 0x6000 ;  /* 0x00006000c1007836 */ /* 0x000fc60000000000 */
[----:B----4-:R-:W4:Y:S01]  /*11930*/  LDSM.16.M88.4 R28, [R193+0x7800] ;  /* 0x00780000c11c783b */ /* 0x010f220000000200 */
[----:B------:R-:W-:Y:S02]  /*11940*/  VIADD R191, R193, 0x6020 ;  /* 0x00006020c1bf7836 */ /* 0x000fe40000000000 */
[----:B------:R-:W-:Y:S01]  /*11950*/  IMAD R192, R57, 0x2, R194 ;  /* 0x0000000239c07824 */ /* 0x000fe200078e02c2 */
[----:B------:R-:W0:Y:S01]  /*11960*/  LDGDEPBAR ;  /* 0x00000000000079af */ /* 0x000e220000000000 */
[----:B------:R-:W-:-:S03]  /*11970*/  @P1 VIADD R191, R0, 0xffffffe0 ;  /* 0xffffffe000bf1836 */ /* 0x000fc60000000000 */
[----:B------:R-:W-:Y:S04]  /*11980*/  LDSM.16.M88.4 R44, [R192] ;  /* 0x00000000c02c783b */ /* 0x000fe80000000200 */
[----:B------:R-:W4:Y:S01]  /*11990*/  LDSM.16.M88.4 R24, [R191] ;  /* 0x00000000bf18783b */ /* 0x000f220000000200 */
[----:B------:R-:W-:-:S03]  /*119a0*/  IMAD.MOV.U32 R0, RZ, RZ, 0x40 ;  /* 0x00000040ff007424 */ /* 0x000fc600078e00ff */
[----:B------:R-:W4:Y:S04]  /*119b0*/  LDSM.16.M88.4 R64, [R191+0x800] ;  /* 0x00080000bf40783b */ /* 0x000f280000000200 */
[----:B------:R-:W4:Y:S01]  /*119c0*/  LDSM.16.M88.4 R60, [R191+0x1000] ;  /* 0x00100000bf3c783b */ /* 0x000f220000000200 */
[----:B------:R-:W-:Y:S01]  /*119d0*/  SEL R0, R0, 0xffffffc0, !P2 ;  /* 0xffffffc000007807 */ /* 0x000fe20005000000 */
[----:B------:R-:W-:Y:S02]  /*119e0*/  IMAD R190, R55, 0x2, R194 ;  /* 0x0000000237be7824 */ /* 0x000fe400078e02c2 */
[----:B------:R-:W4:Y:S01]  /*119f0*/  LDSM.16.M88.4 R48, [R191+0x1800] ;  /* 0x00180000bf30783b */ /* 0x000f220000000200 */
[----:B--2---:R-:W-:Y:S01]  /*11a00*/  HMMA.16816.F32.BF16 R16, R76, R12, RZ ;  /* 0x0000000c4c10723c */ /* 0x004fe200000418ff */
[----:B------:R-:W-:-:S02]  /*11a10*/  IMAD.IADD R188, R193, 0x1, R0 ;  /* 0x00000001c1bc7824 */ /* 0x000fc400078e0200 */
[----:B------:R-:W-:Y:S03]  /*11a20*/  LDSM.16.M88.4 R40, [R190] ;  /* 0x00000000be28783b */ /* 0x000fe60000000200 */
[C---:B------:R-:W-:Y:S01]  /*11a30*/  HMMA.16816.F32.BF16 R12, R76.reuse, R14, RZ ;  /* 0x0000000e4c0c723c */ /* 0x040fe200000418ff */
[----:B------:R-:W2:Y:S04]  /*11a40*/  LDSM.16.M88.4 R36, [R188+0x6000] ;  /* 0x00600000bc24783b */ /* 0x000ea80000000200 */
[----:B------:R-:W2:Y:S01]  /*11a50*/  LDSM.16.M88.4 R32, [R188+0x6800] ;  /* 0x00680000bc20783b */ /* 0x000ea20000000200 */
[C---:B-1----:R-:W-:Y:S06]  /*11a60*/  HMMA.16816.F32.BF16 R8, R76.reuse, R4, RZ ;  /* 0x000000044c08723c */ /* 0x042fec00000418ff */
[C---:B------:R-:W-:Y:S06]  /*11a70*/  HMMA.16816.F32.BF16 R88, R76.reuse, R84, RZ ;  /* 0x000000544c58723c */ /* 0x040fec00000418ff */
[C---:B------:R-:W-:Y:S06]  /*11a80*/  HMMA.16816.F32.BF16 R4, R76.reuse, R6, RZ ;  /* 0x000000064c04723c */ /* 0x040fec00000418ff */
[C---:B------:R-:W-:Y:S06]  /*11a90*/  HMMA.16816.F32.BF16 R84, R76.reuse, R86, RZ ;  /* 0x000000564c54723c */ /* 0x040fec00000418ff */
[C---:B----4-:R-:W-:Y:S06]  /*11aa0*/  HMMA.16816.F32.BF16 R80, R76.reuse, R28, RZ ;  /* 0x0000001c4c50723c */ /* 0x050fec00000418ff */
[----:B------:R-:W-:Y:S01]  /*11ab0*/  HMMA.16816.F32.BF16 R76, R76, R30, RZ ;  /* 0x0000001e4c4c723c */ /* 0x000fe200000418ff */
[----:B------:R-:W1:Y:S01]  /*11ac0*/  LDSM.16.M88.4 R28, [R188+0x7000] ;  /* 0x00700000bc1c783b */ /* 0x000e620000000200 */
[----:B------:R-:W-:-:S04]  /*11ad0*/  IMAD R189, R55, 0x2, R192 ;  /* 0x0000000237bd7824 */ /* 0x000fc800078e02c0 */
[C---:B------:R-:W-:Y:S01]  /*11ae0*/  HMMA.16816.F32.BF16 R16, R44.reuse, R24, R16 ;  /* 0x000000182c10723c */ /* 0x040fe20000041810 */
[----:B------:R-:W-:Y:S01]  /*11af0*/  IMAD.IADD R184, R0, 0x1, R191 ;  /* 0x0000000100b87824 */ /* 0x000fe200078e02bf */
[----:B------:R-:W-:Y:S04]  /*11b00*/  LDSM.16.M88.4 R72, [R189] ;  /* 0x00000000bd48783b */ /* 0x000fe80000000200 */
[C---:B------:R-:W-:Y:S01]  /*11b10*/  HMMA.16816.F32.BF16 R12, R44.reuse, R26, R12 ;  /* 0x0000001a2c0c723c */ /* 0x040fe2000004180c */
[----:B------:R-:W4:Y:S05]  /*11b20*/  LDSM.16.M88.4 R24, [R188+0x7800] ;  /* 0x00780000bc18783b */ /* 0x000f2a0000000200 */
[C---:B------:R-:W-:Y:S06]  /*11b30*/  HMMA.16816.F32.BF16 R8, R44.reuse, R64, R8 ;  /* 0x000000402c08723c */ /* 0x040fec0000041808 */
[C---:B------:R-:W-:Y:S01]  /*11b40*/  HMMA.16816.F32.BF16 R4, R44.reuse, R66, R4 ;  /* 0x000000422c04723c */ /* 0x040fe20000041804 */
[----:B------:R-:W4:Y:S05]  /*11b50*/  LDSM.16.M88.4 R64, [R184] ;  /* 0x00000000b840783b */ /* 0x000f2a0000000200 */
[C---:B------:R-:W-:Y:S06]  /*11b60*/  HMMA.16816.F32.BF16 R88, R44.reuse, R60, R88 ;  /* 0x0000003c2c58723c */ /* 0x040fec0000041858 */
[C---:B------:R-:W-:Y:S01]  /*11b70*/  HMMA.16816.F32.BF16 R84, R44.reuse, R62, R84 ;  /* 0x0000003e2c54723c */ /* 0x040fe20000041854 */
[----:B------:R-:W3:Y:S05]  /*11b80*/  LDSM.16.M88.4 R60, [R184+0x800] ;  /* 0x00080000b83c783b */ /* 0x000eea0000000200 */
[C---:B------:R-:W-:Y:S06]  /*11b90*/  HMMA.16816.F32.BF16 R80, R44.reuse, R48, R80 ;  /* 0x000000302c50723c */ /* 0x040fec0000041850 */
        /* <DEDUP_REMOVED lines=12> */
[C---:B----4-:R-:W-:Y:S06]  /*11c60*/  HMMA.16816.F32.BF16 R80, R40.reuse, R24, R80 ;  /* 0x000000182850723c */ /* 0x050fec0000041850 */
[----:B------:R-:W-:Y:S01]  /*11c70*/  HMMA.16816.F32.BF16 R76, R40, R26, R76 ;  /* 0x0000001a284c723c */ /* 0x000fe2000004184c */
[----:B------:R-:W2:Y:S04]  /*11c80*/  LDSM.16.M88.4 R24, [R193+0x9000] ;  /* 0x00900000c118783b */ /* 0x000ea80000000200 */
[----:B------:R-:W4:Y:S01]  /*11c90*/  LDSM.16.M88.4 R40, [R193+0x9800] ;  /* 0x00980000c128783b */ /* 0x000f220000000200 */
[C---:B------:R-:W-:Y:S06]  /*11ca0*/  HMMA.16816.F32.BF16 R16, R72.reuse, R64, R16 ;  /* 0x000000404810723c */ /* 0x040fec0000041810 */
[C---:B------:R-:W-:Y:S01]  /*11cb0*/  HMMA.16816.F32.BF16 R12, R72.reuse, R66, R12 ;  /* 0x00000042480c723c */ /* 0x040fe2000004180c */
[----:B------:R-:W-:Y:S05]  /*11cc0*/  LDSM.16.M88.4 R64, [R190+0x2000] ;  /* 0x00200000be40783b */ /* 0x000fea0000000200 */
[C---:B---3--:R-:W-:Y:S06]  /*11cd0*/  HMMA.16816.F32.BF16 R8, R72.reuse, R60, R8 ;  /* 0x0000003c4808723c */ /* 0x048fec0000041808 */
[C---:B------:R-:W-:Y:S01]  /*11ce0*/  HMMA.16816.F32.BF16 R4, R72.reuse, R62, R4 ;  /* 0x0000003e4804723c */ /* 0x040fe20000041804 */
[----:B------:R-:W-:Y:S05]  /*11cf0*/  LDSM.16.M88.4 R60, [R191+0x3000] ;  /* 0x00300000bf3c783b */ /* 0x000fea0000000200 */
[C---:B------:R-:W-:Y:S06]  /*11d00*/  HMMA.16816.F32.BF16 R88, R72.reuse, R48, R88 ;  /* 0x000000304858723c */ /* 0x040fec0000041858 */
[C---:B------:R-:W-:Y:S01]  /*11d10*/  HMMA.16816.F32.BF16 R84, R72.reuse, R50, R84 ;  /* 0x000000324854723c */ /* 0x040fe20000041854 */
[----:B------:R-:W-:Y:S05]  /*11d20*/  LDSM.16.M88.4 R48, [R192+0x2000] ;  /* 0x00200000c030783b */ /* 0x000fea0000000200 */
[C---:B-----5:R-:W-:Y:S06]  /*11d30*/  HMMA.16816.F32.BF16 R80, R72.reuse, R44, R80 ;  /* 0x0000002c4850723c */ /* 0x060fec0000041850 */
[----:B------:R-:W-:Y:S01]  /*11d40*/  HMMA.16816.F32.BF16 R76, R72, R46, R76 ;  /* 0x0000002e484c723c */ /* 0x000fe2000004184c */
[----:B------:R-:W3:Y:S04]  /*11d50*/  LDSM.16.M88.4 R44, [R191+0x2000] ;  /* 0x00200000bf2c783b */ /* 0x000ee80000000200 */
[----:B------:R-:W-:Y:S01]  /*11d60*/  LDSM.16.M88.4 R72, [R184+0x2800] ;  /* 0x00280000b848783b */ /* 0x000fe20000000200 */
[C---:B-1----:R-:W-:Y:S06]  /*11d70*/  HMMA.16816.F32.BF16 R16, R32.reuse, R28, R16 ;  /* 0x0000001c2010723c */ /* 0x042fec0000041810 */
[C---:B------:R-:W-:Y:S01]  /*11d80*/  HMMA.16816.F32.BF16 R12, R32.reuse, R30, R12 ;  /* 0x0000001e200c723c */ /* 0x040fe2000004180c */
[----:B------:R-:W1:Y:S05]  /*11d90*/  LDSM.16.M88.4 R28, [R191+0x2800] ;  /* 0x00280000bf1c783b */ /* 0x000e6a0000000200 */
[C---:B------:R-:W-:Y:S06]  /*11da0*/  HMMA.16816.F32.BF16 R8, R32.reuse, R36, R8 ;  /* 0x000000242008723c */ /* 0x040fec0000041808 */
[C---:B------:R-:W-:Y:S01]  /*11db0*/  HMMA.16816.F32.BF16 R4, R32.reuse, R38, R4 ;  /* 0x000000262004723c */ /* 0x040fe20000041804 */
[----:B------:R-:W5:Y:S05]  /*11dc0*/  LDSM.16.M88.4 R36, [R191+0x3800] ;  /* 0x00380000bf24783b */ /* 0x000f6a0000000200 */
[C---:B--2---:R-:W-:Y:S06]  /*11dd0*/  HMMA.16816.F32.BF16 R88, R32.reuse, R24, R88 ;  /* 0x000000182058723c */ /* 0x044fec0000041858 */
[C---:B------:R-:W-:Y:S01]  /*11de0*/  HMMA.16816.F32.BF16 R84, R32.reuse, R26, R84 ;  /* 0x0000001a2054723c */ /* 0x040fe20000041854 */
[----:B------:R-:W2:Y:S05]  /*11df0*/  LDSM.16.M88.4 R24, [R188+0x8000] ;  /* 0x00800000bc18783b */ /* 0x000eaa0000000200 */
[C---:B----4-:R-:W-:Y:S06]  /*11e00*/  HMMA.16816.F32.BF16 R80, R32.reuse, R40, R80 ;  /* 0x000000282050723c */ /* 0x050fec0000041850 */
[----:B------:R-:W-:Y:S01]  /*11e10*/  HMMA.16816.F32.BF16 R76, R32, R42, R76 ;  /* 0x0000002a204c723c */ /* 0x000fe2000004184c */
[----:B------:R-:W4:Y:S04]  /*11e20*/  LDSM.16.M88.4 R32, [R188+0x8800] ;  /* 0x00880000bc20783b */ /* 0x000f280000000200 */
[----:B------:R-:W-:Y:S01]  /*11e30*/  LDSM.16.M88.4 R40, [R188+0x9000] ;  /* 0x00900000bc28783b */ /* 0x000fe20000000200 */
[C---:B---3--:R-:W-:Y:S06]  /*11e40*/  HMMA.16816.F32.BF16 R16, R48.reuse, R44, R16 ;  /* 0x0000002c3010723c */ /* 0x048fec0000041810 */
[C---:B------:R-:W-:Y:S01]  /*11e50*/  HMMA.16816.F32.BF16 R12, R48.reuse, R46, R12 ;  /* 0x0000002e300c723c */ /* 0x040fe2000004180c */
[----:B------:R-:W-:Y:S05]  /*11e60*/  LDSM.16.M88.4 R44, [R184+0x2000] ;  /* 0x00200000b82c783b */ /* 0x000fea0000000200 */
[C---:B-1----:R-:W-:Y:S06]  /*11e70*/  HMMA.16816.F32.BF16 R8, R48.reuse, R28, R8 ;  /* 0x0000001c3008723c */ /* 0x042fec0000041808 */
[C---:B------:R-:W-:Y:S01]  /*11e80*/  HMMA.16816.F32.BF16 R4, R48.reuse, R30, R4 ;  /* 0x0000001e3004723c */ /* 0x040fe20000041804 */
[----:B------:R-:W1:Y:S05]  /*11e90*/  LDSM.16.M88.4 R28, [R188+0x9800] ;  /* 0x00980000bc1c783b */ /* 0x000e6a0000000200 */
[C---:B------:R-:W-:Y:S06]  /*11ea0*/  HMMA.16816.F32.BF16 R88, R48.reuse, R60, R88 ;  /* 0x0000003c3058723c */ /* 0x040fec0000041858 */
[C---:B------:R-:W-:Y:S01]  /*11eb0*/  HMMA.16816.F32.BF16 R84, R48.reuse, R62, R84 ;  /* 0x0000003e3054723c */ /* 0x040fe20000041854 */
[----:B------:R-:W3:Y:S05]  /*11ec0*/  LDSM.16.M88.4 R60, [R189+0x2000] ;  /* 0x00200000bd3c783b */ /* 0x000eea0000000200 */
[----:B-----5:R-:W-:Y:S06]  /*11ed0*/  HMMA.16816.F32.BF16 R80, R48, R36, R80 ;  /* 0x000000243050723c */ /* 0x020fec0000041850 */
[C---:B--2---:R-:W-:Y:S06]  /*11ee0*/  HMMA.16816.F32.BF16 R16, R64.reuse, R24, R16 ;  /* 0x000000184010723c */ /* 0x044fec0000041810 */
[----:B------:R-:W-:Y:S01]  /*11ef0*/  HMMA.16816.F32.BF16 R12, R64, R26, R12 ;  /* 0x0000001a400c723c */ /* 0x000fe2000004180c */
[----:B------:R-:W2:Y:S05]  /*11f00*/  LDSM.16.M88.4 R24, [R184+0x3800] ;  /* 0x00380000b818783b */ /* 0x000eaa0000000200 */
[----:B------:R-:W-:Y:S01]  /*11f10*/  HMMA.16816.F32.BF16 R76, R48, R38, R76 ;  /* 0x00000026304c723c */ /* 0x000fe2000004184c */
[----:B------:R-:W5:Y:S04]  /*11f20*/  LDSM.16.M88.4 R36, [R184+0x3000] ;  /* 0x00300000b824783b */ /* 0x000f680000000200 */
[----:B------:R-:W-:Y:S01]  /*11f30*/  LDSM.16.M88.4 R48, [R194+0x4000] ;  /* 0x00400000c230783b */ /* 0x000fe20000000200 */
[C---:B----4-:R-:W-:Y:S06]  /*11f40*/  HMMA.16816.F32.BF16 R8, R64.reuse, R32, R8 ;  /* 0x000000204008723c */ /* 0x050fec0000041808 */
[C---:B------:R-:W-:Y:S01]  /*11f50*/  HMMA.16816.F32.BF16 R4, R64.reuse, R34, R4 ;  /* 0x000000224004723c */ /* 0x040fe20000041804 */
[----:B------:R-:W4:Y:S05]  /*11f60*/  LDSM.16.M88.4 R32, [R193+0xa000] ;  /* 0x00a00000c120783b */ /* 0x000f2a0000000200 */
[C---:B-1----:R-:W-:Y:S06]  /*11f70*/  HMMA.16816.F32.BF16 R80, R64.reuse, R28, R80 ;  /* 0x0000001c4050723c */ /* 0x042fec0000041850 */
[C---:B------:R-:W-:Y:S06]  /*11f80*/  HMMA.16816.F32.BF16 R88, R64.reuse, R40, R88 ;  /* 0x000000284058723c */ /* 0x040fec0000041858 */
[----:B------:R-:W-:Y:S01]  /*11f90*/  HMMA.16816.F32.BF16 R84, R64, R42, R84 ;  /* 0x0000002a4054723c */ /* 0x000fe20000041854 */
[----:B------:R-:W-:Y:S05]  /*11fa0*/  LDSM.16.M88.4 R40, [R193+0xb000] ;  /* 0x00b00000c128783b */ /* 0x000fea0000000200 */
[C---:B---3--:R-:W-:Y:S06]  /*11fb0*/  HMMA.16816.F32.BF16 R16, R60.reuse, R44, R16 ;  /* 0x0000002c3c10723c */ /* 0x048fec0000041810 */
[----:B------:R-:W-:Y:S01]  /*11fc0*/  HMMA.16816.F32.BF16 R12, R60, R46, R12 ;  /* 0x0000002e3c0c723c */ /* 0x000fe2000004180c */
[----:B------:R-:W1:Y:S05]  /*11fd0*/  LDSM.16.M88.4 R44, [R193+0xb800] ;  /* 0x00b80000c12c783b */ /* 0x000e6a0000000200 */
[----:B------:R-:W-:Y:S01]  /*11fe0*/  HMMA.16816.F32.BF16 R76, R64, R30, R76 ;  /* 0x0000001e404c723c */ /* 0x000fe2000004184c */
[----:B------:R-:W3:Y:S04]  /*11ff0*/  LDSM.16.M88.4 R28, [R193+0xa800] ;  /* 0x00a80000c11c783b */ /* 0x000ee80000000200 */
[----:B------:R-:W-:Y:S01]  /*12000*/  LDSM.16.M88.4 R64, [R192+0x4000] ;  /* 0x00400000c040783b */ /* 0x000fe20000000200 */
[C---:B--2---:R-:W-:Y:S06]  /*12010*/  HMMA.16816.F32.BF16 R80, R60.reuse, R24, R80 ;  /* 0x000000183c50723c */ /* 0x044fec0000041850 */
[C---:B------:R-:W-:Y:S06]  /*12020*/  HMMA.16816.F32.BF16 R8, R60.reuse, R72, R8 ;  /* 0x000000483c08723c */ /* 0x040fec0000041808 */
[C---:B------:R-:W-:Y:S06]  /*12030*/  HMMA.16816.F32.BF16 R4, R60.reuse, R74, R4 ;  /* 0x0000004a3c04723c */ /* 0x040fec0000041804 */
[C---:B-----5:R-:W-:Y:S06]  /*12040*/  HMMA.16816.F32.BF16 R88, R60.reuse, R36, R88 ;  /* 0x000000243c58723c */ /* 0x060fec0000041858 */
[----:B------:R-:W-:Y:S01]  /*12050*/  HMMA.16816.F32.BF16 R84, R60, R38, R84 ;  /* 0x000000263c54723c */ /* 0x000fe20000041854 */
[----:B------:R-:W2:Y:S05]  /*12060*/  LDSM.16.M88.4 R36, [R191+0x4000] ;  /* 0x00400000bf24783b */ /* 0x000eaa0000000200 */
[C---:B----4-:R-:W-:Y:S06]  /*12070*/  HMMA.16816.F32.BF16 R16, R48.reuse, R32, R16 ;  /* 0x000000203010723c */ /* 0x050fec0000041810 */
[----:B------:R-:W-:Y:S01]  /*12080*/  HMMA.16816.F32.BF16 R12, R48, R34, R12 ;  /* 0x00000022300c723c */ /* 0x000fe2000004180c */
[----:B------:R-:W4:Y:S05]  /*12090*/  LDSM.16.M88.4 R32, [R191+0x5800] ;  /* 0x00580000bf20783b */ /* 0x000f2a0000000200 */
[----:B------:R-:W-:Y:S01]  /*120a0*/  HMMA.16816.F32.BF16 R76, R60, R26, R76 ;  /* 0x0000001a3c4c723c */ /* 0x000fe2000004184c */
[----:B------:R-:W5:Y:S04]  /*120b0*/  LDSM.16.M88.4 R60, [R191+0x4800] ;  /* 0x00480000bf3c783b */ /* 0x000f680000000200 */
[----:B------:R-:W5:Y:S01]  /*120c0*/  LDSM.16.M88.4 R24, [R191+0x5000] ;  /* 0x00500000bf18783b */ /* 0x000f620000000200 */
[C---:B-1----:R-:W-:Y:S06]  /*120d0*/  HMMA.16816.F32.BF16 R80, R48.reuse, R44, R80 ;  /* 0x0000002c3050723c */ /* 0x042fec0000041850 */
[C---:B---3--:R-:W-:Y:S06]  /*120e0*/  HMMA.16816.F32.BF16 R8, R48.reuse, R28, R8 ;  /* 0x0000001c3008723c */ /* 0x048fec0000041808 */
[C---:B------:R-:W-:Y:S01]  /*120f0*/  HMMA.16816.F32.BF16 R4, R48.reuse, R30, R4 ;  /* 0x0000001e3004723c */ /* 0x040fe20000041804 */
[----:B------:R-:W-:Y:S05]  /*12100*/  LDSM.16.M88.4 R28, [R190+0x4000] ;  /* 0x00400000be1c783b */ /* 0x000fea0000000200 */
[C---:B------:R-:W-:Y:S06]  /*12110*/  HMMA.16816.F32.BF16 R88, R48.reuse, R40, R88 ;  /* 0x000000283058723c */ /* 0x040fec0000041858 */
[----:B------:R-:W-:Y:S01]  /*12120*/  HMMA.16816.F32.BF16 R84, R48, R42, R84 ;  /* 0x0000002a3054723c */ /* 0x000fe20000041854 */
[----:B------:R-:W1:Y:S05]  /*12130*/  LDSM.16.M88.4 R40, [R188+0xa000] ;  /* 0x00a00000bc28783b */ /* 0x000e6a0000000200 */
[C---:B--2---:R-:W-:Y:S06]  /*12140*/  HMMA.16816.F32.BF16 R16, R64.reuse, R36, R16 ;  /* 0x000000244010723c */ /* 0x044fec0000041810 */
[----:B----4-:R-:W-:Y:S06]  /*12150*/  HMMA.16816.F32.BF16 R80, R64, R32, R80 ;  /* 0x000000204050723c */ /* 0x010fec0000041850 */
[----:B------:R-:W-:Y:S01]  /*12160*/  HMMA.16816.F32.BF16 R76, R48, R46, R76 ;  /* 0x0000002e304c723c */ /* 0x000fe2000004184c */
[----:B------:R-:W-:Y:S01]  /*12170*/  SHF.R.S32.HI R33, RZ, 0x1f, R56 ;  /* 0x0000001fff217819 */ /* 0x000fe20000011438 */
[----:B------:R-:W-:Y:S04]  /*12180*/  LDSM.16.M88.4 R48, [R189+0x4000] ;  /* 0x00400000bd30783b */ /* 0x000fe80000000200 */
[----:B------:R-:W-:Y:S01]  /*12190*/  HMMA.16816.F32.BF16 R12, R64, R38, R12 ;  /* 0x00000026400c723c */ /* 0x000fe2000004180c */
[----:B------:R-:W2:Y:S01]  /*121a0*/  LDSM.16.M88.4 R36, [R188+0xb000] ;  /* 0x00b00000bc24783b */ /* 0x000ea20000000200 */
[----:B------:R-:W-:-:S03]  /*121b0*/  LEA.HI R33, R33, R56, RZ, 0x5 ;  /* 0x0000003821217211 */ /* 0x000fc600078f28ff */
[----:B------:R-:W-:Y:S01]  /*121c0*/  LDSM.16.M88.4 R44, [R188+0xa800] ;  /* 0x00a80000bc2c783b */ /* 0x000fe20000000200 */
[C---:B-----5:R-:W-:Y:S06]  /*121d0*/  HMMA.16816.F32.BF16 R8, R64.reuse, R60, R8 ;  /* 0x0000003c4008723c */ /* 0x060fec0000041808 */
[----:B------:R-:W-:Y:S01]  /*121e0*/  HMMA.16816.F32.BF16 R4, R64, R62, R4 ;  /* 0x0000003e4004723c */ /* 0x000fe20000041804 */
[----:B------:R-:W3:Y:S01]  /*121f0*/  LDSM.16.M88.4 R60, [R184+0x4000] ;  /* 0x00400000b83c783b */ /* 0x000ee20000000200 */
[----:B------:R-:W-:-:S04]  /*12200*/  LOP3.LUT R33, R33, 0xffffffe0, RZ, 0xc0, !PT ;  /* 0xffffffe021217812 */ /* 0x000fc800078ec0ff */
[C---:B------:R-:W-:Y:S06]  /*12210*/  HMMA.16816.F32.BF16 R88, R64.reuse, R24, R88 ;  /* 0x000000184058723c */ /* 0x040fec0000041858 */
[----:B------:R-:W-:Y:S01]  /*12220*/  HMMA.16816.F32.BF16 R84, R64, R26, R84 ;  /* 0x0000001a4054723c */ /* 0x000fe20000041854 */
[----:B------:R-:W4:Y:S01]  /*12230*/  LDSM.16.M88.4 R24, [R188+0xb800] ;  /* 0x00b80000bc18783b */ /* 0x000f220000000200 */
[----:B------:R-:W-:-:S04]  /*12240*/  IMAD.IADD R0, R56, 0x1, -R33 ;  /* 0x0000000138007824 */ /* 0x000fc800078e0a21 */
[----:B-1----:R-:W-:Y:S01]  /*12250*/  HMMA.16816.F32.BF16 R16, R28, R40, R16 ;  /* 0x000000281c10723c */ /* 0x002fe20000041810 */
[----:B------:R-:W-:-:S04]  /*12260*/  SHF.R.S32.HI R33, RZ, 0x1f, R0 ;  /* 0x0000001fff217819 */ /* 0x000fc80000011400 */
[----:B------:R-:W-:Y:S01]  /*12270*/  LEA.HI R33, R33, R0, RZ, 0x2 ;  /* 0x0000000021217211 */ /* 0x000fe200078f10ff */
[----:B------:R-:W-:Y:S03]  /*12280*/  HMMA.16816.F32.BF16 R12, R28, R42, R12 ;  /* 0x0000002a1c0c723c */ /* 0x000fe6000004180c */
[----:B------:R-:W-:Y:S01]  /*12290*/  SHF.R.S32.HI R33, RZ, 0x2, R33 ;  /* 0x00000002ff217819 */ /* 0x000fe20000011421 */
[----:B------:R-:W-:Y:S02]  /*122a0*/  IMAD.SHL.U32 R133, R56, 0x2, RZ ;  /* 0x0000000238857824 */ /* 0x000fe400078e00ff */
[----:B------:R-:W-:Y:S02]  /*122b0*/  HMMA.16816.F32.BF16 R76, R64, R34, R76 ;  /* 0x00000022404c723c */ /* 0x000fe4000004184c */
[----:B------:R-:W-:Y:S02]  /*122c0*/  IMAD R216, R68, 0x10, R33 ;  /* 0x0000001044d87824 */ /* 0x000fe400078e0221 */
[----:B------:R-:W1:Y:S01]  /*122d0*/  LDSM.16.M88.4 R32, [R184+0x4800] ;  /* 0x00480000b820783b */ /* 0x000e620000000200 */
[----:B------:R-:W-:Y:S01]  /*122e0*/  IADD3 R0, R69, 0x1, -R208 ;  /* 0x0000000145007810 */ /* 0x000fe20007ffe8d0 */
[----:B------:R-:W-:Y:S01]  /*122f0*/  IMAD.IADD R216, R71, 0x1, R216 ;  /* 0x0000000147d87824 */ /* 0x000fe200078e02d8 */
[----:B------:R-:W-:Y:S01]  /*12300*/  LOP3.LUT R133, R133, 0x6, RZ, 0xc0, !PT ;  /* 0x0000000685857812 */ /* 0x000fe200078ec0ff */
[----:B--2---:R-:W-:Y:S01]  /*12310*/  HMMA.16816.F32.BF16 R88, R28, R36, R88 ;  /* 0x000000241c58723c */ /* 0x004fe20000041858 */
[----:B------:R-:W-:Y:S01]  /*12320*/  IADD3 R52, -R52, R69, -R208 ;  /* 0x0000004534347210 */ /* 0x000fe20007ffe9d0 */
[----:B------:R-:W-:-:S02]  /*12330*/  IMAD.IADD R23, R23, 0x1, R0 ;  /* 0x0000000117177824 */ /* 0x000fc400078e0200 */
[----:B------:R-:W-:Y:S02]  /*12340*/  VIADD R215, R216, 0x8 ;  /* 0x00000008d8d77836 */ /* 0x000fe40000000000 */
[----:B---3--:R-:W-:Y:S01]  /*12350*/  HMMA.16816.F32.BF16 R16, R48, R60, R16 ;  /* 0x0000003c3010723c */ /* 0x008fe20000041810 */
[----:B------:R-:W-:Y:S01]  /*12360*/  IMAD.IADD R36, R2, 0x1, R133 ;  /* 0x0000000102247824 */ /* 0x000fe200078e0285 */
[----:B------:R-:W-:Y:S02]  /*12370*/  IADD3 R0, R23, 0x8, R216 ;  /* 0x0000000817007810 */ /* 0x000fe40007ffe0d8 */
[C---:B------:R-:W-:Y:S02]  /*12380*/  VIADDMNMX R215, R52.reuse, R215, RZ, !PT ;  /* 0x000000d734d77246 */ /* 0x040fe400078001ff */
[----:B------:R-:W-:Y:S01]  /*12390*/  HMMA.16816.F32.BF16 R8, R28, R44, R8 ;  /* 0x0000002c1c08723c */ /* 0x000fe20000041808 */
[----:B------:R-:W-:-:S05]  /*123a0*/  VIADDMNMX R217, R52, R216, RZ, !PT ;  /* 0x000000d834d97246 */ /* 0x000fca00078001ff */
[----:B----4-:R-:W-:Y:S01]  /*123b0*/  HMMA.16816.F32.BF16 R80, R28, R24, R80 ;  /* 0x000000181c50723c */ /* 0x010fe20000041850 */
[----:B------:R-:W-:-:S06]  /*123c0*/  VIADDMNMX R216, R23, R216, R69, PT ;  /* 0x000000d817d87246 */ /* 0x000fcc0003800145 */
[----:B------:R-:W-:Y:S01]  /*123d0*/  VIADD R24, R36, 0x1 ;  /* 0x0000000124187836 */ /* 0x000fe20000000000 */
[----:B------:R-:W-:Y:S01]  /*123e0*/  HMMA.16816.F32.BF16 R4, R28, R46, R4 ;  /* 0x0000002e1c04723c */ /* 0x000fe20000041804 */
[----:B------:R-:W-:-:S03]  /*123f0*/  VIMNMX R211, R0, R69, PT ;  /* 0x0000004500d37248 */ /* 0x000fc60003fe0100 */
[C---:B------:R-:W-:Y:S02]  /*12400*/  ISETP.GE.AND P6, PT, R24.reuse, R217, PT ;  /* 0x000000d91800720c */ /* 0x040fe40003fc6270 */
[----:B------:R-:W-:Y:S01]  /*12410*/  HMMA.16816.F32.BF16 R12, R48, R62, R12 ;  /* 0x0000003e300c723c */ /* 0x000fe2000004180c */
[C---:B------:R-:W-:Y:S02]  /*12420*/  ISETP.GE.AND P5, PT, R24.reuse, R215, PT ;  /* 0x000000d71800720c */ /* 0x040fe40003fa6270 */
[C---:B------:R-:W-:Y:S02]  /*12430*/  ISETP.GE.OR P6, PT, R24.reuse, R216, !P6 ;  /* 0x000000d81800720c */ /* 0x040fe400077c6670 */
[----:B------:R-:W-:Y:S01]  /*12440*/  ISETP.GE.OR P5, PT, R24, R211, !P5 ;  /* 0x000000d31800720c */ /* 0x000fe20006fa6670 */
[----:B------:R-:W-:Y:S01]  /*12450*/  HMMA.16816.F32.BF16 R76, R28, R26, R76 ;  /* 0x0000001a1c4c723c */ /* 0x000fe2000004184c */
[----:B------:R-:W2:Y:S01]  /*12460*/  LDSM.16.M88.4 R24, [R184+0x5000] ;  /* 0x00500000b818783b */ /* 0x000ea20000000200 */
[----:B------:R-:W-:-:S02]  /*12470*/  ISETP.GE.AND P0, PT, R36, R217, PT ;  /* 0x000000d92400720c */ /* 0x000fc40003f06270 */
[----:B------:R-:W-:Y:S01]  /*12480*/  LOP3.LUT R0, R3, R22, RZ, 0xfc, !PT ;  /* 0x0000001603007212 */ /* 0x000fe200078efcff */
[C---:B------:R-:W-:Y:S01]  /*12490*/  VIADD R22, R36.reuse, 0x9 ;  /* 0x0000000924167836 */ /* 0x040fe20000000000 */
[----:B------:R-:W-:Y:S01]  /*124a0*/  HMMA.16816.F32.BF16 R84, R28, R38, R84 ;  /* 0x000000261c54723c */ /* 0x000fe20000041854 */
[----:B------:R-:W-:-:S06]  /*124b0*/  ISETP.GE.OR P0, PT, R36, R216, !P0 ;  /* 0x000000d82400720c */ /* 0x000fcc0004706670 */
[----:B------:R-:W-:Y:S01]  /*124c0*/  VIADD R28, R36, 0x8 ;  /* 0x00000008241c7836 */ /* 0x000fe20000000000 */
[----:B------:R-:W-:Y:S02]  /*124d0*/  FSEL R38, R16, -INF , !P0 ;  /* 0xff80000010267808 */ /* 0x000fe40004000000 */
[-C--:B------:R-:W-:Y:S02]  /*124e0*/  ISETP.GE.AND P4, PT, R22, R217.reuse, PT ;  /* 0x000000d91600720c */ /* 0x080fe40003f86270 */
[C---:B------:R-:W-:Y:S02]  /*124f0*/  ISETP.GE.AND P1, PT, R28.reuse, R217, PT ;  /* 0x000000d91c00720c */ /* 0x040fe40003f26270 */
[-C--:B------:R-:W-:Y:S02]  /*12500*/  ISETP.GE.AND P3, PT, R28, R215.reuse, PT ;  /* 0x000000d71c00720c */ /* 0x080fe40003f66270 */
[----:B------:R-:W-:Y:S01]  /*12510*/  ISETP.GE.AND P0, PT, R22, R215, PT ;  /* 0x000000d71600720c */ /* 0x000fe20003f06270 */
[----:B-1----:R-:W-:Y:S01]  /*12520*/  HMMA.16816.F32.BF16 R8, R48, R32, R8 ;  /* 0x000000203008723c */ /* 0x002fe20000041808 */
[----:B------:R-:W-:-:S02]  /*12530*/  ISETP.GE.OR P1, PT, R28, R216, !P1 ;  /* 0x000000d81c00720c */ /* 0x000fc40004f26670 */
[-C--:B------:R-:W-:Y:S02]  /*12540*/  ISETP.GE.OR P3, PT, R28, R211.reuse, !P3 ;  /* 0x000000d31c00720c */ /* 0x080fe40005f66670 */
[C---:B------:R-:W-:Y:S02]  /*12550*/  ISETP.GE.OR P4, PT, R22.reuse, R216, !P4 ;  /* 0x000000d81600720c */ /* 0x040fe40006786670 */
[----:B------:R-:W-:Y:S01]  /*12560*/  ISETP.GE.OR P0, PT, R22, R211, !P0 ;  /* 0x000000d31600720c */ /* 0x000fe20004706670 */
[----:B------:R-:W-:Y:S01]  /*12570*/  HMMA.16816.F32.BF16 R4, R48, R34, R4 ;  /* 0x000000223004723c */ /* 0x000fe20000041804 */
[----:B------:R-:W-:Y:S02]  /*12580*/  FSEL R44, R12, -INF , !P1 ;  /* 0xff8000000c2c7808 */ /* 0x000fe40004800000 */
[----:B------:R-:W-:Y:S02]  /*12590*/  FSEL R30, R14, -INF , !P3 ;  /* 0xff8000000e1e7808 */ /* 0x000fe40005800000 */
[----:B------:R-:W-:-:S02]  /*125a0*/  FSEL R28, R15, -INF , !P0 ;  /* 0xff8000000f1c7808 */ /* 0x000fc40004000000 */
[----:B------:R-:W-:Y:S02]  /*125b0*/  FSEL R34, R13, -INF , !P4 ;  /* 0xff8000000d227808 */ /* 0x000fe40006000000 */
[----:B------:R-:W1:Y:S01]  /*125c0*/  LDSM.16.M88.4 R12, [R184+0x5800] ;  /* 0x00580000b80c783b */ /* 0x000e620000000200 */
[C---:B------:R-:W-:Y:S01]  /*125d0*/  ISETP.GE.AND P2, PT, R36.reuse, R215, PT ;  /* 0x000000d72400720c */ /* 0x040fe20003f46270 */
[C---:B------:R-:W-:Y:S02]  /*125e0*/  VIADD R22, R36.reuse, 0x10 ;  /* 0x0000001024167836 */ /* 0x040fe40000000000 */
[C---:B------:R-:W-:Y:S01]  /*125f0*/  VIADD R16, R36.reuse, 0x11 ;  /* 0x0000001124107836 */ /* 0x040fe20000000000 */
[----:B------:R-:W-:Y:S02]  /*12600*/  ISETP.GE.OR P2, PT, R36, R211, !P2 ;  /* 0x000000d32400720c */ /* 0x000fe40005746670 */
[----:B------:R-:W-:Y:S01]  /*12610*/  FSEL R42, R17, -INF , !P6 ;  /* 0xff800000112a7808 */ /* 0x000fe20007000000 */
[----:B--2---:R-:W-:Y:S01]  /*12620*/  HMMA.16816.F32.BF16 R88, R48, R24, R88 ;  /* 0x000000183058723c */ /* 0x004fe20000041858 */
[----:B------:R-:W-:Y:S01]  /*12630*/  FSEL R40, R18, -INF , !P2 ;  /* 0xff80000012287808 */ /* 0x000fe20005000000 */
[----:B------:R-:W-:Y:S01]  /*12640*/  VIADD R46, R36, 0x20 ;  /* 0x00000020242e7836 */ /* 0x000fe20000000000 */
[----:B------:R-:W-:Y:S01]  /*12650*/  ISETP.GE.AND P2, PT, R22, R217, PT ;  /* 0x000000d91600720c */ /* 0x000fe20003f46270 */
[----:B------:R-:W-:-:S04]  /*12660*/  DEPBAR.LE SB0, 0x0 ;  /* 0x000080000000791a */ /* 0x000fc80000000000 */
[C---:B------:R-:W-:Y:S02]  /*12670*/  ISETP.GE.AND P6, PT, R16.reuse, R217, PT ;  /* 0x000000d91000720c */ /* 0x040fe40003fc6270 */
[-C--:B------:R-:W-:Y:S02]  /*12680*/  ISETP.GE.AND P1, PT, R16, R215.reuse, PT ;  /* 0x000000d71000720c */ /* 0x080fe40003f26270 */
[----:B------:R-:W-:Y:S01]  /*12690*/  FSEL R32, R19, -INF , !P5 ;  /* 0xff80000013207808 */ /* 0x000fe20006800000 */
[----:B------:R-:W-:Y:S01]  /*126a0*/  VIADD R18, R36, 0x19 ;  /* 0x0000001924127836 */ /* 0x000fe20000000000 */
[C---:B------:R-:W-:Y:S02]  /*126b0*/  ISETP.GE.AND P5, PT, R22.reuse, R215, PT ;  /* 0x000000d71600720c */ /* 0x040fe40003fa6270 */
[-C--:B------:R-:W-:Y:S02]  /*126c0*/  ISETP.GE.OR P2, PT, R22, R216.reuse, !P2 ;  /* 0x000000d81600720c */ /* 0x080fe40005746670 */
[----:B------:R-:W-:-:S02]  /*126d0*/  ISETP.GE.OR P6, PT, R16, R216, !P6 ;  /* 0x000000d81000720c */ /* 0x000fc400077c6670 */
[-C--:B------:R-:W-:Y:S01]  /*126e0*/  ISETP.GE.OR P1, PT, R16, R211.reuse, !P1 ;  /* 0x000000d31000720c */ /* 0x080fe20004f26670 */
[----:B------:R-:W-:Y:S01]  /*126f0*/  VIADD R16, R36, 0x18 ;  /* 0x0000001824107836 */ /* 0x000fe20000000000 */
[----:B------:R-:W-:Y:S01]  /*12700*/  ISETP.GE.OR P5, PT, R22, R211, !P5 ;  /* 0x000000d31600720c */ /* 0x000fe20006fa6670 */
[----:B------:R-:W-:Y:S01]  /*12710*/  HMMA.16816.F32.BF16 R84, R48, R26, R84 ;  /* 0x0000001a3054723c */ /* 0x000fe20000041854 */
[----:B------:R-:W-:Y:S02]  /*12720*/  FSEL R22, R8, -INF , !P2 ;  /* 0xff80000008167808 */ /* 0x000fe40005000000 */
[C---:B------:R-:W-:Y:S02]  /*12730*/  ISETP.GE.AND P4, PT, R18.reuse, R217, PT ;  /* 0x000000d91200720c */ /* 0x040fe40003f86270 */
[----:B------:R-:W-:Y:S02]  /*12740*/  ISETP.GE.AND P2, PT, R18, R215, PT ;  /* 0x000000d71200720c */ /* 0x000fe40003f46270 */
[----:B------:R-:W-:-:S02]  /*12750*/  ISETP.GE.AND P0, PT, R16, R217, PT ;  /* 0x000000d91000720c */ /* 0x000fc40003f06270 */
[----:B------:R-:W-:Y:S02]  /*12760*/  ISETP.GE.AND P3, PT, R16, R215, PT ;  /* 0x000000d71000720c */ /* 0x000fe40003f66270 */
[CC--:B------:R-:W-:Y:S02]  /*12770*/  ISETP.GE.OR P4, PT, R18.reuse, R216.reuse, !P4 ;  /* 0x000000d81200720c */ /* 0x0c0fe40006786670 */
[----:B------:R-:W-:Y:S01]  /*12780*/  ISETP.GE.OR P2, PT, R18, R211, !P2 ;  /* 0x000000d31200720c */ /* 0x000fe20005746670 */
[----:B------:R-:W-:Y:S01]  /*12790*/  VIADD R18, R36, 0x21 ;  /* 0x0000002124127836 */ /* 0x000fe20000000000 */
[----:B------:R-:W-:Y:S02]  /*127a0*/  ISETP.GE.OR P0, PT, R16, R216, !P0 ;  /* 0x000000d81000720c */ /* 0x000fe40004706670 */
[----:B------:R-:W-:Y:S02]  /*127b0*/  FSEL R10, R10, -INF , !P5 ;  /* 0xff8000000a0a7808 */ /* 0x000fe40006800000 */
[----:B------:R-:W-:-:S02]  /*127c0*/  FSEL R8, R11, -INF , !P1 ;  /* 0xff8000000b087808 */ /* 0x000fc40004800000 */
[C---:B------:R-:W-:Y:S02]  /*127d0*/  ISETP.GE.AND P1, PT, R46.reuse, R217, PT ;  /* 0x000000d92e00720c */ /* 0x040fe40003f26270 */
[----:B------:R-:W-:Y:S02]  /*127e0*/  ISETP.GE.AND P5, PT, R46, R215, PT ;  /* 0x000000d72e00720c */ /* 0x000fe40003fa6270 */
[----:B------:R-:W-:Y:S02]  /*127f0*/  ISETP.GE.OR P3, PT, R16, R211, !P3 ;  /* 0x000000d31000720c */ /* 0x000fe40005f66670 */
[----:B------:R-:W-:Y:S02]  /*12800*/  FSEL R24, R9, -INF , !P6 ;  /* 0xff80000009187808 */ /* 0x000fe40007000000 */
[----:B------:R-:W-:Y:S02]  /*12810*/  FSEL R16, R4, -INF , !P0 ;  /* 0xff80000004107808 */ /* 0x000fe40004000000 */
[----:B------:R-:W-:-:S02]  /*12820*/  ISETP.GE.AND P6, PT, R18, R217, PT ;  /* 0x000000d91200720c */ /* 0x000fc40003fc6270 */
[----:B------:R-:W-:Y:S02]  /*12830*/  ISETP.GE.AND P0, PT, R18, R215, PT ;  /* 0x000000d71200720c */ /* 0x000fe40003f06270 */
[CC--:B------:R-:W-:Y:S02]  /*12840*/  ISETP.GE.OR P1, PT, R46.reuse, R216.reuse, !P1 ;  /* 0x000000d82e00720c */ /* 0x0c0fe40004f26670 */
[-C--:B------:R-:W-:Y:S01]  /*12850*/  ISETP.GE.OR P5, PT, R46, R211.reuse, !P5 ;  /* 0x000000d32e00720c */ /* 0x080fe20006fa6670 */
[----:B------:R-:W-:Y:S01]  /*12860*/  VIADD R46, R36, 0x28 ;  /* 0x00000028242e7836 */ /* 0x000fe20000000000 */
[C---:B------:R-:W-:Y:S02]  /*12870*/  ISETP.GE.OR P6, PT, R18.reuse, R216, !P6 ;  /* 0x000000d81200720c */ /* 0x040fe400077c6670 */
[----:B------:R-:W-:Y:S02]  /*12880*/  ISETP.GE.OR P0, PT, R18, R211, !P0 ;  /* 0x000000d31200720c */ /* 0x000fe40004706670 */
[----:B------:R-:W-:-:S02]  /*12890*/  FSEL R18, R5, -INF , !P4 ;  /* 0xff80000005127808 */ /* 0x000fc40006000000 */
[----:B------:R-:W-:Y:S01]  /*128a0*/  ISETP.GE.AND P4, PT, R46, R217, PT ;  /* 0x000000d92e00720c */ /* 0x000fe20003f86270 */
[----:B-1----:R-:W-:Y:S01]  /*128b0*/  HMMA.16816.F32.BF16 R80, R48, R12, R80 ;  /* 0x0000000c3050723c */ /* 0x002fe20000041850 */
[----:B------:R-:W-:Y:S02]  /*128c0*/  VIADD R26, R36, 0x29 ;  /* 0x00000029241a7836 */ /* 0x000fe40000000000 */
[----:B------:R-:W-:-:S03]  /*128d0*/  ISETP.GE.OR P4, PT, R46, R216, !P4 ;  /* 0x000000d82e00720c */ /* 0x000fc60006786670 */
[----:B------:R-:W-:Y:S01]  /*128e0*/  HMMA.16816.F32.BF16 R76, R48, R14, R76 ;  /* 0x0000000e304c723c */ /* 0x000fe2000004184c */
[----:B------:R-:W-:Y:S01]  /*128f0*/  VIADD R12, R36, 0x31 ;  /* 0x00000031240c7836 */ /* 0x000fe20000000000 */
[----:B------:R-:W-:Y:S02]  /*12900*/  FSEL R232, R89, -INF , !P6 ;  /* 0xff80000059e87808 */ /* 0x000fe40007000000 */
[----:B------:R-:W-:Y:S02]  /*12910*/  FSEL R162, R84, -INF , !P4 ;  /* 0xff80000054a27808 */ /* 0x000fe40006000000 */
[----:B------:R-:W-:Y:S02]  /*12920*/  FSEL R160, R88, -INF , !P1 ;  /* 0xff80000058a07808 */ /* 0x000fe40004800000 */
[C---:B------:R-:W-:Y:S02]  /*12930*/  ISETP.GE.AND P6, PT, R12.reuse, R217, PT ;  /* 0x000000d90c00720c */ /* 0x040fe40003fc6270 */
[----:B------:R-:W-:-:S02]  /*12940*/  ISETP.GE.AND P4, PT, R12, R215, PT ;  /* 0x000000d70c00720c */ /* 0x000fc40003f86270 */
[----:B------:R-:W-:Y:S02]  /*12950*/  ISETP.GE.AND P1, PT, R26, R215, PT ;  /* 0x000000d71a00720c */ /* 0x000fe40003f26270 */
[C---:B------:R-:W-:Y:S02]  /*12960*/  ISETP.GE.OR P6, PT, R12.reuse, R216, !P6 ;  /* 0x000000d80c00720c */ /* 0x040fe400077c6670 */
[-C--:B------:R-:W-:Y:S01]  /*12970*/  ISETP.GE.OR P4, PT, R12, R211.reuse, !P4 ;  /* 0x000000d30c00720c */ /* 0x080fe20006786670 */
[----:B------:R-:W-:Y:S01]  /*12980*/  VIADD R12, R36, 0x38 ;  /* 0x00000038240c7836 */ /* 0x000fe20000000000 */
[----:B------:R-:W-:Y:S02]  /*12990*/  FSEL R6, R6, -INF , !P3 ;  /* 0xff80000006067808 */ /* 0x000fe40005800000 */
[C---:B------:R-:W-:Y:S02]  /*129a0*/  ISETP.GE.OR P1, PT, R26.reuse, R211, !P1 ;  /* 0x000000d31a00720c */ /* 0x040fe40004f26670 */
[----:B------:R-:W-:-:S02]  /*129b0*/  ISETP.GE.AND P3, PT, R26, R217, PT ;  /* 0x000000d91a00720c */ /* 0x000fc40003f66270 */
[----:B------:R-:W-:Y:S02]  /*129c0*/  FSEL R174, R87, -INF , !P1 ;  /* 0xff80000057ae7808 */ /* 0x000fe40004800000 */
[----:B------:R-:W-:Y:S01]  /*129d0*/  ISETP.GE.OR P3, PT, R26, R216, !P3 ;  /* 0x000000d81a00720c */ /* 0x000fe20005f66670 */
[----:B------:R-:W-:Y:S01]  /*129e0*/  VIADD R26, R36, 0x30 ;  /* 0x00000030241a7836 */ /* 0x000fe20000000000 */
[C---:B------:R-:W-:Y:S02]  /*129f0*/  ISETP.GE.AND P1, PT, R12.reuse, R215, PT ;  /* 0x000000d70c00720c */ /* 0x040fe40003f26270 */
[----:B------:R-:W-:Y:S02]  /*12a00*/  FSEL R228, R91, -INF , !P0 ;  /* 0xff8000005be47808 */ /* 0x000fe40004000000 */
[----:B------:R-:W-:Y:S02]  /*12a10*/  ISETP.GE.OR P1, PT, R12, R211, !P1 ;  /* 0x000000d30c00720c */ /* 0x000fe40004f26670 */
[----:B------:R-:W-:-:S02]  /*12a20*/  FSEL R4, R7, -INF , !P2 ;  /* 0xff80000007047808 */ /* 0x000fc40005000000 */
[----:B------:R-:W-:Y:S02]  /*12a30*/  ISETP.GE.AND P0, PT, R26, R217, PT ;  /* 0x000000d91a00720c */ /* 0x000fe40003f06270 */
[----:B------:R-:W-:Y:S02]  /*12a40*/  ISETP.GE.AND P2, PT, R46, R215, PT ;  /* 0x000000d72e00720c */ /* 0x000fe40003f46270 */
[----:B------:R-:W-:Y:S01]  /*12a50*/  FSEL R170, R78, -INF , !P1 ;  /* 0xff8000004eaa7808 */ /* 0x000fe20004800000 */
[----:B------:R-:W-:Y:S01]  /*12a60*/  VIADD R36, R36, 0x39 ;  /* 0x0000003924247836 */ /* 0x000fe20000000000 */
[----:B------:R-:W-:Y:S02]  /*12a70*/  ISETP.GT.AND P1, PT, R214, R199, PT ;  /* 0x000000c7d600720c */ /* 0x000fe40003f24270 */
[----:B------:R-:W-:Y:S02]  /*12a80*/  ISETP.GE.OR P0, PT, R26, R216, !P0 ;  /* 0x000000d81a00720c */ /* 0x000fe40004706670 */
[----:B------:R-:W-:-:S02]  /*12a90*/  ISETP.GE.OR P2, PT, R46, R211, !P2 ;  /* 0x000000d32e00720c */ /* 0x000fc40005746670 */
        /* <DEDUP_REMOVED lines=8> */
[-C--:B------:R-:W-:Y:S02]  /*12b20*/  ISETP.GE.OR P0, PT, R36, R211.reuse, !P0 ;  /* 0x000000d32400720c */ /* 0x080fe40004706670 */
[----:B------:R-:W-:Y:S01]  /*12b30*/  FSEL R172, R83, -INF , !P4 ;  /* 0xff80000053ac7808 */ /* 0x000fe20006000000 */
[----:B------:R-:W-:Y:S01]  /*12b40*/  BSSY B1, `(.L_x_5964) ;  /* 0x0000074000017945 */ /* 0x000fe20003800000 */
[----:B------:R-:W-:Y:S02]  /*12b50*/  ISETP.GE.OR P5, PT, R26, R211, !P5 ;  /* 0x000000d31a00720c */ /* 0x000fe40006fa6670 */
[----:B------:R-:W-:-:S02]  /*12b60*/  ISETP.GE.OR P3, PT, R12, R216, !P3 ;  /* 0x000000d80c00720c */ /* 0x000fc40005f66670 */
[----:B------:R-:W-:Y:S02]  /*12b70*/  ISETP.GE.OR P2, PT, R36, R216, !P2 ;  /* 0x000000d82400720c */ /* 0x000fe40005746670 */
[----:B------:R-:W-:Y:S01]  /*12b80*/  ISETP.NE.U32.AND P4, PT, R212, RZ, PT ;  /* 0x000000ffd400720c */ /* 0x000fe20003f85070 */
[----:B------:R-:W-:Y:S01]  /*12b90*/  VIADD R187, R191, 0x800 ;  /* 0x00000800bfbb7836 */ /* 0x000fe20000000000 */
[----:B------:R-:W-:Y:S01]  /*12ba0*/  FSEL R164, R79, -INF , !P0 ;  /* 0xff8000004fa47808 */ /* 0x000fe20004000000 */
[C---:B------:R-:W-:Y:S01]  /*12bb0*/  VIADD R186, R191.reuse, 0x1000 ;  /* 0x00001000bfba7836 */ /* 0x040fe20000000000 */
[----:B------:R-:W-:Y:S01]  /*12bc0*/  FSEL R218, R82, -INF , !P5 ;  /* 0xff80000052da7808 */ /* 0x000fe20006800000 */
[----:B------:R-:W-:Y:S01]  /*12bd0*/  VIADD R185, R191, 0x1800 ;  /* 0x00001800bfb97836 */ /* 0x000fe20000000000 */
[----:B------:R-:W-:Y:S01]  /*12be0*/  FSEL R222, R81, -INF , !P6 ;  /* 0xff80000051de7808 */ /* 0x000fe20007000000 */
[C---:B------:R-:W-:Y:S01]  /*12bf0*/  VIADD R183, R191.reuse, 0x2000 ;  /* 0x00002000bfb77836 */ /* 0x040fe20000000000 */
[----:B------:R-:W-:Y:S01]  /*12c00*/  FSEL R220, R76, -INF , !P3 ;  /* 0xff8000004cdc7808 */ /* 0x000fe20005800000 */
[----:B------:R-:W-:Y:S01]  /*12c10*/  VIADD R182, R191, 0x2800 ;  /* 0x00002800bfb67836 */ /* 0x000fe20000000000 */
[----:B------:R-:W-:Y:S01]  /*12c20*/  FSEL R173, R77, -INF , !P2 ;  /* 0xff8000004dad7808 */ /* 0x000fe20005000000 */
[----:B------:R-:W-:Y:S01]  /*12c30*/  VIADD R181, R191, 0x3000 ;  /* 0x00003000bfb57836 */ /* 0x000fe20000000000 */
[----:B------:R-:W-:Y:S01]  /*12c40*/  BAR.SYNC.DEFER_BLOCKING 0x0 ;  /* 0x0000000000007b1d */ /* 0x000fe20000010000 */
[----:B------:R-:W-:Y:S01]  /*12c50*/  ISETP.NE.AND.EX P0, PT, R213, RZ, PT, P4 ;  /* 0x000000ffd500720c */ /* 0x000fe20003f05340 */
[----:B------:R-:W-:-:S02]  /*12c60*/  VIADD R180, R191, 0x3800 ;  /* 0x00003800bfb47836 */ /* 0x000fc40000000000 */
[C---:B------:R-:W-:Y:S02]  /*12c70*/  VIADD R179, R191.reuse, 0x4000 ;  /* 0x00004000bfb37836 */ /* 0x040fe40000000000 */
[C---:B------:R-:W-:Y:S02]  /*12c80*/  VIADD R178, R191.reuse, 0x4800 ;  /* 0x00004800bfb27836 */ /* 0x040fe40000000000 */
[C---:B------:R-:W-:Y:S02]  /*12c90*/  VIADD R177, R191.reuse, 0x5000 ;  /* 0x00005000bfb17836 */ /* 0x040fe40000000000 */
[----:B------:R-:W-:Y:S01]  /*12ca0*/  VIADD R176, R191, 0x5800 ;  /* 0x00005800bfb07836 */ /* 0x000fe20000000000 */
[----:B------:R-:W-:Y:S06]  /*12cb0*/  @!P1 BRA `(.L_x_5965) ;  /* 0x0000000400709947 */ /* 0x000fec0003800000 */
[----:B------:R-:W-:Y:S04]  /*12cc0*/  BSSY B0, `(.L_x_5966) ;  /* 0x0000041000007945 */ /* 0x000fe80003800000 */
        /* <DEDUP_REMOVED lines=32> */
[----:B------:R-:W-:Y:S01]  /*12ed0*/  ISETP.GE.U32.AND P5, PT, R12, R7, PT ;  /* 0x000000070c00720c */ /* 0x000fe20003fa6070 */
[----:B------:R-:W3:Y:S01]  /*12ee0*/  LD.E.64 R26, desc[UR6][R20.64+0x38] ;  /* 0x00003806141a7980 */ /* 0x000ee2000c101b00 */
        /* <DEDUP_REMOVED lines=27> */
.L_x_5967:
[----:B------:R-:W2:Y:S02]  /*130a0*/  LD.E R5, desc[UR6][R20.64+0x38] ;  /* 0x0000380614057980 */ /* 0x000ea4000c101900 */
[----:B--2---:R-:W-:-:S04]  /*130b0*/  LEA R5, -R5, RZ, 0x6 ;  /* 0x000000ff05057211 */ /* 0x004fc800078e31ff */
[----:B------:R-:W-:Y:S02]  /*130c0*/  SHF.R.S32.HI R12, RZ, 0x1f, R5 ;  /* 0x0000001fff0c7819 */ /* 0x000fe40000011405 */
.L_x_5968:
[----:B------:R-:W-:Y:S05]  /*130d0*/  BSYNC B0 ;  /* 0x0000000000007941 */ /* 0x000fea0003800000 */
.L_x_5966:
[C---:B------:R-:W-:Y:S01]  /*130e0*/  IMAD.SHL.U32 R3, R134.reuse, 0x20, RZ ;  /* 0x0000002086037824 */ /* 0x040fe200078e00ff */
[C---:B------:R-:W-:Y:S02]  /*130f0*/  LEA R200, P3, R5.reuse, R200, 0x1 ;  /* 0x000000c805c87211 */ /* 0x040fe400078608ff */
[----:B------:R-:W-:Y:S02]  /*13100*/  SHF.L.U64.HI R2, R134, 0x5, R135 ;  /* 0x0000000586027819 */ /* 0x000fe40000010287 */
[----:B------:R-:W-:Y:S02]  /*13110*/  IADD3 R14, P2, R200, R3, RZ ;  /* 0x00000003c80e7210 */ /* 0x000fe40007f5e0ff */
[----:B------:R-:W-:Y:S02]  /*13120*/  LEA.HI.X R201, R5, R201, R12, 0x1, P3 ;  /* 0x000000c905c97211 */ /* 0x000fe400018f0c0c */
[----:B------:R-:W-:-:S03]  /*13130*/  IADD3 R12, P3, R14, R3, RZ ;  /* 0x000000030e0c7210 */ /* 0x000fc60007f7e0ff */
[--C-:B------:R-:W-:Y:S01]  /*13140*/  IMAD.X R15, R201, 0x1, R2.reuse, P2 ;  /* 0x00000001c90f7824 */ /* 0x100fe200010e0602 */
[----:B------:R-:W-:Y:S01]  /*13150*/  IADD3 R26, P2, R12, R3, RZ ;  /* 0x000000030c1a7210 */ /* 0x000fe20007f5e0ff */
[----:B------:R-:W-:Y:S01]  /*13160*/  @!PT LDS RZ, [RZ] ;  /* 0x00000000fffff984 */ /* 0x000fe20000000800 */
[----:B------:R-:W-:Y:S01]  /*13170*/  @!PT LDS RZ, [RZ] ;  /* 0x00000000fffff984 */ /* 0x000fe20000000800 */
[----:B------:R-:W-:Y:S01]  /*13180*/  @!PT LDS RZ, [RZ] ;  /* 0x00000000fffff984 */ /* 0x000fe20000000800 */
[----:B------:R1:W-:Y:S02]  /*13190*/  LDGSTS.E.BYPASS.LTC128B.128 [R209+0x6000], desc[UR6][R200.64] ;  /* 0x06000000c8d17fae */ /* 0x0003e4000b901d46 */
[--C-:B------:R-:W-:Y:S02]  /*131a0*/  IMAD.X R13, R15, 0x1, R2.reuse, P3 ;  /* 0x000000010f0d7824 */ /* 0x100fe400018e0602 */
        /* <DEDUP_REMOVED lines=13> */
.L_x_5965:
[----:B------:R-:W-:Y:S05]  /*13280*/  BSYNC B1 ;  /* 0x0000000000017941 */ /* 0x000fea0003800000 */
.L_x_5964:
        /* <DEDUP_REMOVED lines=69> */
[----:B------:R-:W1:Y:S01]  /*136e0*/  LDSM.16.MT88.4 R40, [R198+0xe000] ;  /* 0x00e00000c628783b */ /* 0x000e620000004200 */
[-CC-:B------:R-:W-:Y:S01]  /*136f0*/  FFMA.FTZ R157, R30, R168.reuse, -R167.reuse ;  /* 0x000000a81e9d7223 */ /* 0x180fe200000108a7 */
[-CC-:B------:R-:W-:Y:S01]  /*13700*/  FFMA.FTZ R154, R28, R168.reuse, -R167.reuse ;  /* 0x000000a81c9a7223 */ /* 0x180fe200000108a7 */
[----:B------:R-:W-:Y:S01]  /*13710*/  MUFU.EX2 R159, R159 ;  /* 0x0000009f009f7308 */ /* 0x000fe20000000800 */
[-CC-:B------:R-:W-:Y:S01]  /*13720*/  FFMA.FTZ R151, R10, R168.reuse, -R167.reuse ;  /* 0x000000a80a977223 */ /* 0x180fe200000108a7 */
[-C--:B------:R-:W-:Y:S01]  /*13730*/  FFMA.FTZ R148, R8, R168.reuse, -R167 ;  /* 0x000000a808947223 */ /* 0x080fe200000108a7 */
[-CC-:B------:R-:W-:Y:S01]  /*13740*/  FFMA.FTZ R150, R24, R168.reuse, -R175.reuse ;  /* 0x000000a818967223 */ /* 0x180fe200000108af */
[----:B------:R-:W2:Y:S01]  /*13750*/  LDSM.16.MT88.4 R8, [R198+0xe800] ;  /* 0x00e80000c608783b */ /* 0x000ea20000004200 */
[-CC-:B------:R-:W-:Y:S01]  /*13760*/  FFMA.FTZ R149, R16, R168.reuse, -R175.reuse ;  /* 0x000000a810957223 */ /* 0x180fe200000108af */
[-C--:B------:R-:W-:Y:S01]  /*13770*/  FFMA.FTZ R0, R18, R168.reuse, -R175 ;  /* 0x000000a812007223 */ /* 0x080fe200000108af */
[-CC-:B------:R-:W-:Y:S01]  /*13780*/  FFMA.FTZ R139, R6, R168.reuse, -R167.reuse ;  /* 0x000000a8068b7223 */ /* 0x180fe200000108a7 */
[----:B------:R-:W3:Y:S01]  /*13790*/  MUFU.EX2 R156, R156 ;  /* 0x0000009c009c7308 */ /* 0x000ee20000000800 */
[-C--:B------:R-:W-:Y:S01]  /*137a0*/  FFMA.FTZ R2, R4, R168.reuse, -R167 ;  /* 0x000000a804027223 */ /* 0x080fe200000108a7 */
[----:B------:R-:W4:Y:S01]  /*137b0*/  LDSM.16.MT88.4 R20, [R196+0xe800] ;  /* 0x00e80000c414783b */ /* 0x000f220000004200 */
[-CC-:B------:R-:W-:Y:S01]  /*137c0*/  FFMA.FTZ R160, R160, R168.reuse, -R175.reuse ;  /* 0x000000a8a0a07223 */ /* 0x180fe200000108af */
[-CC-:B------:R-:W-:Y:S01]  /*137d0*/  FFMA.FTZ R163, R232, R168.reuse, -R175.reuse ;  /* 0x000000a8e8a37223 */ /* 0x180fe200000108af */
[-CC-:B------:R-:W-:Y:S01]  /*137e0*/  FFMA.FTZ R162, R162, R168.reuse, -R175.reuse ;  /* 0x000000a8a2a27223 */ /* 0x180fe200000108af */
[----:B------:R-:W5:Y:S01]  /*137f0*/  LDSM.16.MT88.4 R16, [R195+0xe800] ;  /* 0x00e80000c310783b */ /* 0x000f620000004200 */
[-C--:B------:R-:W-:Y:S01]  /*13800*/  FFMA.FTZ R165, R230, R168.reuse, -R175 ;  /* 0x000000a8e6a57223 */ /* 0x080fe200000108af */
[----:B------:R-:W-:Y:S01]  /*13810*/  MUFU.EX2 R155, R155 ;  /* 0x0000009b009b7308 */ /* 0x000fe20000000800 */
[-CC-:B------:R-:W-:Y:S01]  /*13820*/  FFMA.FTZ R166, R166, R168.reuse, -R167.reuse ;  /* 0x000000a8a6a67223 */ /* 0x180fe200000108a7 */
[----:B------:R-:W-:Y:S01]  /*13830*/  LDSM.16.MT88.4 R32, [R196+0xc800] ;  /* 0x00c80000c420783b */ /* 0x000fe20000004200 */
[-CC-:B------:R-:W-:Y:S01]  /*13840*/  FFMA.FTZ R169, R228, R168.reuse, -R167.reuse ;  /* 0x000000a8e4a97223 */ /* 0x180fe200000108a7 */
[-CC-:B------:R-:W-:Y:S01]  /*13850*/  FFMA.FTZ R171, R226, R168.reuse, -R167.reuse ;  /* 0x000000a8e2ab7223 */ /* 0x180fe200000108a7 */
[-C--:B------:R-:W-:Y:S01]  /*13860*/  FFMA.FTZ R174, R174, R168.reuse, -R167 ;  /* 0x000000a8aeae7223 */ /* 0x080fe200000108a7 */
[----:B------:R-:W-:Y:S01]  /*13870*/  LDSM.16.MT88.4 R28, [R195+0xc800] ;  /* 0x00c80000c31c783b */ /* 0x000fe20000004200 */
[-CC-:B------:R-:W-:Y:S01]  /*13880*/  FFMA.FTZ R225, R173, R168.reuse, -R175.reuse ;  /* 0x000000a8ade17223 */ /* 0x180fe200000108af */
[----:B------:R-:W1:Y:S01]  /*13890*/  MUFU.EX2 R152, R152 ;  /* 0x0000009800987308 */ /* 0x000e620000000800 */
[----:B---3--:R-:W-:Y:S01]  /*138a0*/  F2FP.BF16.F32.PACK_AB R96, R156, R159 ;  /* 0x0000009f9c60723e */ /* 0x008fe200000010ff */
        /* <DEDUP_REMOVED lines=59> */
[C---:B--2---:R-:W-:Y:S05]  /*13c60*/  HMMA.16816.F32.BF16 R36, R4.reuse, R8, R36 ;  /* 0x000000080424723c */ /* 0x044fea0000041824 */
[----:B------:R-:W-:Y:S01]  /*13c70*/  MUFU.EX2 R166, R166 ;  /* 0x000000a600a67308 */ /* 0x000fe20000000800 */
[----:B------:R-:W-:Y:S01]  /*13c80*/  HMMA.16816.F32.BF16 R40, R4, R10, R40 ;  /* 0x0000000a0428723c */ /* 0x000fe20000041828 */
[----:B------:R-:W2:Y:S05]  /*13c90*/  LDSM.16.MT88.4 R8, [R197+0x10800] ;  /* 0x01080000c508783b */ /* 0x000eaa0000004200 */
        /* <DEDUP_REMOVED lines=70> */
[C---:B--2---:R-:W-:Y:S06]  /*14100*/  HMMA.16816.F32.BF16 R52, R4.reuse, R8, R52 ;  /* 0x000000080434723c */ /* 0x044fec0000041834 */
[C---:B------:R-:W-:Y:S01]  /*14110*/  HMMA.16816.F32.BF16 R56, R4.reuse, R10, R56 ;  /* 0x0000000a0438723c */ /* 0x040fe20000041838 */
[----:B------:R-:W2:Y:S05]  /*14120*/  LDSM.16.MT88.4 R8, [R196+0x11000] ;  /* 0x01100000c408783b */ /* 0x000eaa0000004200 */
[C---:B-1----:R-:W-:Y:S06]  /*14130*/  HMMA.16816.F32.BF16 R60, R4.reuse, R20, R60 ;  /* 0x00000014043c723c */ /* 0x042fec000004183c */
[C---:B------:R-:W-:Y:S01]  /*14140*/  HMMA.16816.F32.BF16 R64, R4.reuse, R22, R64 ;  /* 0x000000160440723c */ /* 0x040fe20000041840 */
[----:B------:R-:W1:Y:S05]  /*14150*/  LDSM.16.MT88.4 R20, [R195+0x11000] ;  /* 0x01100000c314783b */ /* 0x000e6a0000004200 */
[C---:B-----5:R-:W-:Y:S06]  /*14160*/  HMMA.16816.F32.BF16 R68, R4.reuse, R16, R68 ;  /* 0x000000100444723c */ /* 0x060fec0000041844 */
[C---:B------:R-:W-:Y:S01]  /*14170*/  HMMA.16816.F32.BF16 R72, R4.reuse, R18, R72 ;  /* 0x000000120448723c */ /* 0x040fe20000041848 */
[----:B------:R-:W4:Y:S05]  /*14180*/  LDSM.16.MT88.4 R16, [R198+0xd800] ;  /* 0x00d80000c610783b */ /* 0x000f2a0000004200 */
[C---:B---3--:R-:W-:Y:S06]  /*14190*/  HMMA.16816.F32.BF16 R76, R4.reuse, R12, R76 ;  /* 0x0000000c044c723c */ /* 0x048fec000004184c */
[C---:B------:R-:W-:Y:S01]  /*141a0*/  HMMA.16816.F32.BF16 R80, R4.reuse, R14, R80 ;  /* 0x0000000e0450723c */ /* 0x040fe20000041850 */
[----:B------:R-:W3:Y:S05]  /*141b0*/  LDSM.16.MT88.4 R12, [R197+0xd800] ;  /* 0x00d80000c50c783b */ /* 0x000eea0000004200 */
        /* <DEDUP_REMOVED lines=56> */
[C---:B---3--:R-:W-:Y:S06]  /*14540*/  HMMA.16816.F32.BF16 R84, R4.reuse, R12, R84 ;  /* 0x0000000c0454723c */ /* 0x048fec0000041854 */
[C---:B------:R-:W-:Y:S06]  /*14550*/  HMMA.16816.F32.BF16 R88, R4.reuse, R14, R88 ;  /* 0x0000000e0458723c */ /* 0x040fec0000041858 */
[C---:B--2---:R-:W-:Y:S06]  /*14560*/  HMMA.16816.F32.BF16 R92, R4.reuse, R8, R92 ;  /* 0x00000008045c723c */ /* 0x044fec000004185c */
        /* <DEDUP_REMOVED lines=49> */
[----:B------:R-:W-:Y:S02]  /*14880*/  @!P4 VIADD R8, R8, 0x1 ;  /* 0x000000010808c836 */ /* 0x000fe40000000000 */
[-C--:B------:R-:W-:Y:S01]  /*14890*/  ISETP.GE.U32.AND P5, PT, R11, R6.reuse, PT ;  /* 0x000000060b00720c */ /* 0x080fe20003fa6070 */
[----:B------:R-:W-:Y:S01]  /*148a0*/  @!P2 VIADD R7, R7, 0x1 ;  /* 0x000000010707a836 */ /* 0x000fe20000000000 */
[----:B------:R-:W-:Y:S01]  /*148b0*/  ISETP.GE.U32.AND P6, PT, R5, R6, PT ;  /* 0x000000060500720c */ /* 0x000fe20003fc6070 */
[----:B------:R-:W3:Y:S01]  /*148c0*/  LD.E.64 R10, desc[UR4][R220.64+0x40] ;  /* 0x00004004dc0a7980 */ /* 0x000ee2000c101b00 */
[----:B------:R-:W-:-:S09]  /*148d0*/  ISETP.NE.AND P2, PT, R9, RZ, PT ;  /* 0x000000ff0900720c */ /* 0x000fd20003f45270 */
[----:B------:R-:W-:Y:S02]  /*148e0*/  @P5 VIADD R7, R7, 0x1 ;  /* 0x0000000107075836 */ /* 0x000fe40000000000 */
[----:B------:R-:W-:Y:S02]  /*148f0*/  @P6 IADD3 R8, R8, 0x1, RZ ;  /* 0x0000000108086810 */ /* 0x000fe40007ffe0ff */
[----:B------:R-:W-:-:S03]  /*14900*/  @!P1 IMAD.MOV R7, RZ, RZ, -R7 ;  /* 0x000000ffff079224 */ /* 0x000fc600078e0a07 */
[----:B------:R-:W-:Y:S02]  /*14910*/  @!P3 IMAD.MOV R8, RZ, RZ, -R8 ;  /* 0x000000ffff08b224 */ /* 0x000fe400078e0a08 */
[----:B------:R-:W-:-:S03]  /*14920*/  SEL R2, R0, R7, !P2 ;  /* 0x0000000700027207 */ /* 0x000fc60005000000 */
[----:B------:R-:W-:Y:S02]  /*14930*/  SEL R7, R0, R8, !P2 ;  /* 0x0000000800077207 */ /* 0x000fe40005000000 */
[----:B------:R-:W-:-:S04]  /*14940*/  IMAD.WIDE R16, R2, 0x4, R212 ;  /* 0x0000000402107825 */ /* 0x000fc800078e02d4 */
[C---:B------:R-:W-:Y:S01]  /*14950*/  IMAD.WIDE R14, R7.reuse, 0x4, R212 ;  /* 0x00000004070e7825 */ /* 0x040fe200078e02d4 */
[----:B------:R-:W4:Y:S04]  /*14960*/  LD.E R0, desc[UR10][R16.64] ;  /* 0x0000000a10007980 */ /* 0x000f28000c101900 */
[----:B------:R-:W4:Y:S01]  /*14970*/  LD.E R5, desc[UR12][R14.64] ;  /* 0x0000000c0e057980 */ /* 0x000f22000c101900 */
[----:B------:R-:W-:-:S05]  /*14980*/  IADD3 R2, R7, -R2, RZ ;  /* 0x8000000207027210 */ /* 0x000fca0007ffe0ff */
[----:B------:R-:W-:-:S05]  /*14990*/  IMAD R9, R9, R2, -0x40 ;  /* 0xffffffc009097424 */ /* 0x000fca00078e0202 */
[----:B------:R-:W-:Y:S01]  /*149a0*/  SHF.R.S32.HI R7, RZ, 0x1f, R9 ;  /* 0x0000001fff077819 */ /* 0x000fe20000011409 */
[-C--:B---3--:R-:W-:Y:S02]  /*149b0*/  IMAD R2, R11, R9.reuse, RZ ;  /* 0x000000090b027224 */ /* 0x088fe400078e02ff */
[----:B------:R-:W-:-:S04]  /*149c0*/  IMAD.WIDE.U32 R8, R10, R9, RZ ;  /* 0x000000090a087225 */ /* 0x000fc800078e00ff */
[----:B------:R-:W-:-:S04]  /*149d0*/  IMAD R2, R10, R7, R2 ;  /* 0x000000070a027224 */ /* 0x000fc800078e0202 */
[----:B------:R-:W-:Y:S02]  /*149e0*/  IMAD.IADD R9, R9, 0x1, R2 ;  /* 0x0000000109097824 */ /* 0x000fe400078e0202 */
[----:B----4-:R-:W-:-:S04]  /*149f0*/  IMAD.IADD R5, R0, 0x1, -R5 ;  /* 0x0000000100057824 */ /* 0x010fc800078e0a05 */
[----:B--2---:R-:W-:Y:S01]  /*14a00*/  IMAD R7, R13, R5, RZ ;  /* 0x000000050d077224 */ /* 0x004fe200078e02ff */
[----:B------:R-:W-:Y:S01]  /*14a10*/  SHF.R.S32.HI R0, RZ, 0x1f, R5 ;  /* 0x0000001fff007819 */ /* 0x000fe20000011405 */
[----:B------:R-:W-:-:S04]  /*14a20*/  IMAD.WIDE.U32 R8, R5, R12, R8 ;  /* 0x0000000c05087225 */ /* 0x000fc800078e0008 */
[----:B------:R-:W-:Y:S02]  /*14a30*/  IMAD R0, R12, R0, R7 ;  /* 0x000000000c007224 */ /* 0x000fe400078e0207 */
[----:B------:R-:W-:-:S03]  /*14a40*/  IMAD.MOV.U32 R2, RZ, RZ, R8 ;  /* 0x000000ffff027224 */ /* 0x000fc600078e0008 */
[----:B------:R-:W-:Y:S01]  /*14a50*/  IADD3 R0, R9, R0, RZ ;  /* 0x0000000009007210 */ /* 0x000fe20007ffe0ff */
[----:B------:R-:W-:Y:S05]  /*14a60*/  BRA `(.L_x_5972) ;  /* 0x0000000000147947 */ /* 0x000fea0003800000 */
.L_x_5971:
[----:B--2---:R-:W-:Y:S02]  /*14a70*/  R2UR UR4, R218 ;  /* 0x00000000da0472ca */ /* 0x004fe400000e0000 */
[----:B------:R-:W-:-:S13]  /*14a80*/  R2UR UR5, R219 ;  /* 0x00000000db0572ca */ /* 0x000fda00000e0000 */
[----:B-1----:R-:W2:Y:S02]  /*14a90*/  LD.E R2, desc[UR4][R220.64+0x40] ;  /* 0x00004004dc027980 */ /* 0x002ea4000c101900 */
[----:B--2---:R-:W-:-:S05]  /*14aa0*/  IMAD.U32 R2, R2, -0x40, RZ ;  /* 0xffffffc002027824 */ /* 0x004fca00078e00ff */
[----:B------:R-:W-:Y:S02]  /*14ab0*/  SHF.R.S32.HI R0, RZ, 0x1f, R2 ;  /* 0x0000001fff007819 */ /* 0x000fe40000011402 */
.L_x_5972:
[----:B------:R-:W-:Y:S05]  /*14ac0*/  BSYNC B0 ;  /* 0x0000000000007941 */ /* 0x000fea0003800000 */
.L_x_5970:
[----:B------:R-:W-:Y:S01]  /*14ad0*/  LEA R202, P1, R2, R202, 0x1 ;  /* 0x000000ca02ca7211 */ /* 0x000fe200078208ff */
[----:B------:R-:W-:Y:S01]  /*14ae0*/  IMAD.SHL.U32 R5, R136, 0x20, RZ ;  /* 0x0000002088057824 */ /* 0x000fe200078e00ff */
[----:B------:R-:W-:Y:S01]  /*14af0*/  R2UR UR10, R218 ;  /* 0x00000000da0a72ca */ /* 0x000fe200000e0000 */
[----:B------:R-:W-:Y:S01]  /*14b00*/  BSSY B1, `(.L_x_5973) ;  /* 0x00001b2000017945 */ /* 0x000fe20003800000 */
[----:B------:R-:W-:Y:S02]  /*14b10*/  LEA.HI.X R203, R2, R203, R0, 0x1, P1 ;  /* 0x000000cb02cb7211 */ /* 0x000fe400008f0c00 */
[----:B------:R-:W-:Y:S02]  /*14b20*/  R2UR UR11, R219 ;  /* 0x00000000db0b72ca */ /* 0x000fe400000e0000 */
[----:B------:R-:W-:Y:S02]  /*14b30*/  SHF.L.U64.HI R0, R136, 0x5, R137 ;  /* 0x0000000588007819 */ /* 0x000fe40000010289 */
[----:B------:R-:W-:-:S02]  /*14b40*/  IADD3 R6, P1, R5, R202, RZ ;  /* 0x000000ca05067210 */ /* 0x000fc40007f3e0ff */
[----:B------:R-:W-:Y:S02]  /*14b50*/  R2UR UR8, R218 ;  /* 0x00000000da0872ca */ /* 0x000fe400000e0000 */
[C---:B------:R-:W-:Y:S01]  /*14b60*/  R2UR UR9, R219.reuse ;  /* 0x00000000db0972ca */ /* 0x040fe200000e0000 */
[----:B------:R-:W-:Y:S01]  /*14b70*/  IMAD.X R7, R0, 0x1, R203, P1 ;  /* 0x0000000100077824 */ /* 0x000fe200008e06cb */
[C---:B------:R-:W-:Y:S02]  /*14b80*/  R2UR UR4, R218.reuse ;  /* 0x00000000da0472ca */ /* 0x040fe400000e0000 */
[C---:B------:R-:W-:Y:S01]  /*14b90*/  R2UR UR5, R219.reuse ;  /* 0x00000000db0572ca */ /* 0x040fe200000e0000 */
[----:B------:R-:W-:Y:S01]  /*14ba0*/  @!PT LDS RZ, [RZ] ;  /* 0x00000000fffff984 */ /* 0x000fe20000000800 */
[----:B------:R-:W-:Y:S01]  /*14bb0*/  @!PT LDS RZ, [RZ] ;  /* 0x00000000fffff984 */ /* 0x000fe20000000800 */
[----:B------:R-:W-:Y:S01]  /*14bc0*/  @!PT LDS RZ, [RZ] ;  /* 0x00000000fffff984 */ /* 0x000fe20000000800 */
[----:B------:R-:W-:Y:S01]  /*14bd0*/  LDGSTS.E.BYPASS.LTC128B.128 [R209+0xc000], desc[UR10][R202.64] ;  /* 0x0c000000cad17fae */ /* 0x000fe2000b901d4a */
[----:B------:R-:W-:Y:S02]  /*14be0*/  R2UR UR22, R218 ;  /* 0x00000000da1672ca */ /* 0x000fe400000e0000 */
[----:B------:R-:W-:-:S02]  /*14bf0*/  R2UR UR23, R219 ;  /* 0x00000000db1772ca */ /* 0x000fc400000e0000 */
[C---:B------:R-:W-:Y:S02]  /*14c00*/  R2UR UR20, R218.reuse ;  /* 0x00000000da1472ca */ /* 0x040fe400000e0000 */
[C---:B------:R-:W-:Y:S01]  /*14c10*/  R2UR UR21, R219.reuse ;  /* 0x00000000db1572ca */ /* 0x040fe200000e0000 */
[----:B------:R-:W-:Y:S01]  /*14c20*/  LDGSTS.E.BYPASS.LTC128B.128 [R209+0xe000], desc[UR8][R202.64+0x80] ;  /* 0x0e000080cad17fae */ /* 0x000fe2000b901d48 */
[C---:B------:R-:W-:Y:S02]  /*14c30*/  R2UR UR18, R218.reuse ;  /* 0x00000000da1272ca */ /* 0x040fe400000e0000 */
[C---:B------:R-:W-:Y:S01]  /*14c40*/  R2UR UR19, R219.reuse ;  /* 0x00000000db1372ca */ /* 0x040fe200000e0000 */
[----:B------:R-:W-:Y:S01]  /*14c50*/  LDGSTS.E.BYPASS.LTC128B.128 [R209+0x10000], desc[UR4][R202.64+0x100] ;  /* 0x10000100cad17fae */ /* 0x000fe2000b901d44 */
[----:B------:R-:W-:Y:S02]  /*14c60*/  R2UR UR16, R218 ;  /* 0x00000000da1072ca */ /* 0x000fe400000e0000 */
[----:B------:R-:W-:Y:S01]  /*14c70*/  R2UR UR17, R219 ;  /* 0x00000000db1172ca */ /* 0x000fe200000e0000 */
[----:B------:R-:W-:Y:S01]  /*14c80*/  LDGSTS.E.BYPASS.LTC128B.128 [R209+0xc800], desc[UR22][R6.64] ;  /* 0x0c80000006d17fae */ /* 0x000fe2000b901d56 */
[----:B------:R-:W-:-:S02]  /*14c90*/  IADD3 R8, P1, R5, R6, RZ ;  /* 0x0000000605087210 */ /* 0x000fc40007f3e0ff */
[----:B------:R-:W-:Y:S01]  /*14ca0*/  R2UR UR14, R218 ;  /* 0x00000000da0e72ca */ /* 0x000fe200000e0000 */
[----:B------:R-:W-:Y:S01]  /*14cb0*/  LDGSTS.E.BYPASS.LTC128B.128 [R209+0xe800], desc[UR20][R6.64+0x80] ;  /* 0x0e80008006d17fae */ /* 0x000fe2000b901d54 */
[C---:B------:R-:W-:Y:S01]  /*14cc0*/  R2UR UR15, R219.reuse ;  /* 0x00000000db0f72ca */ /* 0x040fe200000e0000 */
[----:B------:R-:W-:Y:S01]  /*14cd0*/  IMAD.X R9, R0, 0x1, R7, P1 ;  /* 0x0000000100097824 */ /* 0x000fe200008e0607 */
[----:B------:R-:W-:Y:S01]  /*14ce0*/  R2UR UR12, R218 ;  /* 0x00000000da0c72ca */ /* 0x000fe200000e0000 */
[----:B------:R1:W-:Y:S01]  /*14cf0*/  LDGSTS.E.BYPASS.LTC128B.128 [R209+0x10800], desc[UR18][R6.64+0x100] ;  /* 0x1080010006d17fae */ /* 0x0003e2000b901d52 */
[----:B------:R-:W-:Y:S02]  /*14d00*/  R2UR UR13, R219 ;  /* 0x00000000db0d72ca */ /* 0x000fe400000e0000 */
[----:B------:R-:W-:Y:S01]  /*14d10*/  IADD3 R10, P1, R5, R8, RZ ;  /* 0x00000008050a7210 */ /* 0x000fe20007f3e0ff */
[----:B------:R-:W-:Y:S04]  /*14d20*/  LDGSTS.E.BYPASS.LTC128B.128 [R209+0xd000], desc[UR16][R8.64] ;  /* 0x0d00000008d17fae */ /* 0x000fe8000b901d50 */
[----:B------:R-:W-:-:S02]  /*14d30*/  IMAD.X R11, R0, 0x1, R9, P1 ;  /* 0x00000001000b7824 */ /* 0x000fc400008e0609 */
[----:B------:R-:W-:Y:S01]  /*14d40*/  LDGSTS.E.BYPASS.LTC128B.128 [R209+0xf000], desc[UR14][R8.64+0x80] ;  /* 0x0f00008008d17fae */ /* 0x000fe2000b901d4e */
[----:B------:R-:W-:-:S03]  /*14d50*/  IMAD R0, R214, 0x40, R133 ;  /* 0x00000040d6007824 */ /* 0x000fc600078e0285 */
[----:B------:R-:W-:Y:S01]  /*14d60*/  LDGSTS.E.BYPASS.LTC128B.128 [R209+0x11000], desc[UR12][R8.64+0x100] ;  /* 0x1100010008d17fae */ /* 0x000fe2000b901d4c */
[C---:B------:R-:W-:Y:S01]  /*14d70*/  VIADD R2, R0.reuse, 0x1 ;  /* 0x0000000100027836 */ /* 0x040fe20000000000 */
[C---:B------:R-:W-:Y:S01]  /*14d80*/  ISETP.GE.AND P1, PT, R0.reuse, R217, PT ;  /* 0x000000d90000720c */ /* 0x040fe20003f26270 */
[C---:B------:R-:W-:Y:S01]  /*14d90*/  VIADD R138, R0.reuse, 0x19 ;  /* 0x00000019008a7836 */ /* 0x040fe20000000000 */
[----:B------:R-:W-:Y:S01]  /*14da0*/  LDGSTS.E.BYPASS.LTC128B.128 [R209+0xd800], desc[UR10][R10.64] ;  /* 0x0d8000000ad17fae */ /* 0x000fe2000b901d4a */
[----:B------:R-:W-:Y:S02]  /*14db0*/  ISETP.GE.AND P5, PT, R0, R215, PT ;  /* 0x000000d70000720c */ /* 0x000fe40003fa6270 */
[C---:B------:R-:W-:Y:S01]  /*14dc0*/  ISETP.GE.AND P4, PT, R2.reuse, R217, PT ;  /* 0x000000d90200720c */ /* 0x040fe20003f86270 */
[----:B------:R-:W-:Y:S01]  /*14dd0*/  LDGSTS.E.BYPASS.LTC128B.128 [R209+0xf800], desc[UR8][R10.64+0x80] ;  /* 0x0f8000800ad17fae */ /* 0x000fe2000b901d48 */
[C---:B------:R-:W-:Y:S02]  /*14de0*/  ISETP.GE.AND P3, PT, R2.reuse, R215, PT ;  /* 0x000000d70200720c */ /* 0x040fe40003f66270 */
[-C--:B------:R-:W-:Y:S01]  /*14df0*/  ISETP.GE.OR P4, PT, R2, R216.reuse, !P4 ;  /* 0x000000d80200720c */ /* 0x080fe20006786670 */
[----:B------:R2:W-:Y:S01]  /*14e00*/  LDGSTS.E.BYPASS.LTC128B.128 [R209+0x11800], desc[UR4][R10.64+0x100] ;  /* 0x118001000ad17fae */ /* 0x0005e2000b901d44 */
[----:B------:R-:W-:-:S02]  /*14e10*/  ISETP.GE.OR P1, PT, R0, R216, !P1 ;  /* 0x000000d80000720c */ /* 0x000fc40004f26670 */
[-C--:B------:R-:W-:Y:S01]  /*14e20*/  ISETP.GE.OR P3, PT, R2, R211.reuse, !P3 ;  /* 0x000000d30200720c */ /* 0x080fe20005f66670 */
[----:B------:R-:W-:Y:S01]  /*14e30*/  LDSM.16.M88.4 R228, [R194] ;  /* 0x00000000c2e4783b */ /* 0x000fe20000000200 */
[----:B------:R-:W-:-:S03]  /*14e40*/  ISETP.GE.OR P5, PT, R0, R211, !P5 ;  /* 0x000000d30000720c */ /* 0x000fc60006fa6670 */
[----:B------:R-:W3:Y:S04]  /*14e50*/  LDSM.16.M88.4 R16, [R193+0x6000] ;  /* 0x00600000c110783b */ /* 0x000ee80000000200 */
[----:B------:R-:W-:Y:S04]  /*14e60*/  LDSM.16.M88.4 R28, [R192] ;  /* 0x00000000c01c783b */ /* 0x000fe80000000200 */
[----:B-1----:R-:W-:Y:S04]  /*14e70*/  LDSM.16.M88.4 R4, [R191] ;  /* 0x00000000bf04783b */ /* 0x002fe80000000200 */
[----:B------:R-:W1:Y:S04]  /*14e80*/  LDSM.16.M88.4 R160, [R193+0x6800] ;  /* 0x00680000c1a0783b */ /* 0x000e680000000200 */
[----:B------:R-:W4:Y:S04]  /*14e90*/  LDSM.16.M88.4 R152, [R193+0x7000] ;  /* 0x00700000c198783b */ /* 0x000f280000000200 */
[----:B------:R-:W-:Y:S04]  /*14ea0*/  LDSM.16.M88.4 R164, [R190] ;  /* 0x00000000bea4783b */ /* 0x000fe80000000200 */
[----:B------:R-:W5:Y:S04]  /*14eb0*/  LDSM.16.M88.4 R32, [R188+0x6000] ;  /* 0x00600000bc20783b */ /* 0x000f680000000200 */
[----:B------:R-:W5:Y:S04]  /*14ec0*/  LDSM.16.M88.4 R172, [R193+0x7800] ;  /* 0x00780000c1ac783b */ /* 0x000f680000000200 */
[----:B------:R-:W5:Y:S04]  /*14ed0*/  LDSM.16.M88.4 R144, [R187] ;  /* 0x00000000bb90783b */ /* 0x000f680000000200 */
[----:B------:R-:W5:Y:S01]  /*14ee0*/  LDSM.16.M88.4 R140, [R186] ;  /* 0x00000000ba8c783b */ /* 0x000f620000000200 */
[C---:B---3--:R-:W-:Y:S03]  /*14ef0*/  HMMA.16816.F32.BF16 R20, R228.reuse, R16, RZ ;  /* 0x00000010e414723c */ /* 0x048fe600000418ff */
[----:B------:R-:W-:Y:S04]  /*14f00*/  LDSM.16.M88.4 R24, [R189] ;  /* 0x00000000bd18783b */ /* 0x000fe80000000200 */
[----:B------:R-:W-:Y:S01]  /*14f10*/  LDSM.16.M88.4 R236, [R185] ;  /* 0x00000000b9ec783b */ /* 0x000fe20000000200 */
[C---:B------:R-:W-:Y:S03]  /*14f20*/  HMMA.16816.F32.BF16 R16, R228.reuse, R18, RZ ;  /* 0x00000012e410723c */ /* 0x040fe600000418ff */
[----:B------:R-:W-:Y:S03]  /*14f30*/  LDSM.16.M88.4 R168, [R188+0x6800] ;  /* 0x00680000bca8783b */ /* 0x000fe60000000200 */
[C---:B-1----:R-:W-:Y:S01]  /*14f40*/  HMMA.16816.F32.BF16 R12, R228.reuse, R160, RZ ;  /* 0x000000a0e40c723c */ /* 0x042fe200000418ff */
[----:B--2---:R-:W-:Y:S04]  /*14f50*/  LDSM.16.M88.4 R8, [R188+0x7000] ;  /* 0x00700000bc08783b */ /* 0x004fe80000000200 */
[----:B------:R-:W-:Y:S01]  /*14f60*/  LDSM.16.M88.4 R232, [R188+0x7800] ;  /* 0x00780000bce8783b */ /* 0x000fe20000000200 */
[----:B----4-:R-:W-:Y:S03]  /*14f70*/  HMMA.16816.F32.BF16 R156, R228, R152, RZ ;  /* 0x00000098e49c723c */ /* 0x010fe600000418ff */
[----:B------:R-:W-:Y:S03]  /*14f80*/  LDSM.16.M88.4 R240, [R184+0x800] ;  /* 0x00080000b8f0783b */ /* 0x000fe60000000200 */
[C---:B------:R-:W-:Y:S01]  /*14f90*/  HMMA.16816.F32.BF16 R20, R28.reuse, R4, R20 ;  /* 0x000000041c14723c */ /* 0x040fe20000041814 */
[----:B------:R-:W0:Y:S05]  /*14fa0*/  LDGDEPBAR ;  /* 0x00000000000079af */ /* 0x000e2a0000000000 */
[----:B------:R-:W-:Y:S01]  /*14fb0*/  HMMA.16816.F32.BF16 R16, R28, R6, R16 ;  /* 0x000000061c10723c */ /* 0x000fe20000041810 */
[----:B------:R-:W1:Y:S05]  /*14fc0*/  LDSM.16.M88.4 R4, [R184] ;  /* 0x00000000b804783b */ /* 0x000e6a0000000200 */
[C---:B------:R-:W-:Y:S06]  /*14fd0*/  HMMA.16816.F32.BF16 R160, R228.reuse, R162, RZ ;  /* 0x000000a2e4a0723c */ /* 0x040fec00000418ff */
[----:B------:R-:W-:Y:S06]  /*14fe0*/  HMMA.16816.F32.BF16 R152, R228, R154, RZ ;  /* 0x0000009ae498723c */ /* 0x000fec00000418ff */
[----:B-----5:R-:W-:Y:S06]  /*14ff0*/  HMMA.16816.F32.BF16 R20, R164, R32, R20 ;  /* 0x00000020a414723c */ /* 0x020fec0000041814 */
[----:B------:R-:W-:Y:S06]  /*15000*/  HMMA.16816.F32.BF16 R148, R228, R172, RZ ;  /* 0x000000ace494723c */ /* 0x000fec00000418ff */
[----:B------:R-:W-:Y:S06]  /*15010*/  HMMA.16816.F32.BF16 R12, R28, R144, R12 ;  /* 0x000000901c0c723c */ /* 0x000fec000004180c */
[----:B------:R-:W-:Y:S01]  /*15020*/  HMMA.16816.F32.BF16 R228, R228, R174, RZ ;  /* 0x000000aee4e4723c */ /* 0x000fe200000418ff */
[----:B------:R-:W-:Y:S05]  /*15030*/  LDSM.16.M88.4 R172, [R184+0x1800] ;  /* 0x00180000b8ac783b */ /* 0x000fea0000000200 */
[C---:B------:R-:W-:Y:S01]  /*15040*/  HMMA.16816.F32.BF16 R160, R28.reuse, R146, R160 ;  /* 0x000000921ca0723c */ /* 0x040fe200000418a0 */
[----:B------:R-:W-:Y:S05]  /*15050*/  LDSM.16.M88.4 R144, [R194+0x2000] ;  /* 0x00200000c290783b */ /* 0x000fea0000000200 */
[C---:B------:R-:W-:Y:S06]  /*15060*/  HMMA.16816.F32.BF16 R156, R28.reuse, R140, R156 ;  /* 0x0000008c1c9c723c */ /* 0x040fec000004189c */
[----:B------:R-:W-:Y:S01]  /*15070*/  HMMA.16816.F32.BF16 R152, R28, R142, R152 ;  /* 0x0000008e1c98723c */ /* 0x000fe20000041898 */
[----:B------:R-:W-:Y:S05]  /*15080*/  LDSM.16.M88.4 R140, [R184+0x1000] ;  /* 0x00100000b88c783b */ /* 0x000fea0000000200 */
[----:B------:R-:W-:Y:S01]  /*15090*/  HMMA.16816.F32.BF16 R16, R164, R34, R16 ;  /* 0x00000022a410723c */ /* 0x000fe20000041810 */
[----:B------:R-:W2:Y:S05]  /*150a0*/  LDSM.16.M88.4 R32, [R193+0x8000] ;  /* 0x00800000c120783b */ /* 0x000eaa0000000200 */
[----:B-1----:R-:W-:Y:S06]  /*150b0*/  HMMA.16816.F32.BF16 R20, R24, R4, R20 ;  /* 0x000000041814723c */ /* 0x002fec0000041814 */
[----:B------:R-:W-:Y:S06]  /*150c0*/  HMMA.16816.F32.BF16 R148, R28, R236, R148 ;  /* 0x000000ec1c94723c */ /* 0x000fec0000041894 */
[----:B------:R-:W-:Y:S06]  /*150d0*/  HMMA.16816.F32.BF16 R12, R164, R168, R12 ;  /* 0x000000a8a40c723c */ /* 0x000fec000004180c */
[----:B------:R-:W-:Y:S01]  /*150e0*/  HMMA.16816.F32.BF16 R228, R28, R238, R228 ;  /* 0x000000ee1ce4723c */ /* 0x000fe200000418e4 */
[----:B------:R-:W-:Y:S04]  /*150f0*/  LDSM.16.M88.4 R28, [R192+0x2000] ;  /* 0x00200000c01c783b */ /* 0x000fe80000000200 */
[----:B------:R-:W-:Y:S01]  /*15100*/  LDSM.16.M88.4 R236, [R193+0x8800] ;  /* 0x00880000c1ec783b */ /* 0x000fe20000000200 */
[C---:B------:R-:W-:Y:S03]  /*15110*/  HMMA.16816.F32.BF16 R160, R164.reuse, R170, R160 ;  /* 0x000000aaa4a0723c */ /* 0x040fe600000418a0 */
[----:B------:R-:W-:Y:S03]  /*15120*/  LDSM.16.M88.4 R168, [R193+0x9800] ;  /* 0x00980000c1a8783b */ /* 0x000fe60000000200 */
[C---:B------:R-:W-:Y:S06]  /*15130*/  HMMA.16816.F32.BF16 R156, R164.reuse, R8, R156 ;  /* 0x00000008a49c723c */ /* 0x040fec000004189c */
[----:B------:R-:W-:Y:S01]  /*15140*/  HMMA.16816.F32.BF16 R152, R164, R10, R152 ;  /* 0x0000000aa498723c */ /* 0x000fe20000041898 */
[----:B------:R-:W-:Y:S05]  /*15150*/  LDSM.16.M88.4 R8, [R193+0x9000] ;  /* 0x00900000c108783b */ /* 0x000fea0000000200 */
[----:B------:R-:W-:Y:S01]  /*15160*/  HMMA.16816.F32.BF16 R16, R24, R6, R16 ;  /* 0x000000061810723c */ /* 0x000fe20000041810 */
[----:B------:R-:W1:Y:S05]  /*15170*/  LDSM.16.M88.4 R4, [R183] ;  /* 0x00000000b704783b */ /* 0x000e6a0000000200 */
[----:B--2---:R-:W-:Y:S06]  /*15180*/  HMMA.16816.F32.BF16 R20, R144, R32, R20 ;  /* 0x000000209014723c */ /* 0x004fec0000041814 */
[----:B------:R-:W-:Y:S06]  /*15190*/  HMMA.16816.F32.BF16 R148, R164, R232, R148 ;  /* 0x000000e8a494723c */ /* 0x000fec0000041894 */
[----:B------:R-:W-:Y:S06]  /*151a0*/  HMMA.16816.F32.BF16 R12, R24, R240, R12 ;  /* 0x000000f0180c723c */ /* 0x000fec000004180c */
[----:B------:R-:W-:Y:S01]  /*151b0*/  HMMA.16816.F32.BF16 R228, R164, R234, R228 ;  /* 0x000000eaa4e4723c */ /* 0x000fe200000418e4 */
[----:B------:R-:W-:Y:S04]  /*151c0*/  LDSM.16.M88.4 R164, [R190+0x2000] ;  /* 0x00200000bea4783b */ /* 0x000fe80000000200 */
[----:B------:R-:W-:Y:S01]  /*151d0*/  LDSM.16.M88.4 R232, [R182] ;  /* 0x00000000b6e8783b */ /* 0x000fe20000000200 */
[C---:B------:R-:W-:Y:S03]  /*151e0*/  HMMA.16816.F32.BF16 R160, R24.reuse, R242, R160 ;  /* 0x000000f218a0723c */ /* 0x040fe600000418a0 */
[----:B------:R-:W-:Y:S03]  /*151f0*/  LDSM.16.M88.4 R240, [R180] ;  /* 0x00000000b4f0783b */ /* 0x000fe60000000200 */
[C---:B------:R-:W-:Y:S06]  /*15200*/  HMMA.16816.F32.BF16 R156, R24.reuse, R140, R156 ;  /* 0x0000008c189c723c */ /* 0x040fec000004189c */
[----:B------:R-:W-:Y:S01]  /*15210*/  HMMA.16816.F32.BF16 R152, R24, R142, R152 ;  /* 0x0000008e1898723c */ /* 0x000fe20000041898 */
[----:B------:R-:W-:Y:S05]  /*15220*/  LDSM.16.M88.4 R140, [R181] ;  /* 0x00000000b58c783b */ /* 0x000fea0000000200 */
        /* <DEDUP_REMOVED lines=14> */
[----:B------:R-:W1:Y:S05]  /*15310*/  LDSM.16.M88.4 R4, [R184+0x2000] ;  /* 0x00200000b804783b */ /* 0x000e6a0000000200 */
[----:B--2---:R-:W-:Y:S06]  /*15320*/  HMMA.16816.F32.BF16 R20, R164, R32, R20 ;  /* 0x00000020a414723c */ /* 0x004fec0000041814 */
[C---:B------:R-:W-:Y:S06]  /*15330*/  HMMA.16816.F32.BF16 R12, R28.reuse, R232, R12 ;  /* 0x000000e81c0c723c */ /* 0x040fec000004180c */
[C---:B------:R-:W-:Y:S01]  /*15340*/  HMMA.16816.F32.BF16 R160, R28.reuse, R234, R160 ;  /* 0x000000ea1ca0723c */ /* 0x040fe200000418a0 */
[----:B------:R-:W-:Y:S05]  /*15350*/  LDSM.16.M88.4 R232, [R194+0x4000] ;  /* 0x00400000c2e8783b */ /* 0x000fea0000000200 */
[C---:B------:R-:W-:Y:S06]  /*15360*/  HMMA.16816.F32.BF16 R156, R28.reuse, R140, R156 ;  /* 0x0000008c1c9c723c */ /* 0x040fec000004189c */
[----:B------:R-:W-:Y:S01]  /*15370*/  HMMA.16816.F32.BF16 R152, R28, R142, R152 ;  /* 0x0000008e1c98723c */ /* 0x000fe20000041898 */
[----:B------:R-:W2:Y:S05]  /*15380*/  LDSM.16.M88.4 R140, [R193+0xa000] ;  /* 0x00a00000c18c783b */ /* 0x000eaa0000000200 */
[----:B------:R-:W-:Y:S01]  /*15390*/  HMMA.16816.F32.BF16 R16, R164, R34, R16 ;  /* 0x00000022a410723c */ /* 0x000fe20000041810 */
[----:B------:R-:W-:Y:S05]  /*153a0*/  LDSM.16.M88.4 R32, [R184+0x3800] ;  /* 0x00380000b820783b */ /* 0x000fea0000000200 */
[C---:B------:R-:W-:Y:S06]  /*153b0*/  HMMA.16816.F32.BF16 R148, R144.reuse, R168, R148 ;  /* 0x000000a89094723c */ /* 0x040fec0000041894 */
[----:B------:R-:W-:Y:S01]  /*153c0*/  HMMA.16816.F32.BF16 R228, R144, R170, R228 ;  /* 0x000000aa90e4723c */ /* 0x000fe200000418e4 */
[----:B------:R-:W3:Y:S04]  /*153d0*/  LDSM.16.M88.4 R144, [R184+0x3000] ;  /* 0x00300000b890783b */ /* 0x000ee80000000200 */
[----:B------:R-:W4:Y:S01]  /*153e0*/  LDSM.16.M88.4 R168, [R184+0x2800] ;  /* 0x00280000b8a8783b */ /* 0x000f220000000200 */
[----:B-1----:R-:W-:Y:S06]  /*153f0*/  HMMA.16816.F32.BF16 R20, R24, R4, R20 ;  /* 0x000000041814723c */ /* 0x002fec0000041814 */
[C---:B------:R-:W-:Y:S06]  /*15400*/  HMMA.16816.F32.BF16 R12, R164.reuse, R172, R12 ;  /* 0x000000aca40c723c */ /* 0x040fec000004180c */
[C---:B------:R-:W-:Y:S01]  /*15410*/  HMMA.16816.F32.BF16 R160, R164.reuse, R174, R160 ;  /* 0x000000aea4a0723c */ /* 0x040fe200000418a0 */
[----:B------:R-:W-:Y:S05]  /*15420*/  LDSM.16.M88.4 R172, [R192+0x4000] ;  /* 0x00400000c0ac783b */ /* 0x000fea0000000200 */
[C---:B------:R-:W-:Y:S06]  /*15430*/  HMMA.16816.F32.BF16 R156, R164.reuse, R8, R156 ;  /* 0x00000008a49c723c */ /* 0x040fec000004189c */
[----:B------:R-:W-:Y:S01]  /*15440*/  HMMA.16816.F32.BF16 R152, R164, R10, R152 ;  /* 0x0000000aa498723c */ /* 0x000fe20000041898 */
[----:B------:R-:W-:Y:S05]  /*15450*/  LDSM.16.M88.4 R8, [R193+0xb000] ;  /* 0x00b00000c108783b */ /* 0x000fea0000000200 */
[----:B------:R-:W-:Y:S01]  /*15460*/  HMMA.16816.F32.BF16 R16, R24, R6, R16 ;  /* 0x000000061810723c */ /* 0x000fe20000041810 */
[----:B------:R-:W1:Y:S05]  /*15470*/  LDSM.16.M88.4 R4, [R179] ;  /* 0x00000000b304783b */ /* 0x000e6a0000000200 */
[----:B------:R-:W-:Y:S06]  /*15480*/  HMMA.16816.F32.BF16 R148, R28, R240, R148 ;  /* 0x000000f01c94723c */ /* 0x000fec0000041894 */
[----:B--2---:R-:W-:Y:S06]  /*15490*/  HMMA.16816.F32.BF16 R20, R232, R140, R20 ;  /* 0x0000008ce814723c */ /* 0x004fec0000041814 */
[----:B------:R-:W-:Y:S01]  /*154a0*/  HMMA.16816.F32.BF16 R228, R28, R242, R228 ;  /* 0x000000f21ce4723c */ /* 0x000fe200000418e4 */
[----:B------:R-:W2:Y:S04]  /*154b0*/  LDSM.16.M88.4 R28, [R193+0xa800] ;  /* 0x00a80000c11c783b */ /* 0x000ea80000000200 */
[----:B------:R-:W-:Y:S01]  /*154c0*/  LDSM.16.M88.4 R240, [R193+0xb800] ;  /* 0x00b80000c1f0783b */ /* 0x000fe20000000200 */
[C---:B---3--:R-:W-:Y:S06]  /*154d0*/  HMMA.16816.F32.BF16 R156, R24.reuse, R144, R156 ;  /* 0x00000090189c723c */ /* 0x048fec000004189c */
[----:B------:R-:W-:Y:S01]  /*154e0*/  HMMA.16816.F32.BF16 R152, R24, R146, R152 ;  /* 0x000000921898723c */ /* 0x000fe20000041898 */
[----:B------:R-:W-:Y:S05]  /*154f0*/  LDSM.16.M88.4 R144, [R190+0x4000] ;  /* 0x00400000be90783b */ /* 0x000fea0000000200 */
[----:B------:R-:W-:Y:S01]  /*15500*/  HMMA.16816.F32.BF16 R16, R232, R142, R16 ;  /* 0x0000008ee810723c */ /* 0x000fe20000041810 */
[----:B------:R-:W3:Y:S05]  /*15510*/  LDSM.16.M88.4 R140, [R188+0xa000] ;  /* 0x00a00000bc8c783b */ /* 0x000eea0000000200 */
[----:B------:R-:W-:Y:S06]  /*15520*/  HMMA.16816.F32.BF16 R148, R164, R236, R148 ;  /* 0x000000eca494723c */ /* 0x000fec0000041894 */
[----:B----4-:R-:W-:Y:S06]  /*15530*/  HMMA.16816.F32.BF16 R12, R24, R168, R12 ;  /* 0x000000a8180c723c */ /* 0x010fec000004180c */
[----:B-1----:R-:W-:Y:S06]  /*15540*/  HMMA.16816.F32.BF16 R20, R172, R4, R20 ;  /* 0x00000004ac14723c */ /* 0x002fec0000041814 */
[----:B------:R-:W-:Y:S01]  /*15550*/  HMMA.16816.F32.BF16 R228, R164, R238, R228 ;  /* 0x000000eea4e4723c */ /* 0x000fe200000418e4 */
[----:B------:R-:W1:Y:S04]  /*15560*/  LDSM.16.M88.4 R236, [R178] ;  /* 0x00000000b2ec783b */ /* 0x000e680000000200 */
[----:B------:R-:W-:Y:S01]  /*15570*/  LDSM.16.M88.4 R164, [R176] ;  /* 0x00000000b0a4783b */ /* 0x000fe20000000200 */
[C---:B------:R-:W-:Y:S06]  /*15580*/  HMMA.16816.F32.BF16 R156, R232.reuse, R8, R156 ;  /* 0x00000008e89c723c */ /* 0x040fec000004189c */
[----:B------:R-:W-:Y:S01]  /*15590*/  HMMA.16816.F32.BF16 R152, R232, R10, R152 ;  /* 0x0000000ae898723c */ /* 0x000fe20000041898 */
[----:B------:R-:W-:Y:S05]  /*155a0*/  LDSM.16.M88.4 R8, [R189+0x4000] ;  /* 0x00400000bd08783b */ /* 0x000fea0000000200 */
[----:B------:R-:W-:Y:S01]  /*155b0*/  HMMA.16816.F32.BF16 R16, R172, R6, R16 ;  /* 0x00000006ac10723c */ /* 0x000fe20000041810 */
[----:B------:R-:W4:Y:S05]  /*155c0*/  LDSM.16.M88.4 R4, [R184+0x4000] ;  /* 0x00400000b804783b */ /* 0x000f2a0000000200 */
[C---:B------:R-:W-:Y:S06]  /*155d0*/  HMMA.16816.F32.BF16 R148, R24.reuse, R32, R148 ;  /* 0x000000201894723c */ /* 0x040fec0000041894 */
[----:B------:R-:W-:Y:S01]  /*155e0*/  HMMA.16816.F32.BF16 R160, R24, R170, R160 ;  /* 0x000000aa18a0723c */ /* 0x000fe200000418a0 */
[----:B------:R-:W5:Y:S05]  /*155f0*/  LDSM.16.M88.4 R168, [R177] ;  /* 0x00000000b1a8783b */ /* 0x000f6a0000000200 */
[----:B--2---:R-:W-:Y:S06]  /*15600*/  HMMA.16816.F32.BF16 R12, R232, R28, R12 ;  /* 0x0000001ce80c723c */ /* 0x004fec000004180c */
[----:B---3--:R-:W-:Y:S06]  /*15610*/  HMMA.16816.F32.BF16 R20, R144, R140, R20 ;  /* 0x0000008c9014723c */ /* 0x008fec0000041814 */
[----:B------:R-:W-:Y:S01]  /*15620*/  HMMA.16816.F32.BF16 R228, R24, R34, R228 ;  /* 0x0000002218e4723c */ /* 0x000fe200000418e4 */
[----:B------:R-:W2:Y:S04]  /*15630*/  LDSM.16.M88.4 R32, [R188+0xa800] ;  /* 0x00a80000bc20783b */ /* 0x000ea80000000200 */
[----:B------:R-:W-:Y:S01]  /*15640*/  LDSM.16.M88.4 R24, [R188+0xb800] ;  /* 0x00b80000bc18783b */ /* 0x000fe20000000200 */
[C---:B------:R-:W-:Y:S06]  /*15650*/  HMMA.16816.F32.BF16 R148, R232.reuse, R240, R148 ;  /* 0x000000f0e894723c */ /* 0x040fec0000041894 */
[----:B------:R-:W-:Y:S01]  /*15660*/  HMMA.16816.F32.BF16 R160, R232, R30, R160 ;  /* 0x0000001ee8a0723c */ /* 0x000fe200000418a0 */
[----:B------:R-:W3:Y:S05]  /*15670*/  LDSM.16.M88.4 R28, [R188+0xb000] ;  /* 0x00b00000bc1c783b */ /* 0x000eea0000000200 */
[----:B------:R-:W-:Y:S06]  /*15680*/  HMMA.16816.F32.BF16 R16, R144, R142, R16 ;  /* 0x0000008e9010723c */ /* 0x000fec0000041810 */
[----:B-1----:R-:W-:Y:S06]  /*15690*/  HMMA.16816.F32.BF16 R12, R172, R236, R12 ;  /* 0x000000ecac0c723c */ /* 0x002fec000004180c */
[----:B----4-:R-:W-:Y:S06]  /*156a0*/  HMMA.16816.F32.BF16 R20, R8, R4, R20 ;  /* 0x000000040814723c */ /* 0x010fec0000041814 */
[----:B-----5:R-:W-:Y:S01]  /*156b0*/  HMMA.16816.F32.BF16 R156, R172, R168, R156 ;  /* 0x000000a8ac9c723c */ /* 0x020fe2000004189c */
[----:B------:R-:W-:-:S05]  /*156c0*/  VIADD R4, R0, 0x9 ;  /* 0x0000000900047836 */ /* 0x000fca0000000000 */
[C---:B------:R-:W-:Y:S01]  /*156d0*/  HMMA.16816.F32.BF16 R152, R172.reuse, R170, R152 ;  /* 0x000000aaac98723c */ /* 0x040fe20000041898 */
[----:B------:R-:W1:Y:S05]  /*156e0*/  LDSM.16.M88.4 R168, [R184+0x4800] ;  /* 0x00480000b8a8783b */ /* 0x000e6a0000000200 */
[C---:B------:R-:W-:Y:S06]  /*156f0*/  HMMA.16816.F32.BF16 R148, R172.reuse, R164, R148 ;  /* 0x000000a4ac94723c */ /* 0x040fec0000041894 */
[----:B------:R-:W-:Y:S01]  /*15700*/  HMMA.16816.F32.BF16 R160, R172, R238, R160 ;  /* 0x000000eeaca0723c */ /* 0x000fe200000418a0 */
[----:B------:R-:W-:-:S02]  /*15710*/  FSEL R20, R20, -INF , !P1 ;  /* 0xff80000014147808 */ /* 0x000fc40004800000 */
[----:B------:R-:W-:Y:S02]  /*15720*/  FSEL R2, R21, -INF , !P4 ;  /* 0xff80000015027808 */ /* 0x000fe40006000000 */
[C---:B------:R-:W-:Y:S01]  /*15730*/  ISETP.GE.AND P1, PT, R4.reuse, R217, PT ;  /* 0x000000d90400720c */ /* 0x040fe20003f26270 */
[----:B------:R-:W-:Y:S01]  /*15740*/  HMMA.16816.F32.BF16 R16, R8, R6, R16 ;  /* 0x000000060810723c */ /* 0x000fe20000041810 */
[C---:B------:R-:W-:Y:S02]  /*15750*/  ISETP.GE.AND P4, PT, R4.reuse, R215, PT ;  /* 0x000000d70400720c */ /* 0x040fe40003f86270 */
[C---:B------:R-:W-:Y:S02]  /*15760*/  ISETP.GE.OR P1, PT, R4.reuse, R216, !P1 ;  /* 0x000000d80400720c */ /* 0x040fe40004f26670 */
[----:B------:R-:W-:Y:S01]  /*15770*/  ISETP.GE.OR P4, PT, R4, R211, !P4 ;  /* 0x000000d30400720c */ /* 0x000fe20006786670 */
[----:B--2---:R-:W-:Y:S01]  /*15780*/  HMMA.16816.F32.BF16 R12, R144, R32, R12 ;  /* 0x00000020900c723c */ /* 0x004fe2000004180c */
[----:B------:R-:W-:-:S02]  /*15790*/  VIADD R6, R0, 0x8 ;  /* 0x0000000800067836 */ /* 0x000fc40000000000 */
[----:B------:R-:W-:-:S03]  /*157a0*/  VIADD R4, R0, 0x10 ;  /* 0x0000001000047836 */ /* 0x000fc60000000000 */
[----:B------:R-:W-:Y:S01]  /*157b0*/  HMMA.16816.F32.BF16 R228, R232, R242, R228 ;  /* 0x000000f2e8e4723c */ /* 0x000fe200000418e4 */
[C---:B------:R-:W-:Y:S02]  /*157c0*/  ISETP.GE.AND P2, PT, R6.reuse, R217, PT ;  /* 0x000000d90600720c */ /* 0x040fe40003f46270 */
[C---:B------:R-:W-:Y:S02]  /*157d0*/  ISETP.GE.AND P6, PT, R6.reuse, R215, PT ;  /* 0x000000d70600720c */ /* 0x040fe40003fc6270 */
[C---:B------:R-:W-:Y:S01]  /*157e0*/  ISETP.GE.OR P2, PT, R6.reuse, R216, !P2 ;  /* 0x000000d80600720c */ /* 0x040fe20005746670 */
[----:B---3--:R-:W-:Y:S01]  /*157f0*/  HMMA.16816.F32.BF16 R156, R144, R28, R156 ;  /* 0x0000001c909c723c */ /* 0x008fe2000004189c */
[----:B------:R-:W-:Y:S01]  /*15800*/  ISETP.GE.OR P6, PT, R6, R211, !P6 ;  /* 0x000000d30600720c */ /* 0x000fe200077c6670 */
[----:B------:R-:W-:-:S04]  /*15810*/  VIADD R6, R0, 0x11 ;  /* 0x0000001100067836 */ /* 0x000fc80000000000 */
[C---:B------:R-:W-:Y:S01]  /*15820*/  HMMA.16816.F32.BF16 R152, R144.reuse, R30, R152 ;  /* 0x0000001e9098723c */ /* 0x040fe20000041898 */
[----:B------:R-:W2:Y:S01]  /*15830*/  LDSM.16.M88.4 R28, [R184+0x5000] ;  /* 0x00500000b81c783b */ /* 0x000ea20000000200 */
[----:B------:R-:W-:Y:S02]  /*15840*/  FSEL R32, R17, -INF , !P1 ;  /* 0xff80000011207808 */ /* 0x000fe40004800000 */
[----:B------:R-:W-:Y:S02]  /*15850*/  ISETP.GE.AND P1, PT, R6, R217, PT ;  /* 0x000000d90600720c */ /* 0x000fe40003f26270 */
[----:B------:R-:W-:Y:S01]  /*15860*/  HMMA.16816.F32.BF16 R148, R144, R24, R148 ;  /* 0x000000189094723c */ /* 0x000fe20000041894 */
[----:B------:R-:W-:Y:S02]  /*15870*/  FSEL R18, R18, -INF , !P6 ;  /* 0xff80000012127808 */ /* 0x000fe40007000000 */
[----:B------:R-:W-:-:S03]  /*15880*/  ISETP.GE.OR P1, PT, R6, R216, !P1 ;  /* 0x000000d80600720c */ /* 0x000fc60004f26670 */
[----:B------:R-:W-:Y:S01]  /*15890*/  HMMA.16816.F32.BF16 R160, R144, R34, R160 ;  /* 0x0000002290a0723c */ /* 0x000fe200000418a0 */
[----:B------:R-:W-:Y:S02]  /*158a0*/  FSEL R24, R22, -INF , !P5 ;  /* 0xff80000016187808 */ /* 0x000fe40006800000 */
[----:B------:R-:W-:Y:S02]  /*158b0*/  FSEL R22, R23, -INF , !P3 ;  /* 0xff80000017167808 */ /* 0x000fe40005800000 */
[----:B------:R-:W-:Y:S01]  /*158c0*/  ISETP.GE.AND P3, PT, R4, R217, PT ;  /* 0x000000d90400720c */ /* 0x000fe20003f66270 */
[----:B-1----:R-:W-:Y:S01]  /*158d0*/  HMMA.16816.F32.BF16 R12, R8, R168, R12 ;  /* 0x000000a8080c723c */ /* 0x002fe2000004180c */
[----:B------:R-:W-:Y:S02]  /*158e0*/  FSEL R34, R16, -INF , !P2 ;  /* 0xff80000010227808 */ /* 0x000fe40005000000 */
[-C--:B------:R-:W-:Y:S02]  /*158f0*/  ISETP.GE.AND P5, PT, R4, R215.reuse, PT ;  /* 0x000000d70400720c */ /* 0x080fe40003fa6270 */
[----:B------:R-:W-:Y:S01]  /*15900*/  ISETP.GE.AND P2, PT, R6, R215, PT ;  /* 0x000000d70600720c */ /* 0x000fe20003f46270 */
[----:B------:R-:W-:Y:S01]  /*15910*/  HMMA.16816.F32.BF16 R228, R172, R166, R228 ;  /* 0x000000a6ace4723c */ /* 0x000fe200000418e4 */
[----:B------:R-:W-:-:S02]  /*15920*/  ISETP.GE.OR P3, PT, R4, R216, !P3 ;  /* 0x000000d80400720c */ /* 0x000fc40005f66670 */
[-C--:B------:R-:W-:Y:S02]  /*15930*/  ISETP.GE.OR P5, PT, R4, R211.reuse, !P5 ;  /* 0x000000d30400720c */ /* 0x080fe40006fa6670 */
[----:B------:R-:W-:Y:S02]  /*15940*/  ISETP.GE.OR P2, PT, R6, R211, !P2 ;  /* 0x000000d30600720c */ /* 0x000fe40005746670 */
[----:B------:R-:W1:Y:S01]  /*15950*/  LDSM.16.M88.4 R4, [R184+0x5800] ;  /* 0x00580000b804783b */ /* 0x000e620000000200 */
[----:B------:R-:W-:Y:S01]  /*15960*/  FSEL R16, R19, -INF , !P4 ;  /* 0xff80000013107808 */ /* 0x000fe20006000000 */
[----:B------:R-:W-:-:S04]  /*15970*/  DEPBAR.LE SB0, 0x0 ;  /* 0x000080000000791a */ /* 0x000fc80000000000 */
[C---:B------:R-:W-:Y:S05]  /*15980*/  HMMA.16816.F32.BF16 R160, R8.reuse, R170, R160 ;  /* 0x000000aa08a0723c */ /* 0x040fea00000418a0 */
[----:B------:R-:W-:Y:S01]  /*15990*/  FSEL R248, R12, -INF , !P3 ;  /* 0xff8000000cf87808 */ /* 0x000fe20005800000 */
[C---:B--2---:R-:W-:Y:S01]  /*159a0*/  HMMA.16816.F32.BF16 R156, R8.reuse, R28, R156 ;  /* 0x0000001c089c723c */ /* 0x044fe2000004189c */
[----:B------:R-:W-:Y:S01]  /*159b0*/  VIADD R12, R0, 0x20 ;  /* 0x00000020000c7836 */ /* 0x000fe20000000000 */
[----:B------:R-:W-:Y:S02]  /*159c0*/  ISETP.GE.AND P3, PT, R138, R217, PT ;  /* 0x000000d98a00720c */ /* 0x000fe40003f66270 */
[----:B------:R-:W-:Y:S01]  /*159d0*/  FSEL R142, R14, -INF , !P5 ;  /* 0xff8000000e8e7808 */ /* 0x000fe20006800000 */
[C---:B------:R-:W-:Y:S01]  /*159e0*/  VIADD R14, R0.reuse, 0x21 ;  /* 0x00000021000e7836 */ /* 0x040fe20000000000 */
[----:B------:R-:W-:Y:S01]  /*159f0*/  HMMA.16816.F32.BF16 R152, R8, R30, R152 ;  /* 0x0000001e0898723c */ /* 0x000fe20000041898 */
[----:B------:R-:W-:Y:S01]  /*15a00*/  VIADD R28, R0, 0x18 ;  /* 0x00000018001c7836 */ /* 0x000fe20000000000 */
[----:B------:R-:W-:-:S02]  /*15a10*/  FSEL R140, R15, -INF , !P2 ;  /* 0xff8000000f8c7808 */ /* 0x000fc40005000000 */
[----:B------:R-:W-:Y:S02]  /*15a20*/  FSEL R246, R13, -INF , !P1 ;  /* 0xff8000000df67808 */ /* 0x000fe40004800000 */
[----:B------:R-:W-:Y:S01]  /*15a30*/  HMMA.16816.F32.BF16 R228, R144, R26, R228 ;  /* 0x0000001a90e4723c */ /* 0x000fe200000418e4 */
[-C--:B------:R-:W-:Y:S02]  /*15a40*/  ISETP.GE.AND P4, PT, R28, R217.reuse, PT ;  /* 0x000000d91c00720c */ /* 0x080fe40003f86270 */
[C---:B------:R-:W-:Y:S02]  /*15a50*/  ISETP.GE.AND P2, PT, R12.reuse, R217, PT ;  /* 0x000000d90c00720c */ /* 0x040fe40003f46270 */
[-C--:B------:R-:W-:Y:S02]  /*15a60*/  ISETP.GE.AND P5, PT, R12, R215.reuse, PT ;  /* 0x000000d70c00720c */ /* 0x080fe40003fa6270 */
[----:B------:R-:W-:Y:S02]  /*15a70*/  ISETP.GE.AND P1, PT, R138, R215, PT ;  /* 0x000000d78a00720c */ /* 0x000fe40003f26270 */
[----:B------:R-:W-:-:S02]  /*15a80*/  ISETP.GE.OR P4, PT, R28, R216, !P4 ;  /* 0x000000d81c00720c */ /* 0x000fc40006786670 */
[-C--:B------:R-:W-:Y:S02]  /*15a90*/  ISETP.GE.OR P3, PT, R138, R216.reuse, !P3 ;  /* 0x000000d88a00720c */ /* 0x080fe40005f66670 */
[C---:B------:R-:W-:Y:S02]  /*15aa0*/  ISETP.GE.OR P2, PT, R12.reuse, R216, !P2 ;  /* 0x000000d80c00720c */ /* 0x040fe40005746670 */
[-C--:B------:R-:W-:Y:S01]  /*15ab0*/  ISETP.GE.OR P5, PT, R12, R211.reuse, !P5 ;  /* 0x000000d30c00720c */ /* 0x080fe20006fa6670 */
[----:B-1----:R-:W-:Y:S01]  /*15ac0*/  HMMA.16816.F32.BF16 R148, R8, R4, R148 ;  /* 0x000000040894723c */ /* 0x002fe20000041894 */
[----:B------:R-:W-:Y:S01]  /*15ad0*/  ISETP.GE.OR P1, PT, R138, R211, !P1 ;  /* 0x000000d38a00720c */ /* 0x000fe20004f26670 */
[----:B------:R-:W-:Y:S01]  /*15ae0*/  VIADD R12, R0, 0x28 ;  /* 0x00000028000c7836 */ /* 0x000fe20000000000 */
[----:B------:R-:W-:Y:S02]  /*15af0*/  FSEL R244, R160, -INF , !P4 ;  /* 0xff800000a0f47808 */ /* 0x000fe40006000000 */
[----:B------:R-:W-:-:S02]  /*15b00*/  FSEL R226, R161, -INF , !P3 ;  /* 0xff800000a1e27808 */ /* 0x000fc40005800000 */
[----:B------:R-:W-:Y:S01]  /*15b10*/  ISETP.GE.AND P6, PT, R28, R215, PT ;  /* 0x000000d71c00720c */ /* 0x000fe20003fc6270 */
[----:B------:R-:W-:Y:S01]  /*15b20*/  VIADD R4, R0, 0x30 ;  /* 0x0000003000047836 */ /* 0x000fe20000000000 */
[----:B------:R-:W-:Y:S01]  /*15b30*/  BAR.SYNC.DEFER_BLOCKING 0x0 ;  /* 0x0000000000007b1d */ /* 0x000fe20000010000 */
[C---:B------:R-:W-:Y:S01]  /*15b40*/  ISETP.GE.AND P3, PT, R14.reuse, R217, PT ;  /* 0x000000d90e00720c */ /* 0x040fe20003f66270 */
[----:B------:R-:W-:Y:S01]  /*15b50*/  HMMA.16816.F32.BF16 R228, R8, R6, R228 ;  /* 0x0000000608e4723c */ /* 0x000fe200000418e4 */
[----:B------:R-:W-:Y:S02]  /*15b60*/  ISETP.GE.AND P4, PT, R14, R215, PT ;  /* 0x000000d70e00720c */ /* 0x000fe40003f86270 */
[----:B------:R-:W-:Y:S02]  /*15b70*/  FSEL R240, R163, -INF , !P1 ;  /* 0xff800000a3f07808 */ /* 0x000fe40004800000 */
[----:B------:R-:W-:Y:S02]  /*15b80*/  ISETP.GE.AND P1, PT, R12, R217, PT ;  /* 0x000000d90c00720c */ /* 0x000fe40003f26270 */
[----:B------:R-:W-:-:S02]  /*15b90*/  ISETP.GE.OR P6, PT, R28, R211, !P6 ;  /* 0x000000d31c00720c */ /* 0x000fc400077c6670 */
[CC--:B------:R-:W-:Y:S02]  /*15ba0*/  ISETP.GE.OR P3, PT, R14.reuse, R216.reuse, !P3 ;  /* 0x000000d80e00720c */ /* 0x0c0fe40005f66670 */
[----:B------:R-:W-:Y:S01]  /*15bb0*/  ISETP.GE.OR P4, PT, R14, R211, !P4 ;  /* 0x000000d30e00720c */ /* 0x000fe20006786670 */
[----:B------:R-:W-:Y:S01]  /*15bc0*/  VIADD R14, R0, 0x29 ;  /* 0x00000029000e7836 */ /* 0x000fe20000000000 */
[----:B------:R-:W-:Y:S02]  /*15bd0*/  ISETP.GE.OR P1, PT, R12, R216, !P1 ;  /* 0x000000d80c00720c */ /* 0x000fe40004f26670 */
[----:B------:R-:W-:Y:S02]  /*15be0*/  FSEL R242, R162, -INF , !P6 ;  /* 0xff800000a2f27808 */ /* 0x000fe40007000000 */
[----:B------:R-:W-:Y:S02]  /*15bf0*/  ISETP.GE.AND P6, PT, R12, R215, PT ;  /* 0x000000d70c00720c */ /* 0x000fe40003fc6270 */
[----:B------:R-:W-:-:S02]  /*15c00*/  FSEL R238, R156, -INF , !P2 ;  /* 0xff8000009cee7808 */ /* 0x000fc40005000000 */
[----:B------:R-:W-:Y:S02]  /*15c10*/  ISETP.GE.AND P2, PT, R14, R217, PT ;  /* 0x000000d90e00720c */ /* 0x000fe40003f46270 */
[----:B------:R-:W-:Y:S02]  /*15c20*/  FSEL R236, R152, -INF , !P1 ;  /* 0xff80000098ec7808 */ /* 0x000fe40004800000 */
[----:B------:R-:W-:Y:S02]  /*15c30*/  ISETP.GE.AND P1, PT, R4, R215, PT ;  /* 0x000000d70400720c */ /* 0x000fe40003f26270 */
[----:B------:R-:W-:Y:S01]  /*15c40*/  ISETP.GE.OR P6, PT, R12, R211, !P6 ;  /* 0x000000d30c00720c */ /* 0x000fe200077c6670 */
[----:B------:R-:W-:Y:S01]  /*15c50*/  VIADD R12, R0, 0x31 ;  /* 0x00000031000c7836 */ /* 0x000fe20000000000 */
[----:B------:R-:W-:Y:S02]  /*15c60*/  ISETP.GE.OR P2, PT, R14, R216, !P2 ;  /* 0x000000d80e00720c */ /* 0x000fe40005746670 */
[----:B------:R-:W-:-:S02]  /*15c70*/  FSEL R158, R158, -INF , !P5 ;  /* 0xff8000009e9e7808 */ /* 0x000fc40006800000 */
[C---:B------:R-:W-:Y:S02]  /*15c80*/  ISETP.GE.OR P1, PT, R4.reuse, R211, !P1 ;  /* 0x000000d30400720c */ /* 0x040fe40004f26670 */
[----:B------:R-:W-:Y:S02]  /*15c90*/  ISETP.GE.AND P5, PT, R4, R217, PT ;  /* 0x000000d90400720c */ /* 0x000fe40003fa6270 */
[----:B------:R-:W-:Y:S02]  /*15ca0*/  FSEL R234, R157, -INF , !P3 ;  /* 0xff8000009dea7808 */ /* 0x000fe40005800000 */
[----:B------:R-:W-:Y:S02]  /*15cb0*/  FSEL R232, R153, -INF , !P2 ;  /* 0xff80000099e87808 */ /* 0x000fe40005000000 */
[----:B------:R-:W-:Y:S02]  /*15cc0*/  ISETP.GE.AND P3, PT, R14, R215, PT ;  /* 0x000000d70e00720c */ /* 0x000fe40003f66270 */
[----:B------:R-:W-:-:S02]  /*15cd0*/  ISETP.GE.AND P2, PT, R12, R217, PT ;  /* 0x000000d90c00720c */ /* 0x000fc40003f46270 */
[----:B------:R-:W-:Y:S02]  /*15ce0*/  FSEL R172, R150, -INF , !P1 ;  /* 0xff80000096ac7808 */ /* 0x000fe40004800000 */
[-C--:B------:R-:W-:Y:S01]  /*15cf0*/  ISETP.GE.OR P5, PT, R4, R216.reuse, !P5 ;  /* 0x000000d80400720c */ /* 0x080fe20006fa6670 */
[----:B------:R-:W-:Y:S01]  /*15d00*/  VIADD R4, R0, 0x38 ;  /* 0x0000003800047836 */ /* 0x000fe20000000000 */
[----:B------:R-:W-:Y:S01]  /*15d10*/  ISETP.GT.AND P1, PT, R214, R199, PT ;  /* 0x000000c7d600720c */ /* 0x000fe20003f24270 */
[----:B------:R-:W-:Y:S01]  /*15d20*/  VIADD R0, R0, 0x39 ;  /* 0x0000003900007836 */ /* 0x000fe20000000000 */
[----:B------:R-:W-:Y:S02]  /*15d30*/  ISETP.GE.OR P3, PT, R14, R211, !P3 ;  /* 0x000000d30e00720c */ /* 0x000fe40005f66670 */
[----:B------:R-:W-:Y:S02]  /*15d40*/  ISETP.GE.OR P2, PT, R12, R216, !P2 ;  /* 0x000000d80c00720c */ /* 0x000fe40005746670 */
[----:B------:R-:W-:-:S02]  /*15d50*/  FSEL R156, R159, -INF , !P4 ;  /* 0xff8000009f9c7808 */ /* 0x000fc40006000000 */
[----:B------:R-:W-:Y:S02]  /*15d60*/  FSEL R154, R154, -INF , !P6 ;  /* 0xff8000009a9a7808 */ /* 0x000fe40007000000 */
[----:B------:R-:W-:Y:S02]  /*15d70*/  FSEL R152, R155, -INF , !P3 ;  /* 0xff8000009b987808 */ /* 0x000fe40005800000 */
[----:B------:R-:W-:Y:S02]  /*15d80*/  FSEL R224, R148, -INF , !P5 ;  /* 0xff80000094e07808 */ /* 0x000fe40006800000 */
[----:B------:R-:W-:Y:S02]  /*15d90*/  FSEL R222, R149, -INF , !P2 ;  /* 0xff80000095de7808 */ /* 0x000fe40005000000 */
[----:B------:R-:W-:Y:S02]  /*15da0*/  ISETP.GE.AND P4, PT, R12, R215, PT ;  /* 0x000000d70c00720c */ /* 0x000fe40003f86270 */
[----:B------:R-:W-:-:S02]  /*15db0*/  ISETP.GE.AND P6, PT, R4, R217, PT ;  /* 0x000000d90400720c */ /* 0x000fc40003fc6270 */
[----:B------:R-:W-:Y:S02]  /*15dc0*/  ISETP.GE.AND P3, PT, R4, R215, PT ;  /* 0x000000d70400720c */ /* 0x000fe40003f66270 */
[C---:B------:R-:W-:Y:S02]  /*15dd0*/  ISETP.GE.AND P5, PT, R0.reuse, R217, PT ;  /* 0x000000d90000720c */ /* 0x040fe40003fa6270 */
[----:B------:R-:W-:Y:S02]  /*15de0*/  ISETP.GE.AND P2, PT, R0, R215, PT ;  /* 0x000000d70000720c */ /* 0x000fe40003f46270 */
[-C--:B------:R-:W-:Y:S02]  /*15df0*/  ISETP.GE.OR P4, PT, R12, R211.reuse, !P4 ;  /* 0x000000d30c00720c */ /* 0x080fe40006786670 */
[C---:B------:R-:W-:Y:S02]  /*15e00*/  ISETP.GE.OR P6, PT, R4.reuse, R216, !P6 ;  /* 0x000000d80400720c */ /* 0x040fe400077c6670 */
[----:B------:R-:W-:-:S02]  /*15e10*/  ISETP.GE.OR P3, PT, R4, R211, !P3 ;  /* 0x000000d30400720c */ /* 0x000fc40005f66670 */
[C---:B------:R-:W-:Y:S02]  /*15e20*/  ISETP.GE.OR P5, PT, R0.reuse, R216, !P5 ;  /* 0x000000d80000720c */ /* 0x040fe40006fa6670 */
[----:B------:R-:W-:Y:S02]  /*15e30*/  ISETP.GE.OR P2, PT, R0, R211, !P2 ;  /* 0x000000d30000720c */ /* 0x000fe40005746670 */
[----:B------:R-:W-:Y:S02]  /*15e40*/  FSEL R170, R151, -INF , !P4 ;  /* 0xff80000097aa7808 */ /* 0x000fe40006000000 */
[----:B------:R-:W-:Y:S02]  /*15e50*/  FSEL R174, R228, -INF , !P6 ;  /* 0xff800000e4ae7808 */ /* 0x000fe40007000000 */
        /* <DEDUP_REMOVED lines=9> */
[----:B------:R-:W-:Y:S01]  /*15ef0*/  IMAD.SHL.U32 R0, R214, 0x40, RZ ;  /* 0x00000040d6007824 */ /* 0x000fe200078e00ff */
[----:B------:R-:W-:Y:S02]  /*15f00*/  R2UR UR12, R218 ;  /* 0x00000000da0c72ca */ /* 0x000fe400000e0000 */
[----:B------:R-:W-:Y:S02]  /*15f10*/  R2UR UR13, R219 ;  /* 0x00000000db0d72ca */ /* 0x000fe400000e0000 */
[----:B------:R-:W-:Y:S02]  /*15f20*/  IADD3 R9, R0, -0x40, RZ ;  /* 0xffffffc000097810 */ /* 0x000fe40007ffe0ff */
[----:B------:R-:W-:Y:S02]  /*15f30*/  IABS R6, R0 ;  /* 0x0000000000067213 */ /* 0x000fe40000000000 */
[----:B------:R-:W-:-:S02]  /*15f40*/  R2UR UR10, R218 ;  /* 0x00000000da0a72ca */ /* 0x000fc400000e0000 */
[C---:B------:R-:W-:Y:S02]  /*15f50*/  R2UR UR11, R219.reuse ;  /* 0x00000000db0b72ca */ /* 0x040fe400000e0000 */
[----:B------:R-:W-:Y:S02]  /*15f60*/  R2UR UR8, R218 ;  /* 0x00000000da0872ca */ /* 0x000fe400000e0000 */
[----:B------:R-:W-:Y:S02]  /*15f70*/  R2UR UR9, R219 ;  /* 0x00000000db0972ca */ /* 0x000fe400000e0000 */
[-C--:B--2---:R-:W-:Y:S02]  /*15f80*/  IABS R7, R11.reuse ;  /* 0x0000000b00077213 */ /* 0x084fe40000000000 */
[-C--:B------:R-:W-:Y:S02]  /*15f90*/  IABS R5, R11.reuse ;  /* 0x0000000b00057213 */ /* 0x080fe40000000000 */
[----:B------:R-:W1:Y:S01]  /*15fa0*/  I2F.RP R8, R7 ;  /* 0x0000000700087306 */ /* 0x000e620000209400 */
[----:B------:R-:W-:-:S02]  /*15fb0*/  LOP3.LUT R0, R0, R11, RZ, 0x3c, !PT ;  /* 0x0000000b00007212 */ /* 0x000fc400078e3cff */
[----:B------:R-:W-:Y:S02]  /*15fc0*/  IMAD.MOV R5, RZ, RZ, -R5 ;  /* 0x000000ffff057224 */ /* 0x000fe400078e0a05 */
        /* <DEDUP_REMOVED lines=15> */
[----:B------:R-:W-:Y:S01]  /*160c0*/  IMAD R4, R8, R5, R4 ;  /* 0x0000000508047224 */ /* 0x000fe200078e0204 */
[----:B------:R-:W-:Y:S02]  /*160d0*/  LOP3.LUT R5, RZ, R11, RZ, 0x33, !PT ;  /* 0x0000000bff057212 */ /* 0x000fe400078e33ff */
[C---:B------:R-:W-:Y:S02]  /*160e0*/  ISETP.GT.U32.AND P4, PT, R7.reuse, R6, PT ;  /* 0x000000060700720c */ /* 0x040fe40003f84070 */
[----:B------:R-:W-:-:S11]  /*160f0*/  ISETP.GT.U32.AND P2, PT, R7, R4, PT ;  /* 0x000000040700720c */ /* 0x000fd60003f44070 */
[----:B------:R-:W-:Y:S02]  /*16100*/  @!P4 IMAD.IADD R6, R6, 0x1, -R7 ;  /* 0x000000010606c824 */ /* 0x000fe400078e0a07 */
[-C--:B------:R-:W-:Y:S01]  /*16110*/  @!P2 IADD3 R4, R4, -R7.reuse, RZ ;  /* 0x800000070404a210 */ /* 0x080fe20007ffe0ff */
[----:B------:R-:W-:Y:S02]  /*16120*/  @!P4 VIADD R10, R10, 0x1 ;  /* 0x000000010a0ac836 */ /* 0x000fe40000000000 */
[-C--:B------:R-:W-:Y:S01]  /*16130*/  ISETP.GE.U32.AND P6, PT, R6, R7.reuse, PT ;  /* 0x000000070600720c */ /* 0x080fe20003fc6070 */
[----:B------:R-:W-:Y:S01]  /*16140*/  @!P2 VIADD R8, R8, 0x1 ;  /* 0x000000010808a836 */ /* 0x000fe20000000000 */
[----:B------:R-:W-:Y:S02]  /*16150*/  ISETP.GE.U32.AND P5, PT, R4, R7, PT ;  /* 0x000000070400720c */ /* 0x000fe40003fa6070 */
[----:B------:R-:W-:-:S09]  /*16160*/  ISETP.NE.AND P2, PT, R11, RZ, PT ;  /* 0x000000ff0b00720c */ /* 0x000fd20003f45270 */
[----:B------:R-:W-:Y:S02]  /*16170*/  @P6 IADD3 R10, R10, 0x1, RZ ;  /* 0x000000010a0a6810 */ /* 0x000fe40007ffe0ff */
[----:B------:R-:W-:-:S03]  /*16180*/  @P5 VIADD R8, R8, 0x1 ;  /* 0x0000000108085836 */ /* 0x000fc60000000000 */
[----:B------:R-:W-:Y:S02]  /*16190*/  @!P3 IMAD.MOV R10, RZ, RZ, -R10 ;  /* 0x000000ffff0ab224 */ /* 0x000fe400078e0a0a */
[----:B------:R-:W-:-:S03]  /*161a0*/  @!P0 IADD3 R8, -R8, RZ, RZ ;  /* 0x000000ff08088210 */ /* 0x000fc60007ffe1ff */
[C---:B------:R-:W-:Y:S02]  /*161b0*/  SEL R7, R5.reuse, R10, !P2 ;  /* 0x0000000a05077207 */ /* 0x040fe40005000000 */
[----:B------:R-:W-:Y:S02]  /*161c0*/  SEL R4, R5, R8, !P2 ;  /* 0x0000000805047207 */ /* 0x000fe40005000000 */
[----:B------:R-:W3:Y:S01]  /*161d0*/  LD.E.64 R8, desc[UR4][R220.64+0x38] ;  /* 0x00003804dc087980 */ /* 0x000ee2000c101b00 */
        /* <DEDUP_REMOVED lines=9> */
[----:B------:R-:W-:Y:S02]  /*16270*/  IMAD R4, R8, R7, R4 ;  /* 0x0000000708047224 */ /* 0x000fe400078e0204 */
[----:B----4-:R-:W-:-:S03]  /*16280*/  IMAD.IADD R5, R0, 0x1, -R5 ;  /* 0x0000000100057824 */ /* 0x010fc600078e0a05 */
[----:B------:R-:W-:Y:S01]  /*16290*/  IADD3 R11, R11, R4, RZ ;  /* 0x000000040b0b7210 */ /* 0x000fe20007ffe0ff */
[----:B--2---:R-:W-:Y:S01]  /*162a0*/  IMAD R7, R13, R5, RZ ;  /* 0x000000050d077224 */ /* 0x004fe200078e02ff */
[----:B------:R-:W-:Y:S01]  /*162b0*/  SHF.R.S32.HI R0, RZ, 0x1f, R5 ;  /* 0x0000001fff007819 */ /* 0x000fe20000011405 */
[----:B------:R-:W-:-:S04]  /*162c0*/  IMAD.WIDE.U32 R4, R5, R12, R10 ;  /* 0x0000000c05047225 */ /* 0x000fc800078e000a */
[----:B------:R-:W-:-:S04]  /*162d0*/  IMAD R0, R12, R0, R7 ;  /* 0x000000000c007224 */ /* 0x000fc800078e0207 */
[----:B------:R-:W-:Y:S01]  /*162e0*/  IMAD.IADD R0, R5, 0x1, R0 ;  /* 0x0000000105007824 */ /* 0x000fe200078e0200 */
[----:B------:R-:W-:Y:S05]  /*162f0*/  BRA `(.L_x_5977) ;  /* 0x0000000000147947 */ /* 0x000fea0003800000 */
.L_x_5976:
[----:B------:R-:W-:Y:S02]  /*16300*/  R2UR UR4, R218 ;  /* 0x00000000da0472ca */ /* 0x000fe400000e0000 */
[----:B------:R-:W-:-:S13]  /*16310*/  R2UR UR5, R219 ;  /* 0x00000000db0572ca */ /* 0x000fda00000e0000 */
[----:B------:R-:W2:Y:S02]  /*16320*/  LD.E R4, desc[UR4][R220.64+0x38] ;  /* 0x00003804dc047980 */ /* 0x000ea4000c101900 */
[----:B--2---:R-:W-:-:S05]  /*16330*/  IMAD.U32 R4, R4, -0x40, RZ ;  /* 0xffffffc004047824 */ /* 0x004fca00078e00ff */
[----:B------:R-:W-:Y:S02]  /*16340*/  SHF.R.S32.HI R0, RZ, 0x1f, R4 ;  /* 0x0000001fff007819 */ /* 0x000fe40000011404 */
.L_x_5977:
[----:B------:R-:W-:Y:S05]  /*16350*/  BSYNC B0 ;  /* 0x0000000000007941 */ /* 0x000fea0003800000 */
.L_x_5975:
[----:B------:R-:W-:Y:S01]  /*16360*/  LEA R200, P0, R4, R200, 0x1 ;  /* 0x000000c804c87211 */ /* 0x000fe200078008ff */
[----:B------:R-:W-:Y:S01]  /*16370*/  IMAD.SHL.U32 R5, R134, 0x20, RZ ;  /* 0x0000002086057824 */ /* 0x000fe200078e00ff */
[----:B------:R-:W-:Y:S02]  /*16380*/  R2UR UR10, R218 ;  /* 0x00000000da0a72ca */ /* 0x000fe400000e0000 */
[----:B------:R-:W-:Y:S02]  /*16390*/  LEA.HI.X R201, R4, R201, R0, 0x1, P0 ;  /* 0x000000c904c97211 */ /* 0x000fe400000f0c00 */
[----:B------:R-:W-:Y:S02]  /*163a0*/  R2UR UR11, R219 ;  /* 0x00000000db0b72ca */ /* 0x000fe400000e0000 */
[----:B------:R-:W-:Y:S02]  /*163b0*/  SHF.L.U64.HI R0, R134, 0x5, R135 ;  /* 0x0000000586007819 */ /* 0x000fe40000010287 */
[----:B------:R-:W-:-:S02]  /*163c0*/  IADD3 R8, P0, R200, R5, RZ ;  /* 0x00000005c8087210 */ /* 0x000fc40007f1e0ff */
[C---:B------:R-:W-:Y:S02]  /*163d0*/  R2UR UR8, R218.reuse ;  /* 0x00000000da0872ca */ /* 0x040fe400000e0000 */
[----:B------:R-:W-:Y:S01]  /*163e0*/  R2UR UR9, R219 ;  /* 0x00000000db0972ca */ /* 0x000fe200000e0000 */
[----:B------:R-:W-:Y:S01]  /*163f0*/  IMAD.X R9, R201, 0x1, R0, P0 ;  /* 0x00000001c9097824 */ /* 0x000fe200000e0600 */
[C---:B------:R-:W-:Y:S02]  /*16400*/  R2UR UR4, R218.reuse ;  /* 0x00000000da0472ca */ /* 0x040fe400000e0000 */
[C---:B------:R-:W-:Y:S01]  /*16410*/  R2UR UR5, R219.reuse ;  /* 0x00000000db0572ca */ /* 0x040fe200000e0000 */
[----:B------:R-:W-:Y:S01]  /*16420*/  @!PT LDS RZ, [RZ] ;  /* 0x00000000fffff984 */ /* 0x000fe20000000800 */
[----:B------:R-:W-:Y:S01]  /*16430*/  @!PT LDS RZ, [RZ] ;  /* 0x00000000fffff984 */ /* 0x000fe20000000800 */
[----:B------:R-:W-:Y:S01]  /*16440*/  @!PT LDS RZ, [RZ] ;  /* 0x00000000fffff984 */ /* 0x000fe20000000800 */
[----:B------:R1:W-:Y:S01]  /*16450*/  LDGSTS.E.BYPASS.LTC128B.128 [R209+0x6000], desc[UR10][R200.64] ;  /* 0x06000000c8d17fae */ /* 0x0003e2000b901d4a */
[----:B------:R-:W-:Y:S02]  /*16460*/  R2UR UR22, R218 ;  /* 0x00000000da1672ca */ /* 0x000fe400000e0000 */
[----:B------:R-:W-:-:S02]  /*16470*/  R2UR UR23, R219 ;  /* 0x00000000db1772ca */ /* 0x000fc400000e0000 */
[C---:B------:R-:W-:Y:S02]  /*16480*/  R2UR UR20, R218.reuse ;  /* 0x00000000da1472ca */ /* 0x040fe400000e0000 */
[C---:B------:R-:W-:Y:S01]  /*16490*/  R2UR UR21, R219.reuse ;  /* 0x00000000db1572ca */ /* 0x040fe200000e0000 */
[----:B------:R1:W-:Y:S01]  /*164a0*/  LDGSTS.E.BYPASS.LTC128B.128 [R209+0x8000], desc[UR8][R200.64+0x80] ;  /* 0x08000080c8d17fae */ /* 0x0003e2000b901d48 */
[C---:B------:R-:W-:Y:S02]  /*164b0*/  R2UR UR18, R218.reuse ;  /* 0x00000000da1272ca */ /* 0x040fe400000e0000 */
[C---:B------:R-:W-:Y:S01]  /*164c0*/  R2UR UR19, R219.reuse ;  /* 0x00000000db1372ca */ /* 0x040fe200000e0000 */
[----:B------:R1:W-:Y:S01]  /*164d0*/  LDGSTS.E.BYPASS.LTC128B.128 [R209+0xa000], desc[UR4][R200.64+0x100] ;  /* 0x0a000100c8d17fae */ /* 0x0003e2000b901d44 */
[----:B------:R-:W-:Y:S02]  /*164e0*/  R2UR UR16, R218 ;  /* 0x00000000da1072ca */ /* 0x000fe400000e0000 */
[----:B------:R-:W-:Y:S01]  /*164f0*/  R2UR UR17, R219 ;  /* 0x00000000db1172ca */ /* 0x000fe200000e0000 */
[----:B------:R1:W-:Y:S01]  /*16500*/  LDGSTS.E.BYPASS.LTC128B.128 [R209+0x6800], desc[UR22][R8.64] ;  /* 0x0680000008d17fae */ /* 0x0003e2000b901d56 */
[----:B------:R-:W-:-:S02]  /*16510*/  IADD3 R6, P0, R8, R5, RZ ;  /* 0x0000000508067210 */ /* 0x000fc40007f1e0ff */
[C---:B------:R-:W-:Y:S01]  /*16520*/  R2UR UR14, R218.reuse ;  /* 0x00000000da0e72ca */ /* 0x040fe200000e0000 */
[----:B------:R1:W-:Y:S01]  /*16530*/  LDGSTS.E.BYPASS.LTC128B.128 [R209+0x8800], desc[UR20][R8.64+0x80] ;  /* 0x0880008008d17fae */ /* 0x0003e2000b901d54 */
[----:B------:R-:W-:Y:S01]  /*16540*/  R2UR UR15, R219 ;  /* 0x00000000db0f72ca */ /* 0x000fe200000e0000 */
[--C-:B------:R-:W-:Y:S01]  /*16550*/  IMAD.X R7, R9, 0x1, R0.reuse, P0 ;  /* 0x0000000109077824 */ /* 0x100fe200000e0600 */
[----:B------:R-:W-:Y:S01]  /*16560*/  R2UR UR12, R218 ;  /* 0x00000000da0c72ca */ /* 0x000fe200000e0000 */
[----:B------:R1:W-:Y:S01]  /*16570*/  LDGSTS.E.BYPASS.LTC128B.128 [R209+0xa800], desc[UR18][R8.64+0x100] ;  /* 0x0a80010008d17fae */ /* 0x0003e2000b901d52 */
[----:B------:R-:W-:Y:S02]  /*16580*/  R2UR UR13, R219 ;  /* 0x00000000db0d72ca */ /* 0x000fe400000e0000 */
[----:B------:R-:W-:Y:S01]  /*16590*/  IADD3 R4, P0, R6, R5, RZ ;  /* 0x0000000506047210 */ /* 0x000fe20007f1e0ff */
[----:B------:R1:W-:Y:S04]  /*165a0*/  LDGSTS.E.BYPASS.LTC128B.128 [R209+0x7000], desc[UR16][R6.64] ;  /* 0x0700000006d17fae */ /* 0x0003e8000b901d50 */
[----:B------:R-:W-:-:S02]  /*165b0*/  IMAD.X R5, R7, 0x1, R0, P0 ;  /* 0x0000000107057824 */ /* 0x000fc400000e0600 */
[----:B------:R1:W-:Y:S04]  /*165c0*/  LDGSTS.E.BYPASS.LTC128B.128 [R209+0x9000], desc[UR14][R6.64+0x80] ;  /* 0x0900008006d17fae */ /* 0x0003e8000b901d4e */
[----:B------:R1:W-:Y:S04]  /*165d0*/  LDGSTS.E.BYPASS.LTC128B.128 [R209+0xb000], desc[UR12][R6.64+0x100] ;  /* 0x0b00010006d17fae */ /* 0x0003e8000b901d4c */
[----:B------:R1:W-:Y:S04]  /*165e0*/  LDGSTS.E.BYPASS.LTC128B.128 [R209+0x7800], desc[UR10][R4.64] ;  /* 0x0780000004d17fae */ /* 0x0003e8000b901d4a */
[----:B------:R1:W-:Y:S04]  /*165f0*/  LDGSTS.E.BYPASS.LTC128B.128 [R209+0x9800], desc[UR8][R4.64+0x80] ;  /* 0x0980008004d17fae */ /* 0x0003e8000b901d48 */
[----:B------:R1:W-:Y:S04]  /*16600*/  LDGSTS.E.BYPASS.LTC128B.128 [R209+0xb800], desc[UR4][R4.64+0x100] ;  /* 0x0b80010004d17fae */ /* 0x0003e8000b901d44 */
[----:B------:R-:W0:Y:S02]  /*16610*/  LDGDEPBAR ;  /* 0x00000000000079af */ /* 0x000e240000000000 */
.L_x_5974:
[----:B------:R-:W-:Y:S05]  /*16620*/  BSYNC B1 ;  /* 0x0000000000017941 */ /* 0x000fea0003800000 */
.L_x_5973:
[----:B------:R-:W-:Y:S01]  /*16630*/  R2UR UR4, R218 ;  /* 0x00000000da0472ca */ /* 0x000fe200000e0000 */
[----:B-1----:R-:W-:Y:S01]  /*16640*/  LDSM.16.MT88.4 R8, [R198+0xc000] ;  /* 0x00c00000c608783b */ /* 0x002fe20000004200 */
[----:B------:R-:W-:Y:S02]  /*16650*/  R2UR UR5, R219 ;  /* 0x00000000db0572ca */ /* 0x000fe400000e0000 */
[----:B------:R-:W-:Y:S01]  /*16660*/  FMNMX.FTZ R5, R3, R24, !PT ;  /* 0x0000001803057209 */ /* 0x000fe20007810000 */
[----:B------:R-:W-:Y:S01]  /*16670*/  LDSM.16.MT88.4 R144, [R195+0x10000] ;  /* 0x01000000c390783b */ /* 0x000fe20000004200 */
[----:B------:R-:W-:-:S03]  /*16680*/  FMNMX.FTZ R7, R132, R20, !PT ;  /* 0x0000001484077209 */ /* 0x000fc60007810000 */
[----:B------:R-:W-:Y:S06]  /*16690*/  LDSM.16.MT88.4 R148, [R197+0xf000] ;  /* 0x00f00000c594783b */ /* 0x000fec0000004200 */
[----:B------:R-:W2:Y:S01]  /*166a0*/  LD.E R168, desc[UR4][R220.64+0xdc] ;  /* 0x0000dc04dca87980 */ /* 0x000ea2000c101900 */
        /* <DEDUP_REMOVED lines=36> */
[----:B-1----:R-:W-:-:S04]  /*168f0*/  FMNMX.FTZ R161, R0, R161, !PT ;  /* 0x000000a100a17209 */ /* 0x002fc80007810000 */
[C---:B------:R-:W-:Y:S02]  /*16900*/  FSETP.NEU.FTZ.AND P0, PT, R161.reuse, -INF , PT ;  /* 0xff800000a100780b */ /* 0x040fe40003f1d000 */
[----:B---3--:R-:W-:Y:S02]  /*16910*/  FMNMX.FTZ R163, R4, R163, !PT ;  /* 0x000000a304a37209 */ /* 0x008fe40007810000 */
[----:B------:R-:W-:Y:S02]  /*16920*/  FSEL R4, R161, RZ, P0 ;  /* 0x000000ffa1047208 */ /* 0x000fe40000000000 */
[----:B------:R-:W-:-:S03]  /*16930*/  FSETP.NEU.FTZ.AND P2, PT, R163, -INF , PT ;  /* 0xff800000a300780b */ /* 0x000fc60003f5d000 */
[----:B------:R-:W-:Y:S01]  /*16940*/  FADD.FTZ R3, R3, -R4 ;  /* 0x8000000403037221 */ /* 0x000fe20000010000 */
[----:B------:R-:W-:-:S05]  /*16950*/  FSEL R5, R163, RZ, P2 ;  /* 0x000000ffa3057208 */ /* 0x000fca0001000000 */
[----:B------:R-:W-:Y:S01]  /*16960*/  FADD.FTZ R5, R132, -R5 ;  /* 0x8000000584057221 */ /* 0x000fe20000010000 */
[C---:B--2---:R-:W-:Y:S01]  /*16970*/  FMUL.FTZ R167, R168.reuse, R161 ;  /* 0x000000a1a8a77220 */ /* 0x044fe20000410000 */
[C---:B------:R-:W-:Y:S02]  /*16980*/  FMUL.FTZ R171, R168.reuse, R163 ;  /* 0x000000a3a8ab7220 */ /* 0x040fe40000410000 */
[C---:B------:R-:W-:Y:S01]  /*16990*/  FMUL.FTZ R132, R168.reuse, R5 ;  /* 0x00000005a8847220 */ /* 0x040fe20000410000 */
[----:B------:R-:W-:Y:S01]  /*169a0*/  FMUL.FTZ R3, R168, R3 ;  /* 0x00000003a8037220 */ /* 0x000fe20000410000 */
[----:B------:R-:W-:Y:S02]  /*169b0*/  FSEL R167, R167, RZ, P0 ;  /* 0x000000ffa7a77208 */ /* 0x000fe40000000000 */
[----:B------:R-:W-:Y:S02]  /*169c0*/  FSEL R171, R171, RZ, P2 ;  /* 0x000000ffabab7208 */ /* 0x000fe40001000000 */
[----:B------:R-:W1:Y:S01]  /*169d0*/  MUFU.EX2 R132, R132 ;  /* 0x0000008400847308 */ /* 0x000e620000000800 */
[-CC-:B------:R-:W-:Y:S01]  /*169e0*/  FFMA.FTZ R0, R18, R168.reuse, -R167.reuse ;  /* 0x000000a812007223 */ /* 0x180fe200000108a7 */
[-CC-:B------:R-:W-:Y:S01]  /*169f0*/  FFMA.FTZ R165, R16, R168.reuse, -R167.reuse ;  /* 0x000000a810a57223 */ /* 0x180fe200000108a7 */
[-C--:B------:R-:W-:Y:S01]  /*16a00*/  FFMA.FTZ R138, R24, R168.reuse, -R167 ;  /* 0x000000a8188a7223 */ /* 0x080fe200000108a7 */
[----:B------:R-:W2:Y:S01]  /*16a10*/  LDSM.16.MT88.4 R16, [R197+0xc000] ;  /* 0x00c00000c510783b */ /* 0x000ea20000004200 */
[-CC-:B------:R-:W-:Y:S01]  /*16a20*/  FFMA.FTZ R139, R2, R168.reuse, -R171.reuse ;  /* 0x000000a8028b7223 */ /* 0x180fe200000108ab */
[-CC-:B------:R-:W-:Y:S01]  /*16a30*/  FFMA.FTZ R162, R20, R168.reuse, -R171.reuse ;  /* 0x000000a814a27223 */ /* 0x180fe200000108ab */
[-CC-:B------:R-:W-:Y:S01]  /*16a40*/  FFMA.FTZ R160, R34, R168.reuse, -R171.reuse ;  /* 0x000000a822a07223 */ /* 0x180fe200000108ab */
[----:B------:R-:W3:Y:S01]  /*16a50*/  LDSM.16.MT88.4 R24, [R196+0xc000] ;  /* 0x00c00000c418783b */ /* 0x000ee20000004200 */
[-C--:B------:R-:W-:Y:S01]  /*16a60*/  FFMA.FTZ R133, R32, R168.reuse, -R171 ;  /* 0x000000a820857223 */ /* 0x080fe200000108ab */
[-C--:B------:R-:W-:Y:S01]  /*16a70*/  FFMA.FTZ R2, R22, R168.reuse, -R167 ;  /* 0x000000a816027223 */ /* 0x080fe200000108a7 */
[----:B------:R-:W-:Y:S01]  /*16a80*/  MUFU.EX2 R139, R139 ;  /* 0x0000008b008b7308 */ /* 0x000fe20000000800 */
[----:B------:R-:W4:Y:S01]  /*16a90*/  LDSM.16.MT88.4 R32, [R195+0xc000] ;  /* 0x00c00000c320783b */ /* 0x000f220000004200 */
[-CC-:B------:R-:W-:Y:S01]  /*16aa0*/  FFMA.FTZ R220, R226, R168.reuse, -R171.reuse ;  /* 0x000000a8e2dc7223 */ /* 0x180fe200000108ab */
[-CC-:B------:R-:W-:Y:S01]  /*16ab0*/  FFMA.FTZ R173, R248, R168.reuse, -R171.reuse ;  /* 0x000000a8f8ad7223 */ /* 0x180fe200000108ab */
[--C-:B------:R-:W-:Y:S01]  /*16ac0*/  FFMA.FTZ R218, R246, R168, -R171.reuse ;  /* 0x000000a8f6da7223 */ /* 0x100fe200000108ab */
[-C--:B-1----:R-:W-:Y:S01]  /*16ad0*/  FMUL.FTZ R20, R120, R132.reuse ;  /* 0x0000008478147220 */ /* 0x082fe20000410000 */
[-C--:B------:R-:W-:Y:S01]  /*16ae0*/  FMUL.FTZ R21, R121, R132.reuse ;  /* 0x0000008479157220 */ /* 0x080fe20000410000 */
        /* <DEDUP_REMOVED lines=13> */
[----:B------:R-:W-:Y:S01]  /*16bc0*/  FMUL.FTZ R77, R77, R132 ;  /* 0x000000844d4d7220 */ /* 0x000fe20000410000 */
[-C--:B------:R-:W-:Y:S01]  /*16bd0*/  FFMA.FTZ R175, R244, R168.reuse, -R171 ;  /* 0x000000a8f4af7223 */ /* 0x080fe200000108ab */
[-CC-:B------:R-:W-:Y:S01]  /*16be0*/  FFMA.FTZ R219, R142, R168.reuse, -R167.reuse ;  /* 0x000000a88edb7223 */ /* 0x180fe200000108a7 */
[--C-:B------:R-:W-:Y:S01]  /*16bf0*/  FFMA.FTZ R226, R140, R168, -R167.reuse ;  /* 0x000000a88ce27223 */ /* 0x100fe200000108a7 */
[----:B------:R-:W5:Y:S01]  /*16c00*/  MUFU.EX2 R133, R133 ;  /* 0x0000008500857308 */ /* 0x000f620000000800 */
[----:B-1----:R-:W-:Y:S01]  /*16c10*/  F2FP.BF16.F32.PACK_AB R4, R139, R162 ;  /* 0x000000a28b04723e */ /* 0x002fe200000010ff */
[-CC-:B------:R-:W-:Y:S01]  /*16c20*/  FFMA.FTZ R221, R242, R168.reuse, -R167.reuse ;  /* 0x000000a8f2dd7223 */ /* 0x180fe200000108a7 */
[----:B------:R-:W-:Y:S01]  /*16c30*/  FFMA.FTZ R228, R240, R168, -R167 ;  /* 0x000000a8f0e47223 */ /* 0x000fe200000108a7 */
[----:B------:R-:W-:Y:S01]  /*16c40*/  LDSM.16.MT88.4 R140, [R198+0xc800] ;  /* 0x00c80000c68c783b */ /* 0x000fe20000004200 */
        /* <DEDUP_REMOVED lines=18> */
[-CC-:B------:R-:W-:Y:S01]  /*16d70*/  FFMA.FTZ R170, R170, R168.reuse, -R167.reuse ;  /* 0x000000a8aaaa7223 */ /* 0x180fe200000108a7 */
[----:B------:R-:W-:Y:S01]  /*16d80*/  MUFU.EX2 R0, R0 ;  /* 0x0000000000007308 */ /* 0x000fe20000000800 */
[----:B------:R-:W-:Y:S01]  /*16d90*/  LDSM.16.MT88.4 R156, [R195+0xd000] ;  /* 0x00d00000c39c783b */ /* 0x000fe20000004200 */
[----:B------:R-:W-:-:S06]  /*16da0*/  FFMA.FTZ R166, R166, R168, -R167 ;  /* 0x000000a8a6a67223 */ /* 0x000fcc00000108a7 */
[----:B------:R-:W5:Y:S01]  /*16db0*/  MUFU.EX2 R165, R165 ;  /* 0x000000a500a57308 */ /* 0x000f620000000800 */
[----:B-1----:R-:W-:-:S07]  /*16dc0*/  F2FP.BF16.F32.PACK_AB R5, R2, R138 ;  /* 0x0000008a0205723e */ /* 0x002fce00000010ff */
[----:B------:R-:W1:Y:S08]  /*16dd0*/  MUFU.EX2 R3, R3 ;  /* 0x0000000300037308 */ /* 0x000e700000000800 */
        /* <DEDUP_REMOVED lines=45> */
[C---:B----4-:R-:W-:Y:S01]  /*170b0*/  HMMA.16816.F32.BF16 R100, R4.reuse, R32, R108 ;  /* 0x000000200464723c */ /* 0x050fe2000004186c */
        /* <DEDUP_REMOVED lines=12> */
[----:B------:R-:W4:Y:S01]  /*17180*/  MUFU.EX2 R228, R228 ;  /* 0x000000e400e47308 */ /* 0x000f220000000800 */
        /* <DEDUP_REMOVED lines=75> */
[----:B------:R-:W-:-:S03]  /*17640*/  FADD.FTZ R0, R0, R3 ;  /* 0x0000000300007221 */ /* 0x000fc60000010000 */
[----:B------:R-:W-:Y:S01]  /*17650*/  FADD.FTZ R160, R133, R160 ;  /* 0x000000a085a07221 */ /* 0x000fe20000010000 */
[----:B------:R-:W-:Y:S01]  /*17660*/  FADD.FTZ R0, R165, R0 ;  /* 0x00000000a5007221 */ /* 0x000fe20000010000 */
[C---:B-1----:R-:W-:Y:S01]  /*17670*/  HMMA.16816.F32.BF16 R80, R4.reuse, R104, R80 ;  /* 0x000000680450723c */ /* 0x042fe20000041850 */
[----:B------:R-:W-:Y:S05]  /*17680*/  MUFU.EX2 R166, R166 ;  /* 0x000000a600a67308 */ /* 0x000fea0000000800 */
[----:B------:R-:W-:Y:S01]  /*17690*/  HMMA.16816.F32.BF16 R88, R4, R106, R88 ;  /* 0x0000006a0458723c */ /* 0x000fe20000041858 */
[----:B------:R-:W-:Y:S01]  /*176a0*/  F2FP.BF16.F32.PACK_AB R104, R218, R173 ;  /* 0x000000adda68723e */ /* 0x000fe200000010ff */
[----:B------:R-:W-:Y:S01]  /*176b0*/  FADD.FTZ R173, R173, R160 ;  /* 0x000000a0adad7221 */ /* 0x000fe20000010000 */
[----:B---3--:R-:W-:Y:S01]  /*176c0*/  F2FP.BF16.F32.PACK_AB R105, R226, R219 ;  /* 0x000000dbe269723e */ /* 0x008fe200000010ff */
[----:B------:R-:W-:-:S02]  /*176d0*/  FADD.FTZ R219, R219, R0 ;  /* 0x00000000dbdb7221 */ /* 0x000fc40000010000 */
[----:B------:R-:W-:Y:S01]  /*176e0*/  HMMA.16816.F32.BF16 R4, R4, R146, R96 ;  /* 0x000000920404723c */ /* 0x000fe20000041860 */
[----:B------:R-:W-:Y:S01]  /*176f0*/  F2FP.BF16.F32.PACK_AB R106, R220, R175 ;  /* 0x000000afdc6a723e */ /* 0x000fe200000010ff */
[----:B------:R-:W-:Y:S01]  /*17700*/  LDSM.16.MT88.4 R96, [R196+0x10800] ;  /* 0x01080000c460783b */ /* 0x000fe20000004200 */
[----:B----4-:R-:W-:Y:S01]  /*17710*/  F2FP.BF16.F32.PACK_AB R107, R228, R221 ;  /* 0x000000dde46b723e */ /* 0x010fe200000010ff */
        /* <DEDUP_REMOVED lines=57> */
[C---:B-----5:R-:W-:Y:S06]  /*17ab0*/  HMMA.16816.F32.BF16 R76, R104.reuse, R120, R76 ;  /* 0x00000078684c723c */ /* 0x060fec000004184c */
        /* <DEDUP_REMOVED lines=25> */
[-C--:B------:R-:W-:Y:S01]  /*17c50*/  FFMA.FTZ R159, R169, R168.reuse, -R171 ;  /* 0x000000a8a99f7223 */ /* 0x080fe200000108ab */
[-C--:B------:R-:W-:Y:S01]  /*17c60*/  FFMA.FTZ R169, R172, R168.reuse, -R167 ;  /* 0x000000a8aca97223 */ /* 0x080fe200000108a7 */
[-C--:B------:R-:W-:Y:S01]  /*17c70*/  FFMA.FTZ R158, R174, R168.reuse, -R171 ;  /* 0x000000a8ae9e7223 */ /* 0x080fe200000108ab */
[----:B------:R-:W-:-:S02]  /*17c80*/  FFMA.FTZ R167, R164, R168, -R167 ;  /* 0x000000a8a4a77223 */ /* 0x000fc400000108a7 */
        /* <DEDUP_REMOVED lines=10> */
[----:B------:R-:W2:Y:S08]  /*17d30*/  MUFU.EX2 R157, R157 ;  /* 0x0000009d009d7308 */ /* 0x000eb00000000800 */
[----:B------:R-:W3:Y:S08]  /*17d40*/  MUFU.EX2 R159, R159 ;  /* 0x0000009f009f7308 */ /* 0x000ef00000000800 */
[----:B------:R-:W4:Y:S01]  /*17d50*/  MUFU.EX2 R169, R169 ;  /* 0x000000a900a97308 */ /* 0x000f220000000800 */
[----:B--2---:R-:W-:Y:S01]  /*17d60*/  F2FP.BF16.F32.PACK_AB R96, R157, R156 ;  /* 0x0000009c9d60723e */ /* 0x004fe200000010ff */
[----:B------:R-:W-:Y:S01]  /*17d70*/  FADD.FTZ R156, R156, R3 ;  /* 0x000000039c9c7221 */ /* 0x000fe20000010000 */
[----:B------:R-:W-:-:S03]  /*17d80*/  MOV R3, R161 ;  /* 0x000000a100037202 */ /* 0x000fc60000000f00 */
[----:B------:R-:W-:Y:S02]  /*17d90*/  FADD.FTZ R157, R157, R156 ;  /* 0x0000009c9d9d7221 */ /* 0x000fe40000010000 */
[----:B------:R-:W2:Y:S01]  /*17da0*/  MUFU.EX2 R167, R167 ;  /* 0x000000a700a77308 */ /* 0x000ea20000000800 */
[----:B---3--:R-:W-:Y:S01]  /*17db0*/  F2FP.BF16.F32.PACK_AB R98, R159, R158 ;  /* 0x0000009e9f62723e */ /* 0x008fe200000010ff */
[----:B------:R-:W-:-:S04]  /*17dc0*/  FADD.FTZ R158, R158, R157 ;  /* 0x0000009d9e9e7221 */ /* 0x000fc80000010000 */
[----:B------:R-:W-:Y:S01]  /*17dd0*/  FADD.FTZ R225, R159, R158 ;  /* 0x0000009e9fe17221 */ /* 0x000fe20000010000 */
[----:B----4-:R-:W-:Y:S01]  /*17de0*/  F2FP.BF16.F32.PACK_AB R97, R170, R169 ;  /* 0x000000a9aa61723e */ /* 0x010fe200000010ff */
[----:B------:R-:W-:-:S04]  /*17df0*/  FADD.FTZ R169, R169, R236 ;  /* 0x000000eca9a97221 */ /* 0x000fc80000010000 */
[----:B------:R-:W-:Y:S01]  /*17e00*/  FADD.FTZ R169, R170, R169 ;  /* 0x000000a9aaa97221 */ /* 0x000fe20000010000 */
[----:B--2---:R-:W-:-:S03]  /*17e10*/  F2FP.BF16.F32.PACK_AB R99, R167, R166 ;  /* 0x000000a6a763723e */ /* 0x004fc600000010ff */
        /* <DEDUP_REMOVED lines=22> */
[C---:B------:R-:W-:Y:S06]  /*17f80*/  HMMA.16816.F32.BF16 R72, R96.reuse, R142, R72 ;  /* 0x0000008e6048723c */ /* 0x040fec0000041848 */
[C---:B------:R-:W-:Y:S06]  /*17f90*/  HMMA.16816.F32.BF16 R80, R96.reuse, R82, R8 ;  /* 0x000000526050723c */ /* 0x040fec0000041808 */
[C---:B--2---:R-:W-:Y:S06]  /*17fa0*/  HMMA.16816.F32.BF16 R84, R96.reuse, R144, R84 ;  /* 0x000000906054723c */ /* 0x044fec0000041854 */
[C---:B------:R-:W-:Y:S06]  /*17fb0*/  HMMA.16816.F32.BF16 R88, R96.reuse, R146, R88 ;  /* 0x000000926058723c */ /* 0x040fec0000041858 */
[C---:B---3--:R-:W-:Y:S06]  /*17fc0*/  HMMA.16816.F32.BF16 R92, R96.reuse, R16, R92 ;  /* 0x00000010605c723c */ /* 0x048fec000004185c */
[----:B------:R-:W-:-:S15]  /*17fd0*/  HMMA.16816.F32.BF16 R96, R96, R18, R4 ;  /* 0x000000126060723c */ /* 0x000fde0000041804 */
[----:B------:R-:W-:-:S09]  /*17fe0*/  NOP ;  /* 0x0000000000007918 */ /* 0x000fd20000000000 */
.L_x_5969:
[----:B------:R-:W-:Y:S05]  /*17ff0*/  @!P1 BRA `(.L_x_5978) ;  /* 0x0000003800f09947 */ /* 0x000fea0003800000 */
[C---:B------:R-:W-:Y:S01]  /*18000*/  SHF.L.U64.HI R218, R136.reuse, 0x5, R137 ;  /* 0x0000000588da7819 */ /* 0x040fe20000010289 */
[----:B------:R-:W-:Y:S01]  /*18010*/  IMAD.SHL.U32 R219, R136, 0x20, RZ ;  /* 0x0000002088db7824 */ /* 0x000fe200078e00ff */
[C---:B------:R-:W-:Y:S01]  /*18020*/  SHF.L.U64.HI R220, R134.reuse, 0x5, R135 ;  /* 0x0000000586dc7819 */ /* 0x040fe20000010287 */
[----:B------:R-:W-:Y:S01]  /*18030*/  IMAD.SHL.U32 R221, R134, 0x20, RZ ;  /* 0x0000002086dd7824 */ /* 0x000fe200078e00ff */
[----:B------:R-:W-:Y:S01]  /*18040*/  MOV R2, R3 ;  /* 0x0000000300027202 */ /* 0x000fe20000000f00 */
[----:B------:R-:W-:-:S07]  /*18050*/  IMAD.MOV.U32 R0, RZ, RZ, R132 ;  /* 0x000000ffff007224 */ /* 0x000fce00078e0084 */
.L_x_5987:
        /* <DEDUP_REMOVED lines=82> */
.L_x_5980:
[----:B-1----:R-:W-:Y:S02]  /*18580*/  R2UR UR4, R134 ;  /* 0x00000000860472ca */ /* 0x002fe400000e0000 */
[----:B------:R-:W-:Y:S11]  /*18590*/  R2UR UR5, R135 ;  /* 0x00000000870572ca */ /* 0x000ff600000e0000 */
[----:B------:R-:W-:Y:S02]  /*185a0*/  @!UPT UIADD3 URZ, URZ, URZ, URZ ;  /* 0x0000003f3f3ff290 */ /* 0x000fe4000fffe03f */
[----:B--2---:R-:W2:Y:S02]  /*185b0*/  LD.E R10, desc[UR4][R132.64+0x40] ;  /* 0x00004004840a7980 */ /* 0x004ea4000c101900 */
[----:B--2---:R-:W-:Y:S05]  /*185c0*/  IMAD.U32 R10, R10, -0x40, RZ ;  /* 0xffffffc00a0a7824 */ /* 0x004fea00078e00ff */
[----:B------:R-:W-:Y:S02]  /*185d0*/  SHF.R.S32.HI R5, RZ, 0x1f, R10 ;  /* 0x0000001fff057819 */ /* 0x000fe4000001140a */
.L_x_5981:
[----:B------:R-:W-:Y:S05]  /*185e0*/  BSYNC B0 ;  /* 0x0000000000007941 */ /* 0x000fea0003800000 */
.L_x_5979:
[----:B------:R-:W-:Y:S01]  /*185f0*/  R2UR UR10, R134 ;  /* 0x00000000860a72ca */ /* 0x000fe200000e0000 */
[----:B------:R-:W-:Y:S01]  /*18600*/  BSSY B1, `(.L_x_5982) ;  /* 0x0000148000017945 */ /* 0x000fe20003800000 */
[C---:B------:R-:W-:Y:S02]  /*18610*/  R2UR UR11, R135.reuse ;  /* 0x00000000870b72ca */ /* 0x040fe400000e0000 */
[----:B------:R-:W-:Y:S02]  /*18620*/  LEA R202, P0, R10, R202, 0x1 ;  /* 0x000000ca0aca7211 */ /* 0x000fe400078008ff */
[----:B------:R-:W-:Y:S02]  /*18630*/  R2UR UR8, R134 ;  /* 0x00000000860872ca */ /* 0x000fe400000e0000 */
[C---:B------:R-:W-:Y:S02]  /*18640*/  R2UR UR9, R135.reuse ;  /* 0x00000000870972ca */ /* 0x040fe400000e0000 */
[----:B------:R-:W-:Y:S02]  /*18650*/  LEA.HI.X R203, R10, R203, R5, 0x1, P0 ;  /* 0x000000cb0acb7211 */ /* 0x000fe400000f0c05 */
[C---:B------:R-:W-:Y:S02]  /*18660*/  R2UR UR4, R134.reuse ;  /* 0x00000000860472ca */ /* 0x040fe400000e0000 */
[C---:B------:R-:W-:Y:S01]  /*18670*/  R2UR UR5, R135.reuse ;  /* 0x00000000870572ca */ /* 0x040fe200000e0000 */
[----:B------:R-:W-:Y:S01]  /*18680*/  @!PT LDS RZ, [RZ] ;  /* 0x00000000fffff984 */ /* 0x000fe20000000800 */
[----:B------:R-:W-:Y:S01]  /*18690*/  @!PT LDS RZ, [RZ] ;  /* 0x00000000fffff984 */ /* 0x000fe20000000800 */
[----:B------:R-:W-:Y:S01]  /*186a0*/  @!PT LDS RZ, [RZ] ;  /* 0x00000000fffff984 */ /* 0x000fe20000000800 */
[----:B------:R-:W-:Y:S01]  /*186b0*/  LDGSTS.E.BYPASS.LTC128B.128 [R209+0xc000], desc[UR10][R202.64] ;  /* 0x0c000000cad17fae */ /* 0x000fe2000b901d4a */
[C---:B------:R-:W-:Y:S02]  /*186c0*/  R2UR UR22, R134.reuse ;  /* 0x00000000861672ca */ /* 0x040fe400000e0000 */
[----:B------:R-:W-:Y:S02]  /*186d0*/  R2UR UR23, R135 ;  /* 0x00000000871772ca */ /* 0x000fe400000e0000 */
[----:B------:R-:W-:Y:S01]  /*186e0*/  IADD3 R12, P0, R219, R202, RZ ;  /* 0x000000cadb0c7210 */ /* 0x000fe20007f1e0ff */
[----:B------:R-:W-:Y:S01]  /*186f0*/  LDGSTS.E.BYPASS.LTC128B.128 [R209+0xe000], desc[UR8][R202.64+0x80] ;  /* 0x0e000080cad17fae */ /* 0x000fe2000b901d48 */
[----:B------:R-:W-:Y:S02]  /*18700*/  R2UR UR20, R134 ;  /* 0x00000000861472ca */ /* 0x000fe400000e0000 */
[C---:B------:R-:W-:Y:S01]  /*18710*/  R2UR UR21, R135.reuse ;  /* 0x00000000871572ca */ /* 0x040fe200000e0000 */
[----:B------:R-:W-:Y:S01]  /*18720*/  IMAD.X R13, R218, 0x1, R203, P0 ;  /* 0x00000001da0d7824 */ /* 0x000fe200000e06cb */
[C---:B------:R-:W-:Y:S01]  /*18730*/  R2UR UR18, R134.reuse ;  /* 0x00000000861272ca */ /* 0x040fe200000e0000 */
[----:B------:R-:W-:Y:S01]  /*18740*/  LDGSTS.E.BYPASS.LTC128B.128 [R209+0x10000], desc[UR4][R202.64+0x100] ;  /* 0x10000100cad17fae */ /* 0x000fe2000b901d44 */
[C---:B------:R-:W-:Y:S02]  /*18750*/  R2UR UR19, R135.reuse ;  /* 0x00000000871372ca */ /* 0x040fe400000e0000 */
[C---:B------:R-:W-:Y:S01]  /*18760*/  R2UR UR16, R134.reuse ;  /* 0x00000000861072ca */ /* 0x040fe200000e0000 */
[----:B------:R-:W-:Y:S01]  /*18770*/  LDGSTS.E.BYPASS.LTC128B.128 [R209+0xc800], desc[UR22][R12.64] ;  /* 0x0c8000000cd17fae */ /* 0x000fe2000b901d56 */
[----:B------:R-:W-:Y:S02]  /*18780*/  R2UR UR17, R135 ;  /* 0x00000000871172ca */ /* 0x000fe400000e0000 */
[----:B------:R-:W-:Y:S02]  /*18790*/  IADD3 R6, P0, R219, R12, RZ ;  /* 0x0000000cdb067210 */ /* 0x000fe40007f1e0ff */
[----:B------:R-:W-:Y:S01]  /*187a0*/  R2UR UR14, R134 ;  /* 0x00000000860e72ca */ /* 0x000fe200000e0000 */
[----:B------:R-:W-:Y:S01]  /*187b0*/  LDGSTS.E.BYPASS.LTC128B.128 [R209+0xe800], desc[UR20][R12.64+0x80] ;  /* 0x0e8000800cd17fae */ /* 0x000fe2000b901d54 */
[C---:B------:R-:W-:Y:S01]  /*187c0*/  R2UR UR15, R135.reuse ;  /* 0x00000000870f72ca */ /* 0x040fe200000e0000 */
[----:B------:R-:W-:Y:S01]  /*187d0*/  IMAD.X R7, R218, 0x1, R13, P0 ;  /* 0x00000001da077824 */ /* 0x000fe200000e060d */
[----:B------:R-:W-:Y:S01]  /*187e0*/  R2UR UR12, R134 ;  /* 0x00000000860c72ca */ /* 0x000fe200000e0000 */
[----:B------:R-:W-:Y:S01]  /*187f0*/  LDGSTS.E.BYPASS.LTC128B.128 [R209+0x10800], desc[UR18][R12.64+0x100] ;  /* 0x108001000cd17fae */ /* 0x000fe2000b901d52 */
[----:B------:R-:W-:Y:S02]  /*18800*/  R2UR UR13, R135 ;  /* 0x00000000870d72ca */ /* 0x000fe400000e0000 */
[----:B------:R-:W-:Y:S01]  /*18810*/  IADD3 R4, P0, R219, R6, RZ ;  /* 0x00000006db047210 */ /* 0x000fe20007f1e0ff */
[----:B------:R-:W-:Y:S04]  /*18820*/  LDGSTS.E.BYPASS.LTC128B.128 [R209+0xd000], desc[UR16][R6.64] ;  /* 0x0d00000006d17fae */ /* 0x000fe8000b901d50 */
[----:B------:R-:W-:Y:S01]  /*18830*/  IMAD.X R5, R218, 0x1, R7, P0 ;  /* 0x00000001da057824 */ /* 0x000fe200000e0607 */
[----:B------:R-:W-:Y:S01]  /*18840*/  ISETP.GT.AND P0, PT, R214, R199, PT ;  /* 0x000000c7d600720c */ /* 0x000fe20003f04270 */
[----:B------:R-:W-:Y:S04]  /*18850*/  LDGSTS.E.BYPASS.LTC128B.128 [R209+0xf000], desc[UR14][R6.64+0x80] ;  /* 0x0f00008006d17fae */ /* 0x000fe8000b901d4e */
[----:B------:R-:W-:Y:S04]  /*18860*/  LDGSTS.E.BYPASS.LTC128B.128 [R209+0x11000], desc[UR12][R6.64+0x100] ;  /* 0x1100010006d17fae */ /* 0x000fe8000b901d4c */
[----:B------:R-:W-:Y:S04]  /*18870*/  LDGSTS.E.BYPASS.LTC128B.128 [R209+0xd800], desc[UR10][R4.64] ;  /* 0x0d80000004d17fae */ /* 0x000fe8000b901d4a */
[----:B------:R-:W-:Y:S04]  /*18880*/  LDGSTS.E.BYPASS.LTC128B.128 [R209+0xf800], desc[UR8][R4.64+0x80] ;  /* 0x0f80008004d17fae */ /* 0x000fe8000b901d48 */
[----:B------:R1:W-:Y:S04]  /*18890*/  LDGSTS.E.BYPASS.LTC128B.128 [R209+0x11800], desc[UR4][R4.64+0x100] ;  /* 0x1180010004d17fae */ /* 0x0003e8000b901d44 */
[----:B------:R-:W-:Y:S04]  /*188a0*/  LDSM.16.M88.4 R32, [R194] ;  /* 0x00000000c220783b */ /* 0x000fe80000000200 */
[----:B------:R-:W1:Y:S04]  /*188b0*/  LDSM.16.M88.4 R8, [R193+0x6000] ;  /* 0x00600000c108783b */ /* 0x000e680000000200 */
[----:B------:R-:W2:Y:S04]  /*188c0*/  LDSM.16.M88.4 R16, [R193+0x6800] ;  /* 0x00680000c110783b */ /* 0x000ea80000000200 */
[----:B------:R-:W3:Y:S04]  /*188d0*/  LDSM.16.M88.4 R24, [R193+0x7000] ;  /* 0x00700000c118783b */ /* 0x000ee80000000200 */
[----:B------:R-:W4:Y:S04]  /*188e0*/  LDSM.16.M88.4 R136, [R193+0x7800] ;  /* 0x00780000c188783b */ /* 0x000f280000000200 */
[----:B------:R-:W0:Y:S04]  /*188f0*/  LDGDEPBAR ;  /* 0x00000000000079af */ /* 0x000e280000000000 */
[----:B------:R-:W-:Y:S04]  /*18900*/  LDSM.16.M88.4 R140, [R192] ;  /* 0x00000000c08c783b */ /* 0x000fe80000000200 */
[----:B------:R-:W5:Y:S04]  /*18910*/  LDSM.16.M88.4 R144, [R191] ;  /* 0x00000000bf90783b */ /* 0x000f680000000200 */
[----:B------:R-:W5:Y:S04]  /*18920*/  LDSM.16.M88.4 R148, [R187] ;  /* 0x00000000bb94783b */ /* 0x000f680000000200 */
[----:B------:R-:W5:Y:S04]  /*18930*/  LDSM.16.M88.4 R152, [R186] ;  /* 0x00000000ba98783b */ /* 0x000f680000000200 */
[----:B------:R-:W5:Y:S01]  /*18940*/  LDSM.16.M88.4 R156, [R185] ;  /* 0x00000000b99c783b */ /* 0x000f620000000200 */
[C---:B-1----:R-:W-:Y:S03]  /*18950*/  HMMA.16816.F32.BF16 R4, R32.reuse, R8, RZ ;  /* 0x000000082004723c */ /* 0x042fe600000418ff */
[----:B------:R-:W-:Y:S04]  /*18960*/  LDSM.16.M88.4 R160, [R190] ;  /* 0x00000000bea0783b */ /* 0x000fe80000000200 */
[----:B------:R-:W1:Y:S01]  /*18970*/  LDSM.16.M88.4 R164, [R188+0x6000] ;  /* 0x00600000bca4783b */ /* 0x000e620000000200 */
[C---:B------:R-:W-:Y:S03]  /*18980*/  HMMA.16816.F32.BF16 R8, R32.reuse, R10, RZ ;  /* 0x0000000a2008723c */ /* 0x040fe600000418ff */
[----:B------:R-:W1:Y:S03]  /*18990*/  LDSM.16.M88.4 R168, [R188+0x6800] ;  /* 0x00680000bca8783b */ /* 0x000e660000000200 */
[C---:B--2---:R-:W-:Y:S01]  /*189a0*/  HMMA.16816.F32.BF16 R12, R32.reuse, R16, RZ ;  /* 0x00000010200c723c */ /* 0x044fe200000418ff */
[----:B------:R-:W-:Y:S05]  /*189b0*/  LDSM.16.M88.4 R172, [R188+0x7800] ;  /* 0x00780000bcac783b */ /* 0x000fea0000000200 */
[C---:B------:R-:W-:Y:S06]  /*189c0*/  HMMA.16816.F32.BF16 R16, R32.reuse, R18, RZ ;  /* 0x000000122010723c */ /* 0x040fec00000418ff */
[C---:B---3--:R-:W-:Y:S06]  /*189d0*/  HMMA.16816.F32.BF16 R20, R32.reuse, R24, RZ ;  /* 0x000000182014723c */ /* 0x048fec00000418ff */
[C---:B------:R-:W-:Y:S06]  /*189e0*/  HMMA.16816.F32.BF16 R24, R32.reuse, R26, RZ ;  /* 0x0000001a2018723c */ /* 0x040fec00000418ff */
[C---:B----4-:R-:W-:Y:S06]  /*189f0*/  HMMA.16816.F32.BF16 R28, R32.reuse, R136, RZ ;  /* 0x00000088201c723c */ /* 0x050fec00000418ff */
[----:B------:R-:W-:Y:S01]  /*18a00*/  HMMA.16816.F32.BF16 R32, R32, R138, RZ ;  /* 0x0000008a2020723c */ /* 0x000fe200000418ff */
[----:B------:R-:W2:Y:S05]  /*18a10*/  LDSM.16.M88.4 R136, [R188+0x7000] ;  /* 0x00700000bc88783b */ /* 0x000eaa0000000200 */
[C---:B-----5:R-:W-:Y:S06]  /*18a20*/  HMMA.16816.F32.BF16 R4, R140.reuse, R144, R4 ;  /* 0x000000908c04723c */ /* 0x060fec0000041804 */
[C---:B------:R-:W-:Y:S01]  /*18a30*/  HMMA.16816.F32.BF16 R8, R140.reuse, R146, R8 ;  /* 0x000000928c08723c */ /* 0x040fe20000041808 */
[----:B------:R-:W-:Y:S05]  /*18a40*/  LDSM.16.M88.4 R144, [R189] ;  /* 0x00000000bd90783b */ /* 0x000fea0000000200 */
[C---:B------:R-:W-:Y:S06]  /*18a50*/  HMMA.16816.F32.BF16 R12, R140.reuse, R148, R12 ;  /* 0x000000948c0c723c */ /* 0x040fec000004180c */
[C---:B------:R-:W-:Y:S01]  /*18a60*/  HMMA.16816.F32.BF16 R16, R140.reuse, R150, R16 ;  /* 0x000000968c10723c */ /* 0x040fe20000041810 */
[----:B------:R-:W3:Y:S05]  /*18a70*/  LDSM.16.M88.4 R148, [R184] ;  /* 0x00000000b894783b */ /* 0x000eea0000000200 */
        /* <DEDUP_REMOVED lines=20> */
[C---:B---3--:R-:W-:Y:S06]  /*18bc0*/  HMMA.16816.F32.BF16 R4, R144.reuse, R148, R4 ;  /* 0x000000949004723c */ /* 0x048fec0000041804 */
[C---:B------:R-:W-:Y:S01]  /*18bd0*/  HMMA.16816.F32.BF16 R8, R144.reuse, R150, R8 ;  /* 0x000000969008723c */ /* 0x040fe20000041808 */
[----:B------:R-:W-:Y:S05]  /*18be0*/  LDSM.16.M88.4 R148, [R183] ;  /* 0x00000000b794783b */ /* 0x000fea0000000200 */
[C---:B----4-:R-:W-:Y:S06]  /*18bf0*/  HMMA.16816.F32.BF16 R12, R144.reuse, R152, R12 ;  /* 0x00000098900c723c */ /* 0x050fec000004180c */
[C---:B------:R-:W-:Y:S01]  /*18c00*/  HMMA.16816.F32.BF16 R16, R144.reuse, R154, R16 ;  /* 0x0000009a9010723c */ /* 0x040fe20000041810 */
[----:B------:R-:W-:Y:S05]  /*18c10*/  LDSM.16.M88.4 R152, [R182] ;  /* 0x00000000b698783b */ /* 0x000fea0000000200 */
[C---:B-----5:R-:W-:Y:S06]  /*18c20*/  HMMA.16816.F32.BF16 R20, R144.reuse, R140, R20 ;  /* 0x0000008c9014723c */ /* 0x060fec0000041814 */
[C---:B------:R-:W-:Y:S01]  /*18c30*/  HMMA.16816.F32.BF16 R24, R144.reuse, R142, R24 ;  /* 0x0000008e9018723c */ /* 0x040fe20000041818 */
[----:B------:R-:W3:Y:S05]  /*18c40*/  LDSM.16.M88.4 R140, [R192+0x2000] ;  /* 0x00200000c08c783b */ /* 0x000eea0000000200 */
        /* <DEDUP_REMOVED lines=46> */
[C---:B------:R-:W-:Y:S06]  /*18f30*/  HMMA.16816.F32.BF16 R12, R144.reuse, R152, R12 ;  /* 0x00000098900c723c */ /* 0x040fec000004180c */
[C---:B------:R-:W-:Y:S01]  /*18f40*/  HMMA.16816.F32.BF16 R16, R144.reuse, R154, R16 ;  /* 0x0000009a9010723c */ /* 0x040fe20000041810 */
[----:B------:R-:W-:Y:S05]  /*18f50*/  LDSM.16.M88.4 R152, [R178] ;  /* 0x00000000b298783b */ /* 0x000fea0000000200 */
[C---:B----4-:R-:W-:Y:S06]  /*18f60*/  HMMA.16816.F32.BF16 R20, R144.reuse, R140, R20 ;  /* 0x0000008c9014723c */ /* 0x050fec0000041814 */
[C---:B------:R-:W-:Y:S01]  /*18f70*/  HMMA.16816.F32.BF16 R24, R144.reuse, R142, R24 ;  /* 0x0000008e9018723c */ /* 0x040fe20000041818 */
[----:B------:R-:W3:Y:S05]  /*18f80*/  LDSM.16.M88.4 R140, [R192+0x4000] ;  /* 0x00400000c08c783b */ /* 0x000eea0000000200 */
        /* <DEDUP_REMOVED lines=38> */
[C---:B------:R-:W-:Y:S06]  /*191f0*/  HMMA.16816.F32.BF16 R28, R160.reuse, R172, R28 ;  /* 0x000000aca01c723c */ /* 0x040fec000004181c */
[----:B------:R-:W-:Y:S06]  /*19200*/  HMMA.16816.F32.BF16 R32, R160, R174, R32 ;  /* 0x000000aea020723c */ /* 0x000fec0000041820 */
[C---:B---3--:R-:W-:Y:S06]  /*19210*/  HMMA.16816.F32.BF16 R4, R144.reuse, R148, R4 ;  /* 0x000000949004723c */ /* 0x048fec0000041804 */
        /* <DEDUP_REMOVED lines=40> */
[----:B------:R-:W-:Y:S03]  /*194a0*/  IMAD.HI.U32 R143, R143, R145, R142 ;  /* 0x000000918f8f7227 */ /* 0x000fe600078e008e */
[----:B------:R-:W-:Y:S03]  /*194b0*/  ISETP.GE.AND P0, PT, R141, RZ, PT ;  /* 0x000000ff8d00720c */ /* 0x000fe60003f06270 */
        /* <DEDUP_REMOVED lines=26> */
[C---:B------:R-:W-:Y:S02]  /*19660*/  LEA.HI.X.SX32 R147, R137.reuse, R213, 0x2, P0 ;  /* 0x000000d589937211 */ /* 0x040fe400000f16ff */
[----:B------:R-:W-:Y:S03]  /*19670*/  IADD3 R137, R137, -R139, RZ ;  /* 0x8000008b89897210 */ /* 0x000fe60007ffe0ff */
[----:B------:R-:W4:Y:S02]  /*19680*/  LD.E R3, desc[UR10][R148.64] ;  /* 0x0000000a94037980 */ /* 0x000f24000c101900 */
[----:B------:R-:W-:Y:S02]  /*19690*/  IMAD R144, R144, R137, -0x40 ;  /* 0xffffffc090907424 */ /* 0x000fe400078e0289 */
[----:B------:R-:W4:Y:S03]  /*196a0*/  LD.E R136, desc[UR12][R146.64] ;  /* 0x0000000c92887980 */ /* 0x000f26000c101900 */
        /* <DEDUP_REMOVED lines=12> */
.L_x_5985:
[----:B------:R-:W-:Y:S02]  /*19770*/  R2UR UR4, R134 ;  /* 0x00000000860472ca */ /* 0x000fe400000e0000 */
[----:B------:R-:W-:Y:S11]  /*19780*/  R2UR UR5, R135 ;  /* 0x00000000870572ca */ /* 0x000ff600000e0000 */
[----:B------:R-:W-:Y:S02]  /*19790*/  @!UPT UIADD3 URZ, URZ, URZ, URZ ;  /* 0x0000003f3f3ff290 */ /* 0x000fe4000fffe03f */
[----:B------:R-:W2:Y:S02]  /*197a0*/  LD.E R144, desc[UR4][R132.64+0x38] ;  /* 0x0000380484907980 */ /* 0x000ea4000c101900 */
[----:B--2---:R-:W-:Y:S05]  /*197b0*/  IMAD.U32 R144, R144, -0x40, RZ ;  /* 0xffffffc090907824 */ /* 0x004fea00078e00ff */
[----:B------:R-:W-:Y:S02]  /*197c0*/  SHF.R.S32.HI R137, RZ, 0x1f, R144 ;  /* 0x0000001fff897819 */ /* 0x000fe40000011490 */
.L_x_5986:
[----:B------:R-:W-:Y:S05]  /*197d0*/  BSYNC B0 ;  /* 0x0000000000007941 */ /* 0x000fea0003800000 */
.L_x_5984:
[C---:B------:R-:W-:Y:S02]  /*197e0*/  R2UR UR10, R134.reuse ;  /* 0x00000000860a72ca */ /* 0x040fe400000e0000 */
[C---:B------:R-:W-:Y:S02]  /*197f0*/  R2UR UR11, R135.reuse ;  /* 0x00000000870b72ca */ /* 0x040fe400000e0000 */
[----:B------:R-:W-:Y:S02]  /*19800*/  R2UR UR8, R134 ;  /* 0x00000000860872ca */ /* 0x000fe400000e0000 */
[C---:B------:R-:W-:Y:S02]  /*19810*/  R2UR UR9, R135.reuse ;  /* 0x00000000870972ca */ /* 0x040fe400000e0000 */
[----:B------:R-:W-:Y:S02]  /*19820*/  LEA R200, P0, R144, R200, 0x1 ;  /* 0x000000c890c87211 */ /* 0x000fe400078008ff */
[----:B------:R-:W-:Y:S02]  /*19830*/  R2UR UR4, R134 ;  /* 0x00000000860472ca */ /* 0x000fe400000e0000 */
[C---:B------:R-:W-:Y:S02]  /*19840*/  R2UR UR5, R135.reuse ;  /* 0x00000000870572ca */ /* 0x040fe400000e0000 */
[----:B------:R-:W-:Y:S02]  /*19850*/  LEA.HI.X R201, R144, R201, R137, 0x1, P0 ;  /* 0x000000c990c97211 */ /* 0x000fe400000f0c89 */
[C---:B------:R-:W-:Y:S02]  /*19860*/  R2UR UR22, R134.reuse ;  /* 0x00000000861672ca */ /* 0x040fe400000e0000 */
[----:B------:R-:W-:Y:S01]  /*19870*/  R2UR UR23, R135 ;  /* 0x00000000871772ca */ /* 0x000fe200000e0000 */
[----:B------:R-:W-:Y:S01]  /*19880*/  @!PT LDS RZ, [RZ] ;  /* 0x00000000fffff984 */ /* 0x000fe20000000800 */
[----:B------:R-:W-:Y:S01]  /*19890*/  @!PT LDS RZ, [RZ] ;  /* 0x00000000fffff984 */ /* 0x000fe20000000800 */
[----:B------:R-:W-:Y:S01]  /*198a0*/  @!PT LDS RZ, [RZ] ;  /* 0x00000000fffff984 */ /* 0x000fe20000000800 */
[----:B------:R1:W-:Y:S01]  /*198b0*/  LDGSTS.E.BYPASS.LTC128B.128 [R209+0x6000], desc[UR10][R200.64] ;  /* 0x06000000c8d17fae */ /* 0x0003e2000b901d4a */
[----:B------:R-:W-:Y:S02]  /*198c0*/  IADD3 R140, P0, R221, R200, RZ ;  /* 0x000000c8dd8c7210 */ /* 0x000fe40007f1e0ff */
[----:B------:R-:W-:Y:S01]  /*198d0*/  R2UR UR20, R134 ;  /* 0x00000000861472ca */ /* 0x000fe200000e0000 */
[----:B------:R1:W-:Y:S01]  /*198e0*/  LDGSTS.E.BYPASS.LTC128B.128 [R209+0x8000], desc[UR8][R200.64+0x80] ;  /* 0x08000080c8d17fae */ /* 0x0003e2000b901d48 */
[C---:B------:R-:W-:Y:S01]  /*198f0*/  R2UR UR21, R135.reuse ;  /* 0x00000000871572ca */ /* 0x040fe200000e0000 */
[----:B------:R-:W-:Y:S01]  /*19900*/  IMAD.X R141, R220, 0x1, R201, P0 ;  /* 0x00000001dc8d7824 */ /* 0x000fe200000e06c9 */
[C---:B------:R-:W-:Y:S01]  /*19910*/  R2UR UR18, R134.reuse ;  /* 0x00000000861272ca */ /* 0x040fe200000e0000 */
[----:B------:R1:W-:Y:S01]  /*19920*/  LDGSTS.E.BYPASS.LTC128B.128 [R209+0xa000], desc[UR4][R200.64+0x100] ;  /* 0x0a000100c8d17fae */ /* 0x0003e2000b901d44 */
[C---:B------:R-:W-:Y:S02]  /*19930*/  R2UR UR19, R135.reuse ;  /* 0x00000000871372ca */ /* 0x040fe400000e0000 */
[C---:B------:R-:W-:Y:S01]  /*19940*/  R2UR UR16, R134.reuse ;  /* 0x00000000861072ca */ /* 0x040fe200000e0000 */
[----:B------:R1:W-:Y:S01]  /*19950*/  LDGSTS.E.BYPASS.LTC128B.128 [R209+0x6800], desc[UR22][R140.64] ;  /* 0x068000008cd17fae */ /* 0x0003e2000b901d56 */
[----:B------:R-:W-:Y:S02]  /*19960*/  R2UR UR17, R135 ;  /* 0x00000000871172ca */ /* 0x000fe400000e0000 */
[----:B------:R-:W-:Y:S02]  /*19970*/  IADD3 R138, P0, R221, R140, RZ ;  /* 0x0000008cdd8a7210 */ /* 0x000fe40007f1e0ff */
[----:B------:R-:W-:Y:S01]  /*19980*/  R2UR UR14, R134 ;  /* 0x00000000860e72ca */ /* 0x000fe200000e0000 */
[----:B------:R1:W-:Y:S01]  /*19990*/  LDGSTS.E.BYPASS.LTC128B.128 [R209+0x8800], desc[UR20][R140.64+0x80] ;  /* 0x088000808cd17fae */ /* 0x0003e2000b901d54 */
[C---:B------:R-:W-:Y:S01]  /*199a0*/  R2UR UR15, R135.reuse ;  /* 0x00000000870f72ca */ /* 0x040fe200000e0000 */
[----:B------:R-:W-:Y:S01]  /*199b0*/  IMAD.X R139, R220, 0x1, R141, P0 ;  /* 0x00000001dc8b7824 */ /* 0x000fe200000e068d */
[----:B------:R-:W-:Y:S01]  /*199c0*/  R2UR UR12, R134 ;  /* 0x00000000860c72ca */ /* 0x000fe200000e0000 */
[----:B------:R1:W-:Y:S01]  /*199d0*/  LDGSTS.E.BYPASS.LTC128B.128 [R209+0xa800], desc[UR18][R140.64+0x100] ;  /* 0x0a8001008cd17fae */ /* 0x0003e2000b901d52 */
[----:B------:R-:W-:Y:S02]  /*199e0*/  R2UR UR13, R135 ;  /* 0x00000000870d72ca */ /* 0x000fe400000e0000 */
[----:B------:R-:W-:Y:S01]  /*199f0*/  IADD3 R136, P0, R221, R138, RZ ;  /* 0x0000008add887210 */ /* 0x000fe20007f1e0ff */
[----:B------:R1:W-:Y:S04]  /*19a00*/  LDGSTS.E.BYPASS.LTC128B.128 [R209+0x7000], desc[UR16][R138.64] ;  /* 0x070000008ad17fae */ /* 0x0003e8000b901d50 */
[----:B------:R-:W-:Y:S02]  /*19a10*/  IMAD.X R137, R220, 0x1, R139, P0 ;  /* 0x00000001dc897824 */ /* 0x000fe400000e068b */
[----:B------:R1:W-:Y:S04]  /*19a20*/  LDGSTS.E.BYPASS.LTC128B.128 [R209+0x9000], desc[UR14][R138.64+0x80] ;  /* 0x090000808ad17fae */ /* 0x0003e8000b901d4e */
[----:B------:R1:W-:Y:S04]  /*19a30*/  LDGSTS.E.BYPASS.LTC128B.128 [R209+0xb000], desc[UR12][R138.64+0x100] ;  /* 0x0b0001008ad17fae */ /* 0x0003e8000b901d4c */
[----:B------:R1:W-:Y:S04]  /*19a40*/  LDGSTS.E.BYPASS.LTC128B.128 [R209+0x7800], desc[UR10][R136.64] ;  /* 0x0780000088d17fae */ /* 0x0003e8000b901d4a */
[----:B------:R1:W-:Y:S04]  /*19a50*/  LDGSTS.E.BYPASS.LTC128B.128 [R209+0x9800], desc[UR8][R136.64+0x80] ;  /* 0x0980008088d17fae */ /* 0x0003e8000b901d48 */
[----:B------:R1:W-:Y:S04]  /*19a60*/  LDGSTS.E.BYPASS.LTC128B.128 [R209+0xb800], desc[UR4][R136.64+0x100] ;  /* 0x0b80010088d17fae */ /* 0x0003e8000b901d44 */
[----:B------:R-:W0:Y:S02]  /*19a70*/  LDGDEPBAR ;  /* 0x00000000000079af */ /* 0x000e240000000000 */
.L_x_5983:
[----:B------:R-:W-:Y:S05]  /*19a80*/  BSYNC B1 ;  /* 0x0000000000017941 */ /* 0x000fea0003800000 */
.L_x_5982:
[----:B------:R-:W-:Y:S01]  /*19a90*/  R2UR UR4, R134 ;  /* 0x00000000860472ca */ /* 0x000fe200000e0000 */
[----:B------:R-:W2:Y:S01]  /*19aa0*/  S2R R3, SR_TID.X ;  /* 0x0000000000037919 */ /* 0x000ea20000002100 */
[----:B------:R-:W-:Y:S11]  /*19ab0*/  R2UR UR5, R135 ;  /* 0x00000000870572ca */ /* 0x000ff600000e0000 */
[----:B------:R-:W-:Y:S02]  /*19ac0*/  @!UPT UIADD3 URZ, URZ, URZ, URZ ;  /* 0x0000003f3f3ff290 */ /* 0x000fe4000fffe03f */
[----:B------:R3:W4:Y:S01]  /*19ad0*/  LD.E R133, desc[UR4][R132.64+0xdc] ;  /* 0x0000dc0484857980 */ /* 0x000722000c101900 */
[----:B--2---:R-:W-:Y:S04]  /*19ae0*/  SHF.L.U32 R3, R3, 0x1, RZ ;  /* 0x0000000103037819 */ /* 0x004fe800000006ff */
[----:B------:R-:W-:Y:S04]  /*19af0*/  LOP3.LUT R3, R3, 0x6, RZ, 0xc0, !PT ;  /* 0x0000000603037812 */ /* 0x000fe800078ec0ff */
[----:B-1----:R-:W-:Y:S04]  /*19b00*/  LEA R136, R214, R3, 0x6 ;  /* 0x00000003d6887211 */ /* 0x002fe800078e30ff */
[C---:B------:R-:W-:Y:S01]  /*19b10*/  IADD3 R138, R136.reuse, 0x8, RZ ;  /* 0x00000008888a7810 */ /* 0x040fe20007ffe0ff */
[C---:B------:R-:W-:Y:S01]  /*19b20*/  VIADD R140, R136.reuse, 0x1 ;  /* 0x00000001888c7836 */ /* 0x040fe20000000000 */
[CC--:B------:R-:W-:Y:S01]  /*19b30*/  ISETP.GE.AND P6, PT, R136.reuse, R217.reuse, PT ;  /* 0x000000d98800720c */ /* 0x0c0fe20003fc6270 */
[----:B---3--:R-:W-:Y:S01]  /*19b40*/  VIADD R132, R136, 0x10 ;  /* 0x0000001088847836 */ /* 0x008fe20000000000 */
[C---:B------:R-:W-:Y:S02]  /*19b50*/  ISETP.GE.AND P4, PT, R138.reuse, R217, PT ;  /* 0x000000d98a00720c */ /* 0x040fe40003f86270 */
[C---:B------:R-:W-:Y:S02]  /*19b60*/  ISETP.GE.AND P2, PT, R138.reuse, R215, PT ;  /* 0x000000d78a00720c */ /* 0x040fe40003f46270 */
[CC--:B------:R-:W-:Y:S02]  /*19b70*/  ISETP.GE.OR P4, PT, R138.reuse, R216.reuse, !P4 ;  /* 0x000000d88a00720c */ /* 0x0c0fe40006786670 */
[----:B------:R-:W-:Y:S02]  /*19b80*/  ISETP.GE.OR P2, PT, R138, R211, !P2 ;  /* 0x000000d38a00720c */ /* 0x000fe40005746670 */
[C---:B------:R-:W-:Y:S02]  /*19b90*/  IADD3 R138, R136.reuse, 0x9, RZ ;  /* 0x00000009888a7810 */ /* 0x040fe40007ffe0ff */
[----:B------:R-:W-:Y:S02]  /*19ba0*/  ISETP.GE.AND P5, PT, R136, R215, PT ;  /* 0x000000d78800720c */ /* 0x000fe40003fa6270 */
[-C--:B------:R-:W-:Y:S02]  /*19bb0*/  ISETP.GE.AND P0, PT, R140, R217.reuse, PT ;  /* 0x000000d98c00720c */ /* 0x080fe40003f06270 */
[-C--:B------:R-:W-:Y:S02]  /*19bc0*/  ISETP.GE.OR P6, PT, R136, R216.reuse, !P6 ;  /* 0x000000d88800720c */ /* 0x080fe400077c6670 */
[----:B------:R-:W-:Y:S02]  /*19bd0*/  ISETP.GE.AND P3, PT, R138, R217, PT ;  /* 0x000000d98a00720c */ /* 0x000fe40003f66270 */
[----:B------:R-:W-:Y:S02]  /*19be0*/  ISETP.GE.AND P1, PT, R140, R215, PT ;  /* 0x000000d78c00720c */ /* 0x000fe40003f26270 */
[-C--:B------:R-:W-:Y:S02]  /*19bf0*/  ISETP.GE.OR P5, PT, R136, R211.reuse, !P5 ;  /* 0x000000d38800720c */ /* 0x080fe40006fa6670 */
[-C--:B------:R-:W-:Y:S02]  /*19c00*/  ISETP.GE.OR P0, PT, R140, R216.reuse, !P0 ;  /* 0x000000d88c00720c */ /* 0x080fe40004706670 */
[----:B------:R-:W-:Y:S02]  /*19c10*/  FSEL R157, R4, -INF , !P6 ;  /* 0xff800000049d7808 */ /* 0x000fe40007000000 */
        /* <DEDUP_REMOVED lines=19> */
[CC--:B------:R-:W-:Y:S02]  /*19d50*/  ISETP.GE.OR P3, PT, R6.reuse, R216.reuse, !P3 ;  /* 0x000000d80600720c */ /* 0x0c0fe40005f66670 */
[-C--:B------:R-:W-:Y:S02]  /*19d60*/  ISETP.GE.OR P2, PT, R6, R211.reuse, !P2 ;  /* 0x000000d30600720c */ /* 0x080fe40005746670 */
[-C--:B------:R-:W-:Y:S02]  /*19d70*/  ISETP.GE.OR P0, PT, R132, R211.reuse, !P0 ;  /* 0x000000d38400720c */ /* 0x080fe40004706670 */
[CC--:B------:R-:W-:Y:S02]  /*19d80*/  ISETP.GE.OR P4, PT, R4.reuse, R211.reuse, !P4 ;  /* 0x000000d30400720c */ /* 0x0c0fe40006786670 */
[-C--:B------:R-:W-:Y:S01]  /*19d90*/  ISETP.GE.OR P1, PT, R4, R216.reuse, !P1 ;  /* 0x000000d80400720c */ /* 0x080fe20004f26670 */
[----:B------:R-:W-:Y:S01]  /*19da0*/  VIADD R4, R136, 0x19 ;  /* 0x0000001988047836 */ /* 0x000fe20000000000 */
        /* <DEDUP_REMOVED lines=14> */
[-C--:B------:R-:W-:Y:S01]  /*19e90*/  ISETP.GE.OR P0, PT, R6, R211.reuse, !P0 ;  /* 0x000000d30600720c */ /* 0x080fe20004706670 */
        /* <DEDUP_REMOVED lines=18> */
[CC--:B------:R-:W-:Y:S02]  /*19fc0*/  ISETP.GE.OR P6, PT, R6.reuse, R216.reuse, !P6 ;  /* 0x000000d80600720c */ /* 0x0c0fe400077c6670 */
[-C--:B------:R-:W-:Y:S02]  /*19fd0*/  ISETP.GE.OR P2, PT, R6, R211.reuse, !P2 ;  /* 0x000000d30600720c */ /* 0x080fe40005746670 */
[C---:B------:R-:W-:Y:S02]  /*19fe0*/  ISETP.GE.OR P4, PT, R4.reuse, R216, !P4 ;  /* 0x000000d80400720c */ /* 0x040fe40006786670 */
[----:B------:R-:W-:Y:S02]  /*19ff0*/  ISETP.GE.OR P3, PT, R4, R211, !P3 ;  /* 0x000000d30400720c */ /* 0x000fe40005f66670 */
[----:B------:R-:W-:Y:S02]  /*1a000*/  IADD3 R6, R136, 0x30, RZ ;  /* 0x0000003088067810 */ /* 0x000fe40007ffe0ff */
        /* <DEDUP_REMOVED lines=13> */
[CC--:B------:R-:W-:Y:S02]  /*1a0e0*/  ISETP.GE.OR P4, PT, R6.reuse, R216.reuse, !P4 ;  /* 0x000000d80600720c */ /* 0x0c0fe40006786670 */
[----:B------:R-:W-:Y:S02]  /*1a0f0*/  ISETP.GE.OR P0, PT, R6, R211, !P0 ;  /* 0x000000d30600720c */ /* 0x000fe40004706670 */
[----:B------:R-:W-:Y:S02]  /*1a100*/  FSEL R233, R24, -INF , !P6 ;  /* 0xff80000018e97808 */ /* 0x000fe40007000000 */
[----:B------:R-:W-:Y:S02]  /*1a110*/  ISETP.GE.OR P5, PT, R4, R216, !P5 ;  /* 0x000000d80400720c */ /* 0x000fe40006fa6670 */
        /* <DEDUP_REMOVED lines=16> */
[-C--:B------:R-:W-:Y:S02]  /*1a220*/  ISETP.GE.AND P6, PT, R4, R217.reuse, PT ;  /* 0x000000d90400720c */ /* 0x080fe40003fc6270 */
        /* <DEDUP_REMOVED lines=409> */
.L_x_5978:
        /* <DEDUP_REMOVED lines=14> */
.L_x_6004:
        /* <DEDUP_REMOVED lines=135> */
[----:B------:R-:W-:Y:S01]  /*1c510*/  FMUL.FTZ R54, R0, R54 ;  /* 0x0000003600367220 */ /* 0x000fe20000410000 */
[----:B------:R-:W-:Y:S01]  /*1c520*/  IADD3 R25, R19, R18, RZ ;  /* 0x0000001213197210 */ /* 0x000fe20007ffe0ff */
[----:B------:R-:W-:Y:S01]  /*1c530*/  STS [R19], R120 ;  /* 0x0000007813007388 */ /* 0x000fe20000000800 */
[----:B------:R-:W-:Y:S01]  /*1c540*/  ISETP.NE.AND P0, PT, R210, -0x1, PT ;  /* 0xffffffffd200780c */ /* 0x000fe20003f05270 */
        /* <DEDUP_REMOVED lines=67> */
[----:B------:R-:W-:Y:S01]  /*1c980*/  @!P0 R2UR UR8, R6 ;  /* 0x00000000060882ca */ /* 0x000fe200000e0000 */
[----:B------:R-:W-:Y:S01]  /*1c990*/  STS [R15+0x2000], R48 ;  /* 0x002000300f007388 */ /* 0x000fe20000000800 */
[----:B------:R-:W-:Y:S02]  /*1c9a0*/  @!P0 R2UR UR9, R7 ;  /* 0x00000000070982ca */ /* 0x000fe400000e0000 */
        /* <DEDUP_REMOVED lines=33> */
[----:B-1----:R-:W4:Y:S04]  /*1cbc0*/  LD.E.U8 R9, desc[UR4][R10.64+0x1c8] ;  /* 0x0001c8040a097980 */ /* 0x002f28000c101100 */
[----:B------:R-:W4:Y:S04]  /*1cbd0*/  @!P0 LD.E.64 R28, desc[UR8][R10.64+0x80] ;  /* 0x000080080a1c8980 */ /* 0x000f28000c101b00 */
[----:B------:R-:W4:Y:S01]  /*1cbe0*/  LD.E.64 R60, desc[UR10][R10.64+0x88] ;  /* 0x0000880a0a3c7980 */ /* 0x000f22000c101b00 */
[----:B--2---:R-:W1:Y:S01]  /*1cbf0*/  @P4 MUFU.LG2 R17, R8 ;  /* 0x0000000800114308 */ /* 0x004e620000000c00 */
[----:B------:R-:W-:Y:S01]  /*1cc00*/  @!P0 SHF.R.S32.HI R16, RZ, 0x1f, R206 ;  /* 0x0000001fff108819 */ /* 0x000fe200000114ce */
[----:B------:R-:W-:Y:S01]  /*1cc10*/  BSSY B0, `(.L_x_5989) ;  /* 0x0000026000007945 */ /* 0x000fe20003800000 */
[----:B------:R2:W5:Y:S05]  /*1cc20*/  LD.E.64 R66, desc[UR4][R10.64+0x90] ;  /* 0x000090040a427980 */ /* 0x00056a000c101b00 */
[----:B------:R-:W2:Y:S01]  /*1cc30*/  @P3 MUFU.LG2 R18, R13 ;  /* 0x0000000d00123308 */ /* 0x000ea20000000c00 */
[----:B---3--:R-:W-:Y:S01]  /*1cc40*/  MOV R0, 0x7f800000 ;  /* 0x7f80000000007802 */ /* 0x008fe20000000f00 */
[----:B-1----:R-:W-:-:S04]  /*1cc50*/  @P4 FMUL.FTZ R17, R17, 0.69314718246459960938 ;  /* 0x3f31721811114820 */ /* 0x002fc80000410000 */
[----:B-----5:R-:W-:Y:S01]  /*1cc60*/  @P4 FFMA.FTZ R0, R4, R132, R17 ;  /* 0x0000008404004223 */ /* 0x020fe20000010011 */
[----:B--2---:R-:W-:Y:S01]  /*1cc70*/  @P3 FMUL.FTZ R18, R18, 0.69314718246459960938 ;  /* 0x3f31721812123820 */ /* 0x004fe20000410000 */
[----:B----4-:R-:W-:Y:S01]  /*1cc80*/  ISETP.NE.AND P1, PT, R9, RZ, PT ;  /* 0x000000ff0900720c */ /* 0x010fe20003f25270 */
[----:B------:R-:W-:-:S04]  /*1cc90*/  @!P0 IMAD R15, R29, R206, RZ ;  /* 0x000000ce1d0f8224 */ /* 0x000fc800078e02ff */
[----:B------:R-:W-:Y:S02]  /*1cca0*/  @!P0 IMAD R15, R28, R16, R15 ;  /* 0x000000101c0f8224 */ /* 0x000fe400078e020f */
[-C--:B------:R-:W-:Y:S02]  /*1ccb0*/  @P0 IMAD R16, R61, R210.reuse, RZ ;  /* 0x000000d23d100224 */ /* 0x080fe400078e02ff */
[----:B------:R-:W-:-:S04]  /*1ccc0*/  @P0 IMAD.WIDE.U32 R20, R60, R210, RZ ;  /* 0x000000d23c140225 */ /* 0x000fc800078e00ff */
[----:B------:R-:W-:Y:S01]  /*1ccd0*/  @!P0 IMAD.WIDE.U32 R28, R28, R206, RZ ;  /* 0x000000ce1c1c8225 */ /* 0x000fe200078e00ff */
[----:B------:R-:W-:Y:S02]  /*1cce0*/  @P0 IADD3 R8, R21, R16, RZ ;  /* 0x0000001015080210 */ /* 0x000fe40007ffe0ff */
[----:B------:R-:W-:Y:S01]  /*1ccf0*/  MOV R9, 0x7f800000 ;  /* 0x7f80000000097802 */ /* 0x000fe20000000f00 */
[----:B------:R-:W-:Y:S01]  /*1cd00*/  @P3 FFMA.FTZ R9, R4, R3, R18 ;  /* 0x0000000304093223 */ /* 0x000fe20000010012 */
        /* <DEDUP_REMOVED lines=14> */
.L_x_5990:
        /* <DEDUP_REMOVED lines=8> */
.L_x_5991:
[----:B------:R-:W-:Y:S05]  /*1ce70*/  BSYNC B0 ;  /* 0x0000000000007941 */ /* 0x000fea0003800000 */
.L_x_5989:
[----:B------:R-:W1:Y:S01]  /*1ce80*/  S2R R13, SR_TID.X ;  /* 0x00000000000d7919 */ /* 0x000e620000002100 */
[----:B------:R-:W-:Y:S02]  /*1ce90*/  R2UR UR4, R6 ;  /* 0x00000000060472ca */ /* 0x000fe400000e0000 */
[----:B------:R-:W-:Y:S02]  /*1cea0*/  R2UR UR5, R7 ;  /* 0x00000000070572ca */ /* 0x000fe400000e0000 */
[----:B------:R-:W-:-:S05]  /*1ceb0*/  LOP3.LUT R17, R12, 0xffffffe0, RZ, 0xc0, !PT ;  /* 0xffffffe00c117812 */ /* 0x000fca00078ec0ff */
[----:B------:R-:W-:Y:S01]  /*1cec0*/  IMAD.IADD R12, R2, 0x1, -R17 ;  /* 0x00000001020c7824 */ /* 0x000fe200078e0a11 */
[----:B------:R-:W-:-:S04]  /*1ced0*/  LEA.HI R17, R5, R2, RZ, 0x3 ;  /* 0x0000000205117211 */ /* 0x000fc800078f18ff */
[----:B------:R-:W-:Y:S01]  /*1cee0*/  LOP3.LUT R17, R17, 0xfffffff8, RZ, 0xc0, !PT ;  /* 0xfffffff811117812 */ /* 0x000fe200078ec0ff */
[----:B------:R-:W5:Y:S04]  /*1cef0*/  LD.E.64 R62, desc[UR4][R10.64+0x70] ;  /* 0x000070040a3e7980 */ /* 0x000f68000c101b00 */
[----:B------:R2:W5:Y:S01]  /*1cf00*/  LD.E.64 R64, desc[UR4][R10.64+0xa0] ;  /* 0x0000a0040a407980 */ /* 0x000562000c101b00 */
[----:B------:R-:W-:Y:S01]  /*1cf10*/  IMAD.IADD R18, R2, 0x1, -R17 ;  /* 0x0000000102127824 */ /* 0x000fe200078e0a11 */
[----:B------:R-:W-:Y:S01]  /*1cf20*/  SHF.R.S32.HI R15, RZ, 0x1f, R205 ;  /* 0x0000001fff0f7819 */ /* 0x000fe200000114cd */
[----:B------:R-:W-:Y:S05]  /*1cf30*/  WARPSYNC.ALL ;  /* 0x0000000000007948 */ /* 0x000fea0003800000 */
[----:B------:R-:W-:Y:S01]  /*1cf40*/  IMAD.SHL.U32 R18, R18, 0x8, RZ ;  /* 0x0000000812127824 */ /* 0x000fe200078e00ff */
[----:B------:R-:W-:Y:S01]  /*1cf50*/  BAR.SYNC.DEFER_BLOCKING 0x0 ;  /* 0x0000000000007b1d */ /* 0x000fe20000010000 */
[----:B------:R-:W-:Y:S01]  /*1cf60*/  IMAD R3, R67, R205, RZ ;  /* 0x000000cd43037224 */ /* 0x000fe200078e02ff */
[----:B------:R-:W-:Y:S01]  /*1cf70*/  LOP3.LUT P0, RZ, R12, 0x3, RZ, 0xc0, !PT ;  /* 0x000000030cff7812 */ /* 0x000fe2000780c0ff */
[----:B------:R-:W-:Y:S01]  /*1cf80*/  IMAD.SHL.U32 R5, R207, 0x40, RZ ;  /* 0x00000040cf057824 */ /* 0x000fe200078e00ff */
[----:B-1----:R-:W-:Y:S01]  /*1cf90*/  SHF.R.S32.HI R2, RZ, 0x1f, R13 ;  /* 0x0000001fff027819 */ /* 0x002fe2000001140d */
[----:B------:R-:W-:Y:S01]  /*1cfa0*/  IMAD R3, R66, R15, R3 ;  /* 0x0000000f42037224 */ /* 0x000fe200078e0203 */
[----:B------:R-:W-:Y:S01]  /*1cfb0*/  SHF.R.S32.HI R19, RZ, 0x1f, R18 ;  /* 0x0000001fff137819 */ /* 0x000fe20000011412 */
[----:B------:R-:W-:Y:S01]  /*1cfc0*/  BSSY B0, `(.L_x_5992) ;  /* 0x000003b000007945 */ /* 0x000fe20003800000 */
[----:B------:R-:W-:-:S02]  /*1cfd0*/  LEA.HI R2, R2, R13, RZ, 0x3 ;  /* 0x0000000d02027211 */ /* 0x000fc400078f18ff */
[----:B------:R-:W-:Y:S01]  /*1cfe0*/  SHF.R.S32.HI R15, RZ, 0x1f, R14 ;  /* 0x0000001fff0f7819 */ /* 0x000fe2000001140e */
[-C--:B------:R-:W-:Y:S01]  /*1cff0*/  IMAD.WIDE.U32 R18, R60, R5.reuse, R18 ;  /* 0x000000053c127225 */ /* 0x080fe200078e0012 */
[----:B------:R-:W-:Y:S02]  /*1d000*/  SHF.R.S32.HI R12, RZ, 0x1f, R5 ;  /* 0x0000001fff0c7819 */ /* 0x000fe40000011405 */
[----:B------:R-:W-:Y:S02]  /*1d010*/  SHF.R.S32.HI R2, RZ, 0x3, R2 ;  /* 0x00000003ff027819 */ /* 0x000fe40000011402 */
[----:B--2---:R-:W-:Y:S01]  /*1d020*/  SHF.R.S32.HI R10, RZ, 0x1f, R13 ;  /* 0x0000001fff0a7819 */ /* 0x004fe2000001140d */
[----:B------:R-:W-:Y:S01]  /*1d030*/  IMAD R11, R61, R5, RZ ;  /* 0x000000053d0b7224 */ /* 0x000fe200078e02ff */
[----:B------:R-:W-:Y:S02]  /*1d040*/  LEA.HI R15, R15, R14, RZ, 0x2 ;  /* 0x0000000e0f0f7211 */ /* 0x000fe400078f10ff */
[----:B------:R-:W-:Y:S01]  /*1d050*/  LEA.HI R10, R10, R13, RZ, 0x5 ;  /* 0x0000000d0a0a7211 */ /* 0x000fe200078f28ff */
[----:B------:R-:W-:Y:S01]  /*1d060*/  IMAD R11, R60, R12, R11 ;  /* 0x0000000c3c0b7224 */ /* 0x000fe200078e020b */
[----:B------:R-:W-:Y:S01]  /*1d070*/  LOP3.LUT R15, R15, 0xffffffc, RZ, 0xc0, !PT ;  /* 0x0ffffffc0f0f7812 */ /* 0x000fe200078ec0ff */
[----:B------:R-:W-:Y:S01]  /*1d080*/  VIADD R12, R2, 0x10 ;  /* 0x00000010020c7836 */ /* 0x000fe20000000000 */
[----:B------:R-:W-:Y:S01]  /*1d090*/  LOP3.LUT R10, R10, 0xffffffe0, RZ, 0xc0, !PT ;  /* 0xffffffe00a0a7812 */ /* 0x000fe200078ec0ff */
[----:B------:R1:W2:Y:S01]  /*1d0a0*/  LDS.128 R52, [R209] ;  /* 0x00000000d1347984 */ /* 0x0002a20000000c00 */
[----:B------:R-:W-:Y:S01]  /*1d0b0*/  IADD3 R16, P1, R16, R18, RZ ;  /* 0x0000001210107210 */ /* 0x000fe20007f3e0ff */
[----:B------:R-:W-:-:S02]  /*1d0c0*/  IMAD.IADD R15, R14, 0x1, -R15 ;  /* 0x000000010e0f7824 */ /* 0x000fc400078e0a0f */
[----:B------:R-:W-:Y:S01]  /*1d0d0*/  IMAD.IADD R10, R13, 0x1, -R10 ;  /* 0x000000010d0a7824 */ /* 0x000fe200078e0a0a */
[----:B------:R-:W-:Y:S01]  /*1d0e0*/  IADD3.X R17, R8, R19, R11, P1, !PT ;  /* 0x0000001308117210 */ /* 0x000fe20000ffe40b */
[----:B------:R-:W-:Y:S01]  /*1d0f0*/  IMAD.IADD R13, R208, 0x1, -R5 ;  /* 0x00000001d00d7824 */ /* 0x000fe200078e0a05 */
[----:B------:R1:W3:Y:S01]  /*1d100*/  LDS.128 R48, [R209+0x800] ;  /* 0x00080000d1307984 */ /* 0x0002e20000000c00 */
[----:B------:R-:W-:Y:S01]  /*1d110*/  VIADD R8, R2, 0x30 ;  /* 0x0000003002087836 */ /* 0x000fe20000000000 */
[----:B------:R-:W-:Y:S01]  /*1d120*/  SHF.R.S32.HI R5, RZ, 0x1f, R10 ;  /* 0x0000001fff057819 */ /* 0x000fe2000001140a */
[----:B------:R-:W-:Y:S01]  /*1d130*/  IMAD.WIDE.U32 R66, R66, R205, R16 ;  /* 0x000000cd42427225 */ /* 0x000fe200078e0010 */
[-C--:B------:R-:W-:Y:S01]  /*1d140*/  ISETP.GE.AND P3, PT, R12, R13.reuse, PT ;  /* 0x0000000d0c00720c */ /* 0x080fe20003f66270 */
[----:B------:R1:W4:Y:S01]  /*1d150*/  LDS.128 R44, [R209+0x1000] ;  /* 0x00100000d12c7984 */ /* 0x0003220000000c00 */
[----:B------:R-:W-:Y:S01]  /*1d160*/  LEA.HI R5, R5, R10, RZ, 0x2 ;  /* 0x0000000a05057211 */ /* 0x000fe200078f10ff */
[C---:B------:R-:W-:Y:S01]  /*1d170*/  VIADD R10, R2.reuse, 0x20 ;  /* 0x00000020020a7836 */ /* 0x040fe20000000000 */
[----:B------:R-:W-:Y:S01]  /*1d180*/  ISETP.GE.AND P4, PT, R2, R13, PT ;  /* 0x0000000d0200720c */ /* 0x000fe20003f86270 */
[----:B------:R1:W1:Y:S01]  /*1d190*/  LDS.128 R40, [R209+0x1800] ;  /* 0x00180000d1287984 */ /* 0x0002620000000c00 */
[----:B------:R-:W-:-:S02]  /*1d1a0*/  SHF.R.S32.HI R12, RZ, 0x2, R5 ;  /* 0x00000002ff0c7819 */ /* 0x000fc40000011405 */
[-C--:B------:R-:W-:Y:S01]  /*1d1b0*/  ISETP.GE.AND P2, PT, R10, R13.reuse, PT ;  /* 0x0000000d0a00720c */ /* 0x080fe20003f46270 */
[----:B------:R1:W1:Y:S01]  /*1d1c0*/  LDS.128 R36, [R209+0x2000] ;  /* 0x00200000d1247984 */ /* 0x0002620000000c00 */
[----:B------:R-:W-:Y:S01]  /*1d1d0*/  ISETP.GE.AND P1, PT, R8, R13, PT ;  /* 0x0000000d0800720c */ /* 0x000fe20003f26270 */
[----:B------:R-:W-:Y:S02]  /*1d1e0*/  IMAD R5, R15, 0x10, R12 ;  /* 0x000000100f057824 */ /* 0x000fe400078e020c */
[----:B------:R1:W1:Y:S04]  /*1d1f0*/  LDS.128 R32, [R209+0x2800] ;  /* 0x00280000d1207984 */ /* 0x0002680000000c00 */
[----:B------:R1:W1:Y:S04]  /*1d200*/  LDS.128 R28, [R209+0x3000] ;  /* 0x00300000d11c7984 */ /* 0x0002680000000c00 */
[----:B------:R1:W1:Y:S04]  /*1d210*/  LDS.128 R24, [R209+0x3800] ;  /* 0x00380000d1187984 */ /* 0x0002680000000c00 */
[----:B------:R1:W1:Y:S04]  /*1d220*/  LDS.128 R20, [R209+0x4000] ;  /* 0x00400000d1147984 */ /* 0x0002680000000c00 */
[----:B------:R1:W1:Y:S04]  /*1d230*/  LDS.128 R16, [R209+0x4800] ;  /* 0x00480000d1107984 */ /* 0x0002680000000c00 */
[----:B------:R1:W1:Y:S04]  /*1d240*/  LDS.128 R12, [R209+0x5000] ;  /* 0x00500000d10c7984 */ /* 0x0002680000000c00 */
[----:B------:R1:W1:Y:S01]  /*1d250*/  LDS.128 R56, [R209+0x5800] ;  /* 0x00580000d1387984 */ /* 0x0002620000000c00 */
[----:B--23--:R-:W-:Y:S05]  /*1d260*/  @P0 BRA `(.L_x_5993) ;  /* 0x0000000000400947 */ /* 0x00cfea0003800000 */
        /* <DEDUP_REMOVED lines=16> */
.L_x_5993:
[----:B------:R-:W-:Y:S05]  /*1d370*/  BSYNC B0 ;  /* 0x0000000000007941 */ /* 0x000fea0003800000 */
.L_x_5992:
[----:B------:R-:W-:Y:S01]  /*1d380*/  BSSY B0, `(.L_x_5994) ;  /* 0x0000014000007945 */ /* 0x000fe20003800000 */
[----:B--2---:R-:W-:Y:S02]  /*1d390*/  SHF.R.S32.HI R0, RZ, 0x1f, R2 ;  /* 0x0000001fff007819 */ /* 0x004fe40000011402 */
[----:B------:R-:W-:Y:S01]  /*1d3a0*/  IADD3 R9, R67, R3, RZ ;  /* 0x0000000343097210 */ /* 0x000fe20007ffe0ff */
[----:B------:R-:W-:Y:S06]  /*1d3b0*/  @P4 BRA `(.L_x_5995) ;  /* 0x0000000000404947 */ /* 0x000fec0003800000 */
[----:B------:R-:W-:Y:S01]  /*1d3c0*/  IMAD R3, R61, R2, RZ ;  /* 0x000000023d037224 */ /* 0x000fe200078e02ff */
[----:B------:R-:W-:Y:S01]  /*1d3d0*/  R2UR UR10, R6 ;  /* 0x00000000060a72ca */ /* 0x000fe200000e0000 */
[----:B------:R-:W-:Y:S01]  /*1d3e0*/  IMAD.MOV.U32 R8, RZ, RZ, R66 ;  /* 0x000000ffff087224 */ /* 0x000fe200078e0042 */
[C---:B------:R-:W-:Y:S01]  /*1d3f0*/  R2UR UR11, R7.reuse ;  /* 0x00000000070b72ca */ /* 0x040fe200000e0000 */
[----:B------:R-:W-:Y:S01]  /*1d400*/  IMAD R3, R60, R0, R3 ;  /* 0x000000003c037224 */ /* 0x000fe200078e0203 */
[----:B------:R-:W-:Y:S01]  /*1d410*/  R2UR UR8, R6 ;  /* 0x00000000060872ca */ /* 0x000fe200000e0000 */
[----:B------:R-:W-:Y:S01]  /*1d420*/  IMAD.WIDE.U32 R4, R2, R60, R8 ;  /* 0x0000003c02047225 */ /* 0x000fe200078e0008 */
[----:B------:R-:W-:Y:S02]  /*1d430*/  R2UR UR9, R7 ;  /* 0x00000000070972ca */ /* 0x000fe400000e0000 */
[----:B------:R-:W-:Y:S01]  /*1d440*/  R2UR UR4, R6 ;  /* 0x00000000060472ca */ /* 0x000fe200000e0000 */
[----:B------:R-:W-:Y:S01]  /*1d450*/  IMAD.IADD R3, R5, 0x1, R3 ;  /* 0x0000000105037824 */ /* 0x000fe200078e0203 */
[----:B------:R-:W-:-:S02]  /*1d460*/  R2UR UR5, R7 ;  /* 0x00000000070572ca */ /* 0x000fc400000e0000 */
[----:B-----5:R-:W-:-:S04]  /*1d470*/  LEA R10, P0, R4, R62, 0x1 ;  /* 0x0000003e040a7211 */ /* 0x020fc800078008ff */
[----:B------:R-:W-:-:S05]  /*1d480*/  LEA.HI.X R11, R4, R63, R3, 0x1, P0 ;  /* 0x0000003f040b7211 */ /* 0x000fca00000f0c03 */
[----:B------:R2:W-:Y:S04]  /*1d490*/  ST.E.128 desc[UR10][R10.64], R52 ;  /* 0x000000340a007985 */ /* 0x0005e8000c101d0a */
[----:B-1----:R2:W-:Y:S04]  /*1d4a0*/  ST.E.128 desc[UR8][R10.64+0x80], R36 ;  /* 0x000080240a007985 */ /* 0x0025e8000c101d08 */
[----:B------:R2:W-:Y:S02]  /*1d4b0*/  ST.E.128 desc[UR4][R10.64+0x100], R20 ;  /* 0x000100140a007985 */ /* 0x0005e4000c101d04 */
.L_x_5995:
[----:B------:R-:W-:Y:S05]  /*1d4c0*/  BSYNC B0 ;  /* 0x0000000000007941 */ /* 0x000fea0003800000 */
.L_x_5994:
[----:B------:R-:W-:Y:S04]  /*1d4d0*/  BSSY B0, `(.L_x_5996) ;  /* 0x0000015000007945 */ /* 0x000fe80003800000 */
[----:B------:R-:W-:Y:S05]  /*1d4e0*/  @P3 BRA `(.L_x_5997) ;  /* 0x00000000004c3947 */ /* 0x000fea0003800000 */
[----:B------:R-:W-:Y:S01]  /*1d4f0*/  IADD3 R5, P0, R2, 0x10, RZ ;  /* 0x0000001002057810 */ /* 0x000fe20007f1e0ff */
[----:B--2---:R-:W-:Y:S01]  /*1d500*/  IMAD.MOV.U32 R10, RZ, RZ, R66 ;  /* 0x000000ffff0a7224 */ /* 0x004fe200078e0042 */
[C---:B------:R-:W-:Y:S01]  /*1d510*/  R2UR UR10, R6.reuse ;  /* 0x00000000060a72ca */ /* 0x040fe200000e0000 */
[----:B------:R-:W-:Y:S01]  /*1d520*/  IMAD.MOV.U32 R11, RZ, RZ, R9 ;  /* 0x000000ffff0b7224 */ /* 0x000fe200078e0009 */
[C---:B------:R-:W-:Y:S01]  /*1d530*/  R2UR UR11, R7.reuse ;  /* 0x00000000070b72ca */ /* 0x040fe200000e0000 */
[----:B------:R-:W-:Y:S01]  /*1d540*/  IMAD.X R3, RZ, RZ, R0, P0 ;  /* 0x000000ffff037224 */ /* 0x000fe200000e0600 */
[----:B------:R-:W-:Y:S01]  /*1d550*/  R2UR UR8, R6 ;  /* 0x00000000060872ca */ /* 0x000fe200000e0000 */
[----:B------:R-:W-:Y:S01]  /*1d560*/  IMAD.WIDE.U32 R10, R60, R5, R10 ;  /* 0x000000053c0a7225 */ /* 0x000fe200078e000a */
[----:B------:R-:W-:Y:S02]  /*1d570*/  R2UR UR9, R7 ;  /* 0x00000000070972ca */ /* 0x000fe400000e0000 */
[----:B------:R-:W-:Y:S01]  /*1d580*/  R2UR UR4, R6 ;  /* 0x00000000060472ca */ /* 0x000fe200000e0000 */
[----:B------:R-:W-:Y:S01]  /*1d590*/  IMAD R3, R3, R60, RZ ;  /* 0x0000003c03037224 */ /* 0x000fe200078e02ff */
[----:B------:R-:W-:-:S02]  /*1d5a0*/  R2UR UR5, R7 ;  /* 0x00000000070572ca */ /* 0x000fc400000e0000 */
[----:B-----5:R-:W-:Y:S01]  /*1d5b0*/  LEA R4, P0, R10, R62, 0x1 ;  /* 0x0000003e0a047211 */ /* 0x020fe200078008ff */
[----:B------:R-:W-:-:S04]  /*1d5c0*/  IMAD R3, R61, R5, R3 ;  /* 0x000000053d037224 */ /* 0x000fc800078e0203 */
[----:B------:R-:W-:-:S05]  /*1d5d0*/  IMAD.IADD R3, R11, 0x1, R3 ;  /* 0x000000010b037824 */ /* 0x000fca00078e0203 */
[----:B------:R-:W-:-:S05]  /*1d5e0*/  LEA.HI.X R5, R10, R63, R3, 0x1, P0 ;  /* 0x0000003f0a057211 */ /* 0x000fca00000f0c03 */
[----:B------:R3:W-:Y:S04]  /*1d5f0*/  ST.E.128 desc[UR10][R4.64], R48 ;  /* 0x0000003004007985 */ /* 0x0007e8000c101d0a */
[----:B-1----:R3:W-:Y:S04]  /*1d600*/  ST.E.128 desc[UR8][R4.64+0x80], R32 ;  /* 0x0000802004007985 */ /* 0x0027e8000c101d08 */
[----:B------:R3:W-:Y:S02]  /*1d610*/  ST.E.128 desc[UR4][R4.64+0x100], R16 ;  /* 0x0001001004007985 */ /* 0x0007e4000c101d04 */
.L_x_5997:
[----:B------:R-:W-:Y:S05]  /*1d620*/  BSYNC B0 ;  /* 0x0000000000007941 */ /* 0x000fea0003800000 */
.L_x_5996:
[----:B------:R-:W-:Y:S04]  /*1d630*/  BSSY B0, `(.L_x_5998) ;  /* 0x0000015000007945 */ /* 0x000fe80003800000 */
[----:B------:R-:W-:Y:S05]  /*1d640*/  @P2 BRA `(.L_x_5999) ;  /* 0x00000000004c2947 */ /* 0x000fea0003800000 */
[----:B---3--:R-:W-:Y:S01]  /*1d650*/  IADD3 R5, P0, R2, 0x20, RZ ;  /* 0x0000002002057810 */ /* 0x008fe20007f1e0ff */
        /* <DEDUP_REMOVED lines=15> */
[----:B----4-:R2:W-:Y:S04]  /*1d750*/  ST.E.128 desc[UR10][R4.64], R44 ;  /* 0x0000002c04007985 */ /* 0x0105e8000c101d0a */
[----:B-1----:R2:W-:Y:S04]  /*1d760*/  ST.E.128 desc[UR8][R4.64+0x80], R28 ;  /* 0x0000801c04007985 */ /* 0x0025e8000c101d08 */
[----:B------:R2:W-:Y:S02]  /*1d770*/  ST.E.128 desc[UR4][R4.64+0x100], R12 ;  /* 0x0001000c04007985 */ /* 0x0005e4000c101d04 */
.L_x_5999:
[----:B------:R-:W-:Y:S05]  /*1d780*/  BSYNC B0 ;  /* 0x0000000000007941 */ /* 0x000fea0003800000 */
.L_x_5998:
[----:B------:R-:W-:-:S04]  /*1d790*/  MOV R205, 0x0 ;  /* 0x0000000000cd7802 */ /* 0x000fc80000000f00 */
[----:B-12345:R-:W-:Y:S05]  /*1d7a0*/  @P1 RET.REL.NODEC R204 `(_ZN5flash24flash_fwd_splitkv_kernelI23Flash_fwd_kernel_traitsILi192ELi64ELi64ELi4ELb0ELb0EN7cutlass10bfloat16_tE19Flash_kernel_traitsILi192ELi64ELi64ELi4ES3_EELb0ELb1ELb0ELb0ELb1ELb0ELb0ELb1EEEvNS_16Flash_fwd_paramsE) ;  /* 0xfffffe28cc141950 */ /* 0x03efea0003c3ffff */
[----:B------:R-:W-:Y:S01]  /*1d7b0*/  IADD3 R3, P0, R2, 0x30, RZ ;  /* 0x0000003002037810 */ /* 0x000fe20007f1e0ff */
[----:B------:R-:W-:Y:S01]  /*1d7c0*/  IMAD.MOV.U32 R8, RZ, RZ, R66 ;  /* 0x000000ffff087224 */ /* 0x000fe200078e0042 */
[C---:B------:R-:W-:Y:S01]  /*1d7d0*/  R2UR UR10, R6.reuse ;  /* 0x00000000060a72ca */ /* 0x040fe200000e0000 */
[----:B------:R-:W-:Y:S01]  /*1d7e0*/  IMAD.MOV.U32 R205, RZ, RZ, 0x0 ;  /* 0x00000000ffcd7424 */ /* 0x000fe200078e00ff */
        /* <DEDUP_REMOVED lines=8> */
[----:B------:R-:W-:Y:S01]  /*1d870*/  LEA R2, P0, R8, R62, 0x1 ;  /* 0x0000003e08027211 */ /* 0x000fe200078008ff */
[----:B------:R-:W-:-:S04]  /*1d880*/  IMAD R5, R61, R3, R5 ;  /* 0x000000033d057224 */ /* 0x000fc800078e0205 */
[----:B------:R-:W-:-:S05]  /*1d890*/  IMAD.IADD R5, R9, 0x1, R5 ;  /* 0x0000000109057824 */ /* 0x000fca00078e0205 */
[----:B------:R-:W-:-:S05]  /*1d8a0*/  LEA.HI.X R3, R8, R63, R5, 0x1, P0 ;  /* 0x0000003f08037211 */ /* 0x000fca00000f0c05 */
[----:B------:R-:W-:Y:S04]  /*1d8b0*/  ST.E.128 desc[UR10][R2.64], R40 ;  /* 0x0000002802007985 */ /* 0x000fe8000c101d0a */
[----:B------:R-:W-:Y:S04]  /*1d8c0*/  ST.E.128 desc[UR8][R2.64+0x80], R24 ;  /* 0x0000801802007985 */ /* 0x000fe8000c101d08 */
[----:B------:R1:W-:Y:S02]  /*1d8d0*/  ST.E.128 desc[UR4][R2.64+0x100], R56 ;  /* 0x0001003802007985 */ /* 0x0003e4000c101d04 */
[----:B-1----:R-:W-:Y:S05]  /*1d8e0*/  RET.REL.NODEC R204 `(_ZN5flash24flash_fwd_splitkv_kernelI23Flash_fwd_kernel_traitsILi192ELi64ELi64ELi4ELb0ELb0EN7cutlass10bfloat16_tE19Flash_kernel_traitsILi192ELi64ELi64ELi4ES3_EELb0ELb1ELb0ELb0ELb1ELb0ELb0ELb1EEEvNS_16Flash_fwd_paramsE) ;  /* 0xfffffe24ccc47950 */ /* 0x002fea0003c3ffff */
.L_x_5988:
[----:B------:R-:W-:Y:S01]  /*1d8f0*/  MOV R5, 0x2 ;  /* 0x0000000200057802 */ /* 0x000fe20000000f00 */
[----:B------:R-:W-:Y:S01]  /*1d900*/  IMAD.MOV.U32 R0, RZ, RZ, 0x1f ;  /* 0x0000001fff007424 */ /* 0x000fe200078e00ff */
[----:B------:R-:W-:-:S07]  /*1d910*/  MOV R2, 0xffffffff ;  /* 0xffffffff00027802 */ /* 0x000fce0000000f00 */
[----:B-1---5:R-:W-:Y:S05]  /*1d920*/  WARPSYNC.COLLECTIVE R2, `(.L_x_6000) ;  /* 0x0000000002087348 */ /* 0x022fea0003c00000 */
[----:B------:R2:W3:Y:S02]  /*1d930*/  SHFL.BFLY P0, R13, R225, R5, R0 ;  /* 0x0c000005e10d7389 */ /* 0x0004e40000000000 */
[----:B-123-5:R-:W-:Y:S01]  /*1d940*/  ENDCOLLECTIVE ;  /* 0x000000000000791b */ /* 0x02efe20003800000 */
.L_x_6000:
[----:B------:R-:W-:Y:S02]  /*1d950*/  IMAD.MOV.U32 R8, RZ, RZ, R13 ;  /* 0x000000ffff087224 */ /* 0x000fe400078e000d */
[----:B------:R-:W-:Y:S02]  /*1d960*/  IMAD.MOV.U32 R5, RZ, RZ, 0x1 ;  /* 0x00000001ff057424 */ /* 0x000fe400078e00ff */
[----:B------:R-:W-:-:S05]  /*1d970*/  FADD.FTZ R9, R8, R225 ;  /* 0x000000e108097221 */ /* 0x000fca0000010000 */
[----:B------:R-:W-:-:S07]  /*1d980*/  MOV R225, R9 ;  /* 0x0000000900e17202 */ /* 0x000fce0000000f00 */
[----:B------:R-:W-:Y:S05]  /*1d990*/  WARPSYNC.COLLECTIVE R2, `(.L_x_6001) ;  /* 0x0000000002087348 */ /* 0x000fea0003c00000 */
[----:B------:R1:W2:Y:S02]  /*1d9a0*/  SHFL.BFLY P0, R13, R225, R5, R0 ;  /* 0x0c000005e10d7389 */ /* 0x0002a40000000000 */
[----:B-12---:R-:W-:Y:S01]  /*1d9b0*/  ENDCOLLECTIVE ;  /* 0x000000000000791b */ /* 0x006fe20003800000 */
.L_x_6001:
[----:B------:R-:W-:Y:S01]  /*1d9c0*/  MOV R225, R223 ;  /* 0x000000df00e17202 */ /* 0x000fe20000000f00 */
[----:B------:R-:W-:Y:S01]  /*1d9d0*/  IMAD.MOV.U32 R5, RZ, RZ, 0x2 ;  /* 0x00000002ff057424 */ /* 0x000fe200078e00ff */
[----:B------:R-:W-:-:S07]  /*1d9e0*/  MOV R8, R13 ;  /* 0x0000000d00087202 */ /* 0x000fce0000000f00 */
[----:B------:R-:W-:Y:S05]  /*1d9f0*/  WARPSYNC.COLLECTIVE R2, `(.L_x_6002) ;  /* 0x0000000002087348 */ /* 0x000fea0003c00000 */
[----:B------:R1:W2:Y:S02]  /*1da00*/  SHFL.BFLY P0, R13, R225, R5, R0 ;  /* 0x0c000005e10d7389 */ /* 0x0002a40000000000 */
[----:B-12---:R-:W-:Y:S01]  /*1da10*/  ENDCOLLECTIVE ;  /* 0x000000000000791b */ /* 0x006fe20003800000 */
.L_x_6002:
[----:B------:R-:W-:Y:S01]  /*1da20*/  FADD.FTZ R8, R9, R8 ;  /* 0x0000000809087221 */ /* 0x000fe20000010000 */
[----:B------:R-:W-:Y:S01]  /*1da30*/  FADD.FTZ R12, R13, R223 ;  /* 0x000000df0d0c7221 */ /* 0x000fe20000010000 */
[----:B------:R-:W-:-:S04]  /*1da40*/  MOV R5, 0x1 ;  /* 0x0000000100057802 */ /* 0x000fc80000000f00 */
[----:B------:R-:W-:-:S07]  /*1da50*/  MOV R225, R12 ;  /* 0x0000000c00e17202 */ /* 0x000fce0000000f00 */
[----:B------:R-:W-:Y:S05]  /*1da60*/  WARPSYNC.COLLECTIVE R2, `(.L_x_6003) ;  /* 0x0000000002087348 */ /* 0x000fea0003c00000 */
[----:B------:R1:W2:Y:S02]  /*1da70*/  SHFL.BFLY P0, R13, R225, R5, R0 ;  /* 0x0c000005e10d7389 */ /* 0x0002a40000000000 */
[----:B-12---:R-:W-:Y:S01]  /*1da80*/  ENDCOLLECTIVE ;  /* 0x000000000000791b */ /* 0x006fe20003800000 */
.L_x_6003:
[----:B------:R-:W-:Y:S05]  /*1da90*/  BRA `(.L_x_6004) ;  /* 0xffffffe000807947 */ /* 0x000fea000383ffff */
.L_x_6005:
        /* <DEDUP_REMOVED lines=14> */
.L_x_7910:


//--------------------- .text._ZN5flash24flash_fwd_splitkv_kernelI23Flash_fwd_kernel_traitsILi192ELi64ELi64ELi4ELb0ELb0EN7cutlass10bfloat16_tE19Flash_kernel_traitsILi192ELi64ELi64ELi4ES3_EELb0ELb1ELb0ELb0ELb1ELb1ELb0ELb1EEEvNS_16Flash_fwd_paramsE --------------------------
	.section	.text._ZN5flash24flash_fwd_splitkv_kernelI23Flash_fwd_kernel_traitsILi192ELi64ELi64ELi4ELb0ELb0EN7cutlass10bfloat16_tE19Flash_kernel_traitsILi192ELi64ELi64ELi4ES3_EELb0ELb1ELb0ELb0ELb1ELb1ELb0ELb1EEEvNS_16Flash_fwd_paramsE,"ax",@progbits
	.align	128
        .global         _ZN5flash24flash_fwd_splitkv_kernelI23Flash_fwd_kernel_traitsILi192ELi64ELi64ELi4ELb0ELb0EN7cutlass10bfloat16_tE19Flash_kernel_traitsILi192ELi64ELi64ELi4ES3_EELb0ELb1ELb0ELb0ELb1ELb1ELb0ELb1EEEvNS_16Flash_fwd_paramsE
        .type           _ZN5flash24flash_fwd_splitkv_kernelI23Flash_fwd_kernel_traitsILi192ELi64ELi64ELi4ELb0ELb0EN7cutlass10bfloat16_tE19Flash_kernel_traitsILi192ELi64ELi64ELi4ES3_EELb0ELb1ELb0ELb0ELb1ELb1ELb0ELb1EEEvNS_16Flash_fwd_paramsE,@function
        .size           _ZN5flash24flash_fwd_splitkv_kernelI23Flash_fwd_kernel_traitsILi192ELi64ELi64ELi4ELb0ELb0EN7cutlass10bfloat16_tE19Flash_kernel_traitsILi192ELi64ELi64ELi4ES3_EELb0ELb1ELb0ELb0ELb1ELb1ELb0ELb1EEEvNS_16Flash_fwd_paramsE,(.L_x_7911 - _ZN5flash24flash_fwd_splitkv_kernelI23Flash_fwd_kernel_traitsILi192ELi64ELi64ELi4ELb0ELb0EN7cutlass10bfloat16_tE19Flash_kernel_traitsILi192ELi64ELi64ELi4ES3_EELb0ELb1ELb0ELb0ELb1ELb1ELb0ELb1EEEvNS_16Flash_fwd_paramsE)
        .other          _ZN5flash24flash_fwd_splitkv_kernelI23Flash_fwd_kernel_traitsILi192ELi64ELi64ELi4ELb0ELb0EN7cutlass10bfloat16_tE19Flash_kernel_traitsILi192ELi64ELi64ELi4ES3_EELb0ELb1ELb0ELb0ELb1ELb1ELb0ELb1EEEvNS_16Flash_fwd_paramsE,@"STO_CUDA_ENTRY STV_DEFAULT"
_ZN5flash24flash_fwd_splitkv_kernelI23Flash_fwd_kernel_traitsILi192ELi64ELi64ELi4ELb0ELb0EN7cutlass10bfloat16_tE19Flash_kernel_traitsILi192ELi64ELi64ELi4ES3_EELb0ELb1ELb0ELb0ELb1ELb1ELb0ELb1EEEvNS_16Flash_fwd_paramsE:
.text._ZN5flash24flash_fwd_splitkv_kernelI23Flash_fwd_kernel_traitsILi192ELi64ELi64ELi4ELb0ELb0EN7cutlass10bfloat16_tE19Flash_kernel_traitsILi192ELi64ELi64ELi4ES3_EELb0ELb1ELb0ELb0ELb1ELb1ELb0ELb1EEEvNS_16Flash_fwd_paramsE:
[----:B------:R-:W-:Y:S01]  /*0000*/  LDC R1, c[0x0][0x28] ;  /* 0x00000a00ff017b82 */ /* 0x000fe20000000800 */
[----:B------:R-:W1:Y:S07]  /*0010*/  S2R R215, SR_CTAID.X ;  /* 0x0000000000d77919 */ /* 0x000e6e0000002500 */
[----:B------:R-:W2:Y:S01]  /*0020*/  LDC.64 R20, c[0x0][0x198] ;  /* 0x00006600ff147b82 */ /* 0x000ea20000000a00 */
[----:B------:R-:W-:Y:S01]  /*0030*/  BSSY B3, `(.L_x_6006) ;  /* 0x0000005000037945 */ /* 0x000fe20003800000 */
[----:B------:R-:W-:Y:S01]  /*0040*/  MOV R212, 0x80 ;  /* 0x0000008000d47802 */ /* 0x000fe20000000f00 */
[----:B------:R-:W3:Y:S01]  /*0050*/  S2R R214, SR_CTAID.Y ;  /* 0x0000000000d67919 */ /* 0x000ee20000002600 */
[----:B------:R-:W4:Y:S05]  /*0060*/  S2R R213, SR_CTAID.Z ;  /* 0x0000000000d57919 */ /* 0x000f2a0000002700 */
[----:B-1234-:R-:W-:Y:S05]  /*0070*/  CALL.REL.NOINC `($_ZN5flash24flash_fwd_splitkv_kernelI23Flash_fwd_kernel_traitsILi192ELi64ELi64ELi4ELb0ELb0EN7cutlass10bfloat16_tE19Flash_kernel_traitsILi192ELi64ELi64ELi4ES3_EELb0ELb1ELb0ELb0ELb1ELb1ELb0ELb1EEEvNS_16Flash_fwd_paramsE$_ZN5flash30compute_attn_1rowblock_splitkvI23Flash_fwd_kernel_traitsILi192ELi64ELi64ELi4ELb0ELb0EN7cutlass10bfloat16_tE19Flash_kernel_traitsILi192ELi64ELi64ELi4ES3_EELb0ELb1ELb0ELb0ELb1ELb1ELb0ELb1ENS_16Flash_fwd_paramsEEEvRKT8_iiiii) ;  /* 0x0000000000087944 */ /* 0x01efea0003c00000 */
[----:B------:R-:W-:Y:S05]  /*0080*/  BSYNC B3 ;  /* 0x0000000000037941 */ /* 0x000fea0003800000 */
.L_x_6006:
[----:B------:R-:W-:Y:S05]  /*0090*/  EXIT ;  /* 0x000000000000794d */ /* 0x000fea0003800000 */
        .type           $_ZN5flash24flash_fwd_splitkv_kernelI23Flash_fwd_kernel_traitsILi192ELi64ELi64ELi4ELb0ELb0EN7cutlass10bfloat16_tE19Flash_kernel_traitsILi192ELi64ELi64ELi4ES3_EELb0ELb1ELb0ELb0ELb1ELb1ELb0ELb1EEEvNS_16Flash_fwd_paramsE$_ZN5flash30compute_attn_1rowblock_splitkvI23Flash_fwd_kernel_traitsILi192ELi64ELi64ELi4ELb0ELb0EN7cutlass10bfloat16_tE19Flash_kernel_traitsILi192ELi64ELi64ELi4ES3_EELb0ELb1ELb0ELb0ELb1ELb1ELb0ELb1ENS_16Flash_fwd_paramsEEEvRKT8_iiiii,@function
        .size           $_ZN5flash24flash_fwd_splitkv_kernelI23Flash_fwd_kernel_traitsILi192ELi64ELi64ELi4ELb0ELb0EN7cutlass10bfloat16_tE19Flash_kernel_traitsILi192ELi64ELi64ELi4ES3_EELb0ELb1ELb0ELb0ELb1ELb1ELb0ELb1EEEvNS_16Flash_fwd_paramsE$_ZN5flash30compute_attn_1rowblock_splitkvI23Flash_fwd_kernel_traitsILi192ELi64ELi64ELi4ELb0ELb0EN7cutlass10bfloat16_tE19Flash_kernel_traitsILi192ELi64ELi64ELi4ES3_EELb0ELb1ELb0ELb0ELb1ELb1ELb0ELb1ENS_16Flash_fwd_paramsEEEvRKT8_iiiii,(.L_x_7911 - $_ZN5flash24flash_fwd_splitkv_kernelI23Flash_fwd_kernel_traitsILi192ELi64ELi64ELi4ELb0ELb0EN7cutlass10bfloat16_tE19Flash_kernel_traitsILi192ELi64ELi64ELi4ES3_EELb0ELb1ELb0ELb0ELb1ELb1ELb0ELb1EEEvNS_16Flash_fwd_paramsE$_ZN5flash30compute_attn_1rowblock_splitkvI23Flash_fwd_kernel_traitsILi192ELi64ELi64ELi4ELb0ELb0EN7cutlass10bfloat16_tE19Flash_kernel_traitsILi192ELi64ELi64ELi4ES3_EELb0ELb1ELb0ELb0ELb1ELb1ELb0ELb1ENS_16Flash_fwd_paramsEEEvRKT8_iiiii)
$_ZN5flash24flash_fwd_splitkv_kernelI23Flash_fwd_kernel_traitsILi192ELi64ELi64ELi4ELb0ELb0EN7cutlass10bfloat16_tE19Flash_kernel_traitsILi192ELi64ELi64ELi4ES3_EELb0ELb1ELb0ELb0ELb1ELb1ELb0ELb1EEEvNS_16Flash_fwd_paramsE$_ZN5flash30compute_attn_1rowblock_splitkvI23Flash_fwd_kernel_traitsILi192ELi64ELi64ELi4ELb0ELb0EN7cutlass10bfloat16_tE19Flash_kernel_traitsILi192ELi64ELi64ELi4ES3_EELb0ELb1ELb0ELb0ELb1ELb1ELb0ELb1ENS_16Flash_fwd_paramsEEEvRKT8_iiiii:
        /* <DEDUP_REMOVED lines=28> */
.L_x_6008:
[----:B------:R-:W-:Y:S05]  /*0260*/  BSYNC B0 ;  /* 0x0000000000007941 */ /* 0x000fea0003800000 */
.L_x_6007:
        /* <DEDUP_REMOVED lines=8> */
.L_x_6010:
[----:B------:R3:W5:Y:S02]  /*02f0*/  LD.E R3, desc[UR6][R20.64+0xb8] ;  /* 0x0000b80614037980 */ /* 0x000764000c101900 */
.L_x_6011:
[----:B------:R-:W-:Y:S05]  /*0300*/  BSYNC B0 ;  /* 0x0000000000007941 */ /* 0x000fea0003800000 */
.L_x_6009:
        /* <DEDUP_REMOVED lines=10> */
.L_x_6013:
[----:B------:R-:W2:Y:S01]  /*03b0*/  LD.E.64 R2, desc[UR6][R20.64+0x108] ;  /* 0x0001080614027980 */ /* 0x000ea2000c101b00 */
[----:B------:R-:W-:Y:S01]  /*03c0*/  BSSY B0, `(.L_x_6015) ;  /* 0x0000006000007945 */ /* 0x000fe20003800000 */
[----:B------:R-:W-:Y:S01]  /*03d0*/  IMAD.MOV.U32 R69, RZ, RZ, RZ ;  /* 0x000000ffff457224 */ /* 0x000fe200078e00ff */
[----:B--2---:R-:W-:-:S04]  /*03e0*/  ISETP.NE.U32.AND P1, PT, R2, RZ, PT ;  /* 0x000000ff0200720c */ /* 0x004fc80003f25070 */
[----:B------:R-:W-:-:S13]  /*03f0*/  ISETP.NE.AND.EX P1, PT, R3, RZ, PT, P1 ;  /* 0x000000ff0300720c */ /* 0x000fda0003f25310 */
[----:B------:R-:W-:Y:S05]  /*0400*/  @!P1 BRA `(.L_x_6016) ;  /* 0x0000000000049947 */ /* 0x000fea0003800000 */
[----:B------:R2:W5:Y:S02]  /*0410*/  LD.E R69, desc[UR6][R20.64+0xbc] ;  /* 0x0000bc0614457980 */ /* 0x000564000c101900 */
.L_x_6016:
[----:B------:R-:W-:Y:S05]  /*0420*/  BSYNC B0 ;  /* 0x0000000000007941 */ /* 0x000fea0003800000 */
.L_x_6015:
[----:B-----5:R-:W-:Y:S02]  /*0430*/  IADD3 R69, R80, R69, RZ ;  /* 0x0000004550457210 */ /* 0x020fe40007ffe0ff */
.L_x_6014:
[----:B------:R-:W-:Y:S05]  /*0440*/  BSYNC B1 ;  /* 0x0000000000017941 */ /* 0x000fea0003800000 */
.L_x_6012:
[----:B------:R-:W-:Y:S01]  /*0450*/  IMAD.SHL.U32 R71, R215, 0x40, RZ ;  /* 0x00000040d7477824 */ /* 0x000fe200078e00ff */
[----:B------:R-:W-:Y:S01]  /*0460*/  MOV R2, R212 ;  /* 0x000000d400027202 */ /* 0x000fe20000000f00 */
[----:B------:R-:W-:-:S03]  /*0470*/  IMAD.MOV.U32 R3, RZ, RZ, 0x0 ;  /* 0x00000000ff037424 */ /* 0x000fc600078e00ff */
[----:B------:R-:W-:-:S13]  /*0480*/  ISETP.GT.AND P1, PT, R216, R71, PT ;  /* 0x00000047d800720c */ /* 0x000fda0003f24270 */
[----:B-123--:R-:W-:Y:S05]  /*0490*/  @!P1 RET.REL.NODEC R2 `(_ZN5flash24flash_fwd_splitkv_kernelI23Flash_fwd_kernel_traitsILi192ELi64ELi64ELi4ELb0ELb0EN7cutlass10bfloat16_tE19Flash_kernel_traitsILi192ELi64ELi64ELi4ES3_EELb0ELb1ELb0ELb0ELb1ELb1ELb0ELb1EEEvNS_16Flash_fwd_paramsE) ;  /* 0xfffffff802d89950 */ /* 0x00efea0003c3ffff */
        /* <DEDUP_REMOVED lines=90> */
.L_x_6019:
[----:B------:R-:W-:Y:S05]  /*0a40*/  BSYNC B0 ;  /* 0x0000000000007941 */ /* 0x000fea0003800000 */
.L_x_6018:
        /* <DEDUP_REMOVED lines=20> */
.L_x_6021:
[----:B------:R-:W-:Y:S05]  /*0b90*/  BSYNC B0 ;  /* 0x0000000000007941 */ /* 0x000fea0003800000 */
.L_x_6020:
        /* <DEDUP_REMOVED lines=15> */
.L_x_6023:
[----:B------:R-:W-:Y:S05]  /*0c90*/  BSYNC B0 ;  /* 0x0000000000007941 */ /* 0x000fea0003800000 */
.L_x_6022:
        /* <DEDUP_REMOVED lines=15> */
.L_x_6025:
[----:B------:R-:W-:Y:S05]  /*0d90*/  BSYNC B0 ;  /* 0x0000000000007941 */ /* 0x000fea0003800000 */
.L_x_6024:
[----:B------:R-:W-:Y:S01]  /*0da0*/  MOV R213, 0x0 ;  /* 0x0000000000d57802 */ /* 0x000fe20000000f00 */
[----:B------:R-:W-:Y:S04]  /*0db0*/  @!P6 ST.E desc[UR6][R8.64], R11 ;  /* 0x0000000b0800e985 */ /* 0x000fe8000c101906 */
[----:B------:R-:W-:Y:S04]  /*0dc0*/  @!P5 ST.E desc[UR6][R8.64+0x40], R7 ;  /* 0x000040070800d985 */ /* 0x000fe8000c101906 */
[----:B------:R1:W-:Y:S02]  /*0dd0*/  @!P4 ST.E desc[UR6][R8.64+0x80], R3 ;  /* 0x000080030800c985 */ /* 0x0003e4000c101906 */
[----:B-123-5:R-:W-:Y:S05]  /*0de0*/  @P3 RET.REL.NODEC R212 `(_ZN5flash24flash_fwd_splitkv_kernelI23Flash_fwd_kernel_traitsILi192ELi64ELi64ELi4ELb0ELb0EN7cutlass10bfloat16_tE19Flash_kernel_traitsILi192ELi64ELi64ELi4ES3_EELb0ELb1ELb0ELb0ELb1ELb1ELb0ELb1EEEvNS_16Flash_fwd_paramsE) ;  /* 0xfffffff0d4843950 */ /* 0x02efea0003c3ffff */
[----:B------:R-:W-:Y:S02]  /*0df0*/  MOV R3, 0x7f800000 ;  /* 0x7f80000000037802 */ /* 0x000fe40000000f00 */
[----:B------:R-:W-:-:S03]  /*0e00*/  MOV R213, 0x0 ;  /* 0x0000000000d57802 */ /* 0x000fc60000000f00 */
[----:B------:R1:W-:Y:S02]  /*0e10*/  ST.E desc[UR6][R8.64+0xc0], R3 ;  /* 0x0000c00308007985 */ /* 0x0003e4000c101906 */
[----:B-1----:R-:W-:Y:S05]  /*0e20*/  RET.REL.NODEC R212 `(_ZN5flash24flash_fwd_splitkv_kernelI23Flash_fwd_kernel_traitsILi192ELi64ELi64ELi4ELb0ELb0EN7cutlass10bfloat16_tE19Flash_kernel_traitsILi192ELi64ELi64ELi4ES3_EELb0ELb1ELb0ELb0ELb1ELb1ELb0ELb1EEEvNS_16Flash_fwd_paramsE) ;  /* 0xfffffff0d4747950 */ /* 0x002fea0003c3ffff */
.L_x_6017:
        /* <DEDUP_REMOVED lines=105> */
.L_x_6027:
        /* <DEDUP_REMOVED lines=82> */
.L_x_6028:
[----:B------:R-:W-:Y:S05]  /*19e0*/  BSYNC B0 ;  /* 0x0000000000007941 */ /* 0x000fea0003800000 */
.L_x_6026:
        /* <DEDUP_REMOVED lines=252> */
.L_x_6077:
        /* <DEDUP_REMOVED lines=207> */
.L_x_6034:
[----:B------:R-:W-:Y:S05]  /*36a0*/  BSYNC B0 ;  /* 0x0000000000007941 */ /* 0x000fea0003800000 */
.L_x_6033:
        /* <DEDUP_REMOVED lines=155> */
.L_x_6036:
[----:B------:R-:W-:Y:S05]  /*4060*/  BSYNC B0 ;  /* 0x0000000000007941 */ /* 0x000fea0003800000 */
.L_x_6035:
        /* <DEDUP_REMOVED lines=155> */
.L_x_6038:
[----:B------:R-:W-:Y:S05]  /*4a20*/  BSYNC B0 ;  /* 0x0000000000007941 */ /* 0x000fea0003800000 */
.L_x_6037:
        /* <DEDUP_REMOVED lines=158> */
.L_x_6040:
[----:B------:R-:W-:Y:S05]  /*5410*/  BSYNC B0 ;  /* 0x0000000000007941 */ /* 0x000fea0003800000 */
.L_x_6039:
[----:B------:R-:W5:Y:S02]  /*5420*/  LD.E R3, desc[UR6][R20.64+0xd0] ;  /* 0x0000d00614037980 */ /* 0x000f64000c101900 */
[----:B-----5:R-:W-:Y:S05]  /*5430*/  IMAD.U32 R3, R3, -0x20, RZ ;  /* 0xffffffe003037824 */ /* 0x020fea00078e00ff */
[C---:B------:R-:W-:Y:S02]  /*5440*/  LEA R22, P1, R3.reuse, R22, 0x1 ;  /* 0x0000001603167211 */ /* 0x040fe400078208ff */
[C---:B------:R-:W-:Y:S02]  /*5450*/  LEA R58, P0, R3.reuse, R58, 0x1 ;  /* 0x0000003a033a7211 */ /* 0x040fe400078008ff */
[C---:B------:R-:W-:Y:S02]  /*5460*/  LEA.HI.X.SX32 R23, R3.reuse, R23, 0x1, P1 ;  /* 0x0000001703177211 */ /* 0x040fe400008f0eff */
[----:B------:R-:W-:Y:S01]  /*5470*/  LEA.HI.X.SX32 R59, R3, R59, 0x1, P0 ;  /* 0x0000003b033b7211 */ /* 0x000fe200000f0eff */
[----:B------:R-:W-:Y:S05]  /*5480*/  BRA `(.L_x_6041) ;  /* 0x0000004800207947 */ /* 0x000fea0003800000 */
.L_x_6032:
        /* <DEDUP_REMOVED lines=85> */
.L_x_6045:
[----:B------:R-:W-:Y:S05]  /*59e0*/  BSYNC B0 ;  /* 0x0000000000007941 */ /* 0x000fea0003800000 */
.L_x_6044:
        /* <DEDUP_REMOVED lines=82> */
.L_x_6047:
[----:B------:R-:W-:Y:S05]  /*5f10*/  BSYNC B0 ;  /* 0x0000000000007941 */ /* 0x000fea0003800000 */
.L_x_6046:
        /* <DEDUP_REMOVED lines=83> */
.L_x_6049:
[----:B------:R-:W-:Y:S05]  /*6450*/  BSYNC B0 ;  /* 0x0000000000007941 */ /* 0x000fea0003800000 */
.L_x_6048:
[----:B-----5:R4:W-:Y:S02]  /*6460*/  ST.E.128 desc[UR6][R132.64+0x100], R44 ;  /* 0x0001002c84007985 */ /* 0x0209e4000c101d06 */
.L_x_6043:
[----:B------:R-:W-:Y:S05]  /*6470*/  BSYNC B1 ;  /* 0x0000000000017941 */ /* 0x000fea0003800000 */
.L_x_6042:
        /* <DEDUP_REMOVED lines=95> */
.L_x_6053:
[----:B------:R-:W-:Y:S05]  /*6a70*/  BSYNC B0 ;  /* 0x0000000000007941 */ /* 0x000fea0003800000 */
.L_x_6052:
        /* <DEDUP_REMOVED lines=93> */
.L_x_6055:
[----:B------:R-:W-:Y:S05]  /*7050*/  BSYNC B0 ;  /* 0x0000000000007941 */ /* 0x000fea0003800000 */
.L_x_6054:
        /* <DEDUP_REMOVED lines=89> */
.L_x_6057:
[----:B------:R-:W-:Y:S05]  /*75f0*/  BSYNC B0 ;  /* 0x0000000000007941 */ /* 0x000fea0003800000 */
.L_x_6056:
[----:B-----5:R1:W-:Y:S02]  /*7600*/  ST.E.128 desc[UR6][R180.64], R48 ;  /* 0x00000030b4007985 */ /* 0x0203e4000c101d06 */
.L_x_6051:
[----:B------:R-:W-:Y:S05]  /*7610*/  BSYNC B1 ;  /* 0x0000000000017941 */ /* 0x000fea0003800000 */
.L_x_6050:
        /* <DEDUP_REMOVED lines=95> */
.L_x_6061:
[----:B------:R-:W-:Y:S05]  /*7c10*/  BSYNC B0 ;  /* 0x0000000000007941 */ /* 0x000fea0003800000 */
.L_x_6060:
        /* <DEDUP_REMOVED lines=93> */
.L_x_6063:
[----:B------:R-:W-:Y:S05]  /*81f0*/  BSYNC B0 ;  /* 0x0000000000007941 */ /* 0x000fea0003800000 */
.L_x_6062:
        /* <DEDUP_REMOVED lines=90> */
.L_x_6065:
[----:B------:R-:W-:Y:S05]  /*87a0*/  BSYNC B0 ;  /* 0x0000000000007941 */ /* 0x000fea0003800000 */
.L_x_6064:
[----:B-----5:R4:W-:Y:S02]  /*87b0*/  ST.E.128 desc[UR6][R60.64], R8 ;  /* 0x000000083c007985 */ /* 0x0209e4000c101d06 */
.L_x_6059:
[----:B------:R-:W-:Y:S05]  /*87c0*/  BSYNC B1 ;  /* 0x0000000000017941 */ /* 0x000fea0003800000 */
.L_x_6058:
        /* <DEDUP_REMOVED lines=105> */
.L_x_6069:
[----:B------:R-:W-:Y:S05]  /*8e60*/  BSYNC B0 ;  /* 0x0000000000007941 */ /* 0x000fea0003800000 */
.L_x_6068:
        /* <DEDUP_REMOVED lines=86> */
.L_x_6071:
[----:B------:R-:W-:Y:S05]  /*93d0*/  BSYNC B0 ;  /* 0x0000000000007941 */ /* 0x000fea0003800000 */
.L_x_6070:
        /* <DEDUP_REMOVED lines=90> */
.L_x_6073:
[----:B------:R-:W-:Y:S05]  /*9980*/  BSYNC B0 ;  /* 0x0000000000007941 */ /* 0x000fea0003800000 */
.L_x_6072:
[----:B-----5:R1:W-:Y:S02]  /*9990*/  ST.E.128 desc[UR6][R48.64], R8 ;  /* 0x0000000830007985 */ /* 0x0203e4000c101d06 */
.L_x_6067:
[----:B------:R-:W-:Y:S05]  /*99a0*/  BSYNC B1 ;  /* 0x0000000000017941 */ /* 0x000fea0003800000 */
.L_x_6066:
[----:B------:R-:W5:Y:S02]  /*99b0*/  LD.E R3, desc[UR6][R20.64+0xd0] ;  /* 0x0000d00614037980 */ /* 0x000f64000c101900 */
[----:B-----5:R-:W-:Y:S05]  /*99c0*/  IMAD.U32 R3, R3, -0x20, RZ ;  /* 0xffffffe003037824 */ /* 0x020fea00078e00ff */
[C---:B------:R-:W-:Y:S02]  /*99d0*/  LEA R130, P1, R3.reuse, R130, 0x1 ;  /* 0x0000008203827211 */ /* 0x040fe400078208ff */
[C---:B------:R-:W-:Y:S02]  /*99e0*/  LEA R128, P0, R3.reuse, R128, 0x1 ;  /* 0x0000008003807211 */ /* 0x040fe400078008ff */
[C---:B------:R-:W-:Y:S02]  /*99f0*/  LEA.HI.X.SX32 R131, R3.reuse, R131, 0x1, P1 ;  /* 0x0000008303837211 */ /* 0x040fe400008f0eff */
[----:B------:R-:W-:Y:S01]  /*9a00*/  LEA.HI.X.SX32 R129, R3, R129, 0x1, P0 ;  /* 0x0000008103817211 */ /* 0x000fe200000f0eff */
[----:B------:R-:W-:Y:S05]  /*9a10*/  BRA `(.L_x_6041) ;  /* 0x0000000000bc7947 */ /* 0x000fea0003800000 */
.L_x_6031:
        /* <DEDUP_REMOVED lines=47> */
.L_x_6041:
[----:B------:R-:W-:Y:S05]  /*9d10*/  BSYNC B2 ;  /* 0x0000000000027941 */ /* 0x000fea0003800000 */
.L_x_6030:
        /* <DEDUP_REMOVED lines=88> */
.L_x_6075:
        /* <DEDUP_REMOVED lines=9> */
.L_x_6076:
[----:B------:R-:W-:Y:S05]  /*a330*/  BSYNC B0 ;  /* 0x0000000000007941 */ /* 0x000fea0003800000 */
.L_x_6074:
[----:B------:R-:W-:Y:S04]  /*a340*/  IADD3 R13, R13, -0x1, RZ ;  /* 0xffffffff0d0d7810 */ /* 0x000fe80007ffe0ff */
[----:B------:R-:W-:Y:S11]  /*a350*/  ISETP.GT.AND P0, PT, R13, R102, PT ;  /* 0x000000660d00720c */ /* 0x000ff60003f04270 */
[----:B------:R-:W-:Y:S02]  /*a360*/  @!UPT UIADD3 URZ, URZ, URZ, URZ ;  /* 0x0000003f3f3ff290 */ /* 0x000fe4000fffe03f */
[----:B------:R-:W-:Y:S05]  /*a370*/  @P0 BRA `(.L_x_6077) ;  /* 0xffffff84008c0947 */ /* 0x000fea000383ffff */
.L_x_6029:
        /* <DEDUP_REMOVED lines=107> */
.L_x_6084:
[----:B------:R-:W-:Y:S05]  /*aa30*/  BSYNC B0 ;  /* 0x0000000000007941 */ /* 0x000fea0003800000 */
.L_x_6083:
        /* <DEDUP_REMOVED lines=44> */
.L_x_6086:
[----:B------:R-:W-:Y:S05]  /*ad00*/  BSYNC B0 ;  /* 0x0000000000007941 */ /* 0x000fea0003800000 */
.L_x_6085:
        /* <DEDUP_REMOVED lines=44> */
.L_x_6088:
[----:B------:R-:W-:Y:S05]  /*afd0*/  BSYNC B0 ;  /* 0x0000000000007941 */ /* 0x000fea0003800000 */
.L_x_6087:
[----:B-----5:R2:W-:Y:S02]  /*afe0*/  STS.128 [R217+0x4000], R8 ;  /* 0x00400008d9007388 */ /* 0x0205e40000000c00 */
.L_x_6082:
[----:B------:R-:W-:Y:S05]  /*aff0*/  BSYNC B1 ;  /* 0x0000000000017941 */ /* 0x000fea0003800000 */
.L_x_6081:
        /* <DEDUP_REMOVED lines=58> */
.L_x_6092:
[----:B------:R-:W-:Y:S05]  /*b3a0*/  BSYNC B0 ;  /* 0x0000000000007941 */ /* 0x000fea0003800000 */
.L_x_6091:
        /* <DEDUP_REMOVED lines=43> */
.L_x_6094:
[----:B------:R-:W-:Y:S05]  /*b660*/  BSYNC B0 ;  /* 0x0000000000007941 */ /* 0x000fea0003800000 */
.L_x_6093:
        /* <DEDUP_REMOVED lines=44> */
.L_x_6096:
[----:B------:R-:W-:Y:S05]  /*b930*/  BSYNC B0 ;  /* 0x0000000000007941 */ /* 0x000fea0003800000 */
.L_x_6095:
[----:B-----5:R4:W-:Y:S02]  /*b940*/  STS.128 [R217+0x4800], R44 ;  /* 0x0048002cd9007388 */ /* 0x0209e40000000c00 */
.L_x_6090:
[----:B------:R-:W-:Y:S05]  /*b950*/  BSYNC B1 ;  /* 0x0000000000017941 */ /* 0x000fea0003800000 */
.L_x_6089:
        /* <DEDUP_REMOVED lines=59> */
.L_x_6100:
[----:B------:R-:W-:Y:S05]  /*bd10*/  BSYNC B0 ;  /* 0x0000000000007941 */ /* 0x000fea0003800000 */
.L_x_6099:
        /* <DEDUP_REMOVED lines=43> */
.L_x_6102:
[----:B------:R-:W-:Y:S05]  /*bfd0*/  BSYNC B0 ;  /* 0x0000000000007941 */ /* 0x000fea0003800000 */
.L_x_6101:
        /* <DEDUP_REMOVED lines=45> */
.L_x_6104:
[----:B------:R-:W-:Y:S05]  /*c2b0*/  BSYNC B0 ;  /* 0x0000000000007941 */ /* 0x000fea0003800000 */
.L_x_6103:
[----:B-----5:R3:W-:Y:S02]  /*c2c0*/  STS.128 [R217+0x5000], R12 ;  /* 0x0050000cd9007388 */ /* 0x0207e40000000c00 */
.L_x_6098:
[----:B------:R-:W-:Y:S05]  /*c2d0*/  BSYNC B1 ;  /* 0x0000000000017941 */ /* 0x000fea0003800000 */
.L_x_6097:
        /* <DEDUP_REMOVED lines=57> */
.L_x_6107:
[----:B------:R-:W-:Y:S05]  /*c670*/  BSYNC B0 ;  /* 0x0000000000007941 */ /* 0x000fea0003800000 */
.L_x_6106:
        /* <DEDUP_REMOVED lines=43> */
.L_x_6109:
[----:B------:R-:W-:Y:S05]  /*c930*/  BSYNC B0 ;  /* 0x0000000000007941 */ /* 0x000fea0003800000 */
.L_x_6108:
        /* <DEDUP_REMOVED lines=44> */
.L_x_6111:
[----:B------:R-:W-:Y:S05]  /*cc00*/  BSYNC B0 ;  /* 0x0000000000007941 */ /* 0x000fea0003800000 */
.L_x_6110:
[----:B-----5:R3:W-:Y:S01]  /*cc10*/  STS.128 [R217+0x5800], R40 ;  /* 0x00580028d9007388 */ /* 0x0207e20000000c00 */
[----:B------:R-:W-:Y:S05]  /*cc20*/  BRA `(.L_x_6105) ;  /* 0x00000044007c7947 */ /* 0x000fea0003800000 */
.L_x_6080:
        /* <DEDUP_REMOVED lines=87> */
.L_x_6115:
[----:B------:R-:W-:Y:S05]  /*d1a0*/  BSYNC B0 ;  /* 0x0000000000007941 */ /* 0x000fea0003800000 */
.L_x_6114:
        /* <DEDUP_REMOVED lines=83> */
.L_x_6117:
[----:B------:R-:W-:Y:S05]  /*d6e0*/  BSYNC B0 ;  /* 0x0000000000007941 */ /* 0x000fea0003800000 */
.L_x_6116:
        /* <DEDUP_REMOVED lines=85> */
.L_x_6119:
[----:B------:R-:W-:Y:S05]  /*dc40*/  BSYNC B0 ;  /* 0x0000000000007941 */ /* 0x000fea0003800000 */
.L_x_6118:
[----:B-----5:R2:W-:Y:S02]  /*dc50*/  STS.128 [R217+0x4000], R24 ;  /* 0x00400018d9007388 */ /* 0x0205e40000000c00 */
.L_x_6113:
[----:B------:R-:W-:Y:S05]  /*dc60*/  BSYNC B1 ;  /* 0x0000000000017941 */ /* 0x000fea0003800000 */
.L_x_6112:
        /* <DEDUP_REMOVED lines=92> */
.L_x_6123:
[----:B------:R-:W-:Y:S05]  /*e230*/  BSYNC B0 ;  /* 0x0000000000007941 */ /* 0x000fea0003800000 */
.L_x_6122:
        /* <DEDUP_REMOVED lines=86> */
.L_x_6125:
[----:B------:R-:W-:Y:S05]  /*e7a0*/  BSYNC B0 ;  /* 0x0000000000007941 */ /* 0x000fea0003800000 */
.L_x_6124:
        /* <DEDUP_REMOVED lines=88> */
.L_x_6127:
[----:B------:R-:W-:Y:S05]  /*ed30*/  BSYNC B0 ;  /* 0x0000000000007941 */ /* 0x000fea0003800000 */
.L_x_6126:
[----:B-----5:R1:W-:Y:S02]  /*ed40*/  STS.128 [R217+0x4800], R4 ;  /* 0x00480004d9007388 */ /* 0x0203e40000000c00 */
.L_x_6121:
[----:B------:R-:W-:Y:S05]  /*ed50*/  BSYNC B1 ;  /* 0x0000000000017941 */ /* 0x000fea0003800000 */
.L_x_6120:
        /* <DEDUP_REMOVED lines=93> */
.L_x_6131:
[----:B------:R-:W-:Y:S05]  /*f330*/  BSYNC B0 ;  /* 0x0000000000007941 */ /* 0x000fea0003800000 */
.L_x_6130:
        /* <DEDUP_REMOVED lines=86> */
.L_x_6133:
[----:B------:R-:W-:Y:S05]  /*f8a0*/  BSYNC B0 ;  /* 0x0000000000007941 */ /* 0x000fea0003800000 */
.L_x_6132:
        /* <DEDUP_REMOVED lines=89> */
.L_x_6135:
[----:B------:R-:W-:Y:S05]  /*fe40*/  BSYNC B0 ;  /* 0x0000000000007941 */ /* 0x000fea0003800000 */
.L_x_6134:
[----:B-----5:R1:W-:Y:S02]  /*fe50*/  STS.128 [R217+0x5000], R8 ;  /* 0x00500008d9007388 */ /* 0x0203e40000000c00 */
.L_x_6129:
[----:B------:R-:W-:Y:S05]  /*fe60*/  BSYNC B1 ;  /* 0x0000000000017941 */ /* 0x000fea0003800000 */
.L_x_6128:
        /* <DEDUP_REMOVED lines=92> */
.L_x_6137:
[----:B------:R-:W-:Y:S05]  /*10430*/  BSYNC B0 ;  /* 0x0000000000007941 */ /* 0x000fea0003800000 */
.L_x_6136:
        /* <DEDUP_REMOVED lines=88> */
.L_x_6139:
[----:B------:R-:W-:Y:S05]  /*109c0*/  BSYNC B0 ;  /* 0x0000000000007941 */ /* 0x000fea0003800000 */
.L_x_6138:
        /* <DEDUP_REMOVED lines=90> */
.L_x_6141:
[----:B------:R-:W-:Y:S05]  /*10f70*/  BSYNC B0 ;  /* 0x0000000000007941 */ /* 0x000fea0003800000 */
.L_x_6140:
[----:B-----5:R1:W-:Y:S01]  /*10f80*/  STS.128 [R217+0x5800], R4 ;  /* 0x00580004d9007388 */ /* 0x0203e20000000c00 */
[----:B------:R-:W-:Y:S05]  /*10f90*/  BRA `(.L_x_6105) ;  /* 0x0000000000a07947 */ /* 0x000fea0003800000 */
.L_x_6079:
        /* <DEDUP_REMOVED lines=40> */
.L_x_6105:
[----:B------:R-:W-:Y:S05]  /*11220*/  BSYNC B2 ;  /* 0x0000000000027941 */ /* 0x000fea0003800000 */
.L_x_6078:
[----:B------:R-:W-:Y:S01]  /*11230*/  VIADD R222, R138, 0xffffffff ;  /* 0xffffffff8ade7836 */ /* 0x000fe20000000000 */
[----:B-1----:R-:W-:Y:S01]  /*11240*/  SHF.R.S32.HI R5, RZ, 0x4, R78 ;  /* 0x00000004ff057819 */ /* 0x002fe2000001144e */
[----:B------:R-:W-:Y:S02]  /*11250*/  IMAD.SHL.U32 R201, R162, 0x8, RZ ;  /* 0x00000008a2c97824 */ /* 0x000fe400078e00ff */
[----:B------:R-:W-:Y:S01]  /*11260*/  IMAD.SHL.U32 R2, R222, 0x40, RZ ;  /* 0x00000040de027824 */ /* 0x000fe200078e00ff */
[----:B------:R-:W-:Y:S01]  /*11270*/  LEA.HI R78, R78, R5, RZ, 0x1 ;  /* 0x000000054e4e7211 */ /* 0x000fe200078f08ff */
[----:B------:R-:W-:Y:S02]  /*11280*/  IMAD.SHL.U32 R53, R74, 0x40, RZ ;  /* 0x000000404a357824 */ /* 0x000fe400078e00ff */
[----:B------:R-:W-:Y:S01]  /*11290*/  IMAD.IADD R3, R69, 0x1, -R2 ;  /* 0x0000000145037824 */ /* 0x000fe200078e0a02 */
[----:B------:R-:W-:Y:S02]  /*112a0*/  LOP3.LUT R78, R78, 0xfffffffe, RZ, 0xc0, !PT ;  /* 0xfffffffe4e4e7812 */ /* 0x000fe400078ec0ff */
[----:B------:R-:W-:-:S02]  /*112b0*/  LOP3.LUT R53, R53, 0xfffffe00, RZ, 0xc0, !PT ;  /* 0xfffffe0035357812 */ /* 0x000fc400078ec0ff */
[-C--:B------:R-:W-:Y:S01]  /*112c0*/  ISETP.GE.AND P6, PT, R0, R3.reuse, PT ;  /* 0x000000030000720c */ /* 0x080fe20003fc6270 */
[----:B------:R-:W-:Y:S01]  /*112d0*/  IMAD.IADD R78, R5, 0x1, -R78 ;  /* 0x00000001054e7824 */ /* 0x000fe200078e0a4e */
[-C--:B------:R-:W-:Y:S02]  /*112e0*/  ISETP.GE.AND P5, PT, R16, R3.reuse, PT ;  /* 0x000000031000720c */ /* 0x080fe40003fa6270 */
[-C--:B------:R-:W-:Y:S01]  /*112f0*/  ISETP.GE.AND P1, PT, R162, R3.reuse, PT ;  /* 0x00000003a200720c */ /* 0x080fe20003f26270 */
[----:B------:R-:W-:Y:S01]  /*11300*/  IMAD.SHL.U32 R52, R78, 0x8, RZ ;  /* 0x000000084e347824 */ /* 0x000fe200078e00ff */
        /* <DEDUP_REMOVED lines=23> */
[----:B------:R-:W-:Y:S02]  /*11480*/  LOP3.LUT R0, R0, 0x1c0, RZ, 0xc0, !PT ;  /* 0x000001c000007812 */ /* 0x000fe400078ec0ff */
[----:B------:R-:W-:Y:S01]  /*11490*/  LOP3.LUT R3, R3, 0x1c0, RZ, 0xc0, !PT ;  /* 0x000001c003037812 */ /* 0x000fe200078ec0ff */
[----:B------:R1:W-:Y:S01]  /*114a0*/  @!P6 LDGSTS.E.BYPASS.LTC128B.128 [R217+0xa800], desc[UR6][R6.64+0x100] ;  /* 0x0a80010006d9efae */ /* 0x0003e2000b901d46 */
[----:B------:R-:W-:Y:S02]  /*114b0*/  LOP3.LUT R201, R0, 0x8, R201, 0xf8, !PT ;  /* 0x0000000800c97812 */ /* 0x000fe400078ef8c9 */
[----:B------:R-:W-:Y:S01]  /*114c0*/  @!P1 IMAD R4, R137, 0x60, RZ ;  /* 0x0000006089049824 */ /* 0x000fe200078e02ff */
[----:B------:R-:W-:Y:S01]  /*114d0*/  @!P5 LDGSTS.E.BYPASS.LTC128B.128 [R217+0x7000], desc[UR6][R10.64] ;  /* 0x070000000ad9dfae */ /* 0x000fe2000b901d46 */
[----:B------:R-:W-:Y:S01]  /*114e0*/  @!P1 IMAD.WIDE.U32 R8, R136, 0x60, R210 ;  /* 0x0000006088089825 */ /* 0x000fe200078e00d2 */
[----:B------:R-:W-:-:S02]  /*114f0*/  LOP3.LUT R52, R3, 0x8, R52, 0xf8, !PT ;  /* 0x0000000803347812 */ /* 0x000fc400078ef834 */
[----:B------:R-:W-:Y:S01]  /*11500*/  @!P5 LDGSTS.E.BYPASS.LTC128B.128 [R217+0x9000], desc[UR6][R10.64+0x80] ;  /* 0x090000800ad9dfae */ /* 0x000fe2000b901d46 */
[----:B------:R-:W-:Y:S01]  /*11510*/  SHF.R.U32.HI R0, RZ, 0x3, R0 ;  /* 0x00000003ff007819 */ /* 0x000fe20000011600 */
[----:B------:R-:W-:Y:S01]  /*11520*/  @!P1 IMAD.IADD R5, R4, 0x1, R9 ;  /* 0x0000000104059824 */ /* 0x000fe200078e0209 */
[----:B------:R-:W-:Y:S01]  /*11530*/  SHF.R.U32.HI R3, RZ, 0x3, R3 ;  /* 0x00000003ff037819 */ /* 0x000fe20000011603 */
[----:B------:R-:W-:Y:S01]  /*11540*/  @!P5 LDGSTS.E.BYPASS.LTC128B.128 [R217+0xb000], desc[UR6][R10.64+0x100] ;  /* 0x0b0001000ad9dfae */ /* 0x000fe2000b901d46 */
[----:B------:R-:W-:Y:S01]  /*11550*/  @!P1 IMAD.MOV.U32 R4, RZ, RZ, R8 ;  /* 0x000000ffff049224 */ /* 0x000fe200078e0008 */
[----:B------:R-:W-:Y:S02]  /*11560*/  LOP3.LUT R201, R201, R0, RZ, 0x3c, !PT ;  /* 0x00000000c9c97212 */ /* 0x000fe400078e3cff */
[----:B------:R-:W-:Y:S01]  /*11570*/  @!P4 LDGSTS.E.BYPASS.LTC128B.128 [R217+0x7800], desc[UR6][R12.64] ;  /* 0x078000000cd9cfae */ /* 0x000fe2000b901d46 */
[----:B------:R-:W-:Y:S02]  /*11580*/  LOP3.LUT R52, R52, R3, RZ, 0x3c, !PT ;  /* 0x0000000334347212 */ /* 0x000fe400078e3cff */
[----:B------:R-:W-:Y:S01]  /*11590*/  IMAD R201, R78, 0x200, R201 ;  /* 0x000002004ec97824 */ /* 0x000fe200078e02c9 */
[----:B------:R-:W-:Y:S04]  /*115a0*/  @!P4 LDGSTS.E.BYPASS.LTC128B.128 [R217+0x9800], desc[UR6][R12.64+0x80] ;  /* 0x098000800cd9cfae */ /* 0x000fe8000b901d46 */
[----:B------:R-:W-:Y:S01]  /*115b0*/  @!P4 LDGSTS.E.BYPASS.LTC128B.128 [R217+0xb800], desc[UR6][R12.64+0x100] ;  /* 0x0b8001000cd9cfae */ /* 0x000fe2000b901d46 */
[----:B-1----:R-:W-:-:S03]  /*115c0*/  @!P3 LEA R6, P4, R72, R210, 0x1 ;  /* 0x000000d24806b211 */ /* 0x002fc600078808ff */
[----:B------:R-:W0:Y:S01]  /*115d0*/  LDGDEPBAR ;  /* 0x00000000000079af */ /* 0x000e220000000000 */
[----:B------:R-:W-:-:S03]  /*115e0*/  @!P3 LEA.HI.X R7, R72, R211, R73, 0x1, P4 ;  /* 0x000000d34807b211 */ /* 0x000fc600020f0c49 */
[----:B------:R-:W2:Y:S01]  /*115f0*/  LD.E R22, desc[UR6][R20.64+0x184] ;  /* 0x0001840614167980 */ /* 0x000ea2000c101900 */
[----:B------:R-:W-:-:S03]  /*11600*/  @!P2 LEA R8, P4, R136, R210, 0x6 ;  /* 0x000000d28808a211 */ /* 0x000fc600078830ff */
[----:B------:R-:W3:Y:S01]  /*11610*/  LD.E R23, desc[UR6][R20.64+0x188] ;  /* 0x0001880614177980 */ /* 0x000ee2000c101900 */
        /* <DEDUP_REMOVED lines=43> */
[----:B----4-:R-:W-:Y:S04]  /*118d0*/  LDSM.16.M88.4 R28, [R202] ;  /* 0x00000000ca1c783b */ /* 0x010fe80000000200 */
[----:B------:R-:W4:Y:S01]  /*118e0*/  LDSM.16.M88.4 R32, [R201+0x6000] ;  /* 0x00600000c920783b */ /* 0x000f220000000200 */
[----:B------:R-:W-:Y:S01]  /*118f0*/  R2P PR, R70, 0x6 ;  /* 0x0000000646007804 */ /* 0x000fe20000000000 */
[----:B------:R-:W-:-:S02]  /*11900*/  VIADD R0, R201, 0x6000 ;  /* 0x00006000c9007836 */ /* 0x000fc40000000000 */
[----:B------:R-:W-:Y:S01]  /*11910*/  VIADD R199, R201, 0x6020 ;  /* 0x00006020c9c77836 */ /* 0x000fe20000000000 */
[----:B------:R-:W4:Y:S01]  /*11920*/  LDSM.16.M88.4 R76, [R201+0x6800] ;  /* 0x00680000c94c783b */ /* 0x000f220000000200 */
[--C-:B------:R-:W-:Y:S02]  /*11930*/  IMAD R200, R57, 0x2, R202.reuse ;  /* 0x0000000239c87824 */ /* 0x100fe400078e02ca */
[----:B------:R-:W-:Y:S01]  /*11940*/  IMAD R198, R55, 0x2, R202 ;  /* 0x0000000237c67824 */ /* 0x000fe200078e02ca */
[----:B------:R-:W2:Y:S04]  /*11950*/  LD.E R3, desc[UR6][R20.64+0x18c] ;  /* 0x00018c0614037980 */ /* 0x000ea8000c101900 */
[----:B-1----:R-:W-:Y:S01]  /*11960*/  LDSM.16.M88.4 R8, [R200] ;  /* 0x00000000c808783b */ /* 0x002fe20000000200 */
[----:B------:R-:W-:-:S03]  /*11970*/  @P1 VIADD R199, R0, 0xffffffe0 ;  /* 0xffffffe000c71836 */ /* 0x000fc60000000000 */
[----:B------:R-:W-:Y:S04]  /*11980*/  LDSM.16.M88.4 R92, [R198] ;  /* 0x00000000c65c783b */ /* 0x000fe80000000200 */
[----:B------:R-:W1:Y:S01]  /*11990*/  LDSM.16.M88.4 R80, [R199] ;  /* 0x00000000c750783b */ /* 0x000e620000000200 */
[----:B------:R-:W-:-:S03]  /*119a0*/  IMAD.MOV.U32 R0, RZ, RZ, 0x40 ;  /* 0x00000040ff007424 */ /* 0x000fc600078e00ff */
[----:B------:R-:W1:Y:S02]  /*119b0*/  LDSM.16.M88.4 R64, [R201+0x7000] ;  /* 0x00700000c940783b */ /* 0x000e640000000200 */
[----:B------:R-:W-:Y:S02]  /*119c0*/  SEL R0, R0, 0xffffffc0, !P2 ;  /* 0xffffffc000007807 */ /* 0x000fe40005000000 */
[----:B------:R-:W-:Y:S03]  /*119d0*/  LDSM.16.M88.4 R36, [R201+0x7800] ;  /* 0x00780000c924783b */ /* 0x000fe60000000200 */
[----:B------:R-:W-:Y:S01]  /*119e0*/  IMAD.IADD R196, R201, 0x1, R0 ;  /* 0x00000001c9c47824 */ /* 0x000fe200078e0200 */
[----:B-----5:R-:W-:Y:S04]  /*119f0*/  LDSM.16.M88.4 R4, [R199+0x800] ;  /* 0x00080000c704783b */ /* 0x020fe80000000200 */
[----:B------:R-:W5:Y:S01]  /*11a00*/  LDSM.16.M88.4 R48, [R196+0x6000] ;  /* 0x00600000c430783b */ /* 0x000f620000000200 */
[----:B----4-:R-:W-:Y:S01]  /*11a10*/  HMMA.16816.F32.BF16 R24, R28, R32, RZ ;  /* 0x000000201c18723c */ /* 0x010fe200000418ff */
[----:B------:R-:W-:-:S02]  /*11a20*/  IMAD R197, R55, 0x2, R200 ;  /* 0x0000000237c57824 */ /* 0x000fc400078e02c8 */
[----:B------:R-:W-:Y:S03]  /*11a30*/  LDSM.16.M88.4 R12, [R199+0x1000] ;  /* 0x00100000c70c783b */ /* 0x000fe60000000200 */
[C---:B------:R-:W-:Y:S01]  /*11a40*/  HMMA.16816.F32.BF16 R32, R28.reuse, R34, RZ ;  /* 0x000000221c20723c */ /* 0x040fe200000418ff */
[----:B------:R-:W-:Y:S01]  /*11a50*/  IMAD.IADD R192, R0, 0x1, R199 ;  /* 0x0000000100c07824 */ /* 0x000fe200078e02c7 */
[----:B------:R-:W-:Y:S04]  /*11a60*/  LDSM.16.M88.4 R16, [R197] ;  /* 0x00000000c510783b */ /* 0x000fe80000000200 */
[----:B------:R-:W-:Y:S01]  /*11a70*/  HMMA.16816.F32.BF16 R40, R28, R76, RZ ;  /* 0x0000004c1c28723c */ /* 0x000fe200000418ff */
[----:B------:R-:W4:Y:S04]  /*11a80*/  LDSM.16.M88.4 R88, [R192] ;  /* 0x00000000c058783b */ /* 0x000f280000000200 */
[----:B------:R-:W4:Y:S04]  /*11a90*/  LDSM.16.M88.4 R44, [R199+0x1800] ;  /* 0x00180000c72c783b */ /* 0x000f280000000200 */
[----:B------:R-:W-:Y:S03]  /*11aa0*/  LDSM.16.M88.4 R96, [R196+0x6800] ;  /* 0x00680000c460783b */ /* 0x000fe60000000200 */
        /* <DEDUP_REMOVED lines=8> */
[----:B------:R-:W-:Y:S01]  /*11b30*/  HMMA.16816.F32.BF16 R72, R28, R64, RZ ;  /* 0x000000401c48723c */ /* 0x000fe200000418ff */
[----:B------:R-:W-:-:S02]  /*11b40*/  IMAD.SHL.U32 R133, R56, 0x2, RZ ;  /* 0x0000000238857824 */ /* 0x000fc400078e00ff */
[----:B------:R-:W0:Y:S03]  /*11b50*/  LDGDEPBAR ;  /* 0x00000000000079af */ /* 0x000e260000000000 */
[C---:B-----5:R-:W-:Y:S06]  /*11b60*/  HMMA.16816.F32.BF16 R24, R92.reuse, R48, R24 ;  /* 0x000000305c18723c */ /* 0x060fec0000041818 */
[----:B------:R-:W-:Y:S01]  /*11b70*/  HMMA.16816.F32.BF16 R32, R92, R50, R32 ;  /* 0x000000325c20723c */ /* 0x000fe20000041820 */
[----:B------:R-:W-:Y:S05]  /*11b80*/  LDSM.16.M88.4 R48, [R192+0x1000] ;  /* 0x00100000c030783b */ /* 0x000fea0000000200 */
[C---:B------:R-:W-:Y:S06]  /*11b90*/  HMMA.16816.F32.BF16 R64, R28.reuse, R66, RZ ;  /* 0x000000421c40723c */ /* 0x040fec00000418ff */
[C---:B------:R-:W-:Y:S06]  /*11ba0*/  HMMA.16816.F32.BF16 R60, R28.reuse, R36, RZ ;  /* 0x000000241c3c723c */ /* 0x040fec00000418ff */
[----:B------:R-:W-:Y:S01]  /*11bb0*/  HMMA.16816.F32.BF16 R28, R28, R38, RZ ;  /* 0x000000261c1c723c */ /* 0x000fe200000418ff */
[----:B------:R-:W-:Y:S05]  /*11bc0*/  LDSM.16.M88.4 R36, [R196+0x7000] ;  /* 0x00700000c424783b */ /* 0x000fea0000000200 */
[C---:B------:R-:W-:Y:S06]  /*11bd0*/  HMMA.16816.F32.BF16 R40, R8.reuse, R4, R40 ;  /* 0x000000040828723c */ /* 0x040fec0000041828 */
[----:B------:R-:W-:Y:S01]  /*11be0*/  HMMA.16816.F32.BF16 R76, R8, R6, R76 ;  /* 0x00000006084c723c */ /* 0x000fe2000004184c */
[----:B------:R-:W1:Y:S05]  /*11bf0*/  LDSM.16.M88.4 R4, [R202+0x2000] ;  /* 0x00200000ca04783b */ /* 0x000e6a0000000200 */
[C---:B----4-:R-:W-:Y:S06]  /*11c00*/  HMMA.16816.F32.BF16 R24, R16.reuse, R88, R24 ;  /* 0x000000581018723c */ /* 0x050fec0000041818 */
[----:B------:R-:W-:Y:S01]  /*11c10*/  HMMA.16816.F32.BF16 R32, R16, R90, R32 ;  /* 0x0000005a1020723c */ /* 0x000fe20000041820 */
[----:B------:R-:W-:Y:S05]  /*11c20*/  LDSM.16.M88.4 R88, [R197+0x2000] ;  /* 0x00200000c558783b */ /* 0x000fea0000000200 */
[C---:B------:R-:W-:Y:S06]  /*11c30*/  HMMA.16816.F32.BF16 R72, R8.reuse, R12, R72 ;  /* 0x0000000c0848723c */ /* 0x040fec0000041848 */
[C---:B------:R-:W-:Y:S01]  /*11c40*/  HMMA.16816.F32.BF16 R64, R8.reuse, R14, R64 ;  /* 0x0000000e0840723c */ /* 0x040fe20000041840 */
[----:B------:R-:W-:Y:S05]  /*11c50*/  LDSM.16.M88.4 R12, [R192+0x800] ;  /* 0x00080000c00c783b */ /* 0x000fea0000000200 */
[C---:B------:R-:W-:Y:S06]  /*11c60*/  HMMA.16816.F32.BF16 R60, R8.reuse, R44, R60 ;  /* 0x0000002c083c723c */ /* 0x040fec000004183c */
[----:B------:R-:W-:Y:S01]  /*11c70*/  HMMA.16816.F32.BF16 R8, R8, R46, R28 ;  /* 0x0000002e0808723c */ /* 0x000fe2000004181c */
[----:B------:R-:W-:Y:S04]  /*11c80*/  LDSM.16.M88.4 R28, [R200+0x2000] ;  /* 0x00200000c81c783b */ /* 0x000fe80000000200 */
[----:B------:R-:W4:Y:S01]  /*11c90*/  LDSM.16.M88.4 R44, [R199+0x2000] ;  /* 0x00200000c72c783b */ /* 0x000f220000000200 */
[C---:B-1----:R-:W-:Y:S06]  /*11ca0*/  HMMA.16816.F32.BF16 R24, R4.reuse, R80, R24 ;  /* 0x000000500418723c */ /* 0x042fec0000041818 */
[----:B------:R-:W-:Y:S01]  /*11cb0*/  HMMA.16816.F32.BF16 R32, R4, R82, R32 ;  /* 0x000000520420723c */ /* 0x000fe20000041820 */
[----:B------:R-:W-:Y:S05]  /*11cc0*/  LDSM.16.M88.4 R80, [R192+0x2000] ;  /* 0x00200000c050783b */ /* 0x000fea0000000200 */
[C---:B------:R-:W-:Y:S06]  /*11cd0*/  HMMA.16816.F32.BF16 R40, R92.reuse, R96, R40 ;  /* 0x000000605c28723c */ /* 0x040fec0000041828 */
[C---:B------:R-:W-:Y:S01]  /*11ce0*/  HMMA.16816.F32.BF16 R76, R92.reuse, R98, R76 ;  /* 0x000000625c4c723c */ /* 0x040fe2000004184c */
[----:B------:R-:W1:Y:S05]  /*11cf0*/  LDSM.16.M88.4 R96, [R198+0x2000] ;  /* 0x00200000c660783b */ /* 0x000e6a0000000200 */
[C---:B------:R-:W-:Y:S06]  /*11d00*/  HMMA.16816.F32.BF16 R72, R92.reuse, R36, R72 ;  /* 0x000000245c48723c */ /* 0x040fec0000041848 */
[C---:B------:R-:W-:Y:S01]  /*11d10*/  HMMA.16816.F32.BF16 R64, R92.reuse, R38, R64 ;  /* 0x000000265c40723c */ /* 0x040fe20000041840 */
[----:B------:R-:W5:Y:S05]  /*11d20*/  LDSM.16.M88.4 R36, [R192+0x1800] ;  /* 0x00180000c024783b */ /* 0x000f6a0000000200 */
[C---:B------:R-:W-:Y:S06]  /*11d30*/  HMMA.16816.F32.BF16 R60, R92.reuse, R84, R60 ;  /* 0x000000545c3c723c */ /* 0x040fec000004183c */
[----:B------:R-:W-:Y:S01]  /*11d40*/  HMMA.16816.F32.BF16 R92, R92, R86, R8 ;  /* 0x000000565c5c723c */ /* 0x000fe20000041808 */
[----:B------:R-:W3:Y:S04]  /*11d50*/  LDSM.16.M88.4 R8, [R201+0x8800] ;  /* 0x00880000c908783b */ /* 0x000ee80000000200 */
[----:B------:R-:W3:Y:S01]  /*11d60*/  LDSM.16.M88.4 R84, [R201+0x9800] ;  /* 0x00980000c954783b */ /* 0x000ee20000000200 */
[C---:B----4-:R-:W-:Y:S06]  /*11d70*/  HMMA.16816.F32.BF16 R24, R28.reuse, R44, R24 ;  /* 0x0000002c1c18723c */ /* 0x050fec0000041818 */
[----:B------:R-:W-:Y:S01]  /*11d80*/  HMMA.16816.F32.BF16 R32, R28, R46, R32 ;  /* 0x0000002e1c20723c */ /* 0x000fe20000041820 */
[----:B------:R-:W-:Y:S05]  /*11d90*/  LDSM.16.M88.4 R44, [R199+0x3000] ;  /* 0x00300000c72c783b */ /* 0x000fea0000000200 */
[C---:B------:R-:W-:Y:S06]  /*11da0*/  HMMA.16816.F32.BF16 R40, R16.reuse, R12, R40 ;  /* 0x0000000c1028723c */ /* 0x040fec0000041828 */
[C---:B------:R-:W-:Y:S01]  /*11db0*/  HMMA.16816.F32.BF16 R76, R16.reuse, R14, R76 ;  /* 0x0000000e104c723c */ /* 0x040fe2000004184c */
[----:B------:R-:W4:Y:S05]  /*11dc0*/  LDSM.16.M88.4 R12, [R199+0x2800] ;  /* 0x00280000c70c783b */ /* 0x000f2a0000000200 */
[----:B------:R-:W-:Y:S06]  /*11dd0*/  HMMA.16816.F32.BF16 R72, R16, R48, R72 ;  /* 0x000000301048723c */ /* 0x000fec0000041848 */
[C---:B-1----:R-:W-:Y:S06]  /*11de0*/  HMMA.16816.F32.BF16 R24, R96.reuse, R100, R24 ;  /* 0x000000646018723c */ /* 0x042fec0000041818 */
[----:B------:R-:W-:Y:S01]  /*11df0*/  HMMA.16816.F32.BF16 R32, R96, R102, R32 ;  /* 0x000000666020723c */ /* 0x000fe20000041820 */
[----:B------:R-:W-:Y:S05]  /*11e00*/  LDSM.16.M88.4 R100, [R196+0x9800] ;  /* 0x00980000c464783b */ /* 0x000fea0000000200 */
[C---:B------:R-:W-:Y:S01]  /*11e10*/  HMMA.16816.F32.BF16 R64, R16.reuse, R50, R64 ;  /* 0x000000321040723c */ /* 0x040fe20000041840 */
[----:B------:R-:W-:Y:S05]  /*11e20*/  LDSM.16.M88.4 R48, [R202+0x4000] ;  /* 0x00400000ca30783b */ /* 0x000fea0000000200 */
[C---:B-----5:R-:W-:Y:S06]  /*11e30*/  HMMA.16816.F32.BF16 R60, R16.reuse, R36, R60 ;  /* 0x00000024103c723c */ /* 0x060fec000004183c */
[----:B------:R-:W-:Y:S01]  /*11e40*/  HMMA.16816.F32.BF16 R92, R16, R38, R92 ;  /* 0x00000026105c723c */ /* 0x000fe2000004185c */
[----:B------:R-:W1:Y:S04]  /*11e50*/  LDSM.16.M88.4 R16, [R201+0xa000] ;  /* 0x00a00000c910783b */ /* 0x000e680000000200 */
[----:B------:R-:W5:Y:S01]  /*11e60*/  LDSM.16.M88.4 R36, [R199+0x3800] ;  /* 0x00380000c724783b */ /* 0x000f620000000200 */
[C---:B---3--:R-:W-:Y:S06]  /*11e70*/  HMMA.16816.F32.BF16 R40, R4.reuse, R8, R40 ;  /* 0x000000080428723c */ /* 0x048fec0000041828 */
[C---:B------:R-:W-:Y:S01]  /*11e80*/  HMMA.16816.F32.BF16 R76, R4.reuse, R10, R76 ;  /* 0x0000000a044c723c */ /* 0x040fe2000004184c */
[----:B------:R-:W3:Y:S05]  /*11e90*/  LDSM.16.M88.4 R8, [R196+0x8800] ;  /* 0x00880000c408783b */ /* 0x000eea0000000200 */
[----:B------:R-:W-:Y:S06]  /*11ea0*/  HMMA.16816.F32.BF16 R72, R4, R104, R72 ;  /* 0x000000680448723c */ /* 0x000fec0000041848 */
[C---:B------:R-:W-:Y:S06]  /*11eb0*/  HMMA.16816.F32.BF16 R24, R88.reuse, R80, R24 ;  /* 0x000000505818723c */ /* 0x040fec0000041818 */
[----:B------:R-:W-:Y:S01]  /*11ec0*/  HMMA.16816.F32.BF16 R32, R88, R82, R32 ;  /* 0x000000525820723c */ /* 0x000fe20000041820 */
[----:B------:R-:W-:Y:S05]  /*11ed0*/  LDSM.16.M88.4 R80, [R192+0x3800] ;  /* 0x00380000c050783b */ /* 0x000fea0000000200 */
[C---:B------:R-:W-:Y:S01]  /*11ee0*/  HMMA.16816.F32.BF16 R64, R4.reuse, R106, R64 ;  /* 0x0000006a0440723c */ /* 0x040fe20000041840 */
[----:B------:R-:W-:Y:S05]  /*11ef0*/  LDSM.16.M88.4 R104, [R199+0x4000] ;  /* 0x00400000c768783b */ /* 0x000fea0000000200 */
[C---:B------:R-:W-:Y:S06]  /*11f00*/  HMMA.16816.F32.BF16 R60, R4.reuse, R84, R60 ;  /* 0x00000054043c723c */ /* 0x040fec000004183c */
[----:B------:R-:W-:Y:S01]  /*11f10*/  HMMA.16816.F32.BF16 R92, R4, R86, R92 ;  /* 0x00000056045c723c */ /* 0x000fe2000004185c */
[----:B------:R-:W2:Y:S04]  /*11f20*/  LDSM.16.M88.4 R4, [R196+0x9000] ;  /* 0x00900000c404783b */ /* 0x000ea80000000200 */
[----:B------:R-:W-:Y:S01]  /*11f30*/  LDSM.16.M88.4 R84, [R192+0x3000] ;  /* 0x00300000c054783b */ /* 0x000fe20000000200 */
[C---:B----4-:R-:W-:Y:S06]  /*11f40*/  HMMA.16816.F32.BF16 R40, R28.reuse, R12, R40 ;  /* 0x0000000c1c28723c */ /* 0x050fec0000041828 */
        /* <DEDUP_REMOVED lines=10> */
[----:B------:R-:W-:Y:S04]  /*11ff0*/  LDSM.16.M88.4 R28, [R196+0xa000] ;  /* 0x00a00000c41c783b */ /* 0x000fe80000000200 */
[----:B------:R-:W-:Y:S01]  /*12000*/  LDSM.16.M88.4 R36, [R199+0x4800] ;  /* 0x00480000c724783b */ /* 0x000fe20000000200 */
[C---:B---3--:R-:W-:Y:S06]  /*12010*/  HMMA.16816.F32.BF16 R40, R96.reuse, R8, R40 ;  /* 0x000000086028723c */ /* 0x048fec0000041828 */
[C---:B------:R-:W-:Y:S01]  /*12020*/  HMMA.16816.F32.BF16 R76, R96.reuse, R10, R76 ;  /* 0x0000000a604c723c */ /* 0x040fe2000004184c */
[----:B------:R-:W1:Y:S05]  /*12030*/  LDSM.16.M88.4 R8, [R198+0x4000] ;  /* 0x00400000c608783b */ /* 0x000e6a0000000200 */
[----:B--2---:R-:W-:Y:S06]  /*12040*/  HMMA.16816.F32.BF16 R72, R96, R4, R72 ;  /* 0x000000046048723c */ /* 0x004fec0000041848 */
[C---:B----4-:R-:W-:Y:S06]  /*12050*/  HMMA.16816.F32.BF16 R24, R12.reuse, R104, R24 ;  /* 0x000000680c18723c */ /* 0x050fec0000041818 */
[----:B------:R-:W-:Y:S06]  /*12060*/  HMMA.16816.F32.BF16 R32, R12, R106, R32 ;  /* 0x0000006a0c20723c */ /* 0x000fec0000041820 */
[C---:B------:R-:W-:Y:S01]  /*12070*/  HMMA.16816.F32.BF16 R64, R96.reuse, R6, R64 ;  /* 0x000000066040723c */ /* 0x040fe20000041840 */
[----:B------:R-:W-:Y:S05]  /*12080*/  LDSM.16.M88.4 R4, [R197+0x4000] ;  /* 0x00400000c504783b */ /* 0x000fea0000000200 */
[C---:B------:R-:W-:Y:S06]  /*12090*/  HMMA.16816.F32.BF16 R60, R96.reuse, R100, R60 ;  /* 0x00000064603c723c */ /* 0x040fec000004183c */
[----:B------:R-:W-:Y:S01]  /*120a0*/  HMMA.16816.F32.BF16 R92, R96, R102, R92 ;  /* 0x00000066605c723c */ /* 0x000fe2000004185c */
[----:B------:R-:W2:Y:S04]  /*120b0*/  LDSM.16.M88.4 R96, [R201+0xb000] ;  /* 0x00b00000c960783b */ /* 0x000ea80000000200 */
[----:B------:R-:W3:Y:S01]  /*120c0*/  LDSM.16.M88.4 R100, [R201+0xb800] ;  /* 0x00b80000c964783b */ /* 0x000ee20000000200 */
[----:B------:R-:W-:Y:S03]  /*120d0*/  HMMA.16816.F32.BF16 R104, R88, R84, R72 ;  /* 0x000000545868723c */ /* 0x000fe60000041848 */
[----:B------:R-:W-:Y:S03]  /*120e0*/  LDSM.16.M88.4 R72, [R196+0xa800] ;  /* 0x00a80000c448783b */ /* 0x000fe60000000200 */
[C---:B-1----:R-:W-:Y:S06]  /*120f0*/  HMMA.16816.F32.BF16 R24, R8.reuse, R28, R24 ;  /* 0x0000001c0818723c */ /* 0x042fec0000041818 */
[----:B------:R-:W-:Y:S01]  /*12100*/  HMMA.16816.F32.BF16 R32, R8, R30, R32 ;  /* 0x0000001e0820723c */ /* 0x000fe20000041820 */
[----:B------:R-:W1:Y:S05]  /*12110*/  LDSM.16.M88.4 R28, [R199+0x5000] ;  /* 0x00500000c71c783b */ /* 0x000e6a0000000200 */
[C---:B------:R-:W-:Y:S06]  /*12120*/  HMMA.16816.F32.BF16 R40, R88.reuse, R108, R40 ;  /* 0x0000006c5828723c */ /* 0x040fec0000041828 */
[C---:B------:R-:W-:Y:S06]  /*12130*/  HMMA.16816.F32.BF16 R76, R88.reuse, R110, R76 ;  /* 0x0000006e584c723c */ /* 0x040fec000004184c */
[----:B------:R-:W-:Y:S06]  /*12140*/  HMMA.16816.F32.BF16 R60, R88, R80, R60 ;  /* 0x00000050583c723c */ /* 0x000fec000004183c */
[----:B--2---:R-:W-:Y:S06]  /*12150*/  HMMA.16816.F32.BF16 R104, R48, R96, R104 ;  /* 0x000000603068723c */ /* 0x004fec0000041868 */
[C---:B------:R-:W-:Y:S06]  /*12160*/  HMMA.16816.F32.BF16 R24, R4.reuse, R16, R24 ;  /* 0x000000100418723c */ /* 0x040fec0000041818 */
[----:B------:R-:W-:Y:S01]  /*12170*/  HMMA.16816.F32.BF16 R32, R4, R18, R32 ;  /* 0x000000120420723c */ /* 0x000fe20000041820 */
[----:B------:R-:W2:Y:S05]  /*12180*/  LDSM.16.M88.4 R16, [R199+0x5800] ;  /* 0x00580000c710783b */ /* 0x000eaa0000000200 */
[C---:B------:R-:W-:Y:S06]  /*12190*/  HMMA.16816.F32.BF16 R40, R48.reuse, R44, R40 ;  /* 0x0000002c3028723c */ /* 0x040fec0000041828 */
[----:B------:R-:W-:Y:S01]  /*121a0*/  HMMA.16816.F32.BF16 R76, R48, R46, R76 ;  /* 0x0000002e304c723c */ /* 0x000fe2000004184c */
[----:B------:R-:W-:Y:S05]  /*121b0*/  LDSM.16.M88.4 R44, [R192+0x4800] ;  /* 0x00480000c02c783b */ /* 0x000fea0000000200 */
[C---:B------:R-:W-:Y:S06]  /*121c0*/  HMMA.16816.F32.BF16 R64, R88.reuse, R86, R64 ;  /* 0x000000565840723c */ /* 0x040fec0000041840 */
[----:B------:R-:W-:Y:S06]  /*121d0*/  HMMA.16816.F32.BF16 R92, R88, R82, R92 ;  /* 0x00000052585c723c */ /* 0x000fec000004185c */
[----:B---3--:R-:W-:Y:S06]  /*121e0*/  HMMA.16816.F32.BF16 R60, R48, R100, R60 ;  /* 0x00000064303c723c */ /* 0x008fec000004183c */
[C---:B-1----:R-:W-:Y:S07]  /*121f0*/  HMMA.16816.F32.BF16 R104, R12.reuse, R28, R104 ;  /* 0x0000001c0c68723c */ /* 0x042fee0000041868 */
[----:B------:R-:W-:Y:S01]  /*12200*/  SHF.R.S32.HI R29, RZ, 0x1f, R56 ;  /* 0x0000001fff1d7819 */ /* 0x000fe20000011438 */
[----:B------:R-:W-:Y:S03]  /*12210*/  HMMA.16816.F32.BF16 R40, R12, R36, R40 ;  /* 0x000000240c28723c */ /* 0x000fe60000041828 */
[----:B------:R-:W-:-:S03]  /*12220*/  LEA.HI R29, R29, R56, RZ, 0x5 ;  /* 0x000000381d1d7211 */ /* 0x000fc600078f28ff */
[----:B------:R-:W-:Y:S01]  /*12230*/  HMMA.16816.F32.BF16 R76, R12, R38, R76 ;  /* 0x000000260c4c723c */ /* 0x000fe2000004184c */
[----:B------:R-:W1:Y:S01]  /*12240*/  LDSM.16.M88.4 R36, [R196+0xb000] ;  /* 0x00b00000c424783b */ /* 0x000e620000000200 */
[----:B------:R-:W-:-:S04]  /*12250*/  LOP3.LUT R29, R29, 0xffffffe0, RZ, 0xc0, !PT ;  /* 0xffffffe01d1d7812 */ /* 0x000fc800078ec0ff */
[----:B------:R-:W-:Y:S01]  /*12260*/  HMMA.16816.F32.BF16 R64, R48, R98, R64 ;  /* 0x000000623040723c */ /* 0x000fe20000041840 */
[----:B------:R-:W-:-:S05]  /*12270*/  IMAD.IADD R0, R56, 0x1, -R29 ;  /* 0x0000000138007824 */ /* 0x000fca00078e0a1d */
[----:B------:R-:W-:Y:S06]  /*12280*/  HMMA.16816.F32.BF16 R92, R48, R102, R92 ;  /* 0x00000066305c723c */ /* 0x000fec000004185c */
[----:B--2---:R-:W-:Y:S07]  /*12290*/  HMMA.16816.F32.BF16 R60, R12, R16, R60 ;  /* 0x000000100c3c723c */ /* 0x004fee000004183c */
[----:B------:R-:W-:Y:S01]  /*122a0*/  SHF.R.S32.HI R17, RZ, 0x1f, R0 ;  /* 0x0000001fff117819 */ /* 0x000fe20000011400 */
[----:B------:R-:W-:-:S03]  /*122b0*/  FMUL.FTZ R16, R35, R3 ;  /* 0x0000000323107220 */ /* 0x000fc60000410000 */
[----:B------:R-:W-:-:S04]  /*122c0*/  LEA.HI R35, R17, R0, RZ, 0x2 ;  /* 0x0000000011237211 */ /* 0x000fc800078f10ff */
[----:B------:R-:W-:Y:S01]  /*122d0*/  SHF.R.S32.HI R35, RZ, 0x2, R35 ;  /* 0x00000002ff237819 */ /* 0x000fe20000011423 */
[-C--:B------:R-:W-:Y:S01]  /*122e0*/  FMUL.FTZ R24, R24, R3.reuse ;  /* 0x0000000318187220 */ /* 0x080fe20000410000 */
[-C--:B------:R-:W-:Y:S01]  /*122f0*/  FMUL.FTZ R25, R25, R3.reuse ;  /* 0x0000000319197220 */ /* 0x080fe20000410000 */
[-C--:B------:R-:W-:Y:S01]  /*12300*/  FMUL.FTZ R26, R26, R3.reuse ;  /* 0x000000031a1a7220 */ /* 0x080fe20000410000 */
[C---:B------:R-:W-:Y:S01]  /*12310*/  HMMA.16816.F32.BF16 R64, R12.reuse, R30, R64 ;  /* 0x0000001e0c40723c */ /* 0x040fe20000041840 */
[----:B------:R-:W-:Y:S01]  /*12320*/  IMAD R224, R68, 0x10, R35 ;  /* 0x0000001044e07824 */ /* 0x000fe200078e0223 */
[----:B------:R-:W-:Y:S01]  /*12330*/  MUFU.TANH R48, R24 ;  /* 0x0000001800307308 */ /* 0x000fe20000002400 */
[----:B------:R-:W-:Y:S01]  /*12340*/  FMUL.FTZ R51, R27, R3 ;  /* 0x000000031b337220 */ /* 0x000fe20000410000 */
[----:B------:R-:W-:Y:S02]  /*12350*/  IADD3 R225, -R22, R69, -R216 ;  /* 0x0000004516e17210 */ /* 0x000fe40007ffe9d8 */
[----:B------:R-:W-:Y:S01]  /*12360*/  HMMA.16816.F32.BF16 R92, R12, R18, R92 ;  /* 0x000000120c5c723c */ /* 0x000fe2000004185c */
[----:B------:R-:W-:Y:S01]  /*12370*/  IMAD.IADD R224, R71, 0x1, R224 ;  /* 0x0000000147e07824 */ /* 0x000fe200078e02e0 */
[----:B------:R-:W-:Y:S01]  /*12380*/  LOP3.LUT R133, R133, 0x6, RZ, 0xc0, !PT ;  /* 0x0000000685857812 */ /* 0x000fe200078ec0ff */
[----:B------:R-:W-:Y:S01]  /*12390*/  LDSM.16.M88.4 R28, [R192+0x5000] ;  /* 0x00500000c01c783b */ /* 0x000fe20000000200 */
[----:B------:R-:W-:Y:S03]  /*123a0*/  MUFU.TANH R49, R25 ;  /* 0x0000001900317308 */ /* 0x000fe60000002400 */
[----:B------:R-:W-:-:S05]  /*123b0*/  IADD3 R12, R69, 0x1, -R216 ;  /* 0x00000001450c7810 */ /* 0x000fca0007ffe8d8 */
[----:B------:R2:W-:Y:S01]  /*123c0*/  MUFU.TANH R50, R26 ;  /* 0x0000001a00327308 */ /* 0x0005e20000002400 */
[----:B------:R-:W-:Y:S02]  /*123d0*/  IMAD.IADD R23, R23, 0x1, R12 ;  /* 0x0000000117177824 */ /* 0x000fe400078e020c */
[----:B------:R-:W-:Y:S01]  /*123e0*/  VIADD R12, R224, 0x8 ;  /* 0x00000008e00c7836 */ /* 0x000fe20000000000 */
[----:B-1----:R-:W-:Y:S04]  /*123f0*/  HMMA.16816.F32.BF16 R104, R8, R36, R104 ;  /* 0x000000240868723c */ /* 0x002fe80000041868 */
[----:B------:R-:W-:Y:S01]  /*12400*/  VIADDMNMX R223, R225, R12, RZ, !PT ;  /* 0x0000000ce1df7246 */ /* 0x000fe200078001ff */
[----:B--2---:R-:W1:Y:S01]  /*12410*/  LDSM.16.M88.4 R24, [R196+0xb800] ;  /* 0x00b80000c418783b */ /* 0x004e620000000200 */
[----:B------:R-:W-:Y:S01]  /*12420*/  IADD3 R12, R23, 0x8, R224 ;  /* 0x00000008170c7810 */ /* 0x000fe20007ffe0e0 */
[----:B------:R-:W-:Y:S01]  /*12430*/  IMAD.IADD R36, R2, 0x1, R133 ;  /* 0x0000000102247824 */ /* 0x000fe200078e0285 */
[----:B------:R-:W-:-:S02]  /*12440*/  VIADDMNMX R225, R225, R224, RZ, !PT ;  /* 0x000000e0e1e17246 */ /* 0x000fc400078001ff */
[----:B------:R-:W-:Y:S01]  /*12450*/  VIMNMX R219, R12, R69, PT ;  /* 0x000000450cdb7248 */ /* 0x000fe20003fe0100 */
[C---:B------:R-:W-:Y:S02]  /*12460*/  VIADD R12, R36.reuse, 0x1 ;  /* 0x00000001240c7836 */ /* 0x040fe40000000000 */
[----:B------:R-:W-:Y:S01]  /*12470*/  VIADD R14, R36, 0x8 ;  /* 0x00000008240e7836 */ /* 0x000fe20000000000 */
[C---:B------:R-:W-:Y:S01]  /*12480*/  HMMA.16816.F32.BF16 R40, R8.reuse, R72, R40 ;  /* 0x000000480828723c */ /* 0x040fe20000041828 */
[----:B------:R-:W-:Y:S02]  /*12490*/  VIADDMNMX R224, R23, R224, R69, PT ;  /* 0x000000e017e07246 */ /* 0x000fe40003800145 */
[C---:B------:R-:W-:Y:S02]  /*124a0*/  ISETP.GE.AND P4, PT, R12.reuse, R225, PT ;  /* 0x000000e10c00720c */ /* 0x040fe40003f86270 */
[----:B------:R-:W-:Y:S01]  /*124b0*/  ISETP.GE.AND P1, PT, R12, R223, PT ;  /* 0x000000df0c00720c */ /* 0x000fe20003f26270 */
[----:B------:R-:W-:Y:S01]  /*124c0*/  HMMA.16816.F32.BF16 R76, R8, R74, R76 ;  /* 0x0000004a084c723c */ /* 0x000fe2000004184c */
[----:B------:R-:W-:-:S02]  /*124d0*/  ISETP.GE.AND P0, PT, R14, R225, PT ;  /* 0x000000e10e00720c */ /* 0x000fc40003f06270 */
[----:B------:R-:W-:Y:S02]  /*124e0*/  ISETP.GE.AND P6, PT, R14, R223, PT ;  /* 0x000000df0e00720c */ /* 0x000fe40003fc6270 */
[CC--:B------:R-:W-:Y:S02]  /*124f0*/  ISETP.GE.OR P4, PT, R12.reuse, R224.reuse, !P4 ;  /* 0x000000e00c00720c */ /* 0x0c0fe40006786670 */
[-C--:B------:R-:W-:Y:S02]  /*12500*/  ISETP.GE.OR P1, PT, R12, R219.reuse, !P1 ;  /* 0x000000db0c00720c */ /* 0x080fe40004f26670 */
[C---:B------:R-:W-:Y:S02]  /*12510*/  ISETP.GE.OR P0, PT, R14.reuse, R224, !P0 ;  /* 0x000000e00e00720c */ /* 0x040fe40004706670 */
[----:B------:R-:W-:Y:S02]  /*12520*/  ISETP.GE.OR P6, PT, R14, R219, !P6 ;  /* 0x000000db0e00720c */ /* 0x000fe400077c6670 */
[----:B------:R-:W2:Y:S01]  /*12530*/  LDSM.16.M88.4 R12, [R192+0x5800] ;  /* 0x00580000c00c783b */ /* 0x000ea20000000200 */
[C---:B------:R-:W-:Y:S06]  /*12540*/  HMMA.16816.F32.BF16 R64, R8.reuse, R38, R64 ;  /* 0x000000260840723c */ /* 0x040fec0000041840 */
[----:B-1----:R-:W-:Y:S01]  /*12550*/  HMMA.16816.F32.BF16 R60, R8, R24, R60 ;  /* 0x00000018083c723c */ /* 0x002fe2000004183c */
[-C--:B------:R-:W-:Y:S01]  /*12560*/  FMUL.FTZ R32, R32, R3.reuse ;  /* 0x0000000320207220 */ /* 0x080fe20000410000 */
[-C--:B------:R-:W-:Y:S01]  /*12570*/  FMUL.FTZ R33, R33, R3.reuse ;  /* 0x0000000321217220 */ /* 0x080fe20000410000 */
[----:B------:R-:W-:-:S03]  /*12580*/  FMUL.FTZ R34, R34, R3 ;  /* 0x0000000322227220 */ /* 0x000fc60000410000 */
[C---:B------:R-:W-:Y:S06]  /*12590*/  HMMA.16816.F32.BF16 R104, R4.reuse, R28, R104 ;  /* 0x0000001c0468723c */ /* 0x040fec0000041868 */
[C---:B------:R-:W-:Y:S06]  /*125a0*/  HMMA.16816.F32.BF16 R40, R4.reuse, R44, R40 ;  /* 0x0000002c0428723c */ /* 0x040fec0000041828 */
[----:B------:R-:W-:Y:S01]  /*125b0*/  HMMA.16816.F32.BF16 R76, R4, R46, R76 ;  /* 0x0000002e044c723c */ /* 0x000fe2000004184c */
[----:B------:R-:W1:Y:S05]  /*125c0*/  MUFU.TANH R51, R51 ;  /* 0x0000003300337308 */ /* 0x000e6a0000002400 */
[----:B------:R-:W-:Y:S01]  /*125d0*/  HMMA.16816.F32.BF16 R92, R8, R26, R92 ;  /* 0x0000001a085c723c */ /* 0x000fe2000004185c */
[----:B------:R-:W-:-:S02]  /*125e0*/  ISETP.GE.AND P5, PT, R36, R225, PT ;  /* 0x000000e12400720c */ /* 0x000fc40003fa6270 */
[----:B------:R-:W-:Y:S01]  /*125f0*/  MUFU.TANH R16, R16 ;  /* 0x0000001000107308 */ /* 0x000fe20000002400 */
[C---:B------:R-:W-:Y:S01]  /*12600*/  ISETP.GE.AND P2, PT, R36.reuse, R223, PT ;  /* 0x000000df2400720c */ /* 0x040fe20003f46270 */
[----:B------:R-:W-:Y:S01]  /*12610*/  VIADD R22, R36, 0x10 ;  /* 0x0000001024167836 */ /* 0x000fe20000000000 */
[----:B--2---:R-:W-:Y:S01]  /*12620*/  HMMA.16816.F32.BF16 R60, R4, R12, R60 ;  /* 0x0000000c043c723c */ /* 0x004fe2000004183c */
[----:B------:R-:W-:-:S04]  /*12630*/  DEPBAR.LE SB0, 0x0 ;  /* 0x000080000000791a */ /* 0x000fc80000000000 */
[----:B------:R-:W2:Y:S01]  /*12640*/  MUFU.TANH R32, R32 ;  /* 0x0000002000207308 */ /* 0x000ea20000002400 */
[----:B------:R-:W-:Y:S01]  /*12650*/  FMUL.FTZ R18, R42, R3 ;  /* 0x000000032a127220 */ /* 0x000fe20000410000 */
[----:B------:R-:W-:-:S06]  /*12660*/  VIADD R24, R36, 0x9 ;  /* 0x0000000924187836 */ /* 0x000fcc0000000000 */
[----:B------:R-:W-:Y:S01]  /*12670*/  MUFU.TANH R33, R33 ;  /* 0x0000002100217308 */ /* 0x000fe20000002400 */
[-C--:B------:R-:W-:Y:S01]  /*12680*/  FMUL.FTZ R25, R76, R3.reuse ;  /* 0x000000034c197220 */ /* 0x080fe20000410000 */
[----:B------:R-:W-:-:S06]  /*12690*/  FMUL.FTZ R41, R41, R3 ;  /* 0x0000000329297220 */ /* 0x000fcc0000410000 */
[----:B------:R-:W3:Y:S01]  /*126a0*/  MUFU.TANH R34, R34 ;  /* 0x0000002200227308 */ /* 0x000ee20000002400 */
[----:B------:R-:W-:Y:S01]  /*126b0*/  FMUL.FTZ R40, R40, R3 ;  /* 0x0000000328287220 */ /* 0x000fe20000410000 */
[----:B------:R-:W-:Y:S01]  /*126c0*/  HMMA.16816.F32.BF16 R64, R4, R30, R64 ;  /* 0x0000001e0440723c */ /* 0x000fe20000041840 */
[----:B------:R-:W-:Y:S01]  /*126d0*/  ISETP.GE.AND P3, PT, R24, R225, PT ;  /* 0x000000e11800720c */ /* 0x000fe20003f66270 */
[-C--:B------:R-:W-:Y:S01]  /*126e0*/  FMUL.FTZ R19, R43, R3.reuse ;  /* 0x000000032b137220 */ /* 0x080fe20000410000 */
[-C--:B------:R-:W-:Y:S01]  /*126f0*/  FMUL.FTZ R23, R77, R3.reuse ;  /* 0x000000034d177220 */ /* 0x080fe20000410000 */
[C---:B------:R-:W-:Y:S02]  /*12700*/  VIADD R8, R36.reuse, 0x11 ;  /* 0x0000001124087836 */ /* 0x040fe40000000000 */
[----:B------:R-:W-:Y:S01]  /*12710*/  MUFU.TANH R35, R41 ;  /* 0x0000002900237308 */ /* 0x000fe20000002400 */
[-C--:B------:R-:W-:Y:S01]  /*12720*/  ISETP.GE.OR P5, PT, R36, R224.reuse, !P5 ;  /* 0x000000e02400720c */ /* 0x080fe20006fa6670 */
[----:B------:R-:W-:Y:S01]  /*12730*/  FMUL.FTZ R78, R78, R3 ;  /* 0x000000034e4e7220 */ /* 0x000fe20000410000 */
[----:B------:R-:W-:Y:S01]  /*12740*/  ISETP.GE.OR P3, PT, R24, R224, !P3 ;  /* 0x000000e01800720c */ /* 0x000fe20005f66670 */
[----:B------:R-:W-:-:S04]  /*12750*/  VIADD R10, R36, 0x18 ;  /* 0x00000018240a7836 */ /* 0x000fc80000000000 */
[----:B------:R-:W4:Y:S01]  /*12760*/  MUFU.TANH R18, R18 ;  /* 0x0000001200127308 */ /* 0x000f220000002400 */
[----:B------:R-:W-:Y:S01]  /*12770*/  ISETP.GE.OR P2, PT, R36, R219, !P2 ;  /* 0x000000db2400720c */ /* 0x000fe20005746670 */
[----:B------:R-:W-:Y:S01]  /*12780*/  FMUL.FTZ R107, R107, R3 ;  /* 0x000000036b6b7220 */ /* 0x000fe20000410000 */
[----:B-1----:R-:W-:-:S05]  /*12790*/  FSEL R30, R51, -INF , !P1 ;  /* 0xff800000331e7808 */ /* 0x002fca0004800000 */
[----:B------:R-:W1:Y:S01]  /*127a0*/  MUFU.TANH R17, R40 ;  /* 0x0000002800117308 */ /* 0x000e620000002400 */
[----:B--2---:R-:W-:Y:S01]  /*127b0*/  FSEL R38, R32, -INF , !P0 ;  /* 0xff80000020267808 */ /* 0x004fe20004000000 */
[----:B------:R-:W-:Y:S01]  /*127c0*/  HMMA.16816.F32.BF16 R92, R4, R14, R92 ;  /* 0x0000000e045c723c */ /* 0x000fe2000004185c */
[----:B------:R-:W-:-:S05]  /*127d0*/  FSEL R48, R48, -INF , !P5 ;  /* 0xff80000030307808 */ /* 0x000fca0006800000 */
[----:B------:R-:W2:Y:S01]  /*127e0*/  MUFU.TANH R25, R25 ;  /* 0x0000001900197308 */ /* 0x000ea20000002400 */
[C---:B------:R-:W-:Y:S02]  /*127f0*/  ISETP.GE.AND P1, PT, R8.reuse, R225, PT ;  /* 0x000000e10800720c */ /* 0x040fe40003f26270 */
[-C--:B------:R-:W-:Y:S02]  /*12800*/  ISETP.GE.AND P0, PT, R8, R223.reuse, PT ;  /* 0x000000df0800720c */ /* 0x080fe40003f06270 */
[----:B------:R-:W-:Y:S02]  /*12810*/  ISETP.GE.AND P5, PT, R24, R223, PT ;  /* 0x000000df1800720c */ /* 0x000fe40003fa6270 */
[----:B---3--:R-:W-:Y:S01]  /*12820*/  FSEL R34, R34, -INF , !P6 ;  /* 0xff80000022227808 */ /* 0x008fe20007000000 */
[----:B------:R-:W3:Y:S01]  /*12830*/  MUFU.TANH R19, R19 ;  /* 0x0000001300137308 */ /* 0x000ee20000002400 */
[----:B------:R-:W-:Y:S02]  /*12840*/  FSEL R32, R33, -INF , !P3 ;  /* 0xff80000021207808 */ /* 0x000fe40005800000 */
[----:B------:R-:W-:-:S02]  /*12850*/  FSEL R28, R49, -INF , !P4 ;  /* 0xff800000311c7808 */ /* 0x000fc40006000000 */
[C---:B------:R-:W-:Y:S02]  /*12860*/  ISETP.GE.AND P6, PT, R10.reuse, R225, PT ;  /* 0x000000e10a00720c */ /* 0x040fe40003fc6270 */
[-C--:B------:R-:W-:Y:S01]  /*12870*/  ISETP.GE.AND P3, PT, R10, R223.reuse, PT ;  /* 0x000000df0a00720c */ /* 0x080fe20003f66270 */
[----:B------:R-:W-:Y:S01]  /*12880*/  MUFU.TANH R23, R23 ;  /* 0x0000001700177308 */ /* 0x000fe20000002400 */
[----:B------:R-:W-:Y:S02]  /*12890*/  FSEL R50, R50, -INF , !P2 ;  /* 0xff80000032327808 */ /* 0x000fe40005000000 */
[C---:B------:R-:W-:Y:S01]  /*128a0*/  ISETP.GE.AND P4, PT, R22.reuse, R223, PT ;  /* 0x000000df1600720c */ /* 0x040fe20003f86270 */
[----:B------:R-:W-:Y:S01]  /*128b0*/  FMUL.FTZ R29, R79, R3 ;  /* 0x000000034f1d7220 */ /* 0x000fe20000410000 */
[----:B------:R-:W-:-:S03]  /*128c0*/  ISETP.GE.AND P2, PT, R22, R225, PT ;  /* 0x000000e11600720c */ /* 0x000fc60003f46270 */
[----:B------:R-:W5:Y:S01]  /*128d0*/  MUFU.TANH R31, R78 ;  /* 0x0000004e001f7308 */ /* 0x000f620000002400 */
[CC--:B------:R-:W-:Y:S01]  /*128e0*/  ISETP.GE.OR P1, PT, R8.reuse, R224.reuse, !P1 ;  /* 0x000000e00800720c */ /* 0x0c0fe20004f26670 */
[----:B------:R-:W-:Y:S01]  /*128f0*/  FMUL.FTZ R105, R105, R3 ;  /* 0x0000000369697220 */ /* 0x000fe20000410000 */
[----:B------:R-:W-:Y:S01]  /*12900*/  ISETP.GE.OR P0, PT, R8, R219, !P0 ;  /* 0x000000db0800720c */ /* 0x000fe20004706670 */
[----:B------:R-:W-:Y:S01]  /*12910*/  FMUL.FTZ R106, R106, R3 ;  /* 0x000000036a6a7220 */ /* 0x000fe20000410000 */
[----:B------:R-:W-:Y:S01]  /*12920*/  ISETP.GE.OR P5, PT, R24, R219, !P5 ;  /* 0x000000db1800720c */ /* 0x000fe20006fa6670 */
[----:B------:R-:W-:Y:S02]  /*12930*/  VIADD R8, R36, 0x19 ;  /* 0x0000001924087836 */ /* 0x000fe40000000000 */
[----:B------:R-:W5:Y:S01]  /*12940*/  MUFU.TANH R228, R107 ;  /* 0x0000006b00e47308 */ /* 0x000f620000002400 */
[-C--:B------:R-:W-:Y:S01]  /*12950*/  ISETP.GE.OR P6, PT, R10, R224.reuse, !P6 ;  /* 0x000000e00a00720c */ /* 0x080fe200077c6670 */
[----:B------:R-:W-:Y:S01]  /*12960*/  FMUL.FTZ R104, R104, R3 ;  /* 0x0000000368687220 */ /* 0x000fe20000410000 */
[-C--:B------:R-:W-:Y:S01]  /*12970*/  ISETP.GE.OR P3, PT, R10, R219.reuse, !P3 ;  /* 0x000000db0a00720c */ /* 0x080fe20005f66670 */
[----:B------:R-:W-:Y:S01]  /*12980*/  VIADD R10, R36, 0x20 ;  /* 0x00000020240a7836 */ /* 0x000fe20000000000 */
[----:B------:R-:W-:Y:S01]  /*12990*/  ISETP.GE.OR P4, PT, R22, R219, !P4 ;  /* 0x000000db1600720c */ /* 0x000fe20006786670 */
[----:B------:R-:W-:Y:S01]  /*129a0*/  VIADD R42, R36, 0x21 ;  /* 0x00000021242a7836 */ /* 0x000fe20000000000 */
[----:B------:R-:W-:Y:S01]  /*129b0*/  ISETP.GE.OR P2, PT, R22, R224, !P2 ;  /* 0x000000e01600720c */ /* 0x000fe20005746670 */
[----:B------:R-:W-:Y:S01]  /*129c0*/  MUFU.TANH R232, R105 ;  /* 0x0000006900e87308 */ /* 0x000fe20000002400 */
[----:B------:R-:W-:Y:S01]  /*129d0*/  FSEL R26, R16, -INF , !P5 ;  /* 0xff800000101a7808 */ /* 0x000fe20006800000 */
[----:B------:R-:W-:Y:S01]  /*129e0*/  FMUL.FTZ R61, R61, R3 ;  /* 0x000000033d3d7220 */ /* 0x000fe20000410000 */
[----:B------:R-:W-:-:S02]  /*129f0*/  ISETP.GE.AND P5, PT, R8, R225, PT ;  /* 0x000000e10800720c */ /* 0x000fc40003fa6270 */
[----:B----4-:R-:W-:-:S03]  /*12a00*/  FSEL R12, R18, -INF , !P4 ;  /* 0xff800000120c7808 */ /* 0x010fc60006000000 */
[----:B------:R-:W4:Y:S01]  /*12a10*/  MUFU.TANH R166, R106 ;  /* 0x0000006a00a67308 */ /* 0x000f220000002400 */
[----:B------:R-:W-:Y:S02]  /*12a20*/  FSEL R22, R35, -INF , !P1 ;  /* 0xff80000023167808 */ /* 0x000fe40004800000 */
[----:B-1----:R-:W-:Y:S02]  /*12a30*/  FSEL R24, R17, -INF , !P2 ;  /* 0xff80000011187808 */ /* 0x002fe40005000000 */
[C---:B------:R-:W-:Y:S02]  /*12a40*/  ISETP.GE.AND P4, PT, R10.reuse, R225, PT ;  /* 0x000000e10a00720c */ /* 0x040fe40003f86270 */
[-C--:B------:R-:W-:Y:S01]  /*12a50*/  ISETP.GE.AND P1, PT, R10, R223.reuse, PT ;  /* 0x000000df0a00720c */ /* 0x080fe20003f26270 */
[----:B------:R-:W1:Y:S01]  /*12a60*/  MUFU.TANH R29, R29 ;  /* 0x0000001d001d7308 */ /* 0x000e620000002400 */
[----:B--2---:R-:W-:Y:S01]  /*12a70*/  FSEL R18, R25, -INF , !P6 ;  /* 0xff80000019127808 */ /* 0x004fe20007000000 */
[----:B------:R-:W-:Y:S01]  /*12a80*/  VIADD R40, R36, 0x28 ;  /* 0x0000002824287836 */ /* 0x000fe20000000000 */
[----:B------:R-:W-:-:S02]  /*12a90*/  ISETP.GE.AND P2, PT, R8, R223, PT ;  /* 0x000000df0800720c */ /* 0x000fc40003f46270 */
[----:B------:R-:W-:-:S03]  /*12aa0*/  ISETP.GE.AND P6, PT, R42, R223, PT ;  /* 0x000000df2a00720c */ /* 0x000fc60003fc6270 */
[----:B------:R-:W2:Y:S01]  /*12ab0*/  MUFU.TANH R160, R104 ;  /* 0x0000006800a07308 */ /* 0x000ea20000002400 */
[-C--:B------:R-:W-:Y:S01]  /*12ac0*/  ISETP.GE.OR P5, PT, R8, R224.reuse, !P5 ;  /* 0x000000e00800720c */ /* 0x080fe20006fa6670 */
[-C--:B------:R-:W-:Y:S01]  /*12ad0*/  FMUL.FTZ R64, R64, R3.reuse ;  /* 0x0000000340407220 */ /* 0x080fe20000410000 */
[-C--:B------:R-:W-:Y:S01]  /*12ae0*/  FMUL.FTZ R65, R65, R3.reuse ;  /* 0x0000000341417220 */ /* 0x080fe20000410000 */
[----:B------:R-:W-:Y:S01]  /*12af0*/  ISETP.GE.OR P4, PT, R10, R224, !P4 ;  /* 0x000000e00a00720c */ /* 0x000fe20006786670 */
[----:B------:R-:W-:-:S03]  /*12b00*/  FMUL.FTZ R66, R66, R3 ;  /* 0x0000000342427220 */ /* 0x000fc60000410000 */
[----:B------:R-:W2:Y:S01]  /*12b10*/  MUFU.TANH R180, R61 ;  /* 0x0000003d00b47308 */ /* 0x000ea20000002400 */
[----:B------:R-:W-:Y:S01]  /*12b20*/  ISETP.GE.OR P1, PT, R10, R219, !P1 ;  /* 0x000000db0a00720c */ /* 0x000fe20004f26670 */
[-C--:B------:R-:W-:Y:S01]  /*12b30*/  FMUL.FTZ R67, R67, R3.reuse ;  /* 0x0000000343437220 */ /* 0x080fe20000410000 */
[----:B------:R-:W-:Y:S01]  /*12b40*/  FMUL.FTZ R60, R60, R3 ;  /* 0x000000033c3c7220 */ /* 0x000fe20000410000 */
[-C--:B------:R-:W-:Y:S01]  /*12b50*/  ISETP.GE.OR P2, PT, R8, R219.reuse, !P2 ;  /* 0x000000db0800720c */ /* 0x080fe20005746670 */
[----:B------:R-:W-:Y:S01]  /*12b60*/  VIADD R14, R36, 0x31 ;  /* 0x00000031240e7836 */ /* 0x000fe20000000000 */
[----:B---3--:R-:W-:Y:S02]  /*12b70*/  FSEL R10, R19, -INF , !P0 ;  /* 0xff800000130a7808 */ /* 0x008fe40004000000 */
[C---:B------:R-:W-:Y:S02]  /*12b80*/  ISETP.GE.OR P6, PT, R42.reuse, R219, !P6 ;  /* 0x000000db2a00720c */ /* 0x040fe400077c6670 */
[----:B------:R-:W-:-:S02]  /*12b90*/  ISETP.GE.AND P0, PT, R42, R225, PT ;  /* 0x000000e12a00720c */ /* 0x000fc40003f06270 */
[----:B-----5:R-:W-:Y:S02]  /*12ba0*/  FSEL R8, R31, -INF , !P3 ;  /* 0xff8000001f087808 */ /* 0x020fe40005800000 */
[----:B------:R-:W-:Y:S01]  /*12bb0*/  FSEL R16, R23, -INF , !P5 ;  /* 0xff80000017107808 */ /* 0x000fe20006800000 */
[----:B------:R-:W3:Y:S01]  /*12bc0*/  MUFU.TANH R162, R64 ;  /* 0x0000004000a27308 */ /* 0x000ee20000002400 */
[----:B------:R-:W-:Y:S01]  /*12bd0*/  ISETP.GE.AND P3, PT, R40, R225, PT ;  /* 0x000000e12800720c */ /* 0x000fe20003f66270 */
[----:B------:R-:W-:Y:S01]  /*12be0*/  FMUL.FTZ R62, R62, R3 ;  /* 0x000000033e3e7220 */ /* 0x000fe20000410000 */
[----:B------:R-:W-:Y:S01]  /*12bf0*/  ISETP.GE.AND P5, PT, R40, R223, PT ;  /* 0x000000df2800720c */ /* 0x000fe20003fa6270 */
[----:B------:R-:W-:Y:S01]  /*12c00*/  VIADD R6, R36, 0x30 ;  /* 0x0000003024067836 */ /* 0x000fe20000000000 */
[----:B------:R-:W-:-:S03]  /*12c10*/  FSEL R228, R228, -INF , !P6 ;  /* 0xff800000e4e47808 */ /* 0x000fc60007000000 */
[----:B------:R-:W-:Y:S01]  /*12c20*/  MUFU.TANH R230, R65 ;  /* 0x0000004100e67308 */ /* 0x000fe20000002400 */
[-C--:B------:R-:W-:Y:S02]  /*12c30*/  ISETP.GE.OR P0, PT, R42, R224.reuse, !P0 ;  /* 0x000000e02a00720c */ /* 0x080fe40004706670 */
[----:B------:R-:W-:Y:S02]  /*12c40*/  ISETP.GE.AND P6, PT, R14, R225, PT ;  /* 0x000000e10e00720c */ /* 0x000fe40003fc6270 */
[----:B------:R-:W-:-:S03]  /*12c50*/  ISETP.GE.OR P3, PT, R40, R224, !P3 ;  /* 0x000000e02800720c */ /* 0x000fc60005f66670 */
[----:B------:R-:W5:Y:S01]  /*12c60*/  MUFU.TANH R226, R66 ;  /* 0x0000004200e27308 */ /* 0x000f620000002400 */
[----:B------:R-:W-:Y:S01]  /*12c70*/  ISETP.GE.OR P5, PT, R40, R219, !P5 ;  /* 0x000000db2800720c */ /* 0x000fe20006fa6670 */
[----:B------:R-:W-:Y:S02]  /*12c80*/  VIADD R40, R36, 0x29 ;  /* 0x0000002924287836 */ /* 0x000fe40000000000 */
[----:B------:R-:W-:-:S04]  /*12c90*/  FMUL.FTZ R63, R63, R3 ;  /* 0x000000033f3f7220 */ /* 0x000fc80000410000 */
[----:B------:R-:W5:Y:S01]  /*12ca0*/  MUFU.TANH R174, R67 ;  /* 0x0000004300ae7308 */ /* 0x000f620000002400 */
[-C--:B------:R-:W-:Y:S01]  /*12cb0*/  FMUL.FTZ R92, R92, R3.reuse ;  /* 0x000000035c5c7220 */ /* 0x080fe20000410000 */
[-C--:B------:R-:W-:Y:S01]  /*12cc0*/  FMUL.FTZ R93, R93, R3.reuse ;  /* 0x000000035d5d7220 */ /* 0x080fe20000410000 */
[----:B------:R-:W-:-:S05]  /*12cd0*/  FMUL.FTZ R94, R94, R3 ;  /* 0x000000035e5e7220 */ /* 0x000fca0000410000 */
[----:B------:R-:W5:Y:S01]  /*12ce0*/  MUFU.TANH R182, R60 ;  /* 0x0000003c00b67308 */ /* 0x000f620000002400 */
[----:B------:R-:W-:Y:S01]  /*12cf0*/  FMUL.FTZ R95, R95, R3 ;  /* 0x000000035f5f7220 */ /* 0x000fe20000410000 */
[----:B----4-:R-:W-:Y:S02]  /*12d00*/  FSEL R166, R166, -INF , !P1 ;  /* 0xff800000a6a67808 */ /* 0x010fe40004800000 */
[----:B------:R-:W-:Y:S02]  /*12d10*/  FSEL R232, R232, -INF , !P0 ;  /* 0xff800000e8e87808 */ /* 0x000fe40004000000 */
[----:B------:R-:W-:Y:S02]  /*12d20*/  ISETP.GE.OR P6, PT, R14, R224, !P6 ;  /* 0x000000e00e00720c */ /* 0x000fe400077c6670 */
[----:B------:R-:W4:Y:S01]  /*12d30*/  MUFU.TANH R176, R62 ;  /* 0x0000003e00b07308 */ /* 0x000f220000002400 */
[C---:B------:R-:W-:Y:S02]  /*12d40*/  ISETP.GE.AND P1, PT, R6.reuse, R225, PT ;  /* 0x000000e10600720c */ /* 0x040fe40003f26270 */
[----:B------:R-:W-:-:S02]  /*12d50*/  ISETP.GE.AND P0, PT, R6, R223, PT ;  /* 0x000000df0600720c */ /* 0x000fc40003f06270 */
[----:B-1----:R-:W-:Y:S02]  /*12d60*/  FSEL R4, R29, -INF , !P2 ;  /* 0xff8000001d047808 */ /* 0x002fe40005000000 */
[----:B--2---:R-:W-:Y:S01]  /*12d70*/  FSEL R160, R160, -INF , !P4 ;  /* 0xff800000a0a07808 */ /* 0x004fe20006000000 */
[----:B------:R-:W1:Y:S01]  /*12d80*/  MUFU.TANH R172, R63 ;  /* 0x0000003f00ac7308 */ /* 0x000e620000002400 */
[C---:B------:R-:W-:Y:S02]  /*12d90*/  ISETP.GE.AND P2, PT, R40.reuse, R225, PT ;  /* 0x000000e12800720c */ /* 0x040fe40003f46270 */
[----:B------:R-:W-:Y:S02]  /*12da0*/  ISETP.GE.AND P4, PT, R40, R223, PT ;  /* 0x000000df2800720c */ /* 0x000fe40003f86270 */
[----:B------:R-:W-:-:S03]  /*12db0*/  FSEL R180, R180, -INF , !P6 ;  /* 0xff800000b4b47808 */ /* 0x000fc60007000000 */
[----:B------:R-:W2:Y:S01]  /*12dc0*/  MUFU.TANH R178, R92 ;  /* 0x0000005c00b27308 */ /* 0x000ea20000002400 */
[C---:B------:R-:W-:Y:S02]  /*12dd0*/  ISETP.GE.OR P1, PT, R6.reuse, R224, !P1 ;  /* 0x000000e00600720c */ /* 0x040fe40004f26670 */
[----:B------:R-:W-:Y:S01]  /*12de0*/  ISETP.GE.OR P0, PT, R6, R219, !P0 ;  /* 0x000000db0600720c */ /* 0x000fe20004706670 */
[----:B------:R-:W-:Y:S01]  /*12df0*/  VIADD R6, R36, 0x38 ;  /* 0x0000003824067836 */ /* 0x000fe20000000000 */
[----:B------:R-:W-:-:S03]  /*12e00*/  ISETP.GT.AND P6, PT, R222, R207, PT ;  /* 0x000000cfde00720c */ /* 0x000fc60003fc4270 */
[----:B------:R-:W-:Y:S01]  /*12e10*/  MUFU.TANH R173, R93 ;  /* 0x0000005d00ad7308 */ /* 0x000fe20000002400 */
[----:B------:R-:W-:Y:S01]  /*12e20*/  ISETP.GE.OR P2, PT, R40, R224, !P2 ;  /* 0x000000e02800720c */ /* 0x000fe20005746670 */
[----:B------:R-:W-:Y:S01]  /*12e30*/  VIADD R36, R36, 0x39 ;  /* 0x0000003924247836 */ /* 0x000fe20000000000 */
[----:B------:R-:W-:-:S05]  /*12e40*/  ISETP.GE.OR P4, PT, R40, R219, !P4 ;  /* 0x000000db2800720c */ /* 0x000fca0006786670 */
[----:B------:R-:W2:Y:S08]  /*12e50*/  MUFU.TANH R170, R94 ;  /* 0x0000005e00aa7308 */ /* 0x000eb00000002400 */
[----:B------:R-:W2:Y:S01]  /*12e60*/  MUFU.TANH R164, R95 ;  /* 0x0000005f00a47308 */ /* 0x000ea20000002400 */
[----:B---3--:R-:W-:Y:S02]  /*12e70*/  FSEL R162, R162, -INF , !P3 ;  /* 0xff800000a2a27808 */ /* 0x008fe40005800000 */
[----:B-----5:R-:W-:-:S02]  /*12e80*/  FSEL R226, R226, -INF , !P5 ;  /* 0xff800000e2e27808 */ /* 0x020fc40006800000 */
[----:B------:R-:W-:Y:S02]  /*12e90*/  FSEL R230, R230, -INF , !P2 ;  /* 0xff800000e6e67808 */ /* 0x000fe40005000000 */
[----:B------:R-:W-:Y:S02]  /*12ea0*/  FSEL R174, R174, -INF , !P4 ;  /* 0xff800000aeae7808 */ /* 0x000fe40006000000 */
[----:B------:R-:W-:Y:S02]  /*12eb0*/  FSEL R182, R182, -INF , !P1 ;  /* 0xff800000b6b67808 */ /* 0x000fe40004800000 */
[----:B------:R-:W-:Y:S02]  /*12ec0*/  ISETP.GE.AND P3, PT, R14, R223, PT ;  /* 0x000000df0e00720c */ /* 0x000fe40003f66270 */
[C---:B------:R-:W-:Y:S02]  /*12ed0*/  ISETP.GE.AND P5, PT, R6.reuse, R225, PT ;  /* 0x000000e10600720c */ /* 0x040fe40003fa6270 */
[----:B------:R-:W-:-:S02]  /*12ee0*/  ISETP.GE.AND P2, PT, R6, R223, PT ;  /* 0x000000df0600720c */ /* 0x000fc40003f46270 */
[C---:B------:R-:W-:Y:S02]  /*12ef0*/  ISETP.GE.AND P4, PT, R36.reuse, R225, PT ;  /* 0x000000e12400720c */ /* 0x040fe40003f86270 */
[----:B------:R-:W-:Y:S02]  /*12f00*/  ISETP.GE.AND P1, PT, R36, R223, PT ;  /* 0x000000df2400720c */ /* 0x000fe40003f26270 */
[----:B----4-:R-:W-:Y:S01]  /*12f10*/  FSEL R176, R176, -INF , !P0 ;  /* 0xff800000b0b07808 */ /* 0x010fe20004000000 */
[----:B------:R-:W-:Y:S01]  /*12f20*/  BSSY B1, `(.L_x_6142) ;  /* 0x0000077000017945 */ /* 0x000fe20003800000 */
[-C--:B------:R-:W-:Y:S02]  /*12f30*/  ISETP.GE.OR P3, PT, R14, R219.reuse, !P3 ;  /* 0x000000db0e00720c */ /* 0x080fe40005f66670 */
[C---:B------:R-:W-:Y:S02]  /*12f40*/  ISETP.GE.OR P5, PT, R6.reuse, R224, !P5 ;  /* 0x000000e00600720c */ /* 0x040fe40006fa6670 */
[----:B------:R-:W-:-:S02]  /*12f50*/  ISETP.GE.OR P2, PT, R6, R219, !P2 ;  /* 0x000000db0600720c */ /* 0x000fc40005746670 */
[----:B------:R-:W-:Y:S02]  /*12f60*/  ISETP.NE.U32.AND P0, PT, R220, RZ, PT ;  /* 0x000000ffdc00720c */ /* 0x000fe40003f05070 */
[C---:B------:R-:W-:Y:S02]  /*12f70*/  ISETP.GE.OR P4, PT, R36.reuse, R224, !P4 ;  /* 0x000000e02400720c */ /* 0x040fe40006786670 */
[----:B------:R-:W-:Y:S01]  /*12f80*/  ISETP.GE.OR P1, PT, R36, R219, !P1 ;  /* 0x000000db2400720c */ /* 0x000fe20004f26670 */
[C---:B------:R-:W-:Y:S01]  /*12f90*/  VIADD R195, R199.reuse, 0x800 ;  /* 0x00000800c7c37836 */ /* 0x040fe20000000000 */
[----:B------:R-:W-:Y:S01]  /*12fa0*/  LOP3.LUT R0, R52, R53, RZ, 0xfc, !PT ;  /* 0x0000003534007212 */ /* 0x000fe200078efcff */
[----:B------:R-:W-:Y:S01]  /*12fb0*/  VIADD R194, R199, 0x1000 ;  /* 0x00001000c7c27836 */ /* 0x000fe20000000000 */
[----:B------:R-:W-:Y:S01]  /*12fc0*/  ISETP.NE.AND.EX P0, PT, R221, RZ, PT, P0 ;  /* 0x000000ffdd00720c */ /* 0x000fe20003f05300 */
[C---:B------:R-:W-:Y:S01]  /*12fd0*/  VIADD R193, R199.reuse, 0x1800 ;  /* 0x00001800c7c17836 */ /* 0x040fe20000000000 */
[----:B-1----:R-:W-:Y:S01]  /*12fe0*/  FSEL R172, R172, -INF , !P3 ;  /* 0xff800000acac7808 */ /* 0x002fe20005800000 */
[C---:B------:R-:W-:Y:S01]  /*12ff0*/  VIADD R191, R199.reuse, 0x2000 ;  /* 0x00002000c7bf7836 */ /* 0x040fe20000000000 */
[----:B--2---:R-:W-:Y:S01]  /*13000*/  FSEL R178, R178, -INF , !P5 ;  /* 0xff800000b2b27808 */ /* 0x004fe20006800000 */
[C---:B------:R-:W-:Y:S01]  /*13010*/  VIADD R190, R199.reuse, 0x2800 ;  /* 0x00002800c7be7836 */ /* 0x040fe20000000000 */
[----:B------:R-:W-:Y:S01]  /*13020*/  FSEL R170, R170, -INF , !P2 ;  /* 0xff800000aaaa7808 */ /* 0x000fe20005000000 */
[----:B------:R-:W-:Y:S01]  /*13030*/  VIADD R189, R199, 0x3000 ;  /* 0x00003000c7bd7836 */ /* 0x000fe20000000000 */
[----:B------:R-:W-:Y:S01]  /*13040*/  FSEL R173, R173, -INF , !P4 ;  /* 0xff800000adad7808 */ /* 0x000fe20006000000 */
[C---:B------:R-:W-:Y:S01]  /*13050*/  VIADD R188, R199.reuse, 0x3800 ;  /* 0x00003800c7bc7836 */ /* 0x040fe20000000000 */
[----:B------:R-:W-:Y:S01]  /*13060*/  FSEL R164, R164, -INF , !P1 ;  /* 0xff800000a4a47808 */ /* 0x000fe20004800000 */
[----:B------:R-:W-:-:S02]  /*13070*/  VIADD R187, R199, 0x4000 ;  /* 0x00004000c7bb7836 */ /* 0x000fc40000000000 */
[C---:B------:R-:W-:Y:S02]  /*13080*/  VIADD R186, R199.reuse, 0x4800 ;  /* 0x00004800c7ba7836 */ /* 0x040fe40000000000 */
[C---:B------:R-:W-:Y:S02]  /*13090*/  VIADD R185, R199.reuse, 0x5000 ;  /* 0x00005000c7b97836 */ /* 0x040fe40000000000 */
[----:B------:R-:W-:Y:S01]  /*130a0*/  VIADD R184, R199, 0x5800 ;  /* 0x00005800c7b87836 */ /* 0x000fe20000000000 */
[----:B------:R-:W-:Y:S06]  /*130b0*/  BAR.SYNC.DEFER_BLOCKING 0x0 ;  /* 0x0000000000007b1d */ /* 0x000fec0000010000 */
[----:B------:R-:W-:Y:S05]  /*130c0*/  @!P6 BRA `(.L_x_6143) ;  /* 0x000000040070e947 */ /* 0x000fea0003800000 */
        /* <DEDUP_REMOVED lines=11> */
[----:B------:R-:W-:Y:S02]  /*13180*/  LOP3.LUT R11, R11, R14, RZ, 0x3c, !PT ;  /* 0x0000000e0b0b7212 */ /* 0x000fe400078e3cff */
[----:B------:R-:W-:Y:S01]  /*13190*/  ISETP.GE.AND P3, PT, R2, RZ, PT ;  /* 0x000000ff0200720c */ /* 0x000fe20003f66270 */
        /* <DEDUP_REMOVED lines=49> */
.L_x_6145:
[----:B------:R-:W2:Y:S02]  /*134b0*/  LD.E R5, desc[UR6][R20.64+0x38] ;  /* 0x0000380614057980 */ /* 0x000ea4000c101900 */
[----:B--2---:R-:W-:-:S04]  /*134c0*/  LEA R5, -R5, RZ, 0x6 ;  /* 0x000000ff05057211 */ /* 0x004fc800078e31ff */
[----:B------:R-:W-:Y:S02]  /*134d0*/  SHF.R.S32.HI R6, RZ, 0x1f, R5 ;  /* 0x0000001fff067819 */ /* 0x000fe40000011405 */
.L_x_6146:
[----:B------:R-:W-:Y:S05]  /*134e0*/  BSYNC B0 ;  /* 0x0000000000007941 */ /* 0x000fea0003800000 */
.L_x_6144:
        /* <DEDUP_REMOVED lines=26> */
.L_x_6143:
[----:B------:R-:W-:Y:S05]  /*13690*/  BSYNC B1 ;  /* 0x0000000000017941 */ /* 0x000fea0003800000 */
.L_x_6142:
        /* <DEDUP_REMOVED lines=73> */
[-C--:B------:R-:W-:Y:S01]  /*13b30*/  FFMA.FTZ R139, R8, R168.reuse, -R167 ;  /* 0x000000a8088b7223 */ /* 0x080fe200000108a7 */
[----:B------:R-:W1:Y:S01]  /*13b40*/  LDSM.16.MT88.4 R12, [R205+0xc800] ;  /* 0x00c80000cd0c783b */ /* 0x000e620000004200 */
[-CC-:B------:R-:W-:Y:S01]  /*13b50*/  FFMA.FTZ R150, R22, R168.reuse, -R175.reuse ;  /* 0x000000a816967223 */ /* 0x180fe200000108af */
[-CC-:B------:R-:W-:Y:S01]  /*13b60*/  FFMA.FTZ R149, R18, R168.reuse, -R175.reuse ;  /* 0x000000a812957223 */ /* 0x180fe200000108af */
[-C--:B------:R-:W-:Y:S01]  /*13b70*/  FFMA.FTZ R0, R16, R168.reuse, -R175 ;  /* 0x000000a810007223 */ /* 0x080fe200000108af */
        /* <DEDUP_REMOVED lines=304> */
.L_x_6149:
[----:B-1----:R-:W-:Y:S02]  /*14e80*/  R2UR UR4, R228 ;  /* 0x00000000e40472ca */ /* 0x002fe400000e0000 */
[----:B------:R-:W-:-:S13]  /*14e90*/  R2UR UR5, R229 ;  /* 0x00000000e50572ca */ /* 0x000fda00000e0000 */
[----:B--2---:R-:W2:Y:S02]  /*14ea0*/  LD.E R2, desc[UR4][R226.64+0x40] ;  /* 0x00004004e2027980 */ /* 0x004ea4000c101900 */
[----:B--2---:R-:W-:-:S05]  /*14eb0*/  IMAD.U32 R2, R2, -0x40, RZ ;  /* 0xffffffc002027824 */ /* 0x004fca00078e00ff */
[----:B------:R-:W-:Y:S02]  /*14ec0*/  SHF.R.S32.HI R0, RZ, 0x1f, R2 ;  /* 0x0000001fff007819 */ /* 0x000fe40000011402 */
.L_x_6150:
[----:B------:R-:W-:Y:S05]  /*14ed0*/  BSYNC B0 ;  /* 0x0000000000007941 */ /* 0x000fea0003800000 */
.L_x_6148:
[----:B------:R-:W-:Y:S01]  /*14ee0*/  LEA R210, P1, R2, R210, 0x1 ;  /* 0x000000d202d27211 */ /* 0x000fe200078208ff */
[----:B------:R-:W-:Y:S01]  /*14ef0*/  IMAD.SHL.U32 R5, R136, 0x20, RZ ;  /* 0x0000002088057824 */ /* 0x000fe200078e00ff */
[----:B------:R-:W-:Y:S02]  /*14f00*/  R2UR UR10, R228 ;  /* 0x00000000e40a72ca */ /* 0x000fe400000e0000 */
        /* <DEDUP_REMOVED lines=34> */
[----:B------:R-:W-:-:S02]  /*15130*/  IMAD.X R25, R0, 0x1, R13, P1 ;  /* 0x0000000100197824 */ /* 0x000fc400008e060d */
[----:B------:R-:W-:Y:S04]  /*15140*/  LDGSTS.E.BYPASS.LTC128B.128 [R217+0xf000], desc[UR14][R12.64+0x80] ;  /* 0x0f0000800cd97fae */ /* 0x000fe8000b901d4e */
[----:B------:R1:W-:Y:S04]  /*15150*/  LDGSTS.E.BYPASS.LTC128B.128 [R217+0x11000], desc[UR12][R12.64+0x100] ;  /* 0x110001000cd97fae */ /* 0x0003e8000b901d4c */
[----:B------:R-:W-:Y:S04]  /*15160*/  LDGSTS.E.BYPASS.LTC128B.128 [R217+0xd800], desc[UR10][R24.64] ;  /* 0x0d80000018d97fae */ /* 0x000fe8000b901d4a */
[----:B------:R-:W-:Y:S04]  /*15170*/  LDGSTS.E.BYPASS.LTC128B.128 [R217+0xf800], desc[UR8][R24.64+0x80] ;  /* 0x0f80008018d97fae */ /* 0x000fe8000b901d48 */
[----:B------:R2:W-:Y:S04]  /*15180*/  LDGSTS.E.BYPASS.LTC128B.128 [R217+0x11800], desc[UR4][R24.64+0x100] ;  /* 0x1180010018d97fae */ /* 0x0005e8000b901d44 */
[----:B------:R-:W-:Y:S04]  /*15190*/  LDSM.16.M88.4 R176, [R202] ;  /* 0x00000000cab0783b */ /* 0x000fe80000000200 */
[----:B------:R-:W3:Y:S04]  /*151a0*/  LDSM.16.M88.4 R4, [R201+0x6000] ;  /* 0x00600000c904783b */ /* 0x000ee80000000200 */
[----:B------:R-:W-:Y:S04]  /*151b0*/  LDSM.16.M88.4 R20, [R200] ;  /* 0x00000000c814783b */ /* 0x000fe80000000200 */
[----:B------:R-:W-:Y:S04]  /*151c0*/  LDSM.16.M88.4 R16, [R199] ;  /* 0x00000000c710783b */ /* 0x000fe80000000200 */
[----:B------:R-:W4:Y:S01]  /*151d0*/  LD.E R0, desc[UR4][R226.64+0x18c] ;  /* 0x00018c04e2007980 */ /* 0x000f22000c101900 */
[----:B------:R-:W-:Y:S03]  /*151e0*/  BSSY B1, `(.L_x_6151) ;  /* 0x00001c7000017945 */ /* 0x000fe60003800000 */
[----:B------:R-:W5:Y:S04]  /*151f0*/  LDSM.16.M88.4 R28, [R201+0x6800] ;  /* 0x00680000c91c783b */ /* 0x000f680000000200 */
[----:B-1----:R-:W-:Y:S04]  /*15200*/  LDSM.16.M88.4 R12, [R198] ;  /* 0x00000000c60c783b */ /* 0x002fe80000000200 */
[----:B--2---:R-:W-:Y:S04]  /*15210*/  LDSM.16.M88.4 R24, [R196+0x6000] ;  /* 0x00600000c418783b */ /* 0x004fe80000000200 */
[----:B------:R-:W1:Y:S04]  /*15220*/  LDSM.16.M88.4 R144, [R195] ;  /* 0x00000000c390783b */ /* 0x000e680000000200 */
[----:B------:R-:W-:Y:S04]  /*15230*/  LDSM.16.M88.4 R168, [R197] ;  /* 0x00000000c5a8783b */ /* 0x000fe80000000200 */
[----:B------:R-:W-:Y:S01]  /*15240*/  LDSM.16.M88.4 R140, [R192] ;  /* 0x00000000c08c783b */ /* 0x000fe20000000200 */
[C---:B---3--:R-:W-:Y:S03]  /*15250*/  HMMA.16816.F32.BF16 R8, R176.reuse, R4, RZ ;  /* 0x00000004b008723c */ /* 0x048fe600000418ff */
[----:B------:R-:W2:Y:S04]  /*15260*/  LDSM.16.M88.4 R156, [R201+0x7000] ;  /* 0x00700000c99c783b */ /* 0x000ea80000000200 */
[----:B------:R-:W-:Y:S01]  /*15270*/  LDSM.16.M88.4 R152, [R196+0x6800] ;  /* 0x00680000c498783b */ /* 0x000fe20000000200 */
[C---:B------:R-:W-:Y:S03]  /*15280*/  HMMA.16816.F32.BF16 R4, R176.reuse, R6, RZ ;  /* 0x00000006b004723c */ /* 0x040fe600000418ff */
[----:B------:R-:W-:Y:S04]  /*15290*/  LDSM.16.M88.4 R148, [R202+0x2000] ;  /* 0x00200000ca94783b */ /* 0x000fe80000000200 */
[----:B------:R-:W-:Y:S01]  /*152a0*/  LDSM.16.M88.4 R240, [R194] ;  /* 0x00000000c2f0783b */ /* 0x000fe20000000200 */
[C---:B-----5:R-:W-:Y:S03]  /*152b0*/  HMMA.16816.F32.BF16 R32, R176.reuse, R28, RZ ;  /* 0x0000001cb020723c */ /* 0x060fe600000418ff */
[----:B------:R-:W-:Y:S04]  /*152c0*/  LDSM.16.M88.4 R236, [R193] ;  /* 0x00000000c1ec783b */ /* 0x000fe80000000200 */
[----:B------:R-:W-:Y:S01]  /*152d0*/  LDSM.16.M88.4 R172, [R196+0x7000] ;  /* 0x00700000c4ac783b */ /* 0x000fe20000000200 */
[----:B------:R-:W-:Y:S03]  /*152e0*/  HMMA.16816.F32.BF16 R28, R176, R30, RZ ;  /* 0x0000001eb01c723c */ /* 0x000fe600000418ff */
[----:B------:R-:W-:Y:S03]  /*152f0*/  LDSM.16.M88.4 R164, [R196+0x7800] ;  /* 0x00780000c4a4783b */ /* 0x000fe60000000200 */
[C---:B------:R-:W-:Y:S01]  /*15300*/  HMMA.16816.F32.BF16 R8, R20.reuse, R16, R8 ;  /* 0x000000101408723c */ /* 0x040fe20000041808 */
[----:B------:R-:W0:Y:S05]  /*15310*/  LDGDEPBAR ;  /* 0x00000000000079af */ /* 0x000e2a0000000000 */
[C---:B------:R-:W-:Y:S01]  /*15320*/  HMMA.16816.F32.BF16 R4, R20.reuse, R18, R4 ;  /* 0x000000121404723c */ /* 0x040fe20000041804 */
[----:B------:R-:W3:Y:S05]  /*15330*/  LDSM.16.M88.4 R16, [R201+0x7800] ;  /* 0x00780000c910783b */ /* 0x000eea0000000200 */
[C---:B-1----:R-:W-:Y:S06]  /*15340*/  HMMA.16816.F32.BF16 R32, R20.reuse, R144, R32 ;  /* 0x000000901420723c */ /* 0x042fec0000041820 */
[----:B------:R-:W-:Y:S01]  /*15350*/  HMMA.16816.F32.BF16 R28, R20, R146, R28 ;  /* 0x00000092141c723c */ /* 0x000fe2000004181c */
[----:B------:R-:W-:Y:S05]  /*15360*/  LDSM.16.M88.4 R144, [R192+0x800] ;  /* 0x00080000c090783b */ /* 0x000fea0000000200 */
[C---:B------:R-:W-:Y:S06]  /*15370*/  HMMA.16816.F32.BF16 R8, R12.reuse, R24, R8 ;  /* 0x000000180c08723c */ /* 0x040fec0000041808 */
[----:B------:R-:W-:Y:S01]  /*15380*/  HMMA.16816.F32.BF16 R4, R12, R26, R4 ;  /* 0x0000001a0c04723c */ /* 0x000fe20000041804 */
[----:B------:R-:W1:Y:S05]  /*15390*/  LDSM.16.M88.4 R24, [R201+0x8000] ;  /* 0x00800000c918783b */ /* 0x000e6a0000000200 */
[C---:B--2---:R-:W-:Y:S06]  /*153a0*/  HMMA.16816.F32.BF16 R160, R176.reuse, R156, RZ ;  /* 0x0000009cb0a0723c */ /* 0x044fec00000418ff */
[----:B------:R-:W-:Y:S06]  /*153b0*/  HMMA.16816.F32.BF16 R156, R176, R158, RZ ;  /* 0x0000009eb09c723c */ /* 0x000fec00000418ff */
[C---:B------:R-:W-:Y:S06]  /*153c0*/  HMMA.16816.F32.BF16 R8, R168.reuse, R140, R8 ;  /* 0x0000008ca808723c */ /* 0x040fec0000041808 */
[----:B------:R-:W-:Y:S01]  /*153d0*/  HMMA.16816.F32.BF16 R4, R168, R142, R4 ;  /* 0x0000008ea804723c */ /* 0x000fe20000041804 */
[----:B------:R-:W-:Y:S05]  /*153e0*/  LDSM.16.M88.4 R140, [R191] ;  /* 0x00000000bf8c783b */ /* 0x000fea0000000200 */
[C---:B---3--:R-:W-:Y:S06]  /*153f0*/  HMMA.16816.F32.BF16 R180, R176.reuse, R16, RZ ;  /* 0x00000010b0b4723c */ /* 0x048fec00000418ff */
[----:B------:R-:W-:Y:S01]  /*15400*/  HMMA.16816.F32.BF16 R176, R176, R18, RZ ;  /* 0x00000012b0b0723c */ /* 0x000fe200000418ff */
[----:B------:R-:W2:Y:S05]  /*15410*/  LDSM.16.M88.4 R16, [R200+0x2000] ;  /* 0x00200000c810783b */ /* 0x000eaa0000000200 */
[C---:B------:R-:W-:Y:S06]  /*15420*/  HMMA.16816.F32.BF16 R32, R12.reuse, R152, R32 ;  /* 0x000000980c20723c */ /* 0x040fec0000041820 */
[----:B------:R-:W-:Y:S01]  /*15430*/  HMMA.16816.F32.BF16 R28, R12, R154, R28 ;  /* 0x0000009a0c1c723c */ /* 0x000fe2000004181c */
[----:B------:R-:W-:Y:S05]  /*15440*/  LDSM.16.M88.4 R152, [R192+0x1000] ;  /* 0x00100000c098783b */ /* 0x000fea0000000200 */
[C---:B-1----:R-:W-:Y:S06]  /*15450*/  HMMA.16816.F32.BF16 R8, R148.reuse, R24, R8 ;  /* 0x000000189408723c */ /* 0x042fec0000041808 */
[----:B------:R-:W-:Y:S01]  /*15460*/  HMMA.16816.F32.BF16 R4, R148, R26, R4 ;  /* 0x0000001a9404723c */ /* 0x000fe20000041804 */
[----:B------:R-:W1:Y:S05]  /*15470*/  LDSM.16.M88.4 R24, [R201+0x8800] ;  /* 0x00880000c918783b */ /* 0x000e6a0000000200 */
[C---:B------:R-:W-:Y:S06]  /*15480*/  HMMA.16816.F32.BF16 R160, R20.reuse, R240, R160 ;  /* 0x000000f014a0723c */ /* 0x040fec00000418a0 */
[C---:B------:R-:W-:Y:S01]  /*15490*/  HMMA.16816.F32.BF16 R156, R20.reuse, R242, R156 ;  /* 0x000000f2149c723c */ /* 0x040fe2000004189c */
[----:B------:R-:W-:Y:S05]  /*154a0*/  LDSM.16.M88.4 R240, [R198+0x2000] ;  /* 0x00200000c6f0783b */ /* 0x000fea0000000200 */
[C---:B------:R-:W-:Y:S06]  /*154b0*/  HMMA.16816.F32.BF16 R180, R20.reuse, R236, R180 ;  /* 0x000000ec14b4723c */ /* 0x040fec00000418b4 */
[----:B------:R-:W-:Y:S01]  /*154c0*/  HMMA.16816.F32.BF16 R176, R20, R238, R176 ;  /* 0x000000ee14b0723c */ /* 0x000fe200000418b0 */
[----:B------:R-:W3:Y:S04]  /*154d0*/  LDSM.16.M88.4 R20, [R196+0x8000] ;  /* 0x00800000c414783b */ /* 0x000ee80000000200 */
[----:B------:R-:W-:Y:S01]  /*154e0*/  LDSM.16.M88.4 R236, [R192+0x1800] ;  /* 0x00180000c0ec783b */ /* 0x000fe20000000200 */
[C---:B------:R-:W-:Y:S06]  /*154f0*/  HMMA.16816.F32.BF16 R32, R168.reuse, R144, R32 ;  /* 0x00000090a820723c */ /* 0x040fec0000041820 */
[----:B------:R-:W-:Y:S01]  /*15500*/  HMMA.16816.F32.BF16 R28, R168, R146, R28 ;  /* 0x00000092a81c723c */ /* 0x000fe2000004181c */
[----:B------:R-:W-:Y:S05]  /*15510*/  LDSM.16.M88.4 R144, [R201+0x9000] ;  /* 0x00900000c990783b */ /* 0x000fea0000000200 */
[C---:B--2---:R-:W-:Y:S06]  /*15520*/  HMMA.16816.F32.BF16 R8, R16.reuse, R140, R8 ;  /* 0x0000008c1008723c */ /* 0x044fec0000041808 */
[----:B------:R-:W-:Y:S01]  /*15530*/  HMMA.16816.F32.BF16 R4, R16, R142, R4 ;  /* 0x0000008e1004723c */ /* 0x000fe20000041804 */
[----:B------:R-:W2:Y:S05]  /*15540*/  LDSM.16.M88.4 R140, [R190] ;  /* 0x00000000be8c783b */ /* 0x000eaa0000000200 */
[C---:B------:R-:W-:Y:S06]  /*15550*/  HMMA.16816.F32.BF16 R160, R12.reuse, R172, R160 ;  /* 0x000000ac0ca0723c */ /* 0x040fec00000418a0 */
[C---:B------:R-:W-:Y:S01]  /*15560*/  HMMA.16816.F32.BF16 R156, R12.reuse, R174, R156 ;  /* 0x000000ae0c9c723c */ /* 0x040fe2000004189c */
[----:B------:R-:W-:Y:S05]  /*15570*/  LDSM.16.M88.4 R172, [R197+0x2000] ;  /* 0x00200000c5ac783b */ /* 0x000fea0000000200 */
[C---:B------:R-:W-:Y:S06]  /*15580*/  HMMA.16816.F32.BF16 R180, R12.reuse, R164, R180 ;  /* 0x000000a40cb4723c */ /* 0x040fec00000418b4 */
[----:B------:R-:W-:Y:S01]  /*15590*/  HMMA.16816.F32.BF16 R176, R12, R166, R176 ;  /* 0x000000a60cb0723c */ /* 0x000fe200000418b0 */
[----:B------:R-:W5:Y:S04]  /*155a0*/  LDSM.16.M88.4 R12, [R192+0x2000] ;  /* 0x00200000c00c783b */ /* 0x000f680000000200 */
[----:B------:R-:W-:Y:S01]  /*155b0*/  LDSM.16.M88.4 R164, [R201+0x9800] ;  /* 0x00980000c9a4783b */ /* 0x000fe20000000200 */
[C---:B-1----:R-:W-:Y:S06]  /*155c0*/  HMMA.16816.F32.BF16 R32, R148.reuse, R24, R32 ;  /* 0x000000189420723c */ /* 0x042fec0000041820 */
[----:B------:R-:W-:Y:S01]  /*155d0*/  HMMA.16816.F32.BF16 R28, R148, R26, R28 ;  /* 0x0000001a941c723c */ /* 0x000fe2000004181c */
[----:B------:R-:W1:Y:S05]  /*155e0*/  LDSM.16.M88.4 R24, [R196+0x8800] ;  /* 0x00880000c418783b */ /* 0x000e6a0000000200 */
[C---:B---3--:R-:W-:Y:S06]  /*155f0*/  HMMA.16816.F32.BF16 R8, R240.reuse, R20, R8 ;  /* 0x00000014f008723c */ /* 0x048fec0000041808 */
[----:B------:R-:W-:Y:S01]  /*15600*/  HMMA.16816.F32.BF16 R4, R240, R22, R4 ;  /* 0x00000016f004723c */ /* 0x000fe20000041804 */
[----:B------:R-:W-:Y:S05]  /*15610*/  LDSM.16.M88.4 R20, [R201+0xa000] ;  /* 0x00a00000c914783b */ /* 0x000fea0000000200 */
[C---:B------:R-:W-:Y:S06]  /*15620*/  HMMA.16816.F32.BF16 R160, R168.reuse, R152, R160 ;  /* 0x00000098a8a0723c */ /* 0x040fec00000418a0 */
[----:B------:R-:W-:Y:S01]  /*15630*/  HMMA.16816.F32.BF16 R156, R168, R154, R156 ;  /* 0x0000009aa89c723c */ /* 0x000fe2000004189c */
[----:B------:R-:W3:Y:S05]  /*15640*/  LDSM.16.M88.4 R152, [R202+0x4000] ;  /* 0x00400000ca98783b */ /* 0x000eea0000000200 */
[C---:B--2---:R-:W-:Y:S06]  /*15650*/  HMMA.16816.F32.BF16 R32, R16.reuse, R140, R32 ;  /* 0x0000008c1020723c */ /* 0x044fec0000041820 */
[----:B------:R-:W-:Y:S01]  /*15660*/  HMMA.16816.F32.BF16 R28, R16, R142, R28 ;  /* 0x0000008e101c723c */ /* 0x000fe2000004181c */
[----:B------:R-:W-:Y:S05]  /*15670*/  LDSM.16.M88.4 R140, [R188] ;  /* 0x00000000bc8c783b */ /* 0x000fea0000000200 */
[C---:B------:R-:W-:Y:S06]  /*15680*/  HMMA.16816.F32.BF16 R180, R168.reuse, R236, R180 ;  /* 0x000000eca8b4723c */ /* 0x040fec00000418b4 */
[----:B------:R-:W-:Y:S01]  /*15690*/  HMMA.16816.F32.BF16 R176, R168, R238, R176 ;  /* 0x000000eea8b0723c */ /* 0x000fe200000418b0 */
[----:B------:R-:W2:Y:S04]  /*156a0*/  LDSM.16.M88.4 R236, [R189] ;  /* 0x00000000bdec783b */ /* 0x000ea80000000200 */
[----:B------:R-:W-:Y:S01]  /*156b0*/  LDSM.16.M88.4 R168, [R187] ;  /* 0x00000000bba8783b */ /* 0x000fe20000000200 */
[C---:B-----5:R-:W-:Y:S06]  /*156c0*/  HMMA.16816.F32.BF16 R8, R172.reuse, R12, R8 ;  /* 0x0000000cac08723c */ /* 0x060fec0000041808 */
[----:B------:R-:W-:Y:S01]  /*156d0*/  HMMA.16816.F32.BF16 R4, R172, R14, R4 ;  /* 0x0000000eac04723c */ /* 0x000fe20000041804 */
[----:B------:R-:W5:Y:S05]  /*156e0*/  LDSM.16.M88.4 R12, [R192+0x2800] ;  /* 0x00280000c00c783b */ /* 0x000f6a0000000200 */
        /* <DEDUP_REMOVED lines=10> */
[C---:B---3--:R-:W-:Y:S06]  /*15790*/  HMMA.16816.F32.BF16 R8, R152.reuse, R20, R8 ;  /* 0x000000149808723c */ /* 0x048fec0000041808 */
[----:B------:R-:W-:Y:S01]  /*157a0*/  HMMA.16816.F32.BF16 R4, R152, R22, R4 ;  /* 0x000000169804723c */ /* 0x000fe20000041804 */
[----:B------:R-:W3:Y:S05]  /*157b0*/  LDSM.16.M88.4 R20, [R201+0xa800] ;  /* 0x00a80000c914783b */ /* 0x000eea0000000200 */
[----:B--2---:R-:W-:Y:S06]  /*157c0*/  HMMA.16816.F32.BF16 R160, R16, R236, R160 ;  /* 0x000000ec10a0723c */ /* 0x004fec00000418a0 */
[C---:B-----5:R-:W-:Y:S06]  /*157d0*/  HMMA.16816.F32.BF16 R32, R172.reuse, R12, R32 ;  /* 0x0000000cac20723c */ /* 0x060fec0000041820 */
[----:B------:R-:W-:Y:S01]  /*157e0*/  HMMA.16816.F32.BF16 R28, R172, R14, R28 ;  /* 0x0000000eac1c723c */ /* 0x000fe2000004181c */
[----:B------:R-:W-:Y:S05]  /*157f0*/  LDSM.16.M88.4 R12, [R192+0x4000] ;  /* 0x00400000c00c783b */ /* 0x000fea0000000200 */
[C---:B------:R-:W-:Y:S06]  /*15800*/  HMMA.16816.F32.BF16 R180, R16.reuse, R140, R180 ;  /* 0x0000008c10b4723c */ /* 0x040fec00000418b4 */
[----:B------:R-:W-:Y:S01]  /*15810*/  HMMA.16816.F32.BF16 R176, R16, R142, R176 ;  /* 0x0000008e10b0723c */ /* 0x000fe200000418b0 */
[----:B------:R-:W2:Y:S05]  /*15820*/  LDSM.16.M88.4 R140, [R186] ;  /* 0x00000000ba8c783b */ /* 0x000eaa0000000200 */
[C---:B----4-:R-:W-:Y:S06]  /*15830*/  HMMA.16816.F32.BF16 R8, R144.reuse, R168, R8 ;  /* 0x000000a89008723c */ /* 0x050fec0000041808 */
[----:B------:R-:W-:Y:S01]  /*15840*/  HMMA.16816.F32.BF16 R4, R144, R170, R4 ;  /* 0x000000aa9004723c */ /* 0x000fe20000041804 */
[----:B------:R-:W4:Y:S05]  /*15850*/  LDSM.16.M88.4 R168, [R192+0x3000] ;  /* 0x00300000c0a8783b */ /* 0x000f2a0000000200 */
[----:B------:R-:W-:Y:S01]  /*15860*/  HMMA.16816.F32.BF16 R156, R16, R238, R156 ;  /* 0x000000ee109c723c */ /* 0x000fe2000004189c */
[----:B------:R-:W5:Y:S04]  /*15870*/  LDSM.16.M88.4 R16, [R197+0x4000] ;  /* 0x00400000c510783b */ /* 0x000f680000000200 */
[----:B------:R-:W5:Y:S01]  /*15880*/  LDSM.16.M88.4 R236, [R196+0x9800] ;  /* 0x00980000c4ec783b */ /* 0x000f620000000200 */
[----:B-1----:R-:W-:Y:S06]  /*15890*/  HMMA.16816.F32.BF16 R160, R240, R164, R160 ;  /* 0x000000a4f0a0723c */ /* 0x002fec00000418a0 */
[C---:B---3--:R-:W-:Y:S06]  /*158a0*/  HMMA.16816.F32.BF16 R32, R152.reuse, R20, R32 ;  /* 0x000000149820723c */ /* 0x048fec0000041820 */
[----:B------:R-:W-:Y:S01]  /*158b0*/  HMMA.16816.F32.BF16 R28, R152, R22, R28 ;  /* 0x00000016981c723c */ /* 0x000fe2000004181c */
[----:B------:R-:W-:Y:S05]  /*158c0*/  LDSM.16.M88.4 R20, [R196+0xa800] ;  /* 0x00a80000c414783b */ /* 0x000fea0000000200 */
[C---:B------:R-:W-:Y:S06]  /*158d0*/  HMMA.16816.F32.BF16 R8, R24.reuse, R148, R8 ;  /* 0x000000941808723c */ /* 0x040fec0000041808 */
[----:B------:R-:W-:Y:S01]  /*158e0*/  HMMA.16816.F32.BF16 R4, R24, R150, R4 ;  /* 0x000000961804723c */ /* 0x000fe20000041804 */
[----:B------:R-:W1:Y:S05]  /*158f0*/  LDSM.16.M88.4 R148, [R201+0xb000] ;  /* 0x00b00000c994783b */ /* 0x000e6a0000000200 */
[----:B--2---:R-:W-:Y:S06]  /*15900*/  HMMA.16816.F32.BF16 R32, R144, R140, R32 ;  /* 0x0000008c9020723c */ /* 0x004fec0000041820 */
[----:B----4-:R-:W-:Y:S06]  /*15910*/  HMMA.16816.F32.BF16 R160, R172, R168, R160 ;  /* 0x000000a8aca0723c */ /* 0x010fec00000418a0 */
[----:B------:R-:W-:Y:S01]  /*15920*/  HMMA.16816.F32.BF16 R156, R240, R166, R156 ;  /* 0x000000a6f09c723c */ /* 0x000fe2000004189c */
[----:B------:R-:W2:Y:S05]  /*15930*/  LDSM.16.M88.4 R164, [R192+0x3800] ;  /* 0x00380000c0a4783b */ /* 0x000eaa0000000200 */
[----:B------:R-:W-:Y:S01]  /*15940*/  HMMA.16816.F32.BF16 R140, R144, R142, R28 ;  /* 0x0000008e908c723c */ /* 0x000fe2000004181c */
[----:B------:R-:W-:Y:S05]  /*15950*/  LDSM.16.M88.4 R28, [R192+0x4800] ;  /* 0x00480000c01c783b */ /* 0x000fea0000000200 */
[C---:B-----5:R-:W-:Y:S06]  /*15960*/  HMMA.16816.F32.BF16 R8, R16.reuse, R12, R8 ;  /* 0x0000000c1008723c */ /* 0x060fec0000041808 */
[----:B------:R-:W-:Y:S01]  /*15970*/  HMMA.16816.F32.BF16 R4, R16, R14, R4 ;  /* 0x0000000e1004723c */ /* 0x000fe20000041804 */
[----:B------:R-:W3:Y:S05]  /*15980*/  LDSM.16.M88.4 R12, [R185] ;  /* 0x00000000b90c783b */ /* 0x000eea0000000200 */
[C---:B------:R-:W-:Y:S06]  /*15990*/  HMMA.16816.F32.BF16 R180, R240.reuse, R236, R180 ;  /* 0x000000ecf0b4723c */ /* 0x040fec00000418b4 */
[----:B------:R-:W-:Y:S06]  /*159a0*/  HMMA.16816.F32.BF16 R176, R240, R238, R176 ;  /* 0x000000eef0b0723c */ /* 0x000fec00000418b0 */
[----:B-1----:R-:W-:Y:S01]  /*159b0*/  HMMA.16816.F32.BF16 R160, R152, R148, R160 ;  /* 0x0000009498a0723c */ /* 0x002fe200000418a0 */
[-C--:B------:R-:W-:Y:S01]  /*159c0*/  FMUL.FTZ R9, R9, R0.reuse ;  /* 0x0000000009097220 */ /* 0x080fe20000410000 */
[----:B------:R-:W-:-:S03]  /*159d0*/  FMUL.FTZ R2, R8, R0 ;  /* 0x0000000008027220 */ /* 0x000fc60000410000 */
[----:B------:R1:W-:Y:S01]  /*159e0*/  MUFU.TANH R138, R9 ;  /* 0x00000009008a7308 */ /* 0x0003e20000002400 */
[C---:B------:R-:W-:Y:S01]  /*159f0*/  HMMA.16816.F32.BF16 R32, R24.reuse, R20, R32 ;  /* 0x000000141820723c */ /* 0x040fe20000041820 */
[-C--:B------:R-:W-:Y:S01]  /*15a00*/  FMUL.FTZ R149, R10, R0.reuse ;  /* 0x000000000a957220 */ /* 0x080fe20000410000 */
[-C--:B------:R-:W-:Y:S01]  /*15a10*/  FMUL.FTZ R4, R4, R0.reuse ;  /* 0x0000000004047220 */ /* 0x080fe20000410000 */
[-C--:B------:R-:W-:Y:S01]  /*15a20*/  FMUL.FTZ R5, R5, R0.reuse ;  /* 0x0000000005057220 */ /* 0x080fe20000410000 */
[-C--:B------:R-:W-:Y:S02]  /*15a30*/  FMUL.FTZ R6, R6, R0.reuse ;  /* 0x0000000006067220 */ /* 0x080fe40000410000 */
[----:B------:R-:W-:Y:S01]  /*15a40*/  HMMA.16816.F32.BF16 R140, R24, R22, R140 ;  /* 0x00000016188c723c */ /* 0x000fe2000004188c */
[----:B------:R-:W4:Y:S01]  /*15a50*/  LDSM.16.M88.4 R20, [R201+0xb800] ;  /* 0x00b80000c914783b */ /* 0x000f220000000200 */
[----:B------:R-:W-:Y:S04]  /*15a60*/  MUFU.TANH R139, R4 ;  /* 0x00000004008b7308 */ /* 0x000fe80000002400 */
[C---:B------:R-:W-:Y:S01]  /*15a70*/  HMMA.16816.F32.BF16 R156, R172.reuse, R170, R156 ;  /* 0x000000aaac9c723c */ /* 0x040fe2000004189c */
[----:B------:R-:W5:Y:S03]  /*15a80*/  LDSM.16.M88.4 R168, [R196+0xb000] ;  /* 0x00b00000c4a8783b */ /* 0x000f660000000200 */
[----:B------:R-:W-:Y:S02]  /*15a90*/  MUFU.TANH R148, R5 ;  /* 0x0000000500947308 */ /* 0x000fe40000002400 */
[C---:B--2---:R-:W-:Y:S06]  /*15aa0*/  HMMA.16816.F32.BF16 R180, R172.reuse, R164, R180 ;  /* 0x000000a4acb4723c */ /* 0x044fec00000418b4 */
[----:B------:R-:W-:Y:S01]  /*15ab0*/  HMMA.16816.F32.BF16 R176, R172, R166, R176 ;  /* 0x000000a6acb0723c */ /* 0x000fe200000418b0 */
[----:B------:R-:W2:Y:S05]  /*15ac0*/  MUFU.TANH R2, R2 ;  /* 0x0000000200027308 */ /* 0x000eaa0000002400 */
[----:B---3--:R-:W-:Y:S03]  /*15ad0*/  HMMA.16816.F32.BF16 R160, R144, R12, R160 ;  /* 0x0000000c90a0723c */ /* 0x008fe600000418a0 */
[----:B------:R3:W-:Y:S03]  /*15ae0*/  MUFU.TANH R13, R6 ;  /* 0x00000006000d7308 */ /* 0x0007e60000002400 */
[----:B------:R-:W-:Y:S01]  /*15af0*/  HMMA.16816.F32.BF16 R156, R152, R150, R156 ;  /* 0x00000096989c723c */ /* 0x000fe2000004189c */
[----:B------:R-:W-:-:S02]  /*15b00*/  FMUL.FTZ R12, R11, R0 ;  /* 0x000000000b0c7220 */ /* 0x000fc40000410000 */
[----:B-1----:R-:W1:Y:S02]  /*15b10*/  LDSM.16.M88.4 R8, [R184] ;  /* 0x00000000b808783b */ /* 0x002e640000000200 */
[----:B------:R-:W-:Y:S01]  /*15b20*/  MUFU.TANH R149, R149 ;  /* 0x0000009500957308 */ /* 0x000fe20000002400 */
[----:B------:R-:W-:Y:S06]  /*15b30*/  HMMA.16816.F32.BF16 R32, R16, R28, R32 ;  /* 0x0000001c1020723c */ /* 0x000fec0000041820 */
[C---:B----4-:R-:W-:Y:S01]  /*15b40*/  HMMA.16816.F32.BF16 R180, R152.reuse, R20, R180 ;  /* 0x0000001498b4723c */ /* 0x050fe200000418b4 */
[----:B------:R-:W4:Y:S05]  /*15b50*/  MUFU.TANH R12, R12 ;  /* 0x0000000c000c7308 */ /* 0x000f2a0000002400 */
[----:B------:R-:W-:Y:S06]  /*15b60*/  HMMA.16816.F32.BF16 R176, R152, R22, R176 ;  /* 0x0000001698b0723c */ /* 0x000fec00000418b0 */
[----:B------:R-:W-:Y:S01]  /*15b70*/  HMMA.16816.F32.BF16 R156, R144, R14, R156 ;  /* 0x0000000e909c723c */ /* 0x000fe2000004189c */
[----:B------:R-:W-:-:S05]  /*15b80*/  IMAD R22, R222, 0x40, R133 ;  /* 0x00000040de167824 */ /* 0x000fca00078e0285 */
[----:B------:R-:W-:Y:S01]  /*15b90*/  HMMA.16816.F32.BF16 R140, R16, R30, R140 ;  /* 0x0000001e108c723c */ /* 0x000fe2000004188c */
[-C--:B------:R-:W-:Y:S01]  /*15ba0*/  FMUL.FTZ R14, R7, R0.reuse ;  /* 0x00000000070e7220 */ /* 0x080fe20000410000 */
[----:B------:R-:W4:Y:S01]  /*15bb0*/  LDSM.16.M88.4 R28, [R192+0x5000] ;  /* 0x00500000c01c783b */ /* 0x000f220000000200 */
[----:B------:R-:W-:Y:S01]  /*15bc0*/  ISETP.GE.AND P5, PT, R22, R225, PT ;  /* 0x000000e11600720c */ /* 0x000fe20003fa6270 */
[-C--:B------:R-:W-:Y:S01]  /*15bd0*/  FMUL.FTZ R32, R32, R0.reuse ;  /* 0x0000000020207220 */ /* 0x080fe20000410000 */
[----:B------:R-:W-:Y:S01]  /*15be0*/  FMUL.FTZ R15, R33, R0 ;  /* 0x00000000210f7220 */ /* 0x000fe20000410000 */
[----:B---3--:R-:W3:Y:S01]  /*15bf0*/  LDSM.16.M88.4 R4, [R196+0xb800] ;  /* 0x00b80000c404783b */ /* 0x008ee20000000200 */
[----:B-----5:R-:W-:Y:S01]  /*15c00*/  HMMA.16816.F32.BF16 R160, R24, R168, R160 ;  /* 0x000000a818a0723c */ /* 0x020fe200000418a0 */
[----:B------:R-:W-:Y:S01]  /*15c10*/  ISETP.GE.OR P5, PT, R22, R224, !P5 ;  /* 0x000000e01600720c */ /* 0x000fe20006fa6670 */
[----:B------:R-:W5:Y:S01]  /*15c20*/  MUFU.TANH R240, R32 ;  /* 0x0000002000f07308 */ /* 0x000f620000002400 */
[-C--:B------:R-:W-:Y:S01]  /*15c30*/  FMUL.FTZ R21, R34, R0.reuse ;  /* 0x0000000022157220 */ /* 0x080fe20000410000 */
[----:B------:R-:W-:Y:S01]  /*15c40*/  FMUL.FTZ R35, R35, R0 ;  /* 0x0000000023237220 */ /* 0x000fe20000410000 */
[----:B--2---:R-:W-:Y:S01]  /*15c50*/  FSEL R2, R2, -INF , !P5 ;  /* 0xff80000002027808 */ /* 0x004fe20006800000 */
[C---:B-1----:R-:W-:Y:S04]  /*15c60*/  HMMA.16816.F32.BF16 R180, R144.reuse, R8, R180 ;  /* 0x0000000890b4723c */ /* 0x042fe800000418b4 */
[----:B------:R-:W-:Y:S02]  /*15c70*/  MUFU.TANH R15, R15 ;  /* 0x0000000f000f7308 */ /* 0x000fe40000002400 */
[----:B------:R-:W-:Y:S01]  /*15c80*/  HMMA.16816.F32.BF16 R176, R144, R10, R176 ;  /* 0x0000000a90b0723c */ /* 0x000fe200000418b0 */
[----:B------:R-:W-:-:S04]  /*15c90*/  VIADD R8, R22, 0x1 ;  /* 0x0000000116087836 */ /* 0x000fc80000000000 */
[-C--:B------:R-:W-:Y:S01]  /*15ca0*/  FMUL.FTZ R238, R140, R0.reuse ;  /* 0x000000008cee7220 */ /* 0x080fe20000410000 */
[C---:B------:R-:W-:Y:S01]  /*15cb0*/  ISETP.GE.AND P6, PT, R8.reuse, R225, PT ;  /* 0x000000e10800720c */ /* 0x040fe20003fc6270 */
[----:B------:R-:W-:Y:S01]  /*15cc0*/  HMMA.16816.F32.BF16 R156, R24, R170, R156 ;  /* 0x000000aa189c723c */ /* 0x000fe2000004189c */
[C---:B------:R-:W-:Y:S01]  /*15cd0*/  ISETP.GE.AND P3, PT, R8.reuse, R223, PT ;  /* 0x000000df0800720c */ /* 0x040fe20003f66270 */
[----:B------:R-:W-:Y:S01]  /*15ce0*/  FMUL.FTZ R20, R141, R0 ;  /* 0x000000008d147220 */ /* 0x000fe20000410000 */
[C---:B------:R-:W-:Y:S01]  /*15cf0*/  ISETP.GE.OR P6, PT, R8.reuse, R224, !P6 ;  /* 0x000000e00800720c */ /* 0x040fe200077c6670 */
[----:B------:R-:W1:Y:S01]  /*15d00*/  MUFU.TANH R238, R238 ;  /* 0x000000ee00ee7308 */ /* 0x000e620000002400 */
[----:B------:R-:W-:Y:S01]  /*15d10*/  ISETP.GE.OR P3, PT, R8, R219, !P3 ;  /* 0x000000db0800720c */ /* 0x000fe20005f66670 */
[-C--:B------:R-:W-:Y:S01]  /*15d20*/  FMUL.FTZ R143, R143, R0.reuse ;  /* 0x000000008f8f7220 */ /* 0x080fe20000410000 */
[----:B------:R-:W2:Y:S01]  /*15d30*/  LDSM.16.M88.4 R8, [R192+0x5800] ;  /* 0x00580000c008783b */ /* 0x000ea20000000200 */
[----:B------:R-:W-:Y:S01]  /*15d40*/  FSEL R138, R138, -INF , !P6 ;  /* 0xff8000008a8a7808 */ /* 0x000fe20007000000 */
[----:B------:R-:W-:Y:S01]  /*15d50*/  FMUL.FTZ R142, R142, R0 ;  /* 0x000000008e8e7220 */ /* 0x000fe20000410000 */
[----:B------:R-:W-:Y:S01]  /*15d60*/  ISETP.GE.AND P6, PT, R22, R223, PT ;  /* 0x000000df1600720c */ /* 0x000fe20003fc6270 */
[----:B------:R-:W-:-:S04]  /*15d70*/  DEPBAR.LE SB0, 0x0 ;  /* 0x000080000000791a */ /* 0x000fc80000000000 */
[----:B------:R-:W-:Y:S01]  /*15d80*/  ISETP.GE.OR P6, PT, R22, R219, !P6 ;  /* 0x000000db1600720c */ /* 0x000fe200077c6670 */
[----:B----4-:R-:W-:Y:S01]  /*15d90*/  HMMA.16816.F32.BF16 R160, R16, R28, R160 ;  /* 0x0000001c10a0723c */ /* 0x010fe200000418a0 */
[----:B------:R-:W-:Y:S01]  /*15da0*/  FSEL R12, R12, -INF , !P3 ;  /* 0xff8000000c0c7808 */ /* 0x000fe20005800000 */
[----:B------:R-:W4:Y:S04]  /*15db0*/  MUFU.TANH R20, R20 ;  /* 0x0000001400147308 */ /* 0x000f280000002400 */
[----:B---3--:R-:W-:Y:S01]  /*15dc0*/  HMMA.16816.F32.BF16 R176, R24, R6, R176 ;  /* 0x0000000618b0723c */ /* 0x008fe200000418b0 */
[----:B------:R-:W-:-:S03]  /*15dd0*/  VIADD R28, R22, 0x8 ;  /* 0x00000008161c7836 */ /* 0x000fc60000000000 */
[----:B------:R-:W3:Y:S02]  /*15de0*/  MUFU.TANH R21, R21 ;  /* 0x0000001500157308 */ /* 0x000ee40000002400 */
[----:B------:R-:W-:Y:S01]  /*15df0*/  HMMA.16816.F32.BF16 R180, R24, R4, R180 ;  /* 0x0000000418b4723c */ /* 0x000fe200000418b4 */
[C---:B------:R-:W-:Y:S02]  /*15e00*/  ISETP.GE.AND P1, PT, R28.reuse, R225, PT ;  /* 0x000000e11c00720c */ /* 0x040fe40003f26270 */
[C---:B------:R-:W-:Y:S02]  /*15e10*/  ISETP.GE.AND P4, PT, R28.reuse, R223, PT ;  /* 0x000000df1c00720c */ /* 0x040fe40003f86270 */
[----:B------:R-:W-:Y:S01]  /*15e20*/  ISETP.GE.OR P1, PT, R28, R224, !P1 ;  /* 0x000000e01c00720c */ /* 0x000fe20004f26670 */
[C---:B------:R-:W-:Y:S01]  /*15e30*/  HMMA.16816.F32.BF16 R156, R16.reuse, R30, R156 ;  /* 0x0000001e109c723c */ /* 0x040fe2000004189c */
[----:B------:R-:W-:Y:S01]  /*15e40*/  VIADD R4, R22, 0x9 ;  /* 0x0000000916047836 */ /* 0x000fe20000000000 */
[----:B------:R-:W-:Y:S01]  /*15e50*/  ISETP.GE.OR P4, PT, R28, R219, !P4 ;  /* 0x000000db1c00720c */ /* 0x000fe20006786670 */
[C---:B------:R-:W-:Y:S01]  /*15e60*/  VIADD R28, R22.reuse, 0x10 ;  /* 0x00000010161c7836 */ /* 0x040fe20000000000 */
[----:B------:R-:W-:Y:S01]  /*15e70*/  FSEL R24, R139, -INF , !P1 ;  /* 0xff8000008b187808 */ /* 0x000fe20004800000 */
[----:B------:R-:W-:Y:S01]  /*15e80*/  VIADD R26, R22, 0x11 ;  /* 0x00000011161a7836 */ /* 0x000fe20000000000 */
[C---:B------:R-:W-:Y:S01]  /*15e90*/  ISETP.GE.AND P2, PT, R4.reuse, R225, PT ;  /* 0x000000e10400720c */ /* 0x040fe20003f46270 */
[----:B------:R-:W3:Y:S01]  /*15ea0*/  MUFU.TANH R140, R35 ;  /* 0x00000023008c7308 */ /* 0x000ee20000002400 */
[----:B------:R-:W-:Y:S01]  /*15eb0*/  ISETP.GE.AND P5, PT, R4, R223, PT ;  /* 0x000000df0400720c */ /* 0x000fe20003fa6270 */
[----:B------:R-:W-:Y:S01]  /*15ec0*/  FMUL.FTZ R160, R160, R0 ;  /* 0x00000000a0a07220 */ /* 0x000fe20000410000 */
[C---:B------:R-:W-:Y:S01]  /*15ed0*/  ISETP.GE.OR P2, PT, R4.reuse, R224, !P2 ;  /* 0x000000e00400720c */ /* 0x040fe20005746670 */
[-C--:B------:R-:W-:Y:S01]  /*15ee0*/  FMUL.FTZ R161, R161, R0.reuse ;  /* 0x00000000a1a17220 */ /* 0x080fe20000410000 */
[----:B------:R-:W-:Y:S01]  /*15ef0*/  ISETP.GE.OR P5, PT, R4, R219, !P5 ;  /* 0x000000db0400720c */ /* 0x000fe20006fa6670 */
[C---:B--2---:R-:W-:Y:S01]  /*15f00*/  HMMA.16816.F32.BF16 R176, R16.reuse, R10, R176 ;  /* 0x0000000a10b0723c */ /* 0x044fe200000418b0 */
[----:B------:R-:W-:Y:S01]  /*15f10*/  FSEL R6, R148, -INF , !P2 ;  /* 0xff80000094067808 */ /* 0x000fe20005000000 */
[----:B------:R-:W2:Y:S01]  /*15f20*/  MUFU.TANH R14, R14 ;  /* 0x0000000e000e7308 */ /* 0x000ea20000002400 */
[----:B------:R-:W-:Y:S01]  /*15f30*/  FSEL R4, R149, -INF , !P6 ;  /* 0xff80000095047808 */ /* 0x000fe20007000000 */
[-C--:B------:R-:W-:Y:S01]  /*15f40*/  FMUL.FTZ R154, R162, R0.reuse ;  /* 0x00000000a29a7220 */ /* 0x080fe20000410000 */
[C---:B------:R-:W-:Y:S01]  /*15f50*/  ISETP.GE.AND P1, PT, R28.reuse, R225, PT ;  /* 0x000000e11c00720c */ /* 0x040fe20003f26270 */
[----:B------:R-:W-:Y:S01]  /*15f60*/  HMMA.16816.F32.BF16 R180, R16, R8, R180 ;  /* 0x0000000810b4723c */ /* 0x000fe200000418b4 */
[----:B------:R-:W-:Y:S01]  /*15f70*/  ISETP.GE.AND P2, PT, R28, R223, PT ;  /* 0x000000df1c00720c */ /* 0x000fe20003f46270 */
[----:B------:R-:W-:Y:S01]  /*15f80*/  VIADD R10, R22, 0x21 ;  /* 0x00000021160a7836 */ /* 0x000fe20000000000 */
[C---:B------:R-:W-:Y:S01]  /*15f90*/  ISETP.GE.AND P6, PT, R26.reuse, R225, PT ;  /* 0x000000e11a00720c */ /* 0x040fe20003fc6270 */
[----:B------:R-:W2:Y:S01]  /*15fa0*/  MUFU.TANH R234, R143 ;  /* 0x0000008f00ea7308 */ /* 0x000ea20000002400 */
[----:B------:R-:W-:Y:S01]  /*15fb0*/  ISETP.GE.AND P3, PT, R26, R223, PT ;  /* 0x000000df1a00720c */ /* 0x000fe20003f66270 */
[----:B------:R-:W-:Y:S01]  /*15fc0*/  FMUL.FTZ R150, R158, R0 ;  /* 0x000000009e967220 */ /* 0x000fe20000410000 */
[-C--:B------:R-:W-:Y:S01]  /*15fd0*/  ISETP.GE.OR P1, PT, R28, R224.reuse, !P1 ;  /* 0x000000e01c00720c */ /* 0x080fe20004f26670 */
[----:B------:R-:W-:Y:S01]  /*15fe0*/  VIADD R16, R22, 0x20 ;  /* 0x0000002016107836 */ /* 0x000fe20000000000 */
[-C--:B------:R-:W-:Y:S01]  /*15ff0*/  ISETP.GE.OR P2, PT, R28, R219.reuse, !P2 ;  /* 0x000000db1c00720c */ /* 0x080fe20005746670 */
[----:B------:R-:W-:Y:S01]  /*16000*/  VIADD R28, R22, 0x19 ;  /* 0x00000019161c7836 */ /* 0x000fe20000000000 */
[C---:B------:R-:W-:Y:S01]  /*16010*/  ISETP.GE.OR P6, PT, R26.reuse, R224, !P6 ;  /* 0x000000e01a00720c */ /* 0x040fe200077c6670 */
[----:B------:R3:W2:Y:S01]  /*16020*/  MUFU.TANH R236, R142 ;  /* 0x0000008e00ec7308 */ /* 0x0006a20000002400 */
[----:B------:R-:W-:Y:S01]  /*16030*/  ISETP.GE.OR P3, PT, R26, R219, !P3 ;  /* 0x000000db1a00720c */ /* 0x000fe20005f66670 */
[----:B------:R-:W-:Y:S01]  /*16040*/  VIADD R26, R22, 0x18 ;  /* 0x00000018161a7836 */ /* 0x000fe20000000000 */
[----:B------:R-:W-:Y:S01]  /*16050*/  FSEL R8, R13, -INF , !P4 ;  /* 0xff8000000d087808 */ /* 0x000fe20006000000 */
[-C--:B------:R-:W-:Y:S01]  /*16060*/  FMUL.FTZ R5, R156, R0.reuse ;  /* 0x000000009c057220 */ /* 0x080fe20000410000 */
[----:B-----5:R-:W-:Y:S01]  /*16070*/  FSEL R240, R240, -INF , !P1 ;  /* 0xff800000f0f07808 */ /* 0x020fe20004800000 */
[-C--:B------:R-:W-:Y:S01]  /*16080*/  FMUL.FTZ R174, R176, R0.reuse ;  /* 0x00000000b0ae7220 */ /* 0x080fe20000410000 */
[-C--:B------:R-:W-:Y:S01]  /*16090*/  ISETP.GE.AND P4, PT, R26, R225.reuse, PT ;  /* 0x000000e11a00720c */ /* 0x080fe20003f86270 */
[----:B------:R-:W5:Y:S01]  /*160a0*/  MUFU.TANH R232, R160 ;  /* 0x000000a000e87308 */ /* 0x000f620000002400 */
[-C--:B------:R-:W-:Y:S01]  /*160b0*/  ISETP.GE.AND P1, PT, R28, R225.reuse, PT ;  /* 0x000000e11c00720c */ /* 0x080fe20003f26270 */
[----:B------:R-:W-:Y:S01]  /*160c0*/  FMUL.FTZ R156, R157, R0 ;  /* 0x000000009d9c7220 */ /* 0x000fe20000410000 */
[----:B------:R-:W-:Y:S01]  /*160d0*/  ISETP.GE.OR P4, PT, R26, R224, !P4 ;  /* 0x000000e01a00720c */ /* 0x000fe20006786670 */
[----:B------:R-:W-:Y:S01]  /*160e0*/  FMUL.FTZ R152, R163, R0 ;  /* 0x00000000a3987220 */ /* 0x000fe20000410000 */
[----:B------:R-:W-:Y:S01]  /*160f0*/  ISETP.GE.OR P1, PT, R28, R224, !P1 ;  /* 0x000000e01c00720c */ /* 0x000fe20004f26670 */
[-C--:B------:R-:W-:Y:S01]  /*16100*/  FMUL.FTZ R148, R159, R0.reuse ;  /* 0x000000009f947220 */ /* 0x080fe20000410000 */
[----:B-1----:R-:W-:Y:S01]  /*16110*/  FSEL R238, R238, -INF , !P4 ;  /* 0xff800000eeee7808 */ /* 0x002fe20006000000 */
[----:B------:R-:W1:Y:S01]  /*16120*/  MUFU.TANH R230, R161 ;  /* 0x000000a100e67308 */ /* 0x000e620000002400 */
[----:B----4-:R-:W-:Y:S01]  /*16130*/  FSEL R146, R20, -INF , !P1 ;  /* 0xff80000014927808 */ /* 0x010fe20004800000 */
[-C--:B------:R-:W-:Y:S01]  /*16140*/  FMUL.FTZ R7, R180, R0.reuse ;  /* 0x00000000b4077220 */ /* 0x080fe20000410000 */
[----:B------:R-:W-:Y:S01]  /*16150*/  FSEL R144, R15, -INF , !P6 ;  /* 0xff8000000f907808 */ /* 0x000fe20007000000 */
[-C--:B------:R-:W-:Y:S01]  /*16160*/  FMUL.FTZ R9, R181, R0.reuse ;  /* 0x00000000b5097220 */ /* 0x080fe20000410000 */
[----:B------:R-:W-:Y:S01]  /*16170*/  ISETP.GE.AND P4, PT, R16, R225, PT ;  /* 0x000000e11000720c */ /* 0x000fe20003f86270 */
[-C--:B------:R-:W-:Y:S01]  /*16180*/  FMUL.FTZ R172, R182, R0.reuse ;  /* 0x00000000b6ac7220 */ /* 0x080fe20000410000 */
[-C--:B------:R-:W-:Y:S01]  /*16190*/  ISETP.GE.AND P1, PT, R16, R223.reuse, PT ;  /* 0x000000df1000720c */ /* 0x080fe20003f26270 */
[----:B------:R-:W4:Y:S01]  /*161a0*/  MUFU.TANH R150, R150 ;  /* 0x0000009600967308 */ /* 0x000f220000002400 */
[----:B------:R-:W-:Y:S01]  /*161b0*/  ISETP.GE.AND P6, PT, R28, R223, PT ;  /* 0x000000df1c00720c */ /* 0x000fe20003fc6270 */
[----:B------:R-:W-:Y:S01]  /*161c0*/  FMUL.FTZ R170, R183, R0 ;  /* 0x00000000b7aa7220 */ /* 0x000fe20000410000 */
[----:B------:R-:W-:Y:S01]  /*161d0*/  ISETP.GE.OR P4, PT, R16, R224, !P4 ;  /* 0x000000e01000720c */ /* 0x000fe20006786670 */
[-C--:B------:R-:W-:Y:S01]  /*161e0*/  FMUL.FTZ R166, R178, R0.reuse ;  /* 0x00000000b2a67220 */ /* 0x080fe20000410000 */
[-C--:B------:R-:W-:Y:S01]  /*161f0*/  ISETP.GE.OR P1, PT, R16, R219.reuse, !P1 ;  /* 0x000000db1000720c */ /* 0x080fe20004f26670 */
[----:B------:R-:W-:Y:S01]  /*16200*/  VIADD R16, R22, 0x28 ;  /* 0x0000002816107836 */ /* 0x000fe20000000000 */
[----:B------:R-:W-:Y:S01]  /*16210*/  ISETP.GE.OR P6, PT, R28, R219, !P6 ;  /* 0x000000db1c00720c */ /* 0x000fe200077c6670 */
[----:B------:R-:W4:Y:S01]  /*16220*/  MUFU.TANH R5, R5 ;  /* 0x0000000500057308 */ /* 0x000f220000002400 */
[----:B---3--:R-:W-:Y:S01]  /*16230*/  FSEL R142, R21, -INF , !P2 ;  /* 0xff800000158e7808 */ /* 0x008fe20005000000 */
[-C--:B------:R-:W-:Y:S01]  /*16240*/  FMUL.FTZ R169, R177, R0.reuse ;  /* 0x00000000b1a97220 */ /* 0x080fe20000410000 */
[----:B------:R-:W-:Y:S01]  /*16250*/  FSEL R140, R140, -INF , !P3 ;  /* 0xff8000008c8c7808 */ /* 0x000fe20005800000 */
[----:B------:R-:W-:Y:S01]  /*16260*/  FMUL.FTZ R164, R179, R0 ;  /* 0x00000000b3a47220 */ /* 0x000fe20000410000 */
[----:B--2---:R-:W-:Y:S01]  /*16270*/  FSEL R14, R14, -INF , !P5 ;  /* 0xff8000000e0e7808 */ /* 0x004fe20006800000 */
[----:B------:R-:W-:Y:S01]  /*16280*/  VIADD R0, R22, 0x38 ;  /* 0x0000003816007836 */ /* 0x000fe20000000000 */
[C---:B------:R-:W-:Y:S01]  /*16290*/  ISETP.GE.AND P2, PT, R10.reuse, R225, PT ;  /* 0x000000e10a00720c */ /* 0x040fe20003f46270 */
[----:B------:R-:W2:Y:S01]  /*162a0*/  MUFU.TANH R154, R154 ;  /* 0x0000009a009a7308 */ /* 0x000ea20000002400 */
[----:B------:R-:W-:-:S02]  /*162b0*/  ISETP.GE.AND P3, PT, R10, R223, PT ;  /* 0x000000df0a00720c */ /* 0x000fc40003f66270 */
[----:B------:R-:W-:Y:S02]  /*162c0*/  ISETP.GE.AND P5, PT, R26, R223, PT ;  /* 0x000000df1a00720c */ /* 0x000fe40003fa6270 */
[----:B------:R-:W-:Y:S02]  /*162d0*/  FSEL R234, R234, -INF , !P6 ;  /* 0xff800000eaea7808 */ /* 0x000fe40007000000 */
[C---:B------:R-:W-:Y:S01]  /*162e0*/  ISETP.GE.OR P2, PT, R10.reuse, R224, !P2 ;  /* 0x000000e00a00720c */ /* 0x040fe20005746670 */
[----:B------:R-:W3:Y:S01]  /*162f0*/  MUFU.TANH R174, R174 ;  /* 0x000000ae00ae7308 */ /* 0x000ee20000002400 */
[----:B------:R-:W-:Y:S01]  /*16300*/  ISETP.GE.OR P3, PT, R10, R219, !P3 ;  /* 0x000000db0a00720c */ /* 0x000fe20005f66670 */
[----:B------:R-:W-:Y:S01]  /*16310*/  VIADD R10, R22, 0x29 ;  /* 0x00000029160a7836 */ /* 0x000fe20000000000 */
[----:B------:R-:W-:Y:S02]  /*16320*/  ISETP.GE.AND P6, PT, R16, R223, PT ;  /* 0x000000df1000720c */ /* 0x000fe40003fc6270 */
[----:B------:R-:W-:-:S02]  /*16330*/  ISETP.GE.OR P5, PT, R26, R219, !P5 ;  /* 0x000000db1a00720c */ /* 0x000fc40006fa6670 */
[----:B------:R-:W-:Y:S01]  /*16340*/  ISETP.GE.OR P6, PT, R16, R219, !P6 ;  /* 0x000000db1000720c */ /* 0x000fe200077c6670 */
[----:B------:R-:W3:Y:S01]  /*16350*/  MUFU.TANH R156, R156 ;  /* 0x0000009c009c7308 */ /* 0x000ee20000002400 */
[----:B------:R-:W-:Y:S02]  /*16360*/  FSEL R236, R236, -INF , !P5 ;  /* 0xff800000ecec7808 */ /* 0x000fe40006800000 */
[----:B-----5:R-:W-:Y:S02]  /*16370*/  FSEL R232, R232, -INF , !P4 ;  /* 0xff800000e8e87808 */ /* 0x020fe40006000000 */
[----:B-1----:R-:W-:Y:S02]  /*16380*/  FSEL R230, R230, -INF , !P2 ;  /* 0xff800000e6e67808 */ /* 0x002fe40005000000 */
[-C--:B------:R-:W-:Y:S01]  /*16390*/  ISETP.GE.AND P5, PT, R16, R225.reuse, PT ;  /* 0x000000e11000720c */ /* 0x080fe20003fa6270 */
[----:B------:R-:W1:Y:S01]  /*163a0*/  MUFU.TANH R152, R152 ;  /* 0x0000009800987308 */ /* 0x000e620000002400 */
[----:B------:R-:W-:-:S02]  /*163b0*/  ISETP.GE.AND P4, PT, R10, R225, PT ;  /* 0x000000e10a00720c */ /* 0x000fc40003f86270 */
[----:B------:R-:W-:Y:S02]  /*163c0*/  ISETP.GE.AND P2, PT, R10, R223, PT ;  /* 0x000000df0a00720c */ /* 0x000fe40003f46270 */
[----:B----4-:R-:W-:Y:S02]  /*163d0*/  FSEL R150, R150, -INF , !P6 ;  /* 0xff80000096967808 */ /* 0x010fe40007000000 */
[----:B------:R-:W-:Y:S01]  /*163e0*/  ISETP.GE.AND P6, PT, R0, R225, PT ;  /* 0x000000e10000720c */ /* 0x000fe20003fc6270 */
[----:B------:R-:W4:Y:S01]  /*163f0*/  MUFU.TANH R148, R148 ;  /* 0x0000009400947308 */ /* 0x000f220000002400 */
[-C--:B------:R-:W-:Y:S01]  /*16400*/  ISETP.GE.OR P5, PT, R16, R224.reuse, !P5 ;  /* 0x000000e01000720c */ /* 0x080fe20006fa6670 */
[----:B------:R-:W-:Y:S01]  /*16410*/  VIADD R16, R22, 0x31 ;  /* 0x0000003116107836 */ /* 0x000fe20000000000 */
[CC--:B------:R-:W-:Y:S02]  /*16420*/  ISETP.GE.OR P4, PT, R10.reuse, R224.reuse, !P4 ;  /* 0x000000e00a00720c */ /* 0x0c0fe40006786670 */
[----:B------:R-:W-:Y:S01]  /*16430*/  ISETP.GE.OR P2, PT, R10, R219, !P2 ;  /* 0x000000db0a00720c */ /* 0x000fe20005746670 */
[----:B------:R-:W-:Y:S01]  /*16440*/  VIADD R10, R22, 0x30 ;  /* 0x00000030160a7836 */ /* 0x000fe20000000000 */
[----:B------:R-:W-:Y:S01]  /*16450*/  ISETP.GE.OR P6, PT, R0, R224, !P6 ;  /* 0x000000e00000720c */ /* 0x000fe200077c6670 */
[----:B------:R-:W5:Y:S01]  /*16460*/  MUFU.TANH R7, R7 ;  /* 0x0000000700077308 */ /* 0x000f620000002400 */
[----:B------:R-:W-:Y:S01]  /*16470*/  FSEL R158, R5, -INF , !P5 ;  /* 0xff800000059e7808 */ /* 0x000fe20006800000 */
[----:B------:R-:W-:Y:S01]  /*16480*/  VIADD R22, R22, 0x39 ;  /* 0x0000003916167836 */ /* 0x000fe20000000000 */
[----:B--2---:R-:W-:-:S02]  /*16490*/  FSEL R154, R154, -INF , !P1 ;  /* 0xff8000009a9a7808 */ /* 0x004fc40004800000 */
[-C--:B------:R-:W-:Y:S02]  /*164a0*/  ISETP.GE.AND P5, PT, R10, R225.reuse, PT ;  /* 0x000000e10a00720c */ /* 0x080fe40003fa6270 */
[----:B------:R-:W-:Y:S01]  /*164b0*/  ISETP.GE.AND P1, PT, R16, R225, PT ;  /* 0x000000e11000720c */ /* 0x000fe20003f26270 */
[----:B------:R-:W2:Y:S01]  /*164c0*/  MUFU.TANH R9, R9 ;  /* 0x0000000900097308 */ /* 0x000ea20000002400 */
[----:B---3--:R-:W-:Y:S02]  /*164d0*/  FSEL R174, R174, -INF , !P6 ;  /* 0xff800000aeae7808 */ /* 0x008fe40007000000 */
[----:B------:R-:W-:Y:S02]  /*164e0*/  ISETP.GT.AND P6, PT, R222, R207, PT ;  /* 0x000000cfde00720c */ /* 0x000fe40003fc4270 */
[-C--:B------:R-:W-:Y:S02]  /*164f0*/  ISETP.GE.OR P5, PT, R10, R224.reuse, !P5 ;  /* 0x000000e00a00720c */ /* 0x080fe40006fa6670 */
[----:B------:R-:W-:Y:S01]  /*16500*/  ISETP.GE.OR P1, PT, R16, R224, !P1 ;  /* 0x000000e01000720c */ /* 0x000fe20004f26670 */
[----:B------:R-:W3:Y:S01]  /*16510*/  MUFU.TANH R172, R172 ;  /* 0x000000ac00ac7308 */ /* 0x000ee20000002400 */
[----:B------:R-:W-:-:S02]  /*16520*/  FSEL R156, R156, -INF , !P4 ;  /* 0xff8000009c9c7808 */ /* 0x000fc40006000000 */
[----:B-1----:R-:W-:Y:S02]  /*16530*/  FSEL R152, R152, -INF , !P3 ;  /* 0xff80000098987808 */ /* 0x002fe40005800000 */
[----:B----4-:R-:W-:Y:S02]  /*16540*/  FSEL R148, R148, -INF , !P2 ;  /* 0xff80000094947808 */ /* 0x010fe40005000000 */
[----:B-----5:R-:W-:Y:S01]  /*16550*/  FSEL R178, R7, -INF , !P5 ;  /* 0xff80000007b27808 */ /* 0x020fe20006800000 */
[----:B------:R-:W1:Y:S01]  /*16560*/  MUFU.TANH R170, R170 ;  /* 0x000000aa00aa7308 */ /* 0x000e620000002400 */
[----:B--2---:R-:W-:Y:S02]  /*16570*/  FSEL R176, R9, -INF , !P1 ;  /* 0xff80000009b07808 */ /* 0x004fe40004800000 */
[-C--:B------:R-:W-:Y:S02]  /*16580*/  ISETP.GE.AND P4, PT, R10, R223.reuse, PT ;  /* 0x000000df0a00720c */ /* 0x080fe40003f86270 */
[----:B------:R-:W-:-:S02]  /*16590*/  ISETP.GE.AND P3, PT, R16, R223, PT ;  /* 0x000000df1000720c */ /* 0x000fc40003f66270 */
[----:B------:R-:W-:Y:S01]  /*165a0*/  ISETP.GE.AND P2, PT, R0, R223, PT ;  /* 0x000000df0000720c */ /* 0x000fe20003f46270 */
[----:B------:R-:W2:Y:S01]  /*165b0*/  MUFU.TANH R166, R166 ;  /* 0x000000a600a67308 */ /* 0x000ea20000002400 */
[----:B------:R-:W-:Y:S01]  /*165c0*/  BAR.SYNC.DEFER_BLOCKING 0x0 ;  /* 0x0000000000007b1d */ /* 0x000fe20000010000 */
[C---:B------:R-:W-:Y:S02]  /*165d0*/  ISETP.GE.AND P5, PT, R22.reuse, R225, PT ;  /* 0x000000e11600720c */ /* 0x040fe40003fa6270 */
[----:B------:R-:W-:Y:S02]  /*165e0*/  ISETP.GE.AND P1, PT, R22, R223, PT ;  /* 0x000000df1600720c */ /* 0x000fe40003f26270 */
[-C--:B------:R-:W-:Y:S02]  /*165f0*/  ISETP.GE.OR P4, PT, R10, R219.reuse, !P4 ;  /* 0x000000db0a00720c */ /* 0x080fe40006786670 */
[----:B------:R-:W4:Y:S01]  /*16600*/  MUFU.TANH R169, R169 ;  /* 0x000000a900a97308 */ /* 0x000f220000002400 */
[----:B------:R-:W-:-:S02]  /*16610*/  ISETP.GE.OR P3, PT, R16, R219, !P3 ;  /* 0x000000db1000720c */ /* 0x000fc40005f66670 */
[-C--:B------:R-:W-:Y:S02]  /*16620*/  ISETP.GE.OR P2, PT, R0, R219.reuse, !P2 ;  /* 0x000000db0000720c */ /* 0x080fe40005746670 */
[C---:B------:R-:W-:Y:S02]  /*16630*/  ISETP.GE.OR P5, PT, R22.reuse, R224, !P5 ;  /* 0x000000e01600720c */ /* 0x040fe40006fa6670 */
[----:B------:R-:W-:Y:S01]  /*16640*/  ISETP.GE.OR P1, PT, R22, R219, !P1 ;  /* 0x000000db1600720c */ /* 0x000fe20004f26670 */
[----:B------:R-:W5:Y:S01]  /*16650*/  MUFU.TANH R164, R164 ;  /* 0x000000a400a47308 */ /* 0x000f620000002400 */
[----:B---3--:R-:W-:Y:S02]  /*16660*/  FSEL R172, R172, -INF , !P4 ;  /* 0xff800000acac7808 */ /* 0x008fe40006000000 */
[----:B-1----:R-:W-:Y:S02]  /*16670*/  FSEL R170, R170, -INF , !P3 ;  /* 0xff800000aaaa7808 */ /* 0x002fe40005800000 */
[----:B--2---:R-:W-:-:S02]  /*16680*/  FSEL R166, R166, -INF , !P2 ;  /* 0xff800000a6a67808 */ /* 0x004fc40005000000 */
[----:B----4-:R-:W-:Y:S02]  /*16690*/  FSEL R169, R169, -INF , !P5 ;  /* 0xff800000a9a97808 */ /* 0x010fe40006800000 */
[----:B-----5:R-:W-:Y:S01]  /*166a0*/  FSEL R164, R164, -INF , !P1 ;  /* 0xff800000a4a47808 */ /* 0x020fe20004800000 */
        /* <DEDUP_REMOVED lines=45> */
[----:B------:R-:W-:Y:S02]  /*16980*/  ISETP.GE.U32.AND P5, PT, R18, R9, PT ;  /* 0x000000091200720c */ /* 0x000fe40003fa6070 */
[----:B------:R-:W3:Y:S09]  /*16990*/  LD.E.64 R18, desc[UR4][R226.64+0x38] ;  /* 0x00003804e2127980 */ /* 0x000ef2000c101b00 */
[----:B------:R-:W-:-:S02]  /*169a0*/  @P4 IADD3 R11, R11, 0x1, RZ ;  /* 0x000000010b0b4810 */ /* 0x000fc40007ffe0ff */
[----:B------:R-:W-:-:S03]  /*169b0*/  @P5 VIADD R15, R15, 0x1 ;  /* 0x000000010f0f5836 */ /* 0x000fc60000000000 */
[----:B------:R-:W-:Y:S02]  /*169c0*/  @!P0 IMAD.MOV R11, RZ, RZ, -R11 ;  /* 0x000000ffff0b8224 */ /* 0x000fe400078e0a0b */
[----:B------:R-:W-:-:S03]  /*169d0*/  @!P2 IMAD.MOV R15, RZ, RZ, -R15 ;  /* 0x000000ffff0fa224 */ /* 0x000fc600078e0a0f */
[C---:B------:R-:W-:Y:S02]  /*169e0*/  SEL R9, R0.reuse, R11, !P1 ;  /* 0x0000000b00097207 */ /* 0x040fe40004800000 */
[----:B------:R-:W-:-:S03]  /*169f0*/  SEL R7, R0, R15, !P1 ;  /* 0x0000000f00077207 */ /* 0x000fc60004800000 */
        /* <DEDUP_REMOVED lines=19> */
.L_x_6154:
[----:B------:R-:W-:Y:S02]  /*16b30*/  R2UR UR4, R228 ;  /* 0x00000000e40472ca */ /* 0x000fe400000e0000 */
[----:B------:R-:W-:-:S13]  /*16b40*/  R2UR UR5, R229 ;  /* 0x00000000e50572ca */ /* 0x000fda00000e0000 */
[----:B------:R-:W2:Y:S02]  /*16b50*/  LD.E R5, desc[UR4][R226.64+0x38] ;  /* 0x00003804e2057980 */ /* 0x000ea4000c101900 */
[----:B--2---:R-:W-:-:S05]  /*16b60*/  IMAD.U32 R5, R5, -0x40, RZ ;  /* 0xffffffc005057824 */ /* 0x004fca00078e00ff */
[----:B------:R-:W-:Y:S02]  /*16b70*/  SHF.R.S32.HI R0, RZ, 0x1f, R5 ;  /* 0x0000001fff007819 */ /* 0x000fe40000011405 */
.L_x_6155:
[----:B------:R-:W-:Y:S05]  /*16b80*/  BSYNC B0 ;  /* 0x0000000000007941 */ /* 0x000fea0003800000 */
.L_x_6153:
[C---:B------:R-:W-:Y:S02]  /*16b90*/  LEA R208, P0, R5.reuse, R208, 0x1 ;  /* 0x000000d005d07211 */ /* 0x040fe400078008ff */
[----:B------:R-:W-:Y:S02]  /*16ba0*/  R2UR UR10, R228 ;  /* 0x00000000e40a72ca */ /* 0x000fe400000e0000 */
[----:B------:R-:W-:Y:S01]  /*16bb0*/  LEA.HI.X R209, R5, R209, R0, 0x1, P0 ;  /* 0x000000d105d17211 */ /* 0x000fe200000f0c00 */
[C---:B------:R-:W-:Y:S01]  /*16bc0*/  IMAD.SHL.U32 R5, R134.reuse, 0x20, RZ ;  /* 0x0000002086057824 */ /* 0x040fe200078e00ff */
        /* <DEDUP_REMOVED lines=40> */
.L_x_6152:
[----:B------:R-:W-:Y:S05]  /*16e50*/  BSYNC B1 ;  /* 0x0000000000017941 */ /* 0x000fea0003800000 */
.L_x_6151:
        /* <DEDUP_REMOVED lines=48> */
[----:B------:R-:W-:Y:S01]  /*17160*/  FADD.FTZ R5, R132, -R5 ;  /* 0x8000000584057221 */ /* 0x000fe20000010000 */
[C---:B--2---:R-:W-:Y:S01]  /*17170*/  FMUL.FTZ R171, R168.reuse, R163 ;  /* 0x000000a3a8ab7220 */ /* 0x044fe20000410000 */
[C---:B------:R-:W-:Y:S02]  /*17180*/  FMUL.FTZ R167, R168.reuse, R161 ;  /* 0x000000a1a8a77220 */ /* 0x040fe40000410000 */
[----:B------:R-:W-:Y:S02]  /*17190*/  FMUL.FTZ R132, R168, R5 ;  /* 0x00000005a8847220 */ /* 0x000fe40000410000 */
[----:B------:R-:W-:Y:S02]  /*171a0*/  FSEL R171, R171, RZ, P1 ;  /* 0x000000ffabab7208 */ /* 0x000fe40000800000 */
[----:B------:R-:W-:Y:S02]  /*171b0*/  FSEL R167, R167, RZ, P0 ;  /* 0x000000ffa7a77208 */ /* 0x000fe40000000000 */
[----:B------:R-:W1:Y:S01]  /*171c0*/  MUFU.EX2 R132, R132 ;  /* 0x0000008400847308 */ /* 0x000e620000000800 */
[-CC-:B------:R-:W-:Y:S01]  /*171d0*/  FFMA.FTZ R139, R138, R168.reuse, -R171.reuse ;  /* 0x000000a88a8b7223 */ /* 0x180fe200000108ab */
[-C--:B------:R-:W-:Y:S01]  /*171e0*/  FFMA.FTZ R160, R24, R168.reuse, -R171 ;  /* 0x000000a818a07223 */ /* 0x080fe200000108ab */
[-C--:B------:R-:W-:Y:S01]  /*171f0*/  FFMA.FTZ R138, R4, R168.reuse, -R167 ;  /* 0x000000a8048a7223 */ /* 0x080fe200000108a7 */
[----:B------:R-:W-:Y:S01]  /*17200*/  FSEL R4, R161, RZ, P0 ;  /* 0x000000ffa1047208 */ /* 0x000fe20000000000 */
[-CC-:B------:R-:W-:Y:S01]  /*17210*/  FFMA.FTZ R162, R2, R168.reuse, -R171.reuse ;  /* 0x000000a802a27223 */ /* 0x180fe200000108ab */
[----:B------:R-:W2:Y:S01]  /*17220*/  LDSM.16.MT88.4 R24, [R204+0xc000] ;  /* 0x00c00000cc18783b */ /* 0x000ea20000004200 */
[-C--:B------:R-:W-:Y:S01]  /*17230*/  FFMA.FTZ R133, R6, R168.reuse, -R171 ;  /* 0x000000a806857223 */ /* 0x080fe200000108ab */
[-CC-:B------:R-:W-:Y:S01]  /*17240*/  FFMA.FTZ R2, R12, R168.reuse, -R167.reuse ;  /* 0x000000a80c027223 */ /* 0x180fe200000108a7 */
[----:B------:R-:W-:Y:S01]  /*17250*/  FADD.FTZ R3, R3, -R4 ;  /* 0x8000000403037221 */ /* 0x000fe20000010000 */
[-CC-:B------:R-:W-:Y:S01]  /*17260*/  FFMA.FTZ R0, R8, R168.reuse, -R167.reuse ;  /* 0x000000a808007223 */ /* 0x180fe200000108a7 */
[-C--:B------:R-:W-:Y:S01]  /*17270*/  FFMA.FTZ R165, R14, R168.reuse, -R167 ;  /* 0x000000a80ea57223 */ /* 0x080fe200000108a7 */
[----:B------:R-:W-:Y:S01]  /*17280*/  MUFU.EX2 R162, R162 ;  /* 0x000000a200a27308 */ /* 0x000fe20000000800 */
[----:B------:R-:W-:Y:S01]  /*17290*/  FMUL.FTZ R3, R168, R3 ;  /* 0x00000003a8037220 */ /* 0x000fe20000410000 */
[----:B------:R-:W3:Y:S01]  /*172a0*/  LDSM.16.MT88.4 R8, [R206+0xc000] ;  /* 0x00c00000ce08783b */ /* 0x000ee20000004200 */
[--C-:B------:R-:W-:Y:S01]  /*172b0*/  FFMA.FTZ R180, R144, R168, -R171.reuse ;  /* 0x000000a890b47223 */ /* 0x100fe200000108ab */
[-C--:B-1----:R-:W-:Y:S01]  /*172c0*/  FMUL.FTZ R20, R120, R132.reuse ;  /* 0x0000008478147220 */ /* 0x082fe20000410000 */
[-C--:B------:R-:W-:Y:S01]  /*172d0*/  FMUL.FTZ R21, R121, R132.reuse ;  /* 0x0000008479157220 */ /* 0x080fe20000410000 */
[-C--:B------:R-:W-:Y:S01]  /*172e0*/  FMUL.FTZ R116, R116, R132.reuse ;  /* 0x0000008474747220 */ /* 0x080fe20000410000 */
[-C--:B------:R-:W-:Y:S01]  /*172f0*/  FMUL.FTZ R117, R117, R132.reuse ;  /* 0x0000008475757220 */ /* 0x080fe20000410000 */
[----:B------:R-:W1:Y:S01]  /*17300*/  MUFU.EX2 R139, R139 ;  /* 0x0000008b008b7308 */ /* 0x000e620000000800 */
[-C--:B------:R-:W-:Y:S01]  /*17310*/  FMUL.FTZ R28, R112, R132.reuse ;  /* 0x00000084701c7220 */ /* 0x080fe20000410000 */
[-C--:B------:R-:W-:Y:S01]  /*17320*/  FMUL.FTZ R29, R113, R132.reuse ;  /* 0x00000084711d7220 */ /* 0x080fe20000410000 */
[-C--:B------:R-:W-:Y:S01]  /*17330*/  FMUL.FTZ R108, R108, R132.reuse ;  /* 0x000000846c6c7220 */ /* 0x080fe20000410000 */
[----:B------:R-:W-:Y:S01]  /*17340*/  FMUL.FTZ R109, R109, R132 ;  /* 0x000000846d6d7220 */ /* 0x000fe20000410000 */
[--C-:B------:R-:W-:Y:S01]  /*17350*/  FFMA.FTZ R182, R146, R168, -R171.reuse ;  /* 0x000000a892b67223 */ /* 0x100fe200000108ab */
[-C--:B------:R-:W-:Y:S01]  /*17360*/  FMUL.FTZ R12, R128, R132.reuse ;  /* 0x00000084800c7220 */ /* 0x080fe20000410000 */
[-C--:B------:R-:W-:Y:S01]  /*17370*/  FMUL.FTZ R13, R129, R132.reuse ;  /* 0x00000084810d7220 */ /* 0x080fe20000410000 */
[----:B------:R-:W-:Y:S01]  /*17380*/  MUFU.EX2 R160, R160 ;  /* 0x000000a000a07308 */ /* 0x000fe20000000800 */
[----:B------:R-:W4:Y:S01]  /*17390*/  LDSM.16.MT88.4 R144, [R203+0x10000] ;  /* 0x01000000cb90783b */ /* 0x000f220000004200 */
[-C--:B------:R-:W-:Y:S01]  /*173a0*/  FMUL.FTZ R124, R124, R132.reuse ;  /* 0x000000847c7c7220 */ /* 0x080fe20000410000 */
[-C--:B------:R-:W-:Y:S01]  /*173b0*/  FMUL.FTZ R125, R125, R132.reuse ;  /* 0x000000847d7d7220 */ /* 0x080fe20000410000 */
[-C--:B------:R-:W-:Y:S01]  /*173c0*/  FMUL.FTZ R76, R76, R132.reuse ;  /* 0x000000844c4c7220 */ /* 0x080fe20000410000 */
[----:B------:R-:W-:Y:S01]  /*173d0*/  FMUL.FTZ R77, R77, R132 ;  /* 0x000000844d4d7220 */ /* 0x000fe20000410000 */
[-CC-:B------:R-:W-:Y:S01]  /*173e0*/  FFMA.FTZ R173, R240, R168.reuse, -R171.reuse ;  /* 0x000000a8f0ad7223 */ /* 0x180fe200000108ab */
[----:B------:R-:W-:Y:S01]  /*173f0*/  FFMA.FTZ R175, R238, R168, -R171 ;  /* 0x000000a8eeaf7223 */ /* 0x000fe200000108ab */
[----:B------:R-:W5:Y:S01]  /*17400*/  MUFU.EX2 R133, R133 ;  /* 0x0000008500857308 */ /* 0x000f620000000800 */
[----:B-1----:R-:W-:Y:S01]  /*17410*/  F2FP.BF16.F32.PACK_AB R4, R139, R162 ;  /* 0x000000a28b04723e */ /* 0x002fe200000010ff */
[-CC-:B------:R-:W-:Y:S01]  /*17420*/  FFMA.FTZ R177, R142, R168.reuse, -R167.reuse ;  /* 0x000000a88eb17223 */ /* 0x180fe200000108a7 */
[-CC-:B------:R-:W-:Y:S01]  /*17430*/  FFMA.FTZ R226, R140, R168.reuse, -R167.reuse ;  /* 0x000000a88ce27223 */ /* 0x180fe200000108a7 */
[-CC-:B------:R-:W-:Y:S01]  /*17440*/  FFMA.FTZ R179, R236, R168.reuse, -R167.reuse ;  /* 0x000000a8ecb37223 */ /* 0x180fe200000108a7 */
[--C-:B------:R-:W-:Y:S01]  /*17450*/  FFMA.FTZ R228, R234, R168, -R167.reuse ;  /* 0x000000a8eae47223 */ /* 0x100fe200000108a7 */
[----:B------:R-:W-:Y:S01]  /*17460*/  LDSM.16.MT88.4 R140, [R206+0xc800] ;  /* 0x00c80000ce8c783b */ /* 0x000fe20000004200 */
[-C--:B------:R-:W-:Y:S01]  /*17470*/  FMUL.FTZ R88, R88, R132.reuse ;  /* 0x0000008458587220 */ /* 0x080fe20000410000 */
[----:B------:R-:W-:Y:S01]  /*17480*/  MUFU.EX2 R138, R138 ;  /* 0x0000008a008a7308 */ /* 0x000fe20000000800 */
[-C--:B------:R-:W-:Y:S01]  /*17490*/  FMUL.FTZ R89, R89, R132.reuse ;  /* 0x0000008459597220 */ /* 0x080fe20000410000 */
[-C--:B------:R-:W-:Y:S01]  /*174a0*/  FMUL.FTZ R92, R92, R132.reuse ;  /* 0x000000845c5c7220 */ /* 0x080fe20000410000 */
[-C--:B------:R-:W-:Y:S01]  /*174b0*/  FMUL.FTZ R93, R93, R132.reuse ;  /* 0x000000845d5d7220 */ /* 0x080fe20000410000 */
[-C--:B------:R-:W-:Y:S01]  /*174c0*/  FMUL.FTZ R96, R96, R132.reuse ;  /* 0x0000008460607220 */ /* 0x080fe20000410000 */
[----:B------:R-:W-:Y:S01]  /*174d0*/  FMUL.FTZ R97, R97, R132 ;  /* 0x0000008461617220 */ /* 0x000fe20000410000 */
[-CC-:B------:R-:W-:Y:S01]  /*174e0*/  FFMA.FTZ R227, R154, R168.reuse, -R167.reuse ;  /* 0x000000a89ae37223 */ /* 0x180fe200000108a7 */
[----:B------:R-:W-:Y:S01]  /*174f0*/  FFMA.FTZ R234, R152, R168, -R167 ;  /* 0x000000a898ea7223 */ /* 0x000fe200000108a7 */
[----:B------:R-:W1:Y:S01]  /*17500*/  MUFU.EX2 R2, R2 ;  /* 0x0000000200027308 */ /* 0x000e620000000800 */
[----:B-----5:R-:W-:Y:S01]  /*17510*/  F2FP.BF16.F32.PACK_AB R6, R133, R160 ;  /* 0x000000a08506723e */ /* 0x020fe200000010ff */
        /* <DEDUP_REMOVED lines=8> */
[----:B------:R-:W-:Y:S01]  /*175a0*/  LDSM.16.MT88.4 R156, [R203+0xd000] ;  /* 0x00d00000cb9c783b */ /* 0x000fe20000004200 */
[-CC-:B------:R-:W-:Y:S01]  /*175b0*/  FFMA.FTZ R170, R170, R168.reuse, -R167.reuse ;  /* 0x000000a8aaaa7223 */ /* 0x180fe200000108a7 */
[----:B------:R-:W-:-:S02]  /*175c0*/  FFMA.FTZ R166, R166, R168, -R167 ;  /* 0x000000a8a6a67223 */ /* 0x000fc400000108a7 */
[----:B------:R-:W-:Y:S02]  /*175d0*/  LDSM.16.MT88.4 R148, [R205+0xf000] ;  /* 0x00f00000cd94783b */ /* 0x000fe40000004200 */
        /* <DEDUP_REMOVED lines=26> */
[C---:B--2---:R-:W-:Y:S01]  /*17780*/  HMMA.16816.F32.BF16 R28, R4.reuse, R24, R28 ;  /* 0x00000018041c723c */ /* 0x044fe2000004181c */
        /* <DEDUP_REMOVED lines=103> */
[----:B------:R-:W4:Y:S01]  /*17e00*/  LDSM.16.MT88.4 R112, [R205+0xe800] ;  /* 0x00e80000cd70783b */ /* 0x000f220000004200 */
        /* <DEDUP_REMOVED lines=71> */
[----:B------:R-:W3:Y:S05]  /*18280*/  LDSM.16.MT88.4 R8, [R206+0x11000] ;  /* 0x01100000ce08783b */ /* 0x000eea0000004200 */
[C---:B--2---:R-:W-:Y:S06]  /*18290*/  HMMA.16816.F32.BF16 R112, R96.reuse, R108, R28 ;  /* 0x0000006c6070723c */ /* 0x044fec000004181c */
[C---:B------:R-:W-:Y:S06]  /*182a0*/  HMMA.16816.F32.BF16 R28, R96.reuse, R152, R40 ;  /* 0x00000098601c723c */ /* 0x040fec0000041828 */
[----:B------:R-:W-:Y:S01]  /*182b0*/  HMMA.16816.F32.BF16 R40, R96, R154, R36 ;  /* 0x0000009a6028723c */ /* 0x000fe20000041824 */
[----:B------:R-:W2:Y:S04]  /*182c0*/  LDSM.16.MT88.4 R36, [R205+0x11000] ;  /* 0x01100000cd24783b */ /* 0x000ea80000004200 */
        /* <DEDUP_REMOVED lines=9> */
[C---:B---3--:R-:W-:Y:S06]  /*18360*/  HMMA.16816.F32.BF16 R12, R96.reuse, R8, R72 ;  /* 0x00000008600c723c */ /* 0x048fec0000041848 */
        /* <DEDUP_REMOVED lines=75> */
.L_x_6147:
[----:B------:R-:W-:Y:S05]  /*18820*/  @!P6 BRA `(.L_x_6156) ;  /* 0x0000003c00ece947 */ /* 0x000fea0003800000 */
[C---:B------:R-:W-:Y:S01]  /*18830*/  SHF.L.U64.HI R226, R136.reuse, 0x5, R137 ;  /* 0x0000000588e27819 */ /* 0x040fe20000010289 */
[----:B------:R-:W-:Y:S01]  /*18840*/  IMAD.SHL.U32 R227, R136, 0x20, RZ ;  /* 0x0000002088e37824 */ /* 0x000fe200078e00ff */
[C---:B------:R-:W-:Y:S01]  /*18850*/  SHF.L.U64.HI R228, R134.reuse, 0x5, R135 ;  /* 0x0000000586e47819 */ /* 0x040fe20000010287 */
[----:B------:R-:W-:Y:S01]  /*18860*/  IMAD.SHL.U32 R229, R134, 0x20, RZ ;  /* 0x0000002086e57824 */ /* 0x000fe200078e00ff */
[----:B------:R-:W-:Y:S01]  /*18870*/  MOV R2, R3 ;  /* 0x0000000300027202 */ /* 0x000fe20000000f00 */
[----:B------:R-:W-:-:S07]  /*18880*/  IMAD.MOV.U32 R0, RZ, RZ, R132 ;  /* 0x000000ffff007224 */ /* 0x000fce00078e0084 */
.L_x_6165:
        /* <DEDUP_REMOVED lines=82> */
.L_x_6158:
[----:B--2---:R-:W-:Y:S02]  /*18db0*/  R2UR UR4, R132 ;  /* 0x00000000840472ca */ /* 0x004fe400000e0000 */
[----:B------:R-:W-:Y:S11]  /*18dc0*/  R2UR UR5, R133 ;  /* 0x00000000850572ca */ /* 0x000ff600000e0000 */
[----:B------:R-:W-:Y:S02]  /*18dd0*/  @!UPT UIADD3 URZ, URZ, URZ, URZ ;  /* 0x0000003f3f3ff290 */ /* 0x000fe4000fffe03f */
[----:B-1----:R-:W2:Y:S02]  /*18de0*/  LD.E R10, desc[UR4][R134.64+0x40] ;  /* 0x00004004860a7980 */ /* 0x002ea4000c101900 */
[----:B--2---:R-:W-:Y:S05]  /*18df0*/  IMAD.U32 R10, R10, -0x40, RZ ;  /* 0xffffffc00a0a7824 */ /* 0x004fea00078e00ff */
[----:B------:R-:W-:Y:S02]  /*18e00*/  SHF.R.S32.HI R5, RZ, 0x1f, R10 ;  /* 0x0000001fff057819 */ /* 0x000fe4000001140a */
.L_x_6159:
[----:B------:R-:W-:Y:S05]  /*18e10*/  BSYNC B0 ;  /* 0x0000000000007941 */ /* 0x000fea0003800000 */
.L_x_6157:
[----:B------:R-:W-:Y:S01]  /*18e20*/  R2UR UR10, R132 ;  /* 0x00000000840a72ca */ /* 0x000fe200000e0000 */
[----:B------:R-:W-:Y:S01]  /*18e30*/  BSSY B1, `(.L_x_6160) ;  /* 0x0000188000017945 */ /* 0x000fe20003800000 */
[C---:B------:R-:W-:Y:S02]  /*18e40*/  R2UR UR11, R133.reuse ;  /* 0x00000000850b72ca */ /* 0x040fe400000e0000 */
[----:B------:R-:W-:Y:S02]  /*18e50*/  LEA R210, P0, R10, R210, 0x1 ;  /* 0x000000d20ad27211 */ /* 0x000fe400078008ff */
[C---:B------:R-:W-:Y:S02]  /*18e60*/  R2UR UR8, R132.reuse ;  /* 0x00000000840872ca */ /* 0x040fe400000e0000 */
[C---:B------:R-:W-:Y:S02]  /*18e70*/  R2UR UR9, R133.reuse ;  /* 0x00000000850972ca */ /* 0x040fe400000e0000 */
        /* <DEDUP_REMOVED lines=8> */
[----:B------:R-:W-:Y:S01]  /*18f00*/  LDGSTS.E.BYPASS.LTC128B.128 [R217+0xc000], desc[UR10][R210.64] ;  /* 0x0c000000d2d97fae */ /* 0x000fe2000b901d4a */
[----:B------:R-:W-:Y:S02]  /*18f10*/  IADD3 R6, P0, R227, R210, RZ ;  /* 0x000000d2e3067210 */ /* 0x000fe40007f1e0ff */
[----:B------:R-:W-:Y:S02]  /*18f20*/  R2UR UR20, R132 ;  /* 0x00000000841472ca */ /* 0x000fe400000e0000 */
[----:B------:R-:W-:Y:S01]  /*18f30*/  LDGSTS.E.BYPASS.LTC128B.128 [R217+0xe000], desc[UR8][R210.64+0x80] ;  /* 0x0e000080d2d97fae */ /* 0x000fe2000b901d48 */
[C---:B------:R-:W-:Y:S02]  /*18f40*/  R2UR UR21, R133.reuse ;  /* 0x00000000851572ca */ /* 0x040fe400000e0000 */
[----:B------:R-:W-:Y:S02]  /*18f50*/  IADD3.X R7, R226, R211, RZ, P0, !PT ;  /* 0x000000d3e2077210 */ /* 0x000fe400007fe4ff */
[----:B------:R-:W-:Y:S01]  /*18f60*/  LDGSTS.E.BYPASS.LTC128B.128 [R217+0x10000], desc[UR4][R210.64+0x100] ;  /* 0x10000100d2d97fae */ /* 0x000fe2000b901d44 */
[C---:B------:R-:W-:Y:S02]  /*18f70*/  R2UR UR18, R132.reuse ;  /* 0x00000000841272ca */ /* 0x040fe400000e0000 */
[C---:B------:R-:W-:Y:S02]  /*18f80*/  R2UR UR19, R133.reuse ;  /* 0x00000000851372ca */ /* 0x040fe400000e0000 */
[----:B------:R-:W-:Y:S01]  /*18f90*/  LDGSTS.E.BYPASS.LTC128B.128 [R217+0xc800], desc[UR22][R6.64] ;  /* 0x0c80000006d97fae */ /* 0x000fe2000b901d56 */
[C---:B------:R-:W-:Y:S02]  /*18fa0*/  R2UR UR16, R132.reuse ;  /* 0x00000000841072ca */ /* 0x040fe400000e0000 */
[----:B------:R-:W-:Y:S02]  /*18fb0*/  R2UR UR17, R133 ;  /* 0x00000000851172ca */ /* 0x000fe400000e0000 */
[----:B------:R-:W-:Y:S01]  /*18fc0*/  IADD3 R4, P0, R227, R6, RZ ;  /* 0x00000006e3047210 */ /* 0x000fe20007f1e0ff */
[----:B------:R-:W-:Y:S01]  /*18fd0*/  LDGSTS.E.BYPASS.LTC128B.128 [R217+0xe800], desc[UR20][R6.64+0x80] ;  /* 0x0e80008006d97fae */ /* 0x000fe2000b901d54 */
[----:B------:R-:W-:Y:S02]  /*18fe0*/  R2UR UR14, R132 ;  /* 0x00000000840e72ca */ /* 0x000fe400000e0000 */
[C---:B------:R-:W-:Y:S02]  /*18ff0*/  R2UR UR15, R133.reuse ;  /* 0x00000000850f72ca */ /* 0x040fe400000e0000 */
[----:B------:R-:W-:Y:S01]  /*19000*/  IADD3.X R5, R226, R7, RZ, P0, !PT ;  /* 0x00000007e2057210 */ /* 0x000fe200007fe4ff */
[----:B------:R-:W-:Y:S01]  /*19010*/  LDGSTS.E.BYPASS.LTC128B.128 [R217+0x10800], desc[UR18][R6.64+0x100] ;  /* 0x1080010006d97fae */ /* 0x000fe2000b901d52 */
[----:B------:R-:W-:Y:S02]  /*19020*/  R2UR UR12, R132 ;  /* 0x00000000840c72ca */ /* 0x000fe400000e0000 */
[----:B------:R-:W-:Y:S02]  /*19030*/  R2UR UR13, R133 ;  /* 0x00000000850d72ca */ /* 0x000fe400000e0000 */
[----:B------:R-:W-:Y:S01]  /*19040*/  LDGSTS.E.BYPASS.LTC128B.128 [R217+0xd000], desc[UR16][R4.64] ;  /* 0x0d00000004d97fae */ /* 0x000fe2000b901d50 */
[----:B------:R-:W-:Y:S04]  /*19050*/  IADD3 R12, P0, R227, R4, RZ ;  /* 0x00000004e30c7210 */ /* 0x000fe80007f1e0ff */
[----:B------:R-:W-:Y:S01]  /*19060*/  IADD3.X R13, R226, R5, RZ, P0, !PT ;  /* 0x00000005e20d7210 */ /* 0x000fe200007fe4ff */
[----:B------:R-:W-:Y:S01]  /*19070*/  LDGSTS.E.BYPASS.LTC128B.128 [R217+0xf000], desc[UR14][R4.64+0x80] ;  /* 0x0f00008004d97fae */ /* 0x000fe2000b901d4e */
[----:B------:R-:W-:Y:S04]  /*19080*/  ISETP.GT.AND P0, PT, R222, R207, PT ;  /* 0x000000cfde00720c */ /* 0x000fe80003f04270 */
[----:B------:R1:W-:Y:S05]  /*19090*/  LDGSTS.E.BYPASS.LTC128B.128 [R217+0x11000], desc[UR12][R4.64+0x100] ;  /* 0x1100010004d97fae */ /* 0x0003ea000b901d4c */
[----:B------:R-:W-:Y:S05]  /*190a0*/  LDGSTS.E.BYPASS.LTC128B.128 [R217+0xd800], desc[UR10][R12.64] ;  /* 0x0d8000000cd97fae */ /* 0x000fea000b901d4a */
[----:B------:R-:W-:Y:S05]  /*190b0*/  LDGSTS.E.BYPASS.LTC128B.128 [R217+0xf800], desc[UR8][R12.64+0x80] ;  /* 0x0f8000800cd97fae */ /* 0x000fea000b901d48 */
[----:B------:R2:W-:Y:S05]  /*190c0*/  LDGSTS.E.BYPASS.LTC128B.128 [R217+0x11800], desc[UR4][R12.64+0x100] ;  /* 0x118001000cd97fae */ /* 0x0005ea000b901d44 */
[----:B------:R-:W-:Y:S05]  /*190d0*/  LDSM.16.M88.4 R32, [R202] ;  /* 0x00000000ca20783b */ /* 0x000fea0000000200 */
[----:B------:R-:W1:Y:S05]  /*190e0*/  LDSM.16.M88.4 R8, [R201+0x6000] ;  /* 0x00600000c908783b */ /* 0x000e6a0000000200 */
[----:B------:R-:W2:Y:S05]  /*190f0*/  LDSM.16.M88.4 R16, [R201+0x6800] ;  /* 0x00680000c910783b */ /* 0x000eaa0000000200 */
[----:B------:R-:W3:Y:S05]  /*19100*/  LDSM.16.M88.4 R24, [R201+0x7000] ;  /* 0x00700000c918783b */ /* 0x000eea0000000200 */
[----:B------:R-:W4:Y:S05]  /*19110*/  LDSM.16.M88.4 R136, [R201+0x7800] ;  /* 0x00780000c988783b */ /* 0x000f2a0000000200 */
        /* <DEDUP_REMOVED lines=17> */
[C---:B----4-:R-:W-:Y:S01]  /*19230*/  HMMA.16816.F32.BF16 R28, R32.reuse, R136, RZ ;  /* 0x00000088201c723c */ /* 0x050fe200000418ff */
[----:B------:R-:W-:Y:S05]  /*19240*/  LDSM.16.M88.4 R180, [R192] ;  /* 0x00000000c0b4783b */ /* 0x000fea0000000200 */
[----:B------:R-:W-:Y:S01]  /*19250*/  HMMA.16816.F32.BF16 R32, R32, R138, RZ ;  /* 0x0000008a2020723c */ /* 0x000fe200000418ff */
[----:B------:R-:W3:Y:S05]  /*19260*/  LDSM.16.M88.4 R136, [R196+0x6800] ;  /* 0x00680000c488783b */ /* 0x000eea0000000200 */
[C---:B-----5:R-:W-:Y:S01]  /*19270*/  HMMA.16816.F32.BF16 R4, R140.reuse, R144, R4 ;  /* 0x000000908c04723c */ /* 0x060fe20000041804 */
[----:B------:R-:W4:Y:S05]  /*19280*/  LD.E R3, desc[UR4][R134.64+0x18c] ;  /* 0x00018c0486037980 */ /* 0x000f2a000c101900 */
        /* <DEDUP_REMOVED lines=20> */
[----:B------:R-:W-:Y:S05]  /*193d0*/  LDSM.16.M88.4 R168, [R200+0x2000] ;  /* 0x00200000c8a8783b */ /* 0x000fea0000000200 */
[C---:B------:R-:W-:Y:S06]  /*193e0*/  HMMA.16816.F32.BF16 R28, R160.reuse, R172, R28 ;  /* 0x000000aca01c723c */ /* 0x040fec000004181c */
[----:B------:R-:W-:Y:S01]  /*193f0*/  HMMA.16816.F32.BF16 R32, R160, R174, R32 ;  /* 0x000000aea020723c */ /* 0x000fe20000041820 */
[----:B------:R-:W5:Y:S05]  /*19400*/  LDSM.16.M88.4 R160, [R201+0x9000] ;  /* 0x00900000c9a0783b */ /* 0x000f6a0000000200 */
        /* <DEDUP_REMOVED lines=20> */
[C---:B-----5:R-:W-:Y:S06]  /*19550*/  HMMA.16816.F32.BF16 R20, R152.reuse, R160, R20 ;  /* 0x000000a09814723c */ /* 0x060fec0000041814 */
[C---:B------:R-:W-:Y:S01]  /*19560*/  HMMA.16816.F32.BF16 R24, R152.reuse, R162, R24 ;  /* 0x000000a29818723c */ /* 0x040fe20000041818 */
[----:B------:R-:W-:Y:S05]  /*19570*/  LDSM.16.M88.4 R160, [R197+0x2000] ;  /* 0x00200000c5a0783b */ /* 0x000fea0000000200 */
[C---:B------:R-:W-:Y:S06]  /*19580*/  HMMA.16816.F32.BF16 R28, R152.reuse, R164, R28 ;  /* 0x000000a4981c723c */ /* 0x040fec000004181c */
[----:B------:R-:W-:Y:S01]  /*19590*/  HMMA.16816.F32.BF16 R32, R152, R166, R32 ;  /* 0x000000a69820723c */ /* 0x000fe20000041820 */
[----:B------:R-:W5:Y:S05]  /*195a0*/  LDSM.16.M88.4 R152, [R196+0x9000] ;  /* 0x00900000c498783b */ /* 0x000f6a0000000200 */
[C---:B------:R-:W-:Y:S01]  /*195b0*/  HMMA.16816.F32.BF16 R4, R168.reuse, R172, R4 ;  /* 0x000000aca804723c */ /* 0x040fe20000041804 */
        /* <DEDUP_REMOVED lines=19> */
[C---:B-----5:R-:W-:Y:S06]  /*196f0*/  HMMA.16816.F32.BF16 R20, R176.reuse, R152, R20 ;  /* 0x00000098b014723c */ /* 0x060fec0000041814 */
[C---:B------:R-:W-:Y:S01]  /*19700*/  HMMA.16816.F32.BF16 R24, R176.reuse, R154, R24 ;  /* 0x0000009ab018723c */ /* 0x040fe20000041818 */
[----:B------:R-:W5:Y:S05]  /*19710*/  LDSM.16.M88.4 R152, [R201+0xb000] ;  /* 0x00b00000c998783b */ /* 0x000f6a0000000200 */
[C---:B------:R-:W-:Y:S06]  /*19720*/  HMMA.16816.F32.BF16 R28, R176.reuse, R156, R28 ;  /* 0x0000009cb01c723c */ /* 0x040fec000004181c */
[----:B------:R-:W-:Y:S01]  /*19730*/  HMMA.16816.F32.BF16 R32, R176, R158, R32 ;  /* 0x0000009eb020723c */ /* 0x000fe20000041820 */
[----:B------:R-:W4:Y:S05]  /*19740*/  LDSM.16.M88.4 R156, [R201+0xb800] ;  /* 0x00b80000c99c783b */ /* 0x000f2a0000000200 */
[C---:B------:R-:W-:Y:S01]  /*19750*/  HMMA.16816.F32.BF16 R4, R160.reuse, R164, R4 ;  /* 0x000000a4a004723c */ /* 0x040fe20000041804 */
[----:B------:R-:W4:Y:S05]  /*19760*/  LDSM.16.M88.4 R176, [R200+0x4000] ;  /* 0x00400000c8b0783b */ /* 0x000f2a0000000200 */
        /* <DEDUP_REMOVED lines=20> */
[----:B------:R-:W5:Y:S05]  /*198b0*/  LDSM.16.M88.4 R152, [R196+0xb000] ;  /* 0x00b00000c498783b */ /* 0x000f6a0000000200 */
[C---:B----4-:R-:W-:Y:S06]  /*198c0*/  HMMA.16816.F32.BF16 R28, R168.reuse, R156, R28 ;  /* 0x0000009ca81c723c */ /* 0x050fec000004181c */
[----:B------:R-:W-:Y:S01]  /*198d0*/  HMMA.16816.F32.BF16 R32, R168, R158, R32 ;  /* 0x0000009ea820723c */ /* 0x000fe20000041820 */
[----:B------:R-:W4:Y:S05]  /*198e0*/  LDSM.16.M88.4 R156, [R196+0xb800] ;  /* 0x00b80000c49c783b */ /* 0x000f2a0000000200 */
[----:B------:R-:W4:Y:S01]  /*198f0*/  LDSM.16.M88.4 R168, [R197+0x4000] ;  /* 0x00400000c5a8783b */ /* 0x000f220000000200 */
[C---:B------:R-:W-:Y:S06]  /*19900*/  HMMA.16816.F32.BF16 R4, R176.reuse, R180, R4 ;  /* 0x000000b4b004723c */ /* 0x040fec0000041804 */
        /* <DEDUP_REMOVED lines=12> */
[C---:B-----5:R-:W-:Y:S06]  /*199d0*/  HMMA.16816.F32.BF16 R20, R160.reuse, R152, R20 ;  /* 0x00000098a014723c */ /* 0x060fec0000041814 */
[C---:B------:R-:W-:Y:S06]  /*199e0*/  HMMA.16816.F32.BF16 R24, R160.reuse, R154, R24 ;  /* 0x0000009aa018723c */ /* 0x040fec0000041818 */
[C---:B----4-:R-:W-:Y:S06]  /*199f0*/  HMMA.16816.F32.BF16 R28, R160.reuse, R156, R28 ;  /* 0x0000009ca01c723c */ /* 0x050fec000004181c */
        /* <DEDUP_REMOVED lines=20> */
[-C--:B------:R-:W-:Y:S07]  /*19b40*/  FMUL.FTZ R16, R16, R3.reuse ;  /* 0x0000000310107220 */ /* 0x080fee0000410000 */
[----:B------:R-:W4:Y:S10]  /*19b50*/  MUFU.TANH R144, R9 ;  /* 0x0000000900907308 */ /* 0x000f340000002400 */
[----:B------:R-:W1:Y:S10]  /*19b60*/  MUFU.TANH R137, R10 ;  /* 0x0000000a00897308 */ /* 0x000e740000002400 */
[----:B------:R5:W1:Y:S10]  /*19b70*/  MUFU.TANH R138, R11 ;  /* 0x0000000b008a7308 */ /* 0x000a740000002400 */
[----:B------:R3:W1:Y:S01]  /*19b80*/  MUFU.TANH R241, R12 ;  /* 0x0000000c00f17308 */ /* 0x0006620000002400 */
[C---:B--2---:R-:W-:Y:S06]  /*19b90*/  HMMA.16816.F32.BF16 R20, R168.reuse, R4, R20 ;  /* 0x00000004a814723c */ /* 0x044fec0000041814 */
[C---:B------:R-:W-:Y:S03]  /*19ba0*/  HMMA.16816.F32.BF16 R24, R168.reuse, R6, R24 ;  /* 0x00000006a818723c */ /* 0x040fe60000041818 */
[----:B------:R2:W1:Y:S01]  /*19bb0*/  MUFU.TANH R136, R145 ;  /* 0x0000009100887308 */ /* 0x0004620000002400 */
[----:B-----5:R-:W5:Y:S01]  /*19bc0*/  LDSM.16.M88.4 R8, [R192+0x5800] ;  /* 0x00580000c008783b */ /* 0x020f620000000200 */
[-C--:B------:R-:W-:Y:S01]  /*19bd0*/  FMUL.FTZ R5, R18, R3.reuse ;  /* 0x0000000312057220 */ /* 0x080fe20000410000 */
[----:B------:R-:W-:Y:S07]  /*19be0*/  DEPBAR.LE SB0, 0x0 ;  /* 0x000080000000791a */ /* 0x000fee0000000000 */
[----:B------:R-:W1:Y:S01]  /*19bf0*/  MUFU.TANH R141, R141 ;  /* 0x0000008d008d7308 */ /* 0x000e620000002400 */
[----:B------:R-:W-:Y:S01]  /*19c00*/  BAR.SYNC.DEFER_BLOCKING 0x0 ;  /* 0x0000000000007b1d */ /* 0x000fe20000010000 */
[-C--:B---3--:R-:W-:Y:S01]  /*19c10*/  FMUL.FTZ R12, R17, R3.reuse ;  /* 0x00000003110c7220 */ /* 0x088fe20000410000 */
[-C--:B------:R-:W-:Y:S07]  /*19c20*/  FMUL.FTZ R4, R19, R3.reuse ;  /* 0x0000000313047220 */ /* 0x080fee0000410000 */
[----:B------:R-:W3:Y:S01]  /*19c30*/  MUFU.TANH R142, R142 ;  /* 0x0000008e008e7308 */ /* 0x000ee20000002400 */
        /* <DEDUP_REMOVED lines=14> */
[----:B------:R-:W1:Y:S10]  /*19d20*/  MUFU.TANH R12, R12 ;  /* 0x0000000c000c7308 */ /* 0x000e740000002400 */
[----:B------:R-:W1:Y:S01]  /*19d30*/  MUFU.TANH R5, R5 ;  /* 0x0000000500057308 */ /* 0x000e620000002400 */
[-C--:B------:R-:W-:Y:S01]  /*19d40*/  FMUL.FTZ R28, R28, R3.reuse ;  /* 0x000000031c1c7220 */ /* 0x080fe20000410000 */
[-C--:B------:R-:W-:Y:S01]  /*19d50*/  FMUL.FTZ R29, R29, R3.reuse ;  /* 0x000000031d1d7220 */ /* 0x080fe20000410000 */
[-C--:B------:R-:W-:Y:S01]  /*19d60*/  FMUL.FTZ R30, R30, R3.reuse ;  /* 0x000000031e1e7220 */ /* 0x080fe20000410000 */
[-C--:B------:R-:W-:Y:S01]  /*19d70*/  FMUL.FTZ R31, R31, R3.reuse ;  /* 0x000000031f1f7220 */ /* 0x080fe20000410000 */
[-C--:B------:R-:W-:Y:S05]  /*19d80*/  FMUL.FTZ R32, R32, R3.reuse ;  /* 0x0000000320207220 */ /* 0x080fea0000410000 */
[----:B------:R-:W1:Y:S01]  /*19d90*/  MUFU.TANH R4, R4 ;  /* 0x0000000400047308 */ /* 0x000e620000002400 */
        /* <DEDUP_REMOVED lines=18> */
[----:B------:R-:W1:Y:S01]  /*19ec0*/  MUFU.TANH R3, R3 ;  /* 0x0000000300037308 */ /* 0x000e620000002400 */
[----:B---34-:R-:W-:Y:S05]  /*19ed0*/  @!P0 BRA `(.L_x_6161) ;  /* 0x0000000400f48947 */ /* 0x018fea0003800000 */
        /* <DEDUP_REMOVED lines=18> */
[----:B------:R-:W2:Y:S03]  /*1a000*/  I2F.RP R9, R10 ;  /* 0x0000000a00097306 */ /* 0x000ea60000209400 */
[----:B------:R-:W-:Y:S07]  /*1a010*/  IMAD.MOV R8, RZ, RZ, -R8 ;  /* 0x000000ffff087224 */ /* 0x000fee00078e0a08 */
[----:B--2---:R-:W2:Y:S02]  /*1a020*/  MUFU.RCP R6, R9 ;  /* 0x0000000900067308 */ /* 0x004ea40000001000 */
[----:B--2---:R-:W-:Y:S02]  /*1a030*/  VIADD R16, R6, 0xffffffe ;  /* 0x0ffffffe06107836 */ /* 0x004fe40000000000 */
[----:B------:R-:W-:Y:S06]  /*1a040*/  IMAD.SHL.U32 R6, R222, 0x40, RZ ;  /* 0x00000040de067824 */ /* 0x000fec00078e00ff */
[----:B------:R-:W2:Y:S01]  /*1a050*/  F2I.FTZ.U32.TRUNC.NTZ R17, R16 ;  /* 0x0000001000117305 */ /* 0x000ea2000021f000 */
[C---:B------:R-:W-:Y:S01]  /*1a060*/  VIADD R13, R6.reuse, 0xffffffc0 ;  /* 0xffffffc0060d7836 */ /* 0x040fe20000000000 */
[----:B------:R-:W-:Y:S02]  /*1a070*/  IABS R9, R6 ;  /* 0x0000000600097213 */ /* 0x000fe40000000000 */
[----:B------:R-:W-:Y:S01]  /*1a080*/  LOP3.LUT R6, R6, R15, RZ, 0x3c, !PT ;  /* 0x0000000f06067212 */ /* 0x000fe200078e3cff */
[--C-:B--2---:R-:W-:Y:S02]  /*1a090*/  IMAD.MOV R7, RZ, RZ, -R17.reuse ;  /* 0x000000ffff077224 */ /* 0x104fe400078e0a11 */
        /* <DEDUP_REMOVED lines=20> */
[----:B------:R-:W-:Y:S02]  /*1a1e0*/  ISETP.NE.AND P2, PT, R15, RZ, PT ;  /* 0x000000ff0f00720c */ /* 0x000fe40003f45270 */
[----:B------:R-:W-:Y:S05]  /*1a1f0*/  LOP3.LUT R9, RZ, R15, RZ, 0x33, !PT ;  /* 0x0000000fff097212 */ /* 0x000fea00078e33ff */
        /* <DEDUP_REMOVED lines=26> */
.L_x_6163:
[----:B------:R-:W-:Y:S02]  /*1a3a0*/  R2UR UR4, R132 ;  /* 0x00000000840472ca */ /* 0x000fe400000e0000 */
[----:B------:R-:W-:Y:S11]  /*1a3b0*/  R2UR UR5, R133 ;  /* 0x00000000850572ca */ /* 0x000ff600000e0000 */
[----:B------:R-:W-:Y:S02]  /*1a3c0*/  @!UPT UIADD3 URZ, URZ, URZ, URZ ;  /* 0x0000003f3f3ff290 */ /* 0x000fe4000fffe03f */
[----:B------:R-:W3:Y:S02]  /*1a3d0*/  LD.E R10, desc[UR4][R134.64+0x38] ;  /* 0x00003804860a7980 */ /* 0x000ee4000c101900 */
[----:B---3--:R-:W-:Y:S05]  /*1a3e0*/  IMAD.U32 R10, R10, -0x40, RZ ;  /* 0xffffffc00a0a7824 */ /* 0x008fea00078e00ff */
[----:B------:R-:W-:Y:S02]  /*1a3f0*/  SHF.R.S32.HI R9, RZ, 0x1f, R10 ;  /* 0x0000001fff097819 */ /* 0x000fe4000001140a */
.L_x_6164:
[----:B------:R-:W-:Y:S05]  /*1a400*/  BSYNC B0 ;  /* 0x0000000000007941 */ /* 0x000fea0003800000 */
.L_x_6162:
        /* <DEDUP_REMOVED lines=42> */
.L_x_6161:
[----:B------:R-:W-:Y:S05]  /*1a6b0*/  BSYNC B1 ;  /* 0x0000000000017941 */ /* 0x000fea0003800000 */
.L_x_6160:
[----:B------:R-:W-:Y:S01]  /*1a6c0*/  R2UR UR4, R132 ;  /* 0x00000000840472ca */ /* 0x000fe200000e0000 */
[----:B---3--:R-:W3:Y:S01]  /*1a6d0*/  S2R R7, SR_TID.X ;  /* 0x0000000000077919 */ /* 0x008ee20000002100 */
[----:B------:R-:W-:Y:S01]  /*1a6e0*/  R2UR UR5, R133 ;  /* 0x00000000850572ca */ /* 0x000fe200000e0000 */
[----:B--2---:R-:W-:Y:S08]  /*1a6f0*/  LDSM.16.MT88.4 R24, [R205+0xc000] ;  /* 0x00c00000cd18783b */ /* 0x004ff00000004200 */
[----:B------:R-:W-:Y:S08]  /*1a700*/  LDSM.16.MT88.4 R28, [R204+0xc000] ;  /* 0x00c00000cc1c783b */ /* 0x000ff00000004200 */
[----:B------:R2:W4:Y:S01]  /*1a710*/  LD.E R133, desc[UR4][R134.64+0xdc] ;  /* 0x0000dc0486857980 */ /* 0x000522000c101900 */
[----:B---3--:R-:W-:Y:S04]  /*1a720*/  SHF.L.U32 R7, R7, 0x1, RZ ;  /* 0x0000000107077819 */ /* 0x008fe800000006ff */
[----:B------:R-:W-:Y:S04]  /*1a730*/  LOP3.LUT R7, R7, 0x6, RZ, 0xc0, !PT ;  /* 0x0000000607077812 */ /* 0x000fe800078ec0ff */
[----:B------:R-:W-:Y:S04]  /*1a740*/  LEA R6, R222, R7, 0x6 ;  /* 0x00000007de067211 */ /* 0x000fe800078e30ff */
[CC--:B------:R-:W-:Y:S01]  /*1a750*/  ISETP.GE.AND P5, PT, R6.reuse, R225.reuse, PT ;  /* 0x000000e10600720c */ /* 0x0c0fe20003fa6270 */
[C---:B------:R-:W-:Y:S01]  /*1a760*/  VIADD R10, R6.reuse, 0x1 ;  /* 0x00000001060a7836 */ /* 0x040fe20000000000 */
[C---:B------:R-:W-:Y:S01]  /*1a770*/  IADD3 R8, R6.reuse, 0x8, RZ ;  /* 0x0000000806087810 */ /* 0x040fe20007ffe0ff */
[C---:B------:R-:W-:Y:S01]  /*1a780*/  VIADD R14, R6.reuse, 0x19 ;  /* 0x00000019060e7836 */ /* 0x040fe20000000000 */
[-C--:B------:R-:W-:Y:S02]  /*1a790*/  ISETP.GE.OR P5, PT, R6, R224.reuse, !P5 ;  /* 0x000000e00600720c */ /* 0x080fe40006fa6670 */
[C---:B------:R-:W-:Y:S02]  /*1a7a0*/  ISETP.GE.AND P2, PT, R10.reuse, R225, PT ;  /* 0x000000e10a00720c */ /* 0x040fe40003f46270 */
[C---:B------:R-:W-:Y:S02]  /*1a7b0*/  ISETP.GE.AND P3, PT, R10.reuse, R223, PT ;  /* 0x000000df0a00720c */ /* 0x040fe40003f66270 */
[CC--:B------:R-:W-:Y:S02]  /*1a7c0*/  ISETP.GE.OR P2, PT, R10.reuse, R224.reuse, !P2 ;  /* 0x000000e00a00720c */ /* 0x0c0fe40005746670 */
[----:B------:R-:W-:Y:S02]  /*1a7d0*/  ISETP.GE.OR P3, PT, R10, R219, !P3 ;  /* 0x000000db0a00720c */ /* 0x000fe40005f66670 */
[----:B------:R-:W-:Y:S02]  /*1a7e0*/  IADD3 R10, R6, 0x9, RZ ;  /* 0x00000009060a7810 */ /* 0x000fe40007ffe0ff */
[C---:B------:R-:W-:Y:S02]  /*1a7f0*/  ISETP.GE.AND P6, PT, R8.reuse, R225, PT ;  /* 0x000000e10800720c */ /* 0x040fe40003fc6270 */
[-C--:B------:R-:W-:Y:S02]  /*1a800*/  ISETP.GE.AND P4, PT, R8, R223.reuse, PT ;  /* 0x000000df0800720c */ /* 0x080fe40003f86270 */
[----:B-1----:R-:W-:Y:S02]  /*1a810*/  FSEL R19, R140, -INF , !P5 ;  /* 0xff8000008c137808 */ /* 0x002fe40006800000 */
[----:B------:R-:W-:Y:S02]  /*1a820*/  ISETP.GE.AND P0, PT, R6, R223, PT ;  /* 0x000000df0600720c */ /* 0x000fe40003f06270 */
[C---:B------:R-:W-:Y:S02]  /*1a830*/  ISETP.GE.AND P1, PT, R10.reuse, R225, PT ;  /* 0x000000e10a00720c */ /* 0x040fe40003f26270 */
[----:B------:R-:W-:Y:S02]  /*1a840*/  ISETP.GE.AND P5, PT, R10, R223, PT ;  /* 0x000000df0a00720c */ /* 0x000fe40003fa6270 */
[CC--:B------:R-:W-:Y:S02]  /*1a850*/  ISETP.GE.OR P6, PT, R8.reuse, R224.reuse, !P6 ;  /* 0x000000e00800720c */ /* 0x0c0fe400077c6670 */
[-C--:B------:R-:W-:Y:S01]  /*1a860*/  ISETP.GE.OR P4, PT, R8, R219.reuse, !P4 ;  /* 0x000000db0800720c */ /* 0x080fe20006786670 */
[C---:B------:R-:W-:Y:S01]  /*1a870*/  VIADD R8, R6.reuse, 0x10 ;  /* 0x0000001006087836 */ /* 0x040fe20000000000 */
[-C--:B------:R-:W-:Y:S02]  /*1a880*/  ISETP.GE.OR P0, PT, R6, R219.reuse, !P0 ;  /* 0x000000db0600720c */ /* 0x080fe40004706670 */
[CC--:B------:R-:W-:Y:S02]  /*1a890*/  ISETP.GE.OR P1, PT, R10.reuse, R224.reuse, !P1 ;  /* 0x000000e00a00720c */ /* 0x0c0fe40004f26670 */
[----:B------:R-:W-:Y:S02]  /*1a8a0*/  ISETP.GE.OR P5, PT, R10, R219, !P5 ;  /* 0x000000db0a00720c */ /* 0x000fe40006fa6670 */
[----:B------:R-:W-:Y:S02]  /*1a8b0*/  IADD3 R10, R6, 0x11, RZ ;  /* 0x00000011060a7810 */ /* 0x000fe40007ffe0ff */
[----:B------:R-:W-:Y:S02]  /*1a8c0*/  FSEL R7, R142, -INF , !P0 ;  /* 0xff8000008e077808 */ /* 0x000fe40004000000 */
[----:B------:R-:W-:Y:S02]  /*1a8d0*/  FSEL R17, R141, -INF , !P2 ;  /* 0xff8000008d117808 */ /* 0x000fe40005000000 */
[----:B------:R-:W-:Y:S02]  /*1a8e0*/  FSEL R15, R143, -INF , !P6 ;  /* 0xff8000008f0f7808 */ /* 0x000fe40007000000 */
[C---:B------:R-:W-:Y:S02]  /*1a8f0*/  ISETP.GE.AND P0, PT, R8.reuse, R225, PT ;  /* 0x000000e10800720c */ /* 0x040fe40003f06270 */
[----:B------:R-:W-:Y:S02]  /*1a900*/  ISETP.GE.AND P2, PT, R8, R223, PT ;  /* 0x000000df0800720c */ /* 0x000fe40003f46270 */
[----:B------:R-:W-:Y:S02]  /*1a910*/  ISETP.GE.AND P6, PT, R10, R225, PT ;  /* 0x000000e10a00720c */ /* 0x000fe40003fc6270 */
[C---:B------:R-:W-:Y:S02]  /*1a920*/  ISETP.GE.OR P2, PT, R8.reuse, R219, !P2 ;  /* 0x000000db0800720c */ /* 0x040fe40005746670 */
[-C--:B------:R-:W-:Y:S02]  /*1a930*/  ISETP.GE.OR P0, PT, R8, R224.reuse, !P0 ;  /* 0x000000e00800720c */ /* 0x080fe40004706670 */
[----:B------:R-:W-:Y:S02]  /*1a940*/  IADD3 R8, R6, 0x18, RZ ;  /* 0x0000001806087810 */ /* 0x000fe40007ffe0ff */
[-C--:B------:R-:W-:Y:S02]  /*1a950*/  ISETP.GE.OR P6, PT, R10, R224.reuse, !P6 ;  /* 0x000000e00a00720c */ /* 0x080fe400077c6670 */
[----:B------:R-:W-:Y:S02]  /*1a960*/  FSEL R13, R136, -INF , !P3 ;  /* 0xff800000880d7808 */ /* 0x000fe40005800000 */
[----:B------:R-:W-:Y:S02]  /*1a970*/  FSEL R241, R241, -INF , !P0 ;  /* 0xff800000f1f17808 */ /* 0x000fe40004000000 */
[-C--:B------:R-:W-:Y:S02]  /*1a980*/  ISETP.GE.AND P3, PT, R14, R225.reuse, PT ;  /* 0x000000e10e00720c */ /* 0x080fe40003f66270 */
[----:B------:R-:W-:Y:S02]  /*1a990*/  FSEL R165, R165, -INF , !P6 ;  /* 0xff800000a5a57808 */ /* 0x000fe40007000000 */
[C---:B------:R-:W-:Y:S02]  /*1a9a0*/  ISETP.GE.AND P0, PT, R8.reuse, R225, PT ;  /* 0x000000e10800720c */ /* 0x040fe40003f06270 */
[----:B------:R-:W-:Y:S02]  /*1a9b0*/  ISETP.GE.AND P6, PT, R8, R223, PT ;  /* 0x000000df0800720c */ /* 0x000fe40003fc6270 */
[-C--:B------:R-:W-:Y:S02]  /*1a9c0*/  ISETP.GE.OR P3, PT, R14, R224.reuse, !P3 ;  /* 0x000000e00e00720c */ /* 0x080fe40005f66670 */
[C---:B------:R-:W-:Y:S02]  /*1a9d0*/  ISETP.GE.OR P0, PT, R8.reuse, R224, !P0 ;  /* 0x000000e00800720c */ /* 0x040fe40004706670 */
[----:B------:R-:W-:Y:S02]  /*1a9e0*/  ISETP.GE.OR P6, PT, R8, R219, !P6 ;  /* 0x000000db0800720c */ /* 0x000fe400077c6670 */
[----:B------:R-:W-:Y:S02]  /*1a9f0*/  IADD3 R8, R6, 0x21, RZ ;  /* 0x0000002106087810 */ /* 0x000fe40007ffe0ff */
[----:B------:R-:W-:Y:S02]  /*1aa00*/  FSEL R171, R12, -INF , !P3 ;  /* 0xff8000000cab7808 */ /* 0x000fe40005800000 */
[----:B------:R-:W-:Y:S02]  /*1aa10*/  FMNMX.FTZ R12, R19, R0, !PT ;  /* 0x00000000130c7209 */ /* 0x000fe40007810000 */
[----:B------:R-:W-:Y:S02]  /*1aa20*/  FSEL R239, R239, -INF , !P0 ;  /* 0xff800000efef7808 */ /* 0x000fe40004000000 */
[----:B------:R-:W-:Y:S02]  /*1aa30*/  ISETP.GE.AND P0, PT, R14, R223, PT ;  /* 0x000000df0e00720c */ /* 0x000fe40003f06270 */
[----:B------:R-:W-:Y:S02]  /*1aa40*/  ISETP.GE.AND P3, PT, R8, R225, PT ;  /* 0x000000e10800720c */ /* 0x000fe40003f66270 */
[----:B------:R-:W-:Y:S02]  /*1aa50*/  FMNMX.FTZ R12, R17, R12, !PT ;  /* 0x0000000c110c7209 */ /* 0x000fe40007810000 */
[----:B------:R-:W-:Y:S01]  /*1aa60*/  ISETP.GE.OR P0, PT, R14, R219, !P0 ;  /* 0x000000db0e00720c */ /* 0x000fe20004706670 */
[----:B------:R-:W-:Y:S01]  /*1aa70*/  VIADD R14, R6, 0x28 ;  /* 0x00000028060e7836 */ /* 0x000fe20000000000 */
[----:B------:R-:W-:Y:S02]  /*1aa80*/  FSEL R11, R144, -INF , !P1 ;  /* 0xff800000900b7808 */ /* 0x000fe40004800000 */
[----:B------:R-:W-:Y:S02]  /*1aa90*/  ISETP.GE.OR P3, PT, R8, R224, !P3 ;  /* 0x000000e00800720c */ /* 0x000fe40005f66670 */
[-C--:B------:R-:W-:Y:S02]  /*1aaa0*/  ISETP.GE.AND P1, PT, R10, R223.reuse, PT ;  /* 0x000000df0a00720c */ /* 0x080fe40003f26270 */
[----:B------:R-:W-:Y:S02]  /*1aab0*/  FMNMX.FTZ R12, R15, R12, !PT ;  /* 0x0000000c0f0c7209 */ /* 0x000fe40007810000 */
[----:B------:R-:W-:Y:S02]  /*1aac0*/  FSEL R175, R175, -INF , !P2 ;  /* 0xff800000afaf7808 */ /* 0x000fe40005000000 */
[----:B------:R-:W-:Y:S02]  /*1aad0*/  FSEL R235, R235, -INF , !P3 ;  /* 0xff800000ebeb7808 */ /* 0x000fe40005800000 */
[----:B------:R-:W-:Y:S02]  /*1aae0*/  ISETP.GE.AND P3, PT, R14, R223, PT ;  /* 0x000000df0e00720c */ /* 0x000fe40003f66270 */
[----:B------:R-:W-:Y:S02]  /*1aaf0*/  ISETP.GE.OR P1, PT, R10, R219, !P1 ;  /* 0x000000db0a00720c */ /* 0x000fe40004f26670 */
[----:B------:R-:W-:Y:S02]  /*1ab00*/  ISETP.GE.AND P2, PT, R14, R225, PT ;  /* 0x000000e10e00720c */ /* 0x000fe40003f46270 */
[----:B------:R-:W-:Y:S02]  /*1ab10*/  FMNMX.FTZ R12, R11, R12, !PT ;  /* 0x0000000c0b0c7209 */ /* 0x000fe40007810000 */
[----:B------:R-:W-:Y:S02]  /*1ab20*/  IADD3 R10, R6, 0x20, RZ ;  /* 0x00000020060a7810 */ /* 0x000fe40007ffe0ff */
[----:B------:R-:W-:Y:S02]  /*1ab30*/  FSEL R137, R137, -INF , !P4 ;  /* 0xff80000089897808 */ /* 0x000fe40006000000 */
[----:B------:R-:W-:Y:S02]  /*1ab40*/  FSEL R9, R138, -INF , !P5 ;  /* 0xff8000008a097808 */ /* 0x000fe40006800000 */
[C---:B------:R-:W-:Y:S02]  /*1ab50*/  ISETP.GE.OR P3, PT, R14.reuse, R219, !P3 ;  /* 0x000000db0e00720c */ /* 0x040fe40005f66670 */
[----:B------:R-:W-:Y:S02]  /*1ab60*/  ISETP.GE.OR P2, PT, R14, R224, !P2 ;  /* 0x000000e00e00720c */ /* 0x000fe40005746670 */
[----:B------:R-:W-:Y:S02]  /*1ab70*/  FMNMX.FTZ R14, R241, R12, !PT ;  /* 0x0000000cf10e7209 */ /* 0x000fe40007810000 */
[C---:B------:R-:W-:Y:S02]  /*1ab80*/  ISETP.GE.AND P4, PT, R10.reuse, R225, PT ;  /* 0x000000e10a00720c */ /* 0x040fe40003f86270 */
[C---:B------:R-:W-:Y:S02]  /*1ab90*/  ISETP.GE.AND P5, PT, R10.reuse, R223, PT ;  /* 0x000000df0a00720c */ /* 0x040fe40003fa6270 */
[----:B------:R-:W-:Y:S02]  /*1aba0*/  FMNMX.FTZ R12, R7, R2, !PT ;  /* 0x00000002070c7209 */ /* 0x000fe40007810000 */
[C---:B------:R-:W-:Y:S02]  /*1abb0*/  ISETP.GE.OR P4, PT, R10.reuse, R224, !P4 ;  /* 0x000000e00a00720c */ /* 0x040fe40006786670 */
        /* <DEDUP_REMOVED lines=8> */
[----:B------:R-:W-:Y:S02]  /*1ac40*/  ISETP.GE.AND P1, PT, R10, R225, PT ;  /* 0x000000e10a00720c */ /* 0x000fe40003f26270 */
[----:B------:R-:W-:Y:S02]  /*1ac50*/  ISETP.GE.AND P4, PT, R8, R223, PT ;  /* 0x000000df0800720c */ /* 0x000fe40003f86270 */
[----:B------:R-:W-:Y:S02]  /*1ac60*/  FSEL R141, R4, -INF , !P0 ;  /* 0xff800000048d7808 */ /* 0x000fe40004000000 */
[----:B------:R-:W-:Y:S02]  /*1ac70*/  FMNMX.FTZ R14, R171, R14, !PT ;  /* 0x0000000eab0e7209 */ /* 0x000fe40007810000 */
[----:B------:R-:W-:Y:S02]  /*1ac80*/  FMNMX.FTZ R4, R9, R12, !PT ;  /* 0x0000000c09047209 */ /* 0x000fe40007810000 */
[----:B------:R-:W-:Y:S02]  /*1ac90*/  ISETP.GE.OR P1, PT, R10, R224, !P1 ;  /* 0x000000e00a00720c */ /* 0x000fe40004f26670 */
[----:B------:R-:W-:Y:S02]  /*1aca0*/  ISETP.GE.OR P4, PT, R8, R219, !P4 ;  /* 0x000000db0800720c */ /* 0x000fe40006786670 */
[----:B------:R-:W-:Y:S02]  /*1acb0*/  FSEL R183, R183, -INF , !P2 ;  /* 0xff800000b7b77808 */ /* 0x000fe40005000000 */
[----:B------:R-:W-:Y:S02]  /*1acc0*/  IADD3 R8, R6, 0x30, RZ ;  /* 0x0000003006087810 */ /* 0x000fe40007ffe0ff */
[-C--:B------:R-:W-:Y:S02]  /*1acd0*/  ISETP.GE.AND P2, PT, R10, R223.reuse, PT ;  /* 0x000000df0a00720c */ /* 0x080fe40003f46270 */
[----:B------:R-:W-:Y:S02]  /*1ace0*/  FMNMX.FTZ R12, R237, R14, !PT ;  /* 0x0000000eed0c7209 */ /* 0x000fe40007810000 */
[----:B------:R-:W-:Y:S02]  /*1acf0*/  FSEL R143, R5, -INF , !P6 ;  /* 0xff800000058f7808 */ /* 0x000fe40007000000 */
[----:B------:R-:W-:Y:S02]  /*1ad00*/  FMNMX.FTZ R4, R175, R4, !PT ;  /* 0x00000004af047209 */ /* 0x000fe40007810000 */
[----:B------:R-:W-:Y:S02]  /*1ad10*/  FSEL R181, R181, -INF , !P1 ;  /* 0xff800000b5b57808 */ /* 0x000fe40004800000 */
[C---:B------:R-:W-:Y:S02]  /*1ad20*/  ISETP.GE.AND P1, PT, R8.reuse, R223, PT ;  /* 0x000000df0800720c */ /* 0x040fe40003f26270 */
[----:B------:R-:W-:Y:S02]  /*1ad30*/  ISETP.GE.AND P6, PT, R8, R225, PT ;  /* 0x000000e10800720c */ /* 0x000fe40003fc6270 */
[-C--:B------:R-:W-:Y:S02]  /*1ad40*/  ISETP.GE.OR P2, PT, R10, R219.reuse, !P2 ;  /* 0x000000db0a00720c */ /* 0x080fe40005746670 */
[----:B------:R-:W-:Y:S02]  /*1ad50*/  IADD3 R10, R6, 0x31, RZ ;  /* 0x00000031060a7810 */ /* 0x000fe40007ffe0ff */
[----:B------:R-:W-:Y:S02]  /*1ad60*/  FMNMX.FTZ R12, R235, R12, !PT ;  /* 0x0000000ceb0c7209 */ /* 0x000fe40007810000 */
[----:B------:R-:W-:Y:S02]  /*1ad70*/  FMNMX.FTZ R4, R173, R4, !PT ;  /* 0x00000004ad047209 */ /* 0x000fe40007810000 */
[C---:B------:R-:W-:Y:S02]  /*1ad80*/  ISETP.GE.OR P1, PT, R8.reuse, R219, !P1 ;  /* 0x000000db0800720c */ /* 0x040fe40004f26670 */
[----:B------:R-:W-:Y:S01]  /*1ad90*/  ISETP.GE.OR P6, PT, R8, R224, !P6 ;  /* 0x000000e00800720c */ /* 0x000fe200077c6670 */
[----:B------:R-:W-:Y:S01]  /*1ada0*/  VIADD R8, R6, 0x38 ;  /* 0x0000003806087836 */ /* 0x000fe20000000000 */
[CC--:B------:R-:W-:Y:S02]  /*1adb0*/  ISETP.GE.AND P0, PT, R10.reuse, R225.reuse, PT ;  /* 0x000000e10a00720c */ /* 0x0c0fe40003f06270 */
[----:B------:R-:W-:Y:S02]  /*1adc0*/  FMNMX.FTZ R12, R183, R12, !PT ;  /* 0x0000000cb70c7209 */ /* 0x000fe40007810000 */
[----:B------:R-:W-:Y:S02]  /*1add0*/  FMNMX.FTZ R4, R143, R4, !PT ;  /* 0x000000048f047209 */ /* 0x000fe40007810000 */
[----:B------:R-:W-:Y:S02]  /*1ade0*/  FSEL R169, R169, -INF , !P6 ;  /* 0xff800000a9a97808 */ /* 0x000fe40007000000 */
[----:B------:R-:W-:Y:S02]  /*1adf0*/  ISETP.GE.OR P0, PT, R10, R224, !P0 ;  /* 0x000000e00a00720c */ /* 0x000fe40004706670 */
[CC--:B------:R-:W-:Y:S02]  /*1ae00*/  ISETP.GE.AND P6, PT, R8.reuse, R225.reuse, PT ;  /* 0x000000e10800720c */ /* 0x0c0fe40003fc6270 */
[----:B------:R-:W-:Y:S02]  /*1ae10*/  FMNMX.FTZ R12, R181, R12, !PT ;  /* 0x0000000cb50c7209 */ /* 0x000fe40007810000 */
[----:B------:R-:W-:Y:S02]  /*1ae20*/  FMNMX.FTZ R4, R141, R4, !PT ;  /* 0x000000048d047209 */ /* 0x000fe40007810000 */
[----:B------:R-:W-:Y:S02]  /*1ae30*/  FSEL R179, R179, -INF , !P5 ;  /* 0xff800000b3b37808 */ /* 0x000fe40006800000 */
[----:B------:R-:W-:Y:S02]  /*1ae40*/  FSEL R167, R167, -INF , !P0 ;  /* 0xff800000a7a77808 */ /* 0x000fe40004000000 */
[----:B------:R-:W-:Y:S02]  /*1ae50*/  ISETP.GE.OR P6, PT, R8, R224, !P6 ;  /* 0x000000e00800720c */ /* 0x000fe400077c6670 */
[----:B------:R-:W-:Y:S02]  /*1ae60*/  FMNMX.FTZ R12, R169, R12, !PT ;  /* 0x0000000ca90c7209 */ /* 0x000fe40007810000 */
[----:B------:R-:W-:Y:S02]  /*1ae70*/  FMNMX.FTZ R4, R179, R4, !PT ;  /* 0x00000004b3047209 */ /* 0x000fe40007810000 */
[----:B------:R-:W-:Y:S02]  /*1ae80*/  IADD3 R6, R6, 0x39, RZ ;  /* 0x0000003906067810 */ /* 0x000fe40007ffe0ff */
[----:B------:R-:W-:Y:S02]  /*1ae90*/  FSEL R177, R177, -INF , !P4 ;  /* 0xff800000b1b17808 */ /* 0x000fe40006000000 */
[----:B------:R-:W-:Y:S02]  /*1aea0*/  FSEL R155, R155, -INF , !P6 ;  /* 0xff8000009b9b7808 */ /* 0x000fe40007000000 */
[----:B------:R-:W-:Y:S02]  /*1aeb0*/  FMNMX.FTZ R12, R167, R12, !PT ;  /* 0x0000000ca70c7209 */ /* 0x000fe40007810000 */
[----:B------:R-:W-:Y:S02]  /*1aec0*/  FSEL R147, R147, -INF , !P3 ;  /* 0xff80000093937808 */ /* 0x000fe40005800000 */
[----:B------:R-:W-:Y:S02]  /*1aed0*/  FMNMX.FTZ R14, R177, R4, !PT ;  /* 0x00000004b10e7209 */ /* 0x000fe40007810000 */
[----:B------:R-:W-:Y:S02]  /*1aee0*/  ISETP.GE.AND P5, PT, R6, R225, PT ;  /* 0x000000e10600720c */ /* 0x000fe40003fa6270 */
[----:B------:R-:W-:Y:S02]  /*1aef0*/  FMNMX.FTZ R5, R155, R12, !PT ;  /* 0x0000000c9b057209 */ /* 0x000fe40007810000 */
[----:B------:R-:W-:Y:S02]  /*1af00*/  ISETP.GE.AND P0, PT, R10, R223, PT ;  /* 0x000000df0a00720c */ /* 0x000fe40003f06270 */
[----:B------:R-:W-:Y:S02]  /*1af10*/  FSEL R145, R145, -INF , !P2 ;  /* 0xff80000091917808 */ /* 0x000fe40005000000 */
[----:B------:R-:W-:Y:S02]  /*1af20*/  FMNMX.FTZ R12, R147, R14, !PT ;  /* 0x0000000e930c7209 */ /* 0x000fe40007810000 */
[----:B------:R-:W-:Y:S02]  /*1af30*/  ISETP.GE.OR P5, PT, R6, R224, !P5 ;  /* 0x000000e00600720c */ /* 0x000fe40006fa6670 */
[----:B------:R-:W-:Y:S02]  /*1af40*/  ISETP.GE.OR P0, PT, R10, R219, !P0 ;  /* 0x000000db0a00720c */ /* 0x000fe40004706670 */
[----:B------:R-:W-:Y:S02]  /*1af50*/  FSEL R150, R150, -INF , !P5 ;  /* 0xff80000096967808 */ /* 0x000fe40006800000 */
[----:B------:R-:W-:Y:S02]  /*1af60*/  FSEL R153, R153, -INF , !P1 ;  /* 0xff80000099997808 */ /* 0x000fe40004800000 */
[----:B------:R-:W-:Y:S02]  /*1af70*/  FMNMX.FTZ R10, R145, R12, !PT ;  /* 0x0000000c910a7209 */ /* 0x000fe40007810000 */
[-C--:B------:R-:W-:Y:S02]  /*1af80*/  ISETP.GE.AND P3, PT, R8, R223.reuse, PT ;  /* 0x000000df0800720c */ /* 0x080fe40003f66270 */
[----:B------:R-:W-:Y:S02]  /*1af90*/  ISETP.GE.AND P1, PT, R6, R223, PT ;  /* 0x000000df0600720c */ /* 0x000fe40003f26270 */
[----:B------:R-:W-:Y:S02]  /*1afa0*/  FMNMX.FTZ R4, R150, R5, !PT ;  /* 0x0000000596047209 */ /* 0x000fe40007810000 */
[----:B------:R-:W-:Y:S02]  /*1afb0*/  FSEL R151, R151, -INF , !P0 ;  /* 0xff80000097977808 */ /* 0x000fe40004000000 */
[----:B------:R-:W-:Y:S01]  /*1afc0*/  FMNMX.FTZ R10, R153, R10, !PT ;  /* 0x0000000a990a7209 */ /* 0x000fe20007810000 */
[----:B------:R-:W1:Y:S01]  /*1afd0*/  SHFL.BFLY PT, R5, R4, 0x2, 0x1f ;  /* 0x0c401f0004057f89 */ /* 0x000e6200000e0000 */
[-C--:B------:R-:W-:Y:S02]  /*1afe0*/  ISETP.GE.OR P3, PT, R8, R219.reuse, !P3 ;  /* 0x000000db0800720c */ /* 0x080fe40005f66670 */
[----:B------:R-:W-:Y:S02]  /*1aff0*/  ISETP.GE.OR P1, PT, R6, R219, !P1 ;  /* 0x000000db0600720c */ /* 0x000fe40004f26670 */
[----:B------:R-:W-:Y:S02]  /*1b000*/  FSEL R149, R149, -INF , !P3 ;  /* 0xff80000095957808 */ /* 0x000fe40005800000 */
[----:B------:R-:W-:Y:S02]  /*1b010*/  FMNMX.FTZ R10, R151, R10, !PT ;  /* 0x0000000a970a7209 */ /* 0x000fe40007810000 */
[----:B--2---:R-:W-:Y:S02]  /*1b020*/  FSEL R134, R3, -INF , !P1 ;  /* 0xff80000003867808 */ /* 0x004fe40004800000 */
[----:B------:R-:W-:Y:S04]  /*1b030*/  FMNMX.FTZ R3, R149, R10, !PT ;  /* 0x0000000a95037209 */ /* 0x000fe80007810000 */
[----:B------:R-:W-:Y:S05]  /*1b040*/  FMNMX.FTZ R6, R134, R3, !PT ;  /* 0x0000000386067209 */ /* 0x000fea0007810000 */
[----:B------:R-:W2:Y:S01]  /*1b050*/  SHFL.BFLY PT, R3, R6, 0x2, 0x1f ;  /* 0x0c401f0006037f89 */ /* 0x000ea200000e0000 */
[----:B-1----:R-:W-:Y:S07]  /*1b060*/  FMNMX.FTZ R8, R4, R5, !PT ;  /* 0x0000000504087209 */ /* 0x002fee0007810000 */
[----:B------:R-:W1:Y:S01]  /*1b070*/  SHFL.BFLY PT, R5, R8, 0x1, 0x1f ;  /* 0x0c201f0008057f89 */ /* 0x000e6200000e0000 */
[----:B--2---:R-:W-:Y:S07]  /*1b080*/  FMNMX.FTZ R4, R6, R3, !PT ;  /* 0x0000000306047209 */ /* 0x004fee0007810000 */
[----:B------:R-:W2:Y:S01]  /*1b090*/  SHFL.BFLY PT, R3, R4, 0x1, 0x1f ;  /* 0x0c201f0004037f89 */ /* 0x000ea200000e0000 */
[----:B-1----:R-:W-:Y:S04]  /*1b0a0*/  FMNMX.FTZ R132, R8, R5, !PT ;  /* 0x0000000508847209 */ /* 0x002fe80007810000 */
[C---:B------:R-:W-:Y:S01]  /*1b0b0*/  FSETP.NEU.FTZ.AND P1, PT, R132.reuse, -INF , PT ;  /* 0xff8000008400780b */ /* 0x040fe20003f3d000 */
[----:B----4-:R-:W-:Y:S03]  /*1b0c0*/  FMUL.FTZ R152, R133, R132 ;  /* 0x0000008485987220 */ /* 0x010fe60000410000 */
[----:B------:R-:W-:Y:S02]  /*1b0d0*/  FSEL R5, R132, RZ, P1 ;  /* 0x000000ff84057208 */ /* 0x000fe40000800000 */
[----:B------:R-:W-:Y:S03]  /*1b0e0*/  FSEL R152, R152, RZ, P1 ;  /* 0x000000ff98987208 */ /* 0x000fe60000800000 */
[----:B------:R-:W-:Y:S02]  /*1b0f0*/  FADD.FTZ R0, -R5, R0 ;  /* 0x0000000005007221 */ /* 0x000fe40000010100 */
[-CC-:B------:R-:W-:Y:S01]  /*1b100*/  FFMA.FTZ R161, R19, R133.reuse, -R152.reuse ;  /* 0x0000008513a17223 */ /* 0x180fe20000010898 */
[-CC-:B------:R-:W-:Y:S01]  /*1b110*/  FFMA.FTZ R159, R17, R133.reuse, -R152.reuse ;  /* 0x00000085119f7223 */ /* 0x180fe20000010898 */
[----:B------:R-:W-:Y:S01]  /*1b120*/  FMUL.FTZ R6, R133, R0 ;  /* 0x0000000085067220 */ /* 0x000fe20000410000 */
[----:B------:R-:W1:Y:S01]  /*1b130*/  LDSM.16.MT88.4 R16, [R206+0xc000] ;  /* 0x00c00000ce10783b */ /* 0x000e620000004200 */
[--C-:B------:R-:W-:Y:S01]  /*1b140*/  FFMA.FTZ R158, R15, R133, -R152.reuse ;  /* 0x000000850f9e7223 */ /* 0x100fe20000010898 */
[----:B--2---:R-:W-:Y:S01]  /*1b150*/  FMNMX.FTZ R3, R4, R3, !PT ;  /* 0x0000000304037209 */ /* 0x004fe20007810000 */
[-CC-:B------:R-:W-:Y:S01]  /*1b160*/  FFMA.FTZ R157, R11, R133.reuse, -R152.reuse ;  /* 0x000000850b9d7223 */ /* 0x180fe20000010898 */
[----:B------:R-:W-:Y:S01]  /*1b170*/  MUFU.EX2 R161, R161 ;  /* 0x000000a100a17308 */ /* 0x000fe20000000800 */
[--C-:B------:R-:W-:Y:S01]  /*1b180*/  FFMA.FTZ R162, R241, R133, -R152.reuse ;  /* 0x00000085f1a27223 */ /* 0x100fe20000010898 */
[----:B------:R-:W-:Y:S01]  /*1b190*/  FSETP.NEU.FTZ.AND P0, PT, R3, -INF , PT ;  /* 0xff8000000300780b */ /* 0x000fe20003f1d000 */
[----:B------:R-:W-:Y:S01]  /*1b1a0*/  FMUL.FTZ R148, R133, R3 ;  /* 0x0000000385947220 */ /* 0x000fe20000410000 */
[-CC-:B------:R-:W-:Y:S01]  /*1b1b0*/  FFMA.FTZ R165, R165, R133.reuse, -R152.reuse ;  /* 0x00000085a5a57223 */ /* 0x180fe20000010898 */
[-CC-:B------:R-:W-:Y:S01]  /*1b1c0*/  FFMA.FTZ R164, R239, R133.reuse, -R152.reuse ;  /* 0x00000085efa47223 */ /* 0x180fe20000010898 */
[----:B------:R-:W-:Y:S01]  /*1b1d0*/  FSEL R5, R3, RZ, P0 ;  /* 0x000000ff03057208 */ /* 0x000fe20000000000 */
[-CC-:B------:R-:W-:Y:S01]  /*1b1e0*/  FFMA.FTZ R171, R171, R133.reuse, -R152.reuse ;  /* 0x00000085abab7223 */ /* 0x180fe20000010898 */
[----:B------:R-:W-:Y:S02]  /*1b1f0*/  FSEL R148, R148, RZ, P0 ;  /* 0x000000ff94947208 */ /* 0x000fe40000000000 */
[----:B------:R-:W2:Y:S01]  /*1b200*/  MUFU.EX2 R159, R159 ;  /* 0x0000009f009f7308 */ /* 0x000ea20000000800 */
        /* <DEDUP_REMOVED lines=8> */
[----:B------:R-:W-:Y:S01]  /*1b290*/  MUFU.EX2 R158, R158 ;  /* 0x0000009e009e7308 */ /* 0x000fe20000000800 */
[-CC-:B------:R-:W-:Y:S01]  /*1b2a0*/  FFMA.FTZ R168, R141, R133.reuse, -R148.reuse ;  /* 0x000000858da87223 */ /* 0x180fe20000010894 */
[-CC-:B------:R-:W-:Y:S01]  /*1b2b0*/  FFMA.FTZ R176, R147, R133.reuse, -R148.reuse ;  /* 0x0000008593b07223 */ /* 0x180fe20000010894 */
[-CC-:B------:R-:W-:Y:S01]  /*1b2c0*/  FFMA.FTZ R182, R153, R133.reuse, -R148.reuse ;  /* 0x0000008599b67223 */ /* 0x180fe20000010894 */
[-CC-:B------:R-:W-:Y:S01]  /*1b2d0*/  FFMA.FTZ R230, R149, R133.reuse, -R148.reuse ;  /* 0x0000008595e67223 */ /* 0x180fe20000010894 */
[-CC-:B------:R-:W-:Y:S01]  /*1b2e0*/  FFMA.FTZ R166, R175, R133.reuse, -R148.reuse ;  /* 0x00000085afa67223 */ /* 0x180fe20000010894 */
[-CC-:B------:R-:W-:Y:S01]  /*1b2f0*/  FFMA.FTZ R175, R143, R133.reuse, -R148.reuse ;  /* 0x000000858faf7223 */ /* 0x180fe20000010894 */
[--C-:B------:R-:W-:Y:S03]  /*1b300*/  FFMA.FTZ R173, R173, R133, -R148.reuse ;  /* 0x00000085adad7223 */ /* 0x100fe60000010894 */
[----:B------:R-:W3:Y:S01]  /*1b310*/  MUFU.EX2 R157, R157 ;  /* 0x0000009d009d7308 */ /* 0x000ee20000000800 */
[----:B--2---:R-:W-:Y:S01]  /*1b320*/  F2FP.BF16.F32.PACK_AB R136, R159, R161 ;  /* 0x000000a19f88723e */ /* 0x004fe200000010ff */
[----:B------:R-:W-:Y:S01]  /*1b330*/  LDSM.16.MT88.4 R140, [R204+0xe800] ;  /* 0x00e80000cc8c783b */ /* 0x000fe20000004200 */
[-CC-:B------:R-:W-:Y:S01]  /*1b340*/  FFMA.FTZ R174, R179, R133.reuse, -R148.reuse ;  /* 0x00000085b3ae7223 */ /* 0x180fe20000010894 */
[-C--:B------:R-:W-:Y:S01]  /*1b350*/  FFMA.FTZ R179, R145, R133.reuse, -R148 ;  /* 0x0000008591b37223 */ /* 0x080fe20000010894 */
[-C--:B------:R-:W-:Y:S01]  /*1b360*/  FFMA.FTZ R172, R183, R133.reuse, -R152 ;  /* 0x00000085b7ac7223 */ /* 0x080fe20000010898 */
[-C--:B------:R-:W-:Y:S01]  /*1b370*/  FFMA.FTZ R183, R151, R133.reuse, -R148 ;  /* 0x0000008597b77223 */ /* 0x080fe20000010894 */
[-C--:B------:R-:W-:Y:S03]  /*1b380*/  FFMA.FTZ R181, R181, R133.reuse, -R152 ;  /* 0x00000085b5b57223 */ /* 0x080fe60000010898 */
[----:B------:R-:W-:Y:S01]  /*1b390*/  MUFU.EX2 R163, R163 ;  /* 0x000000a300a37308 */ /* 0x000fe20000000800 */
[-CC-:B------:R-:W-:Y:S01]  /*1b3a0*/  FFMA.FTZ R177, R177, R133.reuse, -R148.reuse ;  /* 0x00000085b1b17223 */ /* 0x180fe20000010894 */
[----:B------:R-:W-:Y:S01]  /*1b3b0*/  LDSM.16.MT88.4 R144, [R203+0xf000] ;  /* 0x00f00000cb90783b */ /* 0x000fe20000004200 */
[-C--:B------:R-:W-:Y:S01]  /*1b3c0*/  FFMA.FTZ R148, R134, R133.reuse, -R148 ;  /* 0x0000008586947223 */ /* 0x080fe20000010894 */
[-CC-:B------:R-:W-:Y:S01]  /*1b3d0*/  FFMA.FTZ R178, R167, R133.reuse, -R152.reuse ;  /* 0x00000085a7b27223 */ /* 0x180fe20000010898 */
[-CC-:B------:R-:W-:Y:S01]  /*1b3e0*/  FFMA.FTZ R167, R155, R133.reuse, -R152.reuse ;  /* 0x000000859ba77223 */ /* 0x180fe20000010898 */
[-CC-:B------:R-:W-:Y:S01]  /*1b3f0*/  FFMA.FTZ R169, R169, R133.reuse, -R152.reuse ;  /* 0x00000085a9a97223 */ /* 0x180fe20000010898 */
[----:B------:R-:W-:Y:S03]  /*1b400*/  FFMA.FTZ R152, R150, R133, -R152 ;  /* 0x0000008596987223 */ /* 0x000fe60000010898 */
[----:B------:R-:W2:Y:S01]  /*1b410*/  MUFU.EX2 R156, R156 ;  /* 0x0000009c009c7308 */ /* 0x000ea20000000800 */
[----:B---3--:R-:W-:Y:S02]  /*1b420*/  F2FP.BF16.F32.PACK_AB R138, R157, R158 ;  /* 0x0000009e9d8a723e */ /* 0x008fe400000010ff */
[----:B------:R-:W-:Y:S07]  /*1b430*/  ISETP.GT.AND P0, PT, R222, R207, PT ;  /* 0x000000cfde00720c */ /* 0x000fee0003f04270 */
        /* <DEDUP_REMOVED lines=314> */
.L_x_6156:
        /* <DEDUP_REMOVED lines=14> */
.L_x_6182:
        /* <DEDUP_REMOVED lines=243> */
[----:B--2---:R-:W2:Y:S04]  /*1d7f0*/  @!P0 LD.E.64 R18, desc[UR8][R6.64+0x80] ;  /* 0x0000800806128980 */ /* 0x004ea8000c101b00 */
[----:B------:R-:W2:Y:S01]  /*1d800*/  LD.E.64 R60, desc[UR10][R6.64+0x88] ;  /* 0x0000880a063c7980 */ /* 0x000ea2000c101b00 */
[----:B------:R-:W1:Y:S08]  /*1d810*/  @P4 MUFU.LG2 R17, R8 ;  /* 0x0000000800114308 */ /* 0x000e700000000c00 */
[----:B------:R-:W1:Y:S01]  /*1d820*/  @P3 MUFU.LG2 R13, R13 ;  /* 0x0000000d000d3308 */ /* 0x000e620000000c00 */
[----:B------:R-:W-:Y:S01]  /*1d830*/  @!P0 SHF.R.S32.HI R16, RZ, 0x1f, R214 ;  /* 0x0000001fff108819 */ /* 0x000fe200000114d6 */
[----:B------:R2:W5:Y:S01]  /*1d840*/  LD.E.64 R66, desc[UR4][R6.64+0x90] ;  /* 0x0000900406427980 */ /* 0x000562000c101b00 */
[----:B------:R-:W-:Y:S01]  /*1d850*/  BSSY B0, `(.L_x_6167) ;  /* 0x0000024000007945 */ /* 0x000fe20003800000 */
[----:B---3--:R-:W-:Y:S01]  /*1d860*/  MOV R0, 0x7f800000 ;  /* 0x7f80000000007802 */ /* 0x008fe20000000f00 */
[----:B-1----:R-:W-:-:S04]  /*1d870*/  @P4 FMUL.FTZ R17, R17, 0.69314718246459960938 ;  /* 0x3f31721811114820 */ /* 0x002fc80000410000 */
[----:B-----5:R-:W-:Y:S01]  /*1d880*/  @P4 FFMA.FTZ R0, R4, R132, R17 ;  /* 0x0000008404004223 */ /* 0x020fe20000010011 */
[----:B------:R-:W-:Y:S01]  /*1d890*/  @P3 FMUL.FTZ R8, R13, 0.69314718246459960938 ;  /* 0x3f3172180d083820 */ /* 0x000fe20000410000 */
[----:B----4-:R-:W-:Y:S01]  /*1d8a0*/  ISETP.NE.AND P1, PT, R9, RZ, PT ;  /* 0x000000ff0900720c */ /* 0x010fe20003f25270 */
[----:B--2---:R-:W-:-:S04]  /*1d8b0*/  @!P0 IMAD R15, R19, R214, RZ ;  /* 0x000000d6130f8224 */ /* 0x004fc800078e02ff */
        /* <DEDUP_REMOVED lines=21> */
.L_x_6168:
        /* <DEDUP_REMOVED lines=8> */
.L_x_6169:
[----:B------:R-:W-:Y:S05]  /*1da90*/  BSYNC B0 ;  /* 0x0000000000007941 */ /* 0x000fea0003800000 */
.L_x_6167:
[----:B------:R-:W1:Y:S01]  /*1daa0*/  S2R R4, SR_TID.X ;  /* 0x0000000000047919 */ /* 0x000e620000002100 */
[----:B------:R-:W-:Y:S02]  /*1dab0*/  R2UR UR4, R10 ;  /* 0x000000000a0472ca */ /* 0x000fe400000e0000 */
[----:B------:R-:W-:Y:S02]  /*1dac0*/  R2UR UR5, R11 ;  /* 0x000000000b0572ca */ /* 0x000fe400000e0000 */
[----:B------:R-:W-:-:S05]  /*1dad0*/  LOP3.LUT R17, R12, 0xffffffe0, RZ, 0xc0, !PT ;  /* 0xffffffe00c117812 */ /* 0x000fca00078ec0ff */
[----:B------:R-:W-:Y:S01]  /*1dae0*/  IMAD.IADD R12, R2, 0x1, -R17 ;  /* 0x00000001020c7824 */ /* 0x000fe200078e0a11 */
[----:B------:R-:W-:-:S04]  /*1daf0*/  LEA.HI R17, R5, R2, RZ, 0x3 ;  /* 0x0000000205117211 */ /* 0x000fc800078f18ff */
[----:B------:R-:W-:Y:S01]  /*1db00*/  LOP3.LUT R17, R17, 0xfffffff8, RZ, 0xc0, !PT ;  /* 0xfffffff811117812 */ /* 0x000fe200078ec0ff */
[----:B------:R-:W5:Y:S01]  /*1db10*/  LD.E.64 R62, desc[UR4][R6.64+0x70] ;  /* 0x00007004063e7980 */ /* 0x000f62000c101b00 */
[----:B------:R-:W-:-:S03]  /*1db20*/  SHF.R.S32.HI R15, RZ, 0x1f, R213 ;  /* 0x0000001fff0f7819 */ /* 0x000fc600000114d5 */
[----:B------:R2:W5:Y:S01]  /*1db30*/  LD.E.64 R64, desc[UR4][R6.64+0xa0] ;  /* 0x0000a00406407980 */ /* 0x000562000c101b00 */
[----:B------:R-:W-:Y:S01]  /*1db40*/  IMAD R3, R67, R213, RZ ;  /* 0x000000d543037224 */ /* 0x000fe200078e02ff */
[----:B------:R-:W-:Y:S05]  /*1db50*/  WARPSYNC.ALL ;  /* 0x0000000000007948 */ /* 0x000fea0003800000 */
[----:B------:R-:W-:Y:S01]  /*1db60*/  IMAD.IADD R2, R2, 0x1, -R17 ;  /* 0x0000000102027824 */ /* 0x000fe200078e0a11 */
[----:B------:R-:W-:Y:S01]  /*1db70*/  BAR.SYNC.DEFER_BLOCKING 0x0 ;  /* 0x0000000000007b1d */ /* 0x000fe20000010000 */
[----:B------:R-:W-:Y:S01]  /*1db80*/  IMAD R3, R66, R15, R3 ;  /* 0x0000000f42037224 */ /* 0x000fe200078e0203 */
[----:B------:R-:W-:Y:S01]  /*1db90*/  SHF.R.S32.HI R15, RZ, 0x1f, R14 ;  /* 0x0000001fff0f7819 */ /* 0x000fe2000001140e */
[----:B------:R-:W-:Y:S01]  /*1dba0*/  IMAD.SHL.U32 R5, R215, 0x40, RZ ;  /* 0x00000040d7057824 */ /* 0x000fe200078e00ff */
[----:B-1----:R-:W-:Y:S01]  /*1dbb0*/  SHF.R.S32.HI R17, RZ, 0x1f, R4 ;  /* 0x0000001fff117819 */ /* 0x002fe20000011404 */
[----:B------:R-:W-:Y:S01]  /*1dbc0*/  IMAD.SHL.U32 R18, R2, 0x8, RZ ;  /* 0x0000000802127824 */ /* 0x000fe200078e00ff */
[----:B------:R-:W-:Y:S01]  /*1dbd0*/  LOP3.LUT P0, RZ, R12, 0x3, RZ, 0xc0, !PT ;  /* 0x000000030cff7812 */ /* 0x000fe2000780c0ff */
[----:B------:R-:W-:Y:S01]  /*1dbe0*/  BSSY B0, `(.L_x_6170) ;  /* 0x000003b000007945 */ /* 0x000fe20003800000 */
[----:B------:R-:W-:-:S02]  /*1dbf0*/  LEA.HI R2, R17, R4, RZ, 0x3 ;  /* 0x0000000411027211 */ /* 0x000fc400078f18ff */
[----:B------:R-:W-:Y:S01]  /*1dc00*/  LEA.HI R12, R15, R14, RZ, 0x2 ;  /* 0x0000000e0f0c7211 */ /* 0x000fe200078f10ff */
[-C--:B------:R-:W-:Y:S01]  /*1dc10*/  IMAD R15, R61, R5.reuse, RZ ;  /* 0x000000053d0f7224 */ /* 0x080fe200078e02ff */
[----:B------:R-:W-:Y:S02]  /*1dc20*/  SHF.R.S32.HI R19, RZ, 0x1f, R18 ;  /* 0x0000001fff137819 */ /* 0x000fe40000011412 */
[----:B------:R-:W-:Y:S02]  /*1dc30*/  SHF.R.S32.HI R2, RZ, 0x3, R2 ;  /* 0x00000003ff027819 */ /* 0x000fe40000011402 */
[----:B--2---:R-:W-:Y:S01]  /*1dc40*/  SHF.R.S32.HI R7, RZ, 0x1f, R4 ;  /* 0x0000001fff077819 */ /* 0x004fe20000011404 */
[----:B------:R-:W-:Y:S01]  /*1dc50*/  IMAD.WIDE.U32 R18, R60, R5, R18 ;  /* 0x000000053c127225 */ /* 0x000fe200078e0012 */
[----:B------:R-:W-:Y:S02]  /*1dc60*/  SHF.R.S32.HI R6, RZ, 0x1f, R5 ;  /* 0x0000001fff067819 */ /* 0x000fe40000011405 */
[----:B------:R-:W-:-:S02]  /*1dc70*/  LEA.HI R7, R7, R4, RZ, 0x5 ;  /* 0x0000000407077211 */ /* 0x000fc400078f28ff */
[----:B------:R-:W-:Y:S01]  /*1dc80*/  IADD3 R16, P1, R16, R18, RZ ;  /* 0x0000001210107210 */ /* 0x000fe20007f3e0ff */
[----:B------:R-:W-:Y:S01]  /*1dc90*/  IMAD R6, R60, R6, R15 ;  /* 0x000000063c067224 */ /* 0x000fe200078e020f */
[----:B------:R-:W-:Y:S01]  /*1dca0*/  LOP3.LUT R7, R7, 0xffffffe0, RZ, 0xc0, !PT ;  /* 0xffffffe007077812 */ /* 0x000fe200078ec0ff */
[----:B------:R1:W2:Y:S01]  /*1dcb0*/  LDS.128 R48, [R217] ;  /* 0x00000000d9307984 */ /* 0x0002a20000000c00 */
[----:B------:R-:W-:Y:S01]  /*1dcc0*/  LOP3.LUT R15, R12, 0xffffffc, RZ, 0xc0, !PT ;  /* 0x0ffffffc0c0f7812 */ /* 0x000fe200078ec0ff */
[----:B------:R-:W-:Y:S01]  /*1dcd0*/  IMAD.IADD R12, R216, 0x1, -R5 ;  /* 0x00000001d80c7824 */ /* 0x000fe200078e0a05 */
[----:B------:R-:W-:Y:S01]  /*1dce0*/  IADD3.X R17, R13, R19, R6, P1, !PT ;  /* 0x000000130d117210 */ /* 0x000fe20000ffe406 */
[----:B------:R-:W-:Y:S01]  /*1dcf0*/  IMAD.IADD R7, R4, 0x1, -R7 ;  /* 0x0000000104077824 */ /* 0x000fe200078e0a07 */
[----:B------:R1:W3:Y:S01]  /*1dd00*/  LDS.128 R44, [R217+0x800] ;  /* 0x00080000d92c7984 */ /* 0x0002e20000000c00 */
[C---:B------:R-:W-:Y:S01]  /*1dd10*/  VIADD R5, R2.reuse, 0x10 ;  /* 0x0000001002057836 */ /* 0x040fe20000000000 */
[-C--:B------:R-:W-:Y:S01]  /*1dd20*/  ISETP.GE.AND P4, PT, R2, R12.reuse, PT ;  /* 0x0000000c0200720c */ /* 0x080fe20003f86270 */
[----:B------:R-:W-:Y:S01]  /*1dd30*/  IMAD.IADD R15, R14, 0x1, -R15 ;  /* 0x000000010e0f7824 */ /* 0x000fe200078e0a0f */
[----:B------:R-:W-:Y:S01]  /*1dd40*/  SHF.R.S32.HI R4, RZ, 0x1f, R7 ;  /* 0x0000001fff047819 */ /* 0x000fe20000011407 */
[----:B------:R-:W-:Y:S01]  /*1dd50*/  IMAD.WIDE.U32 R66, R66, R213, R16 ;  /* 0x000000d542427225 */ /* 0x000fe200078e0010 */
[----:B------:R-:W-:Y:S01]  /*1dd60*/  ISETP.GE.AND P3, PT, R5, R12, PT ;  /* 0x0000000c0500720c */ /* 0x000fe20003f66270 */
[----:B------:R1:W4:Y:S01]  /*1dd70*/  LDS.128 R40, [R217+0x1000] ;  /* 0x00100000d9287984 */ /* 0x0003220000000c00 */
[----:B------:R-:W-:Y:S01]  /*1dd80*/  LEA.HI R4, R4, R7, RZ, 0x2 ;  /* 0x0000000704047211 */ /* 0x000fe200078f10ff */
[----:B------:R-:W-:-:S02]  /*1dd90*/  VIADD R5, R2, 0x20 ;  /* 0x0000002002057836 */ /* 0x000fc40000000000 */
[----:B------:R-:W-:Y:S01]  /*1dda0*/  VIADD R7, R2, 0x30 ;  /* 0x0000003002077836 */ /* 0x000fe20000000000 */
[----:B------:R-:W-:Y:S01]  /*1ddb0*/  SHF.R.S32.HI R4, RZ, 0x2, R4 ;  /* 0x00000002ff047819 */ /* 0x000fe20000011404 */
[----:B------:R1:W1:Y:S01]  /*1ddc0*/  LDS.128 R36, [R217+0x1800] ;  /* 0x00180000d9247984 */ /* 0x0002620000000c00 */
[-C--:B------:R-:W-:Y:S02]  /*1ddd0*/  ISETP.GE.AND P2, PT, R5, R12.reuse, PT ;  /* 0x0000000c0500720c */ /* 0x080fe40003f46270 */
[----:B------:R-:W-:Y:S01]  /*1dde0*/  ISETP.GE.AND P1, PT, R7, R12, PT ;  /* 0x0000000c0700720c */ /* 0x000fe20003f26270 */
        /* <DEDUP_REMOVED lines=9> */
[----:B--234-:R-:W-:Y:S05]  /*1de80*/  @P0 BRA `(.L_x_6171) ;  /* 0x0000000000400947 */ /* 0x01cfea0003800000 */
[C---:B------:R-:W-:Y:S02]  /*1de90*/  IMAD R57, R215.reuse, -0x40, R216 ;  /* 0xffffffc0d7397824 */ /* 0x040fe400078e02d8 */
[C---:B------:R-:W-:Y:S02]  /*1dea0*/  VIADD R58, R56.reuse, 0x8 ;  /* 0x00000008383a7836 */ /* 0x040fe40000000000 */
        /* <DEDUP_REMOVED lines=14> */
.L_x_6171:
[----:B------:R-:W-:Y:S05]  /*1df90*/  BSYNC B0 ;  /* 0x0000000000007941 */ /* 0x000fea0003800000 */
.L_x_6170:
        /* <DEDUP_REMOVED lines=20> */
.L_x_6173:
[----:B------:R-:W-:Y:S05]  /*1e0e0*/  BSYNC B0 ;  /* 0x0000000000007941 */ /* 0x000fea0003800000 */
.L_x_6172:
[----:B------:R-:W-:Y:S04]  /*1e0f0*/  BSSY B0, `(.L_x_6174) ;  /* 0x0000015000007945 */ /* 0x000fe80003800000 */
[----:B------:R-:W-:Y:S05]  /*1e100*/  @P3 BRA `(.L_x_6175) ;  /* 0x00000000004c3947 */ /* 0x000fea0003800000 */
[----:B------:R-:W-:Y:S01]  /*1e110*/  IADD3 R9, P0, R2, 0x10, RZ ;  /* 0x0000001002097810 */ /* 0x000fe20007f1e0ff */
[----:B-12---:R-:W-:Y:S01]  /*1e120*/  IMAD.MOV.U32 R16, RZ, RZ, R66 ;  /* 0x000000ffff107224 */ /* 0x006fe200078e0042 */
        /* <DEDUP_REMOVED lines=15> */
[----:B------:R3:W-:Y:S04]  /*1e220*/  ST.E.128 desc[UR8][R8.64+0x80], R28 ;  /* 0x0000801c08007985 */ /* 0x0007e8000c101d08 */
[----:B------:R3:W-:Y:S02]  /*1e230*/  ST.E.128 desc[UR4][R8.64+0x100], R12 ;  /* 0x0001000c08007985 */ /* 0x0007e4000c101d04 */
.L_x_6175:
[----:B------:R-:W-:Y:S05]  /*1e240*/  BSYNC B0 ;  /* 0x0000000000007941 */ /* 0x000fea0003800000 */
.L_x_6174:
[----:B------:R-:W-:Y:S04]  /*1e250*/  BSSY B0, `(.L_x_6176) ;  /* 0x0000015000007945 */ /* 0x000fe80003800000 */
[----:B------:R-:W-:Y:S05]  /*1e260*/  @P2 BRA `(.L_x_6177) ;  /* 0x00000000004c2947 */ /* 0x000fea0003800000 */
[----:B---3--:R-:W-:Y:S01]  /*1e270*/  IADD3 R9, P0, R2, 0x20, RZ ;  /* 0x0000002002097810 */ /* 0x008fe20007f1e0ff */
[----:B-1----:R-:W-:Y:S01]  /*1e280*/  IMAD.MOV.U32 R12, RZ, RZ, R66 ;  /* 0x000000ffff0c7224 */ /* 0x002fe200078e0042 */
        /* <DEDUP_REMOVED lines=17> */
.L_x_6177:
[----:B------:R-:W-:Y:S05]  /*1e3a0*/  BSYNC B0 ;  /* 0x0000000000007941 */ /* 0x000fea0003800000 */
.L_x_6176:
[----:B------:R-:W-:-:S04]  /*1e3b0*/  MOV R213, 0x0 ;  /* 0x0000000000d57802 */ /* 0x000fc80000000f00 */
[----:B-12345:R-:W-:Y:S05]  /*1e3c0*/  @P1 RET.REL.NODEC R212 `(_ZN5flash24flash_fwd_splitkv_kernelI23Flash_fwd_kernel_traitsILi192ELi64ELi64ELi4ELb0ELb0EN7cutlass10bfloat16_tE19Flash_kernel_traitsILi192ELi64ELi64ELi4ES3_EELb0ELb1ELb0ELb0ELb1ELb1ELb0ELb1EEEvNS_16Flash_fwd_paramsE) ;  /* 0xfffffe1cd40c1950 */ /* 0x03efea0003c3ffff */
[----:B------:R-:W-:Y:S01]  /*1e3d0*/  IADD3 R3, P0, R2, 0x30, RZ ;  /* 0x0000003002037810 */ /* 0x000fe20007f1e0ff */
[----:B------:R-:W-:Y:S01]  /*1e3e0*/  IMAD.MOV.U32 R6, RZ, RZ, R66 ;  /* 0x000000ffff067224 */ /* 0x000fe200078e0042 */
[C---:B------:R-:W-:Y:S01]  /*1e3f0*/  R2UR UR10, R10.reuse ;  /* 0x000000000a0a72ca */ /* 0x040fe200000e0000 */
[----:B------:R-:W-:Y:S01]  /*1e400*/  IMAD.MOV.U32 R7, RZ, RZ, R57 ;  /* 0x000000ffff077224 */ /* 0x000fe200078e0039 */
[C---:B------:R-:W-:Y:S01]  /*1e410*/  R2UR UR11, R11.reuse ;  /* 0x000000000b0b72ca */ /* 0x040fe200000e0000 */
[----:B------:R-:W-:Y:S01]  /*1e420*/  IMAD.X R5, RZ, RZ, R0, P0 ;  /* 0x000000ffff057224 */ /* 0x000fe200000e0600 */
[----:B------:R-:W-:Y:S01]  /*1e430*/  R2UR UR8, R10 ;  /* 0x000000000a0872ca */ /* 0x000fe200000e0000 */
[-C--:B------:R-:W-:Y:S01]  /*1e440*/  IMAD.WIDE.U32 R6, R60, R3.reuse, R6 ;  /* 0x000000033c067225 */ /* 0x080fe200078e0006 */
[----:B------:R-:W-:Y:S02]  /*1e450*/  R2UR UR9, R11 ;  /* 0x000000000b0972ca */ /* 0x000fe400000e0000 */
[----:B------:R-:W-:Y:S01]  /*1e460*/  R2UR UR4, R10 ;  /* 0x000000000a0472ca */ /* 0x000fe200000e0000 */
[----:B------:R-:W-:Y:S01]  /*1e470*/  IMAD R5, R5, R60, RZ ;  /* 0x0000003c05057224 */ /* 0x000fe200078e02ff */
[----:B------:R-:W-:Y:S01]  /*1e480*/  R2UR UR5, R11 ;  /* 0x000000000b0572ca */ /* 0x000fe200000e0000 */
[----:B------:R-:W-:Y:S01]  /*1e490*/  IMAD.MOV.U32 R213, RZ, RZ, 0x0 ;  /* 0x00000000ffd57424 */ /* 0x000fe200078e00ff */
[----:B------:R-:W-:Y:S01]  /*1e4a0*/  LEA R2, P0, R6, R62, 0x1 ;  /* 0x0000003e06027211 */ /* 0x000fe200078008ff */
[----:B------:R-:W-:-:S04]  /*1e4b0*/  IMAD R5, R61, R3, R5 ;  /* 0x000000033d057224 */ /* 0x000fc800078e0205 */
[----:B------:R-:W-:-:S05]  /*1e4c0*/  IMAD.IADD R5, R7, 0x1, R5 ;  /* 0x0000000107057824 */ /* 0x000fca00078e0205 */
[----:B------:R-:W-:-:S05]  /*1e4d0*/  LEA.HI.X R3, R6, R63, R5, 0x1, P0 ;  /* 0x0000003f06037211 */ /* 0x000fca00000f0c05 */
[----:B------:R-:W-:Y:S04]  /*1e4e0*/  ST.E.128 desc[UR10][R2.64], R36 ;  /* 0x0000002402007985 */ /* 0x000fe8000c101d0a */
[----:B------:R-:W-:Y:S04]  /*1e4f0*/  ST.E.128 desc[UR8][R2.64+0x80], R20 ;  /* 0x0000801402007985 */ /* 0x000fe8000c101d08 */
[----:B------:R1:W-:Y:S02]  /*1e500*/  ST.E.128 desc[UR4][R2.64+0x100], R52 ;  /* 0x0001003402007985 */ /* 0x0003e4000c101d04 */
[----:B-1----:R-:W-:Y:S05]  /*1e510*/  RET.REL.NODEC R212 `(_ZN5flash24flash_fwd_splitkv_kernelI23Flash_fwd_kernel_traitsILi192ELi64ELi64ELi4ELb0ELb0EN7cutlass10bfloat16_tE19Flash_kernel_traitsILi192ELi64ELi64ELi4ES3_EELb0ELb1ELb0ELb0ELb1ELb1ELb0ELb1EEEvNS_16Flash_fwd_paramsE) ;  /* 0xfffffe18d4b87950 */ /* 0x002fea0003c3ffff */
.L_x_6166:
[----:B------:R-:W-:Y:S01]  /*1e520*/  MOV R5, 0x2 ;  /* 0x0000000200057802 */ /* 0x000fe20000000f00 */
[----:B------:R-:W-:Y:S01]  /*1e530*/  IMAD.MOV.U32 R0, RZ, RZ, 0x1f ;  /* 0x0000001fff007424 */ /* 0x000fe200078e00ff */
[----:B------:R-:W-:-:S07]  /*1e540*/  MOV R2, 0xffffffff ;  /* 0xffffffff00027802 */ /* 0x000fce0000000f00 */
[----:B-1---5:R-:W-:Y:S05]  /*1e550*/  WARPSYNC.COLLECTIVE R2, `(.L_x_6178) ;  /* 0x0000000002087348 */ /* 0x022fea0003c00000 */
[----:B------:R2:W3:Y:S02]  /*1e560*/  SHFL.BFLY P0, R13, R233, R5, R0 ;  /* 0x0c000005e90d7389 */ /* 0x0004e40000000000 */
[----:B-123-5:R-:W-:Y:S01]  /*1e570*/  ENDCOLLECTIVE ;  /* 0x000000000000791b */ /* 0x02efe20003800000 */
.L_x_6178:
[----:B------:R-:W-:Y:S02]  /*1e580*/  IMAD.MOV.U32 R8, RZ, RZ, R13 ;  /* 0x000000ffff087224 */ /* 0x000fe400078e000d */
[----:B------:R-:W-:Y:S02]  /*1e590*/  IMAD.MOV.U32 R5, RZ, RZ, 0x1 ;  /* 0x00000001ff057424 */ /* 0x000fe400078e00ff */
[----:B------:R-:W-:-:S05]  /*1e5a0*/  FADD.FTZ R9, R8, R233 ;  /* 0x000000e908097221 */ /* 0x000fca0000010000 */
[----:B------:R-:W-:-:S07]  /*1e5b0*/  MOV R233, R9 ;  /* 0x0000000900e97202 */ /* 0x000fce0000000f00 */
[----:B------:R-:W-:Y:S05]  /*1e5c0*/  WARPSYNC.COLLECTIVE R2, `(.L_x_6179) ;  /* 0x0000000002087348 */ /* 0x000fea0003c00000 */
[----:B------:R1:W2:Y:S02]  /*1e5d0*/  SHFL.BFLY P0, R13, R233, R5, R0 ;  /* 0x0c000005e90d7389 */ /* 0x0002a40000000000 */
[----:B-12---:R-:W-:Y:S01]  /*1e5e0*/  ENDCOLLECTIVE ;  /* 0x000000000000791b */ /* 0x006fe20003800000 */
.L_x_6179:
[----:B------:R-:W-:Y:S01]  /*1e5f0*/  MOV R233, R231 ;  /* 0x000000e700e97202 */ /* 0x000fe20000000f00 */
[----:B------:R-:W-:Y:S01]  /*1e600*/  IMAD.MOV.U32 R5, RZ, RZ, 0x2 ;  /* 0x00000002ff057424 */ /* 0x000fe200078e00ff */
[----:B------:R-:W-:-:S07]  /*1e610*/  MOV R8, R13 ;  /* 0x0000000d00087202 */ /* 0x000fce0000000f00 */
[----:B------:R-:W-:Y:S05]  /*1e620*/  WARPSYNC.COLLECTIVE R2, `(.L_x_6180) ;  /* 0x0000000002087348 */ /* 0x000fea0003c00000 */
[----:B------:R1:W2:Y:S02]  /*1e630*/  SHFL.BFLY P0, R13, R233, R5, R0 ;  /* 0x0c000005e90d7389 */ /* 0x0002a40000000000 */
[----:B-12---:R-:W-:Y:S01]  /*1e640*/  ENDCOLLECTIVE ;  /* 0x000000000000791b */ /* 0x006fe20003800000 */
.L_x_6180:
[----:B------:R-:W-:Y:S01]  /*1e650*/  FADD.FTZ R8, R9, R8 ;  /* 0x0000000809087221 */ /* 0x000fe20000010000 */
[----:B------:R-:W-:Y:S01]  /*1e660*/  FADD.FTZ R12, R13, R231 ;  /* 0x000000e70d0c7221 */ /* 0x000fe20000010000 */
[----:B------:R-:W-:-:S04]  /*1e670*/  MOV R5, 0x1 ;  /* 0x0000000100057802 */ /* 0x000fc80000000f00 */
[----:B------:R-:W-:-:S07]  /*1e680*/  MOV R233, R12 ;  /* 0x0000000c00e97202 */ /* 0x000fce0000000f00 */
[----:B------:R-:W-:Y:S05]  /*1e690*/  WARPSYNC.COLLECTIVE R2, `(.L_x_6181) ;  /* 0x0000000002087348 */ /* 0x000fea0003c00000 */
[----:B------:R1:W2:Y:S02]  /*1e6a0*/  SHFL.BFLY P0, R13, R233, R5, R0 ;  /* 0x0c000005e90d7389 */ /* 0x0002a40000000000 */
[----:B-12---:R-:W-:Y:S01]  /*1e6b0*/  ENDCOLLECTIVE ;  /* 0x000000000000791b */ /* 0x006fe20003800000 */
.L_x_6181:
[----:B------:R-:W-:Y:S05]  /*1e6c0*/  BRA `(.L_x_6182) ;  /* 0xffffffe0007c7947 */ /* 0x000fea000383ffff */
.L_x_6183:
        /* <DEDUP_REMOVED lines=11> */
.L_x_7911:


//--------------------- .text._ZN5flash24flash_fwd_splitkv_kernelI23Flash_fwd_kernel_traitsILi192ELi64ELi64ELi4ELb0ELb0EN7cutlass10bfloat16_tE19Flash_kernel_traitsILi192ELi64ELi64ELi4ES3_EELb0ELb1ELb1ELb0ELb0ELb0ELb0ELb1EEEvNS_16Flash_fwd_paramsE --------------------------
	.section	.text._ZN5flash24flash_fwd_splitkv_kernelI23Flash_fwd_kernel_traitsILi192ELi64ELi64ELi4ELb0ELb0EN7cutlass10bfloat16_tE19Flash_kernel_traitsILi192ELi64ELi64ELi4ES3_EELb0ELb1ELb1ELb0ELb0ELb0ELb0ELb1EEEvNS_16Flash_fwd_paramsE,"ax",@progbits
	.align	128
        .global         _ZN5flash24flash_fwd_splitkv_kernelI23Flash_fwd_kernel_traitsILi192ELi64ELi64ELi4ELb0ELb0EN7cutlass10bfloat16_tE19Flash_kernel_traitsILi192ELi64ELi64ELi4ES3_EELb0ELb1ELb1ELb0ELb0ELb0ELb0ELb1EEEvNS_16Flash_fwd_paramsE
        .type           _ZN5flash24flash_fwd_splitkv_kernelI23Flash_fwd_kernel_traitsILi192ELi64ELi64ELi4ELb0ELb0EN7cutlass10bfloat16_tE19Flash_kernel_traitsILi192ELi64ELi64ELi4ES3_EELb0ELb1ELb1ELb0ELb0ELb0ELb0ELb1EEEvNS_16Flash_fwd_paramsE,@function
        .size           _ZN5flash24flash_fwd_splitkv_kernelI23Flash_fwd_kernel_traitsILi192ELi64ELi64ELi4ELb0ELb0EN7cutlass10bfloat16_tE19Flash_kernel_traitsILi192ELi64ELi64ELi4ES3_EELb0ELb1ELb1ELb0ELb0ELb0ELb0ELb1EEEvNS_16Flash_fwd_paramsE,(.L_x_7912 - _ZN5flash24flash_fwd_splitkv_kernelI23Flash_fwd_kernel_traitsILi192ELi64ELi64ELi4ELb0ELb0EN7cutlass10bfloat16_tE19Flash_kernel_traitsILi192ELi64ELi64ELi4ES3_EELb0ELb1ELb1ELb0ELb0ELb0ELb0ELb1EEEvNS_16Flash_fwd_paramsE)
        .other          _ZN5flash24flash_fwd_splitkv_kernelI23Flash_fwd_kernel_traitsILi192ELi64ELi64ELi4ELb0ELb0EN7cutlass10bfloat16_tE19Flash_kernel_traitsILi192ELi64ELi64ELi4ES3_EELb0ELb1ELb1ELb0ELb0ELb0ELb0ELb1EEEvNS_16Flash_fwd_paramsE,@"STO_CUDA_ENTRY STV_DEFAULT"
_ZN5flash24flash_fwd_splitkv_kernelI23Flash_fwd_kernel_traitsILi192ELi64ELi64ELi4ELb0ELb0EN7cutlass10bfloat16_tE19Flash_kernel_traitsILi192ELi64ELi64ELi4ES3_EELb0ELb1ELb1ELb0ELb0ELb0ELb0ELb1EEEvNS_16Flash_fwd_paramsE:
.text._ZN5flash24flash_fwd_splitkv_kernelI23Flash_fwd_kernel_traitsILi192ELi64ELi64ELi4ELb0ELb0EN7cutlass10bfloat16_tE19Flash_kernel_traitsILi192ELi64ELi64ELi4ES3_EELb0ELb1ELb1ELb0ELb0ELb0ELb0ELb1EEEvNS_16Flash_fwd_paramsE:
[----:B------:R-:W-:Y:S01]  /*0000*/  LDC R1, c[0x0][0x28] ;  /* 0x00000a00ff017b82 */ /* 0x000fe20000000800 */
[----:B------:R-:W1:Y:S07]  /*0010*/  S2R R209, SR_CTAID.X ;  /* 0x0000000000d17919 */ /* 0x000e6e0000002500 */
[----:B------:R-:W2:Y:S01]  /*0020*/  LDC.64 R16, c[0x0][0x198] ;  /* 0x00006600ff107b82 */ /* 0x000ea20000000a00 */
[----:B------:R-:W-:Y:S01]  /*0030*/  BSSY B4, `(.L_x_6184) ;  /* 0x0000005000047945 */ /* 0x000fe20003800000 */
[----:B------:R-:W-:Y:S01]  /*0040*/  MOV R206, 0x80 ;  /* 0x0000008000ce7802 */ /* 0x000fe20000000f00 */
[----:B------:R-:W3:Y:S01]  /*0050*/  S2R R207, SR_CTAID.Y ;  /* 0x0000000000cf7919 */ /* 0x000ee20000002600 */
[----:B------:R-:W4:Y:S05]  /*0060*/  S2R R208, SR_CTAID.Z ;  /* 0x0000000000d07919 */ /* 0x000f2a0000002700 */
[----:B-1234-:R-:W-:Y:S05]  /*0070*/  CALL.REL.NOINC `($_ZN5flash24flash_fwd_splitkv_kernelI23Flash_fwd_kernel_traitsILi192ELi64ELi64ELi4ELb0ELb0EN7cutlass10bfloat16_tE19Flash_kernel_traitsILi192ELi64ELi64ELi4ES3_EELb0ELb1ELb1ELb0ELb0ELb0ELb0ELb1EEEvNS_16Flash_fwd_paramsE$_ZN5flash30compute_attn_1rowblock_splitkvI23Flash_fwd_kernel_traitsILi192ELi64ELi64ELi4ELb0ELb0EN7cutlass10bfloat16_tE19Flash_kernel_traitsILi192ELi64ELi64ELi4ES3_EELb0ELb1ELb1ELb0ELb0ELb0ELb0ELb1ENS_16Flash_fwd_paramsEEEvRKT8_iiiii) ;  /* 0x0000000000087944 */ /* 0x01efea0003c00000 */
[----:B------:R-:W-:Y:S05]  /*0080*/  BSYNC B4 ;  /* 0x0000000000047941 */ /* 0x000fea0003800000 */
.L_x_6184:
[----:B------:R-:W-:Y:S05]  /*0090*/  EXIT ;  /* 0x000000000000794d */ /* 0x000fea0003800000 */
        .type           $_ZN5flash24flash_fwd_splitkv_kernelI23Flash_fwd_kernel_traitsILi192ELi64ELi64ELi4ELb0ELb0EN7cutlass10bfloat16_tE19Flash_kernel_traitsILi192ELi64ELi64ELi4ES3_EELb0ELb1ELb1ELb0ELb0ELb0ELb0ELb1EEEvNS_16Flash_fwd_paramsE$_ZN5flash30compute_attn_1rowblock_splitkvI23Flash_fwd_kernel_traitsILi192ELi64ELi64ELi4ELb0ELb0EN7cutlass10bfloat16_tE19Flash_kernel_traitsILi192ELi64ELi64ELi4ES3_EELb0ELb1ELb1ELb0ELb0ELb0ELb0ELb1ENS_16Flash_fwd_paramsEEEvRKT8_iiiii,@function
        .size           $_ZN5flash24flash_fwd_splitkv_kernelI23Flash_fwd_kernel_traitsILi192ELi64ELi64ELi4ELb0ELb0EN7cutlass10bfloat16_tE19Flash_kernel_traitsILi192ELi64ELi64ELi4ES3_EELb0ELb1ELb1ELb0ELb0ELb0ELb0ELb1EEEvNS_16Flash_fwd_paramsE$_ZN5flash30compute_attn_1rowblock_splitkvI23Flash_fwd_kernel_traitsILi192ELi64ELi64ELi4ELb0ELb0EN7cutlass10bfloat16_tE19Flash_kernel_traitsILi192ELi64ELi64ELi4ES3_EELb0ELb1ELb1ELb0ELb0ELb0ELb0ELb1ENS_16Flash_fwd_paramsEEEvRKT8_iiiii,(.L_x_7912 - $_ZN5flash24flash_fwd_splitkv_kernelI23Flash_fwd_kernel_traitsILi192ELi64ELi64ELi4ELb0ELb0EN7cutlass10bfloat16_tE19Flash_kernel_traitsILi192ELi64ELi64ELi4ES3_EELb0ELb1ELb1ELb0ELb0ELb0ELb0ELb1EEEvNS_16Flash_fwd_paramsE$_ZN5flash30compute_attn_1rowblock_splitkvI23Flash_fwd_kernel_traitsILi192ELi64ELi64ELi4ELb0ELb0EN7cutlass10bfloat16_tE19Flash_kernel_traitsILi192ELi64ELi64ELi4ES3_EELb0ELb1ELb1ELb0ELb0ELb0ELb0ELb1ENS_16Flash_fwd_paramsEEEvRKT8_iiiii)
$_ZN5flash24flash_fwd_splitkv_kernelI23Flash_fwd_kernel_traitsILi192ELi64ELi64ELi4ELb0ELb0EN7cutlass10bfloat16_tE19Flash_kernel_traitsILi192ELi64ELi64ELi4ES3_EELb0ELb1ELb1ELb0ELb0ELb0ELb0ELb1EEEvNS_16Flash_fwd_paramsE$_ZN5flash30compute_attn_1rowblock_splitkvI23Flash_fwd_kernel_traitsILi192ELi64ELi64ELi4ELb0ELb0EN7cutlass10bfloat16_tE19Flash_kernel_traitsILi192ELi64ELi64ELi4ES3_EELb0ELb1ELb1ELb0ELb0ELb0ELb0ELb1ENS_16Flash_fwd_paramsEEEvRKT8_iiiii:
        /* <DEDUP_REMOVED lines=27> */
.L_x_6186:
[----:B------:R-:W-:Y:S05]  /*0250*/  BSYNC B0 ;  /* 0x0000000000007941 */ /* 0x000fea0003800000 */
.L_x_6185:
        /* <DEDUP_REMOVED lines=8> */
.L_x_6188:
[----:B------:R3:W5:Y:S02]  /*02e0*/  LD.E R76, desc[UR6][R16.64+0xb8] ;  /* 0x0000b806104c7980 */ /* 0x000764000c101900 */
.L_x_6189:
[----:B------:R-:W-:Y:S05]  /*02f0*/  BSYNC B0 ;  /* 0x0000000000007941 */ /* 0x000fea0003800000 */
.L_x_6187:
        /* <DEDUP_REMOVED lines=10> */
.L_x_6191:
[----:B------:R-:W2:Y:S01]  /*03a0*/  LD.E.64 R2, desc[UR6][R16.64+0x108] ;  /* 0x0001080610027980 */ /* 0x000ea2000c101b00 */
[----:B------:R-:W-:Y:S01]  /*03b0*/  BSSY B0, `(.L_x_6193) ;  /* 0x0000006000007945 */ /* 0x000fe20003800000 */
[----:B------:R-:W-:Y:S01]  /*03c0*/  IMAD.MOV.U32 R69, RZ, RZ, RZ ;  /* 0x000000ffff457224 */ /* 0x000fe200078e00ff */
[----:B--2---:R-:W-:-:S04]  /*03d0*/  ISETP.NE.U32.AND P0, PT, R2, RZ, PT ;  /* 0x000000ff0200720c */ /* 0x004fc80003f05070 */
[----:B------:R-:W-:-:S13]  /*03e0*/  ISETP.NE.AND.EX P0, PT, R3, RZ, PT, P0 ;  /* 0x000000ff0300720c */ /* 0x000fda0003f05300 */
[----:B------:R-:W-:Y:S05]  /*03f0*/  @!P0 BRA `(.L_x_6194) ;  /* 0x0000000000048947 */ /* 0x000fea0003800000 */
[----:B------:R2:W5:Y:S02]  /*0400*/  LD.E R69, desc[UR6][R16.64+0xbc] ;  /* 0x0000bc0610457980 */ /* 0x000564000c101900 */
.L_x_6194:
[----:B------:R-:W-:Y:S05]  /*0410*/  BSYNC B0 ;  /* 0x0000000000007941 */ /* 0x000fea0003800000 */
.L_x_6193:
[----:B-----5:R-:W-:Y:S02]  /*0420*/  IADD3 R69, R76, R69, RZ ;  /* 0x000000454c457210 */ /* 0x020fe40007ffe0ff */
.L_x_6192:
[----:B------:R-:W-:Y:S05]  /*0430*/  BSYNC B1 ;  /* 0x0000000000017941 */ /* 0x000fea0003800000 */
.L_x_6190:
[----:B------:R-:W-:Y:S01]  /*0440*/  IMAD.SHL.U32 R73, R209, 0x40, RZ ;  /* 0x00000040d1497824 */ /* 0x000fe200078e00ff */
[----:B------:R-:W-:Y:S01]  /*0450*/  MOV R2, R206 ;  /* 0x000000ce00027202 */ /* 0x000fe20000000f00 */
[----:B------:R-:W-:-:S03]  /*0460*/  IMAD.MOV.U32 R3, RZ, RZ, 0x0 ;  /* 0x00000000ff037424 */ /* 0x000fc600078e00ff */
[----:B------:R-:W-:-:S13]  /*0470*/  ISETP.GT.AND P0, PT, R210, R73, PT ;  /* 0x00000049d200720c */ /* 0x000fda0003f04270 */
[----:B-1234-:R-:W-:Y:S05]  /*0480*/  @!P0 RET.REL.NODEC R2 `(_ZN5flash24flash_fwd_splitkv_kernelI23Flash_fwd_kernel_traitsILi192ELi64ELi64ELi4ELb0ELb0EN7cutlass10bfloat16_tE19Flash_kernel_traitsILi192ELi64ELi64ELi4ES3_EELb0ELb1ELb1ELb0ELb0ELb0ELb0ELb1EEEvNS_16Flash_fwd_paramsE) ;  /* 0xfffffff802dc8950 */ /* 0x01efea0003c3ffff */
        /* <DEDUP_REMOVED lines=48> */
[----:B--2---:R-:W-:-:S04]  /*0790*/  @P0 IMAD.WIDE.U32 R18, R6, R211, RZ ;  /* 0x000000d306120225 */ /* 0x004fc800078e00ff */
[----:B------:R-:W-:Y:S02]  /*07a0*/  @P0 IMAD R11, R7, R211, RZ ;  /* 0x000000d3070b0224 */ /* 0x000fe400078e02ff */
        /* <DEDUP_REMOVED lines=38> */
.L_x_6197:
[----:B------:R-:W-:Y:S05]  /*0a10*/  BSYNC B0 ;  /* 0x0000000000007941 */ /* 0x000fea0003800000 */
.L_x_6196:
        /* <DEDUP_REMOVED lines=19> */
.L_x_6199:
[----:B------:R-:W-:Y:S05]  /*0b50*/  BSYNC B0 ;  /* 0x0000000000007941 */ /* 0x000fea0003800000 */
.L_x_6198:
        /* <DEDUP_REMOVED lines=21> */
.L_x_6201:
[----:B------:R-:W-:Y:S05]  /*0cb0*/  BSYNC B0 ;  /* 0x0000000000007941 */ /* 0x000fea0003800000 */
.L_x_6200:
        /* <DEDUP_REMOVED lines=29> */
.L_x_6203:
[----:B------:R-:W-:Y:S05]  /*0e90*/  BSYNC B0 ;  /* 0x0000000000007941 */ /* 0x000fea0003800000 */
.L_x_6202:
[----:B------:R-:W-:Y:S01]  /*0ea0*/  MOV R207, 0x0 ;  /* 0x0000000000cf7802 */ /* 0x000fe20000000f00 */
[----:B------:R-:W-:Y:S04]  /*0eb0*/  @!P6 ST.E desc[UR6][R10.64], R4 ;  /* 0x000000040a00e985 */ /* 0x000fe8000c101906 */
[----:B------:R-:W-:Y:S04]  /*0ec0*/  @!P5 ST.E desc[UR6][R10.64+0x40], R3 ;  /* 0x000040030a00d985 */ /* 0x000fe8000c101906 */
[----:B------:R1:W-:Y:S02]  /*0ed0*/  @!P4 ST.E desc[UR6][R10.64+0x80], R0 ;  /* 0x000080000a00c985 */ /* 0x0003e4000c101906 */
[----:B-12---:R-:W-:Y:S05]  /*0ee0*/  @P3 RET.REL.NODEC R206 `(_ZN5flash24flash_fwd_splitkv_kernelI23Flash_fwd_kernel_traitsILi192ELi64ELi64ELi4ELb0ELb0EN7cutlass10bfloat16_tE19Flash_kernel_traitsILi192ELi64ELi64ELi4ES3_EELb0ELb1ELb1ELb0ELb0ELb0ELb0ELb1EEEvNS_16Flash_fwd_paramsE) ;  /* 0xfffffff0ce443950 */ /* 0x006fea0003c3ffff */
[----:B------:R-:W-:Y:S02]  /*0ef0*/  MOV R3, 0x7f800000 ;  /* 0x7f80000000037802 */ /* 0x000fe40000000f00 */
[----:B------:R-:W-:-:S03]  /*0f00*/  MOV R207, 0x0 ;  /* 0x0000000000cf7802 */ /* 0x000fc60000000f00 */
[----:B------:R1:W-:Y:S02]  /*0f10*/  ST.E desc[UR6][R10.64+0xc0], R3 ;  /* 0x0000c0030a007985 */ /* 0x0003e4000c101906 */
[----:B-1----:R-:W-:Y:S05]  /*0f20*/  RET.REL.NODEC R206 `(_ZN5flash24flash_fwd_splitkv_kernelI23Flash_fwd_kernel_traitsILi192ELi64ELi64ELi4ELb0ELb0EN7cutlass10bfloat16_tE19Flash_kernel_traitsILi192ELi64ELi64ELi4ES3_EELb0ELb1ELb1ELb0ELb0ELb0ELb0ELb1EEEvNS_16Flash_fwd_paramsE) ;  /* 0xfffffff0ce347950 */ /* 0x002fea0003c3ffff */
.L_x_6195:
        /* <DEDUP_REMOVED lines=36> */
[----:B------:R-:W1:Y:S01]  /*1170*/  F2I.FTZ.U32.TRUNC.NTZ R9, R8 ;  /* 0x0000000800097305 */ /* 0x000e62000021f000 */
[----:B------:R-:W-:Y:S02]  /*1180*/  IABS R0, R6 ;  /* 0x0000000600007213 */ /* 0x000fe40000000000 */
[----:B-1----:R-:W-:Y:S01]  /*1190*/  IADD3 R7, RZ, -R9, RZ ;  /* 0x80000009ff077210 */ /* 0x002fe20007ffe0ff */
[----:B------:R-:W-:-:S04]  /*11a0*/  IMAD.MOV.U32 R8, RZ, RZ, RZ ;  /* 0x000000ffff087224 */ /* 0x000fc800078e00ff */
[----:B------:R-:W-:-:S04]  /*11b0*/  IMAD R7, R7, R4, RZ ;  /* 0x0000000407077224 */ /* 0x000fc800078e02ff */
[----:B------:R-:W-:Y:S01]  /*11c0*/  IMAD.HI.U32 R7, R9, R7, R8 ;  /* 0x0000000709077227 */ /* 0x000fe200078e0008 */
[----:B------:R-:W-:-:S05]  /*11d0*/  IADD3 R0, RZ, -R0, RZ ;  /* 0x80000000ff007210 */ /* 0x000fca0007ffe0ff */
        /* <DEDUP_REMOVED lines=29> */
[----:B------:R-:W-:-:S11]  /*13b0*/  LOP3.LUT R4, R208, R3, RZ, 0x3c, !PT ;  /* 0x00000003d0047212 */ /* 0x000fd600078e3cff */
[----:B------:R-:W-:Y:S01]  /*13c0*/  @!P2 IMAD.IADD R0, R0, 0x1, -R7 ;  /* 0x000000010000a824 */ /* 0x000fe200078e0a07 */
[----:B------:R-:W-:-:S04]  /*13d0*/  ISETP.GE.AND P0, PT, R4, RZ, PT ;  /* 0x000000ff0400720c */ /* 0x000fc80003f06270 */
[----:B------:R-:W-:Y:S01]  /*13e0*/  ISETP.GE.U32.AND P3, PT, R0, R7, PT ;  /* 0x000000070000720c */ /* 0x000fe20003f66070 */
[----:B------:R-:W-:Y:S01]  /*13f0*/  @!P2 VIADD R11, R11, 0x1 ;  /* 0x000000010b0ba836 */ /* 0x000fe20000000000 */
[----:B------:R-:W-:Y:S02]  /*1400*/  IADD3 R9, -R9, RZ, RZ ;  /* 0x000000ff09097210 */ /* 0x000fe40007ffe1ff */
[----:B------:R-:W-:-:S03]  /*1410*/  ISETP.NE.AND P2, PT, R3, RZ, PT ;  /* 0x000000ff0300720c */ /* 0x000fc60003f45270 */
[----:B------:R-:W-:-:S06]  /*1420*/  IMAD R6, R6, R9, R5 ;  /* 0x0000000906067224 */ /* 0x000fcc00078e0205 */
[----:B------:R-:W-:Y:S01]  /*1430*/  @P3 IADD3 R11, R11, 0x1, RZ ;  /* 0x000000010b0b3810 */ /* 0x000fe20007ffe0ff */
[----:B----4-:R-:W-:Y:S01]  /*1440*/  IMAD R4, R65, R6, RZ ;  /* 0x0000000641047224 */ /* 0x010fe200078e02ff */
[----:B------:R-:W-:Y:S02]  /*1450*/  SHF.R.S32.HI R27, RZ, 0x1f, R6 ;  /* 0x0000001fff1b7819 */ /* 0x000fe40000011406 */
[----:B------:R-:W-:Y:S02]  /*1460*/  @!P0 IADD3 R11, -R11, RZ, RZ ;  /* 0x000000ff0b0b8210 */ /* 0x000fe40007ffe1ff */
[----:B------:R-:W-:Y:S01]  /*1470*/  @!P2 LOP3.LUT R11, RZ, R3, RZ, 0x33, !PT ;  /* 0x00000003ff0ba212 */ /* 0x000fe200078e33ff */
[----:B------:R-:W-:-:S03]  /*1480*/  IMAD R4, R64, R27, R4 ;  /* 0x0000001b40047224 */ /* 0x000fc600078e0204 */
[----:B------:R-:W-:Y:S02]  /*1490*/  SHF.R.S32.HI R8, RZ, 0x1f, R11 ;  /* 0x0000001fff087819 */ /* 0x000fe4000001140b */
[----:B--2---:R-:W-:Y:S01]  /*14a0*/  SHF.R.S32.HI R0, RZ, 0x1f, R2 ;  /* 0x0000001fff007819 */ /* 0x004fe20000011402 */
[----:B------:R-:W-:-:S04]  /*14b0*/  IMAD R7, R19, R2, RZ ;  /* 0x0000000213077224 */ /* 0x000fc800078e02ff */
[C---:B------:R-:W-:Y:S02]  /*14c0*/  IMAD R7, R18.reuse, R0, R7 ;  /* 0x0000000012077224 */ /* 0x040fe400078e0207 */
[----:B------:R-:W-:-:S04]  /*14d0*/  IMAD.WIDE.U32 R18, R18, R2, RZ ;  /* 0x0000000212127225 */ /* 0x000fc800078e00ff */
[----:B------:R-:W-:Y:S02]  /*14e0*/  IMAD.IADD R19, R19, 0x1, R7 ;  /* 0x0000000113137824 */ /* 0x000fe400078e0207 */
[----:B------:R-:W-:-:S04]  /*14f0*/  IMAD.WIDE.U32 R18, R6, R64, R18 ;  /* 0x0000004006127225 */ /* 0x000fc800078e0012 */
[----:B------:R-:W-:Y:S02]  /*1500*/  IMAD R7, R15, R11, RZ ;  /* 0x0000000b0f077224 */ /* 0x000fe400078e02ff */
[----:B------:R-:W-:Y:S02]  /*1510*/  IMAD R3, R13, R2, RZ ;  /* 0x000000020d037224 */ /* 0x000fe400078e02ff */
[----:B------:R-:W-:Y:S02]  /*1520*/  IMAD.IADD R19, R19, 0x1, R4 ;  /* 0x0000000113137824 */ /* 0x000fe400078e0204 */
        /* <DEDUP_REMOVED lines=9> */
.L_x_6205:
        /* <DEDUP_REMOVED lines=35> */
[----:B------:R-:W-:Y:S01]  /*17f0*/  @P4 IMAD.WIDE.U32 R26, R64, R6, RZ ;  /* 0x00000006401a4225 */ /* 0x000fe200078e00ff */
[----:B------:R-:W-:-:S03]  /*1800*/  @!P0 IADD3 R2, R2, 0x1, RZ ;  /* 0x0000000102028810 */ /* 0x000fc60007ffe0ff */
[C---:B------:R-:W-:Y:S02]  /*1810*/  @!P4 IMAD R4, R20.reuse, R5, R4 ;  /* 0x000000051404c224 */ /* 0x040fe400078e0204 */
[----:B------:R-:W-:Y:S01]  /*1820*/  @!P4 IMAD.WIDE.U32 R20, R20, R10, R22 ;  /* 0x0000000a1414c225 */ /* 0x000fe200078e0016 */
[----:B------:R-:W-:Y:S02]  /*1830*/  ISETP.GE.AND P2, PT, R0, RZ, PT ;  /* 0x000000ff0000720c */ /* 0x000fe40003f46270 */
[----:B------:R-:W-:Y:S01]  /*1840*/  ISETP.NE.AND P0, PT, R7, RZ, PT ;  /* 0x000000ff0700720c */ /* 0x000fe20003f05270 */
[----:B------:R-:W-:Y:S01]  /*1850*/  @P4 IMAD.IADD R9, R27, 0x1, R9 ;  /* 0x000000011b094824 */ /* 0x000fe200078e0209 */
[----:B------:R-:W-:Y:S01]  /*1860*/  @!P4 SHF.R.S32.HI R3, RZ, 0x1f, R11 ;  /* 0x0000001fff03c819 */ /* 0x000fe2000001140b */
[----:B------:R-:W-:Y:S01]  /*1870*/  @!P4 IMAD.IADD R9, R21, 0x1, R4 ;  /* 0x000000011509c824 */ /* 0x000fe200078e0204 */
[----:B------:R-:W-:Y:S01]  /*1880*/  LEA R5, R134, 0xffffffc0, 0x6 ;  /* 0xffffffc086057811 */ /* 0x000fe200078e30ff */
[-C--:B------:R-:W-:Y:S01]  /*1890*/  @!P4 IMAD R4, R67, R11.reuse, RZ ;  /* 0x0000000b4304c224 */ /* 0x080fe200078e02ff */
[----:B------:R-:W-:Y:S01]  /*18a0*/  @P4 MOV R8, R26 ;  /* 0x0000001a00084202 */ /* 0x000fe20000000f00 */
[----:B------:R-:W-:Y:S01]  /*18b0*/  @P3 VIADD R2, R2, 0x1 ;  /* 0x0000000102023836 */ /* 0x000fe20000000000 */
[----:B------:R-:W-:Y:S01]  /*18c0*/  @!P4 MOV R8, R20 ;  /* 0x000000140008c202 */ /* 0x000fe20000000f00 */
[----:B------:R-:W-:Y:S01]  /*18d0*/  @!P4 IMAD R3, R3, R66, R4 ;  /* 0x000000420303c224 */ /* 0x000fe200078e0204 */
[----:B------:R-:W-:Y:S01]  /*18e0*/  SHF.R.S32.HI R27, RZ, 0x1f, R5 ;  /* 0x0000001fff1b7819 */ /* 0x000fe20000011405 */
[----:B------:R-:W-:-:S04]  /*18f0*/  @!P4 IMAD.WIDE.U32 R20, R66, R11, RZ ;  /* 0x0000000b4214c225 */ /* 0x000fc800078e00ff */
[----:B------:R-:W-:Y:S02]  /*1900*/  IMAD R6, R65, R5, RZ ;  /* 0x0000000541067224 */ /* 0x000fe400078e02ff */
[----:B------:R-:W-:Y:S01]  /*1910*/  IMAD.MOV.U32 R4, RZ, RZ, R2 ;  /* 0x000000ffff047224 */ /* 0x000fe200078e0002 */
[----:B------:R-:W-:Y:S01]  /*1920*/  @!P4 IADD3 R21, R21, R3, RZ ;  /* 0x000000031515c210 */ /* 0x000fe20007ffe0ff */
[----:B------:R-:W-:Y:S01]  /*1930*/  IMAD R6, R27, R64, R6 ;  /* 0x000000401b067224 */ /* 0x000fe200078e0206 */
[----:B------:R-:W-:Y:S01]  /*1940*/  @!P4 SHF.R.S32.HI R3, RZ, 0x1f, R10 ;  /* 0x0000001fff03c819 */ /* 0x000fe2000001140a */
[----:B------:R-:W-:Y:S01]  /*1950*/  IMAD.WIDE.U32 R8, R64, R5, R8 ;  /* 0x0000000540087225 */ /* 0x000fe200078e0008 */
[----:B------:R-:W-:-:S03]  /*1960*/  @P4 IADD3 R11, R11, R12, RZ ;  /* 0x0000000c0b0b4210 */ /* 0x000fc60007ffe0ff */
[----:B------:R-:W-:Y:S01]  /*1970*/  @!P2 IMAD.MOV R4, RZ, RZ, -R4 ;  /* 0x000000ffff04a224 */ /* 0x000fe200078e0a04 */
[----:B------:R-:W-:Y:S01]  /*1980*/  @!P0 LOP3.LUT R4, RZ, R7, RZ, 0x33, !PT ;  /* 0x00000007ff048212 */ /* 0x000fe200078e33ff */
[----:B------:R-:W-:Y:S01]  /*1990*/  @!P4 IMAD R2, R19, R10, RZ ;  /* 0x0000000a1302c224 */ /* 0x000fe200078e02ff */
[----:B------:R-:W-:Y:S02]  /*19a0*/  IADD3 R13, R9, R6, RZ ;  /* 0x00000006090d7210 */ /* 0x000fe40007ffe0ff */
[----:B------:R-:W-:Y:S01]  /*19b0*/  MOV R12, R8 ;  /* 0x00000008000c7202 */ /* 0x000fe20000000f00 */
[----:B------:R-:W-:Y:S01]  /*19c0*/  @!P4 IMAD R2, R18, R3, R2 ;  /* 0x000000031202c224 */ /* 0x000fe200078e0202 */
[----:B------:R-:W-:Y:S01]  /*19d0*/  SHF.R.S32.HI R8, RZ, 0x1f, R4 ;  /* 0x0000001fff087819 */ /* 0x000fe20000011404 */
[----:B------:R-:W-:Y:S02]  /*19e0*/  IMAD R3, R15, R4, RZ ;  /* 0x000000040f037224 */ /* 0x000fe400078e02ff */
[----:B------:R-:W-:-:S02]  /*19f0*/  @P4 IMAD R9, R67, R11, RZ ;  /* 0x0000000b43094224 */ /* 0x000fc400078e02ff */
        /* <DEDUP_REMOVED lines=12> */
.L_x_6206:
[----:B------:R-:W-:Y:S05]  /*1ac0*/  BSYNC B0 ;  /* 0x0000000000007941 */ /* 0x000fea0003800000 */
.L_x_6204:
[----:B------:R-:W-:Y:S01]  /*1ad0*/  ISETP.NE.AND P0, PT, R211, -0x1, PT ;  /* 0xffffffffd300780c */ /* 0x000fe20003f05270 */
[----:B------:R-:W2:Y:S04]  /*1ae0*/  LD.E.64 R172, desc[UR6][R16.64+0x30] ;  /* 0x0000300610ac7980 */ /* 0x000ea8000c101b00 */
[----:B------:R-:W3:Y:S04]  /*1af0*/  LD.E.64 R22, desc[UR6][R16.64+0x48] ;  /* 0x0000480610167980 */ /* 0x000ee8000c101b00 */
[----:B------:R-:W4:Y:S04]  /*1b00*/  LD.E R79, desc[UR6][R16.64+0xc0] ;  /* 0x0000c006104f7980 */ /* 0x000f28000c101900 */
[----:B------:R-:W3:Y:S04]  /*1b10*/  @!P0 LD.E.64 R18, desc[UR6][R16.64+0x18] ;  /* 0x0000180610128980 */ /* 0x000ee8000c101b00 */
[----:B------:R-:W4:Y:S04]  /*1b20*/  LD.E.64 R14, desc[UR6][R16.64+0x10] ;  /* 0x00001006100e7980 */ /* 0x000f28000c101b00 */
[----:B------:R1:W5:Y:S04]  /*1b30*/  @P1 LD.E R20, desc[UR6][R28.64] ;  /* 0x000000061c141980 */ /* 0x000368000c101900 */
[----:B------:R-:W4:Y:S04]  /*1b40*/  LD.E.64 R166, desc[UR6][R16.64+0x8] ;  /* 0x0000080610a67980 */ /* 0x000f28000c101b00 */
[----:B------:R1:W5:Y:S01]  /*1b50*/  LD.E.64 R174, desc[UR6][R16.64] ;  /* 0x0000000610ae7980 */ /* 0x000362000c101b00 */
[----:B------:R-:W-:-:S04]  /*1b60*/  SHF.R.S32.HI R71, RZ, 0x1f, R72 ;  /* 0x0000001fff477819 */ /* 0x000fc80000011448 */
[----:B------:R-:W-:-:S04]  /*1b70*/  LEA.HI R158, R71, R72, RZ, 0x3 ;  /* 0x00000048479e7211 */ /* 0x000fc800078f18ff */
[----:B------:R-:W-:-:S05]  /*1b80*/  LOP3.LUT R7, R158, 0xfffffff8, RZ, 0xc0, !PT ;  /* 0xfffffff89e077812 */ /* 0x000fca00078ec0ff */
[----:B------:R-:W-:Y:S01]  /*1b90*/  IMAD.IADD R56, R72, 0x1, -R7 ;  /* 0x0000000148387824 */ /* 0x000fe200078e0a07 */
[----:B------:R-:W-:-:S04]  /*1ba0*/  LEA.HI R7, R71, R72, RZ, 0x4 ;  /* 0x0000004847077211 */ /* 0x000fc800078f20ff */
[----:B------:R-:W-:Y:S01]  /*1bb0*/  LOP3.LUT R21, R7, 0xfffffff0, RZ, 0xc0, !PT ;  /* 0xfffffff007157812 */ /* 0x000fe200078ec0ff */
[----:B------:R-:W-:Y:S01]  /*1bc0*/  IMAD.SHL.U32 R12, R56, 0x8, RZ ;  /* 0x00000008380c7824 */ /* 0x000fe200078e00ff */
[----:B------:R-:W-:-:S03]  /*1bd0*/  SHF.R.S32.HI R158, RZ, 0x3, R158 ;  /* 0x00000003ff9e7819 */ /* 0x000fc6000001149e */
[----:B------:R-:W-:Y:S01]  /*1be0*/  IMAD.IADD R21, R72, 0x1, -R21 ;  /* 0x0000000148157824 */ /* 0x000fe200078e0a15 */
[----:B------:R-:W-:Y:S01]  /*1bf0*/  IADD3 R30, P2, R12, R0, RZ ;  /* 0x000000000c1e7210 */ /* 0x000fe20007f5e0ff */
[----:B-1----:R-:W-:Y:S01]  /*1c00*/  IMAD.SHL.U32 R29, R158, 0x40, RZ ;  /* 0x000000409e1d7824 */ /* 0x002fe200078e00ff */
[----:B------:R-:W-:Y:S02]  /*1c10*/  SHF.R.S32.HI R13, RZ, 0x1f, R12 ;  /* 0x0000001fff0d7819 */ /* 0x000fe4000001140c */
[----:B------:R-:W-:Y:S02]  /*1c20*/  SHF.R.S32.HI R4, RZ, 0x1f, R21 ;  /* 0x0000001fff047819 */ /* 0x000fe40000011415 */
[----:B------:R-:W-:Y:S01]  /*1c30*/  SHF.R.S32.HI R68, RZ, 0x4, R7 ;  /* 0x00000004ff447819 */ /* 0x000fe20000011407 */
[----:B------:R-:W-:Y:S01]  /*1c40*/  IMAD.X R31, R13, 0x1, R9, P2 ;  /* 0x000000010d1f7824 */ /* 0x000fe200010e0609 */
[----:B------:R-:W-:Y:S02]  /*1c50*/  LOP3.LUT R29, R29, 0x1c0, RZ, 0xc0, !PT ;  /* 0x000001c01d1d7812 */ /* 0x000fe400078ec0ff */
[----:B------:R-:W-:-:S02]  /*1c60*/  LEA.HI R9, R4, R21, RZ, 0x3 ;  /* 0x0000001504097211 */ /* 0x000fc400078f18ff */
[----:B------:R-:W-:Y:S01]  /*1c70*/  LEA.HI R4, R7, R68, RZ, 0x1 ;  /* 0x0000004407047211 */ /* 0x000fe200078f08ff */
[----:B------:R-:W-:Y:S01]  /*1c80*/  IMAD R0, R27, R66, RZ ;  /* 0x000000421b007224 */ /* 0x000fe200078e02ff */
[----:B------:R-:W-:Y:S02]  /*1c90*/  LEA.HI R7, R71, R72, RZ, 0x6 ;  /* 0x0000004847077211 */ /* 0x000fe400078f30ff */
[----:B------:R-:W-:Y:S02]  /*1ca0*/  LOP3.LUT R27, R29, 0x38, R12, 0xf8, !PT ;  /* 0x000000381d1b7812 */ /* 0x000fe400078ef80c */
[----:B------:R-:W-:Y:S01]  /*1cb0*/  SHF.R.U32.HI R156, RZ, 0x3, R29 ;  /* 0x00000003ff9c7819 */ /* 0x000fe2000001161d */
[----:B------:R-:W-:-:S03]  /*1cc0*/  IMAD.SHL.U32 R7, R7, 0x8, RZ ;  /* 0x0000000807077824 */ /* 0x000fc600078e00ff */
[----:B------:R-:W-:Y:S01]  /*1cd0*/  LOP3.LUT R156, R27, R156, RZ, 0x3c, !PT ;  /* 0x0000009c1b9c7212 */ /* 0x000fe200078e3cff */
[C---:B------:R-:W-:Y:S02]  /*1ce0*/  IMAD R0, R6.reuse, R67, R0 ;  /* 0x0000004306007224 */ /* 0x040fe400078e0200 */
[----:B------:R-:W-:Y:S01]  /*1cf0*/  IMAD.WIDE.U32 R30, R6, R66, R30 ;  /* 0x00000042061e7225 */ /* 0x000fe200078e001e */
[----:B------:R-:W-:Y:S02]  /*1d00*/  LOP3.LUT R156, R156, 0xfffffe00, R7, 0xf8, !PT ;  /* 0xfffffe009c9c7812 */ /* 0x000fe400078ef807 */
[----:B------:R-:W-:Y:S01]  /*1d10*/  LOP3.LUT R6, R9, 0xfffffff8, RZ, 0xc0, !PT ;  /* 0xfffffff809067812 */ /* 0x000fe200078ec0ff */
[----:B------:R-:W-:Y:S01]  /*1d20*/  IMAD R7, R25, R11, RZ ;  /* 0x0000000b19077224 */ /* 0x000fe200078e02ff */
[----:B------:R-:W-:Y:S01]  /*1d30*/  SHF.R.S32.HI R70, RZ, 0x1f, R207 ;  /* 0x0000001fff467819 */ /* 0x000fe200000114cf */
[----:B------:R-:W-:Y:S02]  /*1d40*/  IMAD.IADD R27, R31, 0x1, R0 ;  /* 0x000000011f1b7824 */ /* 0x000fe400078e0200 */
[----:B------:R-:W-:-:S02]  /*1d50*/  IMAD.MOV.U32 R26, RZ, RZ, R30 ;  /* 0x000000ffff1a7224 */ /* 0x000fc400078e001e */
[-C--:B------:R-:W-:Y:S02]  /*1d60*/  IMAD R0, R8, R24.reuse, R7 ;  /* 0x0000001808007224 */ /* 0x080fe400078e0207 */
[----:B------:R-:W-:Y:S01]  /*1d70*/  IMAD.IADD R6, R21, 0x1, -R6 ;  /* 0x0000000115067824 */ /* 0x000fe200078e0a06 */
[----:B------:R-:W-:Y:S01]  /*1d80*/  LOP3.LUT R21, R4, 0xfffffffe, RZ, 0xc0, !PT ;  /* 0xfffffffe04157812 */ /* 0x000fe200078ec0ff */
[----:B------:R-:W-:-:S03]  /*1d90*/  IMAD.WIDE.U32 R24, R11, R24, R26 ;  /* 0x000000180b187225 */ /* 0x000fc600078e001a */
[C---:B------:R-:W-:Y:S01]  /*1da0*/  LOP3.LUT P5, RZ, R6.reuse, 0x4, RZ, 0xc0, !PT ;  /* 0x0000000406ff7812 */ /* 0x040fe200078ac0ff */
[C---:B------:R-:W-:Y:S01]  /*1db0*/  IMAD.SHL.U32 R54, R6.reuse, 0x40, RZ ;  /* 0x0000004006367824 */ /* 0x040fe200078e00ff */
[----:B------:R-:W-:Y:S01]  /*1dc0*/  LOP3.LUT P4, RZ, R6, 0x2, RZ, 0xc0, !PT ;  /* 0x0000000206ff7812 */ /* 0x000fe2000788c0ff */
[----:B------:R-:W-:Y:S01]  /*1dd0*/  VIADD R10, R12, 0x40 ;  /* 0x000000400c0a7836 */ /* 0x000fe20000000000 */
[----:B------:R-:W-:Y:S01]  /*1de0*/  SHF.R.S32.HI R157, RZ, 0x1f, R208 ;  /* 0x0000001fff9d7819 */ /* 0x000fe200000114d0 */
[----:B------:R-:W-:Y:S01]  /*1df0*/  IMAD R161, R67, R158, RZ ;  /* 0x0000009e43a17224 */ /* 0x000fe200078e02ff */
[----:B------:R-:W-:Y:S02]  /*1e00*/  IADD3 R25, R25, R0, RZ ;  /* 0x0000000019197210 */ /* 0x000fe40007ffe0ff */
[----:B------:R-:W-:-:S05]  /*1e10*/  SHF.R.S32.HI R159, RZ, 0x1f, R158 ;  /* 0x0000001fff9f7819 */ /* 0x000fca000001149e */
[----:B------:R-:W-:Y:S02]  /*1e20*/  IMAD R161, R159, R66, R161 ;  /* 0x000000429fa17224 */ /* 0x000fe400078e02a1 */
[----:B------:R-:W-:Y:S01]  /*1e30*/  IMAD.IADD R68, R68, 0x1, -R21 ;  /* 0x0000000144447824 */ /* 0x000fe200078e0a15 */
[----:B------:R-:W-:Y:S01]  /*1e40*/  LOP3.LUT R54, R54, 0x1c0, RZ, 0xc0, !PT ;  /* 0x000001c036367812 */ /* 0x000fe200078ec0ff */
[----:B------:R-:W-:-:S04]  /*1e50*/  IMAD.WIDE R168, R209, 0x40, R158 ;  /* 0x00000040d1a87825 */ /* 0x000fc800078e029e */
[----:B------:R-:W-:Y:S02]  /*1e60*/  IMAD.SHL.U32 R21, R68, 0x8, RZ ;  /* 0x0000000844157824 */ /* 0x000fe400078e00ff */
[----:B------:R-:W-:Y:S01]  /*1e70*/  IMAD R165, R65, R158, RZ ;  /* 0x0000009e41a57224 */ /* 0x000fe200078e02ff */
[----:B------:R-:W-:Y:S02]  /*1e80*/  LEA.HI R71, R71, R72, RZ, 0x5 ;  /* 0x0000004847477211 */ /* 0x000fe400078f28ff */
[----:B------:R-:W-:Y:S01]  /*1e90*/  LOP3.LUT R21, R54, 0x8, R21, 0xf8, !PT ;  /* 0x0000000836157812 */ /* 0x000fe200078ef815 */
[----:B------:R-:W-:Y:S01]  /*1ea0*/  IMAD R165, R159, R64, R165 ;  /* 0x000000409fa57224 */ /* 0x000fe200078e02a5 */
[----:B------:R-:W-:Y:S01]  /*1eb0*/  SHF.R.U32.HI R54, RZ, 0x3, R54 ;  /* 0x00000003ff367819 */ /* 0x000fe20000011636 */
[----:B------:R-:W-:Y:S02]  /*1ec0*/  IMAD.MOV.U32 R57, RZ, RZ, 0x10 ;  /* 0x00000010ff397424 */ /* 0x000fe400078e00ff */
[----:B------:R-:W-:Y:S01]  /*1ed0*/  IMAD.MOV.U32 R55, RZ, RZ, 0x20 ;  /* 0x00000020ff377424 */ /* 0x000fe200078e00ff */
[----:B------:R-:W-:Y:S01]  /*1ee0*/  LOP3.LUT R54, R21, R54, RZ, 0x3c, !PT ;  /* 0x0000003615367212 */ /* 0x000fe200078e3cff */
[----:B------:R-:W-:Y:S01]  /*1ef0*/  IMAD.SHL.U32 R199, R66, 0x10, RZ ;  /* 0x0000001042c77824 */ /* 0x000fe200078e00ff */
[----:B------:R-:W-:Y:S01]  /*1f00*/  SHF.L.U64.HI R202, R64, 0x4, R65 ;  /* 0x0000000440ca7819 */ /* 0x000fe20000010241 */
[----:B------:R-:W-:Y:S01]  /*1f10*/  IMAD.SHL.U32 R77, R56, 0x4, RZ ;  /* 0x00000004384d7824 */ /* 0x000fe200078e00ff */
[----:B------:R-:W-:-:S02]  /*1f20*/  SHF.L.U32 R201, R64, 0x4, RZ ;  /* 0x0000000440c97819 */ /* 0x000fc400000006ff */
[----:B------:R-:W-:Y:S02]  /*1f30*/  SHF.L.U64.HI R200, R66, 0x4, R67 ;  /* 0x0000000442c87819 */ /* 0x000fe40000010243 */
[----:B------:R-:W-:Y:S02]  /*1f40*/  SEL R57, R57, 0xfffffff0, !P4 ;  /* 0xfffffff039397807 */ /* 0x000fe40006000000 */
[----:B------:R-:W-:Y:S01]  /*1f50*/  SEL R55, R55, 0xffffffe0, !P5 ;  /* 0xffffffe037377807 */ /* 0x000fe20006800000 */
[----:B--2---:R-:W-:-:S04]  /*1f60*/  @P0 IMAD.WIDE.U32 R28, R172, R211, RZ ;  /* 0x000000d3ac1c0225 */ /* 0x004fc800078e00ff */
[----:B------:R-:W-:Y:S02]  /*1f70*/  @P0 IMAD R7, R173, R211, RZ ;  /* 0x000000d3ad070224 */ /* 0x000fe400078e02ff */
[-C--:B---3--:R-:W-:Y:S02]  /*1f80*/  @!P0 IMAD R19, R19, R207.reuse, RZ ;  /* 0x000000cf13138224 */ /* 0x088fe400078e02ff */
[----:B------:R-:W-:-:S04]  /*1f90*/  @!P0 IMAD.WIDE.U32 R26, R18, R207, RZ ;  /* 0x000000cf121a8225 */ /* 0x000fc800078e00ff */
[----:B------:R-:W-:Y:S02]  /*1fa0*/  @!P0 IMAD R4, R18, R70, R19 ;  /* 0x0000004612048224 */ /* 0x000fe400078e0213 */
[----:B------:R-:W-:Y:S02]  /*1fb0*/  IMAD.SHL.U32 R19, R9, 0x40, RZ ;  /* 0x0000004009137824 */ /* 0x000fe400078e00ff */
[----:B------:R-:W-:Y:S02]  /*1fc0*/  @P0 IMAD.MOV.U32 R9, RZ, RZ, R28 ;  /* 0x000000ffff090224 */ /* 0x000fe400078e001c */
[----:B------:R-:W-:Y:S02]  /*1fd0*/  @!P0 IMAD.MOV.U32 R9, RZ, RZ, R26 ;  /* 0x000000ffff098224 */ /* 0x000fe400078e001a */
[----:B------:R-:W-:Y:S02]  /*1fe0*/  @P0 IMAD.IADD R7, R29, 0x1, R7 ;  /* 0x000000011d070824 */ /* 0x000fe400078e0207 */
[----:B------:R-:W-:Y:S01]  /*1ff0*/  @!P0 IMAD.IADD R7, R27, 0x1, R4 ;  /* 0x000000011b078824 */ /* 0x000fe200078e0204 */
[----:B------:R-:W-:Y:S01]  /*2000*/  IADD3 R6, P2, R12, R9, RZ ;  /* 0x000000090c067210 */ /* 0x000fe20007f5e0ff */
[----:B------:R-:W-:Y:S01]  /*2010*/  IMAD R9, R23, R208, RZ ;  /* 0x000000d017097224 */ /* 0x000fe200078e02ff */
[----:B----4-:R-:W-:-:S03]  /*2020*/  ISETP.GE.AND P0, PT, R10, R79, PT ;  /* 0x0000004f0a00720c */ /* 0x010fc60003f06270 */
[----:B------:R-:W-:Y:S01]  /*2030*/  IMAD.X R7, R13, 0x1, R7, P2 ;  /* 0x000000010d077824 */ /* 0x000fe200010e0607 */
[----:B------:R-:W-:Y:S01]  /*2040*/  SEL R4, RZ, 0xffffffff, P0 ;  /* 0xffffffffff047807 */ /* 0x000fe20000000000 */
[----:B------:R-:W-:Y:S02]  /*2050*/  IMAD R0, R22, R157, R9 ;  /* 0x0000009d16007224 */ /* 0x000fe400078e0209 */
[----:B------:R-:W-:Y:S01]  /*2060*/  IMAD.WIDE.U32 R22, R208, R22, R6 ;  /* 0x00000016d0167225 */ /* 0x000fe200078e0006 */
[----:B------:R-:W-:-:S03]  /*2070*/  ISETP.GE.AND P3, PT, R12, R79, PT ;  /* 0x0000004f0c00720c */ /* 0x000fc60003f66270 */
[----:B------:R-:W-:-:S04]  /*2080*/  IMAD.WIDE.U32 R6, R158, R66, R24 ;  /* 0x000000429e067225 */ /* 0x000fc800078e0018 */
[----:B------:R-:W-:Y:S01]  /*2090*/  IMAD.IADD R161, R7, 0x1, R161 ;  /* 0x0000000107a17824 */ /* 0x000fe200078e02a1 */
[----:B------:R-:W-:Y:S01]  /*20a0*/  SEL R7, RZ, 0x1, P3 ;  /* 0x00000001ff077807 */ /* 0x000fe20001800000 */
[----:B------:R-:W-:-:S05]  /*20b0*/  IMAD.SHL.U32 R4, R4, 0x2, RZ ;  /* 0x0000000204047824 */ /* 0x000fca00078e00ff */
[----:B------:R-:W-:Y:S02]  /*20c0*/  LOP3.LUT R4, R4, 0x2, R7, 0xe2, !PT ;  /* 0x0000000204047812 */ /* 0x000fe400078ee207 */
[----:B------:R-:W-:Y:S01]  /*20d0*/  SHF.R.S32.HI R7, RZ, 0x1f, R76 ;  /* 0x0000001fff077819 */ /* 0x000fe2000001144c */
[----:B------:R-:W-:-:S03]  /*20e0*/  IMAD.IADD R23, R23, 0x1, R0 ;  /* 0x0000000117177824 */ /* 0x000fc600078e0200 */
[----:B------:R-:W-:Y:S02]  /*20f0*/  LEA.HI R0, R7, R76, RZ, 0x6 ;  /* 0x0000004c07007211 */ /* 0x000fe400078f30ff */
[C---:B------:R-:W-:Y:S02]  /*2100*/  LEA R160, P0, R6.reuse, R14, 0x1 ;  /* 0x0000000e06a07211 */ /* 0x040fe400078008ff */
[----:B------:R-:W-:Y:S02]  /*2110*/  SHF.R.S32.HI R0, RZ, 0x6, R0 ;  /* 0x00000006ff007819 */ /* 0x000fe40000011400 */
[----:B------:R-:W-:Y:S02]  /*2120*/  LEA.HI.X R161, R6, R15, R161, 0x1, P0 ;  /* 0x0000000f06a17211 */ /* 0x000fe400000f0ca1 */
[----:B------:R-:W-:Y:S02]  /*2130*/  VIMNMX R99, R203, R0, !PT ;  /* 0x00000000cb637248 */ /* 0x000fe40007fe0100 */
[----:B------:R-:W-:Y:S01]  /*2140*/  IADD3 R162, P0, R12, R2, RZ ;  /* 0x000000020ca27210 */ /* 0x000fe20007f1e0ff */
[----:B------:R-:W-:Y:S01]  /*2150*/  @!P1 IMAD.MOV.U32 R20, RZ, RZ, RZ ;  /* 0x000000ffff149224 */ /* 0x000fe200078e00ff */
[----:B------:R-:W-:Y:S01]  /*2160*/  ISETP.GT.AND P1, PT, R134, R99, PT ;  /* 0x000000638600720c */ /* 0x000fe20003f24270 */
[----:B------:R-:W-:-:S02]  /*2170*/  VIADD R9, R12, 0x80 ;  /* 0x000000800c097836 */ /* 0x000fc40000000000 */
[----:B------:R-:W-:Y:S02]  /*2180*/  IMAD.X R163, R13, 0x1, R3, P0 ;  /* 0x000000010da37824 */ /* 0x000fe400000e0603 */
[----:B------:R-:W-:Y:S01]  /*2190*/  IMAD R171, R169, R172, RZ ;  /* 0x000000aca9ab7224 */ /* 0x000fe200078e02ff */
[----:B------:R-:W-:Y:S01]  /*21a0*/  ISETP.GE.AND P2, PT, R9, R79, PT ;  /* 0x0000004f0900720c */ /* 0x000fe20003f46270 */
[----:B------:R-:W-:Y:S01]  /*21b0*/  IMAD.WIDE.U32 R162, R158, R64, R162 ;  /* 0x000000409ea27225 */ /* 0x000fe200078e00a2 */
[----:B------:R-:W-:Y:S02]  /*21c0*/  LOP3.LUT R3, R71, 0xffffffe0, RZ, 0xc0, !PT ;  /* 0xffffffe047037812 */ /* 0x000fe400078ec0ff */
[----:B------:R-:W-:Y:S01]  /*21d0*/  SEL R75, RZ, 0x4, P2 ;  /* 0x00000004ff4b7807 */ /* 0x000fe20001000000 */
[----:B------:R-:W-:Y:S01]  /*21e0*/  IMAD R171, R168, R173, R171 ;  /* 0x000000ada8ab7224 */ /* 0x000fe200078e02ab */
[----:B------:R-:W-:Y:S01]  /*21f0*/  LEA R204, P0, R162, R166, 0x1 ;  /* 0x000000a6a2cc7211 */ /* 0x000fe200078008ff */
[----:B------:R-:W-:-:S02]  /*2200*/  IMAD.IADD R165, R163, 0x1, R165 ;  /* 0x00000001a3a57824 */ /* 0x000fc400078e02a5 */
[----:B------:R-:W-:Y:S01]  /*2210*/  IMAD.WIDE.U32 R168, R168, R172, R22 ;  /* 0x000000aca8a87225 */ /* 0x000fe200078e0016 */
[----:B------:R-:W-:Y:S02]  /*2220*/  LOP3.LUT R54, R54, 0xfffffe00, R19, 0xf8, !PT ;  /* 0xfffffe0036367812 */ /* 0x000fe400078ef813 */
[----:B------:R-:W-:Y:S01]  /*2230*/  LOP3.LUT R75, R4, R75, RZ, 0xfc, !PT ;  /* 0x0000004b044b7212 */ /* 0x000fe200078efcff */
[----:B------:R-:W-:Y:S01]  /*2240*/  IMAD.IADD R74, R72, 0x1, -R3 ;  /* 0x00000001484a7824 */ /* 0x000fe200078e0a03 */
[----:B------:R-:W-:Y:S01]  /*2250*/  SHF.R.S32.HI R71, RZ, 0x5, R71 ;  /* 0x00000005ff477819 */ /* 0x000fe20000011447 */
        /* <DEDUP_REMOVED lines=15> */
[----:B-----5:R-:W-:-:S02]  /*2350*/  IMAD.IADD R20, R20, 0x1, R5 ;  /* 0x0000000114147824 */ /* 0x020fc400078e0205 */
[C---:B------:R-:W-:Y:S01]  /*2360*/  IMAD.WIDE.U32 R176, R66.reuse, 0x60, RZ ;  /* 0x0000006042b07825 */ /* 0x040fe200078e00ff */
        /* <DEDUP_REMOVED lines=19> */
[----:B---3--:R-:W-:Y:S02]  /*24a0*/  IMAD R3, R35, R207, RZ ;  /* 0x000000cf23037224 */ /* 0x008fe400078e02ff */
[----:B------:R-:W-:-:S04]  /*24b0*/  IMAD.WIDE.U32 R32, R207, R32, R12 ;  /* 0x00000020cf207225 */ /* 0x000fc800078e000c */
[----:B------:R-:W-:-:S04]  /*24c0*/  IMAD.WIDE.U32 R30, R207, R34, R12 ;  /* 0x00000022cf1e7225 */ /* 0x000fc800078e000c */
[----:B------:R-:W-:Y:S01]  /*24d0*/  IMAD R2, R34, R70, R3 ;  /* 0x0000004622027224 */ /* 0x000fe200078e0203 */
[----:B------:R-:W-:Y:S01]  /*24e0*/  SHF.R.S32.HI R3, RZ, 0x1f, R5 ;  /* 0x0000001fff037819 */ /* 0x000fe20000011405 */
        /* <DEDUP_REMOVED lines=114> */
.L_x_6301:
[----:B------:R-:W-:Y:S01]  /*2c10*/  IMAD.SHL.U32 R15, R11, 0x40, RZ ;  /* 0x000000400b0f7824 */ /* 0x000fe200078e00ff */
[----:B------:R-:W-:Y:S01]  /*2c20*/  BSSY B0, `(.L_x_6208) ;  /* 0x0000017000007945 */ /* 0x000fe20003800000 */
[----:B-----5:R-:W-:Y:S02]  /*2c30*/  IMAD.MOV.U32 R123, RZ, RZ, R121 ;  /* 0x000000ffff7b7224 */ /* 0x020fe400078e0079 */
[----:B------:R-:W-:Y:S04]  /*2c40*/  VIADD R14, R15, 0xffffffc0 ;  /* 0xffffffc00f0e7836 */ /* 0x000fe80000000000 */
[--C-:B------:R-:W-:Y:S02]  /*2c50*/  IMAD.IADD R185, R69, 0x1, -R14.reuse ;  /* 0x0000000145b97824 */ /* 0x100fe400078e0a0e */
[----:B---3--:R-:W-:Y:S03]  /*2c60*/  IMAD.IADD R183, R76, 0x1, -R14 ;  /* 0x000000014cb77824 */ /* 0x008fe600078e0a0e */
        /* <DEDUP_REMOVED lines=8> */
[----:B------:R-:W-:Y:S10]  /*2cf0*/  @!P2 BRA `(.L_x_6209) ;  /* 0x000000000024a947 */ /* 0x000ff40003800000 */
        /* <DEDUP_REMOVED lines=9> */
.L_x_6209:
[----:B------:R-:W-:Y:S05]  /*2d90*/  BSYNC B0 ;  /* 0x0000000000007941 */ /* 0x000fea0003800000 */
.L_x_6208:
        /* <DEDUP_REMOVED lines=15> */
.L_x_6211:
[----:B------:R-:W-:Y:S05]  /*2e90*/  BSYNC B0 ;  /* 0x0000000000007941 */ /* 0x000fea0003800000 */
.L_x_6210:
        /* <DEDUP_REMOVED lines=15> */
.L_x_6213:
[----:B------:R-:W-:Y:S05]  /*2f90*/  BSYNC B0 ;  /* 0x0000000000007941 */ /* 0x000fea0003800000 */
.L_x_6212:
        /* <DEDUP_REMOVED lines=15> */
.L_x_6215:
[----:B------:R-:W-:Y:S05]  /*3090*/  BSYNC B0 ;  /* 0x0000000000007941 */ /* 0x000fea0003800000 */
.L_x_6214:
        /* <DEDUP_REMOVED lines=66> */
.L_x_6222:
[----:B------:R-:W-:Y:S05]  /*34c0*/  BSYNC B0 ;  /* 0x0000000000007941 */ /* 0x000fea0003800000 */
.L_x_6221:
        /* <DEDUP_REMOVED lines=48> */
.L_x_6224:
[----:B------:R-:W-:Y:S05]  /*37d0*/  BSYNC B0 ;  /* 0x0000000000007941 */ /* 0x000fea0003800000 */
.L_x_6223:
        /* <DEDUP_REMOVED lines=47> */
.L_x_6220:
[----:B------:R-:W-:Y:S05]  /*3ad0*/  BSYNC B1 ;  /* 0x0000000000017941 */ /* 0x000fea0003800000 */
.L_x_6219:
        /* <DEDUP_REMOVED lines=65> */
.L_x_6228:
[----:B------:R-:W-:Y:S05]  /*3ef0*/  BSYNC B0 ;  /* 0x0000000000007941 */ /* 0x000fea0003800000 */
.L_x_6227:
        /* <DEDUP_REMOVED lines=51> */
.L_x_6230:
[----:B------:R-:W-:Y:S05]  /*4230*/  BSYNC B0 ;  /* 0x0000000000007941 */ /* 0x000fea0003800000 */
.L_x_6229:
        /* <DEDUP_REMOVED lines=50> */
.L_x_6226:
[----:B------:R-:W-:Y:S05]  /*4560*/  BSYNC B1 ;  /* 0x0000000000017941 */ /* 0x000fea0003800000 */
.L_x_6225:
        /* <DEDUP_REMOVED lines=65> */
.L_x_6234:
[----:B------:R-:W-:Y:S05]  /*4980*/  BSYNC B0 ;  /* 0x0000000000007941 */ /* 0x000fea0003800000 */
.L_x_6233:
        /* <DEDUP_REMOVED lines=51> */
.L_x_6236:
[----:B------:R-:W-:Y:S05]  /*4cc0*/  BSYNC B0 ;  /* 0x0000000000007941 */ /* 0x000fea0003800000 */
.L_x_6235:
        /* <DEDUP_REMOVED lines=50> */
.L_x_6232:
[----:B------:R-:W-:Y:S05]  /*4ff0*/  BSYNC B1 ;  /* 0x0000000000017941 */ /* 0x000fea0003800000 */
.L_x_6231:
        /* <DEDUP_REMOVED lines=67> */
.L_x_6240:
[----:B------:R-:W-:Y:S05]  /*5430*/  BSYNC B0 ;  /* 0x0000000000007941 */ /* 0x000fea0003800000 */
.L_x_6239:
        /* <DEDUP_REMOVED lines=51> */
.L_x_6242:
[----:B------:R-:W-:Y:S05]  /*5770*/  BSYNC B0 ;  /* 0x0000000000007941 */ /* 0x000fea0003800000 */
.L_x_6241:
        /* <DEDUP_REMOVED lines=50> */
.L_x_6238:
[----:B------:R-:W-:Y:S05]  /*5aa0*/  BSYNC B1 ;  /* 0x0000000000017941 */ /* 0x000fea0003800000 */
.L_x_6237:
[----:B------:R-:W2:Y:S02]  /*5ab0*/  LD.E R3, desc[UR6][R16.64+0xd0] ;  /* 0x0000d00610037980 */ /* 0x000ea4000c101900 */
[----:B--2---:R-:W-:Y:S05]  /*5ac0*/  IMAD.U32 R3, R3, -0x20, RZ ;  /* 0xffffffe003037824 */ /* 0x004fea00078e00ff */
[C---:B------:R-:W-:Y:S02]  /*5ad0*/  LEA R18, P1, R3.reuse, R18, 0x1 ;  /* 0x0000001203127211 */ /* 0x040fe400078208ff */
[C---:B------:R-:W-:Y:S02]  /*5ae0*/  LEA R58, P0, R3.reuse, R58, 0x1 ;  /* 0x0000003a033a7211 */ /* 0x040fe400078008ff */
[C---:B------:R-:W-:Y:S02]  /*5af0*/  LEA.HI.X.SX32 R19, R3.reuse, R19, 0x1, P1 ;  /* 0x0000001303137211 */ /* 0x040fe400008f0eff */
[----:B------:R-:W-:Y:S01]  /*5b00*/  LEA.HI.X.SX32 R59, R3, R59, 0x1, P0 ;  /* 0x0000003b033b7211 */ /* 0x000fe200000f0eff */
[----:B------:R-:W-:Y:S05]  /*5b10*/  BRA `(.L_x_6243) ;  /* 0x0000004c00a87947 */ /* 0x000fea0003800000 */
.L_x_6218:
        /* <DEDUP_REMOVED lines=89> */
.L_x_6249:
[----:B------:R-:W-:Y:S05]  /*60b0*/  BSYNC B0 ;  /* 0x0000000000007941 */ /* 0x000fea0003800000 */
.L_x_6248:
[----:B-----5:R2:W-:Y:S02]  /*60c0*/  ST.E.128 desc[UR6][R130.64], R48 ;  /* 0x0000003082007985 */ /* 0x0205e4000c101d06 */
.L_x_6247:
[----:B------:R-:W-:Y:S05]  /*60d0*/  BSYNC B1 ;  /* 0x0000000000017941 */ /* 0x000fea0003800000 */
.L_x_6246:
        /* <DEDUP_REMOVED lines=87> */
.L_x_6253:
[----:B------:R-:W-:Y:S05]  /*6650*/  BSYNC B0 ;  /* 0x0000000000007941 */ /* 0x000fea0003800000 */
.L_x_6252:
[----:B-----5:R3:W-:Y:S02]  /*6660*/  ST.E.128 desc[UR6][R130.64+0x80], R48 ;  /* 0x0000803082007985 */ /* 0x0207e4000c101d06 */
.L_x_6251:
[----:B------:R-:W-:Y:S05]  /*6670*/  BSYNC B1 ;  /* 0x0000000000017941 */ /* 0x000fea0003800000 */
.L_x_6250:
        /* <DEDUP_REMOVED lines=86> */
.L_x_6255:
[----:B------:R-:W-:Y:S05]  /*6be0*/  BSYNC B0 ;  /* 0x0000000000007941 */ /* 0x000fea0003800000 */
.L_x_6254:
[----:B-----5:R4:W-:Y:S02]  /*6bf0*/  ST.E.128 desc[UR6][R130.64+0x100], R48 ;  /* 0x0001003082007985 */ /* 0x0209e4000c101d06 */
.L_x_6245:
[----:B------:R-:W-:Y:S05]  /*6c00*/  BSYNC B2 ;  /* 0x0000000000027941 */ /* 0x000fea0003800000 */
.L_x_6244:
        /* <DEDUP_REMOVED lines=99> */
.L_x_6261:
[----:B------:R-:W-:Y:S05]  /*7240*/  BSYNC B0 ;  /* 0x0000000000007941 */ /* 0x000fea0003800000 */
.L_x_6260:
[----:B-----5:R3:W-:Y:S02]  /*7250*/  ST.E.128 desc[UR6][R186.64], R48 ;  /* 0x00000030ba007985 */ /* 0x0207e4000c101d06 */
.L_x_6259:
[----:B------:R-:W-:Y:S05]  /*7260*/  BSYNC B1 ;  /* 0x0000000000017941 */ /* 0x000fea0003800000 */
.L_x_6258:
        /* <DEDUP_REMOVED lines=94> */
.L_x_6265:
[----:B------:R-:W-:Y:S05]  /*7850*/  BSYNC B0 ;  /* 0x0000000000007941 */ /* 0x000fea0003800000 */
.L_x_6264:
[----:B-----5:R3:W-:Y:S02]  /*7860*/  ST.E.128 desc[UR6][R186.64], R48 ;  /* 0x00000030ba007985 */ /* 0x0207e4000c101d06 */
.L_x_6263:
[----:B------:R-:W-:Y:S05]  /*7870*/  BSYNC B1 ;  /* 0x0000000000017941 */ /* 0x000fea0003800000 */
.L_x_6262:
        /* <DEDUP_REMOVED lines=93> */
.L_x_6267:
[----:B------:R-:W-:Y:S05]  /*7e50*/  BSYNC B0 ;  /* 0x0000000000007941 */ /* 0x000fea0003800000 */
.L_x_6266:
[----:B-----5:R3:W-:Y:S02]  /*7e60*/  ST.E.128 desc[UR6][R186.64], R48 ;  /* 0x00000030ba007985 */ /* 0x0207e4000c101d06 */
.L_x_6257:
[----:B------:R-:W-:Y:S05]  /*7e70*/  BSYNC B2 ;  /* 0x0000000000027941 */ /* 0x000fea0003800000 */
.L_x_6256:
        /* <DEDUP_REMOVED lines=99> */
.L_x_6273:
[----:B------:R-:W-:Y:S05]  /*84b0*/  BSYNC B0 ;  /* 0x0000000000007941 */ /* 0x000fea0003800000 */
.L_x_6272:
[----:B-----5:R3:W-:Y:S02]  /*84c0*/  ST.E.128 desc[UR6][R186.64], R48 ;  /* 0x00000030ba007985 */ /* 0x0207e4000c101d06 */
.L_x_6271:
[----:B------:R-:W-:Y:S05]  /*84d0*/  BSYNC B1 ;  /* 0x0000000000017941 */ /* 0x000fea0003800000 */
.L_x_6270:
        /* <DEDUP_REMOVED lines=94> */
.L_x_6277:
[----:B------:R-:W-:Y:S05]  /*8ac0*/  BSYNC B0 ;  /* 0x0000000000007941 */ /* 0x000fea0003800000 */
.L_x_6276:
[----:B-----5:R3:W-:Y:S02]  /*8ad0*/  ST.E.128 desc[UR6][R186.64], R48 ;  /* 0x00000030ba007985 */ /* 0x0207e4000c101d06 */
.L_x_6275:
[----:B------:R-:W-:Y:S05]  /*8ae0*/  BSYNC B1 ;  /* 0x0000000000017941 */ /* 0x000fea0003800000 */
.L_x_6274:
        /* <DEDUP_REMOVED lines=93> */
.L_x_6279:
[----:B------:R-:W-:Y:S05]  /*90c0*/  BSYNC B0 ;  /* 0x0000000000007941 */ /* 0x000fea0003800000 */
.L_x_6278:
[----:B-----5:R3:W-:Y:S02]  /*90d0*/  ST.E.128 desc[UR6][R186.64], R48 ;  /* 0x00000030ba007985 */ /* 0x0207e4000c101d06 */
.L_x_6269:
[----:B------:R-:W-:Y:S05]  /*90e0*/  BSYNC B2 ;  /* 0x0000000000027941 */ /* 0x000fea0003800000 */
.L_x_6268:
        /* <DEDUP_REMOVED lines=11> */
[----:B------:R-:W-:Y:S01]  /*91a0*/  IMAD.WIDE.U32 R188, R180, 0x60, R124 ;  /* 0x00000060b4bc7825 */ /* 0x000fe200078e007c */
[----:B------:R-:W-:Y:S03]  /*91b0*/  BSSY B0, `(.L_x_6284) ;  /* 0x0000059000007945 */ /* 0x000fe60003800000 */
[----:B------:R-:W-:Y:S01]  /*91c0*/  IMAD R3, R65, 0x60, RZ ;  /* 0x0000006041037824 */ /* 0x000fe200078e02ff */
[----:B------:R-:W-:Y:S01]  /*91d0*/  IADD3 R189, R189, R0, RZ ;  /* 0x00000000bdbd7210 */ /* 0x000fe20007ffe0ff */
[----:B------:R-:W-:Y:S04]  /*91e0*/  IMAD.WIDE.U32 R182, R64, 0x60, R130 ;  /* 0x0000006040b67825 */ /* 0x000fe800078e0082 */
[----:B--234-:R2:W5:Y:S01]  /*91f0*/  LD.E.128 R48, desc[UR6][R188.64] ;  /* 0x00000006bc307980 */ /* 0x01c562000c101d00 */
        /* <DEDUP_REMOVED lines=84> */
.L_x_6285:
[----:B------:R-:W-:Y:S05]  /*9740*/  BSYNC B0 ;  /* 0x0000000000007941 */ /* 0x000fea0003800000 */
.L_x_6284:
[----:B-----5:R3:W-:Y:S02]  /*9750*/  ST.E.128 desc[UR6][R182.64], R48 ;  /* 0x00000030b6007985 */ /* 0x0207e4000c101d06 */
.L_x_6283:
[----:B------:R-:W-:Y:S05]  /*9760*/  BSYNC B1 ;  /* 0x0000000000017941 */ /* 0x000fea0003800000 */
.L_x_6282:
        /* <DEDUP_REMOVED lines=94> */
.L_x_6289:
[----:B------:R-:W-:Y:S05]  /*9d50*/  BSYNC B0 ;  /* 0x0000000000007941 */ /* 0x000fea0003800000 */
.L_x_6288:
[----:B-----5:R3:W-:Y:S02]  /*9d60*/  ST.E.128 desc[UR6][R182.64], R48 ;  /* 0x00000030b6007985 */ /* 0x0207e4000c101d06 */
.L_x_6287:
[----:B------:R-:W-:Y:S05]  /*9d70*/  BSYNC B1 ;  /* 0x0000000000017941 */ /* 0x000fea0003800000 */
.L_x_6286:
[----:B------:R-:W-:Y:S11]  /*9d80*/  ISETP.GE.AND P0, PT, R9, R123, PT ;  /* 0x0000007b0900720c */ /* 0x000ff60003f06270 */
[----:B------:R-:W-:Y:S02]  /*9d90*/  @!UPT UIADD3 URZ, URZ, URZ, URZ ;  /* 0x0000003f3f3ff290 */ /* 0x000fe4000fffe03f */
[----:B------:R-:W-:Y:S05]  /*9da0*/  @P0 BRA `(.L_x_6281) ;  /* 0x0000000400700947 */ /* 0x000fea0003800000 */
[----:B---3--:R-:W-:Y:S01]  /*9db0*/  LEA R186, P0, R115, R124, 0x1 ;  /* 0x0000007c73ba7211 */ /* 0x008fe200078008ff */
[----:B------:R-:W-:Y:S01]  /*9dc0*/  BSSY B0, `(.L_x_6290) ;  /* 0x0000059000007945 */ /* 0x000fe20003800000 */
[----:B------:R-:W-:Y:S02]  /*9dd0*/  ISETP.GE.AND P1, PT, R9, R21, PT ;  /* 0x000000150900720c */ /* 0x000fe40003f26270 */
[----:B------:R-:W-:Y:S02]  /*9de0*/  LEA.HI.X R187, R115, R125, R114, 0x1, P0 ;  /* 0x0000007d73bb7211 */ /* 0x000fe400000f0c72 */
[C---:B------:R-:W-:Y:S03]  /*9df0*/  LEA R182, P0, R86.reuse, R130, 0x1 ;  /* 0x0000008256b67211 */ /* 0x040fe600078008ff */
        /* <DEDUP_REMOVED lines=85> */
.L_x_6291:
[----:B------:R-:W-:Y:S05]  /*a350*/  BSYNC B0 ;  /* 0x0000000000007941 */ /* 0x000fea0003800000 */
.L_x_6290:
[----:B-----5:R3:W-:Y:S02]  /*a360*/  ST.E.128 desc[UR6][R182.64], R48 ;  /* 0x00000030b6007985 */ /* 0x0207e4000c101d06 */
.L_x_6281:
[----:B------:R-:W-:Y:S05]  /*a370*/  BSYNC B2 ;  /* 0x0000000000027941 */ /* 0x000fea0003800000 */
.L_x_6280:
[----:B------:R-:W4:Y:S02]  /*a380*/  LD.E R3, desc[UR6][R16.64+0xd0] ;  /* 0x0000d00610037980 */ /* 0x000f24000c101900 */
[----:B----4-:R-:W-:Y:S05]  /*a390*/  IMAD.U32 R3, R3, -0x20, RZ ;  /* 0xffffffe003037824 */ /* 0x010fea00078e00ff */
[C---:B------:R-:W-:Y:S02]  /*a3a0*/  LEA R128, P1, R3.reuse, R128, 0x1 ;  /* 0x0000008003807211 */ /* 0x040fe400078208ff */
[C---:B------:R-:W-:Y:S02]  /*a3b0*/  LEA R126, P0, R3.reuse, R126, 0x1 ;  /* 0x0000007e037e7211 */ /* 0x040fe400078008ff */
[C---:B------:R-:W-:Y:S02]  /*a3c0*/  LEA.HI.X.SX32 R129, R3.reuse, R129, 0x1, P1 ;  /* 0x0000008103817211 */ /* 0x040fe400008f0eff */
[----:B------:R-:W-:Y:S01]  /*a3d0*/  LEA.HI.X.SX32 R127, R3, R127, 0x1, P0 ;  /* 0x0000007f037f7211 */ /* 0x000fe200000f0eff */
[----:B------:R-:W-:Y:S05]  /*a3e0*/  BRA `(.L_x_6243) ;  /* 0x0000000400747947 */ /* 0x000fea0003800000 */
.L_x_6217:
        /* <DEDUP_REMOVED lines=18> */
.L_x_6293:
[----:B------:R-:W-:Y:S05]  /*a510*/  BSYNC B0 ;  /* 0x0000000000007941 */ /* 0x000fea0003800000 */
.L_x_6292:
        /* <DEDUP_REMOVED lines=24> */
.L_x_6295:
[----:B------:R-:W-:Y:S05]  /*a6a0*/  BSYNC B0 ;  /* 0x0000000000007941 */ /* 0x000fea0003800000 */
.L_x_6294:
        /* <DEDUP_REMOVED lines=24> */
.L_x_6297:
[----:B------:R-:W-:Y:S05]  /*a830*/  BSYNC B0 ;  /* 0x0000000000007941 */ /* 0x000fea0003800000 */
.L_x_6296:
        /* <DEDUP_REMOVED lines=24> */
.L_x_6243:
[----:B------:R-:W-:Y:S05]  /*a9c0*/  BSYNC B3 ;  /* 0x0000000000037941 */ /* 0x000fea0003800000 */
.L_x_6216:
        /* <DEDUP_REMOVED lines=89> */
.L_x_6299:
        /* <DEDUP_REMOVED lines=8> */
.L_x_6300:
[----:B------:R-:W-:Y:S05]  /*afe0*/  BSYNC B0 ;  /* 0x0000000000007941 */ /* 0x000fea0003800000 */
.L_x_6298:
[----:B------:R-:W-:Y:S04]  /*aff0*/  IADD3 R11, R11, -0x1, RZ ;  /* 0xffffffff0b0b7810 */ /* 0x000fe80007ffe0ff */
[----:B------:R-:W-:Y:S11]  /*b000*/  ISETP.GT.AND P0, PT, R11, R99, PT ;  /* 0x000000630b00720c */ /* 0x000ff60003f04270 */
[----:B------:R-:W-:Y:S02]  /*b010*/  @!UPT UIADD3 URZ, URZ, URZ, URZ ;  /* 0x0000003f3f3ff290 */ /* 0x000fe4000fffe03f */
[----:B------:R-:W-:Y:S05]  /*b020*/  @P0 BRA `(.L_x_6301) ;  /* 0xffffff7800f80947 */ /* 0x000fea000383ffff */
.L_x_6207:
        /* <DEDUP_REMOVED lines=110> */
.L_x_6310:
[----:B------:R-:W-:Y:S05]  /*b710*/  BSYNC B0 ;  /* 0x0000000000007941 */ /* 0x000fea0003800000 */
.L_x_6309:
[----:B-----5:R3:W-:Y:S02]  /*b720*/  STS.128 [R214], R20 ;  /* 0x00000014d6007388 */ /* 0x0207e40000000c00 */
.L_x_6308:
[----:B------:R-:W-:Y:S05]  /*b730*/  BSYNC B1 ;  /* 0x0000000000017941 */ /* 0x000fea0003800000 */
.L_x_6307:
        /* <DEDUP_REMOVED lines=46> */
.L_x_6314:
[----:B------:R-:W-:Y:S05]  /*ba20*/  BSYNC B0 ;  /* 0x0000000000007941 */ /* 0x000fea0003800000 */
.L_x_6313:
[----:B-----5:R1:W-:Y:S02]  /*ba30*/  STS.128 [R214+0x2000], R20 ;  /* 0x00200014d6007388 */ /* 0x0203e40000000c00 */
.L_x_6312:
[----:B------:R-:W-:Y:S05]  /*ba40*/  BSYNC B1 ;  /* 0x0000000000017941 */ /* 0x000fea0003800000 */
.L_x_6311:
        /* <DEDUP_REMOVED lines=45> */
.L_x_6316:
[----:B------:R-:W-:Y:S05]  /*bd20*/  BSYNC B0 ;  /* 0x0000000000007941 */ /* 0x000fea0003800000 */
.L_x_6315:
[----:B-----5:R3:W-:Y:S02]  /*bd30*/  STS.128 [R214+0x4000], R20 ;  /* 0x00400014d6007388 */ /* 0x0207e40000000c00 */
.L_x_6306:
[----:B------:R-:W-:Y:S05]  /*bd40*/  BSYNC B2 ;  /* 0x0000000000027941 */ /* 0x000fea0003800000 */
.L_x_6305:
        /* <DEDUP_REMOVED lines=59> */
.L_x_6322:
[----:B------:R-:W-:Y:S05]  /*c100*/  BSYNC B0 ;  /* 0x0000000000007941 */ /* 0x000fea0003800000 */
.L_x_6321:
[----:B-----5:R3:W-:Y:S02]  /*c110*/  STS.128 [R214+0x800], R20 ;  /* 0x00080014d6007388 */ /* 0x0207e40000000c00 */
.L_x_6320:
[----:B------:R-:W-:Y:S05]  /*c120*/  BSYNC B1 ;  /* 0x0000000000017941 */ /* 0x000fea0003800000 */
.L_x_6319:
        /* <DEDUP_REMOVED lines=46> */
.L_x_6326:
[----:B------:R-:W-:Y:S05]  /*c410*/  BSYNC B0 ;  /* 0x0000000000007941 */ /* 0x000fea0003800000 */
.L_x_6325:
[----:B-----5:R3:W-:Y:S02]  /*c420*/  STS.128 [R214+0x2800], R20 ;  /* 0x00280014d6007388 */ /* 0x0207e40000000c00 */
.L_x_6324:
[----:B------:R-:W-:Y:S05]  /*c430*/  BSYNC B1 ;  /* 0x0000000000017941 */ /* 0x000fea0003800000 */
.L_x_6323:
        /* <DEDUP_REMOVED lines=45> */
.L_x_6328:
[----:B------:R-:W-:Y:S05]  /*c710*/  BSYNC B0 ;  /* 0x0000000000007941 */ /* 0x000fea0003800000 */
.L_x_6327:
[----:B-----5:R1:W-:Y:S02]  /*c720*/  STS.128 [R214+0x4800], R44 ;  /* 0x0048002cd6007388 */ /* 0x0203e40000000c00 */
.L_x_6318:
[----:B------:R-:W-:Y:S05]  /*c730*/  BSYNC B2 ;  /* 0x0000000000027941 */ /* 0x000fea0003800000 */
.L_x_6317:
        /* <DEDUP_REMOVED lines=60> */
.L_x_6334:
[----:B------:R-:W-:Y:S05]  /*cb00*/  BSYNC B0 ;  /* 0x0000000000007941 */ /* 0x000fea0003800000 */
.L_x_6333:
[----:B-----5:R1:W-:Y:S02]  /*cb10*/  STS.128 [R214+0x1000], R20 ;  /* 0x00100014d6007388 */ /* 0x0203e40000000c00 */
.L_x_6332:
[----:B------:R-:W-:Y:S05]  /*cb20*/  BSYNC B1 ;  /* 0x0000000000017941 */ /* 0x000fea0003800000 */
.L_x_6331:
        /* <DEDUP_REMOVED lines=46> */
.L_x_6338:
[----:B------:R-:W-:Y:S05]  /*ce10*/  BSYNC B0 ;  /* 0x0000000000007941 */ /* 0x000fea0003800000 */
.L_x_6337:
[----:B-----5:R3:W-:Y:S02]  /*ce20*/  STS.128 [R214+0x3000], R20 ;  /* 0x00300014d6007388 */ /* 0x0207e40000000c00 */
.L_x_6336:
[----:B------:R-:W-:Y:S05]  /*ce30*/  BSYNC B1 ;  /* 0x0000000000017941 */ /* 0x000fea0003800000 */
.L_x_6335:
        /* <DEDUP_REMOVED lines=45> */
.L_x_6340:
[----:B------:R-:W-:Y:S05]  /*d110*/  BSYNC B0 ;  /* 0x0000000000007941 */ /* 0x000fea0003800000 */
.L_x_6339:
[----:B-----5:R3:W-:Y:S02]  /*d120*/  STS.128 [R214+0x5000], R20 ;  /* 0x00500014d6007388 */ /* 0x0207e40000000c00 */
.L_x_6330:
[----:B------:R-:W-:Y:S05]  /*d130*/  BSYNC B2 ;  /* 0x0000000000027941 */ /* 0x000fea0003800000 */
.L_x_6329:
        /* <DEDUP_REMOVED lines=59> */
.L_x_6345:
[----:B------:R-:W-:Y:S05]  /*d4f0*/  BSYNC B0 ;  /* 0x0000000000007941 */ /* 0x000fea0003800000 */
.L_x_6344:
[----:B-----5:R3:W-:Y:S02]  /*d500*/  STS.128 [R214+0x1800], R20 ;  /* 0x00180014d6007388 */ /* 0x0207e40000000c00 */
.L_x_6343:
[----:B------:R-:W-:Y:S05]  /*d510*/  BSYNC B1 ;  /* 0x0000000000017941 */ /* 0x000fea0003800000 */
.L_x_6342:
        /* <DEDUP_REMOVED lines=47> */
.L_x_6349:
[----:B------:R-:W-:Y:S05]  /*d810*/  BSYNC B0 ;  /* 0x0000000000007941 */ /* 0x000fea0003800000 */
.L_x_6348:
[----:B-----5:R3:W-:Y:S02]  /*d820*/  STS.128 [R214+0x3800], R20 ;  /* 0x00380014d6007388 */ /* 0x0207e40000000c00 */
.L_x_6347:
[----:B------:R-:W-:Y:S05]  /*d830*/  BSYNC B1 ;  /* 0x0000000000017941 */ /* 0x000fea0003800000 */
.L_x_6346:
        /* <DEDUP_REMOVED lines=45> */
.L_x_6351:
[----:B------:R-:W-:Y:S05]  /*db10*/  BSYNC B0 ;  /* 0x0000000000007941 */ /* 0x000fea0003800000 */
.L_x_6350:
[----:B-----5:R1:W-:Y:S01]  /*db20*/  STS.128 [R214+0x5800], R40 ;  /* 0x00580028d6007388 */ /* 0x0203e20000000c00 */
[----:B------:R-:W-:Y:S05]  /*db30*/  BRA `(.L_x_6341) ;  /* 0x0000004c00707947 */ /* 0x000fea0003800000 */
.L_x_6304:
        /* <DEDUP_REMOVED lines=89> */
.L_x_6357:
[----:B------:R-:W-:Y:S05]  /*e0d0*/  BSYNC B0 ;  /* 0x0000000000007941 */ /* 0x000fea0003800000 */
.L_x_6356:
[----:B-----5:R3:W-:Y:S02]  /*e0e0*/  STS.128 [R214], R32 ;  /* 0x00000020d6007388 */ /* 0x0207e40000000c00 */
.L_x_6355:
[----:B------:R-:W-:Y:S05]  /*e0f0*/  BSYNC B1 ;  /* 0x0000000000017941 */ /* 0x000fea0003800000 */
.L_x_6354:
        /* <DEDUP_REMOVED lines=87> */
.L_x_6361:
[----:B------:R-:W-:Y:S05]  /*e670*/  BSYNC B0 ;  /* 0x0000000000007941 */ /* 0x000fea0003800000 */
.L_x_6360:
[----:B-----5:R1:W-:Y:S02]  /*e680*/  STS.128 [R214+0x2000], R32 ;  /* 0x00200020d6007388 */ /* 0x0203e40000000c00 */
.L_x_6359:
[----:B------:R-:W-:Y:S05]  /*e690*/  BSYNC B1 ;  /* 0x0000000000017941 */ /* 0x000fea0003800000 */
.L_x_6358:
        /* <DEDUP_REMOVED lines=86> */
.L_x_6363:
[----:B------:R-:W-:Y:S05]  /*ec00*/  BSYNC B0 ;  /* 0x0000000000007941 */ /* 0x000fea0003800000 */
.L_x_6362:
[----:B-----5:R3:W-:Y:S02]  /*ec10*/  STS.128 [R214+0x4000], R32 ;  /* 0x00400020d6007388 */ /* 0x0207e40000000c00 */
.L_x_6353:
[----:B------:R-:W-:Y:S05]  /*ec20*/  BSYNC B2 ;  /* 0x0000000000027941 */ /* 0x000fea0003800000 */
.L_x_6352:
        /* <DEDUP_REMOVED lines=94> */
.L_x_6369:
[----:B------:R-:W-:Y:S05]  /*f210*/  BSYNC B0 ;  /* 0x0000000000007941 */ /* 0x000fea0003800000 */
.L_x_6368:
[----:B-----5:R3:W-:Y:S02]  /*f220*/  STS.128 [R214+0x800], R32 ;  /* 0x00080020d6007388 */ /* 0x0207e40000000c00 */
.L_x_6367:
[----:B------:R-:W-:Y:S05]  /*f230*/  BSYNC B1 ;  /* 0x0000000000017941 */ /* 0x000fea0003800000 */
.L_x_6366:
        /* <DEDUP_REMOVED lines=90> */
.L_x_6373:
[----:B------:R-:W-:Y:S05]  /*f7e0*/  BSYNC B0 ;  /* 0x0000000000007941 */ /* 0x000fea0003800000 */
.L_x_6372:
[----:B-----5:R3:W-:Y:S02]  /*f7f0*/  STS.128 [R214+0x2800], R32 ;  /* 0x00280020d6007388 */ /* 0x0207e40000000c00 */
.L_x_6371:
[----:B------:R-:W-:Y:S05]  /*f800*/  BSYNC B1 ;  /* 0x0000000000017941 */ /* 0x000fea0003800000 */
.L_x_6370:
        /* <DEDUP_REMOVED lines=90> */
.L_x_6375:
[----:B------:R-:W-:Y:S05]  /*fdb0*/  BSYNC B0 ;  /* 0x0000000000007941 */ /* 0x000fea0003800000 */
.L_x_6374:
[----:B-----5:R1:W-:Y:S02]  /*fdc0*/  STS.128 [R214+0x4800], R20 ;  /* 0x00480014d6007388 */ /* 0x0203e40000000c00 */
.L_x_6365:
[----:B------:R-:W-:Y:S05]  /*fdd0*/  BSYNC B2 ;  /* 0x0000000000027941 */ /* 0x000fea0003800000 */
.L_x_6364:
        /* <DEDUP_REMOVED lines=95> */
.L_x_6381:
[----:B------:R-:W-:Y:S05]  /*103d0*/  BSYNC B0 ;  /* 0x0000000000007941 */ /* 0x000fea0003800000 */
.L_x_6380:
[----:B-----5:R3:W-:Y:S02]  /*103e0*/  STS.128 [R214+0x1000], R32 ;  /* 0x00100020d6007388 */ /* 0x0207e40000000c00 */
.L_x_6379:
[----:B------:R-:W-:Y:S05]  /*103f0*/  BSYNC B1 ;  /* 0x0000000000017941 */ /* 0x000fea0003800000 */
.L_x_6378:
        /* <DEDUP_REMOVED lines=90> */
.L_x_6385:
[----:B------:R-:W-:Y:S05]  /*109a0*/  BSYNC B0 ;  /* 0x0000000000007941 */ /* 0x000fea0003800000 */
.L_x_6384:
[----:B-----5:R3:W-:Y:S02]  /*109b0*/  STS.128 [R214+0x3000], R32 ;  /* 0x00300020d6007388 */ /* 0x0207e40000000c00 */
.L_x_6383:
[----:B------:R-:W-:Y:S05]  /*109c0*/  BSYNC B1 ;  /* 0x0000000000017941 */ /* 0x000fea0003800000 */
.L_x_6382:
        /* <DEDUP_REMOVED lines=89> */
.L_x_6387:
[----:B------:R-:W-:Y:S05]  /*10f60*/  BSYNC B0 ;  /* 0x0000000000007941 */ /* 0x000fea0003800000 */
.L_x_6386:
[----:B-----5:R3:W-:Y:S02]  /*10f70*/  STS.128 [R214+0x5000], R32 ;  /* 0x00500020d6007388 */ /* 0x0207e40000000c00 */
.L_x_6377:
[----:B------:R-:W-:Y:S05]  /*10f80*/  BSYNC B2 ;  /* 0x0000000000027941 */ /* 0x000fea0003800000 */
.L_x_6376:
        /* <DEDUP_REMOVED lines=94> */
.L_x_6391:
[----:B------:R-:W-:Y:S05]  /*11570*/  BSYNC B0 ;  /* 0x0000000000007941 */ /* 0x000fea0003800000 */
.L_x_6390:
[----:B-----5:R1:W-:Y:S02]  /*11580*/  STS.128 [R214+0x1800], R20 ;  /* 0x00180014d6007388 */ /* 0x0203e40000000c00 */
.L_x_6389:
[----:B------:R-:W-:Y:S05]  /*11590*/  BSYNC B1 ;  /* 0x0000000000017941 */ /* 0x000fea0003800000 */
.L_x_6388:
        /* <DEDUP_REMOVED lines=92> */
.L_x_6395:
[----:B------:R-:W-:Y:S05]  /*11b60*/  BSYNC B0 ;  /* 0x0000000000007941 */ /* 0x000fea0003800000 */
.L_x_6394:
[----:B-----5:R1:W-:Y:S02]  /*11b70*/  STS.128 [R214+0x3800], R20 ;  /* 0x00380014d6007388 */ /* 0x0203e40000000c00 */
.L_x_6393:
[----:B------:R-:W-:Y:S05]  /*11b80*/  BSYNC B1 ;  /* 0x0000000000017941 */ /* 0x000fea0003800000 */
.L_x_6392:
        /* <DEDUP_REMOVED lines=92> */
.L_x_6397:
[----:B------:R-:W-:Y:S05]  /*12150*/  BSYNC B0 ;  /* 0x0000000000007941 */ /* 0x000fea0003800000 */
.L_x_6396:
[----:B-----5:R1:W-:Y:S01]  /*12160*/  STS.128 [R214+0x5800], R20 ;  /* 0x00580014d6007388 */ /* 0x0203e20000000c00 */
[----:B------:R-:W-:Y:S05]  /*12170*/  BRA `(.L_x_6341) ;  /* 0x0000000400e07947 */ /* 0x000fea0003800000 */
.L_x_6303:
        /* <DEDUP_REMOVED lines=35> */
.L_x_6399:
[----:B------:R-:W-:Y:S05]  /*123b0*/  BSYNC B0 ;  /* 0x0000000000007941 */ /* 0x000fea0003800000 */
.L_x_6398:
        /* <DEDUP_REMOVED lines=27> */
.L_x_6401:
[----:B------:R-:W-:Y:S05]  /*12570*/  BSYNC B0 ;  /* 0x0000000000007941 */ /* 0x000fea0003800000 */
.L_x_6400:
        /* <DEDUP_REMOVED lines=27> */
.L_x_6403:
[----:B------:R-:W-:Y:S05]  /*12730*/  BSYNC B0 ;  /* 0x0000000000007941 */ /* 0x000fea0003800000 */
.L_x_6402:
        /* <DEDUP_REMOVED lines=28> */
.L_x_6341:
[----:B------:R-:W-:Y:S05]  /*12900*/  BSYNC B3 ;  /* 0x0000000000037941 */ /* 0x000fea0003800000 */
.L_x_6302:
        /* <DEDUP_REMOVED lines=28> */
.L_x_6406:
[----:B------:R4:W-:Y:S02]  /*12ad0*/  STS.128 [R214+0xa000], RZ ;  /* 0x00a000ffd6007388 */ /* 0x0009e40000000c00 */
.L_x_6405:
[----:B------:R-:W-:Y:S05]  /*12ae0*/  BSYNC B0 ;  /* 0x0000000000007941 */ /* 0x000fea0003800000 */
.L_x_6404:
        /* <DEDUP_REMOVED lines=31> */
.L_x_6409:
[----:B------:R3:W-:Y:S02]  /*12ce0*/  STS.128 [R214+0xa800], RZ ;  /* 0x00a800ffd6007388 */ /* 0x0007e40000000c00 */
.L_x_6408:
[----:B------:R-:W-:Y:S05]  /*12cf0*/  BSYNC B0 ;  /* 0x0000000000007941 */ /* 0x000fea0003800000 */
.L_x_6407:
        /* <DEDUP_REMOVED lines=33> */
.L_x_6412:
[----:B------:R3:W-:Y:S02]  /*12f10*/  STS.128 [R214+0xb000], RZ ;  /* 0x00b000ffd6007388 */ /* 0x0007e40000000c00 */
.L_x_6411:
[----:B------:R-:W-:Y:S05]  /*12f20*/  BSYNC B0 ;  /* 0x0000000000007941 */ /* 0x000fea0003800000 */
.L_x_6410:
        /* <DEDUP_REMOVED lines=33> */
.L_x_6414:
[----:B------:R-:W-:Y:S05]  /*13140*/  BSYNC B0 ;  /* 0x0000000000007941 */ /* 0x000fea0003800000 */
.L_x_6413:
[----:B-1----:R-:W2:Y:S04]  /*13150*/  LD.E.64 R12, desc[UR6][R16.64+0x1c0] ;  /* 0x0001c006100c7980 */ /* 0x002ea8000c101b00 */
[----:B---3--:R-:W3:Y:S01]  /*13160*/  LD.E.64 R8, desc[UR6][R16.64+0x1b8] ;  /* 0x0001b80610087980 */ /* 0x008ee2000c101b00 */
[----:B------:R-:W-:-:S03]  /*13170*/  IMAD.MOV.U32 R156, RZ, RZ, R208 ;  /* 0x000000ffff9c7224 */ /* 0x000fc600078e00d0 */
[----:B------:R-:W4:Y:S04]  /*13180*/  LD.E R7, desc[UR6][R16.64+0xd8] ;  /* 0x0000d80610077980 */ /* 0x000f28000c101900 */
[----:B------:R-:W0:Y:S04]  /*13190*/  LDGDEPBAR ;  /* 0x00000000000079af */ /* 0x000e280000000000 */
[----:B------:R1:W5:Y:S01]  /*131a0*/  LD.E R18, desc[UR6][R16.64+0x188] ;  /* 0x0001880610127980 */ /* 0x000362000c101900 */
[----:B--2---:R-:W-:Y:S02]  /*131b0*/  IMAD R3, R13, R207, RZ ;  /* 0x000000cf0d037224 */ /* 0x004fe400078e02ff */
[----:B------:R-:W-:-:S04]  /*131c0*/  IMAD.WIDE.U32 R10, R207, R12, R156 ;  /* 0x0000000ccf0a7225 */ /* 0x000fc800078e009c */
[----:B------:R-:W-:Y:S01]  /*131d0*/  IMAD R3, R12, R70, R3 ;  /* 0x000000460c037224 */ /* 0x000fe200078e0203 */
[----:B---3--:R-:W-:-:S03]  /*131e0*/  LEA R12, P0, R10, R8, 0x2 ;  /* 0x000000080a0c7211 */ /* 0x008fc600078010ff */
[----:B------:R-:W-:-:S05]  /*131f0*/  IMAD.IADD R3, R11, 0x1, R3 ;  /* 0x000000010b037824 */ /* 0x000fca00078e0203 */
[----:B------:R-:W-:Y:S02]  /*13200*/  LEA.HI.X R13, R10, R9, R3, 0x2, P0 ;  /* 0x000000090a0d7211 */ /* 0x000fe400000f1403 */
[----:B------:R1:W5:Y:S04]  /*13210*/  LD.E R3, desc[UR6][R16.64+0x184] ;  /* 0x0001840610037980 */ /* 0x000368000c101900 */
[----:B------:R-:W2:Y:S01]  /*13220*/  LD.E R217, desc[UR6][R12.64] ;  /* 0x000000060cd97980 */ /* 0x000ea2000c101900 */
[----:B------:R-:W-:-:S04]  /*13230*/  DEPBAR.LE SB0, 0x0 ;  /* 0x000080000000791a */ /* 0x000fc80000000000 */
[----:B------:R-:W-:Y:S01]  /*13240*/  BAR.SYNC.DEFER_BLOCKING 0x0 ;  /* 0x0000000000007b1d */ /* 0x000fe20000010000 */
[----:B------:R-:W-:-:S05]  /*13250*/  ISETP.GE.AND P0, PT, R158, R5, PT ;  /* 0x000000059e00720c */ /* 0x000fca0003f06270 */
[----:B----4-:R-:W2:Y:S01]  /*13260*/  MUFU.RCP R8, R7 ;  /* 0x0000000700087308 */ /* 0x010ea20000001000 */
[----:B------:R-:W-:Y:S01]  /*13270*/  SHF.R.S32.HI R9, RZ, 0x1f, R74 ;  /* 0x0000001fff097819 */ /* 0x000fe2000001144a */
[----:B------:R-:W-:-:S06]  /*13280*/  IMAD.SHL.U32 R133, R72, 0x2, RZ ;  /* 0x0000000248857824 */ /* 0x000fcc00078e00ff */
[----:B------:R1:W-:Y:S04]  /*13290*/  @P0 STS.128 [R214+0xc000], RZ ;  /* 0x00c000ffd6000388 */ /* 0x0003e80000000c00 */
[----:B------:R1:W-:Y:S04]  /*132a0*/  @P0 STS.128 [R214+0xe000], RZ ;  /* 0x00e000ffd6000388 */ /* 0x0003e80000000c00 */
[----:B------:R1:W-:Y:S01]  /*132b0*/  @P0 STS.128 [R214+0x10000], RZ ;  /* 0x010000ffd6000388 */ /* 0x0003e20000000c00 */
[----:B------:R-:W-:Y:S01]  /*132c0*/  LEA.HI R52, R9, R74, RZ, 0x2 ;  /* 0x0000004a09347211 */ /* 0x000fe200078f10ff */
[----:B------:R-:W-:Y:S01]  /*132d0*/  BSSY B0, `(.L_x_6415) ;  /* 0x000001b000007945 */ /* 0x000fe20003800000 */
[----:B------:R-:W-:-:S02]  /*132e0*/  LOP3.LUT R133, R133, 0x6, RZ, 0xc0, !PT ;  /* 0x0000000685857812 */ /* 0x000fc400078ec0ff */
[----:B------:R-:W-:Y:S01]  /*132f0*/  SHF.R.S32.HI R52, RZ, 0x2, R52 ;  /* 0x00000002ff347819 */ /* 0x000fe20000011434 */
        /* <DEDUP_REMOVED lines=23> */
.L_x_6417:
[----:B------:R2:W-:Y:S02]  /*13470*/  STS.128 [R214+0x10000], RZ ;  /* 0x010000ffd6007388 */ /* 0x0005e40000000c00 */
.L_x_6416:
[----:B------:R-:W-:Y:S05]  /*13480*/  BSYNC B0 ;  /* 0x0000000000007941 */ /* 0x000fea0003800000 */
.L_x_6415:
        /* <DEDUP_REMOVED lines=9> */
[CC--:B-1----:R-:W-:Y:S02]  /*13520*/  @P1 LEA R8, P0, R199.reuse, R160.reuse, 0x1 ;  /* 0x000000a0c7081211 */ /* 0x0c2fe400078008ff */
        /* <DEDUP_REMOVED lines=22> */
.L_x_6420:
[----:B------:R1:W-:Y:S02]  /*13690*/  STS.128 [R214+0x10800], RZ ;  /* 0x010800ffd6007388 */ /* 0x0003e40000000c00 */
.L_x_6419:
[----:B------:R-:W-:Y:S05]  /*136a0*/  BSYNC B0 ;  /* 0x0000000000007941 */ /* 0x000fea0003800000 */
.L_x_6418:
        /* <DEDUP_REMOVED lines=34> */
.L_x_6423:
[----:B------:R1:W-:Y:S02]  /*138d0*/  STS.128 [R214+0x11000], RZ ;  /* 0x011000ffd6007388 */ /* 0x0003e40000000c00 */
.L_x_6422:
[----:B------:R-:W-:Y:S05]  /*138e0*/  BSYNC B0 ;  /* 0x0000000000007941 */ /* 0x000fea0003800000 */
.L_x_6421:
        /* <DEDUP_REMOVED lines=11> */
[----:B-1----:R-:W-:-:S04]  /*139a0*/  @!P0 IMAD.WIDE.U32 R8, R66, 0x60, R160 ;  /* 0x0000006042088825 */ /* 0x002fc800078e00a0 */
        /* <DEDUP_REMOVED lines=23> */
.L_x_6426:
[----:B------:R1:W-:Y:S02]  /*13b20*/  STS.128 [R214+0x11800], RZ ;  /* 0x011800ffd6007388 */ /* 0x0003e40000000c00 */
.L_x_6425:
[----:B------:R-:W-:Y:S05]  /*13b30*/  BSYNC B0 ;  /* 0x0000000000007941 */ /* 0x000fea0003800000 */
.L_x_6424:
        /* <DEDUP_REMOVED lines=12> */
[----:B------:R-:W-:Y:S01]  /*13c00*/  IADD3 R221, R69, 0x1, -R210 ;  /* 0x0000000145dd7810 */ /* 0x000fe20007ffe8d2 */
[----:B------:R-:W-:Y:S01]  /*13c10*/  LDSM.16.M88.4 R84, [R194] ;  /* 0x00000000c254783b */ /* 0x000fe20000000200 */
[--C-:B------:R-:W-:Y:S01]  /*13c20*/  IMAD R192, R57, 0x2, R194.reuse ;  /* 0x0000000239c07824 */ /* 0x100fe200078e02c2 */
[----:B------:R-:W-:Y:S01]  /*13c30*/  ISETP.NE.U32.AND P0, PT, R212, RZ, PT ;  /* 0x000000ffd400720c */ /* 0x000fe20003f05070 */
[----:B------:R-:W-:Y:S01]  /*13c40*/  IMAD R193, R68, 0x200, R193 ;  /* 0x0000020044c17824 */ /* 0x000fe200078e02c1 */
[----:B-----5:R-:W-:Y:S01]  /*13c50*/  IADD3 R221, R18, R221, RZ ;  /* 0x000000dd12dd7210 */ /* 0x020fe20007ffe0ff */
[C---:B------:R-:W-:Y:S01]  /*13c60*/  IMAD R190, R55.reuse, 0x2, R194 ;  /* 0x0000000237be7824 */ /* 0x040fe200078e02c2 */
[----:B------:R-:W-:Y:S01]  /*13c70*/  LDSM.16.M88.4 R20, [R192] ;  /* 0x00000000c014783b */ /* 0x000fe20000000200 */
[----:B------:R-:W-:Y:S01]  /*13c80*/  IMAD R189, R55, 0x2, R192 ;  /* 0x0000000237bd7824 */ /* 0x000fe200078e02c0 */
[----:B------:R-:W-:-:S02]  /*13c90*/  LEA R193, R193, UR4, 0x1 ;  /* 0x00000004c1c17c11 */ /* 0x000fc4000f8e08ff */
[----:B------:R-:W-:Y:S01]  /*13ca0*/  LDSM.16.M88.4 R4, [R190] ;  /* 0x00000000be04783b */ /* 0x000fe20000000200 */
[----:B------:R-:W-:Y:S02]  /*13cb0*/  ISETP.NE.AND.EX P0, PT, R213, RZ, PT, P0 ;  /* 0x000000ffd500720c */ /* 0x000fe40003f05300 */
[C---:B------:R-:W-:Y:S01]  /*13cc0*/  IADD3 R0, R193.reuse, 0x6000, RZ ;  /* 0x00006000c1007810 */ /* 0x040fe20007ffe0ff */
[----:B------:R-:W1:Y:S01]  /*13cd0*/  LDSM.16.M88.4 R40, [R193+0x6000] ;  /* 0x00600000c128783b */ /* 0x000e620000000200 */
[----:B------:R-:W-:-:S03]  /*13ce0*/  VIADD R191, R193, 0x6020 ;  /* 0x00006020c1bf7836 */ /* 0x000fc60000000000 */
[----:B------:R-:W2:Y:S01]  /*13cf0*/  LDSM.16.M88.4 R32, [R193+0x6800] ;  /* 0x00680000c120783b */ /* 0x000ea20000000200 */
[----:B------:R-:W-:Y:S01]  /*13d00*/  @P1 VIADD R191, R0, 0xffffffe0 ;  /* 0xffffffe000bf1836 */ /* 0x000fe20000000000 */
[----:B------:R-:W-:Y:S02]  /*13d10*/  MOV R0, 0x40 ;  /* 0x0000004000007802 */ /* 0x000fe40000000f00 */
[----:B------:R-:W3:Y:S01]  /*13d20*/  LDSM.16.M88.4 R24, [R193+0x7000] ;  /* 0x00700000c118783b */ /* 0x000ee20000000200 */
[C---:B------:R-:W-:Y:S01]  /*13d30*/  VIADD R187, R191.reuse, 0x800 ;  /* 0x00000800bfbb7836 */ /* 0x040fe20000000000 */
[----:B------:R-:W-:Y:S01]  /*13d40*/  SEL R0, R0, 0xffffffc0, !P2 ;  /* 0xffffffc000007807 */ /* 0x000fe20005000000 */
[C---:B------:R-:W-:Y:S01]  /*13d50*/  VIADD R186, R191.reuse, 0x1000 ;  /* 0x00001000bfba7836 */ /* 0x040fe20000000000 */
[----:B------:R-:W4:Y:S01]  /*13d60*/  LDSM.16.M88.4 R80, [R193+0x7800] ;  /* 0x00780000c150783b */ /* 0x000f220000000200 */
[C---:B------:R-:W-:Y:S01]  /*13d70*/  IADD3 R185, R191.reuse, 0x1800, RZ ;  /* 0x00001800bfb97810 */ /* 0x040fe20007ffe0ff */
[----:B------:R-:W-:Y:S01]  /*13d80*/  VIADD R183, R191, 0x2000 ;  /* 0x00002000bfb77836 */ /* 0x000fe20000000000 */
[----:B------:R-:W-:Y:S01]  /*13d90*/  IADD3 R184, R0, R191, RZ ;  /* 0x000000bf00b87210 */ /* 0x000fe20007ffe0ff */
[----:B------:R-:W4:Y:S01]  /*13da0*/  LDSM.16.M88.4 R76, [R191] ;  /* 0x00000000bf4c783b */ /* 0x000f220000000200 */
[----:B------:R-:W-:Y:S01]  /*13db0*/  IMAD.IADD R188, R193, 0x1, R0 ;  /* 0x00000001c1bc7824 */ /* 0x000fe200078e0200 */
[----:B------:R-:W-:Y:S01]  /*13dc0*/  IADD3 R180, R191, 0x3800, RZ ;  /* 0x00003800bfb47810 */ /* 0x000fe20007ffe0ff */
[----:B------:R-:W-:Y:S01]  /*13dd0*/  IMAD R0, R71, 0x10, R52 ;  /* 0x0000001047007824 */ /* 0x000fe200078e0234 */
[----:B------:R-:W4:Y:S01]  /*13de0*/  LDSM.16.M88.4 R64, [R191+0x800] ;  /* 0x00080000bf40783b */ /* 0x000f220000000200 */
[C---:B------:R-:W-:Y:S01]  /*13df0*/  VIADD R182, R191.reuse, 0x2800 ;  /* 0x00002800bfb67836 */ /* 0x040fe20000000000 */
[----:B------:R-:W-:Y:S01]  /*13e00*/  IADD3 R177, R191, 0x5000, RZ ;  /* 0x00005000bfb17810 */ /* 0x000fe20007ffe0ff */
[----:B------:R-:W-:Y:S01]  /*13e10*/  IMAD.IADD R0, R73, 0x1, R0 ;  /* 0x0000000149007824 */ /* 0x000fe200078e0200 */
[----:B------:R-:W4:Y:S01]  /*13e20*/  LDSM.16.M88.4 R60, [R191+0x1000] ;  /* 0x00100000bf3c783b */ /* 0x000f220000000200 */
[----:B------:R-:W-:-:S02]  /*13e30*/  VIADD R181, R191, 0x3000 ;  /* 0x00003000bfb57836 */ /* 0x000fc40000000000 */
[----:B------:R-:W-:Y:S01]  /*13e40*/  VIADD R179, R191, 0x4000 ;  /* 0x00004000bfb37836 */ /* 0x000fe20000000000 */
[----:B------:R-:W4:Y:S01]  /*13e50*/  LDSM.16.M88.4 R48, [R191+0x1800] ;  /* 0x00180000bf30783b */ /* 0x000f220000000200 */
[----:B------:R-:W-:Y:S01]  /*13e60*/  IADD3 R218, R221, 0x8, R0 ;  /* 0x00000008ddda7810 */ /* 0x000fe20007ffe000 */
[----:B------:R-:W-:Y:S01]  /*13e70*/  VIADD R178, R191, 0x4800 ;  /* 0x00004800bfb27836 */ /* 0x000fe20000000000 */
[----:B------:R-:W-:Y:S01]  /*13e80*/  VIADDMNMX R221, R221, R0, R69, PT ;  /* 0x00000000dddd7246 */ /* 0x000fe20003800145 */
[----:B------:R-:W4:Y:S01]  /*13e90*/  LDSM.16.M88.4 R12, [R188+0x6000] ;  /* 0x00600000bc0c783b */ /* 0x000f220000000200 */
[----:B------:R-:W-:Y:S01]  /*13ea0*/  VIMNMX R218, R218, R69, PT ;  /* 0x00000045dada7248 */ /* 0x000fe20003fe0100 */
[----:B------:R-:W-:Y:S02]  /*13eb0*/  VIADD R176, R191, 0x5800 ;  /* 0x00005800bfb07836 */ /* 0x000fe40000000000 */
[----:B------:R-:W4:Y:S01]  /*13ec0*/  LDSM.16.M88.4 R8, [R188+0x6800] ;  /* 0x00680000bc08783b */ /* 0x000f220000000200 */
[C---:B-1----:R-:W-:Y:S03]  /*13ed0*/  HMMA.16816.F32.BF16 R44, R84.reuse, R40, RZ ;  /* 0x00000028542c723c */ /* 0x042fe600000418ff */
[----:B------:R-:W1:Y:S04]  /*13ee0*/  LDSM.16.M88.4 R96, [R188+0x7000] ;  /* 0x00700000bc60783b */ /* 0x000e680000000200 */
[----:B------:R-:W1:Y:S01]  /*13ef0*/  LDSM.16.M88.4 R92, [R188+0x7800] ;  /* 0x00780000bc5c783b */ /* 0x000e620000000200 */
[C---:B------:R-:W-:Y:S06]  /*13f00*/  HMMA.16816.F32.BF16 R40, R84.reuse, R42, RZ ;  /* 0x0000002a5428723c */ /* 0x040fec00000418ff */
[C---:B--2---:R-:W-:Y:S06]  /*13f10*/  HMMA.16816.F32.BF16 R36, R84.reuse, R32, RZ ;  /* 0x000000205424723c */ /* 0x044fec00000418ff */
[C---:B------:R-:W-:Y:S06]  /*13f20*/  HMMA.16816.F32.BF16 R32, R84.reuse, R34, RZ ;  /* 0x000000225420723c */ /* 0x040fec00000418ff */
[C---:B---3--:R-:W-:Y:S06]  /*13f30*/  HMMA.16816.F32.BF16 R28, R84.reuse, R24, RZ ;  /* 0x00000018541c723c */ /* 0x048fec00000418ff */
        /* <DEDUP_REMOVED lines=131> */
[----:B------:R-:W-:-:S04]  /*14770*/  IMAD.IADD R5, R69, 0x1, -R210 ;  /* 0x0000000145057824 */ /* 0x000fc800078e0ad2 */
[----:B------:R-:W-:Y:S01]  /*14780*/  IMAD.IADD R223, R0, 0x1, R5 ;  /* 0x0000000100df7824 */ /* 0x000fe200078e0205 */
[----:B------:R-:W-:Y:S01]  /*14790*/  IADD3 R220, R5, 0x8, R0 ;  /* 0x0000000805dc7810 */ /* 0x000fe20007ffe000 */
[C---:B------:R-:W-:Y:S03]  /*147a0*/  HMMA.16816.F32.BF16 R36, R24.reuse, R48, R36 ;  /* 0x000000301824723c */ /* 0x040fe60000041824 */
[-C--:B------:R-:W-:Y:S02]  /*147b0*/  VIADDMNMX R222, R223, -R3.reuse, RZ, !PT ;  /* 0x80000003dfde7246 */ /* 0x080fe400078001ff */
[----:B------:R-:W-:Y:S01]  /*147c0*/  VIADDMNMX R219, R220, -R3, RZ, !PT ;  /* 0x80000003dcdb7246 */ /* 0x000fe200078001ff */
        /* <DEDUP_REMOVED lines=70> */
.L_x_6430:
[----:B------:R-:W2:Y:S02]  /*14c30*/  LD.E R0, desc[UR6][R16.64+0x38] ;  /* 0x0000380610007980 */ /* 0x000ea4000c101900 */
[----:B--2---:R-:W-:-:S04]  /*14c40*/  LEA R0, -R0, RZ, 0x6 ;  /* 0x000000ff00007211 */ /* 0x004fc800078e31ff */
[----:B------:R-:W-:Y:S02]  /*14c50*/  SHF.R.S32.HI R3, RZ, 0x1f, R0 ;  /* 0x0000001fff037819 */ /* 0x000fe40000011400 */
.L_x_6431:
[----:B------:R-:W-:Y:S05]  /*14c60*/  BSYNC B0 ;  /* 0x0000000000007941 */ /* 0x000fea0003800000 */
.L_x_6429:
        /* <DEDUP_REMOVED lines=96> */
.L_x_6428:
[----:B------:R-:W-:Y:S05]  /*15270*/  BSYNC B1 ;  /* 0x0000000000017941 */ /* 0x000fea0003800000 */
.L_x_6427:
[----:B------:R2:W3:Y:S01]  /*15280*/  LD.E R165, desc[UR6][R16.64+0xdc] ;  /* 0x0000dc0610a57980 */ /* 0x0004e2000c101900 */
[----:B------:R-:W-:-:S04]  /*15290*/  IMAD.IADD R0, R2, 0x1, R133 ;  /* 0x0000000102007824 */ /* 0x000fc800078e0285 */
[C---:B-1----:R-:W-:Y:S02]  /*152a0*/  VIADD R8, R0.reuse, 0x9 ;  /* 0x0000000900087836 */ /* 0x042fe40000000000 */
[C---:B------:R-:W-:Y:S02]  /*152b0*/  VIADD R20, R0.reuse, 0x1 ;  /* 0x0000000100147836 */ /* 0x040fe40000000000 */
[C---:B------:R-:W-:Y:S02]  /*152c0*/  IMAD.IADD R4, R223.reuse, 0x1, -R8 ;  /* 0x00000001df047824 */ /* 0x040fe400078e0a08 */
[C---:B------:R-:W-:Y:S02]  /*152d0*/  IMAD.IADD R10, R223.reuse, 0x1, -R20 ;  /* 0x00000001df0a7824 */ /* 0x040fe400078e0a14 */
[C---:B------:R-:W-:Y:S01]  /*152e0*/  VIADD R9, R0.reuse, 0x19 ;  /* 0x0000001900097836 */ /* 0x040fe20000000000 */
[----:B------:R-:W-:Y:S01]  /*152f0*/  IABS R4, R4 ;  /* 0x0000000400047213 */ /* 0x000fe20000000000 */
[C---:B------:R-:W-:Y:S01]  /*15300*/  VIADD R6, R0.reuse, 0x11 ;  /* 0x0000001100067836 */ /* 0x040fe20000000000 */
[----:B------:R-:W-:Y:S01]  /*15310*/  IABS R10, R10 ;  /* 0x0000000a000a7213 */ /* 0x000fe20000000000 */
[C---:B------:R-:W-:Y:S01]  /*15320*/  IMAD.IADD R12, R223.reuse, 0x1, -R9 ;  /* 0x00000001df0c7824 */ /* 0x040fe200078e0a09 */
[----:B------:R-:W-:Y:S01]  /*15330*/  I2FP.F32.S32 R4, R4 ;  /* 0x0000000400047245 */ /* 0x000fe20000201400 */
[C---:B------:R-:W-:Y:S01]  /*15340*/  IMAD.IADD R2, R223.reuse, 0x1, -R6 ;  /* 0x00000001df027824 */ /* 0x040fe200078e0a06 */
[----:B------:R-:W-:Y:S01]  /*15350*/  I2FP.F32.S32 R10, R10 ;  /* 0x0000000a000a7245 */ /* 0x000fe20000201400 */
[----:B------:R-:W-:Y:S01]  /*15360*/  IMAD.IADD R3, R223, 0x1, -R0 ;  /* 0x00000001df037824 */ /* 0x000fe200078e0a00 */
[----:B------:R-:W-:Y:S01]  /*15370*/  IABS R12, R12 ;  /* 0x0000000c000c7213 */ /* 0x000fe20000000000 */
[----:B------:R-:W-:Y:S01]  /*15380*/  VIADD R7, R0, 0x10 ;  /* 0x0000001000077836 */ /* 0x000fe20000000000 */
[----:B------:R-:W-:Y:S01]  /*15390*/  ISETP.GE.AND P4, PT, R20, R222, PT ;  /* 0x000000de1400720c */ /* 0x000fe20003f86270 */
[C---:B------:R-:W-:Y:S01]  /*153a0*/  FFMA.FTZ R29, -R217.reuse, R4, R41 ;  /* 0x00000004d91d7223 */ /* 0x040fe20000010129 */
[----:B------:R-:W-:Y:S01]  /*153b0*/  I2FP.F32.S32 R12, R12 ;  /* 0x0000000c000c7245 */ /* 0x000fe20000201400 */
[----:B------:R-:W-:Y:S01]  /*153c0*/  FFMA.FTZ R45, -R217, R10, R45 ;  /* 0x0000000ad92d7223 */ /* 0x000fe2000001012d */
[----:B------:R-:W-:Y:S01]  /*153d0*/  IABS R2, R2 ;  /* 0x0000000200027213 */ /* 0x000fe20000000000 */
[----:B------:R-:W-:Y:S01]  /*153e0*/  VIADD R4, R0, 0x21 ;  /* 0x0000002100047836 */ /* 0x000fe20000000000 */
[----:B------:R-:W-:Y:S01]  /*153f0*/  ISETP.GE.OR P4, PT, R20, R221, !P4 ;  /* 0x000000dd1400720c */ /* 0x000fe20006786670 */
[----:B------:R-:W-:Y:S01]  /*15400*/  VIADD R5, R0, 0x20 ;  /* 0x0000002000057836 */ /* 0x000fe20000000000 */
[----:B------:R-:W-:Y:S01]  /*15410*/  IABS R3, R3 ;  /* 0x0000000300037213 */ /* 0x000fe20000000000 */
[----:B------:R-:W-:Y:S01]  /*15420*/  IMAD.IADD R10, R223, 0x1, -R4 ;  /* 0x00000001df0a7824 */ /* 0x000fe200078e0a04 */
[----:B------:R-:W-:Y:S01]  /*15430*/  I2FP.F32.S32 R2, R2 ;  /* 0x0000000200027245 */ /* 0x000fe20000201400 */
[----:B------:R-:W-:Y:S01]  /*15440*/  FFMA.FTZ R13, -R217, R12, R33 ;  /* 0x0000000cd90d7223 */ /* 0x000fe20000010121 */
[----:B------:R-:W-:Y:S01]  /*15450*/  FSEL R33, R45, -INF , !P4 ;  /* 0xff8000002d217808 */ /* 0x000fe20006000000 */
[----:B------:R-:W-:Y:S01]  /*15460*/  IMAD.IADD R19, R223, 0x1, -R7 ;  /* 0x00000001df137824 */ /* 0x000fe200078e0a07 */
[----:B------:R-:W-:-:S02]  /*15470*/  I2FP.F32.S32 R3, R3 ;  /* 0x0000000300037245 */ /* 0x000fc40000201400 */
[CC--:B------:R-:W-:Y:S01]  /*15480*/  ISETP.GE.AND P2, PT, R0.reuse, R222.reuse, PT ;  /* 0x000000de0000720c */ /* 0x0c0fe20003f46270 */
[----:B------:R-:W-:Y:S01]  /*15490*/  VIADD R18, R0, 0x8 ;  /* 0x0000000800127836 */ /* 0x000fe20000000000 */
[----:B------:R-:W-:Y:S01]  /*154a0*/  ISETP.GE.AND P4, PT, R6, R222, PT ;  /* 0x000000de0600720c */ /* 0x000fe20003f86270 */
[----:B--2---:R-:W-:Y:S01]  /*154b0*/  FFMA.FTZ R17, -R217, R2, R37 ;  /* 0x00000002d9117223 */ /* 0x004fe20000010125 */
[----:B------:R-:W-:Y:S01]  /*154c0*/  IMAD.IADD R23, R223, 0x1, -R5 ;  /* 0x00000001df177824 */ /* 0x000fe200078e0a05 */
[----:B------:R-:W-:Y:S01]  /*154d0*/  IABS R10, R10 ;  /* 0x0000000a000a7213 */ /* 0x000fe20000000000 */
[----:B------:R-:W-:Y:S01]  /*154e0*/  VIADD R12, R0, 0x31 ;  /* 0x00000031000c7836 */ /* 0x000fe20000000000 */
[----:B------:R-:W-:Y:S01]  /*154f0*/  ISETP.GE.OR P4, PT, R6, R221, !P4 ;  /* 0x000000dd0600720c */ /* 0x000fe20006786670 */
[----:B------:R-:W-:Y:S01]  /*15500*/  FFMA.FTZ R3, -R217, R3, R44 ;  /* 0x00000003d9037223 */ /* 0x000fe2000001012c */
[----:B------:R-:W-:Y:S01]  /*15510*/  IABS R19, R19 ;  /* 0x0000001300137213 */ /* 0x000fe20000000000 */
[C---:B------:R-:W-:Y:S01]  /*15520*/  VIADD R2, R0.reuse, 0x28 ;  /* 0x0000002800027836 */ /* 0x040fe20000000000 */
[----:B------:R-:W-:Y:S01]  /*15530*/  ISETP.GE.OR P2, PT, R0, R221, !P2 ;  /* 0x000000dd0000720c */ /* 0x000fe20005746670 */
[----:B------:R-:W-:Y:S01]  /*15540*/  IMAD.IADD R24, R223, 0x1, -R12 ;  /* 0x00000001df187824 */ /* 0x000fe200078e0a0c */
[----:B------:R-:W-:Y:S01]  /*15550*/  I2FP.F32.S32 R10, R10 ;  /* 0x0000000a000a7245 */ /* 0x000fe20000201400 */
[----:B------:R-:W-:Y:S01]  /*15560*/  IMAD.IADD R27, R220, 0x1, -R0 ;  /* 0x00000001dc1b7824 */ /* 0x000fe200078e0a00 */
[----:B------:R-:W-:-:S02]  /*15570*/  IABS R23, R23 ;  /* 0x0000001700177213 */ /* 0x000fc40000000000 */
[----:B------:R-:W-:Y:S02]  /*15580*/  FSEL R17, R17, -INF , !P4 ;  /* 0xff80000011117808 */ /* 0x000fe40006000000 */
[----:B------:R-:W-:Y:S02]  /*15590*/  I2FP.F32.S32 R19, R19 ;  /* 0x0000001300137245 */ /* 0x000fe40000201400 */
[-C--:B------:R-:W-:Y:S01]  /*155a0*/  ISETP.GE.AND P4, PT, R4, R222.reuse, PT ;  /* 0x000000de0400720c */ /* 0x080fe20003f86270 */
[----:B------:R-:W-:Y:S01]  /*155b0*/  IMAD.IADD R21, R223, 0x1, -R2 ;  /* 0x00000001df157824 */ /* 0x000fe200078e0a02 */
[----:B------:R-:W-:Y:S01]  /*155c0*/  FSEL R3, R3, -INF , !P2 ;  /* 0xff80000003037808 */ /* 0x000fe20005000000 */
[----:B------:R-:W-:Y:S01]  /*155d0*/  IMAD.IADD R31, R223, 0x1, -R18 ;  /* 0x00000001df1f7824 */ /* 0x000fe200078e0a12 */
[----:B------:R-:W-:Y:S01]  /*155e0*/  ISETP.GE.AND P2, PT, R7, R222, PT ;  /* 0x000000de0700720c */ /* 0x000fe20003f46270 */
[----:B------:R-:W-:Y:S01]  /*155f0*/  FFMA.FTZ R93, -R217, R10, R93 ;  /* 0x0000000ad95d7223 */ /* 0x000fe2000001015d */
[----:B------:R-:W-:-:S02]  /*15600*/  I2FP.F32.S32 R23, R23 ;  /* 0x0000001700177245 */ /* 0x000fc40000201400 */
[----:B------:R-:W-:Y:S01]  /*15610*/  IABS R24, R24 ;  /* 0x0000001800187213 */ /* 0x000fe20000000000 */
[----:B------:R-:W-:Y:S01]  /*15620*/  FFMA.FTZ R19, -R217, R19, R36 ;  /* 0x00000013d9137223 */ /* 0x000fe20000010124 */
[-C--:B------:R-:W-:Y:S01]  /*15630*/  ISETP.GE.OR P4, PT, R4, R221.reuse, !P4 ;  /* 0x000000dd0400720c */ /* 0x080fe20006786670 */
[----:B------:R-:W-:Y:S01]  /*15640*/  VIADD R14, R0, 0x30 ;  /* 0x00000030000e7836 */ /* 0x000fe20000000000 */
[----:B------:R-:W-:Y:S02]  /*15650*/  ISETP.GE.AND P6, PT, R8, R222, PT ;  /* 0x000000de0800720c */ /* 0x000fe40003fc6270 */
[----:B------:R-:W-:Y:S01]  /*15660*/  ISETP.GE.OR P2, PT, R7, R221, !P2 ;  /* 0x000000dd0700720c */ /* 0x000fe20005746670 */
[C---:B------:R-:W-:Y:S01]  /*15670*/  VIADD R11, R0.reuse, 0x18 ;  /* 0x00000018000b7836 */ /* 0x040fe20000000000 */
[----:B------:R-:W-:Y:S01]  /*15680*/  IABS R21, R21 ;  /* 0x0000001500157213 */ /* 0x000fe20000000000 */
[----:B------:R-:W-:Y:S01]  /*15690*/  FFMA.FTZ R92, -R217, R23, R92 ;  /* 0x00000017d95c7223 */ /* 0x000fe2000001015c */
[----:B------:R-:W-:Y:S01]  /*156a0*/  I2FP.F32.S32 R24, R24 ;  /* 0x0000001800187245 */ /* 0x000fe20000201400 */
[----:B------:R-:W-:Y:S01]  /*156b0*/  VIADD R16, R0, 0x29 ;  /* 0x0000002900107836 */ /* 0x000fe20000000000 */
[----:B------:R-:W-:Y:S01]  /*156c0*/  IABS R31, R31 ;  /* 0x0000001f001f7213 */ /* 0x000fe20000000000 */
[----:B------:R-:W-:Y:S01]  /*156d0*/  IMAD.IADD R23, R223, 0x1, -R14 ;  /* 0x00000001df177824 */ /* 0x000fe200078e0a0e */
[----:B------:R-:W-:-:S02]  /*156e0*/  FSEL R159, R93, -INF , !P4 ;  /* 0xff8000005d9f7808 */ /* 0x000fc40006000000 */
[----:B------:R-:W-:Y:S02]  /*156f0*/  IABS R27, R27 ;  /* 0x0000001b001b7213 */ /* 0x000fe40000000000 */
[----:B------:R-:W-:Y:S02]  /*15700*/  ISETP.GE.AND P1, PT, R0, R219, PT ;  /* 0x000000db0000720c */ /* 0x000fe40003f26270 */
[----:B------:R-:W-:Y:S02]  /*15710*/  ISETP.GE.OR P6, PT, R8, R221, !P6 ;  /* 0x000000dd0800720c */ /* 0x000fe400077c6670 */
[-C--:B------:R-:W-:Y:S02]  /*15720*/  ISETP.GE.AND P4, PT, R12, R222.reuse, PT ;  /* 0x000000de0c00720c */ /* 0x080fe40003f86270 */
[----:B------:R-:W-:Y:S01]  /*15730*/  FSEL R19, R19, -INF , !P2 ;  /* 0xff80000013137808 */ /* 0x000fe20005000000 */
[C---:B------:R-:W-:Y:S01]  /*15740*/  IMAD.IADD R15, R223.reuse, 0x1, -R11 ;  /* 0x00000001df0f7824 */ /* 0x040fe200078e0a0b */
[----:B------:R-:W-:Y:S01]  /*15750*/  I2FP.F32.S32 R21, R21 ;  /* 0x0000001500157245 */ /* 0x000fe20000201400 */
[----:B------:R-:W-:Y:S01]  /*15760*/  IMAD.IADD R26, R223, 0x1, -R16 ;  /* 0x00000001df1a7824 */ /* 0x000fe200078e0a10 */
[----:B------:R-:W-:Y:S01]  /*15770*/  ISETP.GE.AND P2, PT, R5, R222, PT ;  /* 0x000000de0500720c */ /* 0x000fe20003f46270 */
[----:B------:R-:W-:Y:S01]  /*15780*/  FFMA.FTZ R89, -R217, R24, R89 ;  /* 0x00000018d9597223 */ /* 0x000fe20000010159 */
[----:B------:R-:W-:Y:S01]  /*15790*/  I2FP.F32.S32 R31, R31 ;  /* 0x0000001f001f7245 */ /* 0x000fe20000201400 */
[----:B------:R-:W-:Y:S01]  /*157a0*/  VIADD R10, R0, 0x38 ;  /* 0x00000038000a7836 */ /* 0x000fe20000000000 */
[----:B------:R-:W-:-:S02]  /*157b0*/  I2FP.F32.S32 R27, R27 ;  /* 0x0000001b001b7245 */ /* 0x000fc40000201400 */
[C---:B------:R-:W-:Y:S01]  /*157c0*/  ISETP.GE.OR P1, PT, R0.reuse, R218, !P1 ;  /* 0x000000da0000720c */ /* 0x040fe20004f26670 */
[----:B------:R-:W-:Y:S01]  /*157d0*/  VIADD R0, R0, 0x39 ;  /* 0x0000003900007836 */ /* 0x000fe20000000000 */
[----:B------:R-:W-:Y:S02]  /*157e0*/  FSEL R29, R29, -INF , !P6 ;  /* 0xff8000001d1d7808 */ /* 0x000fe40007000000 */
[----:B------:R-:W-:Y:S02]  /*157f0*/  ISETP.GE.OR P4, PT, R12, R221, !P4 ;  /* 0x000000dd0c00720c */ /* 0x000fe40006786670 */
[----:B------:R-:W-:Y:S02]  /*15800*/  IABS R23, R23 ;  /* 0x0000001700177213 */ /* 0x000fe40000000000 */
[-C--:B------:R-:W-:Y:S02]  /*15810*/  ISETP.GE.AND P3, PT, R18, R222.reuse, PT ;  /* 0x000000de1200720c */ /* 0x080fe40003f66270 */
[----:B------:R-:W-:Y:S01]  /*15820*/  ISETP.GE.AND P6, PT, R9, R222, PT ;  /* 0x000000de0900720c */ /* 0x000fe20003fc6270 */
[----:B------:R-:W-:Y:S01]  /*15830*/  FFMA.FTZ R76, -R217, R21, R76 ;  /* 0x00000015d94c7223 */ /* 0x000fe2000001014c */
[----:B------:R-:W-:Y:S01]  /*15840*/  ISETP.GE.OR P2, PT, R5, R221, !P2 ;  /* 0x000000dd0500720c */ /* 0x000fe20005746670 */
[----:B------:R-:W-:Y:S01]  /*15850*/  FFMA.FTZ R31, -R217, R31, R40 ;  /* 0x0000001fd91f7223 */ /* 0x000fe20000010128 */
[----:B------:R-:W-:Y:S01]  /*15860*/  IABS R15, R15 ;  /* 0x0000000f000f7213 */ /* 0x000fe20000000000 */
[----:B------:R-:W-:Y:S01]  /*15870*/  IMAD.IADD R21, R223, 0x1, -R10 ;  /* 0x00000001df157824 */ /* 0x000fe200078e0a0a */
[----:B------:R-:W-:Y:S01]  /*15880*/  IABS R26, R26 ;  /* 0x0000001a001a7213 */ /* 0x000fe20000000000 */
[----:B------:R-:W-:Y:S01]  /*15890*/  FFMA.FTZ R27, -R217, R27, R46 ;  /* 0x0000001bd91b7223 */ /* 0x000fe2000001012e */
[----:B------:R-:W-:Y:S01]  /*158a0*/  FSEL R231, R89, -INF , !P4 ;  /* 0xff80000059e77808 */ /* 0x000fe20006000000 */
[----:B------:R-:W-:Y:S01]  /*158b0*/  IMAD.IADD R22, R223, 0x1, -R0 ;  /* 0x00000001df167824 */ /* 0x000fe200078e0a00 */
[----:B------:R-:W-:-:S02]  /*158c0*/  I2FP.F32.S32 R23, R23 ;  /* 0x0000001700177245 */ /* 0x000fc40000201400 */
[CC--:B------:R-:W-:Y:S02]  /*158d0*/  ISETP.GE.OR P3, PT, R18.reuse, R221.reuse, !P3 ;  /* 0x000000dd1200720c */ /* 0x0c0fe40005f66670 */
[----:B------:R-:W-:Y:S02]  /*158e0*/  ISETP.GE.OR P6, PT, R9, R221, !P6 ;  /* 0x000000dd0900720c */ /* 0x000fe400077c6670 */
[----:B------:R-:W-:Y:S02]  /*158f0*/  ISETP.GE.AND P4, PT, R18, R219, PT ;  /* 0x000000db1200720c */ /* 0x000fe40003f86270 */
[----:B------:R-:W-:Y:S02]  /*15900*/  FSEL R241, R92, -INF , !P2 ;  /* 0xff8000005cf17808 */ /* 0x000fe40005000000 */
[----:B------:R-:W-:Y:S02]  /*15910*/  ISETP.GE.AND P2, PT, R14, R222, PT ;  /* 0x000000de0e00720c */ /* 0x000fe40003f46270 */
[----:B------:R-:W-:-:S02]  /*15920*/  I2FP.F32.S32 R15, R15 ;  /* 0x0000000f000f7245 */ /* 0x000fc40000201400 */
[----:B------:R-:W-:Y:S01]  /*15930*/  I2FP.F32.S32 R26, R26 ;  /* 0x0000001a001a7245 */ /* 0x000fe20000201400 */
[----:B------:R-:W-:Y:S01]  /*15940*/  FFMA.FTZ R88, -R217, R23, R88 ;  /* 0x00000017d9587223 */ /* 0x000fe20000010158 */
[----:B------:R-:W-:Y:S02]  /*15950*/  IABS R21, R21 ;  /* 0x0000001500157213 */ /* 0x000fe40000000000 */
[----:B------:R-:W-:Y:S02]  /*15960*/  FSEL R31, R31, -INF , !P3 ;  /* 0xff8000001f1f7808 */ /* 0x000fe40005800000 */
[----:B------:R-:W-:Y:S02]  /*15970*/  FSEL R13, R13, -INF , !P6 ;  /* 0xff8000000d0d7808 */ /* 0x000fe40007000000 */
[----:B------:R-:W-:Y:S01]  /*15980*/  ISETP.GE.OR P4, PT, R18, R218, !P4 ;  /* 0x000000da1200720c */ /* 0x000fe20006786670 */
[----:B------:R-:W-:Y:S01]  /*15990*/  IMAD.IADD R18, R220, 0x1, -R18 ;  /* 0x00000001dc127824 */ /* 0x000fe200078e0a12 */
[----:B------:R-:W-:-:S02]  /*159a0*/  IABS R22, R22 ;  /* 0x0000001600167213 */ /* 0x000fc40000000000 */
[-C--:B------:R-:W-:Y:S02]  /*159b0*/  ISETP.GE.AND P3, PT, R11, R222.reuse, PT ;  /* 0x000000de0b00720c */ /* 0x080fe40003f66270 */
[----:B------:R-:W-:Y:S02]  /*159c0*/  ISETP.GE.AND P6, PT, R16, R222, PT ;  /* 0x000000de1000720c */ /* 0x000fe40003fc6270 */
[----:B------:R-:W-:Y:S02]  /*159d0*/  FSEL R27, R27, -INF , !P1 ;  /* 0xff8000001b1b7808 */ /* 0x000fe40004800000 */
[----:B------:R-:W-:Y:S02]  /*159e0*/  ISETP.GE.OR P2, PT, R14, R221, !P2 ;  /* 0x000000dd0e00720c */ /* 0x000fe40005746670 */
[----:B------:R-:W-:Y:S01]  /*159f0*/  ISETP.GE.AND P1, PT, R6, R219, PT ;  /* 0x000000db0600720c */ /* 0x000fe20003f26270 */
[C---:B------:R-:W-:Y:S01]  /*15a00*/  FFMA.FTZ R15, -R217.reuse, R15, R32 ;  /* 0x0000000fd90f7223 */ /* 0x040fe20000010120 */
[----:B------:R-:W-:Y:S01]  /*15a10*/  I2FP.F32.S32 R21, R21 ;  /* 0x0000001500157245 */ /* 0x000fe20000201400 */
[----:B------:R-:W-:Y:S01]  /*15a20*/  FFMA.FTZ R77, -R217, R26, R77 ;  /* 0x0000001ad94d7223 */ /* 0x000fe2000001014d */
[----:B------:R-:W-:-:S02]  /*15a30*/  I2FP.F32.S32 R22, R22 ;  /* 0x0000001600167245 */ /* 0x000fc40000201400 */
[-C--:B------:R-:W-:Y:S02]  /*15a40*/  ISETP.GE.OR P3, PT, R11, R221.reuse, !P3 ;  /* 0x000000dd0b00720c */ /* 0x080fe40005f66670 */
[----:B------:R-:W-:Y:S02]  /*15a50*/  ISETP.GE.OR P6, PT, R16, R221, !P6 ;  /* 0x000000dd1000720c */ /* 0x000fe400077c6670 */
[----:B------:R-:W-:Y:S02]  /*15a60*/  FSEL R233, R88, -INF , !P2 ;  /* 0xff80000058e97808 */ /* 0x000fe40005000000 */
[----:B------:R-:W-:Y:S01]  /*15a70*/  ISETP.GE.OR P1, PT, R6, R218, !P1 ;  /* 0x000000da0600720c */ /* 0x000fe20004f26670 */
[----:B------:R-:W-:Y:S01]  /*15a80*/  IMAD.IADD R6, R220, 0x1, -R6 ;  /* 0x00000001dc067824 */ /* 0x000fe200078e0a06 */
[----:B------:R-:W-:Y:S02]  /*15a90*/  IABS R18, R18 ;  /* 0x0000001200127213 */ /* 0x000fe40000000000 */
[----:B------:R-:W-:Y:S01]  /*15aa0*/  ISETP.GE.AND P2, PT, R0, R222, PT ;  /* 0x000000de0000720c */ /* 0x000fe20003f46270 */
[----:B------:R-:W-:Y:S01]  /*15ab0*/  FFMA.FTZ R84, -R217, R21, R84 ;  /* 0x00000015d9547223 */ /* 0x000fe20000010154 */
[----:B------:R-:W-:Y:S01]  /*15ac0*/  FSEL R15, R15, -INF , !P3 ;  /* 0xff8000000f0f7808 */ /* 0x000fe20005800000 */
[----:B------:R-:W-:Y:S01]  /*15ad0*/  FFMA.FTZ R85, -R217, R22, R85 ;  /* 0x00000016d9557223 */ /* 0x000fe20000010155 */
[----:B------:R-:W-:-:S02]  /*15ae0*/  FSEL R163, R77, -INF , !P6 ;  /* 0xff8000004da37808 */ /* 0x000fc40007000000 */
[----:B------:R-:W-:Y:S02]  /*15af0*/  ISETP.GE.AND P3, PT, R2, R222, PT ;  /* 0x000000de0200720c */ /* 0x000fe40003f66270 */
[----:B------:R-:W-:Y:S02]  /*15b00*/  ISETP.GE.AND P6, PT, R20, R219, PT ;  /* 0x000000db1400720c */ /* 0x000fe40003fc6270 */
[----:B------:R-:W-:Y:S02]  /*15b10*/  I2FP.F32.S32 R21, R18 ;  /* 0x0000001200157245 */ /* 0x000fe40000201400 */
[----:B------:R-:W-:Y:S02]  /*15b20*/  ISETP.GE.OR P2, PT, R0, R221, !P2 ;  /* 0x000000dd0000720c */ /* 0x000fe40005746670 */
[----:B------:R-:W-:Y:S01]  /*15b30*/  IABS R6, R6 ;  /* 0x0000000600067213 */ /* 0x000fe20000000000 */
[----:B------:R-:W-:Y:S01]  /*15b40*/  FFMA.FTZ R21, -R217, R21, R42 ;  /* 0x00000015d9157223 */ /* 0x000fe2000001012a */
[----:B------:R-:W-:-:S02]  /*15b50*/  ISETP.GE.OR P3, PT, R2, R221, !P3 ;  /* 0x000000dd0200720c */ /* 0x000fc40005f66670 */
[----:B------:R-:W-:Y:S01]  /*15b60*/  ISETP.GE.OR P6, PT, R20, R218, !P6 ;  /* 0x000000da1400720c */ /* 0x000fe200077c6670 */
[----:B------:R-:W-:Y:S01]  /*15b70*/  IMAD.IADD R20, R220, 0x1, -R20 ;  /* 0x00000001dc147824 */ /* 0x000fe200078e0a14 */
[----:B------:R-:W-:Y:S02]  /*15b80*/  FSEL R227, R85, -INF , !P2 ;  /* 0xff80000055e37808 */ /* 0x000fe40005000000 */
[----:B------:R-:W-:Y:S02]  /*15b90*/  ISETP.GE.AND P2, PT, R7, R219, PT ;  /* 0x000000db0700720c */ /* 0x000fe40003f46270 */
[----:B------:R-:W-:Y:S02]  /*15ba0*/  I2FP.F32.S32 R6, R6 ;  /* 0x0000000600067245 */ /* 0x000fe40000201400 */
[----:B------:R-:W-:Y:S02]  /*15bb0*/  FSEL R239, R76, -INF , !P3 ;  /* 0xff8000004cef7808 */ /* 0x000fe40005800000 */
[----:B------:R-:W-:Y:S01]  /*15bc0*/  ISETP.GE.AND P3, PT, R10, R222, PT ;  /* 0x000000de0a00720c */ /* 0x000fe20003f66270 */
[----:B------:R-:W-:Y:S01]  /*15bd0*/  FFMA.FTZ R39, -R217, R6, R39 ;  /* 0x00000006d9277223 */ /* 0x000fe20000010127 */
[----:B------:R-:W-:Y:S01]  /*15be0*/  ISETP.GE.OR P2, PT, R7, R218, !P2 ;  /* 0x000000da0700720c */ /* 0x000fe20005746670 */
[----:B------:R-:W-:Y:S01]  /*15bf0*/  IMAD.IADD R7, R220, 0x1, -R7 ;  /* 0x00000001dc077824 */ /* 0x000fe200078e0a07 */
[----:B------:R-:W-:-:S02]  /*15c00*/  IABS R20, R20 ;  /* 0x0000001400147213 */ /* 0x000fc40000000000 */
[----:B------:R-:W-:Y:S02]  /*15c10*/  FSEL R23, R21, -INF , !P4 ;  /* 0xff80000015177808 */ /* 0x000fe40006000000 */
[C---:B------:R-:W-:Y:S02]  /*15c20*/  ISETP.GE.AND P4, PT, R9.reuse, R219, PT ;  /* 0x000000db0900720c */ /* 0x040fe40003f86270 */
[----:B------:R-:W-:Y:S01]  /*15c30*/  ISETP.GE.OR P3, PT, R10, R221, !P3 ;  /* 0x000000dd0a00720c */ /* 0x000fe20005f66670 */
[----:B------:R-:W-:Y:S01]  /*15c40*/  IMAD.IADD R18, R220, 0x1, -R9 ;  /* 0x00000001dc127824 */ /* 0x000fe200078e0a09 */
[----:B------:R-:W-:Y:S02]  /*15c50*/  I2FP.F32.S32 R20, R20 ;  /* 0x0000001400147245 */ /* 0x000fe40000201400 */
[----:B------:R-:W-:Y:S02]  /*15c60*/  ISETP.GE.OR P4, PT, R9, R218, !P4 ;  /* 0x000000da0900720c */ /* 0x000fe40006786670 */
[----:B------:R-:W-:-:S02]  /*15c70*/  IABS R7, R7 ;  /* 0x0000000700077213 */ /* 0x000fc40000000000 */
[----:B------:R-:W-:Y:S02]  /*15c80*/  FSEL R9, R39, -INF , !P1 ;  /* 0xff80000027097808 */ /* 0x000fe40004800000 */
[----:B------:R-:W-:Y:S02]  /*15c90*/  FSEL R229, R84, -INF , !P3 ;  /* 0xff80000054e57808 */ /* 0x000fe40005800000 */
[-C--:B------:R-:W-:Y:S01]  /*15ca0*/  ISETP.GE.AND P1, PT, R2, R219.reuse, PT ;  /* 0x000000db0200720c */ /* 0x080fe20003f26270 */
[C---:B------:R-:W-:Y:S01]  /*15cb0*/  FFMA.FTZ R20, -R217.reuse, R20, R47 ;  /* 0x00000014d9147223 */ /* 0x040fe2000001012f */
[----:B------:R-:W-:Y:S02]  /*15cc0*/  ISETP.GE.AND P3, PT, R8, R219, PT ;  /* 0x000000db0800720c */ /* 0x000fe40003f66270 */
[----:B------:R-:W-:Y:S02]  /*15cd0*/  I2FP.F32.S32 R7, R7 ;  /* 0x0000000700077245 */ /* 0x000fe40000201400 */
[-C--:B------:R-:W-:Y:S01]  /*15ce0*/  ISETP.GE.OR P1, PT, R2, R218.reuse, !P1 ;  /* 0x000000da0200720c */ /* 0x080fe20004f26670 */
[----:B------:R-:W-:Y:S01]  /*15cf0*/  IMAD.IADD R2, R220, 0x1, -R2 ;  /* 0x00000001dc027824 */ /* 0x000fe200078e0a02 */
[----:B------:R-:W-:Y:S01]  /*15d00*/  ISETP.GE.OR P3, PT, R8, R218, !P3 ;  /* 0x000000da0800720c */ /* 0x000fe20005f66670 */
[----:B------:R-:W-:Y:S01]  /*15d10*/  IMAD.IADD R8, R220, 0x1, -R8 ;  /* 0x00000001dc087824 */ /* 0x000fe200078e0a08 */
[----:B------:R-:W-:Y:S01]  /*15d20*/  FSEL R25, R20, -INF , !P6 ;  /* 0xff80000014197808 */ /* 0x000fe20007000000 */
[----:B------:R-:W-:Y:S01]  /*15d30*/  FFMA.FTZ R7, -R217, R7, R38 ;  /* 0x00000007d9077223 */ /* 0x000fe20000010126 */
[----:B------:R-:W-:Y:S01]  /*15d40*/  ISETP.GE.AND P6, PT, R11, R219, PT ;  /* 0x000000db0b00720c */ /* 0x000fe20003fc6270 */
[----:B------:R-:W-:Y:S01]  /*15d50*/  IMAD.IADD R6, R220, 0x1, -R11 ;  /* 0x00000001dc067824 */ /* 0x000fe200078e0a0b */
[----:B------:R-:W-:-:S02]  /*15d60*/  IABS R2, R2 ;  /* 0x0000000200027213 */ /* 0x000fc40000000000 */
[----:B------:R-:W-:Y:S02]  /*15d70*/  IABS R8, R8 ;  /* 0x0000000800087213 */ /* 0x000fe40000000000 */
[----:B------:R-:W-:Y:S02]  /*15d80*/  ISETP.GE.OR P6, PT, R11, R218, !P6 ;  /* 0x000000da0b00720c */ /* 0x000fe400077c6670 */
[----:B------:R-:W-:Y:S02]  /*15d90*/  FSEL R11, R7, -INF , !P2 ;  /* 0xff800000070b7808 */ /* 0x000fe40005000000 */
[----:B------:R-:W-:Y:S02]  /*15da0*/  I2FP.F32.S32 R7, R2 ;  /* 0x0000000200077245 */ /* 0x000fe40000201400 */
[----:B------:R-:W-:Y:S02]  /*15db0*/  I2FP.F32.S32 R8, R8 ;  /* 0x0000000800087245 */ /* 0x000fe40000201400 */
[----:B------:R-:W-:-:S02]  /*15dc0*/  FMNMX.FTZ R2, R3, R33, !PT ;  /* 0x0000002103027209 */ /* 0x000fc40007810000 */
[----:B------:R-:W-:Y:S01]  /*15dd0*/  IABS R6, R6 ;  /* 0x0000000600067213 */ /* 0x000fe20000000000 */
[----:B------:R-:W-:Y:S01]  /*15de0*/  FFMA.FTZ R8, -R217, R8, R43 ;  /* 0x00000008d9087223 */ /* 0x000fe2000001012b */
[----:B------:R-:W-:Y:S02]  /*15df0*/  FMNMX.FTZ R2, R31, R2, !PT ;  /* 0x000000021f027209 */ /* 0x000fe40007810000 */
[----:B------:R-:W-:Y:S02]  /*15e00*/  I2FP.F32.S32 R6, R6 ;  /* 0x0000000600067245 */ /* 0x000fe40000201400 */
[----:B------:R-:W-:Y:S02]  /*15e10*/  FMNMX.FTZ R2, R29, R2, !PT ;  /* 0x000000021d027209 */ /* 0x000fe40007810000 */
[----:B------:R-:W-:Y:S01]  /*15e20*/  FSEL R21, R8, -INF , !P3 ;  /* 0xff80000008157808 */ /* 0x000fe20005800000 */
[----:B------:R-:W-:Y:S01]  /*15e30*/  FFMA.FTZ R6, -R217, R6, R34 ;  /* 0x00000006d9067223 */ /* 0x000fe20000010122 */
[----:B------:R-:W-:-:S02]  /*15e40*/  ISETP.GE.AND P3, PT, R5, R219, PT ;  /* 0x000000db0500720c */ /* 0x000fc40003f66270 */
[----:B------:R-:W-:Y:S01]  /*15e50*/  FMNMX.FTZ R2, R19, R2, !PT ;  /* 0x0000000213027209 */ /* 0x000fe20007810000 */
[----:B------:R-:W-:Y:S01]  /*15e60*/  FFMA.FTZ R78, -R217, R7, R78 ;  /* 0x00000007d94e7223 */ /* 0x000fe2000001014e */
[----:B------:R-:W-:Y:S01]  /*15e70*/  ISETP.GE.OR P3, PT, R5, R218, !P3 ;  /* 0x000000da0500720c */ /* 0x000fe20005f66670 */
[----:B------:R-:W-:Y:S01]  /*15e80*/  IMAD.IADD R5, R220, 0x1, -R5 ;  /* 0x00000001dc057824 */ /* 0x000fe200078e0a05 */
[----:B------:R-:W-:Y:S02]  /*15e90*/  FSEL R7, R6, -INF , !P6 ;  /* 0xff80000006077808 */ /* 0x000fe40007000000 */
[----:B------:R-:W-:Y:S02]  /*15ea0*/  FMNMX.FTZ R2, R17, R2, !PT ;  /* 0x0000000211027209 */ /* 0x000fe40007810000 */
[----:B------:R-:W-:Y:S02]  /*15eb0*/  FMNMX.FTZ R6, R27, R25, !PT ;  /* 0x000000191b067209 */ /* 0x000fe40007810000 */
[----:B------:R-:W-:-:S02]  /*15ec0*/  IABS R18, R18 ;  /* 0x0000001200127213 */ /* 0x000fc40000000000 */
[C---:B------:R-:W-:Y:S02]  /*15ed0*/  ISETP.GE.AND P2, PT, R4.reuse, R219, PT ;  /* 0x000000db0400720c */ /* 0x040fe40003f46270 */
[----:B------:R-:W-:Y:S02]  /*15ee0*/  FMNMX.FTZ R2, R15, R2, !PT ;  /* 0x000000020f027209 */ /* 0x000fe40007810000 */
[----:B------:R-:W-:Y:S02]  /*15ef0*/  FMNMX.FTZ R6, R23, R6, !PT ;  /* 0x0000000617067209 */ /* 0x000fe40007810000 */
[----:B------:R-:W-:Y:S02]  /*15f00*/  IABS R5, R5 ;  /* 0x0000000500057213 */ /* 0x000fe40000000000 */
[----:B------:R-:W-:Y:S02]  /*15f10*/  I2FP.F32.S32 R18, R18 ;  /* 0x0000001200127245 */ /* 0x000fe40000201400 */
[----:B------:R-:W-:Y:S01]  /*15f20*/  ISETP.GE.OR P2, PT, R4, R218, !P2 ;  /* 0x000000da0400720c */ /* 0x000fe20005746670 */
[----:B------:R-:W-:Y:S01]  /*15f30*/  IMAD.IADD R4, R220, 0x1, -R4 ;  /* 0x00000001dc047824 */ /* 0x000fe200078e0a04 */
[----:B------:R-:W-:-:S02]  /*15f40*/  FMNMX.FTZ R2, R13, R2, !PT ;  /* 0x000000020d027209 */ /* 0x000fc40007810000 */
[----:B------:R-:W-:Y:S01]  /*15f50*/  FMNMX.FTZ R6, R21, R6, !PT ;  /* 0x0000000615067209 */ /* 0x000fe20007810000 */
[----:B------:R-:W-:Y:S01]  /*15f60*/  FFMA.FTZ R18, -R217, R18, R35 ;  /* 0x00000012d9127223 */ /* 0x000fe20000010123 */
[----:B------:R-:W-:Y:S02]  /*15f70*/  I2FP.F32.S32 R5, R5 ;  /* 0x0000000500057245 */ /* 0x000fe40000201400 */
[----:B------:R-:W-:Y:S02]  /*15f80*/  ISETP.GE.AND P6, PT, R16, R219, PT ;  /* 0x000000db1000720c */ /* 0x000fe40003fc6270 */
[----:B------:R-:W-:Y:S02]  /*15f90*/  FMNMX.FTZ R2, R241, R2, !PT ;  /* 0x00000002f1027209 */ /* 0x000fe40007810000 */
[----:B------:R-:W-:Y:S01]  /*15fa0*/  FMNMX.FTZ R6, R11, R6, !PT ;  /* 0x000000060b067209 */ /* 0x000fe20007810000 */
[----:B------:R-:W-:Y:S01]  /*15fb0*/  FFMA.FTZ R94, -R217, R5, R94 ;  /* 0x00000005d95e7223 */ /* 0x000fe2000001015e */
[----:B------:R-:W-:-:S02]  /*15fc0*/  IABS R4, R4 ;  /* 0x0000000400047213 */ /* 0x000fc40000000000 */
[----:B------:R-:W-:Y:S02]  /*15fd0*/  FSEL R5, R18, -INF , !P4 ;  /* 0xff80000012057808 */ /* 0x000fe40006000000 */
[----:B------:R-:W-:Y:S02]  /*15fe0*/  ISETP.GE.AND P4, PT, R14, R219, PT ;  /* 0x000000db0e00720c */ /* 0x000fe40003f86270 */
[----:B------:R-:W-:Y:S01]  /*15ff0*/  ISETP.GE.OR P6, PT, R16, R218, !P6 ;  /* 0x000000da1000720c */ /* 0x000fe200077c6670 */
[----:B------:R-:W-:Y:S01]  /*16000*/  IMAD.IADD R16, R220, 0x1, -R16 ;  /* 0x00000001dc107824 */ /* 0x000fe200078e0a10 */
[----:B------:R-:W-:Y:S02]  /*16010*/  FMNMX.FTZ R2, R159, R2, !PT ;  /* 0x000000029f027209 */ /* 0x000fe40007810000 */
[----:B------:R-:W-:Y:S02]  /*16020*/  FMNMX.FTZ R6, R9, R6, !PT ;  /* 0x0000000609067209 */ /* 0x000fe40007810000 */
[----:B------:R-:W-:-:S02]  /*16030*/  I2FP.F32.S32 R4, R4 ;  /* 0x0000000400047245 */ /* 0x000fc40000201400 */
[----:B------:R-:W-:Y:S02]  /*16040*/  FSEL R237, R94, -INF , !P3 ;  /* 0xff8000005eed7808 */ /* 0x000fe40005800000 */
[----:B------:R-:W-:Y:S01]  /*16050*/  ISETP.GE.OR P4, PT, R14, R218, !P4 ;  /* 0x000000da0e00720c */ /* 0x000fe20006786670 */
[----:B------:R-:W-:Y:S01]  /*16060*/  IMAD.IADD R14, R220, 0x1, -R14 ;  /* 0x00000001dc0e7824 */ /* 0x000fe200078e0a0e */
[----:B------:R-:W-:Y:S02]  /*16070*/  ISETP.GE.AND P3, PT, R12, R219, PT ;  /* 0x000000db0c00720c */ /* 0x000fe40003f66270 */
[----:B------:R-:W-:Y:S02]  /*16080*/  FMNMX.FTZ R2, R239, R2, !PT ;  /* 0x00000002ef027209 */ /* 0x000fe40007810000 */
[----:B------:R-:W-:Y:S01]  /*16090*/  FMNMX.FTZ R6, R7, R6, !PT ;  /* 0x0000000607067209 */ /* 0x000fe20007810000 */
[----:B------:R-:W-:Y:S01]  /*160a0*/  FFMA.FTZ R4, -R217, R4, R95 ;  /* 0x00000004d9047223 */ /* 0x000fe2000001015f */
[----:B------:R-:W-:-:S02]  /*160b0*/  IABS R16, R16 ;  /* 0x0000001000107213 */ /* 0x000fc40000000000 */
[----:B------:R-:W-:Y:S01]  /*160c0*/  ISETP.GE.OR P3, PT, R12, R218, !P3 ;  /* 0x000000da0c00720c */ /* 0x000fe20005f66670 */
[C---:B------:R-:W-:Y:S01]  /*160d0*/  IMAD.IADD R12, R220.reuse, 0x1, -R12 ;  /* 0x00000001dc0c7824 */ /* 0x040fe200078e0a0c */
[----:B------:R-:W-:Y:S02]  /*160e0*/  FMNMX.FTZ R2, R163, R2, !PT ;  /* 0x00000002a3027209 */ /* 0x000fe40007810000 */
[----:B------:R-:W-:Y:S02]  /*160f0*/  FMNMX.FTZ R6, R5, R6, !PT ;  /* 0x0000000605067209 */ /* 0x000fe40007810000 */
[----:B------:R-:W-:Y:S02]  /*16100*/  IABS R14, R14 ;  /* 0x0000000e000e7213 */ /* 0x000fe40000000000 */
[----:B------:R-:W-:Y:S01]  /*16110*/  I2FP.F32.S32 R16, R16 ;  /* 0x0000001000107245 */ /* 0x000fe20000201400 */
[----:B------:R-:W-:Y:S01]  /*16120*/  IMAD.IADD R8, R220, 0x1, -R10 ;  /* 0x00000001dc087824 */ /* 0x000fe200078e0a0a */
[----:B------:R-:W-:-:S02]  /*16130*/  FSEL R169, R4, -INF , !P2 ;  /* 0xff80000004a97808 */ /* 0x000fc40005000000 */
[----:B------:R-:W-:Y:S02]  /*16140*/  FMNMX.FTZ R2, R233, R2, !PT ;  /* 0x00000002e9027209 */ /* 0x000fe40007810000 */
[----:B------:R-:W-:Y:S01]  /*16150*/  FMNMX.FTZ R6, R237, R6, !PT ;  /* 0x00000006ed067209 */ /* 0x000fe20007810000 */
[----:B------:R-:W-:Y:S01]  /*16160*/  FFMA.FTZ R16, -R217, R16, R79 ;  /* 0x00000010d9107223 */ /* 0x000fe2000001014f */
[----:B------:R-:W-:Y:S02]  /*16170*/  IABS R12, R12 ;  /* 0x0000000c000c7213 */ /* 0x000fe40000000000 */
[----:B------:R-:W-:Y:S01]  /*16180*/  I2FP.F32.S32 R14, R14 ;  /* 0x0000000e000e7245 */ /* 0x000fe20000201400 */
[----:B------:R-:W-:Y:S01]  /*16190*/  IMAD.IADD R4, R220, 0x1, -R0 ;  /* 0x00000001dc047824 */ /* 0x000fe200078e0a00 */
[----:B------:R-:W-:Y:S02]  /*161a0*/  FSEL R235, R78, -INF , !P1 ;  /* 0xff8000004eeb7808 */ /* 0x000fe40004800000 */
[----:B------:R-:W-:-:S02]  /*161b0*/  FMNMX.FTZ R2, R231, R2, !PT ;  /* 0x00000002e7027209 */ /* 0x000fc40007810000 */
[----:B------:R-:W-:Y:S01]  /*161c0*/  FMNMX.FTZ R6, R169, R6, !PT ;  /* 0x00000006a9067209 */ /* 0x000fe20007810000 */
[----:B------:R-:W-:Y:S01]  /*161d0*/  FFMA.FTZ R14, -R217, R14, R90 ;  /* 0x0000000ed90e7223 */ /* 0x000fe2000001015a */
[----:B------:R-:W-:Y:S02]  /*161e0*/  I2FP.F32.S32 R12, R12 ;  /* 0x0000000c000c7245 */ /* 0x000fe40000201400 */
[----:B------:R-:W-:Y:S02]  /*161f0*/  IABS R8, R8 ;  /* 0x0000000800087213 */ /* 0x000fe40000000000 */
[----:B------:R-:W-:Y:S02]  /*16200*/  FMNMX.FTZ R2, R229, R2, !PT ;  /* 0x00000002e5027209 */ /* 0x000fe40007810000 */
[----:B------:R-:W-:Y:S02]  /*16210*/  FSEL R175, R16, -INF , !P6 ;  /* 0xff80000010af7808 */ /* 0x000fe40007000000 */
[----:B------:R-:W-:Y:S01]  /*16220*/  FMNMX.FTZ R6, R235, R6, !PT ;  /* 0x00000006eb067209 */ /* 0x000fe20007810000 */
[----:B------:R-:W-:Y:S01]  /*16230*/  FFMA.FTZ R91, -R217, R12, R91 ;  /* 0x0000000cd95b7223 */ /* 0x000fe2000001015b */
[----:B------:R-:W-:-:S02]  /*16240*/  IABS R4, R4 ;  /* 0x0000000400047213 */ /* 0x000fc40000000000 */
[----:B------:R-:W-:Y:S02]  /*16250*/  I2FP.F32.S32 R8, R8 ;  /* 0x0000000800087245 */ /* 0x000fe40000201400 */
[----:B------:R-:W-:Y:S02]  /*16260*/  ISETP.GE.AND P2, PT, R10, R219, PT ;  /* 0x000000db0a00720c */ /* 0x000fe40003f46270 */
[----:B------:R-:W-:Y:S02]  /*16270*/  FMNMX.FTZ R2, R227, R2, !PT ;  /* 0x00000002e3027209 */ /* 0x000fe40007810000 */
[----:B------:R-:W-:Y:S02]  /*16280*/  FSEL R225, R14, -INF , !P4 ;  /* 0xff8000000ee17808 */ /* 0x000fe40006000000 */
[----:B------:R-:W-:Y:S01]  /*16290*/  FMNMX.FTZ R6, R175, R6, !PT ;  /* 0x00000006af067209 */ /* 0x000fe20007810000 */
[----:B------:R-:W-:Y:S01]  /*162a0*/  FFMA.FTZ R8, -R217, R8, R86 ;  /* 0x00000008d9087223 */ /* 0x000fe20000010156 */
[----:B------:R-:W-:Y:S01]  /*162b0*/  I2FP.F32.S32 R4, R4 ;  /* 0x0000000400047245 */ /* 0x000fe20000201400 */
[----:B------:R-:W1:Y:S01]  /*162c0*/  SHFL.BFLY PT, R35, R2, 0x2, 0x1f ;  /* 0x0c401f0002237f89 */ /* 0x000e6200000e0000 */
[----:B------:R-:W-:-:S02]  /*162d0*/  ISETP.GE.OR P2, PT, R10, R218, !P2 ;  /* 0x000000da0a00720c */ /* 0x000fc40005746670 */
[C---:B------:R-:W-:Y:S02]  /*162e0*/  ISETP.GE.AND P1, PT, R0.reuse, R219, PT ;  /* 0x000000db0000720c */ /* 0x040fe40003f26270 */
[----:B------:R-:W-:Y:S02]  /*162f0*/  FSEL R173, R91, -INF , !P3 ;  /* 0xff8000005bad7808 */ /* 0x000fe40005800000 */
[----:B------:R-:W-:Y:S01]  /*16300*/  FMNMX.FTZ R6, R225, R6, !PT ;  /* 0x00000006e1067209 */ /* 0x000fe20007810000 */
[----:B------:R-:W-:Y:S01]  /*16310*/  FFMA.FTZ R4, -R217, R4, R87 ;  /* 0x00000004d9047223 */ /* 0x000fe20000010157 */
[----:B------:R-:W-:Y:S02]  /*16320*/  ISETP.GE.OR P1, PT, R0, R218, !P1 ;  /* 0x000000da0000720c */ /* 0x000fe40004f26670 */
[----:B------:R-:W-:Y:S02]  /*16330*/  FSEL R171, R8, -INF , !P2 ;  /* 0xff80000008ab7808 */ /* 0x000fe40005000000 */
[----:B------:R-:W-:-:S02]  /*16340*/  FMNMX.FTZ R6, R173, R6, !PT ;  /* 0x00000006ad067209 */ /* 0x000fc40007810000 */
        /* <DEDUP_REMOVED lines=8> */
[----:B-1----:R-:W-:-:S04]  /*163d0*/  FMNMX.FTZ R132, R37, R132, !PT ;  /* 0x0000008425847209 */ /* 0x002fc80007810000 */
[----:B------:R-:W-:Y:S01]  /*163e0*/  FSETP.NEU.FTZ.AND P1, PT, R132, -INF , PT ;  /* 0xff8000008400780b */ /* 0x000fe20003f3d000 */
[----:B---3--:R-:W-:Y:S01]  /*163f0*/  FMUL.FTZ R168, R165, R132 ;  /* 0x00000084a5a87220 */ /* 0x008fe20000410000 */
[----:B------:R-:W-:-:S04]  /*16400*/  LEA R198, R54, UR4, 0x1 ;  /* 0x0000000436c67c11 */ /* 0x000fc8000f8e08ff */
[----:B------:R-:W-:Y:S01]  /*16410*/  FSEL R168, R168, RZ, P1 ;  /* 0x000000ffa8a87208 */ /* 0x000fe20000800000 */
[----:B------:R-:W-:Y:S01]  /*16420*/  IMAD R197, R57, 0x2, R198 ;  /* 0x0000000239c57824 */ /* 0x000fe200078e02c6 */
[----:B------:R-:W-:Y:S03]  /*16430*/  LDSM.16.MT88.4 R40, [R198+0xe000] ;  /* 0x00e00000c628783b */ /* 0x000fe60000004200 */
[-CC-:B------:R-:W-:Y:S01]  /*16440*/  FFMA.FTZ R155, R3, R165.reuse, -R168.reuse ;  /* 0x000000a5039b7223 */ /* 0x180fe200000108a8 */
[----:B------:R-:W1:Y:S01]  /*16450*/  LDSM.16.MT88.4 R116, [R197+0xc000] ;  /* 0x00c00000c574783b */ /* 0x000e620000004200 */
[-CC-:B------:R-:W-:Y:S01]  /*16460*/  FFMA.FTZ R152, R33, R165.reuse, -R168.reuse ;  /* 0x000000a521987223 */ /* 0x180fe200000108a8 */
[-CC-:B------:R-:W-:Y:S01]  /*16470*/  FFMA.FTZ R151, R31, R165.reuse, -R168.reuse ;  /* 0x000000a51f977223 */ /* 0x180fe200000108a8 */
[-CC-:B------:R-:W-:Y:S01]  /*16480*/  FFMA.FTZ R148, R29, R165.reuse, -R168.reuse ;  /* 0x000000a51d947223 */ /* 0x180fe200000108a8 */
[----:B------:R-:W-:Y:S01]  /*16490*/  FFMA.FTZ R135, R15, R165, -R168 ;  /* 0x000000a50f877223 */ /* 0x000fe200000108a8 */
[----:B------:R-:W-:-:S02]  /*164a0*/  IMAD R196, R55, 0x2, R198 ;  /* 0x0000000237c47824 */ /* 0x000fc400078e02c6 */
[--C-:B------:R-:W-:Y:S01]  /*164b0*/  FFMA.FTZ R149, R19, R165, -R168.reuse ;  /* 0x000000a513957223 */ /* 0x100fe200000108a8 */
[----:B--2---:R-:W-:Y:S01]  /*164c0*/  FMNMX.FTZ R3, R35, R0, !PT ;  /* 0x0000000023037209 */ /* 0x004fe20007810000 */
[----:B------:R-:W-:Y:S01]  /*164d0*/  MUFU.EX2 R155, R155 ;  /* 0x0000009b009b7308 */ /* 0x000fe20000000800 */
[----:B------:R-:W-:Y:S01]  /*164e0*/  IMAD R195, R55, 0x2, R197 ;  /* 0x0000000237c37824 */ /* 0x000fe200078e02c5 */
[----:B------:R-:W-:Y:S01]  /*164f0*/  LDSM.16.MT88.4 R56, [R196+0xe000] ;  /* 0x00e00000c438783b */ /* 0x000fe20000004200 */
[----:B------:R-:W-:Y:S01]  /*16500*/  FSETP.NEU.FTZ.AND P1, PT, R3, -INF , PT ;  /* 0xff8000000300780b */ /* 0x000fe20003f3d000 */
[----:B------:R-:W-:Y:S01]  /*16510*/  FMUL.FTZ R164, R165, R3 ;  /* 0x00000003a5a47220 */ /* 0x000fe20000410000 */
[-C--:B------:R-:W-:Y:S01]  /*16520*/  FFMA.FTZ R144, R17, R165.reuse, -R168 ;  /* 0x000000a511907223 */ /* 0x080fe200000108a8 */
[----:B------:R-:W-:Y:S03]  /*16530*/  LDSM.16.MT88.4 R72, [R198+0x10000] ;  /* 0x01000000c648783b */ /* 0x000fe60000004200 */
[----:B------:R-:W-:Y:S01]  /*16540*/  FSEL R164, R164, RZ, P1 ;  /* 0x000000ffa4a47208 */ /* 0x000fe20000800000 */
[----:B------:R-:W2:Y:S01]  /*16550*/  MUFU.EX2 R152, R152 ;  /* 0x0000009800987308 */ /* 0x000ea20000000800 */
[----:B------:R-:W-:Y:S03]  /*16560*/  LDSM.16.MT88.4 R80, [R197+0x10000] ;  /* 0x01000000c550783b */ /* 0x000fe60000004200 */
[-CC-:B------:R-:W-:Y:S01]  /*16570*/  FFMA.FTZ R154, R27, R165.reuse, -R164.reuse ;  /* 0x000000a51b9a7223 */ /* 0x180fe200000108a4 */
[-CC-:B------:R-:W-:Y:S01]  /*16580*/  FFMA.FTZ R157, R25, R165.reuse, -R164.reuse ;  /* 0x000000a5199d7223 */ /* 0x180fe200000108a4 */
[-CC-:B------:R-:W-:Y:S01]  /*16590*/  FFMA.FTZ R153, R23, R165.reuse, -R164.reuse ;  /* 0x000000a517997223 */ /* 0x180fe200000108a4 */
[-C--:B------:R-:W-:Y:S01]  /*165a0*/  FFMA.FTZ R150, R21, R165.reuse, -R164 ;  /* 0x000000a515967223 */ /* 0x080fe200000108a4 */
[----:B------:R-:W-:Y:S01]  /*165b0*/  MUFU.EX2 R151, R151 ;  /* 0x0000009700977308 */ /* 0x000fe20000000800 */
[----:B------:R-:W-:Y:S04]  /*165c0*/  LDSM.16.MT88.4 R124, [R198+0xc000] ;  /* 0x00c00000c67c783b */ /* 0x000fe80000004200 */
[----:B------:R-:W-:Y:S03]  /*165d0*/  LDSM.16.MT88.4 R48, [R197+0xe000] ;  /* 0x00e00000c530783b */ /* 0x000fe60000004200 */
[----:B------:R-:W3:Y:S01]  /*165e0*/  MUFU.EX2 R148, R148 ;  /* 0x0000009400947308 */ /* 0x000ee20000000800 */
[-C--:B------:R-:W-:Y:S01]  /*165f0*/  FFMA.FTZ R0, R13, R165.reuse, -R168 ;  /* 0x000000a50d007223 */ /* 0x080fe200000108a8 */
[-CC-:B------:R-:W-:Y:S01]  /*16600*/  FFMA.FTZ R147, R11, R165.reuse, -R164.reuse ;  /* 0x000000a50b937223 */ /* 0x180fe200000108a4 */
[--C-:B------:R-:W-:Y:S01]  /*16610*/  FFMA.FTZ R2, R9, R165, -R164.reuse ;  /* 0x000000a509027223 */ /* 0x100fe200000108a4 */
[----:B------:R-:W4:Y:S04]  /*16620*/  LDSM.16.MT88.4 R12, [R197+0xc800] ;  /* 0x00c80000c50c783b */ /* 0x000f280000004200 */
[----:B------:R-:W-:Y:S01]  /*16630*/  MUFU.EX2 R154, R154 ;  /* 0x0000009a009a7308 */ /* 0x000fe20000000800 */
[----:B------:R-:W5:Y:S01]  /*16640*/  LDSM.16.MT88.4 R8, [R198+0xe800] ;  /* 0x00e80000c608783b */ /* 0x000f620000004200 */
[----:B--2---:R-:W-:Y:S01]  /*16650*/  F2FP.BF16.F32.PACK_AB R96, R152, R155 ;  /* 0x0000009b9860723e */ /* 0x004fe200000010ff */
[----:B------:R-:W-:-:S02]  /*16660*/  FFMA.FTZ R146, R7, R165, -R164 ;  /* 0x000000a507927223 */ /* 0x000fc400000108a4 */
[----:B------:R-:W2:Y:S03]  /*16670*/  LDSM.16.MT88.4 R64, [R195+0xe000] ;  /* 0x00e00000c340783b */ /* 0x000ea60000004200 */
[----:B------:R-:W1:Y:S01]  /*16680*/  MUFU.EX2 R157, R157 ;  /* 0x0000009d009d7308 */ /* 0x000e620000000800 */
[----:B------:R-:W-:Y:S01]  /*16690*/  FFMA.FTZ R145, R5, R165, -R164 ;  /* 0x000000a505917223 */ /* 0x000fe200000108a4 */
[----:B------:R-:W2:Y:S04]  /*166a0*/  LDSM.16.MT88.4 R108, [R196+0xc000] ;  /* 0x00c00000c46c783b */ /* 0x000ea80000004200 */
[----:B------:R-:W2:Y:S02]  /*166b0*/  LDSM.16.MT88.4 R20, [R196+0xe800] ;  /* 0x00e80000c414783b */ /* 0x000ea40000004200 */
[----:B------:R-:W-:Y:S02]  /*166c0*/  MUFU.EX2 R153, R153 ;  /* 0x0000009900997308 */ /* 0x000fe40000000800 */
[----:B------:R-:W2:Y:S04]  /*166d0*/  LDSM.16.MT88.4 R16, [R195+0xe800] ;  /* 0x00e80000c310783b */ /* 0x000ea80000004200 */
[----:B------:R-:W-:Y:S02]  /*166e0*/  LDSM.16.MT88.4 R100, [R195+0xc000] ;  /* 0x00c00000c364783b */ /* 0x000fe40000004200 */
[----:B------:R-:W4:Y:S01]  /*166f0*/  MUFU.EX2 R150, R150 ;  /* 0x0000009600967308 */ /* 0x000f220000000800 */
[----:B---3--:R-:W-:Y:S01]  /*16700*/  F2FP.BF16.F32.PACK_AB R98, R148, R151 ;  /* 0x000000979462723e */ /* 0x008fe200000010ff */
[----:B------:R-:W-:Y:S01]  /*16710*/  LDSM.16.MT88.4 R88, [R196+0x10000] ;  /* 0x01000000c458783b */ /* 0x000fe20000004200 */
[----:B-1----:R-:W-:-:S03]  /*16720*/  F2FP.BF16.F32.PACK_AB R97, R157, R154 ;  /* 0x0000009a9d61723e */ /* 0x002fc600000010ff */
[----:B------:R-:W-:Y:S02]  /*16730*/  LDSM.16.MT88.4 R140, [R195+0x10000] ;  /* 0x01000000c38c783b */ /* 0x000fe40000004200 */
[----:B------:R-:W-:Y:S02]  /*16740*/  MUFU.EX2 R149, R149 ;  /* 0x0000009500957308 */ /* 0x000fe40000000800 */
[----:B------:R-:W-:Y:S04]  /*16750*/  LDSM.16.MT88.4 R32, [R196+0xc800] ;  /* 0x00c80000c420783b */ /* 0x000fe80000004200 */
[----:B------:R-:W-:Y:S01]  /*16760*/  LDSM.16.MT88.4 R136, [R198+0xc800] ;  /* 0x00c80000c688783b */ /* 0x000fe20000004200 */
[----:B----4-:R-:W-:Y:S01]  /*16770*/  F2FP.BF16.F32.PACK_AB R99, R150, R153 ;  /* 0x000000999663723e */ /* 0x010fe200000010ff */
[----:B------:R-:W1:Y:S02]  /*16780*/  MUFU.EX2 R144, R144 ;  /* 0x0000009000907308 */ /* 0x000e640000000800 */
[----:B------:R-:W-:Y:S04]  /*16790*/  LDSM.16.MT88.4 R28, [R195+0xc800] ;  /* 0x00c80000c31c783b */ /* 0x000fe80000004200 */
[----:B------:R-:W-:Y:S01]  /*167a0*/  LDSM.16.MT88.4 R24, [R197+0xe800] ;  /* 0x00e80000c518783b */ /* 0x000fe20000004200 */
[C---:B------:R-:W-:Y:S01]  /*167b0*/  HMMA.16816.F32.BF16 R120, R96.reuse, R116, RZ ;  /* 0x000000746078723c */ /* 0x040fe200000418ff */
[----:B------:R-:W-:Y:S05]  /*167c0*/  MUFU.EX2 R135, R135 ;  /* 0x0000008700877308 */ /* 0x000fea0000000800 */
[C---:B------:R-:W-:Y:S03]  /*167d0*/  HMMA.16816.F32.BF16 R36, R96.reuse, R40, RZ ;  /* 0x000000286024723c */ /* 0x040fe600000418ff */
[----:B------:R-:W3:Y:S03]  /*167e0*/  MUFU.EX2 R0, R0 ;  /* 0x0000000000007308 */ /* 0x000ee60000000800 */
[C---:B------:R-:W-:Y:S06]  /*167f0*/  HMMA.16816.F32.BF16 R116, R96.reuse, R118, RZ ;  /* 0x000000766074723c */ /* 0x040fec00000418ff */
[----:B------:R-:W-:Y:S01]  /*16800*/  HMMA.16816.F32.BF16 R40, R96, R42, RZ ;  /* 0x0000002a6028723c */ /* 0x000fe200000418ff */
[----:B------:R-:W-:Y:S08]  /*16810*/  MUFU.EX2 R147, R147 ;  /* 0x0000009300937308 */ /* 0x000ff00000000800 */
[----:B------:R-:W4:Y:S08]  /*16820*/  MUFU.EX2 R2, R2 ;  /* 0x0000000200027308 */ /* 0x000f300000000800 */
[----:B------:R-:W-:Y:S08]  /*16830*/  MUFU.EX2 R146, R146 ;  /* 0x0000009200927308 */ /* 0x000ff00000000800 */
[----:B------:R-:W5:Y:S01]  /*16840*/  MUFU.EX2 R145, R145 ;  /* 0x0000009100917308 */ /* 0x000f620000000800 */
[----:B-1----:R-:W-:-:S02]  /*16850*/  F2FP.BF16.F32.PACK_AB R4, R144, R149 ;  /* 0x000000959004723e */ /* 0x002fc400000010ff */
[----:B---3--:R-:W-:Y:S02]  /*16860*/  F2FP.BF16.F32.PACK_AB R6, R0, R135 ;  /* 0x000000870006723e */ /* 0x008fe400000010ff */
[----:B----4-:R-:W-:Y:S02]  /*16870*/  F2FP.BF16.F32.PACK_AB R5, R2, R147 ;  /* 0x000000930205723e */ /* 0x010fe400000010ff */
[----:B-----5:R-:W-:-:S07]  /*16880*/  F2FP.BF16.F32.PACK_AB R7, R145, R146 ;  /* 0x000000929107723e */ /* 0x020fce00000010ff */
[C---:B------:R-:W-:Y:S06]  /*16890*/  HMMA.16816.F32.BF16 R120, R4.reuse, R12, R120 ;  /* 0x0000000c0478723c */ /* 0x040fec0000041878 */
[C---:B------:R-:W-:Y:S01]  /*168a0*/  HMMA.16816.F32.BF16 R116, R4.reuse, R14, R116 ;  /* 0x0000000e0474723c */ /* 0x040fe20000041874 */
[----:B------:R-:W1:Y:S05]  /*168b0*/  LDSM.16.MT88.4 R12, [R198+0x10800] ;  /* 0x01080000c60c783b */ /* 0x000e6a0000004200 */
[C---:B------:R-:W-:Y:S06]  /*168c0*/  HMMA.16816.F32.BF16 R36, R4.reuse, R8, R36 ;  /* 0x000000080424723c */ /* 0x040fec0000041824 */
[----:B------:R-:W-:Y:S01]  /*168d0*/  HMMA.16816.F32.BF16 R40, R4, R10, R40 ;  /* 0x0000000a0428723c */ /* 0x000fe20000041828 */
[----:B------:R-:W3:Y:S05]  /*168e0*/  LDSM.16.MT88.4 R8, [R197+0x10800] ;  /* 0x01080000c508783b */ /* 0x000eea0000004200 */
[C---:B------:R-:W-:Y:S06]  /*168f0*/  HMMA.16816.F32.BF16 R52, R96.reuse, R56, RZ ;  /* 0x000000386034723c */ /* 0x040fec00000418ff */
[C---:B--2---:R-:W-:Y:S06]  /*16900*/  HMMA.16816.F32.BF16 R60, R96.reuse, R64, RZ ;  /* 0x00000040603c723c */ /* 0x044fec00000418ff */
        /* <DEDUP_REMOVED lines=9> */
[----:B------:R-:W2:Y:S05]  /*169a0*/  LDSM.16.MT88.4 R20, [R196+0x10800] ;  /* 0x01080000c414783b */ /* 0x000eaa0000004200 */
[C---:B------:R-:W-:Y:S06]  /*169b0*/  HMMA.16816.F32.BF16 R60, R4.reuse, R16, R60 ;  /* 0x00000010043c723c */ /* 0x040fec000004183c */
[----:B------:R-:W-:Y:S01]  /*169c0*/  HMMA.16816.F32.BF16 R64, R4, R18, R64 ;  /* 0x000000120440723c */ /* 0x000fe20000041840 */
[----:B------:R-:W4:Y:S05]  /*169d0*/  LDSM.16.MT88.4 R16, [R195+0x10800] ;  /* 0x01080000c310783b */ /* 0x000f2a0000004200 */
[----:B------:R-:W-:Y:S06]  /*169e0*/  HMMA.16816.F32.BF16 R108, R96, R110, RZ ;  /* 0x0000006e606c723c */ /* 0x000fec00000418ff */
[C---:B-1----:R-:W-:Y:S06]  /*169f0*/  HMMA.16816.F32.BF16 R68, R4.reuse, R12, R68 ;  /* 0x0000000c0444723c */ /* 0x042fec0000041844 */
[C---:B------:R-:W-:Y:S01]  /*16a00*/  HMMA.16816.F32.BF16 R72, R4.reuse, R14, R72 ;  /* 0x0000000e0448723c */ /* 0x040fe20000041848 */
[----:B------:R-:W1:Y:S05]  /*16a10*/  LDSM.16.MT88.4 R12, [R196+0xd000] ;  /* 0x00d00000c40c783b */ /* 0x000e6a0000004200 */
        /* <DEDUP_REMOVED lines=48> */
[----:B-----5:R-:W-:-:S02]  /*16d20*/  F2FP.BF16.F32.PACK_AB R4, R159, R156 ;  /* 0x0000009c9f04723e */ /* 0x020fc400000010ff */
[----:B-1----:R-:W-:Y:S02]  /*16d30*/  F2FP.BF16.F32.PACK_AB R6, R163, R158 ;  /* 0x0000009ea306723e */ /* 0x002fe400000010ff */
[----:B---3--:R-:W-:Y:S02]  /*16d40*/  F2FP.BF16.F32.PACK_AB R5, R169, R162 ;  /* 0x000000a2a905723e */ /* 0x008fe400000010ff */
[----:B------:R-:W-:-:S07]  /*16d50*/  F2FP.BF16.F32.PACK_AB R7, R175, R166 ;  /* 0x000000a6af07723e */ /* 0x000fce00000010ff */
[C---:B------:R-:W-:Y:S06]  /*16d60*/  HMMA.16816.F32.BF16 R112, R4.reuse, R12, R112 ;  /* 0x0000000c0470723c */ /* 0x040fec0000041870 */
[C---:B------:R-:W-:Y:S01]  /*16d70*/  HMMA.16816.F32.BF16 R108, R4.reuse, R14, R108 ;  /* 0x0000000e046c723c */ /* 0x040fe2000004186c */
[----:B------:R-:W1:Y:S05]  /*16d80*/  LDSM.16.MT88.4 R12, [R197+0x11000] ;  /* 0x01100000c50c783b */ /* 0x000e6a0000004200 */
[C---:B------:R-:W-:Y:S06]  /*16d90*/  HMMA.16816.F32.BF16 R52, R4.reuse, R8, R52 ;  /* 0x000000080434723c */ /* 0x040fec0000041834 */
        /* <DEDUP_REMOVED lines=32> */
[----:B------:R-:W4:Y:S08]  /*16fa0*/  MUFU.EX2 R227, R227 ;  /* 0x000000e300e37308 */ /* 0x000f300000000800 */
[----:B------:R-:W-:Y:S08]  /*16fb0*/  MUFU.EX2 R168, R168 ;  /* 0x000000a800a87308 */ /* 0x000ff00000000800 */
[----:B------:R-:W1:Y:S08]  /*16fc0*/  MUFU.EX2 R173, R173 ;  /* 0x000000ad00ad7308 */ /* 0x000e700000000800 */
        /* <DEDUP_REMOVED lines=14> */
[C---:B--2---:R-:W-:Y:S06]  /*170b0*/  HMMA.16816.F32.BF16 R92, R4.reuse, R20, R92 ;  /* 0x00000014045c723c */ /* 0x044fec000004185c */
[----:B------:R-:W-:Y:S01]  /*170c0*/  HMMA.16816.F32.BF16 R96, R4, R22, R96 ;  /* 0x000000160460723c */ /* 0x000fe20000041860 */
[----:B------:R-:W-:Y:S01]  /*170d0*/  FADD.FTZ R149, R149, R148 ;  /* 0x0000009495957221 */ /* 0x000fe20000010000 */
[----:B------:R-:W-:Y:S01]  /*170e0*/  FADD.FTZ R147, R147, R150 ;  /* 0x0000009693937221 */ /* 0x000fe20000010000 */
[----:B------:R-:W2:Y:S04]  /*170f0*/  LDSM.16.MT88.4 R28, [R197+0xf800] ;  /* 0x00f80000c51c783b */ /* 0x000ea80000004200 */
[----:B-----5:R-:W-:Y:S01]  /*17100*/  F2FP.BF16.F32.PACK_AB R4, R231, R170 ;  /* 0x000000aae704723e */ /* 0x020fe200000010ff */
[----:B------:R-:W5:Y:S01]  /*17110*/  LDSM.16.MT88.4 R24, [R195+0xf800] ;  /* 0x00f80000c318783b */ /* 0x000f620000004200 */
[----:B----4-:R-:W-:-:S02]  /*17120*/  F2FP.BF16.F32.PACK_AB R6, R227, R172 ;  /* 0x000000ace306723e */ /* 0x010fc400000010ff */
[----:B-1----:R-:W-:Y:S01]  /*17130*/  F2FP.BF16.F32.PACK_AB R5, R173, R168 ;  /* 0x000000a8ad05723e */ /* 0x002fe200000010ff */
[----:B------:R-:W1:Y:S01]  /*17140*/  LDSM.16.MT88.4 R20, [R198+0x11800] ;  /* 0x01180000c614783b */ /* 0x000e620000004200 */
[----:B---3--:R-:W-:Y:S01]  /*17150*/  F2FP.BF16.F32.PACK_AB R7, R164, R171 ;  /* 0x000000aba407723e */ /* 0x008fe200000010ff */
[----:B------:R-:W-:Y:S01]  /*17160*/  FADD.FTZ R144, R144, R149 ;  /* 0x0000009590907221 */ /* 0x000fe20000010000 */
[----:B------:R-:W-:-:S05]  /*17170*/  FADD.FTZ R147, R2, R147 ;  /* 0x0000009302937221 */ /* 0x000fca0000010000 */
[C---:B------:R-:W-:Y:S06]  /*17180*/  HMMA.16816.F32.BF16 R128, R4.reuse, R16, R128 ;  /* 0x000000100480723c */ /* 0x040fec0000041880 */
[C---:B------:R-:W-:Y:S01]  /*17190*/  HMMA.16816.F32.BF16 R124, R4.reuse, R18, R124 ;  /* 0x00000012047c723c */ /* 0x040fe2000004187c */
[----:B------:R-:W3:Y:S05]  /*171a0*/  LDSM.16.MT88.4 R16, [R197+0x11800] ;  /* 0x01180000c510783b */ /* 0x000eea0000004200 */
[C---:B------:R-:W-:Y:S06]  /*171b0*/  HMMA.16816.F32.BF16 R120, R4.reuse, R12, R120 ;  /* 0x0000000c0478723c */ /* 0x040fec0000041878 */
[C---:B------:R-:W-:Y:S01]  /*171c0*/  HMMA.16816.F32.BF16 R116, R4.reuse, R14, R116 ;  /* 0x0000000e0474723c */ /* 0x040fe20000041874 */
[----:B------:R-:W4:Y:S05]  /*171d0*/  LDSM.16.MT88.4 R12, [R196+0x11800] ;  /* 0x01180000c40c783b */ /* 0x000f2a0000004200 */
[C---:B------:R-:W-:Y:S06]  /*171e0*/  HMMA.16816.F32.BF16 R52, R4.reuse, R8, R52 ;  /* 0x000000080434723c */ /* 0x040fec0000041834 */
[----:B------:R-:W-:Y:S01]  /*171f0*/  HMMA.16816.F32.BF16 R56, R4, R10, R56 ;  /* 0x0000000a0438723c */ /* 0x000fe20000041838 */
[----:B------:R-:W4:Y:S01]  /*17200*/  LDSM.16.MT88.4 R8, [R195+0x11800] ;  /* 0x01180000c308783b */ /* 0x000f220000004200 */
        /* <DEDUP_REMOVED lines=26> */
[C---:B--2---:R-:W-:Y:S06]  /*173b0*/  HMMA.16816.F32.BF16 R44, R4.reuse, R28, R44 ;  /* 0x0000001c042c723c */ /* 0x044fec000004182c */
[C---:B------:R-:W-:Y:S06]  /*173c0*/  HMMA.16816.F32.BF16 R48, R4.reuse, R30, R48 ;  /* 0x0000001e0430723c */ /* 0x040fec0000041830 */
[C---:B-----5:R-:W-:Y:S06]  /*173d0*/  HMMA.16816.F32.BF16 R60, R4.reuse, R24, R60 ;  /* 0x00000018043c723c */ /* 0x060fec000004183c */
        /* <DEDUP_REMOVED lines=87> */
.L_x_6434:
[----:B--2---:R-:W-:Y:S02]  /*17950*/  R2UR UR4, R232 ;  /* 0x00000000e80472ca */ /* 0x004fe400000e0000 */
[----:B------:R-:W-:-:S13]  /*17960*/  R2UR UR5, R233 ;  /* 0x00000000e90572ca */ /* 0x000fda00000e0000 */
[----:B-1----:R-:W2:Y:S02]  /*17970*/  LD.E R4, desc[UR4][R234.64+0x40] ;  /* 0x00004004ea047980 */ /* 0x002ea4000c101900 */
[----:B--2---:R-:W-:-:S05]  /*17980*/  IMAD.U32 R4, R4, -0x40, RZ ;  /* 0xffffffc004047824 */ /* 0x004fca00078e00ff */
[----:B------:R-:W-:Y:S02]  /*17990*/  SHF.R.S32.HI R0, RZ, 0x1f, R4 ;  /* 0x0000001fff007819 */ /* 0x000fe40000011404 */
.L_x_6435:
[----:B------:R-:W-:Y:S05]  /*179a0*/  BSYNC B0 ;  /* 0x0000000000007941 */ /* 0x000fea0003800000 */
.L_x_6433:
        /* <DEDUP_REMOVED lines=84> */
[----:B------:R-:W-:Y:S01]  /*17ef0*/  @P4 R2UR UR8, R232 ;  /* 0x00000000e80842ca */ /* 0x000fe200000e0000 */
[----:B------:R-:W-:Y:S01]  /*17f00*/  VIADD R0, R133, 0x1 ;  /* 0x0000000185007836 */ /* 0x000fe20000000000 */
[----:B------:R-:W-:Y:S01]  /*17f10*/  @P4 R2UR UR9, R233 ;  /* 0x00000000e90942ca */ /* 0x000fe200000e0000 */
[----:B------:R-:W-:Y:S01]  /*17f20*/  @!P3 STS.128 [R214+0x10800], RZ ;  /* 0x010800ffd600b388 */ /* 0x000fe20000000c00 */
[----:B------:R-:W-:Y:S01]  /*17f30*/  ISETP.GE.AND P2, PT, R133, R222, PT ;  /* 0x000000de8500720c */ /* 0x000fe20003f46270 */
[----:B------:R-:W-:Y:S01]  /*17f40*/  IMAD.IADD R2, R223, 0x1, -R0 ;  /* 0x00000001df027824 */ /* 0x000fe200078e0a00 */
[----:B------:R-:W-:Y:S01]  /*17f50*/  ISETP.GE.AND P1, PT, R0, R219, PT ;  /* 0x000000db0000720c */ /* 0x000fe20003f26270 */
[----:B------:R-:W-:Y:S01]  /*17f60*/  @!PT LDS RZ, [RZ] ;  /* 0x00000000fffff984 */ /* 0x000fe20000000800 */
[----:B------:R-:W-:Y:S01]  /*17f70*/  @!PT LDS RZ, [RZ] ;  /* 0x00000000fffff984 */ /* 0x000fe20000000800 */
[----:B------:R-:W-:Y:S01]  /*17f80*/  @!PT LDS RZ, [RZ] ;  /* 0x00000000fffff984 */ /* 0x000fe20000000800 */
[----:B------:R-:W-:Y:S01]  /*17f90*/  @P5 LDGSTS.E.BYPASS.LTC128B.128 [R214+0xd000], desc[UR4][R14.64] ;  /* 0x0d0000000ed65fae */ /* 0x000fe2000b901d44 */
[----:B------:R-:W-:-:S02]  /*17fa0*/  @P3 R2UR UR4, R232 ;  /* 0x00000000e80432ca */ /* 0x000fc400000e0000 */
[----:B------:R-:W-:Y:S01]  /*17fb0*/  @P3 R2UR UR5, R233 ;  /* 0x00000000e90532ca */ /* 0x000fe200000e0000 */
[----:B------:R-:W-:Y:S01]  /*17fc0*/  @!P5 STS.128 [R214+0xd000], RZ ;  /* 0x00d000ffd600d388 */ /* 0x000fe20000000c00 */
[----:B------:R-:W-:Y:S02]  /*17fd0*/  IABS R2, R2 ;  /* 0x0000000200027213 */ /* 0x000fe40000000000 */
[----:B------:R-:W-:Y:S01]  /*17fe0*/  ISETP.GE.OR P2, PT, R133, R221, !P2 ;  /* 0x000000dd8500720c */ /* 0x000fe20005746670 */
[----:B------:R-:W-:Y:S01]  /*17ff0*/  @!PT LDS RZ, [RZ] ;  /* 0x00000000fffff984 */ /* 0x000fe20000000800 */
[----:B------:R-:W-:Y:S01]  /*18000*/  @!PT LDS RZ, [RZ] ;  /* 0x00000000fffff984 */ /* 0x000fe20000000800 */
[----:B------:R-:W-:Y:S01]  /*18010*/  @!PT LDS RZ, [RZ] ;  /* 0x00000000fffff984 */ /* 0x000fe20000000800 */
[----:B------:R2:W-:Y:S01]  /*18020*/  @P4 LDGSTS.E.BYPASS.LTC128B.128 [R214+0xf000], desc[UR14][R12.64+0x80] ;  /* 0x0f0000800cd64fae */ /* 0x0005e2000b901d4e */
[----:B------:R-:W-:Y:S02]  /*18030*/  I2FP.F32.S32 R2, R2 ;  /* 0x0000000200027245 */ /* 0x000fe40000201400 */
[C---:B------:R-:W-:Y:S01]  /*18040*/  ISETP.GE.OR P1, PT, R0.reuse, R218, !P1 ;  /* 0x000000da0000720c */ /* 0x040fe20004f26670 */
        /* <DEDUP_REMOVED lines=15> */
[----:B------:R-:W-:Y:S01]  /*18140*/  @P4 LDGSTS.E.BYPASS.LTC128B.128 [R214+0xf800], desc[UR8][R16.64+0x80] ;  /* 0x0f80008010d64fae */ /* 0x000fe2000b901d48 */
[----:B------:R-:W-:Y:S01]  /*18150*/  ISETP.GE.OR P5, PT, R0, R221, !P5 ;  /* 0x000000dd0000720c */ /* 0x000fe20006fa6670 */
[----:B------:R-:W-:Y:S02]  /*18160*/  IMAD.IADD R0, R220, 0x1, -R0 ;  /* 0x00000001dc007824 */ /* 0x000fe400078e0a00 */
[----:B------:R-:W-:Y:S03]  /*18170*/  @!P4 STS.128 [R214+0xf800], RZ ;  /* 0x00f800ffd600c388 */ /* 0x000fe60000000c00 */
[----:B------:R-:W-:Y:S01]  /*18180*/  IABS R0, R0 ;  /* 0x0000000000007213 */ /* 0x000fe20000000000 */
[----:B------:R-:W-:Y:S01]  /*18190*/  @!PT LDS RZ, [RZ] ;  /* 0x00000000fffff984 */ /* 0x000fe20000000800 */
[----:B------:R-:W-:Y:S01]  /*181a0*/  @!PT LDS RZ, [RZ] ;  /* 0x00000000fffff984 */ /* 0x000fe20000000800 */
[----:B------:R-:W-:Y:S01]  /*181b0*/  @!PT LDS RZ, [RZ] ;  /* 0x00000000fffff984 */ /* 0x000fe20000000800 */
[----:B------:R3:W-:Y:S03]  /*181c0*/  @P3 LDGSTS.E.BYPASS.LTC128B.128 [R214+0x11800], desc[UR4][R24.64+0x100] ;  /* 0x1180010018d63fae */ /* 0x0007e6000b901d44 */
[----:B------:R-:W-:Y:S01]  /*181d0*/  I2FP.F32.S32 R0, R0 ;  /* 0x0000000000007245 */ /* 0x000fe20000201400 */
[----:B------:R-:W-:Y:S04]  /*181e0*/  @!P3 STS.128 [R214+0x11800], RZ ;  /* 0x011800ffd600b388 */ /* 0x000fe80000000c00 */
[----:B------:R-:W-:Y:S04]  /*181f0*/  LDSM.16.M88.4 R148, [R194] ;  /* 0x00000000c294783b */ /* 0x000fe80000000200 */
[----:B-1----:R-:W3:Y:S04]  /*18200*/  LDSM.16.M88.4 R20, [R193+0x6000] ;  /* 0x00600000c114783b */ /* 0x002ee80000000200 */
[----:B--2---:R-:W1:Y:S04]  /*18210*/  LDSM.16.M88.4 R12, [R193+0x6800] ;  /* 0x00680000c10c783b */ /* 0x004e680000000200 */
[----:B------:R-:W2:Y:S04]  /*18220*/  LDSM.16.M88.4 R156, [R193+0x7000] ;  /* 0x00700000c19c783b */ /* 0x000ea80000000200 */
[----:B------:R-:W4:Y:S04]  /*18230*/  LDSM.16.M88.4 R140, [R193+0x7800] ;  /* 0x00780000c18c783b */ /* 0x000f280000000200 */
[----:B------:R-:W-:Y:S04]  /*18240*/  LDSM.16.M88.4 R28, [R192] ;  /* 0x00000000c01c783b */ /* 0x000fe80000000200 */
[----:B------:R-:W5:Y:S04]  /*18250*/  LDSM.16.M88.4 R136, [R191] ;  /* 0x00000000bf88783b */ /* 0x000f680000000200 */
[----:B------:R-:W5:Y:S04]  /*18260*/  LDSM.16.M88.4 R32, [R187] ;  /* 0x00000000bb20783b */ /* 0x000f680000000200 */
[----:B------:R-:W5:Y:S04]  /*18270*/  LDSM.16.M88.4 R172, [R186] ;  /* 0x00000000baac783b */ /* 0x000f680000000200 */
[----:B------:R-:W5:Y:S04]  /*18280*/  LDSM.16.M88.4 R164, [R185] ;  /* 0x00000000b9a4783b */ /* 0x000f680000000200 */
[----:B------:R-:W-:Y:S01]  /*18290*/  LDSM.16.M88.4 R8, [R190] ;  /* 0x00000000be08783b */ /* 0x000fe20000000200 */
[C---:B---3--:R-:W-:Y:S03]  /*182a0*/  HMMA.16816.F32.BF16 R24, R148.reuse, R20, RZ ;  /* 0x000000149418723c */ /* 0x048fe600000418ff */
[----:B------:R-:W3:Y:S04]  /*182b0*/  LDSM.16.M88.4 R4, [R188+0x6800] ;  /* 0x00680000bc04783b */ /* 0x000ee80000000200 */
[----:B------:R-:W3:Y:S01]  /*182c0*/  LDSM.16.M88.4 R144, [R188+0x6000] ;  /* 0x00600000bc90783b */ /* 0x000ee20000000200 */
[C---:B-1----:R-:W-:Y:S03]  /*182d0*/  HMMA.16816.F32.BF16 R16, R148.reuse, R12, RZ ;  /* 0x0000000c9410723c */ /* 0x042fe600000418ff */
[----:B------:R-:W-:Y:S03]  /*182e0*/  LDSM.16.M88.4 R168, [R189] ;  /* 0x00000000bda8783b */ /* 0x000fe60000000200 */
[C---:B------:R-:W-:Y:S01]  /*182f0*/  HMMA.16816.F32.BF16 R20, R148.reuse, R22, RZ ;  /* 0x000000169414723c */ /* 0x040fe200000418ff */
[----:B------:R-:W-:Y:S04]  /*18300*/  LDSM.16.M88.4 R228, [R184+0x1800] ;  /* 0x00180000b8e4783b */ /* 0x000fe80000000200 */
[----:B------:R-:W0:Y:S01]  /*18310*/  LDGDEPBAR ;  /* 0x00000000000079af */ /* 0x000e220000000000 */
[C---:B------:R-:W-:Y:S06]  /*18320*/  HMMA.16816.F32.BF16 R12, R148.reuse, R14, RZ ;  /* 0x0000000e940c723c */ /* 0x040fec00000418ff */
[C---:B--2---:R-:W-:Y:S06]  /*18330*/  HMMA.16816.F32.BF16 R160, R148.reuse, R156, RZ ;  /* 0x0000009c94a0723c */ /* 0x044fec00000418ff */
[C---:B------:R-:W-:Y:S06]  /*18340*/  HMMA.16816.F32.BF16 R156, R148.reuse, R158, RZ ;  /* 0x0000009e949c723c */ /* 0x040fec00000418ff */
[C---:B----4-:R-:W-:Y:S06]  /*18350*/  HMMA.16816.F32.BF16 R152, R148.reuse, R140, RZ ;  /* 0x0000008c9498723c */ /* 0x050fec00000418ff */
[----:B------:R-:W-:Y:S01]  /*18360*/  HMMA.16816.F32.BF16 R148, R148, R142, RZ ;  /* 0x0000008e9494723c */ /* 0x000fe200000418ff */
[----:B------:R-:W1:Y:S05]  /*18370*/  LDSM.16.M88.4 R140, [R188+0x7000] ;  /* 0x00700000bc8c783b */ /* 0x000e6a0000000200 */
[C---:B-----5:R-:W-:Y:S06]  /*18380*/  HMMA.16816.F32.BF16 R24, R28.reuse, R136, R24 ;  /* 0x000000881c18723c */ /* 0x060fec0000041818 */
[C---:B------:R-:W-:Y:S01]  /*18390*/  HMMA.16816.F32.BF16 R20, R28.reuse, R138, R20 ;  /* 0x0000008a1c14723c */ /* 0x040fe20000041814 */
[----:B------:R-:W2:Y:S05]  /*183a0*/  LDSM.16.M88.4 R136, [R188+0x7800] ;  /* 0x00780000bc88783b */ /* 0x000eaa0000000200 */
[C---:B------:R-:W-:Y:S06]  /*183b0*/  HMMA.16816.F32.BF16 R16, R28.reuse, R32, R16 ;  /* 0x000000201c10723c */ /* 0x040fec0000041810 */
[C---:B------:R-:W-:Y:S01]  /*183c0*/  HMMA.16816.F32.BF16 R12, R28.reuse, R34, R12 ;  /* 0x000000221c0c723c */ /* 0x040fe2000004180c */
[----:B------:R-:W4:Y:S05]  /*183d0*/  LDSM.16.M88.4 R32, [R184] ;  /* 0x00000000b820783b */ /* 0x000f2a0000000200 */
[C---:B------:R-:W-:Y:S06]  /*183e0*/  HMMA.16816.F32.BF16 R160, R28.reuse, R172, R160 ;  /* 0x000000ac1ca0723c */ /* 0x040fec00000418a0 */
[C---:B------:R-:W-:Y:S01]  /*183f0*/  HMMA.16816.F32.BF16 R156, R28.reuse, R174, R156 ;  /* 0x000000ae1c9c723c */ /* 0x040fe2000004189c */
[----:B------:R-:W-:Y:S05]  /*18400*/  LDSM.16.M88.4 R172, [R192+0x2000] ;  /* 0x00200000c0ac783b */ /* 0x000fea0000000200 */
[C---:B------:R-:W-:Y:S06]  /*18410*/  HMMA.16816.F32.BF16 R152, R28.reuse, R164, R152 ;  /* 0x000000a41c98723c */ /* 0x040fec0000041898 */
[----:B------:R-:W-:Y:S01]  /*18420*/  HMMA.16816.F32.BF16 R148, R28, R166, R148 ;  /* 0x000000a61c94723c */ /* 0x000fe20000041894 */
[----:B------:R-:W5:Y:S04]  /*18430*/  LDSM.16.M88.4 R28, [R184+0x800] ;  /* 0x00080000b81c783b */ /* 0x000f680000000200 */
[----:B------:R-:W-:Y:S01]  /*18440*/  LDSM.16.M88.4 R164, [R193+0x8000] ;  /* 0x00800000c1a4783b */ /* 0x000fe20000000200 */
[C---:B---3--:R-:W-:Y:S06]  /*18450*/  HMMA.16816.F32.BF16 R16, R8.reuse, R4, R16 ;  /* 0x000000040810723c */ /* 0x048fec0000041810 */
[C---:B------:R-:W-:Y:S01]  /*18460*/  HMMA.16816.F32.BF16 R12, R8.reuse, R6, R12 ;  /* 0x00000006080c723c */ /* 0x040fe2000004180c */
[----:B------:R-:W3:Y:S05]  /*18470*/  LDSM.16.M88.4 R4, [R184+0x1000] ;  /* 0x00100000b804783b */ /* 0x000eea0000000200 */
[C---:B------:R-:W-:Y:S06]  /*18480*/  HMMA.16816.F32.BF16 R24, R8.reuse, R144, R24 ;  /* 0x000000900818723c */ /* 0x040fec0000041818 */
[C---:B------:R-:W-:Y:S01]  /*18490*/  HMMA.16816.F32.BF16 R20, R8.reuse, R146, R20 ;  /* 0x000000920814723c */ /* 0x040fe20000041814 */
[----:B------:R-:W-:Y:S05]  /*184a0*/  LDSM.16.M88.4 R144, [R193+0x9800] ;  /* 0x00980000c190783b */ /* 0x000fea0000000200 */
[C---:B-1----:R-:W-:Y:S06]  /*184b0*/  HMMA.16816.F32.BF16 R160, R8.reuse, R140, R160 ;  /* 0x0000008c08a0723c */ /* 0x042fec00000418a0 */
[C---:B------:R-:W-:Y:S01]  /*184c0*/  HMMA.16816.F32.BF16 R156, R8.reuse, R142, R156 ;  /* 0x0000008e089c723c */ /* 0x040fe2000004189c */
[----:B------:R-:W-:Y:S05]  /*184d0*/  LDSM.16.M88.4 R140, [R193+0x8800] ;  /* 0x00880000c18c783b */ /* 0x000fea0000000200 */
[C---:B--2---:R-:W-:Y:S06]  /*184e0*/  HMMA.16816.F32.BF16 R152, R8.reuse, R136, R152 ;  /* 0x000000880898723c */ /* 0x044fec0000041898 */
[----:B------:R-:W-:Y:S01]  /*184f0*/  HMMA.16816.F32.BF16 R148, R8, R138, R148 ;  /* 0x0000008a0894723c */ /* 0x000fe20000041894 */
[----:B------:R-:W1:Y:S04]  /*18500*/  LDSM.16.M88.4 R8, [R194+0x2000] ;  /* 0x00200000c208783b */ /* 0x000e680000000200 */
[----:B------:R-:W2:Y:S01]  /*18510*/  LDSM.16.M88.4 R136, [R193+0x9000] ;  /* 0x00900000c188783b */ /* 0x000ea20000000200 */
[C---:B----4-:R-:W-:Y:S06]  /*18520*/  HMMA.16816.F32.BF16 R24, R168.reuse, R32, R24 ;  /* 0x00000020a818723c */ /* 0x050fec0000041818 */
[C---:B------:R-:W-:Y:S01]  /*18530*/  HMMA.16816.F32.BF16 R20, R168.reuse, R34, R20 ;  /* 0x00000022a814723c */ /* 0x040fe20000041814 */
[----:B------:R-:W4:Y:S05]  /*18540*/  LDSM.16.M88.4 R32, [R183] ;  /* 0x00000000b720783b */ /* 0x000f2a0000000200 */
[C---:B-----5:R-:W-:Y:S06]  /*18550*/  HMMA.16816.F32.BF16 R16, R168.reuse, R28, R16 ;  /* 0x0000001ca810723c */ /* 0x060fec0000041810 */
[C---:B------:R-:W-:Y:S01]  /*18560*/  HMMA.16816.F32.BF16 R12, R168.reuse, R30, R12 ;  /* 0x0000001ea80c723c */ /* 0x040fe2000004180c */
[----:B------:R-:W5:Y:S05]  /*18570*/  LDSM.16.M88.4 R28, [R182] ;  /* 0x00000000b61c783b */ /* 0x000f6a0000000200 */
[C---:B---3--:R-:W-:Y:S06]  /*18580*/  HMMA.16816.F32.BF16 R160, R168.reuse, R4, R160 ;  /* 0x00000004a8a0723c */ /* 0x048fec00000418a0 */
[C---:B------:R-:W-:Y:S01]  /*18590*/  HMMA.16816.F32.BF16 R156, R168.reuse, R6, R156 ;  /* 0x00000006a89c723c */ /* 0x040fe2000004189c */
[----:B------:R-:W3:Y:S05]  /*185a0*/  LDSM.16.M88.4 R4, [R181] ;  /* 0x00000000b504783b */ /* 0x000eea0000000200 */
[C---:B------:R-:W-:Y:S06]  /*185b0*/  HMMA.16816.F32.BF16 R152, R168.reuse, R228, R152 ;  /* 0x000000e4a898723c */ /* 0x040fec0000041898 */
[----:B------:R-:W-:Y:S01]  /*185c0*/  HMMA.16816.F32.BF16 R148, R168, R230, R148 ;  /* 0x000000e6a894723c */ /* 0x000fe20000041894 */
[----:B------:R-:W-:Y:S04]  /*185d0*/  LDSM.16.M88.4 R228, [R180] ;  /* 0x00000000b4e4783b */ /* 0x000fe80000000200 */
[----:B------:R-:W-:Y:S01]  /*185e0*/  LDSM.16.M88.4 R168, [R188+0x9800] ;  /* 0x00980000bca8783b */ /* 0x000fe20000000200 */
        /* <DEDUP_REMOVED lines=13> */
[C---:B----4-:R-:W-:Y:S06]  /*186c0*/  HMMA.16816.F32.BF16 R24, R172.reuse, R32, R24 ;  /* 0x00000020ac18723c */ /* 0x050fec0000041818 */
[C---:B------:R-:W-:Y:S01]  /*186d0*/  HMMA.16816.F32.BF16 R20, R172.reuse, R34, R20 ;  /* 0x00000022ac14723c */ /* 0x040fe20000041814 */
[----:B------:R-:W4:Y:S05]  /*186e0*/  LDSM.16.M88.4 R32, [R184+0x2000] ;  /* 0x00200000b820783b */ /* 0x000f2a0000000200 */
[C---:B-----5:R-:W-:Y:S06]  /*186f0*/  HMMA.16816.F32.BF16 R16, R172.reuse, R28, R16 ;  /* 0x0000001cac10723c */ /* 0x060fec0000041810 */
[C---:B------:R-:W-:Y:S01]  /*18700*/  HMMA.16816.F32.BF16 R12, R172.reuse, R30, R12 ;  /* 0x0000001eac0c723c */ /* 0x040fe2000004180c */
[----:B------:R-:W-:Y:S05]  /*18710*/  LDSM.16.M88.4 R28, [R184+0x2800] ;  /* 0x00280000b81c783b */ /* 0x000fea0000000200 */
[C---:B---3--:R-:W-:Y:S06]  /*18720*/  HMMA.16816.F32.BF16 R160, R172.reuse, R4, R160 ;  /* 0x00000004aca0723c */ /* 0x048fec00000418a0 */
[----:B------:R-:W-:Y:S01]  /*18730*/  HMMA.16816.F32.BF16 R156, R172, R6, R156 ;  /* 0x00000006ac9c723c */ /* 0x000fe2000004189c */
[----:B------:R-:W3:Y:S05]  /*18740*/  LDSM.16.M88.4 R4, [R184+0x3000] ;  /* 0x00300000b804783b */ /* 0x000eea0000000200 */
[----:B-1----:R-:W-:Y:S06]  /*18750*/  HMMA.16816.F32.BF16 R24, R136, R164, R24 ;  /* 0x000000a48818723c */ /* 0x002fec0000041818 */
[C---:B------:R-:W-:Y:S06]  /*18760*/  HMMA.16816.F32.BF16 R152, R172.reuse, R228, R152 ;  /* 0x000000e4ac98723c */ /* 0x040fec0000041898 */
[----:B------:R-:W-:Y:S01]  /*18770*/  HMMA.16816.F32.BF16 R148, R172, R230, R148 ;  /* 0x000000e6ac94723c */ /* 0x000fe20000041894 */
[----:B------:R-:W-:Y:S04]  /*18780*/  LDSM.16.M88.4 R172, [R192+0x4000] ;  /* 0x00400000c0ac783b */ /* 0x000fe80000000200 */
[----:B------:R-:W-:Y:S01]  /*18790*/  LDSM.16.M88.4 R228, [R178] ;  /* 0x00000000b2e4783b */ /* 0x000fe20000000200 */
[C---:B------:R-:W-:Y:S03]  /*187a0*/  HMMA.16816.F32.BF16 R20, R136.reuse, R166, R20 ;  /* 0x000000a68814723c */ /* 0x040fe60000041814 */
[----:B------:R-:W-:Y:S03]  /*187b0*/  LDSM.16.M88.4 R164, [R184+0x3800] ;  /* 0x00380000b8a4783b */ /* 0x000fe60000000200 */
[C---:B------:R-:W-:Y:S06]  /*187c0*/  HMMA.16816.F32.BF16 R16, R136.reuse, R140, R16 ;  /* 0x0000008c8810723c */ /* 0x040fec0000041810 */
[C---:B------:R-:W-:Y:S01]  /*187d0*/  HMMA.16816.F32.BF16 R12, R136.reuse, R142, R12 ;  /* 0x0000008e880c723c */ /* 0x040fe2000004180c */
[----:B------:R-:W-:Y:S05]  /*187e0*/  LDSM.16.M88.4 R140, [R193+0xa000] ;  /* 0x00a00000c18c783b */ /* 0x000fea0000000200 */
[C---:B--2---:R-:W-:Y:S06]  /*187f0*/  HMMA.16816.F32.BF16 R160, R136.reuse, R8, R160 ;  /* 0x0000000888a0723c */ /* 0x044fec00000418a0 */
[----:B------:R-:W-:Y:S01]  /*18800*/  HMMA.16816.F32.BF16 R156, R136, R10, R156 ;  /* 0x0000000a889c723c */ /* 0x000fe2000004189c */
[----:B------:R-:W1:Y:S05]  /*18810*/  LDSM.16.M88.4 R8, [R194+0x4000] ;  /* 0x00400000c208783b */ /* 0x000e6a0000000200 */
[----:B----4-:R-:W-:Y:S06]  /*18820*/  HMMA.16816.F32.BF16 R24, R144, R32, R24 ;  /* 0x000000209018723c */ /* 0x010fec0000041818 */
[C---:B------:R-:W-:Y:S06]  /*18830*/  HMMA.16816.F32.BF16 R152, R136.reuse, R168, R152 ;  /* 0x000000a88898723c */ /* 0x040fec0000041898 */
[----:B------:R-:W-:Y:S01]  /*18840*/  HMMA.16816.F32.BF16 R148, R136, R170, R148 ;  /* 0x000000aa8894723c */ /* 0x000fe20000041894 */
[----:B------:R-:W-:Y:S04]  /*18850*/  LDSM.16.M88.4 R136, [R193+0xa800] ;  /* 0x00a80000c188783b */ /* 0x000fe80000000200 */
[----:B------:R-:W-:Y:S01]  /*18860*/  LDSM.16.M88.4 R168, [R177] ;  /* 0x00000000b1a8783b */ /* 0x000fe20000000200 */
[C---:B------:R-:W-:Y:S03]  /*18870*/  HMMA.16816.F32.BF16 R20, R144.reuse, R34, R20 ;  /* 0x000000229014723c */ /* 0x040fe60000041814 */
[----:B------:R-:W-:Y:S03]  /*18880*/  LDSM.16.M88.4 R32, [R193+0xb000] ;  /* 0x00b00000c120783b */ /* 0x000fe60000000200 */
[C---:B---3--:R-:W-:Y:S06]  /*18890*/  HMMA.16816.F32.BF16 R160, R144.reuse, R4, R160 ;  /* 0x0000000490a0723c */ /* 0x048fec00000418a0 */
[C---:B------:R-:W-:Y:S01]  /*188a0*/  HMMA.16816.F32.BF16 R156, R144.reuse, R6, R156 ;  /* 0x00000006909c723c */ /* 0x040fe2000004189c */
[----:B------:R-:W2:Y:S05]  /*188b0*/  LDSM.16.M88.4 R4, [R179] ;  /* 0x00000000b304783b */ /* 0x000eaa0000000200 */
[C---:B------:R-:W-:Y:S06]  /*188c0*/  HMMA.16816.F32.BF16 R16, R144.reuse, R28, R16 ;  /* 0x0000001c9010723c */ /* 0x040fec0000041810 */
[----:B------:R-:W-:Y:S01]  /*188d0*/  HMMA.16816.F32.BF16 R12, R144, R30, R12 ;  /* 0x0000001e900c723c */ /* 0x000fe2000004180c */
[----:B------:R-:W3:Y:S05]  /*188e0*/  LDSM.16.M88.4 R28, [R193+0xb800] ;  /* 0x00b80000c11c783b */ /* 0x000eea0000000200 */
[----:B-1----:R-:W-:Y:S06]  /*188f0*/  HMMA.16816.F32.BF16 R24, R8, R140, R24 ;  /* 0x0000008c0818723c */ /* 0x002fec0000041818 */
[C---:B------:R-:W-:Y:S06]  /*18900*/  HMMA.16816.F32.BF16 R152, R144.reuse, R164, R152 ;  /* 0x000000a49098723c */ /* 0x040fec0000041898 */
[----:B------:R-:W-:Y:S01]  /*18910*/  HMMA.16816.F32.BF16 R148, R144, R166, R148 ;  /* 0x000000a69094723c */ /* 0x000fe20000041894 */
[----:B------:R-:W-:Y:S04]  /*18920*/  LDSM.16.M88.4 R144, [R190+0x4000] ;  /* 0x00400000be90783b */ /* 0x000fe80000000200 */
[----:B------:R-:W-:Y:S01]  /*18930*/  LDSM.16.M88.4 R164, [R176] ;  /* 0x00000000b0a4783b */ /* 0x000fe20000000200 */
        /* <DEDUP_REMOVED lines=14> */
[----:B------:R-:W3:Y:S03]  /*18a20*/  LDSM.16.M88.4 R4, [R184+0x4000] ;  /* 0x00400000b804783b */ /* 0x000ee60000000200 */
[----:B-1----:R-:W-:Y:S06]  /*18a30*/  HMMA.16816.F32.BF16 R24, R144, R140, R24 ;  /* 0x0000008c9018723c */ /* 0x002fec0000041818 */
[C---:B------:R-:W-:Y:S06]  /*18a40*/  HMMA.16816.F32.BF16 R16, R172.reuse, R228, R16 ;  /* 0x000000e4ac10723c */ /* 0x040fec0000041810 */
[----:B------:R-:W-:Y:S06]  /*18a50*/  HMMA.16816.F32.BF16 R152, R172, R164, R152 ;  /* 0x000000a4ac98723c */ /* 0x000fec0000041898 */
[----:B------:R-:W-:Y:S01]  /*18a60*/  HMMA.16816.F32.BF16 R20, R144, R142, R20 ;  /* 0x0000008e9014723c */ /* 0x000fe20000041814 */
[----:B------:R-:W-:Y:S05]  /*18a70*/  LDSM.16.M88.4 R140, [R184+0x5000] ;  /* 0x00500000b88c783b */ /* 0x000fea0000000200 */
[C---:B------:R-:W-:Y:S06]  /*18a80*/  HMMA.16816.F32.BF16 R12, R172.reuse, R230, R12 ;  /* 0x000000e6ac0c723c */ /* 0x040fec000004180c */
[----:B------:R-:W-:Y:S01]  /*18a90*/  HMMA.16816.F32.BF16 R164, R172, R166, R148 ;  /* 0x000000a6aca4723c */ /* 0x000fe20000041894 */
[----:B------:R-:W1:Y:S05]  /*18aa0*/  LDSM.16.M88.4 R148, [R184+0x4800] ;  /* 0x00480000b894783b */ /* 0x000e6a0000000200 */
[----:B--2---:R-:W-:Y:S06]  /*18ab0*/  HMMA.16816.F32.BF16 R16, R144, R136, R16 ;  /* 0x000000889010723c */ /* 0x004fec0000041810 */
[C---:B---3--:R-:W-:Y:S06]  /*18ac0*/  HMMA.16816.F32.BF16 R24, R8.reuse, R4, R24 ;  /* 0x000000040818723c */ /* 0x048fec0000041818 */
[----:B------:R-:W-:Y:S01]  /*18ad0*/  HMMA.16816.F32.BF16 R20, R8, R6, R20 ;  /* 0x000000060814723c */ /* 0x000fe20000041814 */
[----:B------:R-:W-:-:S02]  /*18ae0*/  IMAD.IADD R4, R223, 0x1, -R133 ;  /* 0x00000001df047824 */ /* 0x000fc400078e0a85 */
[----:B------:R-:W-:-:S03]  /*18af0*/  VIADD R5, R133, 0x9 ;  /* 0x0000000985057836 */ /* 0x000fc60000000000 */
[----:B------:R-:W-:Y:S01]  /*18b00*/  IABS R4, R4 ;  /* 0x0000000400047213 */ /* 0x000fe20000000000 */
[C---:B------:R-:W-:Y:S01]  /*18b10*/  VIADD R7, R133.reuse, 0x8 ;  /* 0x0000000885077836 */ /* 0x040fe20000000000 */
[C---:B------:R-:W-:Y:S01]  /*18b20*/  HMMA.16816.F32.BF16 R12, R144.reuse, R138, R12 ;  /* 0x0000008a900c723c */ /* 0x040fe2000004180c */
[----:B------:R-:W-:Y:S01]  /*18b30*/  VIADD R6, R133, 0x11 ;  /* 0x0000001185067836 */ /* 0x000fe20000000000 */
[----:B------:R-:W-:Y:S02]  /*18b40*/  I2FP.F32.S32 R4, R4 ;  /* 0x0000000400047245 */ /* 0x000fe40000201400 */
[C---:B------:R-:W-:Y:S02]  /*18b50*/  ISETP.GE.AND P6, PT, R7.reuse, R222, PT ;  /* 0x000000de0700720c */ /* 0x040fe40003fc6270 */
[----:B------:R-:W-:Y:S02]  /*18b60*/  HMMA.16816.F32.BF16 R152, R144, R28, R152 ;  /* 0x0000001c9098723c */ /* 0x000fe40000041898 */
[----:B------:R-:W-:-:S02]  /*18b70*/  ISETP.GE.OR P6, PT, R7, R221, !P6 ;  /* 0x000000dd0700720c */ /* 0x000fc400077c6670 */
[----:B------:R-:W-:Y:S01]  /*18b80*/  FFMA.FTZ R24, -R217, R4, R24 ;  /* 0x00000004d9187223 */ /* 0x000fe20000010118 */
[----:B------:R-:W-:Y:S02]  /*18b90*/  IMAD.IADD R4, R223, 0x1, -R7 ;  /* 0x00000001df047824 */ /* 0x000fe400078e0a07 */
[----:B------:R-:W-:Y:S01]  /*18ba0*/  FFMA.FTZ R25, -R217, R2, R25 ;  /* 0x00000002d9197223 */ /* 0x000fe20000010119 */
[----:B------:R-:W-:Y:S02]  /*18bb0*/  IMAD.IADD R2, R223, 0x1, -R5 ;  /* 0x00000001df027824 */ /* 0x000fe400078e0a05 */
[----:B------:R-:W-:Y:S01]  /*18bc0*/  FFMA.FTZ R0, -R217, R0, R27 ;  /* 0x00000000d9007223 */ /* 0x000fe2000001011b */
[----:B------:R-:W-:Y:S01]  /*18bd0*/  FSEL R24, R24, -INF , !P2 ;  /* 0xff80000018187808 */ /* 0x000fe20005000000 */
[C---:B------:R-:W-:Y:S01]  /*18be0*/  IMAD.IADD R29, R220.reuse, 0x1, -R133 ;  /* 0x00000001dc1d7824 */ /* 0x040fe200078e0a85 */
[----:B------:R-:W-:Y:S01]  /*18bf0*/  ISETP.GE.AND P2, PT, R7, R219, PT ;  /* 0x000000db0700720c */ /* 0x000fe20003f46270 */
[C---:B-1----:R-:W-:Y:S01]  /*18c00*/  HMMA.16816.F32.BF16 R16, R8.reuse, R148, R16 ;  /* 0x000000940810723c */ /* 0x042fe20000041810 */
[----:B------:R-:W-:Y:S01]  /*18c10*/  IABS R4, R4 ;  /* 0x0000000400047213 */ /* 0x000fe20000000000 */
[----:B------:R-:W-:Y:S01]  /*18c20*/  IMAD.IADD R27, R223, 0x1, -R6 ;  /* 0x00000001df1b7824 */ /* 0x000fe200078e0a06 */
[----:B------:R-:W-:Y:S01]  /*18c30*/  ISETP.GE.OR P2, PT, R7, R218, !P2 ;  /* 0x000000da0700720c */ /* 0x000fe20005746670 */
[----:B------:R-:W-:Y:S01]  /*18c40*/  IMAD.IADD R7, R220, 0x1, -R7 ;  /* 0x00000001dc077824 */ /* 0x000fe200078e0a07 */
[----:B------:R-:W-:Y:S01]  /*18c50*/  IABS R2, R2 ;  /* 0x0000000200027213 */ /* 0x000fe20000000000 */
[----:B------:R-:W-:Y:S01]  /*18c60*/  HMMA.16816.F32.BF16 R12, R8, R150, R12 ;  /* 0x00000096080c723c */ /* 0x000fe2000004180c */
[----:B------:R-:W-:-:S02]  /*18c70*/  IABS R29, R29 ;  /* 0x0000001d001d7213 */ /* 0x000fc40000000000 */
[----:B------:R-:W-:Y:S02]  /*18c80*/  IABS R7, R7 ;  /* 0x0000000700077213 */ /* 0x000fe40000000000 */
[----:B------:R-:W-:Y:S01]  /*18c90*/  I2FP.F32.S32 R4, R4 ;  /* 0x0000000400047245 */ /* 0x000fe20000201400 */
[----:B------:R-:W-:Y:S01]  /*18ca0*/  HMMA.16816.F32.BF16 R164, R144, R30, R164 ;  /* 0x0000001e90a4723c */ /* 0x000fe200000418a4 */
[----:B------:R-:W-:Y:S02]  /*18cb0*/  I2FP.F32.S32 R2, R2 ;  /* 0x0000000200027245 */ /* 0x000fe40000201400 */
[----:B------:R-:W-:Y:S01]  /*18cc0*/  I2FP.F32.S32 R29, R29 ;  /* 0x0000001d001d7245 */ /* 0x000fe20000201400 */
[C---:B------:R-:W-:Y:S01]  /*18cd0*/  FFMA.FTZ R4, -R217.reuse, R4, R20 ;  /* 0x00000004d9047223 */ /* 0x040fe20000010114 */
[----:B------:R-:W-:Y:S01]  /*18ce0*/  I2FP.F32.S32 R7, R7 ;  /* 0x0000000700077245 */ /* 0x000fe20000201400 */
[----:B------:R-:W-:Y:S01]  /*18cf0*/  FFMA.FTZ R20, -R217, R2, R21 ;  /* 0x00000002d9147223 */ /* 0x000fe20000010115 */
[----:B------:R-:W-:-:S02]  /*18d00*/  IMAD.IADD R21, R220, 0x1, -R5 ;  /* 0x00000001dc157824 */ /* 0x000fc400078e0a05 */
[----:B------:R-:W-:Y:S01]  /*18d10*/  FFMA.FTZ R2, -R217, R29, R26 ;  /* 0x0000001dd9027223 */ /* 0x000fe2000001011a */
[----:B------:R-:W-:Y:S01]  /*18d20*/  FSEL R26, R25, -INF , !P5 ;  /* 0xff800000191a7808 */ /* 0x000fe20006800000 */
[----:B------:R-:W-:Y:S01]  /*18d30*/  FFMA.FTZ R7, -R217, R7, R22 ;  /* 0x00000007d9077223 */ /* 0x000fe20000010116 */
[----:B------:R-:W-:Y:S01]  /*18d40*/  ISETP.GE.AND P5, PT, R5, R222, PT ;  /* 0x000000de0500720c */ /* 0x000fe20003fa6270 */
[C---:B------:R-:W-:Y:S01]  /*18d50*/  VIADD R25, R133.reuse, 0x10 ;  /* 0x0000001085197836 */ /* 0x040fe20000000000 */
[----:B------:R-:W-:Y:S01]  /*18d60*/  FSEL R22, R4, -INF , !P6 ;  /* 0xff80000004167808 */ /* 0x000fe20007000000 */
[C---:B------:R-:W-:Y:S01]  /*18d70*/  VIADD R4, R133.reuse, 0x18 ;  /* 0x0000001885047836 */ /* 0x040fe20000000000 */
[----:B------:R-:W-:Y:S01]  /*18d80*/  ISETP.GE.AND P6, PT, R133, R219, PT ;  /* 0x000000db8500720c */ /* 0x000fe20003fc6270 */
[----:B------:R-:W-:Y:S01]  /*18d90*/  IMAD.IADD R28, R223, 0x1, -R25 ;  /* 0x00000001df1c7824 */ /* 0x000fe200078e0a19 */
[----:B------:R-:W-:Y:S01]  /*18da0*/  ISETP.GE.OR P5, PT, R5, R221, !P5 ;  /* 0x000000dd0500720c */ /* 0x000fe20006fa6670 */
[----:B------:R-:W-:Y:S01]  /*18db0*/  HMMA.16816.F32.BF16 R160, R172, R168, R160 ;  /* 0x000000a8aca0723c */ /* 0x000fe200000418a0 */
[----:B------:R-:W-:-:S02]  /*18dc0*/  ISETP.GE.OR P6, PT, R133, R218, !P6 ;  /* 0x000000da8500720c */ /* 0x000fc400077c6670 */
[----:B------:R-:W-:Y:S02]  /*18dd0*/  FSEL R20, R20, -INF , !P5 ;  /* 0xff80000014147808 */ /* 0x000fe40006800000 */
[-C--:B------:R-:W-:Y:S01]  /*18de0*/  ISETP.GE.AND P5, PT, R5, R219.reuse, PT ;  /* 0x000000db0500720c */ /* 0x080fe20003fa6270 */
[----:B------:R-:W-:Y:S01]  /*18df0*/  HMMA.16816.F32.BF16 R156, R172, R170, R156 ;  /* 0x000000aaac9c723c */ /* 0x000fe2000004189c */
[----:B------:R-:W-:Y:S02]  /*18e00*/  FSEL R2, R2, -INF , !P6 ;  /* 0xff80000002027808 */ /* 0x000fe40007000000 */
[----:B------:R-:W-:Y:S02]  /*18e10*/  FSEL R0, R0, -INF , !P1 ;  /* 0xff80000000007808 */ /* 0x000fe40004800000 */
[C---:B------:R-:W-:Y:S02]  /*18e20*/  ISETP.GE.AND P6, PT, R25.reuse, R222, PT ;  /* 0x000000de1900720c */ /* 0x040fe40003fc6270 */
[----:B------:R-:W-:-:S02]  /*18e30*/  ISETP.GE.AND P1, PT, R25, R219, PT ;  /* 0x000000db1900720c */ /* 0x000fc40003f26270 */
[----:B------:R-:W-:Y:S02]  /*18e40*/  IABS R21, R21 ;  /* 0x0000001500157213 */ /* 0x000fe40000000000 */
[----:B------:R-:W-:Y:S01]  /*18e50*/  ISETP.GE.OR P5, PT, R5, R218, !P5 ;  /* 0x000000da0500720c */ /* 0x000fe20006fa6670 */
[----:B------:R-:W-:Y:S01]  /*18e60*/  IMAD.IADD R5, R220, 0x1, -R25 ;  /* 0x00000001dc057824 */ /* 0x000fe200078e0a19 */
[----:B------:R-:W-:Y:S02]  /*18e70*/  IABS R28, R28 ;  /* 0x0000001c001c7213 */ /* 0x000fe40000000000 */
[C---:B------:R-:W-:Y:S02]  /*18e80*/  ISETP.GE.OR P6, PT, R25.reuse, R221, !P6 ;  /* 0x000000dd1900720c */ /* 0x040fe400077c6670 */
[----:B------:R-:W-:Y:S01]  /*18e90*/  ISETP.GE.OR P1, PT, R25, R218, !P1 ;  /* 0x000000da1900720c */ /* 0x000fe20004f26670 */
[----:B------:R-:W-:Y:S01]  /*18ea0*/  IMAD.IADD R25, R223, 0x1, -R4 ;  /* 0x00000001df197824 */ /* 0x000fe200078e0a04 */
[----:B------:R-:W-:Y:S01]  /*18eb0*/  I2FP.F32.S32 R30, R21 ;  /* 0x00000015001e7245 */ /* 0x000fe20000201400 */
[----:B------:R-:W-:Y:S01]  /*18ec0*/  HMMA.16816.F32.BF16 R160, R144, R32, R160 ;  /* 0x0000002090a0723c */ /* 0x000fe200000418a0 */
[----:B------:R-:W-:-:S02]  /*18ed0*/  I2FP.F32.S32 R21, R28 ;  /* 0x0000001c00157245 */ /* 0x000fc40000201400 */
[----:B------:R-:W-:Y:S01]  /*18ee0*/  IABS R25, R25 ;  /* 0x0000001900197213 */ /* 0x000fe20000000000 */
[C---:B------:R-:W-:Y:S01]  /*18ef0*/  FFMA.FTZ R23, -R217.reuse, R30, R23 ;  /* 0x0000001ed9177223 */ /* 0x040fe20000010117 */
[----:B------:R-:W-:Y:S01]  /*18f00*/  IABS R5, R5 ;  /* 0x0000000500057213 */ /* 0x000fe20000000000 */
[C---:B------:R-:W-:Y:S01]  /*18f10*/  FFMA.FTZ R21, -R217.reuse, R21, R16 ;  /* 0x00000015d9157223 */ /* 0x040fe20000010110 */
[----:B------:R-:W-:Y:S01]  /*18f20*/  IABS R27, R27 ;  /* 0x0000001b001b7213 */ /* 0x000fe20000000000 */
[----:B------:R-:W-:Y:S01]  /*18f30*/  HMMA.16816.F32.BF16 R156, R144, R34, R156 ;  /* 0x00000022909c723c */ /* 0x000fe2000004189c */
[----:B------:R-:W-:Y:S02]  /*18f40*/  I2FP.F32.S32 R25, R25 ;  /* 0x0000001900197245 */ /* 0x000fe40000201400 */
[----:B------:R-:W-:Y:S02]  /*18f50*/  I2FP.F32.S32 R28, R27 ;  /* 0x0000001b001c7245 */ /* 0x000fe40000201400 */
[----:B------:R-:W-:Y:S01]  /*18f60*/  I2FP.F32.S32 R5, R5 ;  /* 0x0000000500057245 */ /* 0x000fe20000201400 */
[----:B------:R-:W-:Y:S01]  /*18f70*/  FFMA.FTZ R25, -R217, R25, R12 ;  /* 0x00000019d9197223 */ /* 0x000fe2000001010c */
[----:B------:R-:W-:Y:S01]  /*18f80*/  FSEL R16, R7, -INF , !P2 ;  /* 0xff80000007107808 */ /* 0x000fe20005000000 */
[----:B------:R-:W-:Y:S01]  /*18f90*/  FFMA.FTZ R17, -R217, R28, R17 ;  /* 0x0000001cd9117223 */ /* 0x000fe20000010111 */
[----:B------:R-:W-:Y:S01]  /*18fa0*/  FSEL R242, R21, -INF , !P6 ;  /* 0xff80000015f27808 */ /* 0x000fe20007000000 */
[----:B------:R-:W-:Y:S01]  /*18fb0*/  FFMA.FTZ R5, -R217, R5, R18 ;  /* 0x00000005d9057223 */ /* 0x000fe20000010112 */
[-C--:B------:R-:W-:Y:S01]  /*18fc0*/  ISETP.GE.AND P2, PT, R6, R222.reuse, PT ;  /* 0x000000de0600720c */ /* 0x080fe20003f46270 */
[----:B------:R-:W-:Y:S01]  /*18fd0*/  VIADD R7, R133, 0x19 ;  /* 0x0000001985077836 */ /* 0x000fe20000000000 */
[----:B------:R-:W-:Y:S01]  /*18fe0*/  ISETP.GE.AND P6, PT, R4, R222, PT ;  /* 0x000000de0400720c */ /* 0x000fe20003fc6270 */
[----:B------:R-:W-:Y:S01]  /*18ff0*/  IMAD.IADD R21, R220, 0x1, -R4 ;  /* 0x00000001dc157824 */ /* 0x000fe200078e0a04 */
[----:B------:R-:W-:Y:S01]  /*19000*/  FSEL R12, R23, -INF , !P5 ;  /* 0xff800000170c7808 */ /* 0x000fe20006800000 */
[----:B------:R-:W-:Y:S01]  /*19010*/  IMAD.IADD R28, R223, 0x1, -R7 ;  /* 0x00000001df1c7824 */ /* 0x000fe200078e0a07 */
[C---:B------:R-:W-:Y:S01]  /*19020*/  ISETP.GE.AND P5, PT, R6.reuse, R219, PT ;  /* 0x000000db0600720c */ /* 0x040fe20003fa6270 */
[----:B------:R-:W-:Y:S01]  /*19030*/  HMMA.16816.F32.BF16 R160, R8, R140, R160 ;  /* 0x0000008c08a0723c */ /* 0x000fe200000418a0 */
[----:B------:R-:W-:-:S02]  /*19040*/  ISETP.GE.OR P2, PT, R6, R221, !P2 ;  /* 0x000000dd0600720c */ /* 0x000fc40005746670 */
[----:B------:R-:W-:Y:S02]  /*19050*/  ISETP.GE.OR P6, PT, R4, R221, !P6 ;  /* 0x000000dd0400720c */ /* 0x000fe400077c6670 */
[----:B------:R-:W-:Y:S01]  /*19060*/  ISETP.GE.OR P5, PT, R6, R218, !P5 ;  /* 0x000000da0600720c */ /* 0x000fe20006fa6670 */
[C---:B------:R-:W-:Y:S01]  /*19070*/  IMAD.IADD R6, R220.reuse, 0x1, -R6 ;  /* 0x00000001dc067824 */ /* 0x040fe200078e0a06 */
[----:B------:R-:W-:Y:S01]  /*19080*/  FSEL R224, R17, -INF , !P2 ;  /* 0xff80000011e07808 */ /* 0x000fe20005000000 */
[----:B------:R-:W-:Y:S01]  /*19090*/  IMAD.IADD R17, R220, 0x1, -R7 ;  /* 0x00000001dc117824 */ /* 0x000fe200078e0a07 */
[----:B------:R-:W-:Y:S01]  /*190a0*/  FSEL R136, R25, -INF , !P6 ;  /* 0xff80000019887808 */ /* 0x000fe20007000000 */
[----:B------:R-:W-:Y:S01]  /*190b0*/  HMMA.16816.F32.BF16 R156, R8, R142, R156 ;  /* 0x0000008e089c723c */ /* 0x000fe2000004189c */
[----:B------:R-:W-:Y:S02]  /*190c0*/  FSEL R226, R5, -INF , !P1 ;  /* 0xff80000005e27808 */ /* 0x000fe40004800000 */
[----:B------:R-:W-:-:S02]  /*190d0*/  ISETP.GE.AND P2, PT, R4, R219, PT ;  /* 0x000000db0400720c */ /* 0x000fc40003f46270 */
[C---:B------:R-:W-:Y:S02]  /*190e0*/  ISETP.GE.AND P6, PT, R7.reuse, R222, PT ;  /* 0x000000de0700720c */ /* 0x040fe40003fc6270 */
[C---:B------:R-:W-:Y:S02]  /*190f0*/  ISETP.GE.AND P1, PT, R7.reuse, R219, PT ;  /* 0x000000db0700720c */ /* 0x040fe40003f26270 */
[-C--:B------:R-:W-:Y:S02]  /*19100*/  ISETP.GE.OR P2, PT, R4, R218.reuse, !P2 ;  /* 0x000000da0400720c */ /* 0x080fe40005746670 */
[C---:B------:R-:W-:Y:S02]  /*19110*/  ISETP.GE.OR P6, PT, R7.reuse, R221, !P6 ;  /* 0x000000dd0700720c */ /* 0x040fe400077c6670 */
[----:B------:R-:W-:Y:S02]  /*19120*/  ISETP.GE.OR P1, PT, R7, R218, !P1 ;  /* 0x000000da0700720c */ /* 0x000fe40004f26670 */
[----:B------:R-:W-:-:S02]  /*19130*/  IABS R18, R6 ;  /* 0x0000000600127213 */ /* 0x000fc40000000000 */
[----:B------:R-:W1:Y:S01]  /*19140*/  LDSM.16.M88.4 R4, [R184+0x5800] ;  /* 0x00580000b804783b */ /* 0x000e620000000200 */
[----:B------:R-:W-:Y:S01]  /*19150*/  IABS R21, R21 ;  /* 0x0000001500157213 */ /* 0x000fe20000000000 */
[----:B------:R-:W-:-:S04]  /*19160*/  DEPBAR.LE SB0, 0x0 ;  /* 0x000080000000791a */ /* 0x000fc80000000000 */
[----:B------:R-:W-:Y:S02]  /*19170*/  IABS R28, R28 ;  /* 0x0000001c001c7213 */ /* 0x000fe40000000000 */
[----:B------:R-:W-:Y:S02]  /*19180*/  IABS R17, R17 ;  /* 0x0000001100117213 */ /* 0x000fe40000000000 */
[----:B------:R-:W-:Y:S02]  /*19190*/  I2FP.F32.S32 R18, R18 ;  /* 0x0000001200127245 */ /* 0x000fe40000201400 */
[----:B------:R-:W-:Y:S02]  /*191a0*/  I2FP.F32.S32 R21, R21 ;  /* 0x0000001500157245 */ /* 0x000fe40000201400 */
[----:B------:R-:W-:Y:S01]  /*191b0*/  I2FP.F32.S32 R28, R28 ;  /* 0x0000001c001c7245 */ /* 0x000fe20000201400 */
[C---:B------:R-:W-:Y:S01]  /*191c0*/  FFMA.FTZ R18, -R217.reuse, R18, R19 ;  /* 0x00000012d9127223 */ /* 0x040fe20000010113 */
[----:B------:R-:W-:Y:S01]  /*191d0*/  I2FP.F32.S32 R30, R17 ;  /* 0x00000011001e7245 */ /* 0x000fe20000201400 */
[----:B------:R-:W-:Y:S01]  /*191e0*/  FFMA.FTZ R21, -R217, R21, R14 ;  /* 0x00000015d9157223 */ /* 0x000fe2000001010e */
[----:B------:R-:W-:-:S02]  /*191f0*/  VIADD R14, R133, 0x20 ;  /* 0x00000020850e7836 */ /* 0x000fc40000000000 */
[----:B------:R-:W-:Y:S01]  /*19200*/  FFMA.FTZ R28, -R217, R28, R13 ;  /* 0x0000001cd91c7223 */ /* 0x000fe2000001010d */
[----:B------:R-:W-:Y:S02]  /*19210*/  VIADD R13, R133, 0x21 ;  /* 0x00000021850d7836 */ /* 0x000fe40000000000 */
[----:B------:R-:W-:Y:S01]  /*19220*/  FFMA.FTZ R15, -R217, R30, R15 ;  /* 0x0000001ed90f7223 */ /* 0x000fe2000001010f */
[----:B------:R-:W-:Y:S01]  /*19230*/  FSEL R230, R18, -INF , !P5 ;  /* 0xff80000012e67808 */ /* 0x000fe20006800000 */
[----:B------:R-:W-:Y:S01]  /*19240*/  IMAD.IADD R17, R223, 0x1, -R14 ;  /* 0x00000001df117824 */ /* 0x000fe200078e0a0e */
[----:B------:R-:W-:Y:S01]  /*19250*/  FSEL R228, R21, -INF , !P2 ;  /* 0xff80000015e47808 */ /* 0x000fe20005000000 */
[----:B------:R-:W-:Y:S01]  /*19260*/  BAR.SYNC.DEFER_BLOCKING 0x0 ;  /* 0x0000000000007b1d */ /* 0x000fe20000010000 */
[C---:B------:R-:W-:Y:S02]  /*19270*/  ISETP.GE.AND P5, PT, R14.reuse, R222, PT ;  /* 0x000000de0e00720c */ /* 0x040fe40003fa6270 */
[----:B------:R-:W-:-:S02]  /*19280*/  ISETP.GE.AND P2, PT, R14, R219, PT ;  /* 0x000000db0e00720c */ /* 0x000fc40003f46270 */
[----:B------:R-:W-:Y:S02]  /*19290*/  FSEL R138, R28, -INF , !P6 ;  /* 0xff8000001c8a7808 */ /* 0x000fe40007000000 */
[----:B------:R-:W-:Y:S01]  /*192a0*/  FSEL R240, R15, -INF , !P1 ;  /* 0xff8000000ff07808 */ /* 0x000fe20004800000 */
[----:B------:R-:W-:Y:S01]  /*192b0*/  IMAD.IADD R15, R220, 0x1, -R14 ;  /* 0x00000001dc0f7824 */ /* 0x000fe200078e0a0e */
[C---:B------:R-:W-:Y:S02]  /*192c0*/  ISETP.GE.AND P6, PT, R13.reuse, R222, PT ;  /* 0x000000de0d00720c */ /* 0x040fe40003fc6270 */
[----:B------:R-:W-:Y:S02]  /*192d0*/  ISETP.GE.AND P1, PT, R13, R219, PT ;  /* 0x000000db0d00720c */ /* 0x000fe40003f26270 */
[CC--:B------:R-:W-:Y:S02]  /*192e0*/  ISETP.GE.OR P5, PT, R14.reuse, R221.reuse, !P5 ;  /* 0x000000dd0e00720c */ /* 0x0c0fe40006fa6670 */
[-C--:B------:R-:W-:Y:S01]  /*192f0*/  ISETP.GE.OR P2, PT, R14, R218.reuse, !P2 ;  /* 0x000000da0e00720c */ /* 0x080fe20005746670 */
[--C-:B------:R-:W-:Y:S01]  /*19300*/  IMAD.IADD R14, R223, 0x1, -R13.reuse ;  /* 0x00000001df0e7824 */ /* 0x100fe200078e0a0d */
[C---:B------:R-:W-:Y:S01]  /*19310*/  ISETP.GE.OR P6, PT, R13.reuse, R221, !P6 ;  /* 0x000000dd0d00720c */ /* 0x040fe200077c6670 */
[----:B-1----:R-:W-:Y:S01]  /*19320*/  HMMA.16816.F32.BF16 R152, R8, R4, R152 ;  /* 0x000000040898723c */ /* 0x002fe20000041898 */
[----:B------:R-:W-:Y:S01]  /*19330*/  ISETP.GE.OR P1, PT, R13, R218, !P1 ;  /* 0x000000da0d00720c */ /* 0x000fe20004f26670 */
[----:B------:R-:W-:Y:S01]  /*19340*/  IMAD.IADD R13, R220, 0x1, -R13 ;  /* 0x00000001dc0d7824 */ /* 0x000fe200078e0a0d */
[----:B------:R-:W-:-:S02]  /*19350*/  IABS R14, R14 ;  /* 0x0000000e000e7213 */ /* 0x000fc40000000000 */
[----:B------:R-:W-:Y:S02]  /*19360*/  IABS R17, R17 ;  /* 0x0000001100117213 */ /* 0x000fe40000000000 */
[----:B------:R-:W-:Y:S02]  /*19370*/  IABS R13, R13 ;  /* 0x0000000d000d7213 */ /* 0x000fe40000000000 */
[----:B------:R-:W-:Y:S02]  /*19380*/  IABS R15, R15 ;  /* 0x0000000f000f7213 */ /* 0x000fe40000000000 */
[----:B------:R-:W-:Y:S02]  /*19390*/  I2FP.F32.S32 R14, R14 ;  /* 0x0000000e000e7245 */ /* 0x000fe40000201400 */
[----:B------:R-:W-:Y:S01]  /*193a0*/  I2FP.F32.S32 R4, R13 ;  /* 0x0000000d00047245 */ /* 0x000fe20000201400 */
[----:B------:R-:W-:Y:S01]  /*193b0*/  VIADD R13, R133, 0x29 ;  /* 0x00000029850d7836 */ /* 0x000fe20000000000 */
[----:B------:R-:W-:Y:S01]  /*193c0*/  I2FP.F32.S32 R17, R17 ;  /* 0x0000001100117245 */ /* 0x000fe20000201400 */
[C---:B------:R-:W-:Y:S01]  /*193d0*/  FFMA.FTZ R14, -R217.reuse, R14, R161 ;  /* 0x0000000ed90e7223 */ /* 0x040fe200000101a1 */
[----:B------:R-:W-:Y:S01]  /*193e0*/  I2FP.F32.S32 R15, R15 ;  /* 0x0000000f000f7245 */ /* 0x000fe20000201400 */
[----:B------:R-:W-:Y:S01]  /*193f0*/  FFMA.FTZ R4, -R217, R4, R163 ;  /* 0x00000004d9047223 */ /* 0x000fe200000101a3 */
[----:B------:R-:W-:-:S02]  /*19400*/  IMAD.MOV.U32 R161, RZ, RZ, R135 ;  /* 0x000000ffffa17224 */ /* 0x000fc400078e0087 */
[C---:B------:R-:W-:Y:S01]  /*19410*/  FFMA.FTZ R17, -R217.reuse, R17, R160 ;  /* 0x00000011d9117223 */ /* 0x040fe200000101a0 */
[----:B------:R-:W-:Y:S01]  /*19420*/  FSEL R148, R14, -INF , !P6 ;  /* 0xff8000000e947808 */ /* 0x000fe20007000000 */
[----:B------:R-:W-:Y:S01]  /*19430*/  FFMA.FTZ R146, -R217, R15, R162 ;  /* 0x0000000fd9927223 */ /* 0x000fe200000101a2 */
[----:B------:R-:W-:Y:S01]  /*19440*/  VIADD R15, R133, 0x28 ;  /* 0x00000028850f7836 */ /* 0x000fe20000000000 */
[----:B------:R-:W-:Y:S01]  /*19450*/  FSEL R144, R4, -INF , !P1 ;  /* 0xff80000004907808 */ /* 0x000fe20004800000 */
[----:B------:R-:W-:Y:S01]  /*19460*/  IMAD.IADD R14, R223, 0x1, -R13 ;  /* 0x00000001df0e7824 */ /* 0x000fe200078e0a0d */
[----:B------:R-:W-:Y:S01]  /*19470*/  FSEL R238, R17, -INF , !P5 ;  /* 0xff80000011ee7808 */ /* 0x000fe20006800000 */
[----:B------:R-:W-:Y:S01]  /*19480*/  IMAD.IADD R17, R223, 0x1, -R15 ;  /* 0x00000001df117824 */ /* 0x000fe200078e0a0f */
[----:B------:R-:W-:Y:S01]  /*19490*/  FSEL R146, R146, -INF , !P2 ;  /* 0xff80000092927808 */ /* 0x000fe20005000000 */
[----:B------:R-:W-:Y:S01]  /*194a0*/  HMMA.16816.F32.BF16 R4, R8, R6, R164 ;  /* 0x000000060804723c */ /* 0x000fe200000418a4 */
[C---:B------:R-:W-:Y:S01]  /*194b0*/  ISETP.GE.AND P6, PT, R13.reuse, R222, PT ;  /* 0x000000de0d00720c */ /* 0x040fe20003fc6270 */
[----:B------:R-:W-:Y:S01]  /*194c0*/  IMAD.MOV.U32 R160, RZ, RZ, R134 ;  /* 0x000000ffffa07224 */ /* 0x000fe200078e0086 */
[----:B------:R-:W-:-:S02]  /*194d0*/  ISETP.GE.AND P1, PT, R13, R219, PT ;  /* 0x000000db0d00720c */ /* 0x000fc40003f26270 */
[C---:B------:R-:W-:Y:S02]  /*194e0*/  ISETP.GE.AND P5, PT, R15.reuse, R222, PT ;  /* 0x000000de0f00720c */ /* 0x040fe40003fa6270 */
[----:B------:R-:W-:Y:S01]  /*194f0*/  ISETP.GE.AND P2, PT, R15, R219, PT ;  /* 0x000000db0f00720c */ /* 0x000fe20003f46270 */
[----:B------:R-:W-:Y:S01]  /*19500*/  VIADD R9, R133, 0x31 ;  /* 0x0000003185097836 */ /* 0x000fe20000000000 */
[-C--:B------:R-:W-:Y:S01]  /*19510*/  ISETP.GE.OR P6, PT, R13, R221.reuse, !P6 ;  /* 0x000000dd0d00720c */ /* 0x080fe200077c6670 */
[----:B------:R-:W-:Y:S01]  /*19520*/  VIADD R10, R133, 0x30 ;  /* 0x00000030850a7836 */ /* 0x000fe20000000000 */
[-C--:B------:R-:W-:Y:S01]  /*19530*/  ISETP.GE.OR P1, PT, R13, R218.reuse, !P1 ;  /* 0x000000da0d00720c */ /* 0x080fe20004f26670 */
[C---:B------:R-:W-:Y:S01]  /*19540*/  IMAD.IADD R13, R220.reuse, 0x1, -R13 ;  /* 0x00000001dc0d7824 */ /* 0x040fe200078e0a0d */
[----:B------:R-:W-:Y:S01]  /*19550*/  ISETP.GE.OR P5, PT, R15, R221, !P5 ;  /* 0x000000dd0f00720c */ /* 0x000fe20006fa6670 */
[----:B------:R-:W-:Y:S01]  /*19560*/  IMAD.IADD R11, R223, 0x1, -R9 ;  /* 0x00000001df0b7824 */ /* 0x000fe200078e0a09 */
        /* <DEDUP_REMOVED lines=8> */
[----:B------:R-:W-:Y:S01]  /*195f0*/  IMAD.IADD R13, R223, 0x1, -R10 ;  /* 0x00000001df0d7824 */ /* 0x000fe200078e0a0a */
[----:B------:R-:W-:Y:S01]  /*19600*/  I2FP.F32.S32 R17, R17 ;  /* 0x0000001100117245 */ /* 0x000fe20000201400 */
[C---:B------:R-:W-:Y:S01]  /*19610*/  FFMA.FTZ R14, -R217.reuse, R14, R157 ;  /* 0x0000000ed90e7223 */ /* 0x040fe2000001019d */
[----:B------:R-:W-:Y:S01]  /*19620*/  I2FP.F32.S32 R15, R15 ;  /* 0x0000000f000f7245 */ /* 0x000fe20000201400 */
[C---:B------:R-:W-:Y:S01]  /*19630*/  FFMA.FTZ R8, -R217.reuse, R8, R159 ;  /* 0x00000008d9087223 */ /* 0x040fe2000001019f */
[----:B------:R-:W-:Y:S01]  /*19640*/  IABS R13, R13 ;  /* 0x0000000d000d7213 */ /* 0x000fe20000000000 */
[C---:B------:R-:W-:Y:S01]  /*19650*/  FFMA.FTZ R17, -R217.reuse, R17, R156 ;  /* 0x00000011d9117223 */ /* 0x040fe2000001019c */
[----:B------:R-:W-:Y:S01]  /*19660*/  FSEL R150, R14, -INF , !P6 ;  /* 0xff8000000e967808 */ /* 0x000fe20007000000 */
[----:B------:R-:W-:Y:S01]  /*19670*/  FFMA.FTZ R15, -R217, R15, R158 ;  /* 0x0000000fd90f7223 */ /* 0x000fe2000001019e */
[----:B------:R-:W-:Y:S01]  /*19680*/  FSEL R140, R8, -INF , !P1 ;  /* 0xff800000088c7808 */ /* 0x000fe20004800000 */
[----:B------:R-:W-:Y:S01]  /*19690*/  VIADD R8, R133, 0x38 ;  /* 0x0000003885087836 */ /* 0x000fe20000000000 */
[----:B------:R-:W-:Y:S01]  /*196a0*/  FSEL R236, R17, -INF , !P5 ;  /* 0xff80000011ec7808 */ /* 0x000fe20006800000 */
[----:B------:R-:W-:Y:S01]  /*196b0*/  VIADD R133, R133, 0x39 ;  /* 0x0000003985857836 */ /* 0x000fe20000000000 */
[----:B------:R-:W-:-:S02]  /*196c0*/  FSEL R142, R15, -INF , !P2 ;  /* 0xff8000000f8e7808 */ /* 0x000fc40005000000 */
[CC--:B------:R-:W-:Y:S02]  /*196d0*/  ISETP.GE.AND P6, PT, R9.reuse, R222.reuse, PT ;  /* 0x000000de0900720c */ /* 0x0c0fe40003fc6270 */
[CC--:B------:R-:W-:Y:S02]  /*196e0*/  ISETP.GE.AND P1, PT, R9.reuse, R219.reuse, PT ;  /* 0x000000db0900720c */ /* 0x0c0fe40003f26270 */
[C---:B------:R-:W-:Y:S02]  /*196f0*/  ISETP.GE.AND P5, PT, R10.reuse, R222, PT ;  /* 0x000000de0a00720c */ /* 0x040fe40003fa6270 */
[----:B------:R-:W-:Y:S02]  /*19700*/  ISETP.GE.AND P2, PT, R10, R219, PT ;  /* 0x000000db0a00720c */ /* 0x000fe40003f46270 */
[CC--:B------:R-:W-:Y:S02]  /*19710*/  ISETP.GE.OR P6, PT, R9.reuse, R221.reuse, !P6 ;  /* 0x000000dd0900720c */ /* 0x0c0fe400077c6670 */
[----:B------:R-:W-:Y:S01]  /*19720*/  ISETP.GE.OR P1, PT, R9, R218, !P1 ;  /* 0x000000da0900720c */ /* 0x000fe20004f26670 */
[----:B------:R-:W-:Y:S01]  /*19730*/  IMAD.IADD R9, R220, 0x1, -R9 ;  /* 0x00000001dc097824 */ /* 0x000fe200078e0a09 */
[----:B------:R-:W-:-:S02]  /*19740*/  ISETP.GE.OR P5, PT, R10, R221, !P5 ;  /* 0x000000dd0a00720c */ /* 0x000fc40006fa6670 */
[----:B------:R-:W-:Y:S01]  /*19750*/  ISETP.GE.OR P2, PT, R10, R218, !P2 ;  /* 0x000000da0a00720c */ /* 0x000fe20005746670 */
[----:B------:R-:W-:Y:S01]  /*19760*/  IMAD.IADD R10, R220, 0x1, -R10 ;  /* 0x00000001dc0a7824 */ /* 0x000fe200078e0a0a */
[----:B------:R-:W-:Y:S02]  /*19770*/  IABS R9, R9 ;  /* 0x0000000900097213 */ /* 0x000fe40000000000 */
[----:B------:R-:W-:Y:S02]  /*19780*/  I2FP.F32.S32 R13, R13 ;  /* 0x0000000d000d7245 */ /* 0x000fe40000201400 */
[----:B------:R-:W-:Y:S02]  /*19790*/  IABS R10, R10 ;  /* 0x0000000a000a7213 */ /* 0x000fe40000000000 */
[----:B------:R-:W-:Y:S01]  /*197a0*/  I2FP.F32.S32 R14, R9 ;  /* 0x00000009000e7245 */ /* 0x000fe20000201400 */
[----:B------:R-:W-:Y:S01]  /*197b0*/  IMAD.IADD R9, R223, 0x1, -R8 ;  /* 0x00000001df097824 */ /* 0x000fe200078e0a08 */
[----:B------:R-:W-:Y:S01]  /*197c0*/  I2FP.F32.S32 R15, R10 ;  /* 0x0000000a000f7245 */ /* 0x000fe20000201400 */
[C---:B------:R-:W-:Y:S01]  /*197d0*/  FFMA.FTZ R13, -R217.reuse, R13, R152 ;  /* 0x0000000dd90d7223 */ /* 0x040fe20000010198 */
[----:B------:R-:W-:Y:S01]  /*197e0*/  IABS R11, R11 ;  /* 0x0000000b000b7213 */ /* 0x000fe20000000000 */
[C---:B------:R-:W-:Y:S01]  /*197f0*/  FFMA.FTZ R14, -R217.reuse, R14, R155 ;  /* 0x0000000ed90e7223 */ /* 0x040fe2000001019b */
[----:B------:R-:W-:Y:S01]  /*19800*/  IABS R9, R9 ;  /* 0x0000000900097213 */ /* 0x000fe20000000000 */
[----:B------:R-:W-:Y:S01]  /*19810*/  FFMA.FTZ R15, -R217, R15, R154 ;  /* 0x0000000fd90f7223 */ /* 0x000fe2000001019a */
[----:B------:R-:W-:-:S02]  /*19820*/  FSEL R174, R13, -INF , !P5 ;  /* 0xff8000000dae7808 */ /* 0x000fc40006800000 */
[----:B------:R-:W-:Y:S01]  /*19830*/  I2FP.F32.S32 R13, R9 ;  /* 0x00000009000d7245 */ /* 0x000fe20000201400 */
[----:B------:R-:W-:Y:S01]  /*19840*/  IMAD.IADD R9, R220, 0x1, -R8 ;  /* 0x00000001dc097824 */ /* 0x000fe200078e0a08 */
[----:B------:R-:W-:Y:S02]  /*19850*/  FSEL R168, R15, -INF , !P2 ;  /* 0xff8000000fa87808 */ /* 0x000fe40005000000 */
[C---:B------:R-:W-:Y:S01]  /*19860*/  ISETP.GE.AND P5, PT, R8.reuse, R222, PT ;  /* 0x000000de0800720c */ /* 0x040fe20003fa6270 */
[----:B------:R-:W-:Y:S01]  /*19870*/  FFMA.FTZ R4, -R217, R13, R4 ;  /* 0x0000000dd9047223 */ /* 0x000fe20000010104 */
[C---:B------:R-:W-:Y:S02]  /*19880*/  ISETP.GE.AND P2, PT, R8.reuse, R219, PT ;  /* 0x000000db0800720c */ /* 0x040fe40003f46270 */
[----:B------:R-:W-:Y:S01]  /*19890*/  I2FP.F32.S32 R10, R11 ;  /* 0x0000000b000a7245 */ /* 0x000fe20000201400 */
[----:B------:R-:W-:Y:S01]  /*198a0*/  IMAD.IADD R11, R223, 0x1, -R133 ;  /* 0x00000001df0b7824 */ /* 0x000fe200078e0a85 */
[----:B------:R-:W-:-:S02]  /*198b0*/  ISETP.GE.OR P5, PT, R8, R221, !P5 ;  /* 0x000000dd0800720c */ /* 0x000fc40006fa6670 */
[----:B------:R-:W-:Y:S01]  /*198c0*/  ISETP.GE.OR P2, PT, R8, R218, !P2 ;  /* 0x000000da0800720c */ /* 0x000fe20005746670 */
[----:B------:R-:W-:Y:S02]  /*198d0*/  IMAD.IADD R8, R220, 0x1, -R133 ;  /* 0x00000001dc087824 */ /* 0x000fe400078e0a85 */
[----:B------:R-:W-:Y:S01]  /*198e0*/  FFMA.FTZ R10, -R217, R10, R153 ;  /* 0x0000000ad90a7223 */ /* 0x000fe20000010199 */
[----:B------:R-:W-:Y:S02]  /*198f0*/  FSEL R170, R4, -INF , !P5 ;  /* 0xff80000004aa7808 */ /* 0x000fe40006800000 */
[----:B------:R-:W-:Y:S02]  /*19900*/  ISETP.GT.AND P5, PT, R216, R203, PT ;  /* 0x000000cbd800720c */ /* 0x000fe40003fa4270 */
[----:B------:R-:W-:Y:S02]  /*19910*/  IABS R9, R9 ;  /* 0x0000000900097213 */ /* 0x000fe40000000000 */
[----:B------:R-:W-:-:S02]  /*19920*/  IABS R11, R11 ;  /* 0x0000000b000b7213 */ /* 0x000fc40000000000 */
[----:B------:R-:W-:Y:S02]  /*19930*/  IABS R8, R8 ;  /* 0x0000000800087213 */ /* 0x000fe40000000000 */
[----:B------:R-:W-:Y:S02]  /*19940*/  FSEL R172, R10, -INF , !P6 ;  /* 0xff8000000aac7808 */ /* 0x000fe40007000000 */
[----:B------:R-:W-:Y:S02]  /*19950*/  I2FP.F32.S32 R9, R9 ;  /* 0x0000000900097245 */ /* 0x000fe40000201400 */
[----:B------:R-:W-:Y:S02]  /*19960*/  I2FP.F32.S32 R10, R11 ;  /* 0x0000000b000a7245 */ /* 0x000fe40000201400 */
[----:B------:R-:W-:Y:S01]  /*19970*/  I2FP.F32.S32 R8, R8 ;  /* 0x0000000800087245 */ /* 0x000fe20000201400 */
[C---:B------:R-:W-:Y:S01]  /*19980*/  FFMA.FTZ R6, -R217.reuse, R9, R6 ;  /* 0x00000009d9067223 */ /* 0x040fe20000010106 */
[----:B------:R-:W-:Y:S01]  /*19990*/  FSEL R166, R14, -INF , !P1 ;  /* 0xff8000000ea67808 */ /* 0x000fe20004800000 */
[----:B------:R-:W-:Y:S01]  /*199a0*/  FFMA.FTZ R5, -R217, R10, R5 ;  /* 0x0000000ad9057223 */ /* 0x000fe20000010105 */
[----:B------:R-:W-:Y:S01]  /*199b0*/  ISETP.GE.AND P6, PT, R133, R222, PT ;  /* 0x000000de8500720c */ /* 0x000fe20003fc6270 */
[----:B------:R-:W-:Y:S01]  /*199c0*/  FFMA.FTZ R7, -R217, R8, R7 ;  /* 0x00000008d9077223 */ /* 0x000fe20000010107 */
[----:B------:R-:W-:-:S02]  /*199d0*/  ISETP.GE.AND P1, PT, R133, R219, PT ;  /* 0x000000db8500720c */ /* 0x000fc40003f26270 */
[C---:B------:R-:W-:Y:S02]  /*199e0*/  ISETP.GE.OR P6, PT, R133.reuse, R221, !P6 ;  /* 0x000000dd8500720c */ /* 0x040fe400077c6670 */
[----:B------:R-:W-:Y:S02]  /*199f0*/  ISETP.GE.OR P1, PT, R133, R218, !P1 ;  /* 0x000000da8500720c */ /* 0x000fe40004f26670 */
[----:B------:R-:W-:Y:S02]  /*19a00*/  FSEL R164, R6, -INF , !P2 ;  /* 0xff80000006a47808 */ /* 0x000fe40005000000 */
[----:B------:R-:W-:Y:S02]  /*19a10*/  FSEL R167, R5, -INF , !P6 ;  /* 0xff80000005a77808 */ /* 0x000fe40007000000 */
        /* <DEDUP_REMOVED lines=11> */
[C---:B------:R-:W-:Y:S02]  /*19ad0*/  R2UR UR10, R232.reuse ;  /* 0x00000000e80a72ca */ /* 0x040fe400000e0000 */
[----:B------:R-:W-:Y:S02]  /*19ae0*/  R2UR UR11, R233 ;  /* 0x00000000e90b72ca */ /* 0x000fe400000e0000 */
[----:B------:R-:W-:-:S02]  /*19af0*/  R2UR UR8, R232 ;  /* 0x00000000e80872ca */ /* 0x000fc400000e0000 */
[----:B------:R-:W-:Y:S02]  /*19b00*/  R2UR UR9, R233 ;  /* 0x00000000e90972ca */ /* 0x000fe400000e0000 */
[-C--:B--2---:R-:W-:Y:S02]  /*19b10*/  IABS R8, R18.reuse ;  /* 0x0000001200087213 */ /* 0x084fe40000000000 */
[----:B------:R-:W-:Y:S02]  /*19b20*/  IABS R6, R18 ;  /* 0x0000001200067213 */ /* 0x000fe40000000000 */
[----:B------:R-:W1:Y:S03]  /*19b30*/  I2F.RP R4, R8 ;  /* 0x0000000800047306 */ /* 0x000e660000209400 */
        /* <DEDUP_REMOVED lines=8> */
[----:B------:R-:W-:Y:S01]  /*19bc0*/  IMAD R14, R7, R8, RZ ;  /* 0x00000008070e7224 */ /* 0x000fe200078e02ff */
[----:B------:R-:W-:Y:S02]  /*19bd0*/  IABS R7, R5 ;  /* 0x0000000500077213 */ /* 0x000fe40000000000 */
[----:B------:R-:W-:Y:S01]  /*19be0*/  LOP3.LUT R5, R5, R18, RZ, 0x3c, !PT ;  /* 0x0000001205057212 */ /* 0x000fe200078e3cff */
[----:B------:R-:W-:-:S06]  /*19bf0*/  IMAD.HI.U32 R14, R11, R14, R10 ;  /* 0x0000000e0b0e7227 */ /* 0x000fcc00078e000a */
[----:B------:R-:W-:-:S04]  /*19c00*/  IMAD.HI.U32 R10, R14, R7, RZ ;  /* 0x000000070e0a7227 */ /* 0x000fc800078e00ff */
[----:B------:R-:W-:Y:S02]  /*19c10*/  IMAD R7, R10, R6, R7 ;  /* 0x000000060a077224 */ /* 0x000fe400078e0207 */
[----:B------:R-:W-:-:S03]  /*19c20*/  IMAD.HI.U32 R11, R14, R4, RZ ;  /* 0x000000040e0b7227 */ /* 0x000fc600078e00ff */
[----:B------:R-:W-:Y:S01]  /*19c30*/  ISETP.GT.U32.AND P2, PT, R8, R7, PT ;  /* 0x000000070800720c */ /* 0x000fe20003f44070 */
[----:B------:R-:W-:Y:S01]  /*19c40*/  IMAD R13, R11, R6, R4 ;  /* 0x000000060b0d7224 */ /* 0x000fe200078e0204 */
[----:B------:R-:W-:-:S04]  /*19c50*/  LOP3.LUT R6, RZ, R18, RZ, 0x33, !PT ;  /* 0x00000012ff067212 */ /* 0x000fc800078e33ff */
[----:B------:R-:W-:-:S07]  /*19c60*/  ISETP.GT.U32.AND P1, PT, R8, R13, PT ;  /* 0x0000000d0800720c */ /* 0x000fce0003f24070 */
[----:B------:R-:W-:Y:S02]  /*19c70*/  @!P2 IMAD.IADD R7, R7, 0x1, -R8 ;  /* 0x000000010707a824 */ /* 0x000fe400078e0a08 */
[----:B------:R-:W-:Y:S01]  /*19c80*/  @!P2 VIADD R10, R10, 0x1 ;  /* 0x000000010a0aa836 */ /* 0x000fe20000000000 */
[----:B------:R-:W-:Y:S02]  /*19c90*/  ISETP.GE.AND P2, PT, R5, RZ, PT ;  /* 0x000000ff0500720c */ /* 0x000fe40003f46270 */
[-C--:B------:R-:W-:Y:S02]  /*19ca0*/  ISETP.GE.U32.AND P0, PT, R7, R8.reuse, PT ;  /* 0x000000080700720c */ /* 0x080fe40003f06070 */
[-C--:B------:R-:W-:Y:S02]  /*19cb0*/  @!P1 IADD3 R13, R13, -R8.reuse, RZ ;  /* 0x800000080d0d9210 */ /* 0x080fe40007ffe0ff */
[----:B------:R-:W-:Y:S02]  /*19cc0*/  @!P1 IADD3 R11, R11, 0x1, RZ ;  /* 0x000000010b0b9810 */ /* 0x000fe40007ffe0ff */
[----:B------:R-:W-:-:S02]  /*19cd0*/  ISETP.GE.U32.AND P6, PT, R13, R8, PT ;  /* 0x000000080d00720c */ /* 0x000fc40003fc6070 */
[----:B------:R-:W-:-:S05]  /*19ce0*/  ISETP.NE.AND P1, PT, R18, RZ, PT ;  /* 0x000000ff1200720c */ /* 0x000fca0003f25270 */
[----:B------:R-:W-:Y:S01]  /*19cf0*/  @P0 VIADD R10, R10, 0x1 ;  /* 0x000000010a0a0836 */ /* 0x000fe20000000000 */
[----:B------:R-:W-:Y:S02]  /*19d00*/  ISETP.GE.AND P0, PT, R9, RZ, PT ;  /* 0x000000ff0900720c */ /* 0x000fe40003f06270 */
[----:B------:R-:W2:Y:S01]  /*19d10*/  LD.E.64 R8, desc[UR4][R234.64+0x38] ;  /* 0x00003804ea087980 */ /* 0x000ea2000c101b00 */
[----:B------:R-:W-:Y:S02]  /*19d20*/  @!P2 IMAD.MOV R10, RZ, RZ, -R10 ;  /* 0x000000ffff0aa224 */ /* 0x000fe400078e0a0a */
[----:B------:R-:W-:-:S03]  /*19d30*/  @P6 VIADD R11, R11, 0x1 ;  /* 0x000000010b0b6836 */ /* 0x000fc60000000000 */
[----:B------:R-:W-:-:S05]  /*19d40*/  SEL R7, R6, R10, !P1 ;  /* 0x0000000a06077207 */ /* 0x000fca0004800000 */
[----:B------:R-:W-:Y:S01]  /*19d50*/  @!P0 IADD3 R11, -R11, RZ, RZ ;  /* 0x000000ff0b0b8210 */ /* 0x000fe20007ffe1ff */
[----:B------:R-:W-:-:S03]  /*19d60*/  IMAD.WIDE R28, R7, 0x4, R212 ;  /* 0x00000004071c7825 */ /* 0x000fc600078e02d4 */
[----:B------:R-:W-:Y:S02]  /*19d70*/  SEL R6, R6, R11, !P1 ;  /* 0x0000000b06067207 */ /* 0x000fe40004800000 */
[----:B------:R-:W3:Y:S03]  /*19d80*/  LD.E R5, desc[UR12][R28.64] ;  /* 0x0000000c1c057980 */ /* 0x000ee6000c101900 */
[----:B------:R-:W-:Y:S01]  /*19d90*/  IMAD.WIDE R14, R6, 0x4, R212 ;  /* 0x00000004060e7825 */ /* 0x000fe200078e02d4 */
[----:B------:R-:W4:Y:S04]  /*19da0*/  LD.E.64 R10, desc[UR8][R234.64+0x20] ;  /* 0x00002008ea0a7980 */ /* 0x000f28000c101b00 */
[----:B------:R-:W3:Y:S01]  /*19db0*/  LD.E R4, desc[UR10][R14.64] ;  /* 0x0000000a0e047980 */ /* 0x000ee2000c101900 */
[----:B------:R-:W-:-:S04]  /*19dc0*/  IMAD.IADD R7, R7, 0x1, -R6 ;  /* 0x0000000107077824 */ /* 0x000fc800078e0a06 */
[----:B------:R-:W-:-:S05]  /*19dd0*/  IMAD R18, R18, R7, -0x40 ;  /* 0xffffffc012127424 */ /* 0x000fca00078e0207 */
[----:B------:R-:W-:Y:S01]  /*19de0*/  SHF.R.S32.HI R7, RZ, 0x1f, R18 ;  /* 0x0000001fff077819 */ /* 0x000fe20000011412 */
[-C--:B--2---:R-:W-:Y:S02]  /*19df0*/  IMAD R6, R9, R18.reuse, RZ ;  /* 0x0000001209067224 */ /* 0x084fe400078e02ff */
[----:B------:R-:W-:-:S04]  /*19e00*/  IMAD.WIDE.U32 R18, R8, R18, RZ ;  /* 0x0000001208127225 */ /* 0x000fc800078e00ff */
[----:B------:R-:W-:-:S05]  /*19e10*/  IMAD R6, R8, R7, R6 ;  /* 0x0000000708067224 */ /* 0x000fca00078e0206 */
[----:B------:R-:W-:Y:S01]  /*19e20*/  IADD3 R19, R19, R6, RZ ;  /* 0x0000000613137210 */ /* 0x000fe20007ffe0ff */
[----:B---3--:R-:W-:-:S04]  /*19e30*/  IMAD.IADD R5, R4, 0x1, -R5 ;  /* 0x0000000104057824 */ /* 0x008fc800078e0a05 */
[----:B----4-:R-:W-:Y:S01]  /*19e40*/  IMAD R7, R11, R5, RZ ;  /* 0x000000050b077224 */ /* 0x010fe200078e02ff */
[----:B------:R-:W-:Y:S01]  /*19e50*/  SHF.R.S32.HI R4, RZ, 0x1f, R5 ;  /* 0x0000001fff047819 */ /* 0x000fe20000011405 */
[----:B------:R-:W-:-:S04]  /*19e60*/  IMAD.WIDE.U32 R8, R5, R10, R18 ;  /* 0x0000000a05087225 */ /* 0x000fc800078e0012 */
[----:B------:R-:W-:-:S04]  /*19e70*/  IMAD R4, R10, R4, R7 ;  /* 0x000000040a047224 */ /* 0x000fc800078e0207 */
[----:B------:R-:W-:Y:S01]  /*19e80*/  IMAD.IADD R9, R9, 0x1, R4 ;  /* 0x0000000109097824 */ /* 0x000fe200078e0204 */
[----:B------:R-:W-:Y:S05]  /*19e90*/  BRA `(.L_x_6440) ;  /* 0x0000000000147947 */ /* 0x000fea0003800000 */
.L_x_6439:
[----:B------:R-:W-:Y:S02]  /*19ea0*/  R2UR UR4, R232 ;  /* 0x00000000e80472ca */ /* 0x000fe400000e0000 */
[----:B------:R-:W-:-:S13]  /*19eb0*/  R2UR UR5, R233 ;  /* 0x00000000e90572ca */ /* 0x000fda00000e0000 */
[----:B------:R-:W2:Y:S02]  /*19ec0*/  LD.E R8, desc[UR4][R234.64+0x38] ;  /* 0x00003804ea087980 */ /* 0x000ea4000c101900 */
[----:B--2---:R-:W-:-:S05]  /*19ed0*/  IMAD.U32 R8, R8, -0x40, RZ ;  /* 0xffffffc008087824 */ /* 0x004fca00078e00ff */
[----:B------:R-:W-:Y:S02]  /*19ee0*/  SHF.R.S32.HI R9, RZ, 0x1f, R8 ;  /* 0x0000001fff097819 */ /* 0x000fe40000011408 */
.L_x_6440:
[----:B------:R-:W-:Y:S05]  /*19ef0*/  BSYNC B0 ;  /* 0x0000000000007941 */ /* 0x000fea0003800000 */
.L_x_6438:
        /* <DEDUP_REMOVED lines=123> */
.L_x_6437:
[----:B------:R-:W-:Y:S05]  /*1a6b0*/  BSYNC B1 ;  /* 0x0000000000017941 */ /* 0x000fea0003800000 */
.L_x_6436:
        /* <DEDUP_REMOVED lines=45> */
[----:B---3--:R-:W-:Y:S02]  /*1a990*/  FMNMX.FTZ R158, R5, R158, !PT ;  /* 0x0000009e059e7209 */ /* 0x008fe40007810000 */
[----:B------:R-:W-:Y:S02]  /*1a9a0*/  FSEL R4, R157, RZ, P0 ;  /* 0x000000ff9d047208 */ /* 0x000fe40000000000 */
[----:B------:R-:W-:-:S03]  /*1a9b0*/  FSETP.NEU.FTZ.AND P1, PT, R158, -INF , PT ;  /* 0xff8000009e00780b */ /* 0x000fc60003f3d000 */
[----:B------:R-:W-:Y:S01]  /*1a9c0*/  FADD.FTZ R3, R3, -R4 ;  /* 0x8000000403037221 */ /* 0x000fe20000010000 */
[----:B------:R-:W-:-:S05]  /*1a9d0*/  FSEL R5, R158, RZ, P1 ;  /* 0x000000ff9e057208 */ /* 0x000fca0000800000 */
[----:B------:R-:W-:Y:S02]  /*1a9e0*/  FADD.FTZ R5, R132, -R5 ;  /* 0x8000000584057221 */ /* 0x000fe40000010000 */
        /* <DEDUP_REMOVED lines=9> */
[-CC-:B------:R-:W-:Y:S01]  /*1aa80*/  FFMA.FTZ R2, R0, R234.reuse, -R165.reuse ;  /* 0x000000ea00027223 */ /* 0x180fe200000108a5 */
[-C--:B------:R-:W-:Y:S01]  /*1aa90*/  FFMA.FTZ R0, R16, R234.reuse, -R165 ;  /* 0x000000ea10007223 */ /* 0x080fe200000108a5 */
[-CC-:B------:R-:W-:Y:S01]  /*1aaa0*/  FFMA.FTZ R156, R24, R234.reuse, -R169.reuse ;  /* 0x000000ea189c7223 */ /* 0x180fe200000108a9 */
[----:B------:R-:W2:Y:S01]  /*1aab0*/  LDSM.16.MT88.4 R16, [R197+0xc000] ;  /* 0x00c00000c510783b */ /* 0x000ea20000004200 */
[-CC-:B------:R-:W-:Y:S01]  /*1aac0*/  FFMA.FTZ R155, R26, R234.reuse, -R169.reuse ;  /* 0x000000ea1a9b7223 */ /* 0x180fe200000108a9 */
[-CC-:B------:R-:W-:Y:S01]  /*1aad0*/  FFMA.FTZ R154, R22, R234.reuse, -R169.reuse ;  /* 0x000000ea169a7223 */ /* 0x180fe200000108a9 */
[-C--:B------:R-:W-:Y:S01]  /*1aae0*/  FFMA.FTZ R153, R20, R234.reuse, -R169 ;  /* 0x000000ea14997223 */ /* 0x080fe200000108a9 */
[-C--:B------:R-:W-:Y:S01]  /*1aaf0*/  FFMA.FTZ R159, R12, R234.reuse, -R165 ;  /* 0x000000ea0c9f7223 */ /* 0x080fe200000108a5 */
[----:B------:R-:W3:Y:S01]  /*1ab00*/  LDSM.16.MT88.4 R24, [R196+0xc000] ;  /* 0x00c00000c418783b */ /* 0x000ee20000004200 */
[----:B------:R-:W-:Y:S01]  /*1ab10*/  MUFU.EX2 R156, R156 ;  /* 0x0000009c009c7308 */ /* 0x000fe20000000800 */
[-C--:B------:R-:W-:Y:S01]  /*1ab20*/  FFMA.FTZ R173, R136, R234.reuse, -R169 ;  /* 0x000000ea88ad7223 */ /* 0x080fe200000108a9 */
[-C--:B------:R-:W-:Y:S01]  /*1ab30*/  FFMA.FTZ R175, R226, R234.reuse, -R165 ;  /* 0x000000eae2af7223 */ /* 0x080fe200000108a5 */
[-CC-:B------:R-:W-:Y:S01]  /*1ab40*/  FFMA.FTZ R171, R242, R234.reuse, -R169.reuse ;  /* 0x000000eaf2ab7223 */ /* 0x180fe200000108a9 */
[----:B------:R-:W-:Y:S01]  /*1ab50*/  FFMA.FTZ R224, R224, R234, -R169 ;  /* 0x000000eae0e07223 */ /* 0x000fe200000108a9 */
        /* <DEDUP_REMOVED lines=17> */
[-CC-:B------:R-:W-:Y:S01]  /*1ac70*/  FFMA.FTZ R228, R228, R234.reuse, -R165.reuse ;  /* 0x000000eae4e47223 */ /* 0x180fe200000108a5 */
[----:B------:R-:W-:Y:S01]  /*1ac80*/  FFMA.FTZ R229, R240, R234, -R165 ;  /* 0x000000eaf0e57223 */ /* 0x000fe200000108a5 */
[----:B------:R-:W4:Y:S01]  /*1ac90*/  MUFU.EX2 R153, R153 ;  /* 0x0000009900997308 */ /* 0x000f220000000800 */
[----:B-1----:R-:W-:Y:S01]  /*1aca0*/  F2FP.BF16.F32.PACK_AB R4, R155, R156 ;  /* 0x0000009c9b04723e */ /* 0x002fe200000010ff */
[-C--:B------:R-:W-:Y:S01]  /*1acb0*/  FMUL.FTZ R88, R88, R162.reuse ;  /* 0x000000a258587220 */ /* 0x080fe20000410000 */
[-C--:B------:R-:W-:Y:S01]  /*1acc0*/  FMUL.FTZ R89, R89, R162.reuse ;  /* 0x000000a259597220 */ /* 0x080fe20000410000 */
[-C--:B------:R-:W-:Y:S01]  /*1acd0*/  FMUL.FTZ R92, R92, R162.reuse ;  /* 0x000000a25c5c7220 */ /* 0x080fe20000410000 */
[-C--:B------:R-:W-:Y:S01]  /*1ace0*/  FMUL.FTZ R93, R93, R162.reuse ;  /* 0x000000a25d5d7220 */ /* 0x080fe20000410000 */
[-C--:B------:R-:W-:Y:S01]  /*1acf0*/  FMUL.FTZ R96, R96, R162.reuse ;  /* 0x000000a260607220 */ /* 0x080fe20000410000 */
[----:B------:R-:W-:Y:S01]  /*1ad00*/  FMUL.FTZ R97, R97, R162 ;  /* 0x000000a261617220 */ /* 0x000fe20000410000 */
[----:B------:R-:W-:Y:S01]  /*1ad10*/  MUFU.EX2 R152, R152 ;  /* 0x0000009800987308 */ /* 0x000fe20000000800 */
[-C--:B------:R-:W-:Y:S01]  /*1ad20*/  FFMA.FTZ R231, R238, R234.reuse, -R169 ;  /* 0x000000eaeee77223 */ /* 0x080fe200000108a9 */
[-CC-:B------:R-:W-:Y:S01]  /*1ad30*/  FFMA.FTZ R235, R146, R234.reuse, -R165.reuse ;  /* 0x000000ea92eb7223 */ /* 0x180fe200000108a5 */
[-C--:B------:R-:W-:Y:S01]  /*1ad40*/  FFMA.FTZ R238, R144, R234.reuse, -R165 ;  /* 0x000000ea90ee7223 */ /* 0x080fe200000108a5 */
[-CC-:B------:R-:W-:Y:S01]  /*1ad50*/  FFMA.FTZ R233, R236, R234.reuse, -R169.reuse ;  /* 0x000000eaece97223 */ /* 0x180fe200000108a9 */
[----:B------:R-:W-:Y:S01]  /*1ad60*/  LDSM.16.MT88.4 R144, [R198+0xf000] ;  /* 0x00f00000c690783b */ /* 0x000fe20000004200 */
[-CC-:B------:R-:W-:Y:S01]  /*1ad70*/  FFMA.FTZ R232, R148, R234.reuse, -R169.reuse ;  /* 0x000000ea94e87223 */ /* 0x180fe200000108a9 */
[----:B------:R-:W-:Y:S01]  /*1ad80*/  FFMA.FTZ R236, R150, R234, -R169 ;  /* 0x000000ea96ec7223 */ /* 0x000fe200000108a9 */
[----:B------:R-:W1:Y:S01]  /*1ad90*/  MUFU.EX2 R2, R2 ;  /* 0x0000000200027308 */ /* 0x000e620000000800 */
[----:B----4-:R-:W-:Y:S01]  /*1ada0*/  F2FP.BF16.F32.PACK_AB R6, R153, R154 ;  /* 0x0000009a9906723e */ /* 0x010fe200000010ff */
[-CC-:B------:R-:W-:Y:S01]  /*1adb0*/  FFMA.FTZ R237, R142, R234.reuse, -R165.reuse ;  /* 0x000000ea8eed7223 */ /* 0x180fe200000108a5 */
[-CC-:B------:R-:W-:Y:S01]  /*1adc0*/  FFMA.FTZ R240, R140, R234.reuse, -R165.reuse ;  /* 0x000000ea8cf07223 */ /* 0x180fe200000108a5 */
[----:B------:R-:W-:Y:S01]  /*1add0*/  LDSM.16.MT88.4 R148, [R195+0xd000] ;  /* 0x00d00000c394783b */ /* 0x000fe20000004200 */
[-CC-:B------:R-:W-:Y:S01]  /*1ade0*/  FFMA.FTZ R166, R166, R234.reuse, -R165.reuse ;  /* 0x000000eaa6a67223 */ /* 0x180fe200000108a5 */
[-CC-:B------:R-:W-:Y:S01]  /*1adf0*/  FFMA.FTZ R164, R164, R234.reuse, -R165.reuse ;  /* 0x000000eaa4a47223 */ /* 0x180fe200000108a5 */
[----:B------:R-:W-:Y:S01]  /*1ae00*/  FFMA.FTZ R163, R163, R234, -R165 ;  /* 0x000000eaa3a37223 */ /* 0x000fe200000108a5 */
[----:B------:R-:W-:Y:S01]  /*1ae10*/  MUFU.EX2 R0, R0 ;  /* 0x0000000000007308 */ /* 0x000fe20000000800 */
[----:B------:R-:W-:Y:S01]  /*1ae20*/  LDSM.16.MT88.4 R140, [R197+0xf000] ;  /* 0x00f00000c58c783b */ /* 0x000fe20000004200 */
[----:B------:R-:W-:-:S04]  /*1ae30*/  FFMA.FTZ R156, R227, R162, R156 ;  /* 0x000000a2e39c7223 */ /* 0x000fc8000001009c */
[----:B------:R-:W-:Y:S02]  /*1ae40*/  FADD.FTZ R155, R155, R156 ;  /* 0x0000009c9b9b7221 */ /* 0x000fe40000010000 */
[----:B------:R-:W4:Y:S01]  /*1ae50*/  MUFU.EX2 R159, R159 ;  /* 0x0000009f009f7308 */ /* 0x000f220000000800 */
[----:B-1----:R-:W-:Y:S01]  /*1ae60*/  F2FP.BF16.F32.PACK_AB R5, R2, R152 ;  /* 0x000000980205723e */ /* 0x002fe200000010ff */
[----:B------:R-:W-:-:S04]  /*1ae70*/  FADD.FTZ R154, R154, R155 ;  /* 0x0000009b9a9a7221 */ /* 0x000fc80000010000 */
[----:B------:R-:W-:Y:S02]  /*1ae80*/  FADD.FTZ R154, R153, R154 ;  /* 0x0000009a999a7221 */ /* 0x000fe40000010000 */
[----:B------:R-:W1:Y:S08]  /*1ae90*/  MUFU.EX2 R3, R3 ;  /* 0x0000000300037308 */ /* 0x000e700000000800 */
[----:B------:R-:W-:Y:S01]  /*1aea0*/  MUFU.EX2 R171, R171 ;  /* 0x000000ab00ab7308 */ /* 0x000fe20000000800 */
[----:B----4-:R-:W-:-:S07]  /*1aeb0*/  F2FP.BF16.F32.PACK_AB R7, R159, R0 ;  /* 0x000000009f07723e */ /* 0x010fce00000010ff */
[----:B------:R-:W4:Y:S01]  /*1aec0*/  MUFU.EX2 R224, R224 ;  /* 0x000000e000e07308 */ /* 0x000f220000000800 */
        /* <DEDUP_REMOVED lines=125> */
[----:B----4-:R-:W4:Y:S01]  /*1b6a0*/  LDSM.16.MT88.4 R116, [R197+0xc800] ;  /* 0x00c80000c574783b */ /* 0x010f220000004200 */
        /* <DEDUP_REMOVED lines=14> */
[----:B-----5:R-:W-:Y:S01]  /*1b790*/  HMMA.16816.F32.BF16 R92, R4, R136, R92 ;  /* 0x00000088045c723c */ /* 0x020fe2000004185c */
        /* <DEDUP_REMOVED lines=12> */
[C---:B----4-:R-:W-:Y:S06]  /*1b860*/  HMMA.16816.F32.BF16 R20, R104.reuse, R116, R20 ;  /* 0x000000746814723c */ /* 0x050fec0000041814 */
        /* <DEDUP_REMOVED lines=129> */
.L_x_6432:
[----:B------:R-:W-:Y:S05]  /*1c080*/  @!P5 BRA `(.L_x_6441) ;  /* 0x0000004c0024d947 */ /* 0x000fea0003800000 */
[----:B------:R-:W-:Y:S02]  /*1c090*/  MOV R2, R3 ;  /* 0x0000000300027202 */ /* 0x000fe40000000f00 */
[----:B------:R-:W-:-:S07]  /*1c0a0*/  MOV R0, R132 ;  /* 0x0000008400007202 */ /* 0x000fce0000000f00 */
.L_x_6450:
        /* <DEDUP_REMOVED lines=82> */
.L_x_6443:
[----:B-1----:R-:W-:Y:S02]  /*1c5d0*/  R2UR UR4, R134 ;  /* 0x00000000860472ca */ /* 0x002fe400000e0000 */
[----:B------:R-:W-:Y:S11]  /*1c5e0*/  R2UR UR5, R135 ;  /* 0x00000000870572ca */ /* 0x000ff600000e0000 */
[----:B------:R-:W-:Y:S02]  /*1c5f0*/  @!UPT UIADD3 URZ, URZ, URZ, URZ ;  /* 0x0000003f3f3ff290 */ /* 0x000fe4000fffe03f */
[----:B--2---:R-:W2:Y:S02]  /*1c600*/  LD.E R10, desc[UR4][R132.64+0x40] ;  /* 0x00004004840a7980 */ /* 0x004ea4000c101900 */
[----:B--2---:R-:W-:Y:S05]  /*1c610*/  IMAD.U32 R10, R10, -0x40, RZ ;  /* 0xffffffc00a0a7824 */ /* 0x004fea00078e00ff */
[----:B------:R-:W-:Y:S02]  /*1c620*/  SHF.R.S32.HI R5, RZ, 0x1f, R10 ;  /* 0x0000001fff057819 */ /* 0x000fe4000001140a */
.L_x_6444:
[----:B------:R-:W-:Y:S05]  /*1c630*/  BSYNC B0 ;  /* 0x0000000000007941 */ /* 0x000fea0003800000 */
.L_x_6442:
        /* <DEDUP_REMOVED lines=354> */
.L_x_6448:
[----:B------:R-:W-:Y:S02]  /*1dc60*/  R2UR UR4, R134 ;  /* 0x00000000860472ca */ /* 0x000fe400000e0000 */
[----:B------:R-:W-:Y:S11]  /*1dc70*/  R2UR UR5, R135 ;  /* 0x00000000870572ca */ /* 0x000ff600000e0000 */
[----:B------:R-:W-:Y:S02]  /*1dc80*/  @!UPT UIADD3 URZ, URZ, URZ, URZ ;  /* 0x0000003f3f3ff290 */ /* 0x000fe4000fffe03f */
[----:B------:R-:W2:Y:S02]  /*1dc90*/  LD.E R3, desc[UR4][R132.64+0x38] ;  /* 0x0000380484037980 */ /* 0x000ea4000c101900 */
[----:B--2---:R-:W-:Y:S05]  /*1dca0*/  IMAD.U32 R3, R3, -0x40, RZ ;  /* 0xffffffc003037824 */ /* 0x004fea00078e00ff */
[----:B------:R-:W-:Y:S02]  /*1dcb0*/  SHF.R.S32.HI R136, RZ, 0x1f, R3 ;  /* 0x0000001fff887819 */ /* 0x000fe40000011403 */
.L_x_6449:
[----:B------:R-:W-:Y:S05]  /*1dcc0*/  BSYNC B0 ;  /* 0x0000000000007941 */ /* 0x000fea0003800000 */
.L_x_6447:
        /* <DEDUP_REMOVED lines=113> */
.L_x_6446:
[----:B------:R-:W-:Y:S05]  /*1e3e0*/  BSYNC B1 ;  /* 0x0000000000017941 */ /* 0x000fea0003800000 */
.L_x_6445:
[----:B------:R-:W-:Y:S01]  /*1e3f0*/  R2UR UR4, R134 ;  /* 0x00000000860472ca */ /* 0x000fe200000e0000 */
[----:B------:R-:W2:Y:S01]  /*1e400*/  S2R R3, SR_TID.X ;  /* 0x0000000000037919 */ /* 0x000ea20000002100 */
[----:B------:R-:W-:Y:S11]  /*1e410*/  R2UR UR5, R135 ;  /* 0x00000000870572ca */ /* 0x000ff600000e0000 */
[----:B------:R-:W-:Y:S02]  /*1e420*/  @!UPT UIADD3 URZ, URZ, URZ, URZ ;  /* 0x0000003f3f3ff290 */ /* 0x000fe4000fffe03f */
[----:B------:R3:W4:Y:S01]  /*1e430*/  LD.E R133, desc[UR4][R132.64+0xdc] ;  /* 0x0000dc0484857980 */ /* 0x000722000c101900 */
[----:B--2---:R-:W-:Y:S05]  /*1e440*/  IMAD.SHL.U32 R3, R3, 0x2, RZ ;  /* 0x0000000203037824 */ /* 0x004fea00078e00ff */
[----:B------:R-:W-:Y:S05]  /*1e450*/  LOP3.LUT R3, R3, 0x6, RZ, 0xc0, !PT ;  /* 0x0000000603037812 */ /* 0x000fea00078ec0ff */
[----:B------:R-:W-:Y:S04]  /*1e460*/  IMAD R3, R216, 0x40, R3 ;  /* 0x00000040d8037824 */ /* 0x000fe800078e0203 */
[----:B------:R-:W-:Y:S01]  /*1e470*/  IMAD.IADD R136, R223, 0x1, -R3 ;  /* 0x00000001df887824 */ /* 0x000fe200078e0a03 */
[C---:B-1----:R-:W-:Y:S01]  /*1e480*/  IADD3 R140, R220.reuse, -R3, RZ ;  /* 0x80000003dc8c7210 */ /* 0x042fe20007ffe0ff */
[C---:B------:R-:W-:Y:S01]  /*1e490*/  VIADD R135, R3.reuse, 0x1 ;  /* 0x0000000103877836 */ /* 0x040fe20000000000 */
[C---:B------:R-:W-:Y:S01]  /*1e4a0*/  ISETP.GE.AND P0, PT, R3.reuse, R222, PT ;  /* 0x000000de0300720c */ /* 0x040fe20003f06270 */
[----:B------:R-:W-:Y:S01]  /*1e4b0*/  VIADD R141, R3, 0x9 ;  /* 0x00000009038d7836 */ /* 0x000fe20000000000 */
[----:B------:R-:W-:Y:S01]  /*1e4c0*/  IABS R136, R136 ;  /* 0x0000008800887213 */ /* 0x000fe20000000000 */
[C---:B------:R-:W-:Y:S01]  /*1e4d0*/  IMAD.IADD R138, R223.reuse, 0x1, -R135 ;  /* 0x00000001df8a7824 */ /* 0x040fe200078e0a87 */
[----:B------:R-:W-:Y:S01]  /*1e4e0*/  IABS R140, R140 ;  /* 0x0000008c008c7213 */ /* 0x000fe20000000000 */
[----:B------:R-:W-:Y:S01]  /*1e4f0*/  IMAD.IADD R142, R223, 0x1, -R141 ;  /* 0x00000001df8e7824 */ /* 0x000fe200078e0a8d */
[----:B------:R-:W-:Y:S02]  /*1e500*/  I2FP.F32.S32 R134, R136 ;  /* 0x0000008800867245 */ /* 0x000fe40000201400 */
[----:B------:R-:W-:Y:S02]  /*1e510*/  IADD3 R136, R3, 0x10, RZ ;  /* 0x0000001003887810 */ /* 0x000fe40007ffe0ff */
[----:B------:R-:W-:Y:S01]  /*1e520*/  IABS R138, R138 ;  /* 0x0000008a008a7213 */ /* 0x000fe20000000000 */
[----:B------:R-:W-:Y:S01]  /*1e530*/  FFMA.FTZ R4, -R217, R134, R4 ;  /* 0x00000086d9047223 */ /* 0x000fe20000010104 */
[----:B------:R-:W-:Y:S01]  /*1e540*/  VIADD R134, R3, 0x8 ;  /* 0x0000000803867836 */ /* 0x000fe20000000000 */
[C---:B------:R-:W-:Y:S02]  /*1e550*/  IADD3 R137, R223.reuse, -R136, RZ ;  /* 0x80000088df897210 */ /* 0x040fe40007ffe0ff */
[----:B------:R-:W-:Y:S01]  /*1e560*/  I2FP.F32.S32 R138, R138 ;  /* 0x0000008a008a7245 */ /* 0x000fe20000201400 */
[----:B------:R-:W-:Y:S01]  /*1e570*/  IMAD.IADD R139, R223, 0x1, -R134 ;  /* 0x00000001df8b7824 */ /* 0x000fe200078e0a86 */
[----:B------:R-:W-:Y:S02]  /*1e580*/  IABS R137, R137 ;  /* 0x0000008900897213 */ /* 0x000fe40000000000 */
[----:B---3--:R-:W-:Y:S01]  /*1e590*/  IABS R132, R142 ;  /* 0x0000008e00847213 */ /* 0x008fe20000000000 */
[----:B------:R-:W-:Y:S01]  /*1e5a0*/  FFMA.FTZ R5, -R217, R138, R5 ;  /* 0x0000008ad9057223 */ /* 0x000fe20000010105 */
[----:B------:R-:W-:Y:S01]  /*1e5b0*/  I2FP.F32.S32 R137, R137 ;  /* 0x0000008900897245 */ /* 0x000fe20000201400 */
[C---:B------:R-:W-:Y:S01]  /*1e5c0*/  VIADD R138, R3.reuse, 0x19 ;  /* 0x00000019038a7836 */ /* 0x040fe20000000000 */
[----:B------:R-:W-:Y:S01]  /*1e5d0*/  I2FP.F32.S32 R140, R140 ;  /* 0x0000008c008c7245 */ /* 0x000fe20000201400 */
[----:B------:R-:W-:Y:S01]  /*1e5e0*/  VIADD R142, R3, 0x11 ;  /* 0x00000011038e7836 */ /* 0x000fe20000000000 */
[----:B------:R-:W-:Y:S01]  /*1e5f0*/  IABS R139, R139 ;  /* 0x0000008b008b7213 */ /* 0x000fe20000000000 */
[----:B------:R-:W-:Y:S01]  /*1e600*/  FFMA.FTZ R12, -R217, R137, R12 ;  /* 0x00000089d90c7223 */ /* 0x000fe2000001010c */
[----:B------:R-:W-:Y:S01]  /*1e610*/  ISETP.GE.AND P2, PT, R135, R222, PT ;  /* 0x000000de8700720c */ /* 0x000fe20003f46270 */
[----:B------:R-:W-:Y:S01]  /*1e620*/  FFMA.FTZ R6, -R217, R140, R6 ;  /* 0x0000008cd9067223 */ /* 0x000fe20000010106 */
[----:B------:R-:W-:Y:S01]  /*1e630*/  ISETP.GE.AND P5, PT, R135, R219, PT ;  /* 0x000000db8700720c */ /* 0x000fe20003fa6270 */
[----:B------:R-:W-:Y:S01]  /*1e640*/  VIADD R140, R3, 0x18 ;  /* 0x00000018038c7836 */ /* 0x000fe20000000000 */
[----:B------:R-:W-:Y:S01]  /*1e650*/  I2FP.F32.S32 R132, R132 ;  /* 0x0000008400847245 */ /* 0x000fe20000201400 */
[----:B------:R-:W-:Y:S01]  /*1e660*/  IMAD.IADD R144, R223, 0x1, -R142 ;  /* 0x00000001df907824 */ /* 0x000fe200078e0a8e */
[----:B------:R-:W-:Y:S02]  /*1e670*/  I2FP.F32.S32 R139, R139 ;  /* 0x0000008b008b7245 */ /* 0x000fe40000201400 */
[----:B------:R-:W-:Y:S01]  /*1e680*/  ISETP.GE.OR P2, PT, R135, R221, !P2 ;  /* 0x000000dd8700720c */ /* 0x000fe20005746670 */
[----:B------:R-:W-:Y:S01]  /*1e690*/  FFMA.FTZ R9, -R217, R132, R9 ;  /* 0x00000084d9097223 */ /* 0x000fe20000010109 */
[----:B------:R-:W-:Y:S01]  /*1e6a0*/  ISETP.GE.OR P5, PT, R135, R218, !P5 ;  /* 0x000000da8700720c */ /* 0x000fe20006fa6670 */
[----:B------:R-:W-:Y:S01]  /*1e6b0*/  FFMA.FTZ R8, -R217, R139, R8 ;  /* 0x0000008bd9087223 */ /* 0x000fe20000010108 */
[C---:B------:R-:W-:Y:S01]  /*1e6c0*/  IADD3 R137, R220.reuse, -R135, RZ ;  /* 0x80000087dc897210 */ /* 0x040fe20007ffe0ff */
[----:B------:R-:W-:Y:S01]  /*1e6d0*/  IMAD.IADD R135, R220, 0x1, -R134 ;  /* 0x00000001dc877824 */ /* 0x000fe200078e0a86 */
[C---:B------:R-:W-:Y:S01]  /*1e6e0*/  IADD3 R132, R223.reuse, -R138, RZ ;  /* 0x8000008adf847210 */ /* 0x040fe20007ffe0ff */
[----:B------:R-:W-:Y:S01]  /*1e6f0*/  IMAD.IADD R139, R223, 0x1, -R140 ;  /* 0x00000001df8b7824 */ /* 0x000fe200078e0a8c */
[C---:B------:R-:W-:Y:S02]  /*1e700*/  ISETP.GE.AND P4, PT, R134.reuse, R222, PT ;  /* 0x000000de8600720c */ /* 0x040fe40003f86270 */
[C---:B------:R-:W-:Y:S02]  /*1e710*/  ISETP.GE.AND P6, PT, R134.reuse, R219, PT ;  /* 0x000000db8600720c */ /* 0x040fe40003fc6270 */
[----:B------:R-:W-:Y:S02]  /*1e720*/  IABS R135, R135 ;  /* 0x0000008700877213 */ /* 0x000fe40000000000 */
[C---:B------:R-:W-:Y:S02]  /*1e730*/  ISETP.GE.OR P4, PT, R134.reuse, R221, !P4 ;  /* 0x000000dd8600720c */ /* 0x040fe40006786670 */
[----:B------:R-:W-:Y:S02]  /*1e740*/  ISETP.GE.OR P6, PT, R134, R218, !P6 ;  /* 0x000000da8600720c */ /* 0x000fe400077c6670 */
[C---:B------:R-:W-:Y:S02]  /*1e750*/  ISETP.GE.AND P1, PT, R3.reuse, R219, PT ;  /* 0x000000db0300720c */ /* 0x040fe40003f26270 */
[C---:B------:R-:W-:Y:S02]  /*1e760*/  ISETP.GE.OR P0, PT, R3.reuse, R221, !P0 ;  /* 0x000000dd0300720c */ /* 0x040fe40004706670 */
[----:B------:R-:W-:Y:S02]  /*1e770*/  IABS R132, R132 ;  /* 0x0000008400847213 */ /* 0x000fe40000000000 */
[----:B------:R-:W-:Y:S02]  /*1e780*/  IABS R134, R137 ;  /* 0x0000008900867213 */ /* 0x000fe40000000000 */
[----:B------:R-:W-:Y:S02]  /*1e790*/  IABS R137, R139 ;  /* 0x0000008b00897213 */ /* 0x000fe40000000000 */
[----:B------:R-:W-:Y:S02]  /*1e7a0*/  I2FP.F32.S32 R135, R135 ;  /* 0x0000008700877245 */ /* 0x000fe40000201400 */
[----:B------:R-:W-:Y:S02]  /*1e7b0*/  FSEL R139, R4, -INF , !P0 ;  /* 0xff800000048b7808 */ /* 0x000fe40004000000 */
[----:B------:R-:W-:Y:S01]  /*1e7c0*/  ISETP.GE.OR P1, PT, R3, R218, !P1 ;  /* 0x000000da0300720c */ /* 0x000fe20004f26670 */
[C---:B------:R-:W-:Y:S01]  /*1e7d0*/  FFMA.FTZ R10, -R217.reuse, R135, R10 ;  /* 0x00000087d90a7223 */ /* 0x040fe2000001010a */
[----:B------:R-:W-:Y:S02]  /*1e7e0*/  I2FP.F32.S32 R132, R132 ;  /* 0x0000008400847245 */ /* 0x000fe40000201400 */
[----:B------:R-:W-:Y:S02]  /*1e7f0*/  IADD3 R4, R220, -R142, RZ ;  /* 0x8000008edc047210 */ /* 0x000fe40007ffe0ff */
[----:B------:R-:W-:Y:S01]  /*1e800*/  I2FP.F32.S32 R137, R137 ;  /* 0x0000008900897245 */ /* 0x000fe20000201400 */
[----:B------:R-:W-:Y:S01]  /*1e810*/  FFMA.FTZ R17, -R217, R132, R17 ;  /* 0x00000084d9117223 */ /* 0x000fe20000010111 */
[----:B------:R-:W-:Y:S01]  /*1e820*/  FSEL R135, R6, -INF , !P1 ;  /* 0xff80000006877808 */ /* 0x000fe20004800000 */
[----:B------:R-:W-:Y:S01]  /*1e830*/  VIADD R132, R3, 0x21 ;  /* 0x0000002103847836 */ /* 0x000fe20000000000 */
[----:B------:R-:W-:Y:S01]  /*1e840*/  IABS R144, R144 ;  /* 0x0000009000907213 */ /* 0x000fe20000000000 */
[----:B------:R-:W-:Y:S01]  /*1e850*/  FFMA.FTZ R16, -R217, R137, R16 ;  /* 0x00000089d9107223 */ /* 0x000fe20000010110 */
[----:B------:R-:W-:Y:S01]  /*1e860*/  ISETP.GE.AND P1, PT, R136, R222, PT ;  /* 0x000000de8800720c */ /* 0x000fe20003f26270 */
[----:B------:R-:W-:Y:S01]  /*1e870*/  IMAD.IADD R6, R223, 0x1, -R132 ;  /* 0x00000001df067824 */ /* 0x000fe200078e0a84 */
[----:B------:R-:W-:Y:S02]  /*1e880*/  IABS R4, R4 ;  /* 0x0000000400047213 */ /* 0x000fe40000000000 */
[C---:B------:R-:W-:Y:S02]  /*1e890*/  ISETP.GE.AND P3, PT, R141.reuse, R222, PT ;  /* 0x000000de8d00720c */ /* 0x040fe40003f66270 */
[----:B------:R-:W-:Y:S02]  /*1e8a0*/  ISETP.GE.AND P0, PT, R141, R219, PT ;  /* 0x000000db8d00720c */ /* 0x000fe40003f06270 */
[----:B------:R-:W-:Y:S02]  /*1e8b0*/  FSEL R137, R5, -INF , !P2 ;  /* 0xff80000005897808 */ /* 0x000fe40005000000 */
[----:B------:R-:W-:Y:S02]  /*1e8c0*/  I2FP.F32.S32 R144, R144 ;  /* 0x0000009000907245 */ /* 0x000fe40000201400 */
[----:B------:R-:W-:Y:S02]  /*1e8d0*/  FSEL R5, R8, -INF , !P4 ;  /* 0xff80000008057808 */ /* 0x000fe40006000000 */
[-C--:B------:R-:W-:Y:S01]  /*1e8e0*/  ISETP.GE.OR P1, PT, R136, R221.reuse, !P1 ;  /* 0x000000dd8800720c */ /* 0x080fe20004f26670 */
[----:B------:R-:W-:Y:S01]  /*1e8f0*/  FFMA.FTZ R13, -R217, R144, R13 ;  /* 0x00000090d90d7223 */ /* 0x000fe2000001010d */
[----:B------:R-:W-:Y:S02]  /*1e900*/  I2FP.F32.S32 R4, R4 ;  /* 0x0000000400047245 */ /* 0x000fe40000201400 */
[C---:B------:R-:W-:Y:S02]  /*1e910*/  ISETP.GE.OR P3, PT, R141.reuse, R221, !P3 ;  /* 0x000000dd8d00720c */ /* 0x040fe40005f66670 */
[----:B------:R-:W-:Y:S01]  /*1e920*/  ISETP.GE.OR P0, PT, R141, R218, !P0 ;  /* 0x000000da8d00720c */ /* 0x000fe20004706670 */
[----:B------:R-:W-:Y:S01]  /*1e930*/  FFMA.FTZ R15, -R217, R4, R15 ;  /* 0x00000004d90f7223 */ /* 0x000fe2000001010f */
[C---:B------:R-:W-:Y:S01]  /*1e940*/  IADD3 R8, R220.reuse, -R141, RZ ;  /* 0x8000008ddc087210 */ /* 0x040fe20007ffe0ff */
[----:B------:R-:W-:Y:S01]  /*1e950*/  IMAD.IADD R141, R220, 0x1, -R136 ;  /* 0x00000001dc8d7824 */ /* 0x000fe200078e0a88 */
[-C--:B------:R-:W-:Y:S01]  /*1e960*/  ISETP.GE.AND P4, PT, R142, R222.reuse, PT ;  /* 0x000000de8e00720c */ /* 0x080fe20003f86270 */
[C---:B------:R-:W-:Y:S01]  /*1e970*/  VIADD R4, R3.reuse, 0x30 ;  /* 0x0000003003047836 */ /* 0x040fe20000000000 */
[----:B------:R-:W-:Y:S02]  /*1e980*/  FSEL R245, R12, -INF , !P1 ;  /* 0xff8000000cf57808 */ /* 0x000fe40004800000 */
[----:B------:R-:W-:Y:S02]  /*1e990*/  ISETP.GE.AND P2, PT, R136, R219, PT ;  /* 0x000000db8800720c */ /* 0x000fe40003f46270 */
[----:B------:R-:W-:Y:S02]  /*1e9a0*/  ISETP.GE.AND P1, PT, R140, R222, PT ;  /* 0x000000de8c00720c */ /* 0x000fe40003f26270 */
[----:B------:R-:W-:Y:S02]  /*1e9b0*/  ISETP.GE.OR P4, PT, R142, R221, !P4 ;  /* 0x000000dd8e00720c */ /* 0x000fe40006786670 */
[----:B------:R-:W-:Y:S02]  /*1e9c0*/  IABS R6, R6 ;  /* 0x0000000600067213 */ /* 0x000fe40000000000 */
[----:B------:R-:W-:Y:S02]  /*1e9d0*/  IABS R141, R141 ;  /* 0x0000008d008d7213 */ /* 0x000fe40000000000 */
[----:B------:R-:W-:Y:S01]  /*1e9e0*/  ISETP.GE.OR P2, PT, R136, R218, !P2 ;  /* 0x000000da8800720c */ /* 0x000fe20005746670 */
[----:B------:R-:W-:Y:S01]  /*1e9f0*/  VIADD R136, R3, 0x28 ;  /* 0x0000002803887836 */ /* 0x000fe20000000000 */
[----:B------:R-:W-:Y:S02]  /*1ea00*/  ISETP.GE.OR P1, PT, R140, R221, !P1 ;  /* 0x000000dd8c00720c */ /* 0x000fe40004f26670 */
[----:B------:R-:W-:Y:S02]  /*1ea10*/  FSEL R167, R13, -INF , !P4 ;  /* 0xff8000000da77808 */ /* 0x000fe40006000000 */
[----:B------:R-:W-:Y:S02]  /*1ea20*/  I2FP.F32.S32 R6, R6 ;  /* 0x0000000600067245 */ /* 0x000fe40000201400 */
[----:B------:R-:W-:Y:S02]  /*1ea30*/  I2FP.F32.S32 R141, R141 ;  /* 0x0000008d008d7245 */ /* 0x000fe40000201400 */
[----:B------:R-:W-:Y:S01]  /*1ea40*/  I2FP.F32.S32 R134, R134 ;  /* 0x0000008600867245 */ /* 0x000fe20000201400 */
[----:B------:R-:W-:Y:S01]  /*1ea50*/  FFMA.FTZ R21, -R217, R6, R21 ;  /* 0x00000006d9157223 */ /* 0x000fe20000010115 */
[----:B------:R-:W-:Y:S01]  /*1ea60*/  IADD3 R13, R223, -R4, RZ ;  /* 0x80000004df0d7210 */ /* 0x000fe20007ffe0ff */
[C---:B------:R-:W-:Y:S01]  /*1ea70*/  FFMA.FTZ R14, -R217.reuse, R141, R14 ;  /* 0x0000008dd90e7223 */ /* 0x040fe2000001010e */
[----:B------:R-:W-:Y:S01]  /*1ea80*/  IABS R8, R8 ;  /* 0x0000000800087213 */ /* 0x000fe20000000000 */
[----:B------:R-:W-:Y:S01]  /*1ea90*/  FFMA.FTZ R7, -R217, R134, R7 ;  /* 0x00000086d9077223 */ /* 0x000fe20000010107 */
[----:B------:R-:W-:Y:S01]  /*1eaa0*/  FSEL R243, R16, -INF , !P1 ;  /* 0xff80000010f37808 */ /* 0x000fe20004800000 */
[C---:B------:R-:W-:Y:S01]  /*1eab0*/  IMAD.IADD R141, R220.reuse, 0x1, -R140 ;  /* 0x00000001dc8d7824 */ /* 0x040fe200078e0a8c */
[----:B------:R-:W-:Y:S01]  /*1eac0*/  IADD3 R16, R223, -R136, RZ ;  /* 0x80000088df107210 */ /* 0x000fe20007ffe0ff */
[----:B------:R-:W-:Y:S01]  /*1ead0*/  VIADD R134, R3, 0x20 ;  /* 0x0000002003867836 */ /* 0x000fe20000000000 */
[----:B------:R-:W-:Y:S02]  /*1eae0*/  IABS R13, R13 ;  /* 0x0000000d000d7213 */ /* 0x000fe40000000000 */
[----:B------:R-:W-:Y:S01]  /*1eaf0*/  I2FP.F32.S32 R8, R8 ;  /* 0x0000000800087245 */ /* 0x000fe20000201400 */
[----:B------:R-:W-:Y:S01]  /*1eb00*/  IMAD.IADD R143, R223, 0x1, -R134 ;  /* 0x00000001df8f7824 */ /* 0x000fe200078e0a86 */
[----:B------:R-:W-:Y:S02]  /*1eb10*/  IADD3 R6, R3, 0x29, RZ ;  /* 0x0000002903067810 */ /* 0x000fe40007ffe0ff */
[----:B------:R-:W-:Y:S01]  /*1eb20*/  IABS R16, R16 ;  /* 0x0000001000107213 */ /* 0x000fe20000000000 */
[----:B------:R-:W-:Y:S01]  /*1eb30*/  FFMA.FTZ R11, -R217, R8, R11 ;  /* 0x00000008d90b7223 */ /* 0x000fe2000001010b */
[----:B------:R-:W-:Y:S01]  /*1eb40*/  I2FP.F32.S32 R13, R13 ;  /* 0x0000000d000d7245 */ /* 0x000fe20000201400 */
[----:B------:R-:W-:Y:S01]  /*1eb50*/  IMAD.IADD R12, R223, 0x1, -R6 ;  /* 0x00000001df0c7824 */ /* 0x000fe200078e0a06 */
[----:B------:R-:W-:Y:S01]  /*1eb60*/  FSEL R9, R9, -INF , !P3 ;  /* 0xff80000009097808 */ /* 0x000fe20005800000 */
[----:B------:R-:W-:Y:S01]  /*1eb70*/  IMAD.IADD R8, R220, 0x1, -R138 ;  /* 0x00000001dc087824 */ /* 0x000fe200078e0a8a */
[----:B------:R-:W-:Y:S01]  /*1eb80*/  I2FP.F32.S32 R16, R16 ;  /* 0x0000001000107245 */ /* 0x000fe20000201400 */
[C---:B------:R-:W-:Y:S01]  /*1eb90*/  FFMA.FTZ R28, -R217.reuse, R13, R28 ;  /* 0x0000000dd91c7223 */ /* 0x040fe2000001011c */
[----:B------:R-:W-:Y:S02]  /*1eba0*/  IABS R141, R141 ;  /* 0x0000008d008d7213 */ /* 0x000fe40000000000 */
[----:B------:R-:W-:Y:S01]  /*1ebb0*/  ISETP.GE.AND P3, PT, R142, R219, PT ;  /* 0x000000db8e00720c */ /* 0x000fe20003f66270 */
[C---:B------:R-:W-:Y:S01]  /*1ebc0*/  FFMA.FTZ R24, -R217.reuse, R16, R24 ;  /* 0x00000010d9187223 */ /* 0x040fe20000010118 */
[----:B------:R-:W-:Y:S02]  /*1ebd0*/  FSEL R229, R14, -INF , !P2 ;  /* 0xff8000000ee57808 */ /* 0x000fe40005000000 */
[----:B------:R-:W-:Y:S02]  /*1ebe0*/  ISETP.GE.AND P2, PT, R136, R222, PT ;  /* 0x000000de8800720c */ /* 0x000fe40003f46270 */
[----:B------:R-:W-:Y:S01]  /*1ebf0*/  FSEL R13, R10, -INF , !P6 ;  /* 0xff8000000a0d7808 */ /* 0x000fe20007000000 */
[----:B------:R-:W-:Y:S01]  /*1ec00*/  IMAD.IADD R10, R220, 0x1, -R132 ;  /* 0x00000001dc0a7824 */ /* 0x000fe200078e0a84 */
[----:B------:R-:W-:Y:S02]  /*1ec10*/  I2FP.F32.S32 R141, R141 ;  /* 0x0000008d008d7245 */ /* 0x000fe40000201400 */
[----:B------:R-:W-:Y:S02]  /*1ec20*/  IABS R143, R143 ;  /* 0x0000008f008f7213 */ /* 0x000fe40000000000 */
[----:B------:R-:W-:Y:S01]  /*1ec30*/  IABS R12, R12 ;  /* 0x0000000c000c7213 */ /* 0x000fe20000000000 */
[C---:B------:R-:W-:Y:S01]  /*1ec40*/  FFMA.FTZ R18, -R217.reuse, R141, R18 ;  /* 0x0000008dd9127223 */ /* 0x040fe20000010112 */
[----:B------:R-:W-:Y:S02]  /*1ec50*/  ISETP.GE.OR P3, PT, R142, R218, !P3 ;  /* 0x000000da8e00720c */ /* 0x000fe40005f66670 */
[----:B------:R-:W-:Y:S02]  /*1ec60*/  IABS R8, R8 ;  /* 0x0000000800087213 */ /* 0x000fe40000000000 */
[----:B------:R-:W-:Y:S02]  /*1ec70*/  ISETP.GE.AND P4, PT, R140, R219, PT ;  /* 0x000000db8c00720c */ /* 0x000fe40003f86270 */
[----:B------:R-:W-:Y:S02]  /*1ec80*/  ISETP.GE.OR P2, PT, R136, R221, !P2 ;  /* 0x000000dd8800720c */ /* 0x000fe40005746670 */
[----:B------:R-:W-:Y:S02]  /*1ec90*/  I2FP.F32.S32 R143, R143 ;  /* 0x0000008f008f7245 */ /* 0x000fe40000201400 */
[----:B------:R-:W-:Y:S02]  /*1eca0*/  I2FP.F32.S32 R12, R12 ;  /* 0x0000000c000c7245 */ /* 0x000fe40000201400 */
[----:B------:R-:W-:Y:S01]  /*1ecb0*/  I2FP.F32.S32 R8, R8 ;  /* 0x0000000800087245 */ /* 0x000fe20000201400 */
[----:B------:R-:W-:Y:S01]  /*1ecc0*/  FFMA.FTZ R20, -R217, R143, R20 ;  /* 0x0000008fd9147223 */ /* 0x000fe20000010114 */
[----:B------:R-:W-:Y:S01]  /*1ecd0*/  FSEL R175, R15, -INF , !P3 ;  /* 0xff8000000faf7808 */ /* 0x000fe20005800000 */
[C---:B------:R-:W-:Y:S01]  /*1ece0*/  FFMA.FTZ R25, -R217.reuse, R12, R25 ;  /* 0x0000000cd9197223 */ /* 0x040fe20000010119 */
[----:B------:R-:W-:Y:S01]  /*1ecf0*/  IABS R10, R10 ;  /* 0x0000000a000a7213 */ /* 0x000fe20000000000 */
[----:B------:R-:W-:Y:S01]  /*1ed00*/  FFMA.FTZ R19, -R217, R8, R19 ;  /* 0x00000008d9137223 */ /* 0x000fe20000010113 */
[----:B------:R-:W-:Y:S01]  /*1ed10*/  ISETP.GE.OR P4, PT, R140, R218, !P4 ;  /* 0x000000da8c00720c */ /* 0x000fe20006786670 */
[C---:B------:R-:W-:Y:S01]  /*1ed20*/  VIADD R12, R3.reuse, 0x31 ;  /* 0x00000031030c7836 */ /* 0x040fe20000000000 */
[----:B------:R-:W-:Y:S01]  /*1ed30*/  FSEL R239, R24, -INF , !P2 ;  /* 0xff80000018ef7808 */ /* 0x000fe20005000000 */
[C---:B------:R-:W-:Y:S01]  /*1ed40*/  VIADD R8, R3.reuse, 0x38 ;  /* 0x0000003803087836 */ /* 0x040fe20000000000 */
[-C--:B------:R-:W-:Y:S01]  /*1ed50*/  ISETP.GE.AND P3, PT, R6, R222.reuse, PT ;  /* 0x000000de0600720c */ /* 0x080fe20003f66270 */
[----:B------:R-:W-:Y:S01]  /*1ed60*/  VIADD R3, R3, 0x39 ;  /* 0x0000003903037836 */ /* 0x000fe20000000000 */
[----:B------:R-:W-:Y:S01]  /*1ed70*/  ISETP.GE.AND P1, PT, R138, R219, PT ;  /* 0x000000db8a00720c */ /* 0x000fe20003f26270 */
[----:B------:R-:W-:Y:S01]  /*1ed80*/  IMAD.IADD R15, R220, 0x1, -R4 ;  /* 0x00000001dc0f7824 */ /* 0x000fe200078e0a04 */
[----:B------:R-:W-:Y:S01]  /*1ed90*/  ISETP.GE.AND P2, PT, R4, R222, PT ;  /* 0x000000de0400720c */ /* 0x000fe20003f46270 */
[----:B------:R-:W-:Y:S01]  /*1eda0*/  IMAD.IADD R14, R223, 0x1, -R12 ;  /* 0x00000001df0e7824 */ /* 0x000fe200078e0a0c */
[----:B------:R-:W-:Y:S02]  /*1edb0*/  I2FP.F32.S32 R10, R10 ;  /* 0x0000000a000a7245 */ /* 0x000fe40000201400 */
[----:B------:R-:W-:Y:S02]  /*1edc0*/  FSEL R143, R18, -INF , !P4 ;  /* 0xff800000128f7808 */ /* 0x000fe40006000000 */
[-C--:B------:R-:W-:Y:S01]  /*1edd0*/  ISETP.GE.OR P3, PT, R6, R221.reuse, !P3 ;  /* 0x000000dd0600720c */ /* 0x080fe20005f66670 */
[----:B------:R-:W-:Y:S01]  /*1ede0*/  FFMA.FTZ R23, -R217, R10, R23 ;  /* 0x0000000ad9177223 */ /* 0x000fe20000010117 */
[-C--:B------:R-:W-:Y:S02]  /*1edf0*/  ISETP.GE.OR P1, PT, R138, R218.reuse, !P1 ;  /* 0x000000da8a00720c */ /* 0x080fe40004f26670 */
[----:B------:R-:W-:Y:S02]  /*1ee00*/  ISETP.GE.OR P2, PT, R4, R221, !P2 ;  /* 0x000000dd0400720c */ /* 0x000fe40005746670 */
[-C--:B------:R-:W-:Y:S02]  /*1ee10*/  ISETP.GE.AND P4, PT, R6, R219.reuse, PT ;  /* 0x000000db0600720c */ /* 0x080fe40003f86270 */
[----:B------:R-:W-:Y:S02]  /*1ee20*/  FSEL R235, R25, -INF , !P3 ;  /* 0xff80000019eb7808 */ /* 0x000fe40005800000 */
[----:B------:R-:W-:Y:S02]  /*1ee30*/  FSEL R141, R19, -INF , !P1 ;  /* 0xff800000138d7808 */ /* 0x000fe40004800000 */
[----:B------:R-:W-:Y:S02]  /*1ee40*/  FSEL R171, R28, -INF , !P2 ;  /* 0xff8000001cab7808 */ /* 0x000fe40005000000 */
[----:B------:R-:W-:Y:S02]  /*1ee50*/  ISETP.GE.OR P4, PT, R6, R218, !P4 ;  /* 0x000000da0600720c */ /* 0x000fe40006786670 */
[-C--:B------:R-:W-:Y:S02]  /*1ee60*/  ISETP.GE.AND P3, PT, R4, R219.reuse, PT ;  /* 0x000000db0400720c */ /* 0x080fe40003f66270 */
[----:B------:R-:W-:Y:S01]  /*1ee70*/  IADD3 R10, R220, -R6, RZ ;  /* 0x80000006dc0a7210 */ /* 0x000fe20007ffe0ff */
[----:B------:R-:W-:Y:S01]  /*1ee80*/  IMAD.IADD R6, R223, 0x1, -R3 ;  /* 0x00000001df067824 */ /* 0x000fe200078e0a03 */
[C---:B------:R-:W-:Y:S02]  /*1ee90*/  ISETP.GE.AND P1, PT, R12.reuse, R222, PT ;  /* 0x000000de0c00720c */ /* 0x040fe40003f26270 */
[----:B------:R-:W-:Y:S02]  /*1eea0*/  ISETP.GE.AND P2, PT, R12, R219, PT ;  /* 0x000000db0c00720c */ /* 0x000fe40003f46270 */
[-C--:B------:R-:W-:Y:S02]  /*1eeb0*/  ISETP.GE.OR P3, PT, R4, R218.reuse, !P3 ;  /* 0x000000da0400720c */ /* 0x080fe40005f66670 */
[CC--:B------:R-:W-:Y:S02]  /*1eec0*/  ISETP.GE.OR P1, PT, R12.reuse, R221.reuse, !P1 ;  /* 0x000000dd0c00720c */ /* 0x0c0fe40004f26670 */
[----:B------:R-:W-:Y:S02]  /*1eed0*/  ISETP.GE.OR P2, PT, R12, R218, !P2 ;  /* 0x000000da0c00720c */ /* 0x000fe40005746670 */
[----:B------:R-:W-:Y:S02]  /*1eee0*/  IADD3 R4, R220, -R12, RZ ;  /* 0x8000000cdc047210 */ /* 0x000fe40007ffe0ff */
[----:B------:R-:W-:Y:S02]  /*1eef0*/  IABS R12, R6 ;  /* 0x00000006000c7213 */ /* 0x000fe40000000000 */
[----:B------:R-:W-:Y:S02]  /*1ef00*/  FMNMX.FTZ R6, R139, R0, !PT ;  /* 0x000000008b067209 */ /* 0x000fe40007810000 */
[----:B------:R-:W-:Y:S02]  /*1ef10*/  IABS R4, R4 ;  /* 0x0000000400047213 */ /* 0x000fe40000000000 */
[----:B------:R-:W-:Y:S02]  /*1ef20*/  FMNMX.FTZ R6, R137, R6, !PT ;  /* 0x0000000689067209 */ /* 0x000fe40007810000 */
[----:B------:R-:W-:Y:S02]  /*1ef30*/  I2FP.F32.S32 R4, R4 ;  /* 0x0000000400047245 */ /* 0x000fe40000201400 */
[----:B------:R-:W-:Y:S02]  /*1ef40*/  FMNMX.FTZ R6, R5, R6, !PT ;  /* 0x0000000605067209 */ /* 0x000fe40007810000 */
[----:B------:R-:W-:Y:S01]  /*1ef50*/  FSEL R7, R7, -INF , !P5 ;  /* 0xff80000007077808 */ /* 0x000fe20006800000 */
[----:B------:R-:W-:Y:S01]  /*1ef60*/  FFMA.FTZ R31, -R217, R4, R31 ;  /* 0x00000004d91f7223 */ /* 0x000fe2000001011f */
[----:B------:R-:W-:Y:S02]  /*1ef70*/  FMNMX.FTZ R6, R9, R6, !PT ;  /* 0x0000000609067209 */ /* 0x000fe40007810000 */
[----:B------:R-:W-:Y:S02]  /*1ef80*/  FMNMX.FTZ R4, R135, R2, !PT ;  /* 0x0000000287047209 */ /* 0x000fe40007810000 */
[C---:B------:R-:W-:Y:S02]  /*1ef90*/  ISETP.GE.AND P5, PT, R138.reuse, R222, PT ;  /* 0x000000de8a00720c */ /* 0x040fe40003fa6270 */
[----:B------:R-:W-:Y:S02]  /*1efa0*/  FMNMX.FTZ R6, R245, R6, !PT ;  /* 0x00000006f5067209 */ /* 0x000fe40007810000 */
[----:B------:R-:W-:Y:S02]  /*1efb0*/  FMNMX.FTZ R4, R7, R4, !PT ;  /* 0x0000000407047209 */ /* 0x000fe40007810000 */
[-C--:B------:R-:W-:Y:S02]  /*1efc0*/  ISETP.GE.OR P5, PT, R138, R221.reuse, !P5 ;  /* 0x000000dd8a00720c */ /* 0x080fe40006fa6670 */
[----:B------:R-:W-:Y:S02]  /*1efd0*/  ISETP.GE.AND P6, PT, R134, R222, PT ;  /* 0x000000de8600720c */ /* 0x000fe40003fc6270 */
[----:B------:R-:W-:Y:S02]  /*1efe0*/  FMNMX.FTZ R6, R167, R6, !PT ;  /* 0x00000006a7067209 */ /* 0x000fe40007810000 */
[----:B------:R-:W-:Y:S02]  /*1eff0*/  FSEL R11, R11, -INF , !P0 ;  /* 0xff8000000b0b7808 */ /* 0x000fe40004000000 */
[----:B------:R-:W-:Y:S02]  /*1f000*/  FMNMX.FTZ R4, R13, R4, !PT ;  /* 0x000000040d047209 */ /* 0x000fe40007810000 */
[----:B------:R-:W-:Y:S02]  /*1f010*/  IADD3 R16, R220, -R134, RZ ;  /* 0x80000086dc107210 */ /* 0x000fe40007ffe0ff */
[----:B------:R-:W-:Y:S02]  /*1f020*/  FSEL R173, R17, -INF , !P5 ;  /* 0xff80000011ad7808 */ /* 0x000fe40006800000 */
[----:B------:R-:W-:Y:S02]  /*1f030*/  IABS R10, R10 ;  /* 0x0000000a000a7213 */ /* 0x000fe40000000000 */
[----:B------:R-:W-:Y:S02]  /*1f040*/  ISETP.GE.AND P5, PT, R132, R222, PT ;  /* 0x000000de8400720c */ /* 0x000fe40003fa6270 */
[-C--:B------:R-:W-:Y:S02]  /*1f050*/  ISETP.GE.OR P6, PT, R134, R221.reuse, !P6 ;  /* 0x000000dd8600720c */ /* 0x080fe400077c6670 */
[----:B------:R-:W-:Y:S02]  /*1f060*/  FMNMX.FTZ R6, R243, R6, !PT ;  /* 0x00000006f3067209 */ /* 0x000fe40007810000 */
[----:B------:R-:W-:Y:S02]  /*1f070*/  FMNMX.FTZ R4, R11, R4, !PT ;  /* 0x000000040b047209 */ /* 0x000fe40007810000 */
[----:B------:R-:W-:Y:S02]  /*1f080*/  IABS R16, R16 ;  /* 0x0000001000107213 */ /* 0x000fe40000000000 */
[----:B------:R-:W-:Y:S02]  /*1f090*/  IABS R14, R14 ;  /* 0x0000000e000e7213 */ /* 0x000fe40000000000 */
[----:B------:R-:W-:Y:S02]  /*1f0a0*/  I2FP.F32.S32 R10, R10 ;  /* 0x0000000a000a7245 */ /* 0x000fe40000201400 */
[----:B------:R-:W-:Y:S02]  /*1f0b0*/  FSEL R241, R20, -INF , !P6 ;  /* 0xff80000014f17808 */ /* 0x000fe40007000000 */
[----:B------:R-:W-:Y:S01]  /*1f0c0*/  ISETP.GE.OR P5, PT, R132, R221, !P5 ;  /* 0x000000dd8400720c */ /* 0x000fe20006fa6670 */
[----:B------:R-:W-:Y:S01]  /*1f0d0*/  FFMA.FTZ R27, -R217, R10, R27 ;  /* 0x0000000ad91b7223 */ /* 0x000fe2000001011b */
[----:B------:R-:W-:Y:S02]  /*1f0e0*/  FMNMX.FTZ R6, R173, R6, !PT ;  /* 0x00000006ad067209 */ /* 0x000fe40007810000 */
[----:B------:R-:W-:Y:S02]  /*1f0f0*/  FMNMX.FTZ R4, R229, R4, !PT ;  /* 0x00000004e5047209 */ /* 0x000fe40007810000 */
[----:B------:R-:W-:Y:S02]  /*1f100*/  I2FP.F32.S32 R16, R16 ;  /* 0x0000001000107245 */ /* 0x000fe40000201400 */
[----:B------:R-:W-:Y:S02]  /*1f110*/  I2FP.F32.S32 R14, R14 ;  /* 0x0000000e000e7245 */ /* 0x000fe40000201400 */
[----:B------:R-:W-:Y:S01]  /*1f120*/  IADD3 R17, R220, -R136, RZ ;  /* 0x80000088dc117210 */ /* 0x000fe20007ffe0ff */
[C---:B------:R-:W-:Y:S01]  /*1f130*/  FFMA.FTZ R22, -R217.reuse, R16, R22 ;  /* 0x00000010d9167223 */ /* 0x040fe20000010116 */
[C---:B------:R-:W-:Y:S01]  /*1f140*/  ISETP.GE.AND P0, PT, R134.reuse, R219, PT ;  /* 0x000000db8600720c */ /* 0x040fe20003f06270 */
[----:B------:R-:W-:Y:S01]  /*1f150*/  FFMA.FTZ R29, -R217, R14, R29 ;  /* 0x0000000ed91d7223 */ /* 0x000fe2000001011d */
[----:B------:R-:W-:Y:S01]  /*1f160*/  FSEL R237, R21, -INF , !P5 ;  /* 0xff80000015ed7808 */ /* 0x000fe20006800000 */
[----:B------:R-:W-:Y:S01]  /*1f170*/  IMAD.IADD R21, R223, 0x1, -R8 ;  /* 0x00000001df157824 */ /* 0x000fe200078e0a08 */
[----:B------:R-:W-:Y:S02]  /*1f180*/  FMNMX.FTZ R6, R241, R6, !PT ;  /* 0x00000006f1067209 */ /* 0x000fe40007810000 */
[----:B------:R-:W-:Y:S02]  /*1f190*/  FMNMX.FTZ R10, R175, R4, !PT ;  /* 0x00000004af0a7209 */ /* 0x000fe40007810000 */
[----:B------:R-:W-:Y:S02]  /*1f1a0*/  IABS R17, R17 ;  /* 0x0000001100117213 */ /* 0x000fe40000000000 */
[----:B------:R-:W-:Y:S02]  /*1f1b0*/  ISETP.GE.OR P0, PT, R134, R218, !P0 ;  /* 0x000000da8600720c */ /* 0x000fe40004706670 */
[----:B------:R-:W-:Y:S02]  /*1f1c0*/  FMNMX.FTZ R6, R237, R6, !PT ;  /* 0x00000006ed067209 */ /* 0x000fe40007810000 */
[----:B------:R-:W-:Y:S02]  /*1f1d0*/  FMNMX.FTZ R10, R143, R10, !PT ;  /* 0x0000000a8f0a7209 */ /* 0x000fe40007810000 */
[----:B------:R-:W-:Y:S02]  /*1f1e0*/  ISETP.GE.AND P6, PT, R132, R219, PT ;  /* 0x000000db8400720c */ /* 0x000fe40003fc6270 */
[----:B------:R-:W-:Y:S02]  /*1f1f0*/  IABS R21, R21 ;  /* 0x0000001500157213 */ /* 0x000fe40000000000 */
[----:B------:R-:W-:Y:S02]  /*1f200*/  I2FP.F32.S32 R17, R17 ;  /* 0x0000001100117245 */ /* 0x000fe40000201400 */
[----:B------:R-:W-:Y:S02]  /*1f210*/  FSEL R169, R29, -INF , !P1 ;  /* 0xff8000001da97808 */ /* 0x000fe40004800000 */
[----:B------:R-:W-:Y:S01]  /*1f220*/  FSEL R233, R22, -INF , !P0 ;  /* 0xff80000016e97808 */ /* 0x000fe20004000000 */
[----:B------:R-:W-:Y:S01]  /*1f230*/  FFMA.FTZ R26, -R217, R17, R26 ;  /* 0x00000011d91a7223 */ /* 0x000fe2000001011a */
[----:B------:R-:W-:Y:S01]  /*1f240*/  FMNMX.FTZ R4, R239, R6, !PT ;  /* 0x00000006ef047209 */ /* 0x000fe20007810000 */
[----:B------:R-:W-:Y:S01]  /*1f250*/  IMAD.IADD R6, R220, 0x1, -R3 ;  /* 0x00000001dc067824 */ /* 0x000fe200078e0a03 */
[----:B------:R-:W-:Y:S01]  /*1f260*/  FMNMX.FTZ R10, R141, R10, !PT ;  /* 0x0000000a8d0a7209 */ /* 0x000fe20007810000 */
[----:B------:R-:W-:Y:S01]  /*1f270*/  LDSM.16.MT88.4 R16, [R198+0xc000] ;  /* 0x00c00000c610783b */ /* 0x000fe20000004200 */
[-C--:B------:R-:W-:Y:S02]  /*1f280*/  ISETP.GE.AND P5, PT, R136, R219.reuse, PT ;  /* 0x000000db8800720c */ /* 0x080fe40003fa6270 */
[----:B------:R-:W-:Y:S02]  /*1f290*/  ISETP.GE.OR P6, PT, R132, R218, !P6 ;  /* 0x000000da8400720c */ /* 0x000fe400077c6670 */
[C---:B------:R-:W-:Y:S02]  /*1f2a0*/  ISETP.GE.AND P0, PT, R8.reuse, R222, PT ;  /* 0x000000de0800720c */ /* 0x040fe40003f06270 */
[----:B------:R-:W-:Y:S02]  /*1f2b0*/  ISETP.GE.AND P1, PT, R8, R219, PT ;  /* 0x000000db0800720c */ /* 0x000fe40003f26270 */
[----:B------:R-:W-:Y:S02]  /*1f2c0*/  I2FP.F32.S32 R21, R21 ;  /* 0x0000001500157245 */ /* 0x000fe40000201400 */
[----:B------:R-:W-:Y:S02]  /*1f2d0*/  IABS R15, R15 ;  /* 0x0000000f000f7213 */ /* 0x000fe40000000000 */
[----:B------:R-:W-:Y:S01]  /*1f2e0*/  FMNMX.FTZ R4, R235, R4, !PT ;  /* 0x00000004eb047209 */ /* 0x000fe20007810000 */
[----:B------:R-:W-:Y:S01]  /*1f2f0*/  FFMA.FTZ R32, -R217, R21, R32 ;  /* 0x00000015d9207223 */ /* 0x000fe20000010120 */
[-C--:B------:R-:W-:Y:S02]  /*1f300*/  ISETP.GE.OR P5, PT, R136, R218.reuse, !P5 ;  /* 0x000000da8800720c */ /* 0x080fe40006fa6670 */
[C---:B------:R-:W-:Y:S02]  /*1f310*/  ISETP.GE.OR P0, PT, R8.reuse, R221, !P0 ;  /* 0x000000dd0800720c */ /* 0x040fe40004706670 */
[----:B------:R-:W-:Y:S01]  /*1f320*/  ISETP.GE.OR P1, PT, R8, R218, !P1 ;  /* 0x000000da0800720c */ /* 0x000fe20004f26670 */
[----:B------:R-:W-:Y:S01]  /*1f330*/  IMAD.IADD R8, R220, 0x1, -R8 ;  /* 0x00000001dc087824 */ /* 0x000fe200078e0a08 */
[----:B------:R-:W-:Y:S02]  /*1f340*/  FSEL R231, R23, -INF , !P6 ;  /* 0xff80000017e77808 */ /* 0x000fe40007000000 */
[----:B------:R-:W-:Y:S02]  /*1f350*/  FMNMX.FTZ R10, R233, R10, !PT ;  /* 0x0000000ae90a7209 */ /* 0x000fe40007810000 */
[----:B------:R-:W-:Y:S02]  /*1f360*/  I2FP.F32.S32 R12, R12 ;  /* 0x0000000c000c7245 */ /* 0x000fe40000201400 */
[----:B------:R-:W-:Y:S02]  /*1f370*/  I2FP.F32.S32 R15, R15 ;  /* 0x0000000f000f7245 */ /* 0x000fe40000201400 */
[----:B------:R-:W-:Y:S01]  /*1f380*/  ISETP.GE.AND P6, PT, R3, R222, PT ;  /* 0x000000de0300720c */ /* 0x000fe20003fc6270 */
[----:B------:R-:W-:Y:S01]  /*1f390*/  FFMA.FTZ R33, -R217, R12, R33 ;  /* 0x0000000cd9217223 */ /* 0x000fe20000010121 */
[----:B------:R-:W-:Y:S01]  /*1f3a0*/  FMNMX.FTZ R4, R171, R4, !PT ;  /* 0x00000004ab047209 */ /* 0x000fe20007810000 */
[----:B------:R-:W-:Y:S01]  /*1f3b0*/  FFMA.FTZ R30, -R217, R15, R30 ;  /* 0x0000000fd91e7223 */ /* 0x000fe2000001011e */
[----:B------:R-:W-:Y:S02]  /*1f3c0*/  FSEL R147, R26, -INF , !P5 ;  /* 0xff8000001a937808 */ /* 0x000fe40006800000 */
[----:B------:R-:W-:Y:S02]  /*1f3d0*/  FMNMX.FTZ R10, R231, R10, !PT ;  /* 0x0000000ae70a7209 */ /* 0x000fe40007810000 */
[----:B------:R-:W-:Y:S02]  /*1f3e0*/  IABS R8, R8 ;  /* 0x0000000800087213 */ /* 0x000fe40000000000 */
[----:B------:R-:W-:Y:S02]  /*1f3f0*/  FSEL R155, R32, -INF , !P0 ;  /* 0xff800000209b7808 */ /* 0x000fe40004000000 */
[----:B------:R-:W-:Y:S02]  /*1f400*/  ISETP.GE.OR P6, PT, R3, R221, !P6 ;  /* 0x000000dd0300720c */ /* 0x000fe400077c6670 */
[----:B------:R-:W-:Y:S02]  /*1f410*/  FMNMX.FTZ R4, R169, R4, !PT ;  /* 0x00000004a9047209 */ /* 0x000fe40007810000 */
[----:B------:R-:W-:Y:S02]  /*1f420*/  FSEL R145, R27, -INF , !P4 ;  /* 0xff8000001b917808 */ /* 0x000fe40006000000 */
[----:B------:R-:W-:Y:S01]  /*1f430*/  FMNMX.FTZ R10, R147, R10, !PT ;  /* 0x0000000a930a7209 */ /* 0x000fe20007810000 */
[----:B------:R-:W-:Y:S01]  /*1f440*/  LDSM.16.MT88.4 R24, [R197+0xc000] ;  /* 0x00c00000c518783b */ /* 0x000fe20000004200 */
[----:B------:R-:W-:Y:S02]  /*1f450*/  I2FP.F32.S32 R8, R8 ;  /* 0x0000000800087245 */ /* 0x000fe40000201400 */
[----:B------:R-:W-:Y:S02]  /*1f460*/  IABS R6, R6 ;  /* 0x0000000600067213 */ /* 0x000fe40000000000 */
[----:B------:R-:W-:Y:S01]  /*1f470*/  FSEL R150, R33, -INF , !P6 ;  /* 0xff80000021967808 */ /* 0x000fe20007000000 */
[----:B------:R-:W-:Y:S01]  /*1f480*/  FFMA.FTZ R34, -R217, R8, R34 ;  /* 0x00000008d9227223 */ /* 0x000fe20000010122 */
[----:B------:R-:W-:Y:S02]  /*1f490*/  FMNMX.FTZ R15, R155, R4, !PT ;  /* 0x000000049b0f7209 */ /* 0x000fe40007810000 */
[----:B------:R-:W-:Y:S02]  /*1f4a0*/  FSEL R153, R30, -INF , !P3 ;  /* 0xff8000001e997808 */ /* 0x000fe40005800000 */
[----:B------:R-:W-:Y:S02]  /*1f4b0*/  FMNMX.FTZ R10, R145, R10, !PT ;  /* 0x0000000a910a7209 */ /* 0x000fe40007810000 */
[----:B------:R-:W-:Y:S02]  /*1f4c0*/  I2FP.F32.S32 R6, R6 ;  /* 0x0000000600067245 */ /* 0x000fe40000201400 */
[----:B------:R-:W-:Y:S02]  /*1f4d0*/  FMNMX.FTZ R4, R150, R15, !PT ;  /* 0x0000000f96047209 */ /* 0x000fe40007810000 */
[----:B------:R-:W-:Y:S01]  /*1f4e0*/  FSEL R151, R31, -INF , !P2 ;  /* 0xff8000001f977808 */ /* 0x000fe20005000000 */
[----:B------:R-:W-:Y:S01]  /*1f4f0*/  FFMA.FTZ R35, -R217, R6, R35 ;  /* 0x00000006d9237223 */ /* 0x000fe20000010123 */
        /* <DEDUP_REMOVED lines=50> */
[-CC-:B------:R-:W-:Y:S01]  /*1f820*/  FFMA.FTZ R229, R143, R133.reuse, -R148.reuse ;  /* 0x000000858fe57223 */ /* 0x180fe20000010894 */
[-CC-:B------:R-:W-:Y:S03]  /*1f830*/  FFMA.FTZ R175, R175, R133.reuse, -R148.reuse ;  /* 0x00000085afaf7223 */ /* 0x180fe60000010894 */
[----:B------:R-:W2:Y:S01]  /*1f840*/  MUFU.EX2 R157, R157 ;  /* 0x0000009d009d7308 */ /* 0x000ea20000000800 */
[----:B------:R-:W-:Y:S01]  /*1f850*/  LDSM.16.MT88.4 R140, [R196+0xe800] ;  /* 0x00e80000c48c783b */ /* 0x000fe20000004200 */
[-CC-:B------:R-:W-:Y:S01]  /*1f860*/  FFMA.FTZ R224, R233, R133.reuse, -R148.reuse ;  /* 0x00000085e9e07223 */ /* 0x180fe20000010894 */
[-C--:B------:R-:W-:Y:S01]  /*1f870*/  FFMA.FTZ R233, R145, R133.reuse, -R148 ;  /* 0x0000008591e97223 */ /* 0x080fe20000010894 */
[-CC-:B------:R-:W-:Y:S01]  /*1f880*/  FFMA.FTZ R237, R237, R133.reuse, -R152.reuse ;  /* 0x00000085eded7223 */ /* 0x180fe20000010898 */
[-C--:B------:R-:W-:Y:S01]  /*1f890*/  FFMA.FTZ R174, R239, R133.reuse, -R152 ;  /* 0x00000085efae7223 */ /* 0x080fe20000010898 */
[-C--:B------:R-:W-:Y:S01]  /*1f8a0*/  FFMA.FTZ R239, R151, R133.reuse, -R148 ;  /* 0x0000008597ef7223 */ /* 0x080fe20000010894 */
[----:B------:R-:W-:Y:S03]  /*1f8b0*/  FFMA.FTZ R235, R235, R133, -R152 ;  /* 0x00000085ebeb7223 */ /* 0x000fe60000010898 */
[----:B------:R-:W-:Y:S01]  /*1f8c0*/  MUFU.EX2 R165, R165 ;  /* 0x000000a500a57308 */ /* 0x000fe20000000800 */
[----:B-1----:R-:W-:Y:S01]  /*1f8d0*/  F2FP.BF16.F32.PACK_AB R136, R159, R163 ;  /* 0x000000a39f88723e */ /* 0x002fe200000010ff */
[----:B------:R-:W-:Y:S01]  /*1f8e0*/  LDSM.16.MT88.4 R144, [R195+0xf000] ;  /* 0x00f00000c390783b */ /* 0x000fe20000004200 */
[-CC-:B------:R-:W-:Y:S01]  /*1f8f0*/  FFMA.FTZ R231, R231, R133.reuse, -R148.reuse ;  /* 0x00000085e7e77223 */ /* 0x180fe20000010894 */
[-C--:B------:R-:W-:Y:S01]  /*1f900*/  FFMA.FTZ R148, R134, R133.reuse, -R148 ;  /* 0x0000008586947223 */ /* 0x080fe20000010894 */
[-CC-:B------:R-:W-:Y:S01]  /*1f910*/  FFMA.FTZ R228, R169, R133.reuse, -R152.reuse ;  /* 0x00000085a9e47223 */ /* 0x180fe20000010898 */
[-CC-:B------:R-:W-:Y:S01]  /*1f920*/  FFMA.FTZ R169, R155, R133.reuse, -R152.reuse ;  /* 0x000000859ba97223 */ /* 0x180fe20000010898 */
[-CC-:B------:R-:W-:Y:S03]  /*1f930*/  FFMA.FTZ R171, R171, R133.reuse, -R152.reuse ;  /* 0x00000085abab7223 */ /* 0x180fe60000010898 */
        /* <DEDUP_REMOVED lines=178> */
[----:B------:R-:W-:Y:S01]  /*20460*/  IMAD.MOV.U32 R0, RZ, RZ, R132 ;  /* 0x000000ffff007224 */ /* 0x000fe200078e0084 */
        /* <DEDUP_REMOVED lines=139> */
.L_x_6441:
        /* <DEDUP_REMOVED lines=14> */
.L_x_6467:
        /* <DEDUP_REMOVED lines=277> */
.L_x_6453:
        /* <DEDUP_REMOVED lines=8> */
.L_x_6454:
[----:B------:R-:W-:Y:S05]  /*21fd0*/  BSYNC B0 ;  /* 0x0000000000007941 */ /* 0x000fea0003800000 */
.L_x_6452:
        /* <DEDUP_REMOVED lines=54> */
.L_x_6456:
[----:B------:R-:W-:Y:S05]  /*22340*/  BSYNC B0 ;  /* 0x0000000000007941 */ /* 0x000fea0003800000 */
.L_x_6455:
        /* <DEDUP_REMOVED lines=57> */
.L_x_6458:
[----:B------:R-:W-:Y:S05]  /*226e0*/  BSYNC B0 ;  /* 0x0000000000007941 */ /* 0x000fea0003800000 */
.L_x_6457:
        /* <DEDUP_REMOVED lines=24> */
.L_x_6460:
[----:B------:R-:W-:Y:S05]  /*22870*/  BSYNC B0 ;  /* 0x0000000000007941 */ /* 0x000fea0003800000 */
.L_x_6459:
        /* <DEDUP_REMOVED lines=24> */
.L_x_6462:
[----:B------:R-:W-:Y:S05]  /*22a00*/  BSYNC B0 ;  /* 0x0000000000007941 */ /* 0x000fea0003800000 */
.L_x_6461:
[----:B------:R-:W-:-:S04]  /*22a10*/  MOV R207, 0x0 ;  /* 0x0000000000cf7802 */ /* 0x000fc80000000f00 */
[----:B-12345:R-:W-:Y:S05]  /*22a20*/  @P1 RET.REL.NODEC R206 `(_ZN5flash24flash_fwd_splitkv_kernelI23Flash_fwd_kernel_traitsILi192ELi64ELi64ELi4ELb0ELb0EN7cutlass10bfloat16_tE19Flash_kernel_traitsILi192ELi64ELi64ELi4ES3_EELb0ELb1ELb1ELb0ELb0ELb0ELb0ELb1EEEvNS_16Flash_fwd_paramsE) ;  /* 0xfffffdd4ce741950 */ /* 0x03efea0003c3ffff */
        /* <DEDUP_REMOVED lines=20> */
[----:B-1----:R-:W-:Y:S05]  /*22b70*/  @P0 RET.REL.NODEC R206 `(_ZN5flash24flash_fwd_splitkv_kernelI23Flash_fwd_kernel_traitsILi192ELi64ELi64ELi4ELb0ELb0EN7cutlass10bfloat16_tE19Flash_kernel_traitsILi192ELi64ELi64ELi4ES3_EELb0ELb1ELb1ELb0ELb0ELb0ELb0ELb1EEEvNS_16Flash_fwd_paramsE) ;  /* 0xfffffdd4ce200950 */ /* 0x002fea0003c3ffff */
[----:B------:R-:W-:Y:S01]  /*22b80*/  R2UR UR4, R6 ;  /* 0x00000000060472ca */ /* 0x000fe200000e0000 */
[----:B------:R-:W-:Y:S01]  /*22b90*/  IMAD.MOV.U32 R207, RZ, RZ, 0x0 ;  /* 0x00000000ffcf7424 */ /* 0x000fe200078e00ff */
[----:B------:R-:W-:-:S13]  /*22ba0*/  R2UR UR5, R7 ;  /* 0x00000000070572ca */ /* 0x000fda00000e0000 */
[----:B------:R1:W-:Y:S02]  /*22bb0*/  ST.E.128 desc[UR4][R2.64+0x100], R56 ;  /* 0x0001003802007985 */ /* 0x0003e4000c101d04 */
[----:B-1----:R-:W-:Y:S05]  /*22bc0*/  RET.REL.NODEC R206 `(_ZN5flash24flash_fwd_splitkv_kernelI23Flash_fwd_kernel_traitsILi192ELi64ELi64ELi4ELb0ELb0EN7cutlass10bfloat16_tE19Flash_kernel_traitsILi192ELi64ELi64ELi4ES3_EELb0ELb1ELb1ELb0ELb0ELb0ELb0ELb1EEEvNS_16Flash_fwd_paramsE) ;  /* 0xfffffdd4ce0c7950 */ /* 0x002fea0003c3ffff */
.L_x_6451:
[----:B------:R-:W-:Y:S01]  /*22bd0*/  MOV R5, 0x2 ;  /* 0x0000000200057802 */ /* 0x000fe20000000f00 */
[----:B------:R-:W-:Y:S01]  /*22be0*/  IMAD.MOV.U32 R0, RZ, RZ, 0x1f ;  /* 0x0000001fff007424 */ /* 0x000fe200078e00ff */
[----:B------:R-:W-:-:S07]  /*22bf0*/  MOV R2, 0xffffffff ;  /* 0xffffffff00027802 */ /* 0x000fce0000000f00 */
[----:B-1---5:R-:W-:Y:S05]  /*22c00*/  WARPSYNC.COLLECTIVE R2, `(.L_x_6463) ;  /* 0x0000000002087348 */ /* 0x022fea0003c00000 */
[----:B------:R2:W3:Y:S02]  /*22c10*/  SHFL.BFLY P0, R13, R227, R5, R0 ;  /* 0x0c000005e30d7389 */ /* 0x0004e40000000000 */
[----:B-123-5:R-:W-:Y:S01]  /*22c20*/  ENDCOLLECTIVE ;  /* 0x000000000000791b */ /* 0x02efe20003800000 */
.L_x_6463:
[----:B------:R-:W-:Y:S02]  /*22c30*/  IMAD.MOV.U32 R8, RZ, RZ, R13 ;  /* 0x000000ffff087224 */ /* 0x000fe400078e000d */
[----:B------:R-:W-:Y:S02]  /*22c40*/  IMAD.MOV.U32 R5, RZ, RZ, 0x1 ;  /* 0x00000001ff057424 */ /* 0x000fe400078e00ff */
[----:B------:R-:W-:-:S05]  /*22c50*/  FADD.FTZ R9, R8, R227 ;  /* 0x000000e308097221 */ /* 0x000fca0000010000 */
[----:B------:R-:W-:-:S07]  /*22c60*/  MOV R227, R9 ;  /* 0x0000000900e37202 */ /* 0x000fce0000000f00 */
[----:B------:R-:W-:Y:S05]  /*22c70*/  WARPSYNC.COLLECTIVE R2, `(.L_x_6464) ;  /* 0x0000000002087348 */ /* 0x000fea0003c00000 */
[----:B------:R1:W2:Y:S02]  /*22c80*/  SHFL.BFLY P0, R13, R227, R5, R0 ;  /* 0x0c000005e30d7389 */ /* 0x0002a40000000000 */
[----:B-12---:R-:W-:Y:S01]  /*22c90*/  ENDCOLLECTIVE ;  /* 0x000000000000791b */ /* 0x006fe20003800000 */
.L_x_6464:
[----:B------:R-:W-:Y:S01]  /*22ca0*/  MOV R227, R225 ;  /* 0x000000e100e37202 */ /* 0x000fe20000000f00 */
[----:B------:R-:W-:Y:S01]  /*22cb0*/  IMAD.MOV.U32 R5, RZ, RZ, 0x2 ;  /* 0x00000002ff057424 */ /* 0x000fe200078e00ff */
[----:B------:R-:W-:-:S07]  /*22cc0*/  MOV R8, R13 ;  /* 0x0000000d00087202 */ /* 0x000fce0000000f00 */
[----:B------:R-:W-:Y:S05]  /*22cd0*/  WARPSYNC.COLLECTIVE R2, `(.L_x_6465) ;  /* 0x0000000002087348 */ /* 0x000fea0003c00000 */
[----:B------:R1:W2:Y:S02]  /*22ce0*/  SHFL.BFLY P0, R13, R227, R5, R0 ;  /* 0x0c000005e30d7389 */ /* 0x0002a40000000000 */
[----:B-12---:R-:W-:Y:S01]  /*22cf0*/  ENDCOLLECTIVE ;  /* 0x000000000000791b */ /* 0x006fe20003800000 */
.L_x_6465:
[----:B------:R-:W-:Y:S01]  /*22d00*/  FADD.FTZ R8, R9, R8 ;  /* 0x0000000809087221 */ /* 0x000fe20000010000 */
[----:B------:R-:W-:Y:S01]  /*22d10*/  FADD.FTZ R12, R13, R225 ;  /* 0x000000e10d0c7221 */ /* 0x000fe20000010000 */
[----:B------:R-:W-:-:S04]  /*22d20*/  MOV R5, 0x1 ;  /* 0x0000000100057802 */ /* 0x000fc80000000f00 */
[----:B------:R-:W-:-:S07]  /*22d30*/  MOV R227, R12 ;  /* 0x0000000c00e37202 */ /* 0x000fce0000000f00 */
[----:B------:R-:W-:Y:S05]  /*22d40*/  WARPSYNC.COLLECTIVE R2, `(.L_x_6466) ;  /* 0x0000000002087348 */ /* 0x000fea0003c00000 */
[----:B------:R1:W2:Y:S02]  /*22d50*/  SHFL.BFLY P0, R13, R227, R5, R0 ;  /* 0x0c000005e30d7389 */ /* 0x0002a40000000000 */
[----:B-12---:R-:W-:Y:S01]  /*22d60*/  ENDCOLLECTIVE ;  /* 0x000000000000791b */ /* 0x006fe20003800000 */
.L_x_6466:
[----:B------:R-:W-:Y:S05]  /*22d70*/  BRA `(.L_x_6467) ;  /* 0xffffffe000207947 */ /* 0x000fea000383ffff */
.L_x_6468:
        /* <DEDUP_REMOVED lines=16> */
.L_x_7912:


//--------------------- .text._ZN5flash24flash_fwd_splitkv_kernelI23Flash_fwd_kernel_traitsILi192ELi64ELi64ELi4ELb0ELb0EN7cutlass10bfloat16_tE19Flash_kernel_traitsILi192ELi64ELi64ELi4ES3_EELb0ELb1ELb1ELb0ELb0ELb1ELb0ELb1EEEvNS_16Flash_fwd_paramsE --------------------------
	.section	.text._ZN5flash24flash_fwd_splitkv_kernelI23Flash_fwd_kernel_traitsILi192ELi64ELi64ELi4ELb0ELb0EN7cutlass10bfloat16_tE19Flash_kernel_traitsILi192ELi64ELi64ELi4ES3_EELb0ELb1ELb1ELb0ELb0ELb1ELb0ELb1EEEvNS_16Flash_fwd_paramsE,"ax",@progbits
	.align	128
        .global         _ZN5flash24flash_fwd_splitkv_kernelI23Flash_fwd_kernel_traitsILi192ELi64ELi64ELi4ELb0ELb0EN7cutlass10bfloat16_tE19Flash_kernel_traitsILi192ELi64ELi64ELi4ES3_EELb0ELb1ELb1ELb0ELb0ELb1ELb0ELb1EEEvNS_16Flash_fwd_paramsE
        .type           _ZN5flash24flash_fwd_splitkv_kernelI23Flash_fwd_kernel_traitsILi192ELi64ELi64ELi4ELb0ELb0EN7cutlass10bfloat16_tE19Flash_kernel_traitsILi192ELi64ELi64ELi4ES3_EELb0ELb1ELb1ELb0ELb0ELb1ELb0ELb1EEEvNS_16Flash_fwd_paramsE,@function
        .size           _ZN5flash24flash_fwd_splitkv_kernelI23Flash_fwd_kernel_traitsILi192ELi64ELi64ELi4ELb0ELb0EN7cutlass10bfloat16_tE19Flash_kernel_traitsILi192ELi64ELi64ELi4ES3_EELb0ELb1ELb1ELb0ELb0ELb1ELb0ELb1EEEvNS_16Flash_fwd_paramsE,(.L_x_7913 - _ZN5flash24flash_fwd_splitkv_kernelI23Flash_fwd_kernel_traitsILi192ELi64ELi64ELi4ELb0ELb0EN7cutlass10bfloat16_tE19Flash_kernel_traitsILi192ELi64ELi64ELi4ES3_EELb0ELb1ELb1ELb0ELb0ELb1ELb0ELb1EEEvNS_16Flash_fwd_paramsE)
        .other          _ZN5flash24flash_fwd_splitkv_kernelI23Flash_fwd_kernel_traitsILi192ELi64ELi64ELi4ELb0ELb0EN7cutlass10bfloat16_tE19Flash_kernel_traitsILi192ELi64ELi64ELi4ES3_EELb0ELb1ELb1ELb0ELb0ELb1ELb0ELb1EEEvNS_16Flash_fwd_paramsE,@"STO_CUDA_ENTRY STV_DEFAULT"
_ZN5flash24flash_fwd_splitkv_kernelI23Flash_fwd_kernel_traitsILi192ELi64ELi64ELi4ELb0ELb0EN7cutlass10bfloat16_tE19Flash_kernel_traitsILi192ELi64ELi64ELi4ES3_EELb0ELb1ELb1ELb0ELb0ELb1ELb0ELb1EEEvNS_16Flash_fwd_paramsE:
.text._ZN5flash24flash_fwd_splitkv_kernelI23Flash_fwd_kernel_traitsILi192ELi64ELi64ELi4ELb0ELb0EN7cutlass10bfloat16_tE19Flash_kernel_traitsILi192ELi64ELi64ELi4ES3_EELb0ELb1ELb1ELb0ELb0ELb1ELb0ELb1EEEvNS_16Flash_fwd_paramsE:
[----:B------:R-:W-:Y:S01]  /*0000*/  LDC R1, c[0x0][0x28] ;  /* 0x00000a00ff017b82 */ /* 0x000fe20000000800 */
[----:B------:R-:W1:Y:S07]  /*0010*/  S2R R217, SR_CTAID.X ;  /* 0x0000000000d97919 */ /* 0x000e6e0000002500 */
[----:B------:R-:W2:Y:S01]  /*0020*/  LDC.64 R16, c[0x0][0x198] ;  /* 0x00006600ff107b82 */ /* 0x000ea20000000a00 */
[----:B------:R-:W-:Y:S01]  /*0030*/  BSSY B4, `(.L_x_6469) ;  /* 0x0000005000047945 */ /* 0x000fe20003800000 */
[----:B------:R-:W-:Y:S01]  /*0040*/  MOV R214, 0x80 ;  /* 0x0000008000d67802 */ /* 0x000fe20000000f00 */
[----:B------:R-:W3:Y:S01]  /*0050*/  S2R R215, SR_CTAID.Y ;  /* 0x0000000000d77919 */ /* 0x000ee20000002600 */
[----:B------:R-:W4:Y:S05]  /*0060*/  S2R R216, SR_CTAID.Z ;  /* 0x0000000000d87919 */ /* 0x000f2a0000002700 */
[----:B-1234-:R-:W-:Y:S05]  /*0070*/  CALL.REL.NOINC `($_ZN5flash24flash_fwd_splitkv_kernelI23Flash_fwd_kernel_traitsILi192ELi64ELi64ELi4ELb0ELb0EN7cutlass10bfloat16_tE19Flash_kernel_traitsILi192ELi64ELi64ELi4ES3_EELb0ELb1ELb1ELb0ELb0ELb1ELb0ELb1EEEvNS_16Flash_fwd_paramsE$_ZN5flash30compute_attn_1rowblock_splitkvI23Flash_fwd_kernel_traitsILi192ELi64ELi64ELi4ELb0ELb0EN7cutlass10bfloat16_tE19Flash_kernel_traitsILi192ELi64ELi64ELi4ES3_EELb0ELb1ELb1ELb0ELb0ELb1ELb0ELb1ENS_16Flash_fwd_paramsEEEvRKT8_iiiii) ;  /* 0x0000000000087944 */ /* 0x01efea0003c00000 */
[----:B------:R-:W-:Y:S05]  /*0080*/  BSYNC B4 ;  /* 0x0000000000047941 */ /* 0x000fea0003800000 */
.L_x_6469:
[----:B------:R-:W-:Y:S05]  /*0090*/  EXIT ;  /* 0x000000000000794d */ /* 0x000fea0003800000 */
        .type           $_ZN5flash24flash_fwd_splitkv_kernelI23Flash_fwd_kernel_traitsILi192ELi64ELi64ELi4ELb0ELb0EN7cutlass10bfloat16_tE19Flash_kernel_traitsILi192ELi64ELi64ELi4ES3_EELb0ELb1ELb1ELb0ELb0ELb1ELb0ELb1EEEvNS_16Flash_fwd_paramsE$_ZN5flash30compute_attn_1rowblock_splitkvI23Flash_fwd_kernel_traitsILi192ELi64ELi64ELi4ELb0ELb0EN7cutlass10bfloat16_tE19Flash_kernel_traitsILi192ELi64ELi64ELi4ES3_EELb0ELb1ELb1ELb0ELb0ELb1ELb0ELb1ENS_16Flash_fwd_paramsEEEvRKT8_iiiii,@function
        .size           $_ZN5flash24flash_fwd_splitkv_kernelI23Flash_fwd_kernel_traitsILi192ELi64ELi64ELi4ELb0ELb0EN7cutlass10bfloat16_tE19Flash_kernel_traitsILi192ELi64ELi64ELi4ES3_EELb0ELb1ELb1ELb0ELb0ELb1ELb0ELb1EEEvNS_16Flash_fwd_paramsE$_ZN5flash30compute_attn_1rowblock_splitkvI23Flash_fwd_kernel_traitsILi192ELi64ELi64ELi4ELb0ELb0EN7cutlass10bfloat16_tE19Flash_kernel_traitsILi192ELi64ELi64ELi4ES3_EELb0ELb1ELb1ELb0ELb0ELb1ELb0ELb1ENS_16Flash_fwd_paramsEEEvRKT8_iiiii,(.L_x_7913 - $_ZN5flash24flash_fwd_splitkv_kernelI23Flash_fwd_kernel_traitsILi192ELi64ELi64ELi4ELb0ELb0EN7cutlass10bfloat16_tE19Flash_kernel_traitsILi192ELi64ELi64ELi4ES3_EELb0ELb1ELb1ELb0ELb0ELb1ELb0ELb1EEEvNS_16Flash_fwd_paramsE$_ZN5flash30compute_attn_1rowblock_splitkvI23Flash_fwd_kernel_traitsILi192ELi64ELi64ELi4ELb0ELb0EN7cutlass10bfloat16_tE19Flash_kernel_traitsILi192ELi64ELi64ELi4ES3_EELb0ELb1ELb1ELb0ELb0ELb1ELb0ELb1ENS_16Flash_fwd_paramsEEEvRKT8_iiiii)
$_ZN5flash24flash_fwd_splitkv_kernelI23Flash_fwd_kernel_traitsILi192ELi64ELi64ELi4ELb0ELb0EN7cutlass10bfloat16_tE19Flash_kernel_traitsILi192ELi64ELi64ELi4ES3_EELb0ELb1ELb1ELb0ELb0ELb1ELb0ELb1EEEvNS_16Flash_fwd_paramsE$_ZN5flash30compute_attn_1rowblock_splitkvI23Flash_fwd_kernel_traitsILi192ELi64ELi64ELi4ELb0ELb0EN7cutlass10bfloat16_tE19Flash_kernel_traitsILi192ELi64ELi64ELi4ES3_EELb0ELb1ELb1ELb0ELb0ELb1ELb0ELb1ENS_16Flash_fwd_paramsEEEvRKT8_iiiii:
        /* <DEDUP_REMOVED lines=27> */
.L_x_6471:
[----:B------:R-:W-:Y:S05]  /*0250*/  BSYNC B0 ;  /* 0x0000000000007941 */ /* 0x000fea0003800000 */
.L_x_6470:
        /* <DEDUP_REMOVED lines=8> */
.L_x_6473:
[----:B------:R3:W5:Y:S02]  /*02e0*/  LD.E R76, desc[UR6][R16.64+0xb8] ;  /* 0x0000b806104c7980 */ /* 0x000764000c101900 */
.L_x_6474:
[----:B------:R-:W-:Y:S05]  /*02f0*/  BSYNC B0 ;  /* 0x0000000000007941 */ /* 0x000fea0003800000 */
.L_x_6472:
        /* <DEDUP_REMOVED lines=10> */
.L_x_6476:
[----:B------:R-:W2:Y:S01]  /*03a0*/  LD.E.64 R2, desc[UR6][R16.64+0x108] ;  /* 0x0001080610027980 */ /* 0x000ea2000c101b00 */
[----:B------:R-:W-:Y:S01]  /*03b0*/  BSSY B0, `(.L_x_6478) ;  /* 0x0000006000007945 */ /* 0x000fe20003800000 */
[----:B------:R-:W-:Y:S01]  /*03c0*/  IMAD.MOV.U32 R69, RZ, RZ, RZ ;  /* 0x000000ffff457224 */ /* 0x000fe200078e00ff */
[----:B--2---:R-:W-:-:S04]  /*03d0*/  ISETP.NE.U32.AND P0, PT, R2, RZ, PT ;  /* 0x000000ff0200720c */ /* 0x004fc80003f05070 */
[----:B------:R-:W-:-:S13]  /*03e0*/  ISETP.NE.AND.EX P0, PT, R3, RZ, PT, P0 ;  /* 0x000000ff0300720c */ /* 0x000fda0003f05300 */
[----:B------:R-:W-:Y:S05]  /*03f0*/  @!P0 BRA `(.L_x_6479) ;  /* 0x0000000000048947 */ /* 0x000fea0003800000 */
[----:B------:R2:W5:Y:S02]  /*0400*/  LD.E R69, desc[UR6][R16.64+0xbc] ;  /* 0x0000bc0610457980 */ /* 0x000564000c101900 */
.L_x_6479:
[----:B------:R-:W-:Y:S05]  /*0410*/  BSYNC B0 ;  /* 0x0000000000007941 */ /* 0x000fea0003800000 */
.L_x_6478:
[----:B-----5:R-:W-:Y:S02]  /*0420*/  IADD3 R69, R76, R69, RZ ;  /* 0x000000454c457210 */ /* 0x020fe40007ffe0ff */
.L_x_6477:
[----:B------:R-:W-:Y:S05]  /*0430*/  BSYNC B1 ;  /* 0x0000000000017941 */ /* 0x000fea0003800000 */
.L_x_6475:
[----:B------:R-:W-:Y:S01]  /*0440*/  IMAD.SHL.U32 R73, R217, 0x40, RZ ;  /* 0x00000040d9497824 */ /* 0x000fe200078e00ff */
[----:B------:R-:W-:Y:S01]  /*0450*/  MOV R2, R214 ;  /* 0x000000d600027202 */ /* 0x000fe20000000f00 */
[----:B------:R-:W-:-:S03]  /*0460*/  IMAD.MOV.U32 R3, RZ, RZ, 0x0 ;  /* 0x00000000ff037424 */ /* 0x000fc600078e00ff */
[----:B------:R-:W-:-:S13]  /*0470*/  ISETP.GT.AND P0, PT, R218, R73, PT ;  /* 0x00000049da00720c */ /* 0x000fda0003f04270 */
[----:B-1234-:R-:W-:Y:S05]  /*0480*/  @!P0 RET.REL.NODEC R2 `(_ZN5flash24flash_fwd_splitkv_kernelI23Flash_fwd_kernel_traitsILi192ELi64ELi64ELi4ELb0ELb0EN7cutlass10bfloat16_tE19Flash_kernel_traitsILi192ELi64ELi64ELi4ES3_EELb0ELb1ELb1ELb0ELb0ELb1ELb0ELb1EEEvNS_16Flash_fwd_paramsE) ;  /* 0xfffffff802dc8950 */ /* 0x01efea0003c3ffff */
        /* <DEDUP_REMOVED lines=88> */
.L_x_6482:
[----:B------:R-:W-:Y:S05]  /*0a10*/  BSYNC B0 ;  /* 0x0000000000007941 */ /* 0x000fea0003800000 */
.L_x_6481:
        /* <DEDUP_REMOVED lines=19> */
.L_x_6484:
[----:B------:R-:W-:Y:S05]  /*0b50*/  BSYNC B0 ;  /* 0x0000000000007941 */ /* 0x000fea0003800000 */
.L_x_6483:
        /* <DEDUP_REMOVED lines=21> */
.L_x_6486:
[----:B------:R-:W-:Y:S05]  /*0cb0*/  BSYNC B0 ;  /* 0x0000000000007941 */ /* 0x000fea0003800000 */
.L_x_6485:
        /* <DEDUP_REMOVED lines=29> */
.L_x_6488:
[----:B------:R-:W-:Y:S05]  /*0e90*/  BSYNC B0 ;  /* 0x0000000000007941 */ /* 0x000fea0003800000 */
.L_x_6487:
[----:B------:R-:W-:Y:S01]  /*0ea0*/  MOV R215, 0x0 ;  /* 0x0000000000d77802 */ /* 0x000fe20000000f00 */
[----:B------:R-:W-:Y:S04]  /*0eb0*/  @!P6 ST.E desc[UR6][R10.64], R4 ;  /* 0x000000040a00e985 */ /* 0x000fe8000c101906 */
[----:B------:R-:W-:Y:S04]  /*0ec0*/  @!P5 ST.E desc[UR6][R10.64+0x40], R3 ;  /* 0x000040030a00d985 */ /* 0x000fe8000c101906 */
[----:B------:R1:W-:Y:S02]  /*0ed0*/  @!P4 ST.E desc[UR6][R10.64+0x80], R0 ;  /* 0x000080000a00c985 */ /* 0x0003e4000c101906 */
[----:B-12---:R-:W-:Y:S05]  /*0ee0*/  @P3 RET.REL.NODEC R214 `(_ZN5flash24flash_fwd_splitkv_kernelI23Flash_fwd_kernel_traitsILi192ELi64ELi64ELi4ELb0ELb0EN7cutlass10bfloat16_tE19Flash_kernel_traitsILi192ELi64ELi64ELi4ES3_EELb0ELb1ELb1ELb0ELb0ELb1ELb0ELb1EEEvNS_16Flash_fwd_paramsE) ;  /* 0xfffffff0d6443950 */ /* 0x006fea0003c3ffff */
[----:B------:R-:W-:Y:S02]  /*0ef0*/  MOV R3, 0x7f800000 ;  /* 0x7f80000000037802 */ /* 0x000fe40000000f00 */
[----:B------:R-:W-:-:S03]  /*0f00*/  MOV R215, 0x0 ;  /* 0x0000000000d77802 */ /* 0x000fc60000000f00 */
[----:B------:R1:W-:Y:S02]  /*0f10*/  ST.E desc[UR6][R10.64+0xc0], R3 ;  /* 0x0000c0030a007985 */ /* 0x0003e4000c101906 */
[----:B-1----:R-:W-:Y:S05]  /*0f20*/  RET.REL.NODEC R214 `(_ZN5flash24flash_fwd_splitkv_kernelI23Flash_fwd_kernel_traitsILi192ELi64ELi64ELi4ELb0ELb0EN7cutlass10bfloat16_tE19Flash_kernel_traitsILi192ELi64ELi64ELi4ES3_EELb0ELb1ELb1ELb0ELb0ELb1ELb0ELb1EEEvNS_16Flash_fwd_paramsE) ;  /* 0xfffffff0d6347950 */ /* 0x002fea0003c3ffff */
.L_x_6480:
        /* <DEDUP_REMOVED lines=105> */
.L_x_6490:
        /* <DEDUP_REMOVED lines=80> */
.L_x_6491:
[----:B------:R-:W-:Y:S05]  /*1ac0*/  BSYNC B0 ;  /* 0x0000000000007941 */ /* 0x000fea0003800000 */
.L_x_6489:
        /* <DEDUP_REMOVED lines=276> */
.L_x_6586:
        /* <DEDUP_REMOVED lines=24> */
.L_x_6494:
[----:B------:R-:W-:Y:S05]  /*2d90*/  BSYNC B0 ;  /* 0x0000000000007941 */ /* 0x000fea0003800000 */
.L_x_6493:
        /* <DEDUP_REMOVED lines=15> */
.L_x_6496:
[----:B------:R-:W-:Y:S05]  /*2e90*/  BSYNC B0 ;  /* 0x0000000000007941 */ /* 0x000fea0003800000 */
.L_x_6495:
        /* <DEDUP_REMOVED lines=15> */
.L_x_6498:
[----:B------:R-:W-:Y:S05]  /*2f90*/  BSYNC B0 ;  /* 0x0000000000007941 */ /* 0x000fea0003800000 */
.L_x_6497:
        /* <DEDUP_REMOVED lines=15> */
.L_x_6500:
[----:B------:R-:W-:Y:S05]  /*3090*/  BSYNC B0 ;  /* 0x0000000000007941 */ /* 0x000fea0003800000 */
.L_x_6499:
        /* <DEDUP_REMOVED lines=66> */
.L_x_6507:
[----:B------:R-:W-:Y:S05]  /*34c0*/  BSYNC B0 ;  /* 0x0000000000007941 */ /* 0x000fea0003800000 */
.L_x_6506:
        /* <DEDUP_REMOVED lines=48> */
.L_x_6509:
[----:B------:R-:W-:Y:S05]  /*37d0*/  BSYNC B0 ;  /* 0x0000000000007941 */ /* 0x000fea0003800000 */
.L_x_6508:
        /* <DEDUP_REMOVED lines=47> */
.L_x_6505:
[----:B------:R-:W-:Y:S05]  /*3ad0*/  BSYNC B1 ;  /* 0x0000000000017941 */ /* 0x000fea0003800000 */
.L_x_6504:
        /* <DEDUP_REMOVED lines=65> */
.L_x_6513:
[----:B------:R-:W-:Y:S05]  /*3ef0*/  BSYNC B0 ;  /* 0x0000000000007941 */ /* 0x000fea0003800000 */
.L_x_6512:
        /* <DEDUP_REMOVED lines=51> */
.L_x_6515:
[----:B------:R-:W-:Y:S05]  /*4230*/  BSYNC B0 ;  /* 0x0000000000007941 */ /* 0x000fea0003800000 */
.L_x_6514:
        /* <DEDUP_REMOVED lines=50> */
.L_x_6511:
[----:B------:R-:W-:Y:S05]  /*4560*/  BSYNC B1 ;  /* 0x0000000000017941 */ /* 0x000fea0003800000 */
.L_x_6510:
        /* <DEDUP_REMOVED lines=65> */
.L_x_6519:
[----:B------:R-:W-:Y:S05]  /*4980*/  BSYNC B0 ;  /* 0x0000000000007941 */ /* 0x000fea0003800000 */
.L_x_6518:
        /* <DEDUP_REMOVED lines=51> */
.L_x_6521:
[----:B------:R-:W-:Y:S05]  /*4cc0*/  BSYNC B0 ;  /* 0x0000000000007941 */ /* 0x000fea0003800000 */
.L_x_6520:
        /* <DEDUP_REMOVED lines=50> */
.L_x_6517:
[----:B------:R-:W-:Y:S05]  /*4ff0*/  BSYNC B1 ;  /* 0x0000000000017941 */ /* 0x000fea0003800000 */
.L_x_6516:
        /* <DEDUP_REMOVED lines=67> */
.L_x_6525:
[----:B------:R-:W-:Y:S05]  /*5430*/  BSYNC B0 ;  /* 0x0000000000007941 */ /* 0x000fea0003800000 */
.L_x_6524:
        /* <DEDUP_REMOVED lines=51> */
.L_x_6527:
[----:B------:R-:W-:Y:S05]  /*5770*/  BSYNC B0 ;  /* 0x0000000000007941 */ /* 0x000fea0003800000 */
.L_x_6526:
        /* <DEDUP_REMOVED lines=50> */
.L_x_6523:
[----:B------:R-:W-:Y:S05]  /*5aa0*/  BSYNC B1 ;  /* 0x0000000000017941 */ /* 0x000fea0003800000 */
.L_x_6522:
[----:B------:R-:W2:Y:S02]  /*5ab0*/  LD.E R3, desc[UR6][R16.64+0xd0] ;  /* 0x0000d00610037980 */ /* 0x000ea4000c101900 */
[----:B--2---:R-:W-:Y:S05]  /*5ac0*/  IMAD.U32 R3, R3, -0x20, RZ ;  /* 0xffffffe003037824 */ /* 0x004fea00078e00ff */
[C---:B------:R-:W-:Y:S02]  /*5ad0*/  LEA R18, P1, R3.reuse, R18, 0x1 ;  /* 0x0000001203127211 */ /* 0x040fe400078208ff */
[C---:B------:R-:W-:Y:S02]  /*5ae0*/  LEA R58, P0, R3.reuse, R58, 0x1 ;  /* 0x0000003a033a7211 */ /* 0x040fe400078008ff */
[C---:B------:R-:W-:Y:S02]  /*5af0*/  LEA.HI.X.SX32 R19, R3.reuse, R19, 0x1, P1 ;  /* 0x0000001303137211 */ /* 0x040fe400008f0eff */
[----:B------:R-:W-:Y:S01]  /*5b00*/  LEA.HI.X.SX32 R59, R3, R59, 0x1, P0 ;  /* 0x0000003b033b7211 */ /* 0x000fe200000f0eff */
[----:B------:R-:W-:Y:S05]  /*5b10*/  BRA `(.L_x_6528) ;  /* 0x0000004c00a87947 */ /* 0x000fea0003800000 */
.L_x_6503:
        /* <DEDUP_REMOVED lines=89> */
.L_x_6534:
[----:B------:R-:W-:Y:S05]  /*60b0*/  BSYNC B0 ;  /* 0x0000000000007941 */ /* 0x000fea0003800000 */
.L_x_6533:
[----:B-----5:R2:W-:Y:S02]  /*60c0*/  ST.E.128 desc[UR6][R130.64], R48 ;  /* 0x0000003082007985 */ /* 0x0205e4000c101d06 */
.L_x_6532:
[----:B------:R-:W-:Y:S05]  /*60d0*/  BSYNC B1 ;  /* 0x0000000000017941 */ /* 0x000fea0003800000 */
.L_x_6531:
        /* <DEDUP_REMOVED lines=87> */
.L_x_6538:
[----:B------:R-:W-:Y:S05]  /*6650*/  BSYNC B0 ;  /* 0x0000000000007941 */ /* 0x000fea0003800000 */
.L_x_6537:
[----:B-----5:R3:W-:Y:S02]  /*6660*/  ST.E.128 desc[UR6][R130.64+0x80], R48 ;  /* 0x0000803082007985 */ /* 0x0207e4000c101d06 */
.L_x_6536:
[----:B------:R-:W-:Y:S05]  /*6670*/  BSYNC B1 ;  /* 0x0000000000017941 */ /* 0x000fea0003800000 */
.L_x_6535:
        /* <DEDUP_REMOVED lines=86> */
.L_x_6540:
[----:B------:R-:W-:Y:S05]  /*6be0*/  BSYNC B0 ;  /* 0x0000000000007941 */ /* 0x000fea0003800000 */
.L_x_6539:
[----:B-----5:R4:W-:Y:S02]  /*6bf0*/  ST.E.128 desc[UR6][R130.64+0x100], R48 ;  /* 0x0001003082007985 */ /* 0x0209e4000c101d06 */
.L_x_6530:
[----:B------:R-:W-:Y:S05]  /*6c00*/  BSYNC B2 ;  /* 0x0000000000027941 */ /* 0x000fea0003800000 */
.L_x_6529:
        /* <DEDUP_REMOVED lines=99> */
.L_x_6546:
[----:B------:R-:W-:Y:S05]  /*7240*/  BSYNC B0 ;  /* 0x0000000000007941 */ /* 0x000fea0003800000 */
.L_x_6545:
[----:B-----5:R3:W-:Y:S02]  /*7250*/  ST.E.128 desc[UR6][R186.64], R48 ;  /* 0x00000030ba007985 */ /* 0x0207e4000c101d06 */
.L_x_6544:
[----:B------:R-:W-:Y:S05]  /*7260*/  BSYNC B1 ;  /* 0x0000000000017941 */ /* 0x000fea0003800000 */
.L_x_6543:
        /* <DEDUP_REMOVED lines=94> */
.L_x_6550:
[----:B------:R-:W-:Y:S05]  /*7850*/  BSYNC B0 ;  /* 0x0000000000007941 */ /* 0x000fea0003800000 */
.L_x_6549:
[----:B-----5:R3:W-:Y:S02]  /*7860*/  ST.E.128 desc[UR6][R186.64], R48 ;  /* 0x00000030ba007985 */ /* 0x0207e4000c101d06 */
.L_x_6548:
[----:B------:R-:W-:Y:S05]  /*7870*/  BSYNC B1 ;  /* 0x0000000000017941 */ /* 0x000fea0003800000 */
.L_x_6547:
        /* <DEDUP_REMOVED lines=93> */
.L_x_6552:
[----:B------:R-:W-:Y:S05]  /*7e50*/  BSYNC B0 ;  /* 0x0000000000007941 */ /* 0x000fea0003800000 */
.L_x_6551:
[----:B-----5:R3:W-:Y:S02]  /*7e60*/  ST.E.128 desc[UR6][R186.64], R48 ;  /* 0x00000030ba007985 */ /* 0x0207e4000c101d06 */
.L_x_6542:
[----:B------:R-:W-:Y:S05]  /*7e70*/  BSYNC B2 ;  /* 0x0000000000027941 */ /* 0x000fea0003800000 */
.L_x_6541:
        /* <DEDUP_REMOVED lines=99> */
.L_x_6558:
[----:B------:R-:W-:Y:S05]  /*84b0*/  BSYNC B0 ;  /* 0x0000000000007941 */ /* 0x000fea0003800000 */
.L_x_6557:
[----:B-----5:R3:W-:Y:S02]  /*84c0*/  ST.E.128 desc[UR6][R186.64], R48 ;  /* 0x00000030ba007985 */ /* 0x0207e4000c101d06 */
.L_x_6556:
[----:B------:R-:W-:Y:S05]  /*84d0*/  BSYNC B1 ;  /* 0x0000000000017941 */ /* 0x000fea0003800000 */
.L_x_6555:
        /* <DEDUP_REMOVED lines=94> */
.L_x_6562:
[----:B------:R-:W-:Y:S05]  /*8ac0*/  BSYNC B0 ;  /* 0x0000000000007941 */ /* 0x000fea0003800000 */
.L_x_6561:
[----:B-----5:R3:W-:Y:S02]  /*8ad0*/  ST.E.128 desc[UR6][R186.64], R48 ;  /* 0x00000030ba007985 */ /* 0x0207e4000c101d06 */
.L_x_6560:
[----:B------:R-:W-:Y:S05]  /*8ae0*/  BSYNC B1 ;  /* 0x0000000000017941 */ /* 0x000fea0003800000 */
.L_x_6559:
        /* <DEDUP_REMOVED lines=93> */
.L_x_6564:
[----:B------:R-:W-:Y:S05]  /*90c0*/  BSYNC B0 ;  /* 0x0000000000007941 */ /* 0x000fea0003800000 */
.L_x_6563:
[----:B-----5:R3:W-:Y:S02]  /*90d0*/  ST.E.128 desc[UR6][R186.64], R48 ;  /* 0x00000030ba007985 */ /* 0x0207e4000c101d06 */
.L_x_6554:
[----:B------:R-:W-:Y:S05]  /*90e0*/  BSYNC B2 ;  /* 0x0000000000027941 */ /* 0x000fea0003800000 */
.L_x_6553:
        /* <DEDUP_REMOVED lines=101> */
.L_x_6570:
[----:B------:R-:W-:Y:S05]  /*9740*/  BSYNC B0 ;  /* 0x0000000000007941 */ /* 0x000fea0003800000 */
.L_x_6569:
[----:B-----5:R3:W-:Y:S02]  /*9750*/  ST.E.128 desc[UR6][R182.64], R48 ;  /* 0x00000030b6007985 */ /* 0x0207e4000c101d06 */
.L_x_6568:
[----:B------:R-:W-:Y:S05]  /*9760*/  BSYNC B1 ;  /* 0x0000000000017941 */ /* 0x000fea0003800000 */
.L_x_6567:
        /* <DEDUP_REMOVED lines=94> */
.L_x_6574:
[----:B------:R-:W-:Y:S05]  /*9d50*/  BSYNC B0 ;  /* 0x0000000000007941 */ /* 0x000fea0003800000 */
.L_x_6573:
[----:B-----5:R3:W-:Y:S02]  /*9d60*/  ST.E.128 desc[UR6][R182.64], R48 ;  /* 0x00000030b6007985 */ /* 0x0207e4000c101d06 */
.L_x_6572:
[----:B------:R-:W-:Y:S05]  /*9d70*/  BSYNC B1 ;  /* 0x0000000000017941 */ /* 0x000fea0003800000 */
.L_x_6571:
        /* <DEDUP_REMOVED lines=93> */
.L_x_6576:
[----:B------:R-:W-:Y:S05]  /*a350*/  BSYNC B0 ;  /* 0x0000000000007941 */ /* 0x000fea0003800000 */
.L_x_6575:
[----:B-----5:R3:W-:Y:S02]  /*a360*/  ST.E.128 desc[UR6][R182.64], R48 ;  /* 0x00000030b6007985 */ /* 0x0207e4000c101d06 */
.L_x_6566:
[----:B------:R-:W-:Y:S05]  /*a370*/  BSYNC B2 ;  /* 0x0000000000027941 */ /* 0x000fea0003800000 */
.L_x_6565:
[----:B------:R-:W4:Y:S02]  /*a380*/  LD.E R3, desc[UR6][R16.64+0xd0] ;  /* 0x0000d00610037980 */ /* 0x000f24000c101900 */
[----:B----4-:R-:W-:Y:S05]  /*a390*/  IMAD.U32 R3, R3, -0x20, RZ ;  /* 0xffffffe003037824 */ /* 0x010fea00078e00ff */
[C---:B------:R-:W-:Y:S02]  /*a3a0*/  LEA R128, P1, R3.reuse, R128, 0x1 ;  /* 0x0000008003807211 */ /* 0x040fe400078208ff */
[C---:B------:R-:W-:Y:S02]  /*a3b0*/  LEA R126, P0, R3.reuse, R126, 0x1 ;  /* 0x0000007e037e7211 */ /* 0x040fe400078008ff */
[C---:B------:R-:W-:Y:S02]  /*a3c0*/  LEA.HI.X.SX32 R129, R3.reuse, R129, 0x1, P1 ;  /* 0x0000008103817211 */ /* 0x040fe400008f0eff */
[----:B------:R-:W-:Y:S01]  /*a3d0*/  LEA.HI.X.SX32 R127, R3, R127, 0x1, P0 ;  /* 0x0000007f037f7211 */ /* 0x000fe200000f0eff */
[----:B------:R-:W-:Y:S05]  /*a3e0*/  BRA `(.L_x_6528) ;  /* 0x0000000400747947 */ /* 0x000fea0003800000 */
.L_x_6502:
        /* <DEDUP_REMOVED lines=18> */
.L_x_6578:
[----:B------:R-:W-:Y:S05]  /*a510*/  BSYNC B0 ;  /* 0x0000000000007941 */ /* 0x000fea0003800000 */
.L_x_6577:
        /* <DEDUP_REMOVED lines=24> */
.L_x_6580:
[----:B------:R-:W-:Y:S05]  /*a6a0*/  BSYNC B0 ;  /* 0x0000000000007941 */ /* 0x000fea0003800000 */
.L_x_6579:
        /* <DEDUP_REMOVED lines=24> */
.L_x_6582:
[----:B------:R-:W-:Y:S05]  /*a830*/  BSYNC B0 ;  /* 0x0000000000007941 */ /* 0x000fea0003800000 */
.L_x_6581:
        /* <DEDUP_REMOVED lines=24> */
.L_x_6528:
[----:B------:R-:W-:Y:S05]  /*a9c0*/  BSYNC B3 ;  /* 0x0000000000037941 */ /* 0x000fea0003800000 */
.L_x_6501:
        /* <DEDUP_REMOVED lines=89> */
.L_x_6584:
        /* <DEDUP_REMOVED lines=8> */
.L_x_6585:
[----:B------:R-:W-:Y:S05]  /*afe0*/  BSYNC B0 ;  /* 0x0000000000007941 */ /* 0x000fea0003800000 */
.L_x_6583:
[----:B------:R-:W-:Y:S04]  /*aff0*/  IADD3 R11, R11, -0x1, RZ ;  /* 0xffffffff0b0b7810 */ /* 0x000fe80007ffe0ff */
[----:B------:R-:W-:Y:S11]  /*b000*/  ISETP.GT.AND P0, PT, R11, R99, PT ;  /* 0x000000630b00720c */ /* 0x000ff60003f04270 */
[----:B------:R-:W-:Y:S02]  /*b010*/  @!UPT UIADD3 URZ, URZ, URZ, URZ ;  /* 0x0000003f3f3ff290 */ /* 0x000fe4000fffe03f */
[----:B------:R-:W-:Y:S05]  /*b020*/  @P0 BRA `(.L_x_6586) ;  /* 0xffffff7800f80947 */ /* 0x000fea000383ffff */
.L_x_6492:
        /* <DEDUP_REMOVED lines=110> */
.L_x_6595:
[----:B------:R-:W-:Y:S05]  /*b710*/  BSYNC B0 ;  /* 0x0000000000007941 */ /* 0x000fea0003800000 */
.L_x_6594:
[----:B-----5:R3:W-:Y:S02]  /*b720*/  STS.128 [R222], R20 ;  /* 0x00000014de007388 */ /* 0x0207e40000000c00 */
.L_x_6593:
[----:B------:R-:W-:Y:S05]  /*b730*/  BSYNC B1 ;  /* 0x0000000000017941 */ /* 0x000fea0003800000 */
.L_x_6592:
        /* <DEDUP_REMOVED lines=46> */
.L_x_6599:
[----:B------:R-:W-:Y:S05]  /*ba20*/  BSYNC B0 ;  /* 0x0000000000007941 */ /* 0x000fea0003800000 */
.L_x_6598:
[----:B-----5:R1:W-:Y:S02]  /*ba30*/  STS.128 [R222+0x2000], R20 ;  /* 0x00200014de007388 */ /* 0x0203e40000000c00 */
.L_x_6597:
[----:B------:R-:W-:Y:S05]  /*ba40*/  BSYNC B1 ;  /* 0x0000000000017941 */ /* 0x000fea0003800000 */
.L_x_6596:
        /* <DEDUP_REMOVED lines=45> */
.L_x_6601:
[----:B------:R-:W-:Y:S05]  /*bd20*/  BSYNC B0 ;  /* 0x0000000000007941 */ /* 0x000fea0003800000 */
.L_x_6600:
[----:B-----5:R3:W-:Y:S02]  /*bd30*/  STS.128 [R222+0x4000], R20 ;  /* 0x00400014de007388 */ /* 0x0207e40000000c00 */
.L_x_6591:
[----:B------:R-:W-:Y:S05]  /*bd40*/  BSYNC B2 ;  /* 0x0000000000027941 */ /* 0x000fea0003800000 */
.L_x_6590:
        /* <DEDUP_REMOVED lines=59> */
.L_x_6607:
[----:B------:R-:W-:Y:S05]  /*c100*/  BSYNC B0 ;  /* 0x0000000000007941 */ /* 0x000fea0003800000 */
.L_x_6606:
[----:B-----5:R3:W-:Y:S02]  /*c110*/  STS.128 [R222+0x800], R20 ;  /* 0x00080014de007388 */ /* 0x0207e40000000c00 */
.L_x_6605:
[----:B------:R-:W-:Y:S05]  /*c120*/  BSYNC B1 ;  /* 0x0000000000017941 */ /* 0x000fea0003800000 */
.L_x_6604:
        /* <DEDUP_REMOVED lines=46> */
.L_x_6611:
[----:B------:R-:W-:Y:S05]  /*c410*/  BSYNC B0 ;  /* 0x0000000000007941 */ /* 0x000fea0003800000 */
.L_x_6610:
[----:B-----5:R3:W-:Y:S02]  /*c420*/  STS.128 [R222+0x2800], R20 ;  /* 0x00280014de007388 */ /* 0x0207e40000000c00 */
.L_x_6609:
[----:B------:R-:W-:Y:S05]  /*c430*/  BSYNC B1 ;  /* 0x0000000000017941 */ /* 0x000fea0003800000 */
.L_x_6608:
        /* <DEDUP_REMOVED lines=45> */
.L_x_6613:
[----:B------:R-:W-:Y:S05]  /*c710*/  BSYNC B0 ;  /* 0x0000000000007941 */ /* 0x000fea0003800000 */
.L_x_6612:
[----:B-----5:R1:W-:Y:S02]  /*c720*/  STS.128 [R222+0x4800], R44 ;  /* 0x0048002cde007388 */ /* 0x0203e40000000c00 */
.L_x_6603:
[----:B------:R-:W-:Y:S05]  /*c730*/  BSYNC B2 ;  /* 0x0000000000027941 */ /* 0x000fea0003800000 */
.L_x_6602:
        /* <DEDUP_REMOVED lines=60> */
.L_x_6619:
[----:B------:R-:W-:Y:S05]  /*cb00*/  BSYNC B0 ;  /* 0x0000000000007941 */ /* 0x000fea0003800000 */
.L_x_6618:
[----:B-----5:R1:W-:Y:S02]  /*cb10*/  STS.128 [R222+0x1000], R20 ;  /* 0x00100014de007388 */ /* 0x0203e40000000c00 */
.L_x_6617:
[----:B------:R-:W-:Y:S05]  /*cb20*/  BSYNC B1 ;  /* 0x0000000000017941 */ /* 0x000fea0003800000 */
.L_x_6616:
        /* <DEDUP_REMOVED lines=46> */
.L_x_6623:
[----:B------:R-:W-:Y:S05]  /*ce10*/  BSYNC B0 ;  /* 0x0000000000007941 */ /* 0x000fea0003800000 */
.L_x_6622:
[----:B-----5:R3:W-:Y:S02]  /*ce20*/  STS.128 [R222+0x3000], R20 ;  /* 0x00300014de007388 */ /* 0x0207e40000000c00 */
.L_x_6621:
[----:B------:R-:W-:Y:S05]  /*ce30*/  BSYNC B1 ;  /* 0x0000000000017941 */ /* 0x000fea0003800000 */
.L_x_6620:
        /* <DEDUP_REMOVED lines=45> */
.L_x_6625:
[----:B------:R-:W-:Y:S05]  /*d110*/  BSYNC B0 ;  /* 0x0000000000007941 */ /* 0x000fea0003800000 */
.L_x_6624:
[----:B-----5:R3:W-:Y:S02]  /*d120*/  STS.128 [R222+0x5000], R20 ;  /* 0x00500014de007388 */ /* 0x0207e40000000c00 */
.L_x_6615:
[----:B------:R-:W-:Y:S05]  /*d130*/  BSYNC B2 ;  /* 0x0000000000027941 */ /* 0x000fea0003800000 */
.L_x_6614:
        /* <DEDUP_REMOVED lines=59> */
.L_x_6630:
[----:B------:R-:W-:Y:S05]  /*d4f0*/  BSYNC B0 ;  /* 0x0000000000007941 */ /* 0x000fea0003800000 */
.L_x_6629:
[----:B-----5:R3:W-:Y:S02]  /*d500*/  STS.128 [R222+0x1800], R20 ;  /* 0x00180014de007388 */ /* 0x0207e40000000c00 */
.L_x_6628:
[----:B------:R-:W-:Y:S05]  /*d510*/  BSYNC B1 ;  /* 0x0000000000017941 */ /* 0x000fea0003800000 */
.L_x_6627:
        /* <DEDUP_REMOVED lines=47> */
.L_x_6634:
[----:B------:R-:W-:Y:S05]  /*d810*/  BSYNC B0 ;  /* 0x0000000000007941 */ /* 0x000fea0003800000 */
.L_x_6633:
[----:B-----5:R3:W-:Y:S02]  /*d820*/  STS.128 [R222+0x3800], R20 ;  /* 0x00380014de007388 */ /* 0x0207e40000000c00 */
.L_x_6632:
[----:B------:R-:W-:Y:S05]  /*d830*/  BSYNC B1 ;  /* 0x0000000000017941 */ /* 0x000fea0003800000 */
.L_x_6631:
        /* <DEDUP_REMOVED lines=45> */
.L_x_6636:
[----:B------:R-:W-:Y:S05]  /*db10*/  BSYNC B0 ;  /* 0x0000000000007941 */ /* 0x000fea0003800000 */
.L_x_6635:
[----:B-----5:R1:W-:Y:S01]  /*db20*/  STS.128 [R222+0x5800], R40 ;  /* 0x00580028de007388 */ /* 0x0203e20000000c00 */
[----:B------:R-:W-:Y:S05]  /*db30*/  BRA `(.L_x_6626) ;  /* 0x0000004c00707947 */ /* 0x000fea0003800000 */
.L_x_6589:
        /* <DEDUP_REMOVED lines=89> */
.L_x_6642:
[----:B------:R-:W-:Y:S05]  /*e0d0*/  BSYNC B0 ;  /* 0x0000000000007941 */ /* 0x000fea0003800000 */
.L_x_6641:
[----:B-----5:R3:W-:Y:S02]  /*e0e0*/  STS.128 [R222], R32 ;  /* 0x00000020de007388 */ /* 0x0207e40000000c00 */
.L_x_6640:
[----:B------:R-:W-:Y:S05]  /*e0f0*/  BSYNC B1 ;  /* 0x0000000000017941 */ /* 0x000fea0003800000 */
.L_x_6639:
        /* <DEDUP_REMOVED lines=87> */
.L_x_6646:
[----:B------:R-:W-:Y:S05]  /*e670*/  BSYNC B0 ;  /* 0x0000000000007941 */ /* 0x000fea0003800000 */
.L_x_6645:
[----:B-----5:R1:W-:Y:S02]  /*e680*/  STS.128 [R222+0x2000], R32 ;  /* 0x00200020de007388 */ /* 0x0203e40000000c00 */
.L_x_6644:
[----:B------:R-:W-:Y:S05]  /*e690*/  BSYNC B1 ;  /* 0x0000000000017941 */ /* 0x000fea0003800000 */
.L_x_6643:
        /* <DEDUP_REMOVED lines=86> */
.L_x_6648:
[----:B------:R-:W-:Y:S05]  /*ec00*/  BSYNC B0 ;  /* 0x0000000000007941 */ /* 0x000fea0003800000 */
.L_x_6647:
[----:B-----5:R3:W-:Y:S02]  /*ec10*/  STS.128 [R222+0x4000], R32 ;  /* 0x00400020de007388 */ /* 0x0207e40000000c00 */
.L_x_6638:
[----:B------:R-:W-:Y:S05]  /*ec20*/  BSYNC B2 ;  /* 0x0000000000027941 */ /* 0x000fea0003800000 */
.L_x_6637:
        /* <DEDUP_REMOVED lines=94> */
.L_x_6654:
[----:B------:R-:W-:Y:S05]  /*f210*/  BSYNC B0 ;  /* 0x0000000000007941 */ /* 0x000fea0003800000 */
.L_x_6653:
[----:B-----5:R3:W-:Y:S02]  /*f220*/  STS.128 [R222+0x800], R32 ;  /* 0x00080020de007388 */ /* 0x0207e40000000c00 */
.L_x_6652:
[----:B------:R-:W-:Y:S05]  /*f230*/  BSYNC B1 ;  /* 0x0000000000017941 */ /* 0x000fea0003800000 */
.L_x_6651:
        /* <DEDUP_REMOVED lines=90> */
.L_x_6658:
[----:B------:R-:W-:Y:S05]  /*f7e0*/  BSYNC B0 ;  /* 0x0000000000007941 */ /* 0x000fea0003800000 */
.L_x_6657:
[----:B-----5:R3:W-:Y:S02]  /*f7f0*/  STS.128 [R222+0x2800], R32 ;  /* 0x00280020de007388 */ /* 0x0207e40000000c00 */
.L_x_6656:
[----:B------:R-:W-:Y:S05]  /*f800*/  BSYNC B1 ;  /* 0x0000000000017941 */ /* 0x000fea0003800000 */
.L_x_6655:
        /* <DEDUP_REMOVED lines=90> */
.L_x_6660:
[----:B------:R-:W-:Y:S05]  /*fdb0*/  BSYNC B0 ;  /* 0x0000000000007941 */ /* 0x000fea0003800000 */
.L_x_6659:
[----:B-----5:R1:W-:Y:S02]  /*fdc0*/  STS.128 [R222+0x4800], R20 ;  /* 0x00480014de007388 */ /* 0x0203e40000000c00 */
.L_x_6650:
[----:B------:R-:W-:Y:S05]  /*fdd0*/  BSYNC B2 ;  /* 0x0000000000027941 */ /* 0x000fea0003800000 */
.L_x_6649:
        /* <DEDUP_REMOVED lines=95> */
.L_x_6666:
[----:B------:R-:W-:Y:S05]  /*103d0*/  BSYNC B0 ;  /* 0x0000000000007941 */ /* 0x000fea0003800000 */
.L_x_6665:
[----:B-----5:R3:W-:Y:S02]  /*103e0*/  STS.128 [R222+0x1000], R32 ;  /* 0x00100020de007388 */ /* 0x0207e40000000c00 */
.L_x_6664:
[----:B------:R-:W-:Y:S05]  /*103f0*/  BSYNC B1 ;  /* 0x0000000000017941 */ /* 0x000fea0003800000 */
.L_x_6663:
        /* <DEDUP_REMOVED lines=90> */
.L_x_6670:
[----:B------:R-:W-:Y:S05]  /*109a0*/  BSYNC B0 ;  /* 0x0000000000007941 */ /* 0x000fea0003800000 */
.L_x_6669:
[----:B-----5:R3:W-:Y:S02]  /*109b0*/  STS.128 [R222+0x3000], R32 ;  /* 0x00300020de007388 */ /* 0x0207e40000000c00 */
.L_x_6668:
[----:B------:R-:W-:Y:S05]  /*109c0*/  BSYNC B1 ;  /* 0x0000000000017941 */ /* 0x000fea0003800000 */
.L_x_6667:
        /* <DEDUP_REMOVED lines=89> */
.L_x_6672:
[----:B------:R-:W-:Y:S05]  /*10f60*/  BSYNC B0 ;  /* 0x0000000000007941 */ /* 0x000fea0003800000 */
.L_x_6671:
[----:B-----5:R3:W-:Y:S02]  /*10f70*/  STS.128 [R222+0x5000], R32 ;  /* 0x00500020de007388 */ /* 0x0207e40000000c00 */
.L_x_6662:
[----:B------:R-:W-:Y:S05]  /*10f80*/  BSYNC B2 ;  /* 0x0000000000027941 */ /* 0x000fea0003800000 */
.L_x_6661:
        /* <DEDUP_REMOVED lines=94> */
.L_x_6676:
[----:B------:R-:W-:Y:S05]  /*11570*/  BSYNC B0 ;  /* 0x0000000000007941 */ /* 0x000fea0003800000 */
.L_x_6675:
[----:B-----5:R1:W-:Y:S02]  /*11580*/  STS.128 [R222+0x1800], R20 ;  /* 0x00180014de007388 */ /* 0x0203e40000000c00 */
.L_x_6674:
[----:B------:R-:W-:Y:S05]  /*11590*/  BSYNC B1 ;  /* 0x0000000000017941 */ /* 0x000fea0003800000 */
.L_x_6673:
        /* <DEDUP_REMOVED lines=92> */
.L_x_6680:
[----:B------:R-:W-:Y:S05]  /*11b60*/  BSYNC B0 ;  /* 0x0000000000007941 */ /* 0x000fea0003800000 */
.L_x_6679:
[----:B-----5:R1:W-:Y:S02]  /*11b70*/  STS.128 [R222+0x3800], R20 ;  /* 0x00380014de007388 */ /* 0x0203e40000000c00 */
.L_x_6678:
[----:B------:R-:W-:Y:S05]  /*11b80*/  BSYNC B1 ;  /* 0x0000000000017941 */ /* 0x000fea0003800000 */
.L_x_6677:
        /* <DEDUP_REMOVED lines=92> */
.L_x_6682:
[----:B------:R-:W-:Y:S05]  /*12150*/  BSYNC B0 ;  /* 0x0000000000007941 */ /* 0x000fea0003800000 */
.L_x_6681:
[----:B-----5:R1:W-:Y:S01]  /*12160*/  STS.128 [R222+0x5800], R20 ;  /* 0x00580014de007388 */ /* 0x0203e20000000c00 */
[----:B------:R-:W-:Y:S05]  /*12170*/  BRA `(.L_x_6626) ;  /* 0x0000000400e07947 */ /* 0x000fea0003800000 */
.L_x_6588:
        /* <DEDUP_REMOVED lines=35> */
.L_x_6684:
[----:B------:R-:W-:Y:S05]  /*123b0*/  BSYNC B0 ;  /* 0x0000000000007941 */ /* 0x000fea0003800000 */
.L_x_6683:
        /* <DEDUP_REMOVED lines=27> */
.L_x_6686:
[----:B------:R-:W-:Y:S05]  /*12570*/  BSYNC B0 ;  /* 0x0000000000007941 */ /* 0x000fea0003800000 */
.L_x_6685:
        /* <DEDUP_REMOVED lines=27> */
.L_x_6688:
[----:B------:R-:W-:Y:S05]  /*12730*/  BSYNC B0 ;  /* 0x0000000000007941 */ /* 0x000fea0003800000 */
.L_x_6687:
        /* <DEDUP_REMOVED lines=28> */
.L_x_6626:
[----:B------:R-:W-:Y:S05]  /*12900*/  BSYNC B3 ;  /* 0x0000000000037941 */ /* 0x000fea0003800000 */
.L_x_6587:
        /* <DEDUP_REMOVED lines=28> */
.L_x_6691:
[----:B------:R4:W-:Y:S02]  /*12ad0*/  STS.128 [R222+0xa000], RZ ;  /* 0x00a000ffde007388 */ /* 0x0009e40000000c00 */
.L_x_6690:
[----:B------:R-:W-:Y:S05]  /*12ae0*/  BSYNC B0 ;  /* 0x0000000000007941 */ /* 0x000fea0003800000 */
.L_x_6689:
        /* <DEDUP_REMOVED lines=31> */
.L_x_6694:
[----:B------:R3:W-:Y:S02]  /*12ce0*/  STS.128 [R222+0xa800], RZ ;  /* 0x00a800ffde007388 */ /* 0x0007e40000000c00 */
.L_x_6693:
[----:B------:R-:W-:Y:S05]  /*12cf0*/  BSYNC B0 ;  /* 0x0000000000007941 */ /* 0x000fea0003800000 */
.L_x_6692:
        /* <DEDUP_REMOVED lines=33> */
.L_x_6697:
[----:B------:R3:W-:Y:S02]  /*12f10*/  STS.128 [R222+0xb000], RZ ;  /* 0x00b000ffde007388 */ /* 0x0007e40000000c00 */
.L_x_6696:
[----:B------:R-:W-:Y:S05]  /*12f20*/  BSYNC B0 ;  /* 0x0000000000007941 */ /* 0x000fea0003800000 */
.L_x_6695:
        /* <DEDUP_REMOVED lines=33> */
.L_x_6699:
[----:B------:R-:W-:Y:S05]  /*13140*/  BSYNC B0 ;  /* 0x0000000000007941 */ /* 0x000fea0003800000 */
.L_x_6698:
        /* <DEDUP_REMOVED lines=50> */
.L_x_6702:
[----:B------:R2:W-:Y:S02]  /*13470*/  STS.128 [R222+0x10000], RZ ;  /* 0x010000ffde007388 */ /* 0x0005e40000000c00 */
.L_x_6701:
[----:B------:R-:W-:Y:S05]  /*13480*/  BSYNC B0 ;  /* 0x0000000000007941 */ /* 0x000fea0003800000 */
.L_x_6700:
        /* <DEDUP_REMOVED lines=32> */
.L_x_6705:
[----:B------:R1:W-:Y:S02]  /*13690*/  STS.128 [R222+0x10800], RZ ;  /* 0x010800ffde007388 */ /* 0x0003e40000000c00 */
.L_x_6704:
[----:B------:R-:W-:Y:S05]  /*136a0*/  BSYNC B0 ;  /* 0x0000000000007941 */ /* 0x000fea0003800000 */
.L_x_6703:
        /* <DEDUP_REMOVED lines=34> */
.L_x_6708:
[----:B------:R1:W-:Y:S02]  /*138d0*/  STS.128 [R222+0x11000], RZ ;  /* 0x011000ffde007388 */ /* 0x0003e40000000c00 */
.L_x_6707:
[----:B------:R-:W-:Y:S05]  /*138e0*/  BSYNC B0 ;  /* 0x0000000000007941 */ /* 0x000fea0003800000 */
.L_x_6706:
        /* <DEDUP_REMOVED lines=35> */
.L_x_6711:
[----:B------:R1:W-:Y:S02]  /*13b20*/  STS.128 [R222+0x11800], RZ ;  /* 0x011800ffde007388 */ /* 0x0003e40000000c00 */
.L_x_6710:
[----:B------:R-:W-:Y:S05]  /*13b30*/  BSYNC B0 ;  /* 0x0000000000007941 */ /* 0x000fea0003800000 */
.L_x_6709:
        /* <DEDUP_REMOVED lines=11> */
[----:B-----5:R-:W-:Y:S01]  /*13bf0*/  LDSM.16.M88.4 R20, [R202] ;  /* 0x00000000ca14783b */ /* 0x020fe20000000200 */
[----:B------:R-:W-:Y:S02]  /*13c00*/  IMAD R200, R57, 0x2, R202 ;  /* 0x0000000239c87824 */ /* 0x000fe400078e02ca */
[----:B------:R-:W-:-:S03]  /*13c10*/  IMAD R201, R68, 0x200, R201 ;  /* 0x0000020044c97824 */ /* 0x000fc600078e02c9 */
[----:B------:R-:W-:Y:S02]  /*13c20*/  LDSM.16.M88.4 R88, [R200] ;  /* 0x00000000c858783b */ /* 0x000fe40000000200 */
[----:B------:R-:W-:-:S04]  /*13c30*/  LEA R201, R201, UR4, 0x1 ;  /* 0x00000004c9c97c11 */ /* 0x000fc8000f8e08ff */
[C---:B------:R-:W-:Y:S01]  /*13c40*/  IADD3 R0, R201.reuse, 0x6000, RZ ;  /* 0x00006000c9007810 */ /* 0x040fe20007ffe0ff */
[----:B------:R-:W1:Y:S01]  /*13c50*/  LDSM.16.M88.4 R28, [R201+0x6000] ;  /* 0x00600000c91c783b */ /* 0x000e620000000200 */
[----:B------:R-:W-:Y:S02]  /*13c60*/  IADD3 R199, R201, 0x6020, RZ ;  /* 0x00006020c9c77810 */ /* 0x000fe40007ffe0ff */
[----:B------:R-:W-:Y:S01]  /*13c70*/  @P1 IADD3 R199, R0, -0x20, RZ ;  /* 0xffffffe000c71810 */ /* 0x000fe20007ffe0ff */
[----:B------:R-:W3:Y:S04]  /*13c80*/  LDSM.16.M88.4 R60, [R201+0x7000] ;  /* 0x00700000c93c783b */ /* 0x000ee80000000200 */
[----:B------:R-:W-:Y:S01]  /*13c90*/  LDSM.16.M88.4 R84, [R199] ;  /* 0x00000000c754783b */ /* 0x000fe20000000200 */
[----:B------:R-:W-:-:S03]  /*13ca0*/  MOV R0, 0x40 ;  /* 0x0000004000007802 */ /* 0x000fc60000000f00 */
[----:B------:R-:W4:Y:S01]  /*13cb0*/  LDSM.16.M88.4 R76, [R201+0x6800] ;  /* 0x00680000c94c783b */ /* 0x000f220000000200 */
[----:B------:R-:W-:Y:S01]  /*13cc0*/  SEL R0, R0, 0xffffffc0, !P2 ;  /* 0xffffffc000007807 */ /* 0x000fe20005000000 */
[----:B------:R-:W-:Y:S02]  /*13cd0*/  IMAD R198, R55, 0x2, R202 ;  /* 0x0000000237c67824 */ /* 0x000fe400078e02ca */
[----:B------:R-:W4:Y:S01]  /*13ce0*/  LDSM.16.M88.4 R44, [R201+0x7800] ;  /* 0x00780000c92c783b */ /* 0x000f220000000200 */
[----:B------:R-:W-:-:S03]  /*13cf0*/  IADD3 R196, R201, R0, RZ ;  /* 0x00000000c9c47210 */ /* 0x000fc60007ffe0ff */
[----:B------:R-:W-:Y:S04]  /*13d00*/  LDSM.16.M88.4 R92, [R198] ;  /* 0x00000000c65c783b */ /* 0x000fe80000000200 */
[----:B------:R-:W4:Y:S04]  /*13d10*/  LDSM.16.M88.4 R80, [R196+0x6000] ;  /* 0x00600000c450783b */ /* 0x000f280000000200 */
[----:B------:R-:W4:Y:S04]  /*13d20*/  LDSM.16.M88.4 R32, [R199+0x1000] ;  /* 0x00100000c720783b */ /* 0x000f280000000200 */
[----:B------:R-:W4:Y:S01]  /*13d30*/  LDSM.16.M88.4 R36, [R199+0x800] ;  /* 0x00080000c724783b */ /* 0x000f220000000200 */
[----:B-1----:R-:W-:Y:S01]  /*13d40*/  HMMA.16816.F32.BF16 R12, R20, R28, RZ ;  /* 0x0000001c140c723c */ /* 0x002fe200000418ff */
[----:B------:R-:W-:-:S02]  /*13d50*/  LEA R197, R55, R200, 0x1 ;  /* 0x000000c837c57211 */ /* 0x000fc400078e08ff */
[----:B------:R-:W-:Y:S01]  /*13d60*/  LDSM.16.M88.4 R48, [R199+0x1800] ;  /* 0x00180000c730783b */ /* 0x000fe20000000200 */
[----:B------:R-:W-:Y:S02]  /*13d70*/  IADD3 R192, R0, R199, RZ ;  /* 0x000000c700c07210 */ /* 0x000fe40007ffe0ff */
[C---:B---3--:R-:W-:Y:S01]  /*13d80*/  HMMA.16816.F32.BF16 R64, R20.reuse, R60, RZ ;  /* 0x0000003c1440723c */ /* 0x048fe200000418ff */
[----:B------:R-:W-:Y:S04]  /*13d90*/  LDSM.16.M88.4 R24, [R197] ;  /* 0x00000000c518783b */ /* 0x000fe80000000200 */
[----:B------:R-:W1:Y:S01]  /*13da0*/  LDSM.16.M88.4 R104, [R192] ;  /* 0x00000000c068783b */ /* 0x000e620000000200 */
[C---:B------:R-:W-:Y:S03]  /*13db0*/  HMMA.16816.F32.BF16 R28, R20.reuse, R30, RZ ;  /* 0x0000001e141c723c */ /* 0x040fe600000418ff */
[----:B------:R-:W3:Y:S03]  /*13dc0*/  LDSM.16.M88.4 R4, [R196+0x7000] ;  /* 0x00700000c404783b */ /* 0x000ee60000000200 */
[----:B----4-:R-:W-:Y:S01]  /*13dd0*/  HMMA.16816.F32.BF16 R40, R20, R76, RZ ;  /* 0x0000004c1428723c */ /* 0x010fe200000418ff */
[----:B------:R-:W4:Y:S04]  /*13de0*/  LDSM.16.M88.4 R8, [R196+0x6800] ;  /* 0x00680000c408783b */ /* 0x000f280000000200 */
[----:B------:R-:W-:Y:S01]  /*13df0*/  LDSM.16.M88.4 R100, [R196+0x7800] ;  /* 0x00780000c464783b */ /* 0x000fe20000000200 */
[----:B------:R-:W-:Y:S03]  /*13e00*/  HMMA.16816.F32.BF16 R12, R88, R84, R12 ;  /* 0x00000054580c723c */ /* 0x000fe6000004180c */
[----:B------:R-:W-:Y:S03]  /*13e10*/  LDSM.16.M88.4 R112, [R199+0x4000] ;  /* 0x00400000c770783b */ /* 0x000fe60000000200 */
[C---:B------:R-:W-:Y:S01]  /*13e20*/  HMMA.16816.F32.BF16 R60, R20.reuse, R62, RZ ;  /* 0x0000003e143c723c */ /* 0x040fe200000418ff */
[----:B------:R-:W-:Y:S04]  /*13e30*/  LDSM.16.M88.4 R108, [R196+0x9000] ;  /* 0x00900000c46c783b */ /* 0x000fe80000000200 */
[----:B------:R-:W-:Y:S01]  /*13e40*/  LDSM.16.M88.4 R116, [R192+0x2800] ;  /* 0x00280000c074783b */ /* 0x000fe20000000200 */
[C---:B------:R-:W-:Y:S06]  /*13e50*/  HMMA.16816.F32.BF16 R76, R20.reuse, R78, RZ ;  /* 0x0000004e144c723c */ /* 0x040fec00000418ff */
        /* <DEDUP_REMOVED lines=12> */
[----:B-1----:R-:W-:Y:S06]  /*13f20*/  HMMA.16816.F32.BF16 R12, R24, R104, R12 ;  /* 0x00000068180c723c */ /* 0x002fec000004180c */
[C---:B------:R-:W-:Y:S06]  /*13f30*/  HMMA.16816.F32.BF16 R96, R88.reuse, R48, R96 ;  /* 0x000000305860723c */ /* 0x040fec0000041860 */
[----:B------:R-:W-:Y:S01]  /*13f40*/  HMMA.16816.F32.BF16 R88, R88, R50, R20 ;  /* 0x000000325858723c */ /* 0x000fe20000041814 */
[----:B------:R-:W-:Y:S04]  /*13f50*/  LDSM.16.M88.4 R48, [R199+0x2000] ;  /* 0x00200000c730783b */ /* 0x000fe80000000200 */
[----:B------:R-:W-:Y:S01]  /*13f60*/  LDSM.16.M88.4 R20, [R201+0x9000] ;  /* 0x00900000c914783b */ /* 0x000fe20000000200 */
[C---:B------:R-:W-:Y:S03]  /*13f70*/  HMMA.16816.F32.BF16 R28, R92.reuse, R82, R28 ;  /* 0x000000525c1c723c */ /* 0x040fe6000004181c */
[----:B------:R-:W-:Y:S03]  /*13f80*/  LDSM.16.M88.4 R80, [R192+0x1800] ;  /* 0x00180000c050783b */ /* 0x000fe60000000200 */
[C---:B---3--:R-:W-:Y:S06]  /*13f90*/  HMMA.16816.F32.BF16 R64, R92.reuse, R4, R64 ;  /* 0x000000045c40723c */ /* 0x048fec0000041840 */
[C---:B------:R-:W-:Y:S01]  /*13fa0*/  HMMA.16816.F32.BF16 R60, R92.reuse, R6, R60 ;  /* 0x000000065c3c723c */ /* 0x040fe2000004183c */
[----:B------:R-:W1:Y:S05]  /*13fb0*/  LDSM.16.M88.4 R4, [R200+0x2000] ;  /* 0x00200000c804783b */ /* 0x000e6a0000000200 */
[C---:B----4-:R-:W-:Y:S06]  /*13fc0*/  HMMA.16816.F32.BF16 R40, R92.reuse, R8, R40 ;  /* 0x000000085c28723c */ /* 0x050fec0000041828 */
[----:B------:R-:W-:Y:S01]  /*13fd0*/  HMMA.16816.F32.BF16 R76, R92, R10, R76 ;  /* 0x0000000a5c4c723c */ /* 0x000fe2000004184c */
[----:B------:R-:W3:Y:S05]  /*13fe0*/  LDSM.16.M88.4 R8, [R201+0x8800] ;  /* 0x00880000c908783b */ /* 0x000eea0000000200 */
[----:B------:R-:W-:Y:S06]  /*13ff0*/  HMMA.16816.F32.BF16 R12, R32, R84, R12 ;  /* 0x00000054200c723c */ /* 0x000fec000004180c */
        /* <DEDUP_REMOVED lines=8> */
[----:B------:R-:W4:Y:S05]  /*14080*/  LDSM.16.M88.4 R36, [R196+0x8000] ;  /* 0x00800000c424783b */ /* 0x000f2a0000000200 */
        /* <DEDUP_REMOVED lines=8> */
[C---:B------:R-:W-:Y:S03]  /*14110*/  HMMA.16816.F32.BF16 R28, R32.reuse, R86, R28 ;  /* 0x00000056201c723c */ /* 0x040fe6000004181c */
[----:B------:R-:W-:Y:S03]  /*14120*/  LDSM.16.M88.4 R84, [R192+0x3000] ;  /* 0x00300000c054783b */ /* 0x000fe60000000200 */
[C---:B---3--:R-:W-:Y:S06]  /*14130*/  HMMA.16816.F32.BF16 R40, R32.reuse, R8, R40 ;  /* 0x000000082028723c */ /* 0x048fec0000041828 */
[----:B------:R-:W-:Y:S01]  /*14140*/  HMMA.16816.F32.BF16 R76, R32, R10, R76 ;  /* 0x0000000a204c723c */ /* 0x000fe2000004184c */
[----:B------:R-:W3:Y:S05]  /*14150*/  LDSM.16.M88.4 R8, [R199+0x2800] ;  /* 0x00280000c708783b */ /* 0x000eea0000000200 */
[----:B----4-:R-:W-:Y:S06]  /*14160*/  HMMA.16816.F32.BF16 R12, R104, R36, R12 ;  /* 0x00000024680c723c */ /* 0x010fec000004180c */
[C---:B------:R-:W-:Y:S06]  /*14170*/  HMMA.16816.F32.BF16 R64, R32.reuse, R20, R64 ;  /* 0x000000142040723c */ /* 0x040fec0000041840 */
[C---:B------:R-:W-:Y:S01]  /*14180*/  HMMA.16816.F32.BF16 R60, R32.reuse, R22, R60 ;  /* 0x00000016203c723c */ /* 0x040fe2000004183c */
[----:B------:R-:W4:Y:S05]  /*14190*/  LDSM.16.M88.4 R20, [R199+0x3000] ;  /* 0x00300000c714783b */ /* 0x000f2a0000000200 */
[----:B--2---:R-:W-:Y:S06]  /*141a0*/  HMMA.16816.F32.BF16 R96, R32, R44, R96 ;  /* 0x0000002c2060723c */ /* 0x004fec0000041860 */
[----:B------:R-:W-:Y:S01]  /*141b0*/  HMMA.16816.F32.BF16 R28, R4, R50, R28 ;  /* 0x00000032041c723c */ /* 0x000fe2000004181c */
[----:B------:R-:W-:Y:S05]  /*141c0*/  LDSM.16.M88.4 R48, [R202+0x4000] ;  /* 0x00400000ca30783b */ /* 0x000fea0000000200 */
[----:B------:R-:W-:Y:S01]  /*141d0*/  HMMA.16816.F32.BF16 R92, R32, R46, R92 ;  /* 0x0000002e205c723c */ /* 0x000fe2000004185c */
[----:B------:R-:W2:Y:S04]  /*141e0*/  LDSM.16.M88.4 R32, [R201+0xa000] ;  /* 0x00a00000c920783b */ /* 0x000ea80000000200 */
[----:B------:R-:W-:Y:S01]  /*141f0*/  LDSM.16.M88.4 R44, [R201+0xa800] ;  /* 0x00a80000c92c783b */ /* 0x000fe20000000200 */
[----:B-1----:R-:W-:Y:S06]  /*14200*/  HMMA.16816.F32.BF16 R12, R88, R24, R12 ;  /* 0x00000018580c723c */ /* 0x002fec000004180c */
[C---:B---3--:R-:W-:Y:S06]  /*14210*/  HMMA.16816.F32.BF16 R40, R4.reuse, R8, R40 ;  /* 0x000000080428723c */ /* 0x048fec0000041828 */
[----:B------:R-:W-:Y:S01]  /*14220*/  HMMA.16816.F32.BF16 R76, R4, R10, R76 ;  /* 0x0000000a044c723c */ /* 0x000fe2000004184c */
[----:B------:R-:W1:Y:S05]  /*14230*/  LDSM.16.M88.4 R8, [R199+0x3800] ;  /* 0x00380000c708783b */ /* 0x000e6a0000000200 */
[----:B------:R-:W-:Y:S01]  /*14240*/  HMMA.16816.F32.BF16 R28, R104, R38, R28 ;  /* 0x00000026681c723c */ /* 0x000fe2000004181c */
[----:B------:R-:W3:Y:S05]  /*14250*/  LDSM.16.M88.4 R36, [R200+0x4000] ;  /* 0x00400000c824783b */ /* 0x000eea0000000200 */
[----:B----4-:R-:W-:Y:S06]  /*14260*/  HMMA.16816.F32.BF16 R64, R4, R20, R64 ;  /* 0x000000140440723c */ /* 0x010fec0000041840 */
[----:B--2---:R-:W-:Y:S06]  /*14270*/  HMMA.16816.F32.BF16 R12, R48, R32, R12 ;  /* 0x00000020300c723c */ /* 0x004fec000004180c */
[----:B------:R-:W-:Y:S01]  /*14280*/  HMMA.16816.F32.BF16 R60, R4, R22, R60 ;  /* 0x00000016043c723c */ /* 0x000fe2000004183c */
[----:B------:R-:W-:Y:S05]  /*14290*/  LDSM.16.M88.4 R20, [R196+0xa000] ;  /* 0x00a00000c414783b */ /* 0x000fea0000000200 */
[----:B------:R-:W-:Y:S01]  /*142a0*/  HMMA.16816.F32.BF16 R28, R88, R26, R28 ;  /* 0x0000001a581c723c */ /* 0x000fe2000004181c */
[----:B------:R-:W2:Y:S05]  /*142b0*/  LDSM.16.M88.4 R24, [R198+0x4000] ;  /* 0x00400000c618783b */ /* 0x000eaa0000000200 */
[C---:B-1----:R-:W-:Y:S06]  /*142c0*/  HMMA.16816.F32.BF16 R96, R4.reuse, R8, R96 ;  /* 0x000000080460723c */ /* 0x042fec0000041860 */
[----:B------:R-:W-:Y:S01]  /*142d0*/  HMMA.16816.F32.BF16 R92, R4, R10, R92 ;  /* 0x0000000a045c723c */ /* 0x000fe2000004185c */
[----:B------:R-:W-:Y:S04]  /*142e0*/  LDSM.16.M88.4 R8, [R197+0x4000] ;  /* 0x00400000c508783b */ /* 0x000fe80000000200 */
[----:B------:R-:W-:Y:S01]  /*142f0*/  LDSM.16.M88.4 R4, [R192+0x4000] ;  /* 0x00400000c004783b */ /* 0x000fe20000000200 */
[----:B---3--:R-:W-:Y:S06]  /*14300*/  HMMA.16816.F32.BF16 R12, R36, R112, R12 ;  /* 0x00000070240c723c */ /* 0x008fec000004180c */
[C---:B------:R-:W-:Y:S06]  /*14310*/  HMMA.16816.F32.BF16 R40, R104.reuse, R80, R40 ;  /* 0x000000506828723c */ /* 0x040fec0000041828 */
[----:B------:R-:W-:Y:S01]  /*14320*/  HMMA.16816.F32.BF16 R76, R104, R82, R76 ;  /* 0x00000052684c723c */ /* 0x000fe2000004184c */
[----:B------:R-:W1:Y:S05]  /*14330*/  LDSM.16.M88.4 R80, [R192+0x3800] ;  /* 0x00380000c050783b */ /* 0x000e6a0000000200 */
[----:B------:R-:W-:Y:S01]  /*14340*/  HMMA.16816.F32.BF16 R28, R48, R34, R28 ;  /* 0x00000022301c723c */ /* 0x000fe2000004181c */
[----:B------:R-:W-:Y:S05]  /*14350*/  LDSM.16.M88.4 R32, [R199+0x4800] ;  /* 0x00480000c720783b */ /* 0x000fea0000000200 */
[C---:B------:R-:W-:Y:S06]  /*14360*/  HMMA.16816.F32.BF16 R96, R104.reuse, R100, R96 ;  /* 0x000000646860723c */ /* 0x040fec0000041860 */
[C---:B------:R-:W-:Y:S06]  /*14370*/  HMMA.16816.F32.BF16 R64, R104.reuse, R108, R64 ;  /* 0x0000006c6840723c */ /* 0x040fec0000041840 */
[----:B------:R-:W-:Y:S01]  /*14380*/  HMMA.16816.F32.BF16 R60, R104, R110, R60 ;  /* 0x0000006e683c723c */ /* 0x000fe2000004183c */
[----:B------:R-:W3:Y:S05]  /*14390*/  LDSM.16.M88.4 R108, [R201+0xb000] ;  /* 0x00b00000c96c783b */ /* 0x000eea0000000200 */
[----:B--2---:R-:W-:Y:S06]  /*143a0*/  HMMA.16816.F32.BF16 R12, R24, R20, R12 ;  /* 0x00000014180c723c */ /* 0x004fec000004180c */
        /* <DEDUP_REMOVED lines=10> */
[----:B------:R-:W2:Y:S05]  /*14450*/  LDSM.16.M88.4 R20, [R199+0x5000] ;  /* 0x00500000c714783b */ /* 0x000eaa0000000200 */
[C---:B------:R-:W-:Y:S06]  /*14460*/  HMMA.16816.F32.BF16 R40, R88.reuse, R116, R40 ;  /* 0x000000745828723c */ /* 0x040fec0000041828 */
[----:B------:R-:W-:Y:S01]  /*14470*/  HMMA.16816.F32.BF16 R76, R88, R118, R76 ;  /* 0x00000076584c723c */ /* 0x000fe2000004184c */
[-C--:B------:R-:W-:Y:S01]  /*14480*/  FMUL.FTZ R0, R12, R19.reuse ;  /* 0x000000130c007220 */ /* 0x080fe20000410000 */
[-C--:B------:R-:W-:Y:S01]  /*14490*/  FMUL.FTZ R56, R13, R19.reuse ;  /* 0x000000130d387220 */ /* 0x080fe20000410000 */
[-C--:B------:R-:W-:Y:S01]  /*144a0*/  FMUL.FTZ R68, R14, R19.reuse ;  /* 0x000000130e447220 */ /* 0x080fe20000410000 */
[----:B------:R-:W-:-:S02]  /*144b0*/  FMUL.FTZ R58, R15, R19 ;  /* 0x000000130f3a7220 */ /* 0x000fc40000410000 */
[C---:B---3--:R-:W-:Y:S01]  /*144c0*/  HMMA.16816.F32.BF16 R64, R48.reuse, R108, R64 ;  /* 0x0000006c3040723c */ /* 0x048fe20000041840 */
[----:B------:R-:W3:Y:S05]  /*144d0*/  LDSM.16.M88.4 R12, [R199+0x5800] ;  /* 0x00580000c70c783b */ /* 0x000eea0000000200 */
[----:B------:R-:W-:Y:S06]  /*144e0*/  HMMA.16816.F32.BF16 R60, R48, R110, R60 ;  /* 0x0000006e303c723c */ /* 0x000fec000004183c */
[----:B------:R-:W-:Y:S01]  /*144f0*/  HMMA.16816.F32.BF16 R28, R8, R6, R28 ;  /* 0x00000006081c723c */ /* 0x000fe2000004181c */
[----:B------:R-:W4:Y:S05]  /*14500*/  LDSM.16.M88.4 R4, [R196+0xb000] ;  /* 0x00b00000c404783b */ /* 0x000f2a0000000200 */
[C---:B------:R-:W-:Y:S06]  /*14510*/  HMMA.16816.F32.BF16 R40, R48.reuse, R44, R40 ;  /* 0x0000002c3028723c */ /* 0x040fec0000041828 */
[C---:B------:R-:W-:Y:S01]  /*14520*/  HMMA.16816.F32.BF16 R76, R48.reuse, R46, R76 ;  /* 0x0000002e304c723c */ /* 0x040fe2000004184c */
[----:B------:R-:W-:Y:S05]  /*14530*/  LDSM.16.M88.4 R44, [R192+0x4800] ;  /* 0x00480000c02c783b */ /* 0x000fea0000000200 */
[C---:B-1----:R-:W-:Y:S06]  /*14540*/  HMMA.16816.F32.BF16 R96, R48.reuse, R80, R96 ;  /* 0x000000503060723c */ /* 0x042fec0000041860 */
[----:B------:R-:W-:Y:S06]  /*14550*/  HMMA.16816.F32.BF16 R100, R48, R82, R100 ;  /* 0x000000523064723c */ /* 0x000fec0000041864 */
[C---:B--2---:R-:W-:Y:S06]  /*14560*/  HMMA.16816.F32.BF16 R64, R36.reuse, R20, R64 ;  /* 0x000000142440723c */ /* 0x044fec0000041840 */
[C---:B------:R-:W-:Y:S01]  /*14570*/  HMMA.16816.F32.BF16 R60, R36.reuse, R22, R60 ;  /* 0x00000016243c723c */ /* 0x040fe2000004183c */
[----:B------:R-:W1:Y:S05]  /*14580*/  LDSM.16.M88.4 R20, [R196+0xb800] ;  /* 0x00b80000c414783b */ /* 0x000e6a0000000200 */
[C---:B------:R-:W-:Y:S06]  /*14590*/  HMMA.16816.F32.BF16 R40, R36.reuse, R32, R40 ;  /* 0x000000202428723c */ /* 0x040fec0000041828 */
[C---:B------:R-:W-:Y:S01]  /*145a0*/  HMMA.16816.F32.BF16 R76, R36.reuse, R34, R76 ;  /* 0x00000022244c723c */ /* 0x040fe2000004184c */
[----:B------:R-:W2:Y:S05]  /*145b0*/  LDSM.16.M88.4 R32, [R192+0x5000] ;  /* 0x00500000c020783b */ /* 0x000eaa0000000200 */
[C---:B---3--:R-:W-:Y:S06]  /*145c0*/  HMMA.16816.F32.BF16 R96, R36.reuse, R12, R96 ;  /* 0x0000000c2460723c */ /* 0x048fec0000041860 */
[----:B------:R-:W-:Y:S06]  /*145d0*/  HMMA.16816.F32.BF16 R100, R36, R14, R100 ;  /* 0x0000000e2464723c */ /* 0x000fec0000041864 */
[C---:B----4-:R-:W-:Y:S06]  /*145e0*/  HMMA.16816.F32.BF16 R64, R24.reuse, R4, R64 ;  /* 0x000000041840723c */ /* 0x050fec0000041840 */
[C---:B------:R-:W-:Y:S01]  /*145f0*/  HMMA.16816.F32.BF16 R60, R24.reuse, R6, R60 ;  /* 0x00000006183c723c */ /* 0x040fe2000004183c */
[----:B------:R-:W3:Y:S01]  /*14600*/  LDSM.16.M88.4 R4, [R192+0x5800] ;  /* 0x00580000c004783b */ /* 0x000ee20000000200 */
[----:B------:R-:W-:Y:S01]  /*14610*/  IADD3 R229, R69, 0x1, -R218 ;  /* 0x0000000145e57810 */ /* 0x000fe20007ffe8da */
[-C--:B------:R-:W-:Y:S01]  /*14620*/  FMUL.FTZ R28, R28, R19.reuse ;  /* 0x000000131c1c7220 */ /* 0x080fe20000410000 */
[-C--:B------:R-:W-:Y:S01]  /*14630*/  FMUL.FTZ R30, R30, R19.reuse ;  /* 0x000000131e1e7220 */ /* 0x080fe20000410000 */
[-C--:B------:R-:W-:Y:S01]  /*14640*/  FMUL.FTZ R29, R29, R19.reuse ;  /* 0x000000131d1d7220 */ /* 0x080fe20000410000 */
[C---:B------:R-:W-:Y:S06]  /*14650*/  HMMA.16816.F32.BF16 R40, R24.reuse, R92, R40 ;  /* 0x0000005c1828723c */ /* 0x040fec0000041828 */
[----:B------:R-:W-:Y:S01]  /*14660*/  HMMA.16816.F32.BF16 R76, R24, R94, R76 ;  /* 0x0000005e184c723c */ /* 0x000fe2000004184c */
[----:B------:R-:W-:Y:S01]  /*14670*/  FMUL.FTZ R31, R31, R19 ;  /* 0x000000131f1f7220 */ /* 0x000fe20000410000 */
[----:B------:R-:W-:Y:S01]  /*14680*/  ISETP.GT.AND P5, PT, R224, R211, PT ;  /* 0x000000d3e000720c */ /* 0x000fe20003fa4270 */
[----:B------:R-:W4:Y:S01]  /*14690*/  MUFU.TANH R0, R0 ;  /* 0x0000000000007308 */ /* 0x000f220000002400 */
[----:B------:R-:W-:Y:S01]  /*146a0*/  ISETP.NE.U32.AND P0, PT, R220, RZ, PT ;  /* 0x000000ffdc00720c */ /* 0x000fe20003f05070 */
[----:B------:R-:W-:-:S04]  /*146b0*/  DEPBAR.LE SB0, 0x0 ;  /* 0x000080000000791a */ /* 0x000fc80000000000 */
[C---:B-1----:R-:W-:Y:S06]  /*146c0*/  HMMA.16816.F32.BF16 R96, R24.reuse, R20, R96 ;  /* 0x000000141860723c */ /* 0x042fec0000041860 */
[----:B------:R-:W-:Y:S06]  /*146d0*/  HMMA.16816.F32.BF16 R100, R24, R22, R100 ;  /* 0x000000161864723c */ /* 0x000fec0000041864 */
[C---:B------:R-:W-:Y:S06]  /*146e0*/  HMMA.16816.F32.BF16 R40, R8.reuse, R44, R40 ;  /* 0x0000002c0828723c */ /* 0x040fec0000041828 */
[C---:B--2---:R-:W-:Y:S06]  /*146f0*/  HMMA.16816.F32.BF16 R64, R8.reuse, R32, R64 ;  /* 0x000000200840723c */ /* 0x044fec0000041840 */
[C---:B------:R-:W-:Y:S06]  /*14700*/  HMMA.16816.F32.BF16 R60, R8.reuse, R34, R60 ;  /* 0x00000022083c723c */ /* 0x040fec000004183c */
[C---:B------:R-:W-:Y:S06]  /*14710*/  HMMA.16816.F32.BF16 R76, R8.reuse, R46, R76 ;  /* 0x0000002e084c723c */ /* 0x040fec000004184c */
[C---:B---3--:R-:W-:Y:S06]  /*14720*/  HMMA.16816.F32.BF16 R96, R8.reuse, R4, R96 ;  /* 0x000000040860723c */ /* 0x048fec0000041860 */
[----:B------:R-:W-:Y:S01]  /*14730*/  HMMA.16816.F32.BF16 R100, R8, R6, R100 ;  /* 0x000000060864723c */ /* 0x000fe20000041864 */
[----:B------:R-:W-:-:S06]  /*14740*/  IADD3 R5, R69, -R218, RZ ;  /* 0x800000da45057210 */ /* 0x000fcc0007ffe0ff */
[----:B------:R-:W-:Y:S01]  /*14750*/  IMAD R10, R71, 0x10, R52 ;  /* 0x00000010470a7824 */ /* 0x000fe200078e0234 */
[----:B------:R-:W-:-:S04]  /*14760*/  IADD3 R229, R18, R229, RZ ;  /* 0x000000e512e57210 */ /* 0x000fc80007ffe0ff */
[----:B------:R-:W-:Y:S01]  /*14770*/  IADD3 R10, R73, R10, RZ ;  /* 0x0000000a490a7210 */ /* 0x000fe20007ffe0ff */
[-C--:B------:R-:W-:Y:S01]  /*14780*/  FMUL.FTZ R12, R42, R19.reuse ;  /* 0x000000132a0c7220 */ /* 0x080fe20000410000 */
[-C--:B------:R-:W-:Y:S01]  /*14790*/  FMUL.FTZ R36, R64, R19.reuse ;  /* 0x0000001340247220 */ /* 0x080fe20000410000 */
[-C--:B------:R-:W-:Y:S01]  /*147a0*/  FMUL.FTZ R26, R60, R19.reuse ;  /* 0x000000133c1a7220 */ /* 0x080fe20000410000 */
[--C-:B------:R-:W-:Y:S01]  /*147b0*/  IADD3 R226, R229, 0x8, R10.reuse ;  /* 0x00000008e5e27810 */ /* 0x100fe20007ffe00a */
[-C--:B------:R-:W-:Y:S01]  /*147c0*/  FMUL.FTZ R24, R62, R19.reuse ;  /* 0x000000133e187220 */ /* 0x080fe20000410000 */
[----:B------:R-:W-:Y:S01]  /*147d0*/  IMAD.IADD R231, R10, 0x1, R5 ;  /* 0x000000010ae77824 */ /* 0x000fe200078e0205 */
[----:B------:R-:W-:Y:S01]  /*147e0*/  IADD3 R228, R5, 0x8, R10 ;  /* 0x0000000805e47810 */ /* 0x000fe20007ffe00a */
[-C--:B------:R-:W-:Y:S01]  /*147f0*/  FMUL.FTZ R40, R40, R19.reuse ;  /* 0x0000001328287220 */ /* 0x080fe20000410000 */
[----:B------:R-:W-:Y:S01]  /*14800*/  VIADDMNMX R229, R229, R10, R69, PT ;  /* 0x0000000ae5e57246 */ /* 0x000fe20003800145 */
        /* <DEDUP_REMOVED lines=21> */
[----:B------:R-:W3:Y:S08]  /*14960*/  MUFU.TANH R58, R58 ;  /* 0x0000003a003a7308 */ /* 0x000ef00000002400 */
[----:B------:R-:W1:Y:S08]  /*14970*/  MUFU.TANH R28, R28 ;  /* 0x0000001c001c7308 */ /* 0x000e700000002400 */
[----:B------:R1:W1:Y:S08]  /*14980*/  MUFU.TANH R44, R29 ;  /* 0x0000001d002c7308 */ /* 0x0002700000002400 */
[----:B------:R-:W1:Y:S08]  /*14990*/  MUFU.TANH R30, R30 ;  /* 0x0000001e001e7308 */ /* 0x000e700000002400 */
[----:B------:R1:W1:Y:S08]  /*149a0*/  MUFU.TANH R70, R31 ;  /* 0x0000001f00467308 */ /* 0x0002700000002400 */
        /* <DEDUP_REMOVED lines=23> */
[----:B------:R-:W1:Y:S01]  /*14b20*/  MUFU.TANH R18, R18 ;  /* 0x0000001200127308 */ /* 0x000e620000002400 */
[----:B------:R-:W-:Y:S01]  /*14b30*/  BSSY B1, `(.L_x_6712) ;  /* 0x00000b3000017945 */ /* 0x000fe20003800000 */
[----:B------:R-:W-:Y:S01]  /*14b40*/  VIMNMX R226, R226, R69, PT ;  /* 0x00000045e2e27248 */ /* 0x000fe20003fe0100 */
[----:B------:R-:W-:Y:S01]  /*14b50*/  VIADD R191, R199, 0x2000 ;  /* 0x00002000c7bf7836 */ /* 0x000fe20000000000 */
[----:B------:R-:W-:Y:S01]  /*14b60*/  ISETP.NE.AND.EX P0, PT, R221, RZ, PT, P0 ;  /* 0x000000ffdd00720c */ /* 0x000fe20003f05300 */
[----:B------:R-:W-:Y:S01]  /*14b70*/  VIADD R187, R199, 0x4000 ;  /* 0x00004000c7bb7836 */ /* 0x000fe20000000000 */
[----:B------:R-:W-:-:S02]  /*14b80*/  VIADDMNMX R230, R231, -R3, RZ, !PT ;  /* 0x80000003e7e67246 */ /* 0x000fc400078001ff */
[----:B------:R-:W-:Y:S02]  /*14b90*/  VIADDMNMX R227, R228, -R3, RZ, !PT ;  /* 0x80000003e4e37246 */ /* 0x000fe400078001ff */
        /* <DEDUP_REMOVED lines=33> */
[-C--:B------:R-:W-:Y:S01]  /*14db0*/  IMAD R74, R11, R66.reuse, R3 ;  /* 0x000000420b4a7224 */ /* 0x080fe200078e0203 */
[----:B------:R-:W-:Y:S01]  /*14dc0*/  LOP3.LUT R3, R2, R9, RZ, 0x3c, !PT ;  /* 0x0000000902037212 */ /* 0x000fe200078e3cff */
        /* <DEDUP_REMOVED lines=8> */
[----:B------:R-:W-:Y:S01]  /*14e50*/  ISETP.GE.U32.AND P6, PT, R66, R7, PT ;  /* 0x000000074200720c */ /* 0x000fe20003fc6070 */
[----:B------:R-:W3:Y:S01]  /*14e60*/  LD.E.64 R74, desc[UR6][R16.64+0x38] ;  /* 0x00003806104a7980 */ /* 0x000ee2000c101b00 */
[----:B------:R-:W-:Y:S02]  /*14e70*/  ISETP.GE.AND P3, PT, R3, RZ, PT ;  /* 0x000000ff0300720c */ /* 0x000fe40003f66270 */
[----:B------:R-:W-:-:S02]  /*14e80*/  ISETP.NE.AND P2, PT, R9, RZ, PT ;  /* 0x000000ff0900720c */ /* 0x000fc40003f45270 */
        /* <DEDUP_REMOVED lines=22> */
[----:B------:R-:W-:-:S05]  /*14ff0*/  IMAD.WIDE.U32 R72, R7, R76, R72 ;  /* 0x0000004c07487225 */ /* 0x000fca00078e0048 */
[----:B------:R-:W-:Y:S01]  /*15000*/  IADD3 R66, R73, R3, RZ ;  /* 0x0000000349427210 */ /* 0x000fe20007ffe0ff */
[----:B------:R-:W-:Y:S05]  /*15010*/  BRA `(.L_x_6716) ;  /* 0x00000000000c7947 */ /* 0x000fea0003800000 */
.L_x_6715:
[----:B------:R-:W2:Y:S02]  /*15020*/  LD.E R72, desc[UR6][R16.64+0x38] ;  /* 0x0000380610487980 */ /* 0x000ea4000c101900 */
[----:B--2---:R-:W-:-:S04]  /*15030*/  LEA R72, -R72, RZ, 0x6 ;  /* 0x000000ff48487211 */ /* 0x004fc800078e31ff */
[----:B------:R-:W-:Y:S02]  /*15040*/  SHF.R.S32.HI R66, RZ, 0x1f, R72 ;  /* 0x0000001fff427819 */ /* 0x000fe40000011448 */
.L_x_6716:
[----:B------:R-:W-:Y:S05]  /*15050*/  BSYNC B0 ;  /* 0x0000000000007941 */ /* 0x000fea0003800000 */
.L_x_6714:
        /* <DEDUP_REMOVED lines=8> */
[----:B------:R-:W-:Y:S01]  /*150e0*/  @P4 IMAD.MOV.U32 R67, RZ, RZ, R79 ;  /* 0x000000ffff434224 */ /* 0x000fe200078e004f */
        /* <DEDUP_REMOVED lines=87> */
.L_x_6713:
[----:B------:R-:W-:Y:S05]  /*15660*/  BSYNC B1 ;  /* 0x0000000000017941 */ /* 0x000fea0003800000 */
.L_x_6712:
[----:B------:R2:W3:Y:S01]  /*15670*/  LD.E R165, desc[UR6][R16.64+0xdc] ;  /* 0x0000dc0610a57980 */ /* 0x0004e2000c101900 */
[----:B------:R-:W-:-:S04]  /*15680*/  IMAD.IADD R39, R2, 0x1, R133 ;  /* 0x0000000102277824 */ /* 0x000fc800078e0285 */
[----:B------:R-:W-:Y:S02]  /*15690*/  IMAD.IADD R3, R231, 0x1, -R39 ;  /* 0x00000001e7037824 */ /* 0x000fe400078e0a27 */
[C---:B------:R-:W-:Y:S02]  /*156a0*/  VIADD R25, R39.reuse, 0x1 ;  /* 0x0000000127197836 */ /* 0x040fe40000000000 */
[C---:B------:R-:W-:Y:S01]  /*156b0*/  VIADD R23, R39.reuse, 0x8 ;  /* 0x0000000827177836 */ /* 0x040fe20000000000 */
[----:B------:R-:W-:Y:S01]  /*156c0*/  IABS R3, R3 ;  /* 0x0000000300037213 */ /* 0x000fe20000000000 */
[----:B------:R-:W-:Y:S02]  /*156d0*/  VIADD R11, R39, 0x10 ;  /* 0x00000010270b7836 */ /* 0x000fe40000000000 */
[C---:B------:R-:W-:Y:S01]  /*156e0*/  IMAD.IADD R33, R231.reuse, 0x1, -R25 ;  /* 0x00000001e7217824 */ /* 0x040fe200078e0a19 */
[----:B------:R-:W-:Y:S01]  /*156f0*/  I2FP.F32.S32 R3, R3 ;  /* 0x0000000300037245 */ /* 0x000fe20000201400 */
[----:B------:R-:W-:-:S02]  /*15700*/  IMAD.IADD R31, R231, 0x1, -R23 ;  /* 0x00000001e71f7824 */ /* 0x000fc400078e0a17 */
[C---:B------:R-:W-:Y:S02]  /*15710*/  VIADD R37, R39.reuse, 0x18 ;  /* 0x0000001827257836 */ /* 0x040fe40000000000 */
[----:B------:R-:W-:Y:S01]  /*15720*/  VIADD R21, R39, 0x9 ;  /* 0x0000000927157836 */ /* 0x000fe20000000000 */
[----:B------:R-:W-:Y:S01]  /*15730*/  IABS R33, R33 ;  /* 0x0000002100217213 */ /* 0x000fe20000000000 */
[----:B------:R-:W-:Y:S02]  /*15740*/  IMAD.IADD R19, R231, 0x1, -R11 ;  /* 0x00000001e7137824 */ /* 0x000fe400078e0a0b */
[C---:B------:R-:W-:Y:S01]  /*15750*/  VIADD R2, R39.reuse, 0x28 ;  /* 0x0000002827027836 */ /* 0x040fe20000000000 */
[----:B------:R-:W-:Y:S01]  /*15760*/  IABS R31, R31 ;  /* 0x0000001f001f7213 */ /* 0x000fe20000000000 */
[C---:B------:R-:W-:Y:S01]  /*15770*/  VIADD R9, R39.reuse, 0x11 ;  /* 0x0000001127097836 */ /* 0x040fe20000000000 */
[----:B------:R-:W-:Y:S01]  /*15780*/  ISETP.GE.AND P2, PT, R39, R230, PT ;  /* 0x000000e62700720c */ /* 0x000fe20003f46270 */
[----:B------:R-:W-:-:S02]  /*15790*/  IMAD.IADD R15, R231, 0x1, -R37 ;  /* 0x00000001e70f7824 */ /* 0x000fc400078e0a25 */
[----:B------:R-:W-:Y:S02]  /*157a0*/  IMAD.IADD R27, R228, 0x1, -R39 ;  /* 0x00000001e41b7824 */ /* 0x000fe400078e0a27 */
[----:B------:R-:W-:Y:S02]  /*157b0*/  IMAD.IADD R29, R231, 0x1, -R21 ;  /* 0x00000001e71d7824 */ /* 0x000fe400078e0a15 */
[----:B------:R-:W-:Y:S01]  /*157c0*/  FFMA.FTZ R3, -R225, R3, R0 ;  /* 0x00000003e1037223 */ /* 0x000fe20000010100 */
[----:B------:R-:W-:Y:S01]  /*157d0*/  VIADD R7, R39, 0x20 ;  /* 0x0000002027077836 */ /* 0x000fe20000000000 */
[----:B------:R-:W-:Y:S01]  /*157e0*/  IABS R19, R19 ;  /* 0x0000001300137213 */ /* 0x000fe20000000000 */
[C---:B------:R-:W-:Y:S01]  /*157f0*/  IMAD.IADD R239, R231.reuse, 0x1, -R2 ;  /* 0x00000001e7ef7824 */ /* 0x040fe200078e0a02 */
[----:B------:R-:W-:Y:S01]  /*15800*/  I2FP.F32.S32 R33, R33 ;  /* 0x0000002100217245 */ /* 0x000fe20000201400 */
[----:B--2---:R-:W-:Y:S01]  /*15810*/  IMAD.IADD R17, R231, 0x1, -R9 ;  /* 0x00000001e7117824 */ /* 0x004fe200078e0a09 */
[----:B------:R-:W-:Y:S01]  /*15820*/  I2FP.F32.S32 R31, R31 ;  /* 0x0000001f001f7245 */ /* 0x000fe20000201400 */
[C---:B------:R-:W-:Y:S01]  /*15830*/  VIADD R5, R39.reuse, 0x21 ;  /* 0x0000002127057836 */ /* 0x040fe20000000000 */
[----:B------:R-:W-:Y:S01]  /*15840*/  IABS R15, R15 ;  /* 0x0000000f000f7213 */ /* 0x000fe20000000000 */
[C---:B------:R-:W-:Y:S01]  /*15850*/  VIADD R35, R39.reuse, 0x19 ;  /* 0x0000001927237836 */ /* 0x040fe20000000000 */
[----:B------:R-:W-:Y:S01]  /*15860*/  ISETP.GE.OR P2, PT, R39, R229, !P2 ;  /* 0x000000e52700720c */ /* 0x000fe20005746670 */
[----:B------:R-:W-:Y:S01]  /*15870*/  IMAD.IADD R43, R231, 0x1, -R7 ;  /* 0x00000001e72b7824 */ /* 0x000fe200078e0a07 */
[----:B------:R-:W-:-:S02]  /*15880*/  IABS R27, R27 ;  /* 0x0000001b001b7213 */ /* 0x000fc40000000000 */
[----:B------:R-:W-:Y:S02]  /*15890*/  IABS R29, R29 ;  /* 0x0000001d001d7213 */ /* 0x000fe40000000000 */
[-C--:B------:R-:W-:Y:S01]  /*158a0*/  ISETP.GE.AND P4, PT, R25, R230.reuse, PT ;  /* 0x000000e61900720c */ /* 0x080fe20003f86270 */
[----:B------:R-:W-:Y:S01]  /*158b0*/  IMAD.IADD R41, R231, 0x1, -R5 ;  /* 0x00000001e7297824 */ /* 0x000fe200078e0a05 */
[----:B------:R-:W-:Y:S01]  /*158c0*/  ISETP.GE.AND P3, PT, R23, R230, PT ;  /* 0x000000e61700720c */ /* 0x000fe20003f66270 */
[C---:B------:R-:W-:Y:S01]  /*158d0*/  FFMA.FTZ R33, -R225.reuse, R33, R56 ;  /* 0x00000021e1217223 */ /* 0x040fe20000010138 */
[----:B------:R-:W-:Y:S02]  /*158e0*/  I2FP.F32.S32 R19, R19 ;  /* 0x0000001300137245 */ /* 0x000fe40000201400 */
[----:B------:R-:W-:Y:S01]  /*158f0*/  IABS R239, R239 ;  /* 0x000000ef00ef7213 */ /* 0x000fe20000000000 */
[----:B------:R-:W-:Y:S01]  /*15900*/  FFMA.FTZ R31, -R225, R31, R28 ;  /* 0x0000001fe11f7223 */ /* 0x000fe2000001011c */
[----:B------:R-:W-:Y:S01]  /*15910*/  IABS R17, R17 ;  /* 0x0000001100117213 */ /* 0x000fe20000000000 */
[----:B------:R-:W-:Y:S01]  /*15920*/  IMAD.IADD R13, R231, 0x1, -R35 ;  /* 0x00000001e70d7824 */ /* 0x000fe200078e0a23 */
[----:B------:R-:W-:-:S02]  /*15930*/  I2FP.F32.S32 R15, R15 ;  /* 0x0000000f000f7245 */ /* 0x000fc40000201400 */
[----:B------:R-:W-:Y:S02]  /*15940*/  FSEL R3, R3, -INF , !P2 ;  /* 0xff80000003037808 */ /* 0x000fe40005000000 */
[----:B------:R-:W-:Y:S02]  /*15950*/  I2FP.F32.S32 R27, R27 ;  /* 0x0000001b001b7245 */ /* 0x000fe40000201400 */
[----:B------:R-:W-:Y:S02]  /*15960*/  I2FP.F32.S32 R29, R29 ;  /* 0x0000001d001d7245 */ /* 0x000fe40000201400 */
[-C--:B------:R-:W-:Y:S02]  /*15970*/  ISETP.GE.OR P4, PT, R25, R229.reuse, !P4 ;  /* 0x000000e51900720c */ /* 0x080fe40006786670 */
[----:B------:R-:W-:Y:S02]  /*15980*/  ISETP.GE.AND P2, PT, R11, R230, PT ;  /* 0x000000e60b00720c */ /* 0x000fe40003f46270 */
[----:B------:R-:W-:Y:S01]  /*15990*/  ISETP.GE.OR P3, PT, R23, R229, !P3 ;  /* 0x000000e51700720c */ /* 0x000fe20005f66670 */
[----:B------:R-:W-:Y:S01]  /*159a0*/  FFMA.FTZ R19, -R225, R19, R40 ;  /* 0x00000013e1137223 */ /* 0x000fe20000010128 */
[----:B------:R-:W-:Y:S01]  /*159b0*/  IABS R43, R43 ;  /* 0x0000002b002b7213 */ /* 0x000fe20000000000 */
[----:B------:R-:W-:Y:S01]  /*159c0*/  VIADD R28, R39, 0x30 ;  /* 0x00000030271c7836 */ /* 0x000fe20000000000 */
[----:B------:R-:W-:-:S02]  /*159d0*/  I2FP.F32.S32 R239, R239 ;  /* 0x000000ef00ef7245 */ /* 0x000fc40000201400 */
[----:B------:R-:W-:Y:S02]  /*159e0*/  ISETP.GE.AND P1, PT, R39, R227, PT ;  /* 0x000000e32700720c */ /* 0x000fe40003f26270 */
[----:B------:R-:W-:Y:S01]  /*159f0*/  ISETP.GE.AND P6, PT, R21, R230, PT ;  /* 0x000000e61500720c */ /* 0x000fe20003fc6270 */
[C---:B------:R-:W-:Y:S01]  /*15a00*/  FFMA.FTZ R15, -R225.reuse, R15, R32 ;  /* 0x0000000fe10f7223 */ /* 0x040fe20000010120 */
[----:B------:R-:W-:Y:S02]  /*15a10*/  I2FP.F32.S32 R17, R17 ;  /* 0x0000001100117245 */ /* 0x000fe40000201400 */
[----:B------:R-:W-:Y:S01]  /*15a20*/  IABS R41, R41 ;  /* 0x0000002900297213 */ /* 0x000fe20000000000 */
[----:B------:R-:W-:Y:S01]  /*15a30*/  FFMA.FTZ R27, -R225, R27, R68 ;  /* 0x0000001be11b7223 */ /* 0x000fe20000010144 */
[----:B------:R-:W-:Y:S01]  /*15a40*/  FSEL R33, R33, -INF , !P4 ;  /* 0xff80000021217808 */ /* 0x000fe20006000000 */
[----:B------:R-:W-:Y:S01]  /*15a50*/  FFMA.FTZ R29, -R225, R29, R44 ;  /* 0x0000001de11d7223 */ /* 0x000fe2000001012c */
[----:B------:R-:W-:Y:S01]  /*15a60*/  ISETP.GE.OR P2, PT, R11, R229, !P2 ;  /* 0x000000e50b00720c */ /* 0x000fe20005746670 */
[----:B------:R-:W-:Y:S01]  /*15a70*/  VIADD R32, R39, 0x29 ;  /* 0x0000002927207836 */ /* 0x000fe20000000000 */
[----:B------:R-:W-:-:S02]  /*15a80*/  IABS R13, R13 ;  /* 0x0000000d000d7213 */ /* 0x000fc40000000000 */
[----:B------:R-:W-:Y:S02]  /*15a90*/  ISETP.GE.AND P4, PT, R9, R230, PT ;  /* 0x000000e60900720c */ /* 0x000fe40003f86270 */
[----:B------:R-:W-:Y:S01]  /*15aa0*/  FSEL R31, R31, -INF , !P3 ;  /* 0xff8000001f1f7808 */ /* 0x000fe20005800000 */
[----:B------:R-:W-:Y:S01]  /*15ab0*/  FFMA.FTZ R239, -R225, R239, R26 ;  /* 0x000000efe1ef7223 */ /* 0x000fe2000001011a */
[----:B------:R-:W-:Y:S01]  /*15ac0*/  I2FP.F32.S32 R43, R43 ;  /* 0x0000002b002b7245 */ /* 0x000fe20000201400 */
[----:B------:R-:W-:Y:S01]  /*15ad0*/  IMAD.IADD R45, R231, 0x1, -R28 ;  /* 0x00000001e72d7824 */ /* 0x000fe200078e0a1c */
[----:B------:R-:W-:Y:S02]  /*15ae0*/  ISETP.GE.OR P1, PT, R39, R226, !P1 ;  /* 0x000000e22700720c */ /* 0x000fe40004f26670 */
[----:B------:R-:W-:Y:S02]  /*15af0*/  ISETP.GE.OR P6, PT, R21, R229, !P6 ;  /* 0x000000e51500720c */ /* 0x000fe400077c6670 */
[----:B------:R-:W-:Y:S01]  /*15b00*/  ISETP.GE.AND P3, PT, R37, R230, PT ;  /* 0x000000e62500720c */ /* 0x000fe20003f66270 */
[----:B------:R-:W-:Y:S01]  /*15b10*/  FFMA.FTZ R17, -R225, R17, R46 ;  /* 0x00000011e1117223 */ /* 0x000fe2000001012e */
[----:B------:R-:W-:Y:S01]  /*15b20*/  I2FP.F32.S32 R41, R41 ;  /* 0x0000002900297245 */ /* 0x000fe20000201400 */
[----:B------:R-:W-:Y:S01]  /*15b30*/  VIADD R26, R39, 0x31 ;  /* 0x00000031271a7836 */ /* 0x000fe20000000000 */
[----:B------:R-:W-:Y:S01]  /*15b40*/  FSEL R19, R19, -INF , !P2 ;  /* 0xff80000013137808 */ /* 0x000fe20005000000 */
[----:B------:R-:W-:Y:S01]  /*15b50*/  VIADD R16, R39, 0x38 ;  /* 0x0000003827107836 */ /* 0x000fe20000000000 */
[----:B------:R-:W-:Y:S01]  /*15b60*/  I2FP.F32.S32 R13, R13 ;  /* 0x0000000d000d7245 */ /* 0x000fe20000201400 */
[----:B------:R-:W-:Y:S01]  /*15b70*/  IMAD.IADD R40, R231, 0x1, -R32 ;  /* 0x00000001e7287824 */ /* 0x000fe200078e0a20 */
[----:B------:R-:W-:-:S02]  /*15b80*/  ISETP.GE.OR P4, PT, R9, R229, !P4 ;  /* 0x000000e50900720c */ /* 0x000fc40006786670 */
[-C--:B------:R-:W-:Y:S01]  /*15b90*/  ISETP.GE.AND P2, PT, R7, R230.reuse, PT ;  /* 0x000000e60700720c */ /* 0x080fe20003f46270 */
[----:B------:R-:W-:Y:S01]  /*15ba0*/  FFMA.FTZ R36, -R225, R43, R36 ;  /* 0x0000002be1247223 */ /* 0x000fe20000010124 */
[----:B------:R-:W-:Y:S02]  /*15bb0*/  FSEL R29, R29, -INF , !P6 ;  /* 0xff8000001d1d7808 */ /* 0x000fe40007000000 */
[----:B------:R-:W-:Y:S02]  /*15bc0*/  ISETP.GE.OR P3, PT, R37, R229, !P3 ;  /* 0x000000e52500720c */ /* 0x000fe40005f66670 */
[----:B------:R-:W-:Y:S01]  /*15bd0*/  FSEL R27, R27, -INF , !P1 ;  /* 0xff8000001b1b7808 */ /* 0x000fe20004800000 */
[----:B------:R-:W-:Y:S01]  /*15be0*/  FFMA.FTZ R38, -R225, R41, R38 ;  /* 0x00000029e1267223 */ /* 0x000fe20000010126 */
[----:B------:R-:W-:Y:S01]  /*15bf0*/  ISETP.GE.AND P6, PT, R35, R230, PT ;  /* 0x000000e62300720c */ /* 0x000fe20003fc6270 */
[----:B------:R-:W-:Y:S01]  /*15c00*/  VIADD R0, R39, 0x39 ;  /* 0x0000003927007836 */ /* 0x000fe20000000000 */
[----:B------:R-:W-:Y:S01]  /*15c10*/  ISETP.GE.AND P1, PT, R9, R227, PT ;  /* 0x000000e30900720c */ /* 0x000fe20003f26270 */
[C---:B------:R-:W-:Y:S01]  /*15c20*/  IMAD.IADD R43, R231.reuse, 0x1, -R26 ;  /* 0x00000001e72b7824 */ /* 0x040fe200078e0a1a */
[----:B------:R-:W-:Y:S01]  /*15c30*/  IABS R45, R45 ;  /* 0x0000002d002d7213 */ /* 0x000fe20000000000 */
[----:B------:R-:W-:Y:S01]  /*15c40*/  IMAD.IADD R41, R231, 0x1, -R16 ;  /* 0x00000001e7297824 */ /* 0x000fe200078e0a10 */
[----:B------:R-:W-:Y:S01]  /*15c50*/  FSEL R17, R17, -INF , !P4 ;  /* 0xff80000011117808 */ /* 0x000fe20006000000 */
[----:B------:R-:W-:Y:S01]  /*15c60*/  FFMA.FTZ R13, -R225, R13, R48 ;  /* 0x0000000de10d7223 */ /* 0x000fe20000010130 */
[----:B------:R-:W-:-:S02]  /*15c70*/  ISETP.GE.OR P2, PT, R7, R229, !P2 ;  /* 0x000000e50700720c */ /* 0x000fc40005746670 */
[----:B------:R-:W-:Y:S02]  /*15c80*/  IABS R40, R40 ;  /* 0x0000002800287213 */ /* 0x000fe40000000000 */
[-C--:B------:R-:W-:Y:S02]  /*15c90*/  ISETP.GE.AND P4, PT, R5, R230.reuse, PT ;  /* 0x000000e60500720c */ /* 0x080fe40003f86270 */
[----:B------:R-:W-:Y:S01]  /*15ca0*/  FSEL R15, R15, -INF , !P3 ;  /* 0xff8000000f0f7808 */ /* 0x000fe20005800000 */
[----:B------:R-:W-:Y:S01]  /*15cb0*/  IMAD.IADD R39, R231, 0x1, -R0 ;  /* 0x00000001e7277824 */ /* 0x000fe200078e0a00 */
[----:B------:R-:W-:Y:S02]  /*15cc0*/  ISETP.GE.OR P6, PT, R35, R229, !P6 ;  /* 0x000000e52300720c */ /* 0x000fe400077c6670 */
[----:B------:R-:W-:Y:S02]  /*15cd0*/  ISETP.GE.AND P3, PT, R2, R230, PT ;  /* 0x000000e60200720c */ /* 0x000fe40003f66270 */
[----:B------:R-:W-:Y:S01]  /*15ce0*/  ISETP.GE.OR P1, PT, R9, R226, !P1 ;  /* 0x000000e20900720c */ /* 0x000fe20004f26670 */
[----:B------:R-:W-:Y:S01]  /*15cf0*/  IMAD.IADD R9, R228, 0x1, -R9 ;  /* 0x00000001e4097824 */ /* 0x000fe200078e0a09 */
[----:B------:R-:W-:-:S02]  /*15d00*/  I2FP.F32.S32 R45, R45 ;  /* 0x0000002d002d7245 */ /* 0x000fc40000201400 */
[----:B------:R-:W-:Y:S02]  /*15d10*/  IABS R43, R43 ;  /* 0x0000002b002b7213 */ /* 0x000fe40000000000 */
[----:B------:R-:W-:Y:S02]  /*15d20*/  FSEL R241, R36, -INF , !P2 ;  /* 0xff80000024f17808 */ /* 0x000fe40005000000 */
[----:B------:R-:W-:Y:S02]  /*15d30*/  IABS R41, R41 ;  /* 0x0000002900297213 */ /* 0x000fe40000000000 */
[----:B------:R-:W-:Y:S02]  /*15d40*/  I2FP.F32.S32 R40, R40 ;  /* 0x0000002800287245 */ /* 0x000fe40000201400 */
[----:B------:R-:W-:Y:S02]  /*15d50*/  ISETP.GE.OR P4, PT, R5, R229, !P4 ;  /* 0x000000e50500720c */ /* 0x000fe40006786670 */
[----:B------:R-:W-:-:S02]  /*15d60*/  ISETP.GE.AND P2, PT, R28, R230, PT ;  /* 0x000000e61c00720c */ /* 0x000fc40003f46270 */
[----:B------:R-:W-:Y:S02]  /*15d70*/  FSEL R13, R13, -INF , !P6 ;  /* 0xff8000000d0d7808 */ /* 0x000fe40007000000 */
[----:B------:R-:W-:Y:S01]  /*15d80*/  ISETP.GE.OR P3, PT, R2, R229, !P3 ;  /* 0x000000e50200720c */ /* 0x000fe20005f66670 */
[C---:B------:R-:W-:Y:S01]  /*15d90*/  FFMA.FTZ R60, -R225.reuse, R45, R60 ;  /* 0x0000002de13c7223 */ /* 0x040fe2000001013c */
[----:B------:R-:W-:Y:S02]  /*15da0*/  ISETP.GE.AND P6, PT, R32, R230, PT ;  /* 0x000000e62000720c */ /* 0x000fe40003fc6270 */
[----:B------:R-:W-:Y:S02]  /*15db0*/  IABS R39, R39 ;  /* 0x0000002700277213 */ /* 0x000fe40000000000 */
[----:B------:R-:W-:Y:S02]  /*15dc0*/  I2FP.F32.S32 R43, R43 ;  /* 0x0000002b002b7245 */ /* 0x000fe40000201400 */
[----:B------:R-:W-:Y:S01]  /*15dd0*/  IABS R9, R9 ;  /* 0x0000000900097213 */ /* 0x000fe20000000000 */
[----:B------:R-:W-:Y:S01]  /*15de0*/  FFMA.FTZ R50, -R225, R40, R50 ;  /* 0x00000028e1327223 */ /* 0x000fe20000010132 */
[----:B------:R-:W-:-:S02]  /*15df0*/  I2FP.F32.S32 R41, R41 ;  /* 0x0000002900297245 */ /* 0x000fc40000201400 */
[----:B------:R-:W-:Y:S02]  /*15e00*/  FSEL R161, R38, -INF , !P4 ;  /* 0xff80000026a17808 */ /* 0x000fe40006000000 */
[-C--:B------:R-:W-:Y:S02]  /*15e10*/  ISETP.GE.OR P2, PT, R28, R229.reuse, !P2 ;  /* 0x000000e51c00720c */ /* 0x080fe40005746670 */
[-C--:B------:R-:W-:Y:S02]  /*15e20*/  ISETP.GE.AND P4, PT, R26, R230.reuse, PT ;  /* 0x000000e61a00720c */ /* 0x080fe40003f86270 */
[----:B------:R-:W-:Y:S02]  /*15e30*/  FSEL R239, R239, -INF , !P3 ;  /* 0xff800000efef7808 */ /* 0x000fe40005800000 */
[----:B------:R-:W-:Y:S02]  /*15e40*/  ISETP.GE.OR P6, PT, R32, R229, !P6 ;  /* 0x000000e52000720c */ /* 0x000fe400077c6670 */
[----:B------:R-:W-:Y:S01]  /*15e50*/  ISETP.GE.AND P3, PT, R16, R230, PT ;  /* 0x000000e61000720c */ /* 0x000fe20003f66270 */
[----:B------:R-:W-:Y:S01]  /*15e60*/  FFMA.FTZ R62, -R225, R43, R62 ;  /* 0x0000002be13e7223 */ /* 0x000fe2000001013e */
[----:B------:R-:W-:-:S02]  /*15e70*/  I2FP.F32.S32 R39, R39 ;  /* 0x0000002700277245 */ /* 0x000fc40000201400 */
[----:B------:R-:W-:Y:S01]  /*15e80*/  I2FP.F32.S32 R9, R9 ;  /* 0x0000000900097245 */ /* 0x000fe20000201400 */
[C---:B------:R-:W-:Y:S01]  /*15e90*/  FFMA.FTZ R52, -R225.reuse, R41, R52 ;  /* 0x00000029e1347223 */ /* 0x040fe20000010134 */
[----:B------:R-:W-:Y:S02]  /*15ea0*/  FSEL R233, R60, -INF , !P2 ;  /* 0xff8000003ce97808 */ /* 0x000fe40005000000 */
[-C--:B------:R-:W-:Y:S02]  /*15eb0*/  ISETP.GE.OR P4, PT, R26, R229.reuse, !P4 ;  /* 0x000000e51a00720c */ /* 0x080fe40006786670 */
[----:B------:R-:W-:Y:S02]  /*15ec0*/  ISETP.GE.AND P2, PT, R0, R230, PT ;  /* 0x000000e60000720c */ /* 0x000fe40003f46270 */
[----:B------:R-:W-:Y:S02]  /*15ed0*/  FSEL R163, R50, -INF , !P6 ;  /* 0xff80000032a37808 */ /* 0x000fe40007000000 */
[----:B------:R-:W-:Y:S01]  /*15ee0*/  ISETP.GE.OR P3, PT, R16, R229, !P3 ;  /* 0x000000e51000720c */ /* 0x000fe20005f66670 */
[----:B------:R-:W-:Y:S01]  /*15ef0*/  FFMA.FTZ R64, -R225, R39, R64 ;  /* 0x00000027e1407223 */ /* 0x000fe20000010140 */
[----:B------:R-:W-:Y:S01]  /*15f00*/  ISETP.GE.AND P6, PT, R25, R227, PT ;  /* 0x000000e31900720c */ /* 0x000fe20003fc6270 */
[----:B------:R-:W-:Y:S01]  /*15f10*/  FFMA.FTZ R9, -R225, R9, R42 ;  /* 0x00000009e1097223 */ /* 0x000fe2000001012a */
[----:B------:R-:W-:-:S02]  /*15f20*/  FSEL R183, R62, -INF , !P4 ;  /* 0xff8000003eb77808 */ /* 0x000fc40006000000 */
[----:B------:R-:W-:Y:S02]  /*15f30*/  ISETP.GE.OR P2, PT, R0, R229, !P2 ;  /* 0x000000e50000720c */ /* 0x000fe40005746670 */
[-C--:B------:R-:W-:Y:S02]  /*15f40*/  ISETP.GE.AND P4, PT, R23, R227.reuse, PT ;  /* 0x000000e31700720c */ /* 0x080fe40003f86270 */
[----:B------:R-:W-:Y:S02]  /*15f50*/  FSEL R181, R52, -INF , !P3 ;  /* 0xff80000034b57808 */ /* 0x000fe40005800000 */
[----:B------:R-:W-:Y:S01]  /*15f60*/  ISETP.GE.OR P6, PT, R25, R226, !P6 ;  /* 0x000000e21900720c */ /* 0x000fe200077c6670 */
[----:B------:R-:W-:Y:S01]  /*15f70*/  IMAD.IADD R25, R228, 0x1, -R25 ;  /* 0x00000001e4197824 */ /* 0x000fe200078e0a19 */
[----:B------:R-:W-:Y:S02]  /*15f80*/  ISETP.GE.AND P3, PT, R21, R227, PT ;  /* 0x000000e31500720c */ /* 0x000fe40003f66270 */
[----:B------:R-:W-:-:S02]  /*15f90*/  FSEL R179, R64, -INF , !P2 ;  /* 0xff80000040b37808 */ /* 0x000fc40005000000 */
[----:B------:R-:W-:Y:S02]  /*15fa0*/  FSEL R9, R9, -INF , !P1 ;  /* 0xff80000009097808 */ /* 0x000fe40004800000 */
[-C--:B------:R-:W-:Y:S01]  /*15fb0*/  ISETP.GE.OR P4, PT, R23, R226.reuse, !P4 ;  /* 0x000000e21700720c */ /* 0x080fe20006786670 */
[----:B------:R-:W-:Y:S01]  /*15fc0*/  IMAD.IADD R23, R228, 0x1, -R23 ;  /* 0x00000001e4177824 */ /* 0x000fe200078e0a17 */
[-C--:B------:R-:W-:Y:S02]  /*15fd0*/  ISETP.GE.AND P2, PT, R11, R227.reuse, PT ;  /* 0x000000e30b00720c */ /* 0x080fe40003f46270 */
[----:B------:R-:W-:Y:S02]  /*15fe0*/  ISETP.GE.AND P1, PT, R2, R227, PT ;  /* 0x000000e30200720c */ /* 0x000fe40003f26270 */
[----:B------:R-:W-:Y:S01]  /*15ff0*/  ISETP.GE.OR P3, PT, R21, R226, !P3 ;  /* 0x000000e21500720c */ /* 0x000fe20005f66670 */
[----:B------:R-:W-:Y:S01]  /*16000*/  IMAD.IADD R21, R228, 0x1, -R21 ;  /* 0x00000001e4157824 */ /* 0x000fe200078e0a15 */
[----:B------:R-:W-:-:S02]  /*16010*/  IABS R25, R25 ;  /* 0x0000001900197213 */ /* 0x000fc40000000000 */
[-C--:B------:R-:W-:Y:S01]  /*16020*/  ISETP.GE.OR P2, PT, R11, R226.reuse, !P2 ;  /* 0x000000e20b00720c */ /* 0x080fe20005746670 */
[----:B------:R-:W-:Y:S01]  /*16030*/  IMAD.IADD R11, R228, 0x1, -R11 ;  /* 0x00000001e40b7824 */ /* 0x000fe200078e0a0b */
[----:B------:R-:W-:Y:S01]  /*16040*/  ISETP.GE.OR P1, PT, R2, R226, !P1 ;  /* 0x000000e20200720c */ /* 0x000fe20004f26670 */
[----:B------:R-:W-:Y:S01]  /*16050*/  IMAD.IADD R2, R228, 0x1, -R2 ;  /* 0x00000001e4027824 */ /* 0x000fe200078e0a02 */
[----:B------:R-:W-:Y:S02]  /*16060*/  IABS R23, R23 ;  /* 0x0000001700177213 */ /* 0x000fe40000000000 */
[----:B------:R-:W-:Y:S02]  /*16070*/  IABS R21, R21 ;  /* 0x0000001500157213 */ /* 0x000fe40000000000 */
[----:B------:R-:W-:Y:S02]  /*16080*/  I2FP.F32.S32 R25, R25 ;  /* 0x0000001900197245 */ /* 0x000fe40000201400 */
[----:B------:R-:W-:-:S02]  /*16090*/  IABS R11, R11 ;  /* 0x0000000b000b7213 */ /* 0x000fc40000000000 */
[----:B------:R-:W-:Y:S02]  /*160a0*/  I2FP.F32.S32 R23, R23 ;  /* 0x0000001700177245 */ /* 0x000fe40000201400 */
[----:B------:R-:W-:Y:S01]  /*160b0*/  IABS R2, R2 ;  /* 0x0000000200027213 */ /* 0x000fe20000000000 */
[C---:B------:R-:W-:Y:S01]  /*160c0*/  FFMA.FTZ R25, -R225.reuse, R25, R58 ;  /* 0x00000019e1197223 */ /* 0x040fe2000001013a */
[----:B------:R-:W-:Y:S01]  /*160d0*/  I2FP.F32.S32 R21, R21 ;  /* 0x0000001500157245 */ /* 0x000fe20000201400 */
[C---:B------:R-:W-:Y:S01]  /*160e0*/  FFMA.FTZ R23, -R225.reuse, R23, R30 ;  /* 0x00000017e1177223 */ /* 0x040fe2000001011e */
[----:B------:R-:W-:Y:S02]  /*160f0*/  I2FP.F32.S32 R11, R11 ;  /* 0x0000000b000b7245 */ /* 0x000fe40000201400 */
[----:B------:R-:W-:Y:S01]  /*16100*/  I2FP.F32.S32 R39, R2 ;  /* 0x0000000200277245 */ /* 0x000fe20000201400 */
[----:B------:R-:W-:Y:S01]  /*16110*/  FFMA.FTZ R21, -R225, R21, R70 ;  /* 0x00000015e1157223 */ /* 0x000fe20000010146 */
[----:B------:R-:W-:-:S02]  /*16120*/  FMNMX.FTZ R2, R3, R33, !PT ;  /* 0x0000002103027209 */ /* 0x000fc40007810000 */
[----:B------:R-:W-:Y:S01]  /*16130*/  FSEL R25, R25, -INF , !P6 ;  /* 0xff80000019197808 */ /* 0x000fe20007000000 */
[----:B------:R-:W-:Y:S01]  /*16140*/  FFMA.FTZ R11, -R225, R11, R12 ;  /* 0x0000000be10b7223 */ /* 0x000fe2000001010c */
[-C--:B------:R-:W-:Y:S02]  /*16150*/  ISETP.GE.AND P6, PT, R37, R227.reuse, PT ;  /* 0x000000e32500720c */ /* 0x080fe40003fc6270 */
[----:B------:R-:W-:Y:S02]  /*16160*/  FMNMX.FTZ R2, R31, R2, !PT ;  /* 0x000000021f027209 */ /* 0x000fe40007810000 */
[----:B------:R-:W-:Y:S02]  /*16170*/  FSEL R23, R23, -INF , !P4 ;  /* 0xff80000017177808 */ /* 0x000fe40006000000 */
[----:B------:R-:W-:Y:S02]  /*16180*/  ISETP.GE.AND P4, PT, R35, R227, PT ;  /* 0x000000e32300720c */ /* 0x000fe40003f86270 */
[----:B------:R-:W-:-:S02]  /*16190*/  FSEL R21, R21, -INF , !P3 ;  /* 0xff80000015157808 */ /* 0x000fc40005800000 */
[----:B------:R-:W-:Y:S01]  /*161a0*/  ISETP.GE.OR P6, PT, R37, R226, !P6 ;  /* 0x000000e22500720c */ /* 0x000fe200077c6670 */
[C---:B------:R-:W-:Y:S01]  /*161b0*/  IMAD.IADD R37, R228.reuse, 0x1, -R37 ;  /* 0x00000001e4257824 */ /* 0x040fe200078e0a25 */
[-C--:B------:R-:W-:Y:S02]  /*161c0*/  ISETP.GE.AND P3, PT, R7, R227.reuse, PT ;  /* 0x000000e30700720c */ /* 0x080fe40003f66270 */
[----:B------:R-:W-:Y:S02]  /*161d0*/  FMNMX.FTZ R2, R29, R2, !PT ;  /* 0x000000021d027209 */ /* 0x000fe40007810000 */
[----:B------:R-:W-:Y:S02]  /*161e0*/  FSEL R11, R11, -INF , !P2 ;  /* 0xff8000000b0b7808 */ /* 0x000fe40005000000 */
[----:B------:R-:W-:Y:S01]  /*161f0*/  ISETP.GE.OR P4, PT, R35, R226, !P4 ;  /* 0x000000e22300720c */ /* 0x000fe20006786670 */
[----:B------:R-:W-:Y:S01]  /*16200*/  IMAD.IADD R35, R228, 0x1, -R35 ;  /* 0x00000001e4237824 */ /* 0x000fe200078e0a23 */
[----:B------:R-:W-:-:S02]  /*16210*/  ISETP.GE.AND P2, PT, R5, R227, PT ;  /* 0x000000e30500720c */ /* 0x000fc40003f46270 */
[----:B------:R-:W-:Y:S01]  /*16220*/  ISETP.GE.OR P3, PT, R7, R226, !P3 ;  /* 0x000000e20700720c */ /* 0x000fe20005f66670 */
[C---:B------:R-:W-:Y:S01]  /*16230*/  IMAD.IADD R7, R228.reuse, 0x1, -R7 ;  /* 0x00000001e4077824 */ /* 0x040fe200078e0a07 */
[----:B------:R-:W-:Y:S02]  /*16240*/  FMNMX.FTZ R2, R19, R2, !PT ;  /* 0x0000000213027209 */ /* 0x000fe40007810000 */
[----:B------:R-:W-:Y:S02]  /*16250*/  IABS R37, R37 ;  /* 0x0000002500257213 */ /* 0x000fe40000000000 */
[----:B------:R-:W-:Y:S01]  /*16260*/  ISETP.GE.OR P2, PT, R5, R226, !P2 ;  /* 0x000000e20500720c */ /* 0x000fe20005746670 */
[----:B------:R-:W-:Y:S01]  /*16270*/  IMAD.IADD R5, R228, 0x1, -R5 ;  /* 0x00000001e4057824 */ /* 0x000fe200078e0a05 */
[----:B------:R-:W-:Y:S02]  /*16280*/  IABS R35, R35 ;  /* 0x0000002300237213 */ /* 0x000fe40000000000 */
[----:B------:R-:W-:-:S02]  /*16290*/  FMNMX.FTZ R2, R17, R2, !PT ;  /* 0x0000000211027209 */ /* 0x000fc40007810000 */
[----:B------:R-:W-:Y:S02]  /*162a0*/  FMNMX.FTZ R12, R27, R25, !PT ;  /* 0x000000191b0c7209 */ /* 0x000fe40007810000 */
[----:B------:R-:W-:Y:S02]  /*162b0*/  IABS R7, R7 ;  /* 0x0000000700077213 */ /* 0x000fe40000000000 */
[----:B------:R-:W-:Y:S02]  /*162c0*/  I2FP.F32.S32 R37, R37 ;  /* 0x0000002500257245 */ /* 0x000fe40000201400 */
[----:B------:R-:W-:Y:S02]  /*162d0*/  IABS R5, R5 ;  /* 0x0000000500057213 */ /* 0x000fe40000000000 */
[----:B------:R-:W-:Y:S02]  /*162e0*/  I2FP.F32.S32 R35, R35 ;  /* 0x0000002300237245 */ /* 0x000fe40000201400 */
[----:B------:R-:W-:-:S02]  /*162f0*/  FMNMX.FTZ R2, R15, R2, !PT ;  /* 0x000000020f027209 */ /* 0x000fc40007810000 */
[----:B------:R-:W-:Y:S01]  /*16300*/  FMNMX.FTZ R12, R23, R12, !PT ;  /* 0x0000000c170c7209 */ /* 0x000fe20007810000 */
[C---:B------:R-:W-:Y:S01]  /*16310*/  FFMA.FTZ R14, -R225.reuse, R37, R14 ;  /* 0x00000025e10e7223 */ /* 0x040fe2000001010e */
[----:B------:R-:W-:Y:S01]  /*16320*/  I2FP.F32.S32 R7, R7 ;  /* 0x0000000700077245 */ /* 0x000fe20000201400 */
[----:B------:R-:W-:Y:S01]  /*16330*/  FFMA.FTZ R20, -R225, R35, R20 ;  /* 0x00000023e1147223 */ /* 0x000fe20000010114 */
[----:B------:R-:W-:Y:S02]  /*16340*/  I2FP.F32.S32 R5, R5 ;  /* 0x0000000500057245 */ /* 0x000fe40000201400 */
[----:B------:R-:W-:Y:S02]  /*16350*/  FMNMX.FTZ R2, R13, R2, !PT ;  /* 0x000000020d027209 */ /* 0x000fe40007810000 */
[----:B------:R-:W-:Y:S01]  /*16360*/  FMNMX.FTZ R12, R21, R12, !PT ;  /* 0x0000000c150c7209 */ /* 0x000fe20007810000 */
[C---:B------:R-:W-:Y:S01]  /*16370*/  FFMA.FTZ R34, -R225.reuse, R7, R34 ;  /* 0x00000007e1227223 */ /* 0x040fe20000010122 */
[----:B------:R-:W-:Y:S01]  /*16380*/  FSEL R7, R14, -INF , !P6 ;  /* 0xff8000000e077808 */ /* 0x000fe20007000000 */
[----:B------:R-:W-:Y:S01]  /*16390*/  FFMA.FTZ R22, -R225, R5, R22 ;  /* 0x00000005e1167223 */ /* 0x000fe20000010116 */
[----:B------:R-:W-:-:S02]  /*163a0*/  ISETP.GE.AND P6, PT, R32, R227, PT ;  /* 0x000000e32000720c */ /* 0x000fc40003fc6270 */
[----:B------:R-:W-:Y:S02]  /*163b0*/  FMNMX.FTZ R2, R241, R2, !PT ;  /* 0x00000002f1027209 */ /* 0x000fe40007810000 */
[----:B------:R-:W-:Y:S02]  /*163c0*/  FMNMX.FTZ R12, R11, R12, !PT ;  /* 0x0000000c0b0c7209 */ /* 0x000fe40007810000 */
[----:B------:R-:W-:Y:S02]  /*163d0*/  FSEL R5, R20, -INF , !P4 ;  /* 0xff80000014057808 */ /* 0x000fe40006000000 */
[----:B------:R-:W-:Y:S02]  /*163e0*/  ISETP.GE.AND P4, PT, R28, R227, PT ;  /* 0x000000e31c00720c */ /* 0x000fe40003f86270 */
[----:B------:R-:W-:Y:S01]  /*163f0*/  ISETP.GE.OR P6, PT, R32, R226, !P6 ;  /* 0x000000e22000720c */ /* 0x000fe200077c6670 */
[----:B------:R-:W-:Y:S01]  /*16400*/  IMAD.IADD R32, R228, 0x1, -R32 ;  /* 0x00000001e4207824 */ /* 0x000fe200078e0a20 */
[----:B------:R-:W-:-:S02]  /*16410*/  FMNMX.FTZ R2, R161, R2, !PT ;  /* 0x00000002a1027209 */ /* 0x000fc40007810000 */
[----:B------:R-:W-:Y:S02]  /*16420*/  FMNMX.FTZ R14, R9, R12, !PT ;  /* 0x0000000c090e7209 */ /* 0x000fe40007810000 */
[----:B------:R-:W-:Y:S01]  /*16430*/  ISETP.GE.OR P4, PT, R28, R226, !P4 ;  /* 0x000000e21c00720c */ /* 0x000fe20006786670 */
[----:B------:R-:W-:Y:S01]  /*16440*/  IMAD.IADD R28, R228, 0x1, -R28 ;  /* 0x00000001e41c7824 */ /* 0x000fe200078e0a1c */
[----:B------:R-:W-:Y:S02]  /*16450*/  FSEL R237, R34, -INF , !P3 ;  /* 0xff80000022ed7808 */ /* 0x000fe40005800000 */
[----:B------:R-:W-:Y:S02]  /*16460*/  ISETP.GE.AND P3, PT, R26, R227, PT ;  /* 0x000000e31a00720c */ /* 0x000fe40003f66270 */
[----:B------:R-:W-:Y:S02]  /*16470*/  FMNMX.FTZ R2, R239, R2, !PT ;  /* 0x00000002ef027209 */ /* 0x000fe40007810000 */
[----:B------:R-:W-:-:S02]  /*16480*/  FMNMX.FTZ R14, R7, R14, !PT ;  /* 0x0000000e070e7209 */ /* 0x000fc40007810000 */
[----:B------:R-:W-:Y:S02]  /*16490*/  IABS R32, R32 ;  /* 0x0000002000207213 */ /* 0x000fe40000000000 */
[----:B------:R-:W-:Y:S01]  /*164a0*/  ISETP.GE.OR P3, PT, R26, R226, !P3 ;  /* 0x000000e21a00720c */ /* 0x000fe20005f66670 */
[----:B------:R-:W-:Y:S01]  /*164b0*/  IMAD.IADD R26, R228, 0x1, -R26 ;  /* 0x00000001e41a7824 */ /* 0x000fe200078e0a1a */
[----:B------:R-:W-:Y:S02]  /*164c0*/  FMNMX.FTZ R2, R163, R2, !PT ;  /* 0x00000002a3027209 */ /* 0x000fe40007810000 */
[----:B------:R-:W-:Y:S02]  /*164d0*/  FMNMX.FTZ R14, R5, R14, !PT ;  /* 0x0000000e050e7209 */ /* 0x000fe40007810000 */
[----:B------:R-:W-:Y:S01]  /*164e0*/  IABS R28, R28 ;  /* 0x0000001c001c7213 */ /* 0x000fe20000000000 */
[----:B------:R-:W-:Y:S01]  /*164f0*/  FFMA.FTZ R24, -R225, R39, R24 ;  /* 0x00000027e1187223 */ /* 0x000fe20000010118 */
[----:B------:R-:W-:-:S02]  /*16500*/  I2FP.F32.S32 R32, R32 ;  /* 0x0000002000207245 */ /* 0x000fc40000201400 */
[----:B------:R-:W-:Y:S01]  /*16510*/  FSEL R169, R22, -INF , !P2 ;  /* 0xff80000016a97808 */ /* 0x000fe20005000000 */
[----:B------:R-:W-:Y:S01]  /*16520*/  IMAD.IADD R12, R228, 0x1, -R16 ;  /* 0x00000001e40c7824 */ /* 0x000fe200078e0a10 */
[----:B------:R-:W-:Y:S02]  /*16530*/  ISETP.GE.AND P2, PT, R16, R227, PT ;  /* 0x000000e31000720c */ /* 0x000fe40003f46270 */
[----:B------:R-:W-:Y:S02]  /*16540*/  FMNMX.FTZ R2, R233, R2, !PT ;  /* 0x00000002e9027209 */ /* 0x000fe40007810000 */
[----:B------:R-:W-:Y:S02]  /*16550*/  FMNMX.FTZ R14, R237, R14, !PT ;  /* 0x0000000eed0e7209 */ /* 0x000fe40007810000 */
[----:B------:R-:W-:Y:S01]  /*16560*/  I2FP.F32.S32 R28, R28 ;  /* 0x0000001c001c7245 */ /* 0x000fe20000201400 */
[----:B------:R-:W-:Y:S01]  /*16570*/  FFMA.FTZ R4, -R225, R32, R4 ;  /* 0x00000020e1047223 */ /* 0x000fe20000010104 */
[----:B------:R-:W-:-:S02]  /*16580*/  IABS R26, R26 ;  /* 0x0000001a001a7213 */ /* 0x000fc40000000000 */
[----:B------:R-:W-:Y:S01]  /*16590*/  ISETP.GE.OR P2, PT, R16, R226, !P2 ;  /* 0x000000e21000720c */ /* 0x000fe20005746670 */
[----:B------:R-:W-:Y:S01]  /*165a0*/  IMAD.IADD R16, R228, 0x1, -R0 ;  /* 0x00000001e4107824 */ /* 0x000fe200078e0a00 */
[----:B------:R-:W-:Y:S02]  /*165b0*/  FSEL R235, R24, -INF , !P1 ;  /* 0xff80000018eb7808 */ /* 0x000fe40004800000 */
[----:B------:R-:W-:Y:S02]  /*165c0*/  FMNMX.FTZ R2, R183, R2, !PT ;  /* 0x00000002b7027209 */ /* 0x000fe40007810000 */
[----:B------:R-:W-:Y:S01]  /*165d0*/  FMNMX.FTZ R14, R169, R14, !PT ;  /* 0x0000000ea90e7209 */ /* 0x000fe20007810000 */
[----:B------:R-:W-:Y:S01]  /*165e0*/  FFMA.FTZ R8, -R225, R28, R8 ;  /* 0x0000001ce1087223 */ /* 0x000fe20000010108 */
[----:B------:R-:W-:Y:S02]  /*165f0*/  I2FP.F32.S32 R26, R26 ;  /* 0x0000001a001a7245 */ /* 0x000fe40000201400 */
[----:B------:R-:W-:-:S02]  /*16600*/  IABS R12, R12 ;  /* 0x0000000c000c7213 */ /* 0x000fc40000000000 */
[----:B------:R-:W-:Y:S02]  /*16610*/  FMNMX.FTZ R2, R181, R2, !PT ;  /* 0x00000002b5027209 */ /* 0x000fe40007810000 */
[----:B------:R-:W-:Y:S02]  /*16620*/  FSEL R175, R4, -INF , !P6 ;  /* 0xff80000004af7808 */ /* 0x000fe40007000000 */
[----:B------:R-:W-:Y:S01]  /*16630*/  FMNMX.FTZ R14, R235, R14, !PT ;  /* 0x0000000eeb0e7209 */ /* 0x000fe20007810000 */
[----:B------:R-:W-:Y:S01]  /*16640*/  FFMA.FTZ R6, -R225, R26, R6 ;  /* 0x0000001ae1067223 */ /* 0x000fe20000010106 */
[----:B------:R-:W-:Y:S02]  /*16650*/  IABS R16, R16 ;  /* 0x0000001000107213 */ /* 0x000fe40000000000 */
[----:B------:R-:W-:Y:S02]  /*16660*/  I2FP.F32.S32 R12, R12 ;  /* 0x0000000c000c7245 */ /* 0x000fe40000201400 */
[----:B------:R-:W-:-:S02]  /*16670*/  FSEL R177, R8, -INF , !P4 ;  /* 0xff80000008b17808 */ /* 0x000fc40006000000 */
[----:B------:R-:W-:Y:S02]  /*16680*/  FMNMX.FTZ R2, R179, R2, !PT ;  /* 0x00000002b3027209 */ /* 0x000fe40007810000 */
[----:B------:R-:W-:Y:S01]  /*16690*/  FMNMX.FTZ R8, R175, R14, !PT ;  /* 0x0000000eaf087209 */ /* 0x000fe20007810000 */
[----:B------:R-:W-:Y:S01]  /*166a0*/  FFMA.FTZ R10, -R225, R12, R10 ;  /* 0x0000000ce10a7223 */ /* 0x000fe2000001010a */
[----:B------:R-:W-:Y:S01]  /*166b0*/  I2FP.F32.S32 R4, R16 ;  /* 0x0000001000047245 */ /* 0x000fe20000201400 */
[----:B------:R-:W2:Y:S01]  /*166c0*/  SHFL.BFLY PT, R35, R2, 0x2, 0x1f ;  /* 0x0c401f0002237f89 */ /* 0x000ea200000e0000 */
[----:B------:R-:W-:Y:S02]  /*166d0*/  ISETP.GE.AND P1, PT, R0, R227, PT ;  /* 0x000000e30000720c */ /* 0x000fe40003f26270 */
[----:B------:R-:W-:Y:S02]  /*166e0*/  FSEL R173, R6, -INF , !P3 ;  /* 0xff80000006ad7808 */ /* 0x000fe40005800000 */
[----:B------:R-:W-:Y:S01]  /*166f0*/  FMNMX.FTZ R8, R177, R8, !PT ;  /* 0x00000008b1087209 */ /* 0x000fe20007810000 */
[----:B------:R-:W-:Y:S01]  /*16700*/  FFMA.FTZ R4, -R225, R4, R18 ;  /* 0x00000004e1047223 */ /* 0x000fe20000010112 */
[----:B------:R-:W-:-:S02]  /*16710*/  ISETP.GE.OR P1, PT, R0, R226, !P1 ;  /* 0x000000e20000720c */ /* 0x000fc40004f26670 */
[----:B------:R-:W-:Y:S02]  /*16720*/  FSEL R171, R10, -INF , !P2 ;  /* 0xff8000000aab7808 */ /* 0x000fe40005000000 */
[----:B------:R-:W-:Y:S02]  /*16730*/  FMNMX.FTZ R8, R173, R8, !PT ;  /* 0x00000008ad087209 */ /* 0x000fe40007810000 */
[----:B------:R-:W-:Y:S02]  /*16740*/  FSEL R167, R4, -INF , !P1 ;  /* 0xff80000004a77808 */ /* 0x000fe40004800000 */
[----:B------:R-:W-:-:S04]  /*16750*/  FMNMX.FTZ R8, R171, R8, !PT ;  /* 0x00000008ab087209 */ /* 0x000fc80007810000 */
[----:B------:R-:W-:-:S05]  /*16760*/  FMNMX.FTZ R39, R167, R8, !PT ;  /* 0x00000008a7277209 */ /* 0x000fca0007810000 */
[----:B------:R-:W4:Y:S01]  /*16770*/  SHFL.BFLY PT, R0, R39, 0x2, 0x1f ;  /* 0x0c401f0027007f89 */ /* 0x000f2200000e0000 */
[----:B--2---:R-:W-:-:S05]  /*16780*/  FMNMX.FTZ R37, R2, R35, !PT ;  /* 0x0000002302257209 */ /* 0x004fca0007810000 */
[----:B------:R-:W2:Y:S01]  /*16790*/  SHFL.BFLY PT, R132, R37, 0x1, 0x1f ;  /* 0x0c201f0025847f89 */ /* 0x000ea200000e0000 */
[----:B----4-:R-:W-:-:S05]  /*167a0*/  FMNMX.FTZ R35, R39, R0, !PT ;  /* 0x0000000027237209 */ /* 0x010fca0007810000 */
[----:B------:R-:W4:Y:S01]  /*167b0*/  SHFL.BFLY PT, R0, R35, 0x1, 0x1f ;  /* 0x0c201f0023007f89 */ /* 0x000f2200000e0000 */
[----:B--2---:R-:W-:-:S04]  /*167c0*/  FMNMX.FTZ R132, R37, R132, !PT ;  /* 0x0000008425847209 */ /* 0x004fc80007810000 */
[----:B------:R-:W-:Y:S01]  /*167d0*/  FSETP.NEU.FTZ.AND P1, PT, R132, -INF , PT ;  /* 0xff8000008400780b */ /* 0x000fe20003f3d000 */
[----:B---3--:R-:W-:Y:S01]  /*167e0*/  FMUL.FTZ R168, R165, R132 ;  /* 0x00000084a5a87220 */ /* 0x008fe20000410000 */
[----:B------:R-:W-:-:S04]  /*167f0*/  LEA R206, R54, UR4, 0x1 ;  /* 0x0000000436ce7c11 */ /* 0x000fc8000f8e08ff */
[----:B------:R-:W-:Y:S01]  /*16800*/  FSEL R168, R168, RZ, P1 ;  /* 0x000000ffa8a87208 */ /* 0x000fe20000800000 */
[----:B------:R-:W-:Y:S01]  /*16810*/  IMAD R205, R57, 0x2, R206 ;  /* 0x0000000239cd7824 */ /* 0x000fe200078e02ce */
[----:B------:R-:W-:Y:S03]  /*16820*/  LDSM.16.MT88.4 R40, [R206+0xe000] ;  /* 0x00e00000ce28783b */ /* 0x000fe60000004200 */
[-CC-:B------:R-:W-:Y:S01]  /*16830*/  FFMA.FTZ R155, R3, R165.reuse, -R168.reuse ;  /* 0x000000a5039b7223 */ /* 0x180fe200000108a8 */
[----:B------:R-:W2:Y:S01]  /*16840*/  LDSM.16.MT88.4 R116, [R205+0xc000] ;  /* 0x00c00000cd74783b */ /* 0x000ea20000004200 */
[-CC-:B------:R-:W-:Y:S01]  /*16850*/  FFMA.FTZ R152, R33, R165.reuse, -R168.reuse ;  /* 0x000000a521987223 */ /* 0x180fe200000108a8 */
[-CC-:B------:R-:W-:Y:S01]  /*16860*/  FFMA.FTZ R151, R31, R165.reuse, -R168.reuse ;  /* 0x000000a51f977223 */ /* 0x180fe200000108a8 */
[-CC-:B------:R-:W-:Y:S01]  /*16870*/  FFMA.FTZ R148, R29, R165.reuse, -R168.reuse ;  /* 0x000000a51d947223 */ /* 0x180fe200000108a8 */
[----:B------:R-:W-:Y:S01]  /*16880*/  FFMA.FTZ R135, R15, R165, -R168 ;  /* 0x000000a50f877223 */ /* 0x000fe200000108a8 */
[----:B------:R-:W-:-:S02]  /*16890*/  IMAD R204, R55, 0x2, R206 ;  /* 0x0000000237cc7824 */ /* 0x000fc400078e02ce */
[--C-:B------:R-:W-:Y:S01]  /*168a0*/  FFMA.FTZ R149, R19, R165, -R168.reuse ;  /* 0x000000a513957223 */ /* 0x100fe200000108a8 */
[----:B----4-:R-:W-:Y:S01]  /*168b0*/  FMNMX.FTZ R3, R35, R0, !PT ;  /* 0x0000000023037209 */ /* 0x010fe20007810000 */
[----:B------:R-:W-:Y:S01]  /*168c0*/  MUFU.EX2 R155, R155 ;  /* 0x0000009b009b7308 */ /* 0x000fe20000000800 */
[----:B------:R-:W-:Y:S01]  /*168d0*/  IMAD R203, R55, 0x2, R205 ;  /* 0x0000000237cb7824 */ /* 0x000fe200078e02cd */
[----:B------:R-:W-:Y:S01]  /*168e0*/  LDSM.16.MT88.4 R56, [R204+0xe000] ;  /* 0x00e00000cc38783b */ /* 0x000fe20000004200 */
[----:B------:R-:W-:Y:S01]  /*168f0*/  FSETP.NEU.FTZ.AND P1, PT, R3, -INF , PT ;  /* 0xff8000000300780b */ /* 0x000fe20003f3d000 */
[----:B------:R-:W-:Y:S01]  /*16900*/  FMUL.FTZ R164, R165, R3 ;  /* 0x00000003a5a47220 */ /* 0x000fe20000410000 */
[-C--:B------:R-:W-:Y:S01]  /*16910*/  FFMA.FTZ R144, R17, R165.reuse, -R168 ;  /* 0x000000a511907223 */ /* 0x080fe200000108a8 */
[----:B-1----:R-:W-:Y:S03]  /*16920*/  LDSM.16.MT88.4 R72, [R206+0x10000] ;  /* 0x01000000ce48783b */ /* 0x002fe60000004200 */
[----:B------:R-:W-:Y:S01]  /*16930*/  FSEL R164, R164, RZ, P1 ;  /* 0x000000ffa4a47208 */ /* 0x000fe20000800000 */
[----:B------:R-:W1:Y:S01]  /*16940*/  MUFU.EX2 R152, R152 ;  /* 0x0000009800987308 */ /* 0x000e620000000800 */
        /* <DEDUP_REMOVED lines=15> */
[----:B-1----:R-:W-:Y:S01]  /*16a40*/  F2FP.BF16.F32.PACK_AB R96, R152, R155 ;  /* 0x0000009b9860723e */ /* 0x002fe200000010ff */
[----:B------:R-:W-:-:S02]  /*16a50*/  FFMA.FTZ R146, R7, R165, -R164 ;  /* 0x000000a507927223 */ /* 0x000fc400000108a4 */
[----:B------:R-:W1:Y:S03]  /*16a60*/  LDSM.16.MT88.4 R64, [R203+0xe000] ;  /* 0x00e00000cb40783b */ /* 0x000e660000004200 */
[----:B------:R-:W2:Y:S01]  /*16a70*/  MUFU.EX2 R159, R159 ;  /* 0x0000009f009f7308 */ /* 0x000ea20000000800 */
[----:B------:R-:W-:Y:S01]  /*16a80*/  FFMA.FTZ R145, R5, R165, -R164 ;  /* 0x000000a505917223 */ /* 0x000fe200000108a4 */
[----:B------:R-:W1:Y:S04]  /*16a90*/  LDSM.16.MT88.4 R108, [R204+0xc000] ;  /* 0x00c00000cc6c783b */ /* 0x000e680000004200 */
[----:B------:R-:W1:Y:S02]  /*16aa0*/  LDSM.16.MT88.4 R20, [R204+0xe800] ;  /* 0x00e80000cc14783b */ /* 0x000e640000004200 */
[----:B------:R-:W-:Y:S02]  /*16ab0*/  MUFU.EX2 R153, R153 ;  /* 0x0000009900997308 */ /* 0x000fe40000000800 */
[----:B------:R-:W1:Y:S04]  /*16ac0*/  LDSM.16.MT88.4 R16, [R203+0xe800] ;  /* 0x00e80000cb10783b */ /* 0x000e680000004200 */
[----:B------:R-:W-:Y:S02]  /*16ad0*/  LDSM.16.MT88.4 R100, [R203+0xc000] ;  /* 0x00c00000cb64783b */ /* 0x000fe40000004200 */
[----:B------:R-:W4:Y:S01]  /*16ae0*/  MUFU.EX2 R150, R150 ;  /* 0x0000009600967308 */ /* 0x000f220000000800 */
[----:B---3--:R-:W-:Y:S01]  /*16af0*/  F2FP.BF16.F32.PACK_AB R98, R148, R151 ;  /* 0x000000979462723e */ /* 0x008fe200000010ff */
[----:B------:R-:W-:Y:S01]  /*16b00*/  LDSM.16.MT88.4 R88, [R204+0x10000] ;  /* 0x01000000cc58783b */ /* 0x000fe20000004200 */
[----:B--2---:R-:W-:-:S03]  /*16b10*/  F2FP.BF16.F32.PACK_AB R97, R159, R154 ;  /* 0x0000009a9f61723e */ /* 0x004fc600000010ff */
[----:B------:R-:W-:Y:S02]  /*16b20*/  LDSM.16.MT88.4 R140, [R203+0x10000] ;  /* 0x01000000cb8c783b */ /* 0x000fe40000004200 */
[----:B------:R-:W-:Y:S02]  /*16b30*/  MUFU.EX2 R149, R149 ;  /* 0x0000009500957308 */ /* 0x000fe40000000800 */
[----:B------:R-:W-:Y:S04]  /*16b40*/  LDSM.16.MT88.4 R32, [R204+0xc800] ;  /* 0x00c80000cc20783b */ /* 0x000fe80000004200 */
[----:B------:R-:W-:Y:S01]  /*16b50*/  LDSM.16.MT88.4 R136, [R206+0xc800] ;  /* 0x00c80000ce88783b */ /* 0x000fe20000004200 */
[----:B----4-:R-:W-:Y:S01]  /*16b60*/  F2FP.BF16.F32.PACK_AB R99, R150, R153 ;  /* 0x000000999663723e */ /* 0x010fe200000010ff */
[----:B------:R-:W2:Y:S02]  /*16b70*/  MUFU.EX2 R144, R144 ;  /* 0x0000009000907308 */ /* 0x000ea40000000800 */
        /* <DEDUP_REMOVED lines=23> */
[C---:B-1----:R-:W-:Y:S06]  /*16cf0*/  HMMA.16816.F32.BF16 R60, R96.reuse, R64, RZ ;  /* 0x00000040603c723c */ /* 0x042fec00000418ff */
        /* <DEDUP_REMOVED lines=9> */
[----:B------:R-:W1:Y:S05]  /*16d90*/  LDSM.16.MT88.4 R20, [R204+0x10800] ;  /* 0x01080000cc14783b */ /* 0x000e6a0000004200 */
[C---:B------:R-:W-:Y:S06]  /*16da0*/  HMMA.16816.F32.BF16 R60, R4.reuse, R16, R60 ;  /* 0x00000010043c723c */ /* 0x040fec000004183c */
[----:B------:R-:W-:Y:S01]  /*16db0*/  HMMA.16816.F32.BF16 R64, R4, R18, R64 ;  /* 0x000000120440723c */ /* 0x000fe20000041840 */
[----:B------:R-:W4:Y:S05]  /*16dc0*/  LDSM.16.MT88.4 R16, [R203+0x10800] ;  /* 0x01080000cb10783b */ /* 0x000f2a0000004200 */
        /* <DEDUP_REMOVED lines=109> */
[C---:B-1----:R-:W-:Y:S06]  /*174a0*/  HMMA.16816.F32.BF16 R92, R4.reuse, R20, R92 ;  /* 0x00000014045c723c */ /* 0x042fec000004185c */
[----:B------:R-:W-:Y:S01]  /*174b0*/  HMMA.16816.F32.BF16 R96, R4, R22, R96 ;  /* 0x000000160460723c */ /* 0x000fe20000041860 */
[----:B------:R-:W-:Y:S01]  /*174c0*/  FADD.FTZ R149, R149, R148 ;  /* 0x0000009495957221 */ /* 0x000fe20000010000 */
[----:B------:R-:W-:Y:S01]  /*174d0*/  FADD.FTZ R147, R147, R150 ;  /* 0x0000009693937221 */ /* 0x000fe20000010000 */
[----:B------:R-:W1:Y:S04]  /*174e0*/  LDSM.16.MT88.4 R28, [R205+0xf800] ;  /* 0x00f80000cd1c783b */ /* 0x000e680000004200 */
[----:B-----5:R-:W-:Y:S01]  /*174f0*/  F2FP.BF16.F32.PACK_AB R4, R183, R170 ;  /* 0x000000aab704723e */ /* 0x020fe200000010ff */
[----:B------:R-:W5:Y:S01]  /*17500*/  LDSM.16.MT88.4 R24, [R203+0xf800] ;  /* 0x00f80000cb18783b */ /* 0x000f620000004200 */
[----:B----4-:R-:W-:-:S02]  /*17510*/  F2FP.BF16.F32.PACK_AB R6, R235, R172 ;  /* 0x000000aceb06723e */ /* 0x010fc400000010ff */
[----:B--2---:R-:W-:Y:S01]  /*17520*/  F2FP.BF16.F32.PACK_AB R5, R173, R168 ;  /* 0x000000a8ad05723e */ /* 0x004fe200000010ff */
[----:B------:R-:W2:Y:S01]  /*17530*/  LDSM.16.MT88.4 R20, [R206+0x11800] ;  /* 0x01180000ce14783b */ /* 0x000ea20000004200 */
        /* <DEDUP_REMOVED lines=38> */
[C---:B-1----:R-:W-:Y:S06]  /*177a0*/  HMMA.16816.F32.BF16 R44, R4.reuse, R28, R44 ;  /* 0x0000001c042c723c */ /* 0x042fec000004182c */
[C---:B------:R-:W-:Y:S06]  /*177b0*/  HMMA.16816.F32.BF16 R48, R4.reuse, R30, R48 ;  /* 0x0000001e0430723c */ /* 0x040fec0000041830 */
[C---:B-----5:R-:W-:Y:S06]  /*177c0*/  HMMA.16816.F32.BF16 R60, R4.reuse, R24, R60 ;  /* 0x00000018043c723c */ /* 0x060fec000004183c */
        /* <DEDUP_REMOVED lines=87> */
.L_x_6719:
[----:B-1----:R-:W-:Y:S02]  /*17d40*/  R2UR UR4, R182 ;  /* 0x00000000b60472ca */ /* 0x002fe400000e0000 */
[----:B------:R-:W-:-:S13]  /*17d50*/  R2UR UR5, R183 ;  /* 0x00000000b70572ca */ /* 0x000fda00000e0000 */
[----:B--2---:R-:W2:Y:S02]  /*17d60*/  LD.E R4, desc[UR4][R180.64+0x40] ;  /* 0x00004004b4047980 */ /* 0x004ea4000c101900 */
[----:B--2---:R-:W-:-:S05]  /*17d70*/  IMAD.U32 R4, R4, -0x40, RZ ;  /* 0xffffffc004047824 */ /* 0x004fca00078e00ff */
[----:B------:R-:W-:Y:S02]  /*17d80*/  SHF.R.S32.HI R0, RZ, 0x1f, R4 ;  /* 0x0000001fff007819 */ /* 0x000fe40000011404 */
.L_x_6720:
[----:B------:R-:W-:Y:S05]  /*17d90*/  BSYNC B0 ;  /* 0x0000000000007941 */ /* 0x000fea0003800000 */
.L_x_6718:
        /* <DEDUP_REMOVED lines=123> */
[----:B------:R-:W2:Y:S04]  /*18550*/  LD.E R0, desc[UR4][R180.64+0x18c] ;  /* 0x00018c04b4007980 */ /* 0x000ea8000c101900 */
[----:B------:R-:W4:Y:S04]  /*18560*/  LDSM.16.M88.4 R156, [R201+0x6800] ;  /* 0x00680000c99c783b */ /* 0x000f280000000200 */
[----:B------:R-:W5:Y:S04]  /*18570*/  LDSM.16.M88.4 R148, [R201+0x7000] ;  /* 0x00700000c994783b */ /* 0x000f680000000200 */
[----:B------:R-:W5:Y:S04]  /*18580*/  LDSM.16.M88.4 R20, [R201+0x7800] ;  /* 0x00780000c914783b */ /* 0x000f680000000200 */
[----:B---3--:R-:W-:Y:S04]  /*18590*/  LDSM.16.M88.4 R28, [R198] ;  /* 0x00000000c61c783b */ /* 0x008fe80000000200 */
[----:B------:R-:W3:Y:S04]  /*185a0*/  LDSM.16.M88.4 R8, [R196+0x6000] ;  /* 0x00600000c408783b */ /* 0x000ee80000000200 */
[----:B------:R-:W3:Y:S01]  /*185b0*/  LDSM.16.M88.4 R172, [R195] ;  /* 0x00000000c3ac783b */ /* 0x000ee20000000200 */
[C---:B-1----:R-:W-:Y:S03]  /*185c0*/  HMMA.16816.F32.BF16 R16, R140.reuse, R12, RZ ;  /* 0x0000000c8c10723c */ /* 0x042fe600000418ff */
[----:B------:R-:W1:Y:S04]  /*185d0*/  LDSM.16.M88.4 R168, [R194] ;  /* 0x00000000c2a8783b */ /* 0x000e680000000200 */
[----:B------:R-:W1:Y:S01]  /*185e0*/  LDSM.16.M88.4 R164, [R193] ;  /* 0x00000000c1a4783b */ /* 0x000e620000000200 */
[C---:B------:R-:W-:Y:S03]  /*185f0*/  HMMA.16816.F32.BF16 R12, R140.reuse, R14, RZ ;  /* 0x0000000e8c0c723c */ /* 0x040fe600000418ff */
[----:B------:R-:W-:Y:S04]  /*18600*/  LDSM.16.M88.4 R176, [R196+0x6800] ;  /* 0x00680000c4b0783b */ /* 0x000fe80000000200 */
[----:B------:R-:W-:Y:S01]  /*18610*/  LDSM.16.M88.4 R136, [R196+0x7000] ;  /* 0x00700000c488783b */ /* 0x000fe20000000200 */
[----:B----4-:R-:W-:Y:S03]  /*18620*/  HMMA.16816.F32.BF16 R160, R140, R156, RZ ;  /* 0x0000009c8ca0723c */ /* 0x010fe600000418ff */
[----:B------:R-:W-:Y:S01]  /*18630*/  LDSM.16.M88.4 R32, [R196+0x7800] ;  /* 0x00780000c420783b */ /* 0x000fe20000000200 */
[----:B------:R-:W-:-:S03]  /*18640*/  IMAD R133, R224, 0x40, R133 ;  /* 0x00000040e0857824 */ /* 0x000fc600078e0285 */
[----:B------:R-:W0:Y:S01]  /*18650*/  LDGDEPBAR ;  /* 0x00000000000079af */ /* 0x000e220000000000 */
[----:B------:R-:W-:Y:S06]  /*18660*/  HMMA.16816.F32.BF16 R16, R24, R4, R16 ;  /* 0x000000041810723c */ /* 0x000fec0000041810 */
[C---:B-----5:R-:W-:Y:S06]  /*18670*/  HMMA.16816.F32.BF16 R152, R140.reuse, R148, RZ ;  /* 0x000000948c98723c */ /* 0x060fec00000418ff */
[C---:B------:R-:W-:Y:S06]  /*18680*/  HMMA.16816.F32.BF16 R156, R140.reuse, R158, RZ ;  /* 0x0000009e8c9c723c */ /* 0x040fec00000418ff */
[C---:B------:R-:W-:Y:S06]  /*18690*/  HMMA.16816.F32.BF16 R148, R140.reuse, R150, RZ ;  /* 0x000000968c94723c */ /* 0x040fec00000418ff */
[C---:B------:R-:W-:Y:S06]  /*186a0*/  HMMA.16816.F32.BF16 R144, R140.reuse, R20, RZ ;  /* 0x000000148c90723c */ /* 0x040fec00000418ff */
[----:B------:R-:W-:Y:S01]  /*186b0*/  HMMA.16816.F32.BF16 R140, R140, R22, RZ ;  /* 0x000000168c8c723c */ /* 0x000fe200000418ff */
[----:B------:R-:W-:Y:S05]  /*186c0*/  LDSM.16.M88.4 R20, [R197] ;  /* 0x00000000c514783b */ /* 0x000fea0000000200 */
[----:B------:R-:W-:Y:S01]  /*186d0*/  HMMA.16816.F32.BF16 R12, R24, R6, R12 ;  /* 0x00000006180c723c */ /* 0x000fe2000004180c */
[----:B------:R-:W4:Y:S05]  /*186e0*/  LDSM.16.M88.4 R4, [R192] ;  /* 0x00000000c004783b */ /* 0x000f2a0000000200 */
[----:B---3--:R-:W-:Y:S06]  /*186f0*/  HMMA.16816.F32.BF16 R16, R28, R8, R16 ;  /* 0x000000081c10723c */ /* 0x008fec0000041810 */
        /* <DEDUP_REMOVED lines=12> */
[----:B----4-:R-:W-:Y:S06]  /*187c0*/  HMMA.16816.F32.BF16 R16, R20, R4, R16 ;  /* 0x000000041410723c */ /* 0x010fec0000041810 */
        /* <DEDUP_REMOVED lines=11> */
[----:B------:R-:W3:Y:S03]  /*18880*/  LDSM.16.M88.4 R4, [R191] ;  /* 0x00000000bf04783b */ /* 0x000ee60000000200 */
[----:B-1----:R-:W-:Y:S06]  /*18890*/  HMMA.16816.F32.BF16 R16, R24, R8, R16 ;  /* 0x000000081810723c */ /* 0x002fec0000041810 */
        /* <DEDUP_REMOVED lines=11> */
[----:B------:R-:W1:Y:S03]  /*18950*/  LDSM.16.M88.4 R8, [R196+0x8000] ;  /* 0x00800000c408783b */ /* 0x000e660000000200 */
[----:B---3--:R-:W-:Y:S06]  /*18960*/  HMMA.16816.F32.BF16 R16, R32, R4, R16 ;  /* 0x000000042010723c */ /* 0x008fec0000041810 */
        /* <DEDUP_REMOVED lines=11> */
[----:B------:R-:W3:Y:S03]  /*18a20*/  LDSM.16.M88.4 R4, [R192+0x2000] ;  /* 0x00200000c004783b */ /* 0x000ee60000000200 */
        /* <DEDUP_REMOVED lines=55> */
[----:B------:R-:W-:Y:S06]  /*18da0*/  HMMA.16816.F32.BF16 R12, R136, R34, R12 ;  /* 0x00000022880c723c */ /* 0x000fec000004180c */
[C---:B------:R-:W-:Y:S01]  /*18db0*/  HMMA.16816.F32.BF16 R156, R176.reuse, R174, R156 ;  /* 0x000000aeb09c723c */ /* 0x040fe2000004189c */
[----:B------:R-:W-:Y:S05]  /*18dc0*/  LDSM.16.M88.4 R172, [R192+0x5000] ;  /* 0x00500000c0ac783b */ /* 0x000fea0000000200 */
[----:B------:R-:W-:Y:S06]  /*18dd0*/  HMMA.16816.F32.BF16 R152, R176, R168, R152 ;  /* 0x000000a8b098723c */ /* 0x000fec0000041898 */
[----:B---3--:R-:W-:Y:S06]  /*18de0*/  HMMA.16816.F32.BF16 R16, R8, R4, R16 ;  /* 0x000000040810723c */ /* 0x008fec0000041810 */
[C---:B------:R-:W-:Y:S01]  /*18df0*/  HMMA.16816.F32.BF16 R148, R176.reuse, R170, R148 ;  /* 0x000000aab094723c */ /* 0x040fe20000041894 */
[----:B------:R-:W-:Y:S05]  /*18e00*/  LDSM.16.M88.4 R168, [R192+0x5800] ;  /* 0x00580000c0a8783b */ /* 0x000fea0000000200 */
[----:B------:R-:W-:Y:S01]  /*18e10*/  HMMA.16816.F32.BF16 R164, R176, R166, R140 ;  /* 0x000000a6b0a4723c */ /* 0x000fe2000004188c */
[----:B------:R-:W1:Y:S01]  /*18e20*/  LDSM.16.M88.4 R140, [R192+0x4800] ;  /* 0x00480000c08c783b */ /* 0x000e620000000200 */
[C---:B------:R-:W-:Y:S01]  /*18e30*/  VIADD R2, R133.reuse, 0x1 ;  /* 0x0000000185027836 */ /* 0x040fe20000000000 */
[----:B------:R-:W-:Y:S01]  /*18e40*/  ISETP.GE.AND P2, PT, R133, R230, PT ;  /* 0x000000e68500720c */ /* 0x000fe20003f46270 */
[----:B------:R-:W-:-:S04]  /*18e50*/  DEPBAR.LE SB0, 0x0 ;  /* 0x000080000000791a */ /* 0x000fc80000000000 */
[----:B------:R-:W-:Y:S04]  /*18e60*/  HMMA.16816.F32.BF16 R12, R8, R6, R12 ;  /* 0x00000006080c723c */ /* 0x000fe8000004180c */
[-C--:B--2---:R-:W-:Y:S02]  /*18e70*/  FMUL.FTZ R4, R16, R0.reuse ;  /* 0x0000000010047220 */ /* 0x084fe40000410000 */
[----:B------:R-:W-:Y:S01]  /*18e80*/  HMMA.16816.F32.BF16 R160, R136, R28, R160 ;  /* 0x0000001c88a0723c */ /* 0x000fe200000418a0 */
[----:B------:R-:W-:-:S05]  /*18e90*/  FMUL.FTZ R6, R17, R0 ;  /* 0x0000000011067220 */ /* 0x000fca0000410000 */
[C---:B------:R-:W-:Y:S01]  /*18ea0*/  HMMA.16816.F32.BF16 R156, R136.reuse, R30, R156 ;  /* 0x0000001e889c723c */ /* 0x040fe2000004189c */
[----:B------:R-:W2:Y:S05]  /*18eb0*/  MUFU.TANH R4, R4 ;  /* 0x0000000400047308 */ /* 0x000eaa0000002400 */
[C---:B------:R-:W-:Y:S06]  /*18ec0*/  HMMA.16816.F32.BF16 R152, R136.reuse, R24, R152 ;  /* 0x000000188898723c */ /* 0x040fec0000041898 */
[C---:B------:R-:W-:Y:S06]  /*18ed0*/  HMMA.16816.F32.BF16 R148, R136.reuse, R26, R148 ;  /* 0x0000001a8894723c */ /* 0x040fec0000041894 */
[C---:B------:R-:W-:Y:S06]  /*18ee0*/  HMMA.16816.F32.BF16 R144, R136.reuse, R20, R144 ;  /* 0x000000148890723c */ /* 0x040fec0000041890 */
[----:B------:R-:W-:Y:S01]  /*18ef0*/  HMMA.16816.F32.BF16 R164, R136, R22, R164 ;  /* 0x0000001688a4723c */ /* 0x000fe200000418a4 */
[C---:B------:R-:W-:Y:S01]  /*18f00*/  IMAD.IADD R7, R231.reuse, 0x1, -R133 ;  /* 0x00000001e7077824 */ /* 0x040fe200078e0a85 */
[----:B------:R-:W3:Y:S01]  /*18f10*/  MUFU.TANH R6, R6 ;  /* 0x0000000600067308 */ /* 0x000ee20000002400 */
[----:B------:R-:W-:-:S03]  /*18f20*/  IMAD.IADD R5, R231, 0x1, -R2 ;  /* 0x00000001e7057824 */ /* 0x000fc600078e0a02 */
[----:B------:R-:W-:Y:S02]  /*18f30*/  IABS R7, R7 ;  /* 0x0000000700077213 */ /* 0x000fe40000000000 */
[----:B------:R-:W-:Y:S02]  /*18f40*/  IABS R5, R5 ;  /* 0x0000000500057213 */ /* 0x000fe40000000000 */
[----:B------:R-:W-:Y:S01]  /*18f50*/  I2FP.F32.S32 R7, R7 ;  /* 0x0000000700077245 */ /* 0x000fe20000201400 */
[----:B------:R-:W-:Y:S01]  /*18f60*/  FMUL.FTZ R12, R12, R0 ;  /* 0x000000000c0c7220 */ /* 0x000fe20000410000 */
[----:B------:R-:W-:Y:S01]  /*18f70*/  I2FP.F32.S32 R5, R5 ;  /* 0x0000000500057245 */ /* 0x000fe20000201400 */
[----:B-1----:R-:W-:Y:S02]  /*18f80*/  HMMA.16816.F32.BF16 R160, R8, R140, R160 ;  /* 0x0000008c08a0723c */ /* 0x002fe400000418a0 */
[----:B--2---:R-:W-:Y:S01]  /*18f90*/  FFMA.FTZ R7, -R225, R7, R4 ;  /* 0x00000007e1077223 */ /* 0x004fe20000010104 */
[----:B------:R-:W-:-:S02]  /*18fa0*/  VIADD R4, R133, 0x9 ;  /* 0x0000000985047836 */ /* 0x000fc40000000000 */
[----:B------:R-:W-:Y:S01]  /*18fb0*/  FMUL.FTZ R13, R13, R0 ;  /* 0x000000000d0d7220 */ /* 0x000fe20000410000 */
[----:B---3--:R-:W-:Y:S01]  /*18fc0*/  FFMA.FTZ R6, -R225, R5, R6 ;  /* 0x00000005e1067223 */ /* 0x008fe20000010106 */
[----:B------:R-:W-:Y:S01]  /*18fd0*/  HMMA.16816.F32.BF16 R156, R8, R142, R156 ;  /* 0x0000008e089c723c */ /* 0x000fe2000004189c */
[C---:B------:R-:W-:Y:S01]  /*18fe0*/  VIADD R5, R133.reuse, 0x8 ;  /* 0x0000000885057836 */ /* 0x040fe20000000000 */
[----:B------:R-:W1:Y:S01]  /*18ff0*/  MUFU.TANH R12, R12 ;  /* 0x0000000c000c7308 */ /* 0x000e620000002400 */
[----:B------:R-:W-:-:S03]  /*19000*/  ISETP.GE.OR P2, PT, R133, R229, !P2 ;  /* 0x000000e58500720c */ /* 0x000fc60005746670 */
[----:B------:R-:W-:Y:S01]  /*19010*/  HMMA.16816.F32.BF16 R152, R8, R172, R152 ;  /* 0x000000ac0898723c */ /* 0x000fe20000041898 */
[----:B------:R-:W-:-:S05]  /*19020*/  FMUL.FTZ R18, R18, R0 ;  /* 0x0000000012127220 */ /* 0x000fca0000410000 */
[----:B------:R-:W-:Y:S01]  /*19030*/  HMMA.16816.F32.BF16 R148, R8, R174, R148 ;  /* 0x000000ae0894723c */ /* 0x000fe20000041894 */
[----:B------:R-:W-:-:S05]  /*19040*/  FSEL R16, R7, -INF , !P2 ;  /* 0xff80000007107808 */ /* 0x000fca0005000000 */
[C---:B------:R-:W-:Y:S06]  /*19050*/  HMMA.16816.F32.BF16 R144, R8.reuse, R168, R144 ;  /* 0x000000a80890723c */ /* 0x040fec0000041890 */
[----:B------:R-:W-:Y:S01]  /*19060*/  HMMA.16816.F32.BF16 R164, R8, R170, R164 ;  /* 0x000000aa08a4723c */ /* 0x000fe200000418a4 */
[----:B------:R-:W2:Y:S01]  /*19070*/  MUFU.TANH R10, R13 ;  /* 0x0000000d000a7308 */ /* 0x000ea20000002400 */
[----:B------:R-:W-:-:S05]  /*19080*/  FMUL.FTZ R19, R19, R0 ;  /* 0x0000000013137220 */ /* 0x000fca0000410000 */
[C---:B------:R-:W-:Y:S02]  /*19090*/  IMAD.IADD R11, R231.reuse, 0x1, -R4 ;  /* 0x00000001e70b7824 */ /* 0x040fe400078e0a04 */
[--C-:B------:R-:W-:Y:S01]  /*190a0*/  IMAD.IADD R9, R231, 0x1, -R5.reuse ;  /* 0x00000001e7097824 */ /* 0x100fe200078e0a05 */
[CC--:B------:R-:W-:Y:S02]  /*190b0*/  ISETP.GE.AND P6, PT, R5.reuse, R230.reuse, PT ;  /* 0x000000e60500720c */ /* 0x0c0fe40003fc6270 */
[C---:B------:R-:W-:Y:S02]  /*190c0*/  ISETP.GE.AND P2, PT, R5.reuse, R227, PT ;  /* 0x000000e30500720c */ /* 0x040fe40003f46270 */
[----:B------:R-:W-:Y:S02]  /*190d0*/  IABS R11, R11 ;  /* 0x0000000b000b7213 */ /* 0x000fe40000000000 */
[C---:B------:R-:W-:Y:S02]  /*190e0*/  ISETP.GE.AND P5, PT, R2.reuse, R230, PT ;  /* 0x000000e60200720c */ /* 0x040fe40003fa6270 */
[----:B------:R-:W-:Y:S01]  /*190f0*/  ISETP.GE.AND P1, PT, R2, R227, PT ;  /* 0x000000e30200720c */ /* 0x000fe20003f26270 */
[----:B------:R-:W-:Y:S01]  /*19100*/  FMUL.FTZ R14, R14, R0 ;  /* 0x000000000e0e7220 */ /* 0x000fe20000410000 */
[----:B------:R-:W-:Y:S01]  /*19110*/  IABS R9, R9 ;  /* 0x0000000900097213 */ /* 0x000fe20000000000 */
[----:B------:R-:W3:Y:S01]  /*19120*/  MUFU.TANH R18, R18 ;  /* 0x0000001200127308 */ /* 0x000ee20000002400 */
[CC--:B------:R-:W-:Y:S01]  /*19130*/  ISETP.GE.OR P6, PT, R5.reuse, R229.reuse, !P6 ;  /* 0x000000e50500720c */ /* 0x0c0fe200077c6670 */
[----:B------:R-:W-:Y:S01]  /*19140*/  IMAD.IADD R7, R228, 0x1, -R5 ;  /* 0x00000001e4077824 */ /* 0x000fe200078e0a05 */
[----:B------:R-:W-:Y:S01]  /*19150*/  ISETP.GE.OR P2, PT, R5, R226, !P2 ;  /* 0x000000e20500720c */ /* 0x000fe20005746670 */
[----:B------:R-:W-:Y:S01]  /*19160*/  IMAD.MOV.U32 R5, RZ, RZ, R11 ;  /* 0x000000ffff057224 */ /* 0x000fe200078e000b */
[----:B------:R-:W-:-:S03]  /*19170*/  ISETP.GE.OR P5, PT, R2, R229, !P5 ;  /* 0x000000e50200720c */ /* 0x000fc60006fa6670 */
[----:B------:R-:W4:Y:S01]  /*19180*/  MUFU.TANH R20, R19 ;  /* 0x0000001300147308 */ /* 0x000f220000002400 */
[----:B------:R-:W-:Y:S01]  /*19190*/  ISETP.GE.OR P1, PT, R2, R226, !P1 ;  /* 0x000000e20200720c */ /* 0x000fe20004f26670 */
[C---:B------:R-:W-:Y:S01]  /*191a0*/  IMAD.IADD R8, R228.reuse, 0x1, -R133 ;  /* 0x00000001e4087824 */ /* 0x040fe200078e0a85 */
[----:B------:R-:W-:Y:S01]  /*191b0*/  I2FP.F32.S32 R9, R9 ;  /* 0x0000000900097245 */ /* 0x000fe20000201400 */
[----:B------:R-:W-:Y:S01]  /*191c0*/  IMAD.IADD R2, R228, 0x1, -R2 ;  /* 0x00000001e4027824 */ /* 0x000fe200078e0a02 */
[----:B------:R-:W-:-:S03]  /*191d0*/  I2FP.F32.S32 R5, R5 ;  /* 0x0000000500057245 */ /* 0x000fc60000201400 */
[----:B------:R5:W4:Y:S01]  /*191e0*/  MUFU.TANH R22, R14 ;  /* 0x0000000e00167308 */ /* 0x000b220000002400 */
[----:B------:R-:W-:Y:S01]  /*191f0*/  IABS R8, R8 ;  /* 0x0000000800087213 */ /* 0x000fe20000000000 */
[C---:B-1----:R-:W-:Y:S01]  /*19200*/  FFMA.FTZ R12, -R225.reuse, R9, R12 ;  /* 0x00000009e10c7223 */ /* 0x042fe2000001010c */
[----:B------:R-:W-:Y:S01]  /*19210*/  IABS R2, R2 ;  /* 0x0000000200027213 */ /* 0x000fe20000000000 */
[----:B------:R-:W-:Y:S01]  /*19220*/  FMUL.FTZ R160, R160, R0 ;  /* 0x00000000a0a07220 */ /* 0x000fe20000410000 */
[----:B--2---:R-:W-:Y:S01]  /*19230*/  FFMA.FTZ R10, -R225, R5, R10 ;  /* 0x00000005e10a7223 */ /* 0x004fe2000001010a */
[----:B------:R-:W-:Y:S02]  /*19240*/  IABS R7, R7 ;  /* 0x0000000700077213 */ /* 0x000fe40000000000 */
[----:B------:R-:W-:Y:S02]  /*19250*/  I2FP.F32.S32 R8, R8 ;  /* 0x0000000800087245 */ /* 0x000fe40000201400 */
[----:B------:R-:W-:-:S02]  /*19260*/  I2FP.F32.S32 R5, R2 ;  /* 0x0000000200057245 */ /* 0x000fc40000201400 */
[----:B------:R-:W-:Y:S02]  /*19270*/  FSEL R12, R12, -INF , !P6 ;  /* 0xff8000000c0c7808 */ /* 0x000fe40007000000 */
[----:B-----5:R-:W-:Y:S02]  /*19280*/  FSEL R14, R6, -INF , !P5 ;  /* 0xff800000060e7808 */ /* 0x020fe40006800000 */
[C---:B------:R-:W-:Y:S01]  /*19290*/  ISETP.GE.AND P5, PT, R4.reuse, R230, PT ;  /* 0x000000e60400720c */ /* 0x040fe20003fa6270 */
[C---:B------:R-:W-:Y:S01]  /*192a0*/  VIADD R9, R133.reuse, 0x10 ;  /* 0x0000001085097836 */ /* 0x040fe20000000000 */
[----:B------:R-:W-:Y:S02]  /*192b0*/  ISETP.GE.AND P6, PT, R133, R227, PT ;  /* 0x000000e38500720c */ /* 0x000fe40003fc6270 */
[----:B------:R-:W-:Y:S01]  /*192c0*/  ISETP.GE.OR P5, PT, R4, R229, !P5 ;  /* 0x000000e50400720c */ /* 0x000fe20006fa6670 */
[----:B------:R-:W-:Y:S01]  /*192d0*/  FMUL.FTZ R15, R15, R0 ;  /* 0x000000000f0f7220 */ /* 0x000fe20000410000 */
[----:B------:R-:W-:Y:S01]  /*192e0*/  I2FP.F32.S32 R7, R7 ;  /* 0x0000000700077245 */ /* 0x000fe20000201400 */
[----:B------:R-:W1:Y:S01]  /*192f0*/  MUFU.TANH R160, R160 ;  /* 0x000000a000a07308 */ /* 0x000e620000002400 */
[C---:B---3--:R-:W-:Y:S01]  /*19300*/  FFMA.FTZ R8, -R225.reuse, R8, R18 ;  /* 0x00000008e1087223 */ /* 0x048fe20000010112 */
[----:B----4-:R-:W-:Y:S01]  /*19310*/  FFMA.FTZ R2, -R225, R5, R20 ;  /* 0x00000005e1027223 */ /* 0x010fe20000010114 */
[----:B------:R-:W-:Y:S01]  /*19320*/  FSEL R10, R10, -INF , !P5 ;  /* 0xff8000000a0a7808 */ /* 0x000fe20006800000 */
[-C--:B------:R-:W-:Y:S01]  /*19330*/  FMUL.FTZ R161, R161, R0.reuse ;  /* 0x00000000a1a17220 */ /* 0x080fe20000410000 */
[----:B------:R-:W-:Y:S01]  /*19340*/  ISETP.GE.AND P5, PT, R4, R227, PT ;  /* 0x000000e30400720c */ /* 0x000fe20003fa6270 */
[----:B------:R-:W-:Y:S01]  /*19350*/  FMUL.FTZ R162, R162, R0 ;  /* 0x00000000a2a27220 */ /* 0x000fe20000410000 */
[----:B------:R-:W-:Y:S01]  /*19360*/  ISETP.GE.OR P6, PT, R133, R226, !P6 ;  /* 0x000000e28500720c */ /* 0x000fe200077c6670 */
[----:B------:R-:W-:Y:S01]  /*19370*/  FMUL.FTZ R156, R156, R0 ;  /* 0x000000009c9c7220 */ /* 0x000fe20000410000 */
[----:B------:R-:W-:Y:S01]  /*19380*/  IMAD.IADD R11, R231, 0x1, -R9 ;  /* 0x00000001e70b7824 */ /* 0x000fe200078e0a09 */
[----:B------:R2:W3:Y:S01]  /*19390*/  MUFU.TANH R24, R15 ;  /* 0x0000000f00187308 */ /* 0x0004e20000002400 */
[----:B------:R-:W-:Y:S01]  /*193a0*/  FFMA.FTZ R6, -R225, R7, R22 ;  /* 0x00000007e1067223 */ /* 0x000fe20000010116 */
[----:B------:R-:W-:Y:S01]  /*193b0*/  VIADD R7, R133, 0x11 ;  /* 0x0000001185077836 */ /* 0x000fe20000000000 */
[----:B------:R-:W-:Y:S01]  /*193c0*/  ISETP.GE.OR P5, PT, R4, R226, !P5 ;  /* 0x000000e20400720c */ /* 0x000fe20006fa6670 */
[----:B------:R-:W-:Y:S01]  /*193d0*/  IMAD.IADD R4, R228, 0x1, -R4 ;  /* 0x00000001e4047824 */ /* 0x000fe200078e0a04 */
[----:B------:R-:W-:-:S02]  /*193e0*/  FSEL R8, R8, -INF , !P6 ;  /* 0xff80000008087808 */ /* 0x000fc40007000000 */
[----:B------:R-:W-:Y:S01]  /*193f0*/  FSEL R2, R2, -INF , !P1 ;  /* 0xff80000002027808 */ /* 0x000fe20004800000 */
[----:B------:R-:W4:Y:S01]  /*19400*/  MUFU.TANH R18, R161 ;  /* 0x000000a100127308 */ /* 0x000f220000002400 */
[----:B------:R-:W-:Y:S01]  /*19410*/  ISETP.GE.AND P6, PT, R9, R230, PT ;  /* 0x000000e60900720c */ /* 0x000fe20003fc6270 */
[----:B------:R-:W-:Y:S01]  /*19420*/  VIADD R5, R133, 0x18 ;  /* 0x0000001885057836 */ /* 0x000fe20000000000 */
[----:B------:R-:W-:Y:S02]  /*19430*/  ISETP.GE.AND P1, PT, R9, R227, PT ;  /* 0x000000e30900720c */ /* 0x000fe40003f26270 */
[----:B------:R-:W-:-:S03]  /*19440*/  IABS R11, R11 ;  /* 0x0000000b000b7213 */ /* 0x000fc60000000000 */
[----:B------:R-:W5:Y:S01]  /*19450*/  MUFU.TANH R156, R156 ;  /* 0x0000009c009c7308 */ /* 0x000f620000002400 */
[----:B--2---:R-:W-:Y:S01]  /*19460*/  IMAD.IADD R15, R231, 0x1, -R7 ;  /* 0x00000001e70f7824 */ /* 0x004fe200078e0a07 */
[----:B------:R-:W-:Y:S01]  /*19470*/  ISETP.GE.OR P6, PT, R9, R229, !P6 ;  /* 0x000000e50900720c */ /* 0x000fe200077c6670 */
[----:B------:R-:W-:Y:S01]  /*19480*/  IMAD.IADD R13, R231, 0x1, -R5 ;  /* 0x00000001e70d7824 */ /* 0x000fe200078e0a05 */
[----:B------:R-:W-:Y:S01]  /*19490*/  ISETP.GE.OR P1, PT, R9, R226, !P1 ;  /* 0x000000e20900720c */ /* 0x000fe20004f26670 */
[----:B------:R-:W-:-:S03]  /*194a0*/  IMAD.IADD R9, R228, 0x1, -R9 ;  /* 0x00000001e4097824 */ /* 0x000fc600078e0a09 */
[----:B------:R-:W2:Y:S01]  /*194b0*/  MUFU.TANH R162, R162 ;  /* 0x000000a200a27308 */ /* 0x000ea20000002400 */
[----:B------:R-:W-:Y:S02]  /*194c0*/  IABS R4, R4 ;  /* 0x0000000400047213 */ /* 0x000fe40000000000 */
[----:B------:R-:W-:Y:S02]  /*194d0*/  I2FP.F32.S32 R11, R11 ;  /* 0x0000000b000b7245 */ /* 0x000fe40000201400 */
[----:B------:R-:W-:Y:S02]  /*194e0*/  IABS R15, R15 ;  /* 0x0000000f000f7213 */ /* 0x000fe40000000000 */
[----:B------:R-:W-:Y:S01]  /*194f0*/  I2FP.F32.S32 R4, R4 ;  /* 0x0000000400047245 */ /* 0x000fe20000201400 */
[----:B-1----:R-:W-:Y:S01]  /*19500*/  FFMA.FTZ R11, -R225, R11, R160 ;  /* 0x0000000be10b7223 */ /* 0x002fe200000101a0 */
[----:B------:R-:W-:Y:S02]  /*19510*/  IABS R9, R9 ;  /* 0x0000000900097213 */ /* 0x000fe40000000000 */
[----:B------:R-:W-:-:S02]  /*19520*/  IABS R13, R13 ;  /* 0x0000000d000d7213 */ /* 0x000fc40000000000 */
[----:B------:R-:W-:Y:S01]  /*19530*/  I2FP.F32.S32 R15, R15 ;  /* 0x0000000f000f7245 */ /* 0x000fe20000201400 */
[----:B---3--:R-:W-:Y:S01]  /*19540*/  FFMA.FTZ R4, -R225, R4, R24 ;  /* 0x00000004e1047223 */ /* 0x008fe20000010118 */
[----:B------:R-:W-:Y:S02]  /*19550*/  FSEL R6, R6, -INF , !P2 ;  /* 0xff80000006067808 */ /* 0x000fe40005000000 */
[----:B------:R-:W-:Y:S02]  /*19560*/  I2FP.F32.S32 R13, R13 ;  /* 0x0000000d000d7245 */ /* 0x000fe40000201400 */
[----:B------:R-:W-:Y:S02]  /*19570*/  I2FP.F32.S32 R9, R9 ;  /* 0x0000000900097245 */ /* 0x000fe40000201400 */
[-C--:B------:R-:W-:Y:S02]  /*19580*/  ISETP.GE.AND P2, PT, R7, R230.reuse, PT ;  /* 0x000000e60700720c */ /* 0x080fe40003f46270 */
[----:B------:R-:W-:Y:S01]  /*19590*/  FSEL R242, R11, -INF , !P6 ;  /* 0xff8000000bf27808 */ /* 0x000fe20007000000 */
[----:B----4-:R-:W-:Y:S01]  /*195a0*/  FFMA.FTZ R15, -R225, R15, R18 ;  /* 0x0000000fe10f7223 */ /* 0x010fe20000010112 */
[----:B------:R-:W-:Y:S01]  /*195b0*/  ISETP.GE.AND P6, PT, R5, R230, PT ;  /* 0x000000e60500720c */ /* 0x000fe20003fc6270 */
[-C--:B------:R-:W-:Y:S01]  /*195c0*/  FMUL.FTZ R163, R163, R0.reuse ;  /* 0x00000000a3a37220 */ /* 0x080fe20000410000 */
[----:B------:R-:W-:Y:S01]  /*195d0*/  ISETP.GE.OR P2, PT, R7, R229, !P2 ;  /* 0x000000e50700720c */ /* 0x000fe20005746670 */
[-C--:B------:R-:W-:Y:S01]  /*195e0*/  FMUL.FTZ R158, R158, R0.reuse ;  /* 0x000000009e9e7220 */ /* 0x080fe20000410000 */
[C---:B-----5:R-:W-:Y:S01]  /*195f0*/  FFMA.FTZ R13, -R225.reuse, R13, R156 ;  /* 0x0000000de10d7223 */ /* 0x060fe2000001019c */
[----:B--2---:R-:W-:Y:S01]  /*19600*/  FFMA.FTZ R9, -R225, R9, R162 ;  /* 0x00000009e1097223 */ /* 0x004fe200000101a2 */
[----:B------:R-:W-:Y:S01]  /*19610*/  FSEL R4, R4, -INF , !P5 ;  /* 0xff80000004047808 */ /* 0x000fe20006800000 */
[----:B------:R-:W-:Y:S01]  /*19620*/  VIADD R17, R133, 0x19 ;  /* 0x0000001985117836 */ /* 0x000fe20000000000 */
[----:B------:R-:W-:Y:S01]  /*19630*/  ISETP.GE.AND P5, PT, R7, R227, PT ;  /* 0x000000e30700720c */ /* 0x000fe20003fa6270 */
[-C--:B------:R-:W-:Y:S01]  /*19640*/  FMUL.FTZ R157, R157, R0.reuse ;  /* 0x000000009d9d7220 */ /* 0x080fe20000410000 */
[----:B------:R-:W-:Y:S01]  /*19650*/  ISETP.GE.OR P6, PT, R5, R229, !P6 ;  /* 0x000000e50500720c */ /* 0x000fe200077c6670 */
[----:B------:R-:W1:Y:S01]  /*19660*/  MUFU.TANH R18, R163 ;  /* 0x000000a300127308 */ /* 0x000e620000002400 */
[----:B------:R-:W-:Y:S01]  /*19670*/  FSEL R176, R15, -INF , !P2 ;  /* 0xff8000000fb07808 */ /* 0x000fe20005000000 */
[----:B------:R-:W-:Y:S01]  /*19680*/  FMUL.FTZ R159, R159, R0 ;  /* 0x000000009f9f7220 */ /* 0x000fe20000410000 */
[----:B------:R-:W-:-:S02]  /*19690*/  ISETP.GE.AND P2, PT, R5, R227, PT ;  /* 0x000000e30500720c */ /* 0x000fc40003f46270 */
[----:B------:R-:W-:Y:S01]  /*196a0*/  ISETP.GE.OR P5, PT, R7, R226, !P5 ;  /* 0x000000e20700720c */ /* 0x000fe20006fa6670 */
[----:B------:R-:W-:Y:S01]  /*196b0*/  IMAD.IADD R7, R228, 0x1, -R7 ;  /* 0x00000001e4077824 */ /* 0x000fe200078e0a07 */
[----:B------:R-:W-:Y:S01]  /*196c0*/  FSEL R136, R13, -INF , !P6 ;  /* 0xff8000000d887808 */ /* 0x000fe20007000000 */
[----:B------:R-:W2:Y:S01]  /*196d0*/  MUFU.TANH R158, R158 ;  /* 0x0000009e009e7308 */ /* 0x000ea20000002400 */
[----:B------:R-:W-:Y:S02]  /*196e0*/  FSEL R178, R9, -INF , !P1 ;  /* 0xff80000009b27808 */ /* 0x000fe40004800000 */
[C---:B------:R-:W-:Y:S02]  /*196f0*/  ISETP.GE.AND P6, PT, R17.reuse, R230, PT ;  /* 0x000000e61100720c */ /* 0x040fe40003fc6270 */
[----:B------:R-:W-:-:S03]  /*19700*/  ISETP.GE.AND P1, PT, R17, R227, PT ;  /* 0x000000e31100720c */ /* 0x000fc60003f26270 */
[----:B------:R-:W3:Y:S01]  /*19710*/  MUFU.TANH R20, R157 ;  /* 0x0000009d00147308 */ /* 0x000ee20000002400 */
[-C--:B------:R-:W-:Y:S01]  /*19720*/  ISETP.GE.OR P2, PT, R5, R226.reuse, !P2 ;  /* 0x000000e20500720c */ /* 0x080fe20005746670 */
[----:B------:R-:W-:Y:S01]  /*19730*/  IMAD.IADD R5, R228, 0x1, -R5 ;  /* 0x00000001e4057824 */ /* 0x000fe200078e0a05 */
[----:B------:R-:W-:Y:S01]  /*19740*/  ISETP.GE.OR P6, PT, R17, R229, !P6 ;  /* 0x000000e51100720c */ /* 0x000fe200077c6670 */
[----:B------:R-:W-:Y:S01]  /*19750*/  IMAD.IADD R11, R231, 0x1, -R17 ;  /* 0x00000001e70b7824 */ /* 0x000fe200078e0a11 */
[----:B------:R-:W-:-:S03]  /*19760*/  ISETP.GE.OR P1, PT, R17, R226, !P1 ;  /* 0x000000e21100720c */ /* 0x000fc60004f26670 */
[----:B------:R-:W4:Y:S01]  /*19770*/  MUFU.TANH R22, R159 ;  /* 0x0000009f00167308 */ /* 0x000f220000002400 */
[----:B------:R-:W-:Y:S01]  /*19780*/  IMAD.IADD R17, R228, 0x1, -R17 ;  /* 0x00000001e4117824 */ /* 0x000fe200078e0a11 */
[----:B------:R-:W-:Y:S02]  /*19790*/  IABS R9, R7 ;  /* 0x0000000700097213 */ /* 0x000fe40000000000 */
[----:B------:R-:W-:Y:S02]  /*197a0*/  IABS R7, R5 ;  /* 0x0000000500077213 */ /* 0x000fe40000000000 */
[----:B------:R-:W-:Y:S02]  /*197b0*/  IABS R11, R11 ;  /* 0x0000000b000b7213 */ /* 0x000fe40000000000 */
[----:B------:R-:W-:Y:S02]  /*197c0*/  I2FP.F32.S32 R9, R9 ;  /* 0x0000000900097245 */ /* 0x000fe40000201400 */
[----:B------:R-:W-:-:S02]  /*197d0*/  IABS R5, R17 ;  /* 0x0000001100057213 */ /* 0x000fc40000000000 */
[----:B------:R-:W-:Y:S02]  /*197e0*/  I2FP.F32.S32 R7, R7 ;  /* 0x0000000700077245 */ /* 0x000fe40000201400 */
[----:B------:R-:W-:Y:S01]  /*197f0*/  I2FP.F32.S32 R11, R11 ;  /* 0x0000000b000b7245 */ /* 0x000fe20000201400 */
[C---:B-1----:R-:W-:Y:S01]  /*19800*/  FFMA.FTZ R9, -R225.reuse, R9, R18 ;  /* 0x00000009e1097223 */ /* 0x042fe20000010112 */
[----:B------:R-:W-:Y:S01]  /*19810*/  I2FP.F32.S32 R5, R5 ;  /* 0x0000000500057245 */ /* 0x000fe20000201400 */
[C---:B--2---:R-:W-:Y:S02]  /*19820*/  FFMA.FTZ R7, -R225.reuse, R7, R158 ;  /* 0x00000007e1077223 */ /* 0x044fe4000001019e */
[----:B---3--:R-:W-:Y:S01]  /*19830*/  FFMA.FTZ R20, -R225, R11, R20 ;  /* 0x0000000be1147223 */ /* 0x008fe20000010114 */
[----:B------:R-:W-:Y:S02]  /*19840*/  VIADD R11, R133, 0x20 ;  /* 0x00000020850b7836 */ /* 0x000fe40000000000 */
[-C--:B------:R-:W-:Y:S01]  /*19850*/  FMUL.FTZ R152, R152, R0.reuse ;  /* 0x0000000098987220 */ /* 0x080fe20000410000 */
[-C--:B------:R-:W-:Y:S01]  /*19860*/  FMUL.FTZ R154, R154, R0.reuse ;  /* 0x000000009a9a7220 */ /* 0x080fe20000410000 */
[----:B----4-:R-:W-:Y:S01]  /*19870*/  FFMA.FTZ R22, -R225, R5, R22 ;  /* 0x00000005e1167223 */ /* 0x010fe20000010116 */
[----:B------:R-:W-:Y:S01]  /*19880*/  FSEL R240, R9, -INF , !P5 ;  /* 0xff80000009f07808 */ /* 0x000fe20006800000 */
[----:B------:R-:W-:Y:S01]  /*19890*/  VIADD R9, R133, 0x21 ;  /* 0x0000002185097836 */ /* 0x000fe20000000000 */
[----:B------:R-:W-:Y:S01]  /*198a0*/  FSEL R238, R7, -INF , !P2 ;  /* 0xff80000007ee7808 */ /* 0x000fe20005000000 */
[-C--:B------:R-:W-:Y:S01]  /*198b0*/  FMUL.FTZ R153, R153, R0.reuse ;  /* 0x0000000099997220 */ /* 0x080fe20000410000 */
[----:B------:R-:W-:Y:S01]  /*198c0*/  FMUL.FTZ R155, R155, R0 ;  /* 0x000000009b9b7220 */ /* 0x000fe20000410000 */
[----:B------:R-:W-:-:S02]  /*198d0*/  ISETP.GE.AND P5, PT, R11, R230, PT ;  /* 0x000000e60b00720c */ /* 0x000fc40003fa6270 */
[-C--:B------:R-:W-:Y:S01]  /*198e0*/  ISETP.GE.AND P2, PT, R11, R227.reuse, PT ;  /* 0x000000e30b00720c */ /* 0x080fe20003f46270 */
[----:B------:R-:W1:Y:S01]  /*198f0*/  MUFU.TANH R152, R152 ;  /* 0x0000009800987308 */ /* 0x000e620000002400 */
[----:B------:R-:W-:Y:S02]  /*19900*/  FSEL R138, R20, -INF , !P6 ;  /* 0xff800000148a7808 */ /* 0x000fe40007000000 */
[----:B------:R-:W-:Y:S02]  /*19910*/  FSEL R232, R22, -INF , !P1 ;  /* 0xff80000016e87808 */ /* 0x000fe40004800000 */
[C---:B------:R-:W-:Y:S02]  /*19920*/  ISETP.GE.AND P6, PT, R9.reuse, R230, PT ;  /* 0x000000e60900720c */ /* 0x040fe40003fc6270 */
[----:B------:R-:W-:Y:S01]  /*19930*/  ISETP.GE.AND P1, PT, R9, R227, PT ;  /* 0x000000e30900720c */ /* 0x000fe20003f26270 */
[----:B------:R-:W2:Y:S01]  /*19940*/  MUFU.TANH R154, R154 ;  /* 0x0000009a009a7308 */ /* 0x000ea20000002400 */
[----:B------:R-:W-:Y:S01]  /*19950*/  IMAD.IADD R15, R231, 0x1, -R11 ;  /* 0x00000001e70f7824 */ /* 0x000fe200078e0a0b */
[----:B------:R-:W-:-:S02]  /*19960*/  ISETP.GE.OR P5, PT, R11, R229, !P5 ;  /* 0x000000e50b00720c */ /* 0x000fc40006fa6670 */
[-C--:B------:R-:W-:Y:S01]  /*19970*/  ISETP.GE.OR P2, PT, R11, R226.reuse, !P2 ;  /* 0x000000e20b00720c */ /* 0x080fe20005746670 */
[C---:B------:R-:W-:Y:S01]  /*19980*/  IMAD.IADD R11, R228.reuse, 0x1, -R11 ;  /* 0x00000001e40b7824 */ /* 0x040fe200078e0a0b */
[----:B------:R-:W-:Y:S02]  /*19990*/  ISETP.GE.OR P6, PT, R9, R229, !P6 ;  /* 0x000000e50900720c */ /* 0x000fe400077c6670 */
[----:B------:R-:W3:Y:S01]  /*199a0*/  MUFU.TANH R18, R153 ;  /* 0x0000009900127308 */ /* 0x000ee20000002400 */
[--C-:B------:R-:W-:Y:S01]  /*199b0*/  IMAD.IADD R13, R231, 0x1, -R9.reuse ;  /* 0x00000001e70d7824 */ /* 0x100fe200078e0a09 */
[----:B------:R-:W-:Y:S01]  /*199c0*/  ISETP.GE.OR P1, PT, R9, R226, !P1 ;  /* 0x000000e20900720c */ /* 0x000fe20004f26670 */
[----:B------:R-:W-:-:S05]  /*199d0*/  IMAD.IADD R9, R228, 0x1, -R9 ;  /* 0x00000001e4097824 */ /* 0x000fca00078e0a09 */
[----:B------:R-:W4:Y:S01]  /*199e0*/  MUFU.TANH R20, R155 ;  /* 0x0000009b00147308 */ /* 0x000f220000002400 */
[----:B------:R-:W-:Y:S02]  /*199f0*/  IABS R15, R15 ;  /* 0x0000000f000f7213 */ /* 0x000fe40000000000 */
[----:B------:R-:W-:Y:S02]  /*19a00*/  IABS R11, R11 ;  /* 0x0000000b000b7213 */ /* 0x000fe40000000000 */
[----:B------:R-:W-:Y:S02]  /*19a10*/  IABS R13, R13 ;  /* 0x0000000d000d7213 */ /* 0x000fe40000000000 */
[----:B------:R-:W-:Y:S02]  /*19a20*/  IABS R9, R9 ;  /* 0x0000000900097213 */ /* 0x000fe40000000000 */
[----:B------:R-:W-:Y:S02]  /*19a30*/  I2FP.F32.S32 R15, R15 ;  /* 0x0000000f000f7245 */ /* 0x000fe40000201400 */
[----:B------:R-:W-:-:S02]  /*19a40*/  I2FP.F32.S32 R11, R11 ;  /* 0x0000000b000b7245 */ /* 0x000fc40000201400 */
[----:B------:R-:W-:Y:S02]  /*19a50*/  I2FP.F32.S32 R13, R13 ;  /* 0x0000000d000d7245 */ /* 0x000fe40000201400 */
[----:B------:R-:W-:Y:S01]  /*19a60*/  I2FP.F32.S32 R17, R9 ;  /* 0x0000000900117245 */ /* 0x000fe20000201400 */
[C---:B-1----:R-:W-:Y:S01]  /*19a70*/  FFMA.FTZ R15, -R225.reuse, R15, R152 ;  /* 0x0000000fe10f7223 */ /* 0x042fe20000010198 */
[----:B--2---:R-:W-:Y:S01]  /*19a80*/  FFMA.FTZ R11, -R225, R11, R154 ;  /* 0x0000000be10b7223 */ /* 0x004fe2000001019a */
[-C--:B------:R-:W-:Y:S01]  /*19a90*/  FMUL.FTZ R7, R144, R0.reuse ;  /* 0x0000000090077220 */ /* 0x080fe20000410000 */
[----:B------:R-:W-:Y:S02]  /*19aa0*/  VIADD R9, R133, 0x28 ;  /* 0x0000002885097836 */ /* 0x000fe40000000000 */
[-C--:B------:R-:W-:Y:S01]  /*19ab0*/  FMUL.FTZ R148, R148, R0.reuse ;  /* 0x0000000094947220 */ /* 0x080fe20000410000 */
[----:B------:R-:W-:Y:S01]  /*19ac0*/  FMUL.FTZ R150, R150, R0 ;  /* 0x0000000096967220 */ /* 0x000fe20000410000 */
[C---:B---3--:R-:W-:Y:S01]  /*19ad0*/  FFMA.FTZ R234, -R225.reuse, R13, R18 ;  /* 0x0000000de1ea7223 */ /* 0x048fe20000010112 */
[----:B----4-:R-:W-:Y:S01]  /*19ae0*/  FFMA.FTZ R144, -R225, R17, R20 ;  /* 0x00000011e1907223 */ /* 0x010fe20000010114 */
[----:B------:R-:W-:-:S02]  /*19af0*/  VIADD R20, R133, 0x29 ;  /* 0x0000002985147836 */ /* 0x000fc40000000000 */
[-C--:B------:R-:W-:Y:S01]  /*19b00*/  FMUL.FTZ R151, R151, R0.reuse ;  /* 0x0000000097977220 */ /* 0x080fe20000410000 */
[----:B------:R-:W-:Y:S01]  /*19b10*/  FMUL.FTZ R5, R146, R0 ;  /* 0x0000000092057220 */ /* 0x000fe20000410000 */
[----:B------:R-:W-:Y:S02]  /*19b20*/  FSEL R236, R15, -INF , !P5 ;  /* 0xff8000000fec7808 */ /* 0x000fe40006800000 */
[----:B------:R-:W-:Y:S02]  /*19b30*/  FSEL R146, R11, -INF , !P2 ;  /* 0xff8000000b927808 */ /* 0x000fe40005000000 */
[C---:B------:R-:W-:Y:S02]  /*19b40*/  ISETP.GE.AND P5, PT, R9.reuse, R230, PT ;  /* 0x000000e60900720c */ /* 0x040fe40003fa6270 */
[----:B------:R-:W-:Y:S01]  /*19b50*/  ISETP.GE.AND P2, PT, R9, R227, PT ;  /* 0x000000e30900720c */ /* 0x000fe20003f46270 */
[----:B------:R-:W1:Y:S01]  /*19b60*/  MUFU.TANH R148, R148 ;  /* 0x0000009400947308 */ /* 0x000e620000002400 */
[----:B------:R-:W-:-:S02]  /*19b70*/  FSEL R234, R234, -INF , !P6 ;  /* 0xff800000eaea7808 */ /* 0x000fc40007000000 */
[----:B------:R-:W-:Y:S02]  /*19b80*/  FSEL R144, R144, -INF , !P1 ;  /* 0xff80000090907808 */ /* 0x000fe40004800000 */
[C---:B------:R-:W-:Y:S02]  /*19b90*/  ISETP.GE.AND P6, PT, R20.reuse, R230, PT ;  /* 0x000000e61400720c */ /* 0x040fe40003fc6270 */
[----:B------:R-:W-:Y:S01]  /*19ba0*/  ISETP.GE.AND P1, PT, R20, R227, PT ;  /* 0x000000e31400720c */ /* 0x000fe20003f26270 */
[----:B------:R-:W2:Y:S01]  /*19bb0*/  MUFU.TANH R150, R150 ;  /* 0x0000009600967308 */ /* 0x000ea20000002400 */
[--C-:B------:R-:W-:Y:S01]  /*19bc0*/  IMAD.IADD R13, R231, 0x1, -R9.reuse ;  /* 0x00000001e70d7824 */ /* 0x100fe200078e0a09 */
[-C--:B------:R-:W-:Y:S01]  /*19bd0*/  ISETP.GE.OR P5, PT, R9, R229.reuse, !P5 ;  /* 0x000000e50900720c */ /* 0x080fe20006fa6670 */
[----:B------:R-:W-:Y:S01]  /*19be0*/  FMUL.FTZ R149, R149, R0 ;  /* 0x0000000095957220 */ /* 0x000fe20000410000 */
[----:B------:R-:W-:Y:S01]  /*19bf0*/  ISETP.GE.OR P2, PT, R9, R226, !P2 ;  /* 0x000000e20900720c */ /* 0x000fe20005746670 */
[----:B------:R-:W-:Y:S01]  /*19c00*/  IMAD.IADD R9, R228, 0x1, -R9 ;  /* 0x00000001e4097824 */ /* 0x000fe200078e0a09 */
[----:B------:R-:W-:-:S02]  /*19c10*/  ISETP.GE.OR P6, PT, R20, R229, !P6 ;  /* 0x000000e51400720c */ /* 0x000fc400077c6670 */
[----:B------:R-:W3:Y:S01]  /*19c20*/  MUFU.TANH R151, R151 ;  /* 0x0000009700977308 */ /* 0x000ee20000002400 */
[--C-:B------:R-:W-:Y:S01]  /*19c30*/  IMAD.IADD R11, R231, 0x1, -R20.reuse ;  /* 0x00000001e70b7824 */ /* 0x100fe200078e0a14 */
[----:B------:R-:W-:Y:S01]  /*19c40*/  ISETP.GE.OR P1, PT, R20, R226, !P1 ;  /* 0x000000e21400720c */ /* 0x000fe20004f26670 */
[----:B------:R-:W-:Y:S01]  /*19c50*/  IMAD.IADD R20, R228, 0x1, -R20 ;  /* 0x00000001e4147824 */ /* 0x000fe200078e0a14 */
[----:B------:R-:W-:Y:S02]  /*19c60*/  IABS R13, R13 ;  /* 0x0000000d000d7213 */ /* 0x000fe40000000000 */
[----:B------:R-:W-:Y:S02]  /*19c70*/  IABS R9, R9 ;  /* 0x0000000900097213 */ /* 0x000fe40000000000 */
[----:B------:R-:W4:Y:S01]  /*19c80*/  MUFU.TANH R18, R149 ;  /* 0x0000009500127308 */ /* 0x000f220000002400 */
[----:B------:R-:W-:Y:S02]  /*19c90*/  IABS R20, R20 ;  /* 0x0000001400147213 */ /* 0x000fe40000000000 */
[----:B------:R-:W-:-:S02]  /*19ca0*/  I2FP.F32.S32 R13, R13 ;  /* 0x0000000d000d7245 */ /* 0x000fc40000201400 */
[----:B------:R-:W-:Y:S02]  /*19cb0*/  I2FP.F32.S32 R9, R9 ;  /* 0x0000000900097245 */ /* 0x000fe40000201400 */
[----:B------:R-:W-:Y:S02]  /*19cc0*/  I2FP.F32.S32 R20, R20 ;  /* 0x0000001400147245 */ /* 0x000fe40000201400 */
[----:B------:R-:W-:Y:S01]  /*19cd0*/  IABS R11, R11 ;  /* 0x0000000b000b7213 */ /* 0x000fe20000000000 */
[C---:B-1----:R-:W-:Y:S01]  /*19ce0*/  FFMA.FTZ R13, -R225.reuse, R13, R148 ;  /* 0x0000000de10d7223 */ /* 0x042fe20000010194 */
[----:B--2---:R-:W-:Y:S01]  /*19cf0*/  FFMA.FTZ R9, -R225, R9, R150 ;  /* 0x00000009e1097223 */ /* 0x004fe20000010196 */
[----:B------:R-:W-:Y:S01]  /*19d00*/  VIADD R17, R133, 0x30 ;  /* 0x0000003085117836 */ /* 0x000fe20000000000 */
[----:B------:R-:W-:Y:S01]  /*19d10*/  I2FP.F32.S32 R11, R11 ;  /* 0x0000000b000b7245 */ /* 0x000fe20000201400 */
[----:B---3--:R-:W-:Y:S01]  /*19d20*/  FFMA.FTZ R20, -R225, R20, R151 ;  /* 0x00000014e1147223 */ /* 0x008fe20000010197 */
[----:B------:R-:W-:-:S02]  /*19d30*/  FSEL R150, R13, -INF , !P5 ;  /* 0xff8000000d967808 */ /* 0x000fc40006800000 */
[----:B------:R-:W-:Y:S01]  /*19d40*/  FSEL R142, R9, -INF , !P2 ;  /* 0xff800000098e7808 */ /* 0x000fe20005000000 */
[----:B----4-:R-:W-:Y:S01]  /*19d50*/  FFMA.FTZ R11, -R225, R11, R18 ;  /* 0x0000000be10b7223 */ /* 0x010fe20000010112 */
[C---:B------:R-:W-:Y:S02]  /*19d60*/  ISETP.GE.AND P5, PT, R17.reuse, R230, PT ;  /* 0x000000e61100720c */ /* 0x040fe40003fa6270 */
[----:B------:R-:W-:Y:S01]  /*19d70*/  ISETP.GE.AND P2, PT, R17, R227, PT ;  /* 0x000000e31100720c */ /* 0x000fe20003f46270 */
[----:B------:R1:W2:Y:S01]  /*19d80*/  MUFU.TANH R18, R7 ;  /* 0x0000000700127308 */ /* 0x0002a20000002400 */
[----:B------:R-:W-:Y:S01]  /*19d90*/  FSEL R140, R20, -INF , !P1 ;  /* 0xff800000148c7808 */ /* 0x000fe20004800000 */
[----:B------:R-:W-:Y:S01]  /*19da0*/  IMAD.IADD R9, R231, 0x1, -R17 ;  /* 0x00000001e7097824 */ /* 0x000fe200078e0a11 */
[----:B------:R-:W-:Y:S01]  /*19db0*/  ISETP.GE.OR P5, PT, R17, R229, !P5 ;  /* 0x000000e51100720c */ /* 0x000fe20006fa6670 */
[----:B------:R-:W-:Y:S01]  /*19dc0*/  FMUL.FTZ R145, R145, R0 ;  /* 0x0000000091917220 */ /* 0x000fe20000410000 */
[----:B------:R-:W-:-:S03]  /*19dd0*/  ISETP.GE.OR P2, PT, R17, R226, !P2 ;  /* 0x000000e21100720c */ /* 0x000fc60005746670 */
[----:B------:R-:W3:Y:S01]  /*19de0*/  MUFU.TANH R20, R5 ;  /* 0x0000000500147308 */ /* 0x000ee20000002400 */
[-C--:B------:R-:W-:Y:S01]  /*19df0*/  FMUL.FTZ R164, R164, R0.reuse ;  /* 0x00000000a4a47220 */ /* 0x080fe20000410000 */
[----:B------:R-:W-:Y:S02]  /*19e00*/  IMAD.IADD R17, R228, 0x1, -R17 ;  /* 0x00000001e4117824 */ /* 0x000fe400078e0a11 */
[-C--:B------:R-:W-:Y:S01]  /*19e10*/  FMUL.FTZ R147, R147, R0.reuse ;  /* 0x0000000093937220 */ /* 0x080fe20000410000 */
[----:B------:R-:W-:Y:S02]  /*19e20*/  VIADD R15, R133, 0x31 ;  /* 0x00000031850f7836 */ /* 0x000fe40000000000 */
[-C--:B------:R-:W-:Y:S01]  /*19e30*/  FMUL.FTZ R165, R165, R0.reuse ;  /* 0x00000000a5a57220 */ /* 0x080fe20000410000 */
[-C--:B------:R-:W-:Y:S01]  /*19e40*/  FMUL.FTZ R166, R166, R0.reuse ;  /* 0x00000000a6a67220 */ /* 0x080fe20000410000 */
[----:B------:R-:W-:Y:S01]  /*19e50*/  FMUL.FTZ R167, R167, R0 ;  /* 0x00000000a7a77220 */ /* 0x000fe20000410000 */
[----:B------:R-:W4:Y:S01]  /*19e60*/  MUFU.TANH R22, R145 ;  /* 0x0000009100167308 */ /* 0x000f220000002400 */
[----:B------:R-:W-:Y:S01]  /*19e70*/  VIADD R0, R133, 0x38 ;  /* 0x0000003885007836 */ /* 0x000fe20000000000 */
[----:B------:R-:W-:-:S02]  /*19e80*/  IABS R9, R9 ;  /* 0x0000000900097213 */ /* 0x000fc40000000000 */
[----:B------:R-:W-:Y:S01]  /*19e90*/  IABS R17, R17 ;  /* 0x0000001100117213 */ /* 0x000fe20000000000 */
[----:B-1----:R-:W-:Y:S01]  /*19ea0*/  IMAD.IADD R7, R231, 0x1, -R15 ;  /* 0x00000001e7077824 */ /* 0x002fe200078e0a0f */
[----:B------:R-:W-:Y:S02]  /*19eb0*/  FSEL R148, R11, -INF , !P6 ;  /* 0xff8000000b947808 */ /* 0x000fe40007000000 */
[----:B------:R-:W1:Y:S01]  /*19ec0*/  MUFU.TANH R164, R164 ;  /* 0x000000a400a47308 */ /* 0x000e620000002400 */
[----:B------:R-:W-:Y:S01]  /*19ed0*/  IMAD.IADD R11, R231, 0x1, -R0 ;  /* 0x00000001e70b7824 */ /* 0x000fe200078e0a00 */
[----:B------:R-:W-:Y:S02]  /*19ee0*/  I2FP.F32.S32 R9, R9 ;  /* 0x0000000900097245 */ /* 0x000fe40000201400 */
[----:B------:R-:W-:Y:S02]  /*19ef0*/  I2FP.F32.S32 R17, R17 ;  /* 0x0000001100117245 */ /* 0x000fe40000201400 */
[----:B------:R-:W-:-:S02]  /*19f00*/  ISETP.GE.AND P6, PT, R15, R230, PT ;  /* 0x000000e60f00720c */ /* 0x000fc40003fc6270 */
[----:B------:R-:W-:Y:S01]  /*19f10*/  ISETP.GE.AND P1, PT, R15, R227, PT ;  /* 0x000000e30f00720c */ /* 0x000fe20003f26270 */
[----:B------:R-:W5:Y:S01]  /*19f20*/  MUFU.TANH R24, R147 ;  /* 0x0000009300187308 */ /* 0x000f620000002400 */
[----:B------:R-:W-:Y:S01]  /*19f30*/  IABS R7, R7 ;  /* 0x0000000700077213 */ /* 0x000fe20000000000 */
[C---:B--2---:R-:W-:Y:S01]  /*19f40*/  FFMA.FTZ R9, -R225.reuse, R9, R18 ;  /* 0x00000009e1097223 */ /* 0x044fe20000010112 */
[----:B------:R-:W-:Y:S01]  /*19f50*/  IABS R11, R11 ;  /* 0x0000000b000b7213 */ /* 0x000fe20000000000 */
[----:B---3--:R-:W-:Y:S01]  /*19f60*/  FFMA.FTZ R17, -R225, R17, R20 ;  /* 0x00000011e1117223 */ /* 0x008fe20000010114 */
[C---:B------:R-:W-:Y:S02]  /*19f70*/  ISETP.GE.OR P6, PT, R15.reuse, R229, !P6 ;  /* 0x000000e50f00720c */ /* 0x040fe400077c6670 */
[----:B------:R-:W-:Y:S01]  /*19f80*/  ISETP.GE.OR P1, PT, R15, R226, !P1 ;  /* 0x000000e20f00720c */ /* 0x000fe20004f26670 */
[----:B------:R-:W-:Y:S01]  /*19f90*/  IMAD.IADD R15, R228, 0x1, -R15 ;  /* 0x00000001e40f7824 */ /* 0x000fe200078e0a0f */
[----:B------:R-:W-:-:S02]  /*19fa0*/  I2FP.F32.S32 R7, R7 ;  /* 0x0000000700077245 */ /* 0x000fc40000201400 */
[----:B------:R-:W-:Y:S02]  /*19fb0*/  I2FP.F32.S32 R11, R11 ;  /* 0x0000000b000b7245 */ /* 0x000fe40000201400 */
[----:B------:R-:W-:Y:S02]  /*19fc0*/  FSEL R174, R9, -INF , !P5 ;  /* 0xff80000009ae7808 */ /* 0x000fe40006800000 */
[----:B------:R-:W-:Y:S01]  /*19fd0*/  FSEL R168, R17, -INF , !P2 ;  /* 0xff80000011a87808 */ /* 0x000fe20005000000 */
[----:B----4-:R-:W-:Y:S01]  /*19fe0*/  FFMA.FTZ R7, -R225, R7, R22 ;  /* 0x00000007e1077223 */ /* 0x010fe20000010116 */
[C---:B------:R-:W-:Y:S01]  /*19ff0*/  ISETP.GE.AND P5, PT, R0.reuse, R230, PT ;  /* 0x000000e60000720c */ /* 0x040fe20003fa6270 */
[----:B------:R-:W-:Y:S01]  /*1a000*/  VIADD R133, R133, 0x39 ;  /* 0x0000003985857836 */ /* 0x000fe20000000000 */
[C---:B------:R-:W-:Y:S01]  /*1a010*/  ISETP.GE.AND P2, PT, R0.reuse, R227, PT ;  /* 0x000000e30000720c */ /* 0x040fe20003f46270 */
[----:B------:R-:W-:Y:S01]  /*1a020*/  MUFU.TANH R18, R165 ;  /* 0x000000a500127308 */ /* 0x000fe20000002400 */
[----:B------:R-:W-:Y:S01]  /*1a030*/  IABS R15, R15 ;  /* 0x0000000f000f7213 */ /* 0x000fe20000000000 */
[----:B-1----:R-:W-:Y:S01]  /*1a040*/  FFMA.FTZ R11, -R225, R11, R164 ;  /* 0x0000000be10b7223 */ /* 0x002fe200000101a4 */
[----:B------:R-:W-:Y:S01]  /*1a050*/  ISETP.GE.OR P5, PT, R0, R229, !P5 ;  /* 0x000000e50000720c */ /* 0x000fe20006fa6670 */
[----:B------:R-:W-:Y:S01]  /*1a060*/  IMAD.IADD R5, R228, 0x1, -R0 ;  /* 0x00000001e4057824 */ /* 0x000fe200078e0a00 */
[----:B------:R-:W-:-:S03]  /*1a070*/  ISETP.GE.OR P2, PT, R0, R226, !P2 ;  /* 0x000000e20000720c */ /* 0x000fc60005746670 */
[----:B------:R1:W2:Y:S01]  /*1a080*/  MUFU.TANH R20, R166 ;  /* 0x000000a600147308 */ /* 0x0002a20000002400 */
[----:B------:R-:W-:Y:S01]  /*1a090*/  I2FP.F32.S32 R15, R15 ;  /* 0x0000000f000f7245 */ /* 0x000fe20000201400 */
[--C-:B------:R-:W-:Y:S02]  /*1a0a0*/  IMAD.IADD R9, R231, 0x1, -R133.reuse ;  /* 0x00000001e7097824 */ /* 0x100fe400078e0a85 */
[----:B------:R-:W-:-:S04]  /*1a0b0*/  IMAD.IADD R0, R228, 0x1, -R133 ;  /* 0x00000001e4007824 */ /* 0x000fc800078e0a85 */
[----:B------:R-:W3:Y:S01]  /*1a0c0*/  MUFU.TANH R22, R167 ;  /* 0x000000a700167308 */ /* 0x000ee20000002400 */
[----:B------:R-:W-:Y:S01]  /*1a0d0*/  FSEL R170, R11, -INF , !P5 ;  /* 0xff8000000baa7808 */ /* 0x000fe20006800000 */
[----:B-----5:R-:W-:Y:S01]  /*1a0e0*/  FFMA.FTZ R15, -R225, R15, R24 ;  /* 0x0000000fe10f7223 */ /* 0x020fe20000010118 */
[----:B------:R-:W-:Y:S02]  /*1a0f0*/  ISETP.GT.AND P5, PT, R224, R211, PT ;  /* 0x000000d3e000720c */ /* 0x000fe40003fa4270 */
[----:B------:R-:W-:Y:S02]  /*1a100*/  IABS R5, R5 ;  /* 0x0000000500057213 */ /* 0x000fe40000000000 */
[----:B------:R-:W-:Y:S02]  /*1a110*/  IABS R9, R9 ;  /* 0x0000000900097213 */ /* 0x000fe40000000000 */
[----:B------:R-:W-:Y:S02]  /*1a120*/  IABS R0, R0 ;  /* 0x0000000000007213 */ /* 0x000fe40000000000 */
[----:B------:R-:W-:-:S02]  /*1a130*/  FSEL R172, R7, -INF , !P6 ;  /* 0xff80000007ac7808 */ /* 0x000fc40007000000 */
[----:B------:R-:W-:Y:S02]  /*1a140*/  I2FP.F32.S32 R5, R5 ;  /* 0x0000000500057245 */ /* 0x000fe40000201400 */
[----:B------:R-:W-:Y:S02]  /*1a150*/  I2FP.F32.S32 R9, R9 ;  /* 0x0000000900097245 */ /* 0x000fe40000201400 */
[----:B------:R-:W-:Y:S02]  /*1a160*/  I2FP.F32.S32 R7, R0 ;  /* 0x0000000000077245 */ /* 0x000fe40000201400 */
[----:B-1----:R-:W-:Y:S02]  /*1a170*/  FSEL R166, R15, -INF , !P1 ;  /* 0xff8000000fa67808 */ /* 0x002fe40004800000 */
[C---:B------:R-:W-:Y:S02]  /*1a180*/  ISETP.GE.AND P6, PT, R133.reuse, R230, PT ;  /* 0x000000e68500720c */ /* 0x040fe40003fc6270 */
[----:B------:R-:W-:Y:S01]  /*1a190*/  ISETP.GE.AND P1, PT, R133, R227, PT ;  /* 0x000000e38500720c */ /* 0x000fe20003f26270 */
[C---:B--2---:R-:W-:Y:S01]  /*1a1a0*/  FFMA.FTZ R5, -R225.reuse, R5, R20 ;  /* 0x00000005e1057223 */ /* 0x044fe20000010114 */
[C---:B------:R-:W-:Y:S01]  /*1a1b0*/  FFMA.FTZ R9, -R225.reuse, R9, R18 ;  /* 0x00000009e1097223 */ /* 0x040fe20000010112 */
[----:B---3--:R-:W-:Y:S01]  /*1a1c0*/  FFMA.FTZ R7, -R225, R7, R22 ;  /* 0x00000007e1077223 */ /* 0x008fe20000010116 */
[----:B------:R-:W-:Y:S01]  /*1a1d0*/  BAR.SYNC.DEFER_BLOCKING 0x0 ;  /* 0x0000000000007b1d */ /* 0x000fe20000010000 */
[----:B------:R-:W-:-:S02]  /*1a1e0*/  ISETP.GE.OR P6, PT, R133, R229, !P6 ;  /* 0x000000e58500720c */ /* 0x000fc400077c6670 */
[----:B------:R-:W-:-:S03]  /*1a1f0*/  ISETP.GE.OR P1, PT, R133, R226, !P1 ;  /* 0x000000e28500720c */ /* 0x000fc60004f26670 */
[----:B------:R-:W-:Y:S01]  /*1a200*/  BSSY B1, `(.L_x_6721) ;  /* 0x00000ce000017945 */ /* 0x000fe20003800000 */
[----:B------:R-:W-:Y:S01]  /*1a210*/  IMAD.MOV.U32 R156, RZ, RZ, R134 ;  /* 0x000000ffff9c7224 */ /* 0x000fe200078e0086 */
[----:B------:R-:W-:Y:S01]  /*1a220*/  FSEL R164, R5, -INF , !P2 ;  /* 0xff80000005a47808 */ /* 0x000fe20005000000 */
[----:B------:R-:W-:Y:S01]  /*1a230*/  IMAD.MOV.U32 R157, RZ, RZ, R135 ;  /* 0x000000ffff9d7224 */ /* 0x000fe200078e0087 */
        /* <DEDUP_REMOVED lines=10> */
[C---:B------:R-:W-:Y:S02]  /*1a2e0*/  R2UR UR13, R183.reuse ;  /* 0x00000000b70d72ca */ /* 0x040fe400000e0000 */
[----:B------:R-:W-:Y:S02]  /*1a2f0*/  IABS R18, R5 ;  /* 0x0000000500127213 */ /* 0x000fe40000000000 */
[----:B------:R-:W-:Y:S02]  /*1a300*/  R2UR UR10, R182 ;  /* 0x00000000b60a72ca */ /* 0x000fe400000e0000 */
[----:B------:R-:W-:-:S02]  /*1a310*/  R2UR UR11, R183 ;  /* 0x00000000b70b72ca */ /* 0x000fc400000e0000 */
[----:B------:R-:W-:Y:S02]  /*1a320*/  R2UR UR8, R182 ;  /* 0x00000000b60872ca */ /* 0x000fe400000e0000 */
[----:B------:R-:W-:-:S13]  /*1a330*/  R2UR UR9, R183 ;  /* 0x00000000b70972ca */ /* 0x000fda00000e0000 */
[----:B------:R-:W3:Y:S01]  /*1a340*/  LD.E.64 R24, desc[UR8][R180.64+0x20] ;  /* 0x00002008b4187980 */ /* 0x000ee2000c101b00 */
[-C--:B--2---:R-:W-:Y:S02]  /*1a350*/  IABS R9, R20.reuse ;  /* 0x0000001400097213 */ /* 0x084fe40000000000 */
[----:B------:R-:W-:Y:S02]  /*1a360*/  IABS R7, R20 ;  /* 0x0000001400077213 */ /* 0x000fe40000000000 */
[----:B------:R-:W1:Y:S03]  /*1a370*/  I2F.RP R11, R9 ;  /* 0x00000009000b7306 */ /* 0x000e660000209400 */
[----:B------:R-:W-:-:S05]  /*1a380*/  IMAD.MOV R7, RZ, RZ, -R7 ;  /* 0x000000ffff077224 */ /* 0x000fca00078e0a07 */
[----:B-1----:R-:W1:Y:S02]  /*1a390*/  MUFU.RCP R22, R11 ;  /* 0x0000000b00167308 */ /* 0x002e640000001000 */
[----:B-1----:R-:W-:Y:S02]  /*1a3a0*/  VIADD R22, R22, 0xffffffe ;  /* 0x0ffffffe16167836 */ /* 0x002fe40000000000 */
[C---:B------:R-:W-:Y:S01]  /*1a3b0*/  VIADD R11, R5.reuse, 0xffffffc0 ;  /* 0xffffffc0050b7836 */ /* 0x040fe20000000000 */
[----:B------:R-:W-:-:S03]  /*1a3c0*/  LOP3.LUT R5, R5, R20, RZ, 0x3c, !PT ;  /* 0x0000001405057212 */ /* 0x000fc600078e3cff */
[----:B------:R-:W1:Y:S02]  /*1a3d0*/  F2I.FTZ.U32.TRUNC.NTZ R23, R22 ;  /* 0x0000001600177305 */ /* 0x000e64000021f000 */
[----:B-1----:R-:W-:Y:S01]  /*1a3e0*/  IMAD.MOV R0, RZ, RZ, -R23 ;  /* 0x000000ffff007224 */ /* 0x002fe200078e0a17 */
[----:B------:R-:W-:-:S03]  /*1a3f0*/  MOV R22, RZ ;  /* 0x000000ff00167202 */ /* 0x000fc60000000f00 */
[----:B------:R-:W-:Y:S01]  /*1a400*/  IMAD R15, R0, R9, RZ ;  /* 0x00000009000f7224 */ /* 0x000fe200078e02ff */
[----:B------:R-:W-:Y:S02]  /*1a410*/  IABS R0, R11 ;  /* 0x0000000b00007213 */ /* 0x000fe40000000000 */
[----:B------:R-:W-:Y:S01]  /*1a420*/  LOP3.LUT R11, R11, R20, RZ, 0x3c, !PT ;  /* 0x000000140b0b7212 */ /* 0x000fe200078e3cff */
[----:B------:R-:W-:Y:S02]  /*1a430*/  IMAD.HI.U32 R15, R23, R15, R22 ;  /* 0x0000000f170f7227 */ /* 0x000fe400078e0016 */
[----:B------:R-:W2:Y:S04]  /*1a440*/  LD.E.64 R22, desc[UR4][R180.64+0x38] ;  /* 0x00003804b4167980 */ /* 0x000ea8000c101b00 */
[----:B------:R-:W-:-:S04]  /*1a450*/  IMAD.HI.U32 R13, R15, R18, RZ ;  /* 0x000000120f0d7227 */ /* 0x000fc800078e00ff */
[----:B------:R-:W-:Y:S02]  /*1a460*/  IMAD R18, R13, R7, R18 ;  /* 0x000000070d127224 */ /* 0x000fe400078e0212 */
[----:B------:R-:W-:-:S03]  /*1a470*/  IMAD.HI.U32 R15, R15, R0, RZ ;  /* 0x000000000f0f7227 */ /* 0x000fc600078e00ff */
[----:B------:R-:W-:Y:S01]  /*1a480*/  ISETP.GT.U32.AND P2, PT, R9, R18, PT ;  /* 0x000000120900720c */ /* 0x000fe20003f44070 */
[----:B------:R-:W-:-:S05]  /*1a490*/  IMAD R0, R15, R7, R0 ;  /* 0x000000070f007224 */ /* 0x000fca00078e0200 */
        /* <DEDUP_REMOVED lines=8> */
[----:B------:R-:W-:Y:S02]  /*1a520*/  ISETP.NE.AND P1, PT, R20, RZ, PT ;  /* 0x000000ff1400720c */ /* 0x000fe40003f25270 */
[----:B------:R-:W-:-:S03]  /*1a530*/  LOP3.LUT R0, RZ, R20, RZ, 0x33, !PT ;  /* 0x00000014ff007212 */ /* 0x000fc600078e33ff */
[----:B------:R-:W-:Y:S01]  /*1a540*/  @P0 VIADD R13, R13, 0x1 ;  /* 0x000000010d0d0836 */ /* 0x000fe20000000000 */
[----:B------:R-:W-:-:S03]  /*1a550*/  ISETP.GE.AND P0, PT, R11, RZ, PT ;  /* 0x000000ff0b00720c */ /* 0x000fc60003f06270 */
[----:B------:R-:W-:Y:S02]  /*1a560*/  @!P2 IMAD.MOV R13, RZ, RZ, -R13 ;  /* 0x000000ffff0da224 */ /* 0x000fe400078e0a0d */
[----:B------:R-:W-:-:S03]  /*1a570*/  @P6 VIADD R15, R15, 0x1 ;  /* 0x000000010f0f6836 */ /* 0x000fc60000000000 */
[----:B------:R-:W-:-:S05]  /*1a580*/  SEL R7, R0, R13, !P1 ;  /* 0x0000000d00077207 */ /* 0x000fca0004800000 */
        /* <DEDUP_REMOVED lines=20> */
.L_x_6724:
[----:B------:R-:W-:Y:S02]  /*1a6d0*/  R2UR UR4, R182 ;  /* 0x00000000b60472ca */ /* 0x000fe400000e0000 */
[----:B------:R-:W-:-:S13]  /*1a6e0*/  R2UR UR5, R183 ;  /* 0x00000000b70572ca */ /* 0x000fda00000e0000 */
[----:B------:R-:W2:Y:S02]  /*1a6f0*/  LD.E R20, desc[UR4][R180.64+0x38] ;  /* 0x00003804b4147980 */ /* 0x000ea4000c101900 */
[----:B--2---:R-:W-:-:S05]  /*1a700*/  IMAD.U32 R20, R20, -0x40, RZ ;  /* 0xffffffc014147824 */ /* 0x004fca00078e00ff */
[----:B------:R-:W-:Y:S02]  /*1a710*/  SHF.R.S32.HI R9, RZ, 0x1f, R20 ;  /* 0x0000001fff097819 */ /* 0x000fe40000011414 */
.L_x_6725:
[----:B------:R-:W-:Y:S05]  /*1a720*/  BSYNC B0 ;  /* 0x0000000000007941 */ /* 0x000fea0003800000 */
.L_x_6723:
        /* <DEDUP_REMOVED lines=123> */
.L_x_6722:
[----:B------:R-:W-:Y:S05]  /*1aee0*/  BSYNC B1 ;  /* 0x0000000000017941 */ /* 0x000fea0003800000 */
.L_x_6721:
        /* <DEDUP_REMOVED lines=58> */
[-C--:B------:R-:W-:Y:S01]  /*1b290*/  FFMA.FTZ R161, R4, R180.reuse, -R165 ;  /* 0x000000b404a17223 */ /* 0x080fe200000108a5 */
[----:B------:R-:W2:Y:S01]  /*1b2a0*/  LDSM.16.MT88.4 R16, [R205+0xc000] ;  /* 0x00c00000cd10783b */ /* 0x000ea20000004200 */
[----:B------:R-:W-:Y:S01]  /*1b2b0*/  FSEL R4, R159, RZ, P0 ;  /* 0x000000ff9f047208 */ /* 0x000fe20000000000 */
[-CC-:B------:R-:W-:Y:S01]  /*1b2c0*/  FFMA.FTZ R154, R12, R180.reuse, -R169.reuse ;  /* 0x000000b40c9a7223 */ /* 0x180fe200000108a9 */
[-C--:B------:R-:W-:Y:S01]  /*1b2d0*/  FFMA.FTZ R153, R10, R180.reuse, -R169 ;  /* 0x000000b40a997223 */ /* 0x080fe200000108a9 */
[-CC-:B------:R-:W-:Y:S01]  /*1b2e0*/  FFMA.FTZ R152, R8, R180.reuse, -R165.reuse ;  /* 0x000000b408987223 */ /* 0x180fe200000108a5 */
[-CC-:B------:R-:W-:Y:S01]  /*1b2f0*/  FFMA.FTZ R2, R2, R180.reuse, -R165.reuse ;  /* 0x000000b402027223 */ /* 0x180fe200000108a5 */
[----:B------:R-:W-:Y:S01]  /*1b300*/  FADD.FTZ R3, R3, -R4 ;  /* 0x8000000403037221 */ /* 0x000fe20000010000 */
[-C--:B------:R-:W-:Y:S01]  /*1b310*/  FFMA.FTZ R0, R6, R180.reuse, -R165 ;  /* 0x000000b406007223 */ /* 0x080fe200000108a5 */
[----:B------:R-:W-:Y:S01]  /*1b320*/  MUFU.EX2 R158, R158 ;  /* 0x0000009e009e7308 */ /* 0x000fe20000000800 */
[----:B------:R-:W3:Y:S01]  /*1b330*/  LDSM.16.MT88.4 R8, [R206+0xc000] ;  /* 0x00c00000ce08783b */ /* 0x000ee20000004200 */
[----:B------:R-:W-:Y:S01]  /*1b340*/  FMUL.FTZ R3, R180, R3 ;  /* 0x00000003b4037220 */ /* 0x000fe20000410000 */
[----:B------:R-:W-:Y:S01]  /*1b350*/  FFMA.FTZ R173, R136, R180, -R169 ;  /* 0x000000b488ad7223 */ /* 0x000fe200000108a9 */
        /* <DEDUP_REMOVED lines=20> */
[----:B------:R-:W4:Y:S01]  /*1b4a0*/  MUFU.EX2 R153, R153 ;  /* 0x0000009900997308 */ /* 0x000f220000000800 */
        /* <DEDUP_REMOVED lines=16> */
[----:B----4-:R-:W-:Y:S01]  /*1b5b0*/  F2FP.BF16.F32.PACK_AB R6, R153, R154 ;  /* 0x0000009a9906723e */ /* 0x010fe200000010ff */
        /* <DEDUP_REMOVED lines=11> */
[----:B------:R-:W4:Y:S01]  /*1b670*/  MUFU.EX2 R161, R161 ;  /* 0x000000a100a17308 */ /* 0x000f220000000800 */
[----:B-1----:R-:W-:Y:S01]  /*1b680*/  F2FP.BF16.F32.PACK_AB R5, R2, R152 ;  /* 0x000000980205723e */ /* 0x002fe200000010ff */
[----:B------:R-:W-:-:S04]  /*1b690*/  FADD.FTZ R155, R155, R158 ;  /* 0x0000009e9b9b7221 */ /* 0x000fc80000010000 */
[----:B------:R-:W-:Y:S02]  /*1b6a0*/  FADD.FTZ R154, R154, R155 ;  /* 0x0000009b9a9a7221 */ /* 0x000fe40000010000 */
[----:B------:R-:W1:Y:S02]  /*1b6b0*/  MUFU.EX2 R3, R3 ;  /* 0x0000000300037308 */ /* 0x000e640000000800 */
[----:B------:R-:W-:-:S06]  /*1b6c0*/  FADD.FTZ R154, R153, R154 ;  /* 0x0000009a999a7221 */ /* 0x000fcc0000010000 */
        /* <DEDUP_REMOVED lines=286> */
.L_x_6717:
[----:B------:R-:W-:Y:S05]  /*1c8b0*/  @!P5 BRA `(.L_x_6726) ;  /* 0x000000500028d947 */ /* 0x000fea0003800000 */
[----:B------:R-:W-:Y:S02]  /*1c8c0*/  MOV R2, R3 ;  /* 0x0000000300027202 */ /* 0x000fe40000000f00 */
[----:B------:R-:W-:-:S07]  /*1c8d0*/  MOV R0, R132 ;  /* 0x0000008400007202 */ /* 0x000fce0000000f00 */
.L_x_6735:
        /* <DEDUP_REMOVED lines=82> */
.L_x_6728:
[----:B--2---:R-:W-:Y:S02]  /*1ce00*/  R2UR UR4, R132 ;  /* 0x00000000840472ca */ /* 0x004fe400000e0000 */
[----:B------:R-:W-:Y:S11]  /*1ce10*/  R2UR UR5, R133 ;  /* 0x00000000850572ca */ /* 0x000ff600000e0000 */
[----:B------:R-:W-:Y:S02]  /*1ce20*/  @!UPT UIADD3 URZ, URZ, URZ, URZ ;  /* 0x0000003f3f3ff290 */ /* 0x000fe4000fffe03f */
[----:B-1----:R-:W2:Y:S02]  /*1ce30*/  LD.E R10, desc[UR4][R134.64+0x40] ;  /* 0x00004004860a7980 */ /* 0x002ea4000c101900 */
[----:B--2---:R-:W-:Y:S05]  /*1ce40*/  IMAD.U32 R10, R10, -0x40, RZ ;  /* 0xffffffc00a0a7824 */ /* 0x004fea00078e00ff */
[----:B------:R-:W-:Y:S02]  /*1ce50*/  SHF.R.S32.HI R5, RZ, 0x1f, R10 ;  /* 0x0000001fff057819 */ /* 0x000fe4000001140a */
.L_x_6729:
[----:B------:R-:W-:Y:S05]  /*1ce60*/  BSYNC B0 ;  /* 0x0000000000007941 */ /* 0x000fea0003800000 */
.L_x_6727:
        /* <DEDUP_REMOVED lines=288> */
[-C--:B------:R-:W-:Y:S05]  /*1e070*/  FMUL.FTZ R17, R17, R3.reuse ;  /* 0x0000000311117220 */ /* 0x080fea0000410000 */
        /* <DEDUP_REMOVED lines=11> */
[----:B------:R-:W-:Y:S09]  /*1e130*/  BAR.SYNC.DEFER_BLOCKING 0x0 ;  /* 0x0000000000007b1d */ /* 0x000ff20000010000 */
        /* <DEDUP_REMOVED lines=10> */
[----:B------:R1:W1:Y:S01]  /*1e1e0*/  MUFU.TANH R180, R15 ;  /* 0x0000000f00b47308 */ /* 0x0002620000002400 */
[C---:B-----5:R-:W-:Y:S06]  /*1e1f0*/  HMMA.16816.F32.BF16 R28, R176.reuse, R8, R28 ;  /* 0x00000008b01c723c */ /* 0x060fec000004181c */
[----:B------:R-:W-:Y:S03]  /*1e200*/  HMMA.16816.F32.BF16 R32, R176, R10, R32 ;  /* 0x0000000ab020723c */ /* 0x000fe60000041820 */
[----:B------:R-:W1:Y:S02]  /*1e210*/  MUFU.TANH R182, R182 ;  /* 0x000000b600b67308 */ /* 0x000e640000002400 */
[-C--:B------:R-:W-:Y:S08]  /*1e220*/  FMUL.FTZ R8, R27, R3.reuse ;  /* 0x000000031b087220 */ /* 0x080ff00000410000 */
[----:B------:R1:W1:Y:S10]  /*1e230*/  MUFU.TANH R232, R17 ;  /* 0x0000001100e87308 */ /* 0x0002740000002400 */
        /* <DEDUP_REMOVED lines=10> */
[----:B------:R-:W1:Y:S10]  /*1e2e0*/  MUFU.TANH R20, R20 ;  /* 0x0000001400147308 */ /* 0x000e740000002400 */
[----:B------:R1:W1:Y:S10]  /*1e2f0*/  MUFU.TANH R234, R21 ;  /* 0x0000001500ea7308 */ /* 0x0002740000002400 */
[----:B------:R-:W1:Y:S10]  /*1e300*/  MUFU.TANH R6, R6 ;  /* 0x0000000600067308 */ /* 0x000e740000002400 */
[----:B------:R-:W1:Y:S10]  /*1e310*/  MUFU.TANH R18, R18 ;  /* 0x0000001200127308 */ /* 0x000e740000002400 */
        /* <DEDUP_REMOVED lines=44> */
[----:B------:R-:W2:Y:S04]  /*1e5e0*/  LD.E.64 R142, desc[UR8][R134.64+0x20] ;  /* 0x00002008868e7980 */ /* 0x000ea8000c101b00 */
[C---:B------:R-:W-:Y:S04]  /*1e5f0*/  IMAD.HI.U32 R9, R140.reuse, R5, RZ ;  /* 0x000000058c097227 */ /* 0x040fe800078e00ff */
[----:B-1----:R-:W-:Y:S02]  /*1e600*/  IMAD.HI.U32 R13, R140, R7, RZ ;  /* 0x000000078c0d7227 */ /* 0x002fe400078e00ff */
        /* <DEDUP_REMOVED lines=41> */
.L_x_6733:
[----:B------:R-:W-:Y:S02]  /*1e8a0*/  R2UR UR4, R132 ;  /* 0x00000000840472ca */ /* 0x000fe400000e0000 */
[----:B------:R-:W-:Y:S11]  /*1e8b0*/  R2UR UR5, R133 ;  /* 0x00000000850572ca */ /* 0x000ff600000e0000 */
[----:B------:R-:W-:Y:S02]  /*1e8c0*/  @!UPT UIADD3 URZ, URZ, URZ, URZ ;  /* 0x0000003f3f3ff290 */ /* 0x000fe4000fffe03f */
[----:B------:R-:W2:Y:S02]  /*1e8d0*/  LD.E R138, desc[UR4][R134.64+0x38] ;  /* 0x00003804868a7980 */ /* 0x000ea4000c101900 */
[----:B--2---:R-:W-:Y:S05]  /*1e8e0*/  IMAD.U32 R138, R138, -0x40, RZ ;  /* 0xffffffc08a8a7824 */ /* 0x004fea00078e00ff */
[----:B------:R-:W-:Y:S02]  /*1e8f0*/  SHF.R.S32.HI R5, RZ, 0x1f, R138 ;  /* 0x0000001fff057819 */ /* 0x000fe4000001148a */
.L_x_6734:
[----:B------:R-:W-:Y:S05]  /*1e900*/  BSYNC B0 ;  /* 0x0000000000007941 */ /* 0x000fea0003800000 */
.L_x_6732:
        /* <DEDUP_REMOVED lines=113> */
.L_x_6731:
[----:B------:R-:W-:Y:S05]  /*1f020*/  BSYNC B1 ;  /* 0x0000000000017941 */ /* 0x000fea0003800000 */
.L_x_6730:
[----:B------:R-:W-:Y:S01]  /*1f030*/  R2UR UR4, R132 ;  /* 0x00000000840472ca */ /* 0x000fe200000e0000 */
[----:B------:R-:W3:Y:S01]  /*1f040*/  S2R R3, SR_TID.X ;  /* 0x0000000000037919 */ /* 0x000ee20000002100 */
[----:B------:R-:W-:Y:S11]  /*1f050*/  R2UR UR5, R133 ;  /* 0x00000000850572ca */ /* 0x000ff600000e0000 */
[----:B------:R-:W-:Y:S02]  /*1f060*/  @!UPT UIADD3 URZ, URZ, URZ, URZ ;  /* 0x0000003f3f3ff290 */ /* 0x000fe4000fffe03f */
[----:B------:R4:W5:Y:S01]  /*1f070*/  LD.E R133, desc[UR4][R134.64+0xdc] ;  /* 0x0000dc0486857980 */ /* 0x000962000c101900 */
[----:B---3--:R-:W-:Y:S05]  /*1f080*/  IMAD.SHL.U32 R3, R3, 0x2, RZ ;  /* 0x0000000203037824 */ /* 0x008fea00078e00ff */
[----:B------:R-:W-:Y:S05]  /*1f090*/  LOP3.LUT R3, R3, 0x6, RZ, 0xc0, !PT ;  /* 0x0000000603037812 */ /* 0x000fea00078ec0ff */
[----:B------:R-:W-:Y:S04]  /*1f0a0*/  IMAD R3, R224, 0x40, R3 ;  /* 0x00000040e0037824 */ /* 0x000fe800078e0203 */
[----:B------:R-:W-:Y:S01]  /*1f0b0*/  IMAD.IADD R5, R231, 0x1, -R3 ;  /* 0x00000001e7057824 */ /* 0x000fe200078e0a03 */
[C---:B------:R-:W-:Y:S01]  /*1f0c0*/  IADD3 R19, R228.reuse, -R3, RZ ;  /* 0x80000003e4137210 */ /* 0x040fe20007ffe0ff */
[C---:B------:R-:W-:Y:S01]  /*1f0d0*/  VIADD R9, R3.reuse, 0x1 ;  /* 0x0000000103097836 */ /* 0x040fe20000000000 */
[C---:B-1----:R-:W-:Y:S01]  /*1f0e0*/  IADD3 R13, R3.reuse, 0x10, RZ ;  /* 0x00000010030d7810 */ /* 0x042fe20007ffe0ff */
[----:B------:R-:W-:Y:S01]  /*1f0f0*/  VIADD R21, R3, 0x9 ;  /* 0x0000000903157836 */ /* 0x000fe20000000000 */
[----:B------:R-:W-:Y:S01]  /*1f100*/  IABS R5, R5 ;  /* 0x0000000500057213 */ /* 0x000fe20000000000 */
[C---:B------:R-:W-:Y:S01]  /*1f110*/  IMAD.IADD R17, R231.reuse, 0x1, -R9 ;  /* 0x00000001e7117824 */ /* 0x040fe200078e0a09 */
[----:B------:R-:W-:Y:S01]  /*1f120*/  IABS R19, R19 ;  /* 0x0000001300137213 */ /* 0x000fe20000000000 */
[----:B------:R-:W-:Y:S01]  /*1f130*/  IMAD.IADD R11, R231, 0x1, -R21 ;  /* 0x00000001e70b7824 */ /* 0x000fe200078e0a15 */
[----:B------:R-:W-:Y:S01]  /*1f140*/  I2FP.F32.S32 R5, R5 ;  /* 0x0000000500057245 */ /* 0x000fe20000201400 */
[C---:B------:R-:W-:Y:S01]  /*1f150*/  VIADD R27, R3.reuse, 0x11 ;  /* 0x00000011031b7836 */ /* 0x040fe20000000000 */
[----:B------:R-:W-:Y:S01]  /*1f160*/  IABS R17, R17 ;  /* 0x0000001100117213 */ /* 0x000fe20000000000 */
[----:B------:R-:W-:Y:S01]  /*1f170*/  VIADD R25, R3, 0x20 ;  /* 0x0000002003197836 */ /* 0x000fe20000000000 */
[----:B------:R-:W-:Y:S01]  /*1f180*/  IABS R11, R11 ;  /* 0x0000000b000b7213 */ /* 0x000fe20000000000 */
[----:B------:R-:W-:Y:S01]  /*1f190*/  FFMA.FTZ R158, -R225, R5, R158 ;  /* 0x00000005e19e7223 */ /* 0x000fe2000001019e */
[----:B------:R-:W-:Y:S01]  /*1f1a0*/  VIADD R5, R3, 0x8 ;  /* 0x0000000803057836 */ /* 0x000fe20000000000 */
[----:B------:R-:W-:Y:S01]  /*1f1b0*/  I2FP.F32.S32 R17, R17 ;  /* 0x0000001100117245 */ /* 0x000fe20000201400 */
[C---:B------:R-:W-:Y:S01]  /*1f1c0*/  IMAD.IADD R29, R231.reuse, 0x1, -R25 ;  /* 0x00000001e71d7824 */ /* 0x040fe200078e0a19 */
[----:B------:R-:W-:Y:S01]  /*1f1d0*/  I2FP.F32.S32 R11, R11 ;  /* 0x0000000b000b7245 */ /* 0x000fe20000201400 */
[----:B------:R-:W-:Y:S01]  /*1f1e0*/  IMAD.IADD R15, R231, 0x1, -R5 ;  /* 0x00000001e70f7824 */ /* 0x000fe200078e0a05 */
[----:B------:R-:W-:Y:S01]  /*1f1f0*/  ISETP.GE.AND P6, PT, R5, R227, PT ;  /* 0x000000e30500720c */ /* 0x000fe20003fc6270 */
[----:B------:R-:W-:Y:S01]  /*1f200*/  FFMA.FTZ R160, -R225, R17, R160 ;  /* 0x00000011e1a07223 */ /* 0x000fe200000101a0 */
[----:B------:R-:W-:Y:S01]  /*1f210*/  ISETP.GE.AND P4, PT, R5, R230, PT ;  /* 0x000000e60500720c */ /* 0x000fe20003f86270 */
[----:B------:R-:W-:Y:S01]  /*1f220*/  VIADD R17, R3, 0x18 ;  /* 0x0000001803117836 */ /* 0x000fe20000000000 */
[----:B------:R-:W-:Y:S01]  /*1f230*/  IADD3 R7, R231, -R13, RZ ;  /* 0x8000000de7077210 */ /* 0x000fe20007ffe0ff */
[----:B------:R-:W-:Y:S01]  /*1f240*/  FFMA.FTZ R168, -R225, R11, R168 ;  /* 0x0000000be1a87223 */ /* 0x000fe200000101a8 */
[----:B------:R-:W-:Y:S01]  /*1f250*/  ISETP.GE.OR P6, PT, R5, R226, !P6 ;  /* 0x000000e20500720c */ /* 0x000fe200077c6670 */
[----:B------:R-:W-:Y:S01]  /*1f260*/  IMAD.IADD R11, R231, 0x1, -R17 ;  /* 0x00000001e70b7824 */ /* 0x000fe200078e0a11 */
[----:B------:R-:W-:Y:S01]  /*1f270*/  ISETP.GE.OR P4, PT, R5, R229, !P4 ;  /* 0x000000e50500720c */ /* 0x000fe20006786670 */
[C---:B------:R-:W-:Y:S01]  /*1f280*/  IMAD.IADD R5, R228.reuse, 0x1, -R5 ;  /* 0x00000001e4057824 */ /* 0x040fe200078e0a05 */
[----:B------:R-:W-:Y:S01]  /*1f290*/  I2FP.F32.S32 R19, R19 ;  /* 0x0000001300137245 */ /* 0x000fe20000201400 */
[----:B------:R-:W-:Y:S01]  /*1f2a0*/  VIADD R23, R3, 0x21 ;  /* 0x0000002103177836 */ /* 0x000fe20000000000 */
[----:B------:R-:W-:Y:S02]  /*1f2b0*/  IABS R7, R7 ;  /* 0x0000000700077213 */ /* 0x000fe40000000000 */
[----:B------:R-:W-:Y:S01]  /*1f2c0*/  IABS R15, R15 ;  /* 0x0000000f000f7213 */ /* 0x000fe20000000000 */
[----:B------:R-:W-:Y:S01]  /*1f2d0*/  FFMA.FTZ R162, -R225, R19, R162 ;  /* 0x00000013e1a27223 */ /* 0x000fe200000101a2 */
[----:B------:R-:W-:Y:S01]  /*1f2e0*/  I2FP.F32.S32 R7, R7 ;  /* 0x0000000700077245 */ /* 0x000fe20000201400 */
[C---:B------:R-:W-:Y:S01]  /*1f2f0*/  IMAD.IADD R19, R231.reuse, 0x1, -R27 ;  /* 0x00000001e7137824 */ /* 0x040fe200078e0a1b */
[----:B------:R-:W-:Y:S01]  /*1f300*/  I2FP.F32.S32 R15, R15 ;  /* 0x0000000f000f7245 */ /* 0x000fe20000201400 */
[----:B------:R-:W-:Y:S01]  /*1f310*/  IMAD.IADD R33, R231, 0x1, -R23 ;  /* 0x00000001e7217824 */ /* 0x000fe200078e0a17 */
[----:B------:R-:W-:Y:S01]  /*1f320*/  IABS R11, R11 ;  /* 0x0000000b000b7213 */ /* 0x000fe20000000000 */
[----:B------:R-:W-:Y:S01]  /*1f330*/  FFMA.FTZ R12, -R225, R7, R12 ;  /* 0x00000007e10c7223 */ /* 0x000fe2000001010c */
[----:B------:R-:W-:Y:S01]  /*1f340*/  IABS R5, R5 ;  /* 0x0000000500057213 */ /* 0x000fe20000000000 */
[C---:B------:R-:W-:Y:S01]  /*1f350*/  VIADD R7, R3.reuse, 0x19 ;  /* 0x0000001903077836 */ /* 0x040fe20000000000 */
[----:B------:R-:W-:Y:S01]  /*1f360*/  ISETP.GE.AND P1, PT, R3, R227, PT ;  /* 0x000000e30300720c */ /* 0x000fe20003f26270 */
[----:B------:R-:W-:Y:S01]  /*1f370*/  FFMA.FTZ R166, -R225, R15, R166 ;  /* 0x0000000fe1a67223 */ /* 0x000fe200000101a6 */
[----:B------:R-:W-:Y:S02]  /*1f380*/  I2FP.F32.S32 R11, R11 ;  /* 0x0000000b000b7245 */ /* 0x000fe40000201400 */
[----:B------:R-:W-:Y:S02]  /*1f390*/  I2FP.F32.S32 R5, R5 ;  /* 0x0000000500057245 */ /* 0x000fe40000201400 */
[----:B------:R-:W-:Y:S01]  /*1f3a0*/  ISETP.GE.AND P2, PT, R9, R230, PT ;  /* 0x000000e60900720c */ /* 0x000fe20003f46270 */
[----:B------:R-:W-:Y:S01]  /*1f3b0*/  FFMA.FTZ R182, -R225, R11, R182 ;  /* 0x0000000be1b67223 */ /* 0x000fe200000101b6 */
[----:B------:R-:W-:Y:S01]  /*1f3c0*/  ISETP.GE.AND P5, PT, R9, R227, PT ;  /* 0x000000e30900720c */ /* 0x000fe20003fa6270 */
[----:B------:R-:W-:Y:S01]  /*1f3d0*/  FFMA.FTZ R170, -R225, R5, R170 ;  /* 0x00000005e1aa7223 */ /* 0x000fe200000101aa */
[----:B------:R-:W-:Y:S02]  /*1f3e0*/  IABS R19, R19 ;  /* 0x0000001300137213 */ /* 0x000fe40000000000 */
[-C--:B------:R-:W-:Y:S02]  /*1f3f0*/  ISETP.GE.OR P1, PT, R3, R226.reuse, !P1 ;  /* 0x000000e20300720c */ /* 0x080fe40004f26670 */
[----:B------:R-:W-:Y:S02]  /*1f400*/  IADD3 R15, R228, -R9, RZ ;  /* 0x80000009e40f7210 */ /* 0x000fe40007ffe0ff */
[C---:B------:R-:W-:Y:S02]  /*1f410*/  ISETP.GE.OR P2, PT, R9.reuse, R229, !P2 ;  /* 0x000000e50900720c */ /* 0x040fe40005746670 */
[----:B------:R-:W-:Y:S02]  /*1f420*/  ISETP.GE.OR P5, PT, R9, R226, !P5 ;  /* 0x000000e20900720c */ /* 0x000fe40006fa6670 */
[----:B------:R-:W-:Y:S02]  /*1f430*/  I2FP.F32.S32 R19, R19 ;  /* 0x0000001300137245 */ /* 0x000fe40000201400 */
[----:B------:R-:W-:Y:S02]  /*1f440*/  IADD3 R9, R231, -R7, RZ ;  /* 0x80000007e7097210 */ /* 0x000fe40007ffe0ff */
[----:B------:R-:W-:Y:S01]  /*1f450*/  FSEL R11, R166, -INF , !P4 ;  /* 0xff800000a60b7808 */ /* 0x000fe20006000000 */
[----:B------:R-:W-:Y:S01]  /*1f460*/  FFMA.FTZ R174, -R225, R19, R174 ;  /* 0x00000013e1ae7223 */ /* 0x000fe200000101ae */
[-C--:B------:R-:W-:Y:S02]  /*1f470*/  ISETP.GE.AND P0, PT, R3, R230.reuse, PT ;  /* 0x000000e60300720c */ /* 0x080fe40003f06270 */
[----:B------:R-:W-:Y:S02]  /*1f480*/  FSEL R5, R162, -INF , !P1 ;  /* 0xff800000a2057808 */ /* 0x000fe40004800000 */
[----:B------:R-:W-:Y:S02]  /*1f490*/  IABS R15, R15 ;  /* 0x0000000f000f7213 */ /* 0x000fe40000000000 */
[-C--:B------:R-:W-:Y:S02]  /*1f4a0*/  ISETP.GE.AND P1, PT, R13, R230.reuse, PT ;  /* 0x000000e60d00720c */ /* 0x080fe40003f26270 */
[-C--:B------:R-:W-:Y:S02]  /*1f4b0*/  ISETP.GE.AND P4, PT, R27, R230.reuse, PT ;  /* 0x000000e61b00720c */ /* 0x080fe40003f86270 */
[----:B------:R-:W-:Y:S02]  /*1f4c0*/  IABS R9, R9 ;  /* 0x0000000900097213 */ /* 0x000fe40000000000 */
[----:B------:R-:W-:Y:S02]  /*1f4d0*/  ISETP.GE.OR P0, PT, R3, R229, !P0 ;  /* 0x000000e50300720c */ /* 0x000fe40004706670 */
[----:B------:R-:W-:Y:S02]  /*1f4e0*/  I2FP.F32.S32 R15, R15 ;  /* 0x0000000f000f7245 */ /* 0x000fe40000201400 */
[----:B------:R-:W-:Y:S02]  /*1f4f0*/  IABS R29, R29 ;  /* 0x0000001d001d7213 */ /* 0x000fe40000000000 */
[-C--:B------:R-:W-:Y:S01]  /*1f500*/  ISETP.GE.AND P3, PT, R21, R230.reuse, PT ;  /* 0x000000e61500720c */ /* 0x080fe20003f66270 */
[----:B------:R-:W-:Y:S01]  /*1f510*/  FFMA.FTZ R164, -R225, R15, R164 ;  /* 0x0000000fe1a47223 */ /* 0x000fe200000101a4 */
[-C--:B------:R-:W-:Y:S02]  /*1f520*/  ISETP.GE.OR P1, PT, R13, R229.reuse, !P1 ;  /* 0x000000e50d00720c */ /* 0x080fe40004f26670 */
[----:B------:R-:W-:Y:S02]  /*1f530*/  ISETP.GE.OR P4, PT, R27, R229, !P4 ;  /* 0x000000e51b00720c */ /* 0x000fe40006786670 */
[----:B------:R-:W-:Y:S02]  /*1f540*/  I2FP.F32.S32 R9, R9 ;  /* 0x0000000900097245 */ /* 0x000fe40000201400 */
[----:B------:R-:W-:Y:S02]  /*1f550*/  FSEL R19, R158, -INF , !P0 ;  /* 0xff8000009e137808 */ /* 0x000fe40004000000 */
[----:B------:R-:W-:Y:S01]  /*1f560*/  I2FP.F32.S32 R29, R29 ;  /* 0x0000001d001d7245 */ /* 0x000fe20000201400 */
[----:B------:R-:W-:Y:S01]  /*1f570*/  FFMA.FTZ R232, -R225, R9, R232 ;  /* 0x00000009e1e87223 */ /* 0x000fe200000101e8 */
[----:B------:R-:W-:Y:S02]  /*1f580*/  ISETP.GE.OR P3, PT, R21, R229, !P3 ;  /* 0x000000e51500720c */ /* 0x000fe40005f66670 */
[----:B------:R-:W-:Y:S01]  /*1f590*/  FSEL R245, R12, -INF , !P1 ;  /* 0xff8000000cf57808 */ /* 0x000fe20004800000 */
[----:B------:R-:W-:Y:S01]  /*1f5a0*/  FFMA.FTZ R20, -R225, R29, R20 ;  /* 0x0000001de1147223 */ /* 0x000fe20000010114 */
[----:B------:R-:W-:Y:S01]  /*1f5b0*/  FSEL R167, R174, -INF , !P4 ;  /* 0xff800000aea77808 */ /* 0x000fe20006000000 */
[----:B------:R-:W-:Y:S01]  /*1f5c0*/  IMAD.IADD R29, R228, 0x1, -R17 ;  /* 0x00000001e41d7824 */ /* 0x000fe200078e0a11 */
[-C--:B------:R-:W-:Y:S01]  /*1f5d0*/  ISETP.GE.AND P0, PT, R21, R227.reuse, PT ;  /* 0x000000e31500720c */ /* 0x080fe20003f06270 */
[----:B------:R-:W-:Y:S01]  /*1f5e0*/  VIADD R12, R3, 0x30 ;  /* 0x00000030030c7836 */ /* 0x000fe20000000000 */
[----:B------:R-:W-:Y:S02]  /*1f5f0*/  FSEL R15, R160, -INF , !P2 ;  /* 0xff800000a00f7808 */ /* 0x000fe40005000000 */
[CC--:B------:R-:W-:Y:S02]  /*1f600*/  ISETP.GE.AND P4, PT, R17.reuse, R227.reuse, PT ;  /* 0x000000e31100720c */ /* 0x0c0fe40003f86270 */
[----:B------:R-:W-:Y:S02]  /*1f610*/  ISETP.GE.AND P1, PT, R17, R230, PT ;  /* 0x000000e61100720c */ /* 0x000fe40003f26270 */
[----:B------:R-:W-:Y:S02]  /*1f620*/  ISETP.GE.AND P2, PT, R13, R227, PT ;  /* 0x000000e30d00720c */ /* 0x000fe40003f46270 */
[----:B------:R-:W-:Y:S02]  /*1f630*/  FSEL R9, R168, -INF , !P3 ;  /* 0xff800000a8097808 */ /* 0x000fe40005800000 */
[-C--:B------:R-:W-:Y:S02]  /*1f640*/  ISETP.GE.OR P0, PT, R21, R226.reuse, !P0 ;  /* 0x000000e21500720c */ /* 0x080fe40004706670 */
[C---:B------:R-:W-:Y:S01]  /*1f650*/  IADD3 R31, R228.reuse, -R21, RZ ;  /* 0x80000015e41f7210 */ /* 0x040fe20007ffe0ff */
[C---:B------:R-:W-:Y:S01]  /*1f660*/  IMAD.IADD R21, R228.reuse, 0x1, -R13 ;  /* 0x00000001e4157824 */ /* 0x040fe200078e0a0d */
[CC--:B------:R-:W-:Y:S02]  /*1f670*/  ISETP.GE.OR P4, PT, R17.reuse, R226.reuse, !P4 ;  /* 0x000000e21100720c */ /* 0x0c0fe40006786670 */
[----:B------:R-:W-:Y:S01]  /*1f680*/  ISETP.GE.OR P1, PT, R17, R229, !P1 ;  /* 0x000000e51100720c */ /* 0x000fe20004f26670 */
[C---:B------:R-:W-:Y:S01]  /*1f690*/  IMAD.IADD R17, R228.reuse, 0x1, -R7 ;  /* 0x00000001e4117824 */ /* 0x040fe200078e0a07 */
[----:B------:R-:W-:Y:S02]  /*1f6a0*/  ISETP.GE.AND P3, PT, R27, R227, PT ;  /* 0x000000e31b00720c */ /* 0x000fe40003f66270 */
[-C--:B------:R-:W-:Y:S02]  /*1f6b0*/  ISETP.GE.OR P2, PT, R13, R226.reuse, !P2 ;  /* 0x000000e20d00720c */ /* 0x080fe40005746670 */
[----:B------:R-:W-:Y:S02]  /*1f6c0*/  IADD3 R13, R228, -R27, RZ ;  /* 0x8000001be40d7210 */ /* 0x000fe40007ffe0ff */
[----:B------:R-:W-:Y:S02]  /*1f6d0*/  ISETP.GE.OR P3, PT, R27, R226, !P3 ;  /* 0x000000e21b00720c */ /* 0x000fe40005f66670 */
[----:B------:R-:W-:Y:S02]  /*1f6e0*/  IABS R27, R21 ;  /* 0x00000015001b7213 */ /* 0x000fe40000000000 */
[----:B------:R-:W-:Y:S02]  /*1f6f0*/  IABS R17, R17 ;  /* 0x0000001100117213 */ /* 0x000fe40000000000 */
[----:B------:R-:W-:Y:S02]  /*1f700*/  IABS R21, R33 ;  /* 0x0000002100157213 */ /* 0x000fe40000000000 */
[----:B------:R-:W-:Y:S02]  /*1f710*/  IABS R13, R13 ;  /* 0x0000000d000d7213 */ /* 0x000fe40000000000 */
[----:B------:R-:W-:Y:S02]  /*1f720*/  IABS R31, R31 ;  /* 0x0000001f001f7213 */ /* 0x000fe40000000000 */
        /* <DEDUP_REMOVED lines=8> */
[----:B------:R-:W-:Y:S01]  /*1f7b0*/  FSEL R17, R170, -INF , !P6 ;  /* 0xff800000aa117808 */ /* 0x000fe20007000000 */
[----:B------:R-:W-:Y:S01]  /*1f7c0*/  FFMA.FTZ R172, -R225, R31, R172 ;  /* 0x0000001fe1ac7223 */ /* 0x000fe200000101ac */
[C---:B------:R-:W-:Y:S01]  /*1f7d0*/  IADD3 R21, R3.reuse, 0x29, RZ ;  /* 0x0000002903157810 */ /* 0x040fe20007ffe0ff */
[----:B------:R-:W-:Y:S01]  /*1f7e0*/  VIADD R31, R3, 0x28 ;  /* 0x00000028031f7836 */ /* 0x000fe20000000000 */
[----:B------:R-:W-:Y:S01]  /*1f7f0*/  FSEL R13, R164, -INF , !P5 ;  /* 0xff800000a40d7808 */ /* 0x000fe20006800000 */
[----:B------:R-:W-:Y:S01]  /*1f800*/  FFMA.FTZ R14, -R225, R27, R14 ;  /* 0x0000001be10e7223 */ /* 0x000fe2000001010e */
[-C--:B------:R-:W-:Y:S01]  /*1f810*/  ISETP.GE.AND P6, PT, R25, R230.reuse, PT ;  /* 0x000000e61900720c */ /* 0x080fe20003fc6270 */
[----:B------:R-:W-:Y:S01]  /*1f820*/  IMAD.IADD R27, R231, 0x1, -R21 ;  /* 0x00000001e71b7824 */ /* 0x000fe200078e0a15 */
[-C--:B------:R-:W-:Y:S02]  /*1f830*/  ISETP.GE.AND P5, PT, R7, R230.reuse, PT ;  /* 0x000000e60700720c */ /* 0x080fe40003fa6270 */
[-C--:B------:R-:W-:Y:S02]  /*1f840*/  ISETP.GE.OR P6, PT, R25, R229.reuse, !P6 ;  /* 0x000000e51900720c */ /* 0x080fe400077c6670 */
[----:B------:R-:W-:Y:S02]  /*1f850*/  ISETP.GE.OR P5, PT, R7, R229, !P5 ;  /* 0x000000e50700720c */ /* 0x000fe40006fa6670 */
[----:B------:R-:W-:Y:S02]  /*1f860*/  IADD3 R33, R231, -R31, RZ ;  /* 0x8000001fe7217210 */ /* 0x000fe40007ffe0ff */
[----:B------:R-:W-:Y:S02]  /*1f870*/  FSEL R173, R232, -INF , !P5 ;  /* 0xff800000e8ad7808 */ /* 0x000fe40006800000 */
[----:B------:R-:W-:Y:S01]  /*1f880*/  FSEL R241, R20, -INF , !P6 ;  /* 0xff80000014f17808 */ /* 0x000fe20007000000 */
[----:B------:R-:W-:Y:S01]  /*1f890*/  IMAD.IADD R20, R228, 0x1, -R23 ;  /* 0x00000001e4147824 */ /* 0x000fe200078e0a17 */
[----:B------:R-:W-:Y:S02]  /*1f8a0*/  IABS R33, R33 ;  /* 0x0000002100217213 */ /* 0x000fe40000000000 */
[----:B------:R-:W-:Y:S02]  /*1f8b0*/  IABS R27, R27 ;  /* 0x0000001b001b7213 */ /* 0x000fe40000000000 */
[C---:B------:R-:W-:Y:S02]  /*1f8c0*/  ISETP.GE.AND P6, PT, R23.reuse, R227, PT ;  /* 0x000000e31700720c */ /* 0x040fe40003fc6270 */
[C---:B------:R-:W-:Y:S02]  /*1f8d0*/  ISETP.GE.AND P5, PT, R23.reuse, R230, PT ;  /* 0x000000e61700720c */ /* 0x040fe40003fa6270 */
[----:B------:R-:W-:Y:S02]  /*1f8e0*/  IABS R29, R29 ;  /* 0x0000001d001d7213 */ /* 0x000fe40000000000 */
[----:B------:R-:W-:Y:S02]  /*1f8f0*/  I2FP.F32.S32 R33, R33 ;  /* 0x0000002100217245 */ /* 0x000fe40000201400 */
[----:B------:R-:W-:Y:S02]  /*1f900*/  I2FP.F32.S32 R27, R27 ;  /* 0x0000001b001b7245 */ /* 0x000fe40000201400 */
[----:B------:R-:W-:Y:S01]  /*1f910*/  ISETP.GE.OR P6, PT, R23, R226, !P6 ;  /* 0x000000e21700720c */ /* 0x000fe200077c6670 */
[----:B------:R-:W-:Y:S01]  /*1f920*/  FFMA.FTZ R24, -R225, R33, R24 ;  /* 0x00000021e1187223 */ /* 0x000fe20000010118 */
[----:B------:R-:W-:Y:S01]  /*1f930*/  ISETP.GE.OR P5, PT, R23, R229, !P5 ;  /* 0x000000e51700720c */ /* 0x000fe20006fa6670 */
[----:B------:R-:W-:Y:S01]  /*1f940*/  FFMA.FTZ R238, -R225, R27, R238 ;  /* 0x0000001be1ee7223 */ /* 0x000fe200000101ee */
[----:B------:R-:W-:Y:S01]  /*1f950*/  FSEL R177, R14, -INF , !P2 ;  /* 0xff8000000eb17808 */ /* 0x000fe20005000000 */
[----:B------:R-:W-:Y:S01]  /*1f960*/  VIADD R27, R3, 0x38 ;  /* 0x00000038031b7836 */ /* 0x000fe20000000000 */
[----:B------:R-:W-:Y:S02]  /*1f970*/  IADD3 R23, R228, -R31, RZ ;  /* 0x8000001fe4177210 */ /* 0x000fe40007ffe0ff */
[----:B------:R-:W-:Y:S02]  /*1f980*/  FSEL R175, R180, -INF , !P3 ;  /* 0xff800000b4af7808 */ /* 0x000fe40005800000 */
[-C--:B------:R-:W-:Y:S02]  /*1f990*/  ISETP.GE.AND P3, PT, R21, R230.reuse, PT ;  /* 0x000000e61500720c */ /* 0x080fe40003f66270 */
[CC--:B------:R-:W-:Y:S02]  /*1f9a0*/  ISETP.GE.AND P2, PT, R31.reuse, R230.reuse, PT ;  /* 0x000000e61f00720c */ /* 0x0c0fe40003f46270 */
[----:B------:R-:W-:Y:S02]  /*1f9b0*/  I2FP.F32.S32 R29, R29 ;  /* 0x0000001d001d7245 */ /* 0x000fe40000201400 */
[----:B------:R-:W-:Y:S02]  /*1f9c0*/  IABS R23, R23 ;  /* 0x0000001700177213 */ /* 0x000fe40000000000 */
[----:B------:R-:W-:Y:S01]  /*1f9d0*/  ISETP.GE.OR P2, PT, R31, R229, !P2 ;  /* 0x000000e51f00720c */ /* 0x000fe20005746670 */
[----:B------:R-:W-:Y:S01]  /*1f9e0*/  FFMA.FTZ R4, -R225, R29, R4 ;  /* 0x0000001de1047223 */ /* 0x000fe20000010104 */
[----:B------:R-:W-:Y:S01]  /*1f9f0*/  ISETP.GE.OR P3, PT, R21, R229, !P3 ;  /* 0x000000e51500720c */ /* 0x000fe20005f66670 */
[C---:B------:R-:W-:Y:S01]  /*1fa00*/  VIADD R29, R3.reuse, 0x31 ;  /* 0x00000031031d7836 */ /* 0x040fe20000000000 */
[----:B------:R-:W-:Y:S01]  /*1fa10*/  FSEL R243, R182, -INF , !P1 ;  /* 0xff800000b6f37808 */ /* 0x000fe20004800000 */
[----:B------:R-:W-:Y:S01]  /*1fa20*/  VIADD R3, R3, 0x39 ;  /* 0x0000003903037836 */ /* 0x000fe20000000000 */
[----:B------:R-:W-:Y:S01]  /*1fa30*/  I2FP.F32.S32 R23, R23 ;  /* 0x0000001700177245 */ /* 0x000fe20000201400 */
[----:B------:R-:W-:Y:S01]  /*1fa40*/  IMAD.IADD R33, R231, 0x1, -R29 ;  /* 0x00000001e7217824 */ /* 0x000fe200078e0a1d */
[----:B------:R-:W-:Y:S02]  /*1fa50*/  FSEL R237, R24, -INF , !P2 ;  /* 0xff80000018ed7808 */ /* 0x000fe40005000000 */
[----:B------:R-:W-:Y:S01]  /*1fa60*/  ISETP.GE.AND P1, PT, R7, R227, PT ;  /* 0x000000e30700720c */ /* 0x000fe20003f26270 */
[----:B------:R-:W-:Y:S01]  /*1fa70*/  FFMA.FTZ R22, -R225, R23, R22 ;  /* 0x00000017e1167223 */ /* 0x000fe20000010116 */
[----:B------:R-:W-:Y:S01]  /*1fa80*/  FSEL R183, R238, -INF , !P3 ;  /* 0xff800000eeb77808 */ /* 0x000fe20005800000 */
[----:B------:R-:W-:Y:S01]  /*1fa90*/  IMAD.IADD R23, R228, 0x1, -R12 ;  /* 0x00000001e4177824 */ /* 0x000fe200078e0a0c */
[C---:B------:R-:W-:Y:S02]  /*1faa0*/  ISETP.GE.AND P2, PT, R12.reuse, R230, PT ;  /* 0x000000e60c00720c */ /* 0x040fe40003f46270 */
[----:B------:R-:W-:Y:S02]  /*1fab0*/  ISETP.GE.AND P3, PT, R12, R227, PT ;  /* 0x000000e30c00720c */ /* 0x000fe40003f66270 */
[----:B--2---:R-:W-:Y:S02]  /*1fac0*/  FSEL R143, R4, -INF , !P4 ;  /* 0xff800000048f7808 */ /* 0x004fe40006000000 */
[----:B------:R-:W-:Y:S02]  /*1fad0*/  FMNMX.FTZ R4, R19, R0, !PT ;  /* 0x0000000013047209 */ /* 0x000fe40007810000 */
[-C--:B------:R-:W-:Y:S02]  /*1fae0*/  ISETP.GE.OR P1, PT, R7, R226.reuse, !P1 ;  /* 0x000000e20700720c */ /* 0x080fe40004f26670 */
[C---:B------:R-:W-:Y:S02]  /*1faf0*/  ISETP.GE.OR P2, PT, R12.reuse, R229, !P2 ;  /* 0x000000e50c00720c */ /* 0x040fe40005746670 */
[----:B------:R-:W-:Y:S02]  /*1fb00*/  ISETP.GE.OR P3, PT, R12, R226, !P3 ;  /* 0x000000e20c00720c */ /* 0x000fe40005f66670 */
[C---:B------:R-:W-:Y:S01]  /*1fb10*/  IADD3 R7, R231.reuse, -R12, RZ ;  /* 0x8000000ce7077210 */ /* 0x040fe20007ffe0ff */
[----:B------:R-:W-:Y:S01]  /*1fb20*/  IMAD.IADD R12, R231, 0x1, -R3 ;  /* 0x00000001e70c7824 */ /* 0x000fe200078e0a03 */
[----:B------:R-:W-:Y:S02]  /*1fb30*/  FMNMX.FTZ R4, R15, R4, !PT ;  /* 0x000000040f047209 */ /* 0x000fe40007810000 */
[----:B------:R-:W-:Y:S02]  /*1fb40*/  IABS R7, R7 ;  /* 0x0000000700077213 */ /* 0x000fe40000000000 */
[----:B------:R-:W-:Y:S02]  /*1fb50*/  IABS R12, R12 ;  /* 0x0000000c000c7213 */ /* 0x000fe40000000000 */
[----:B------:R-:W-:Y:S02]  /*1fb60*/  FMNMX.FTZ R4, R11, R4, !PT ;  /* 0x000000040b047209 */ /* 0x000fe40007810000 */
[----:B------:R-:W-:Y:S02]  /*1fb70*/  IADD3 R14, R228, -R25, RZ ;  /* 0x80000019e40e7210 */ /* 0x000fe40007ffe0ff */
[----:B------:R-:W-:Y:S02]  /*1fb80*/  I2FP.F32.S32 R12, R12 ;  /* 0x0000000c000c7245 */ /* 0x000fe40000201400 */
[----:B------:R-:W-:Y:S02]  /*1fb90*/  FMNMX.FTZ R4, R9, R4, !PT ;  /* 0x0000000409047209 */ /* 0x000fe40007810000 */
[----:B------:R-:W-:Y:S01]  /*1fba0*/  I2FP.F32.S32 R7, R7 ;  /* 0x0000000700077245 */ /* 0x000fe20000201400 */
[----:B------:R-:W-:Y:S01]  /*1fbb0*/  FFMA.FTZ R32, -R225, R12, R32 ;  /* 0x0000000ce1207223 */ /* 0x000fe20000010120 */
[----:B------:R-:W-:Y:S02]  /*1fbc0*/  IABS R14, R14 ;  /* 0x0000000e000e7213 */ /* 0x000fe40000000000 */
[----:B------:R-:W-:Y:S01]  /*1fbd0*/  FMNMX.FTZ R4, R245, R4, !PT ;  /* 0x00000004f5047209 */ /* 0x000fe20007810000 */
[----:B------:R-:W-:Y:S01]  /*1fbe0*/  FFMA.FTZ R240, -R225, R7, R240 ;  /* 0x00000007e1f07223 */ /* 0x000fe200000101f0 */
[----:B------:R-:W-:Y:S02]  /*1fbf0*/  FMNMX.FTZ R12, R5, R2, !PT ;  /* 0x00000002050c7209 */ /* 0x000fe40007810000 */
[----:B------:R-:W-:Y:S02]  /*1fc00*/  I2FP.F32.S32 R14, R14 ;  /* 0x0000000e000e7245 */ /* 0x000fe40000201400 */
[----:B------:R-:W-:Y:S02]  /*1fc10*/  FSEL R7, R172, -INF , !P0 ;  /* 0xff800000ac077808 */ /* 0x000fe40004000000 */
[----:B------:R-:W-:Y:S01]  /*1fc20*/  ISETP.GE.AND P0, PT, R25, R227, PT ;  /* 0x000000e31900720c */ /* 0x000fe20003f06270 */
[----:B------:R-:W-:Y:S01]  /*1fc30*/  FFMA.FTZ R6, -R225, R14, R6 ;  /* 0x0000000ee1067223 */ /* 0x000fe20000010106 */
[----:B------:R-:W-:Y:S02]  /*1fc40*/  FMNMX.FTZ R4, R167, R4, !PT ;  /* 0x00000004a7047209 */ /* 0x000fe40007810000 */
[----:B------:R-:W-:Y:S02]  /*1fc50*/  FMNMX.FTZ R12, R13, R12, !PT ;  /* 0x0000000c0d0c7209 */ /* 0x000fe40007810000 */
[----:B------:R-:W-:Y:S01]  /*1fc60*/  ISETP.GE.OR P0, PT, R25, R226, !P0 ;  /* 0x000000e21900720c */ /* 0x000fe20004706670 */
[--C-:B------:R-:W-:Y:S01]  /*1fc70*/  IMAD.IADD R25, R231, 0x1, -R27.reuse ;  /* 0x00000001e7197824 */ /* 0x100fe200078e0a1b */
[----:B------:R-:W-:Y:S02]  /*1fc80*/  FMNMX.FTZ R4, R243, R4, !PT ;  /* 0x00000004f3047209 */ /* 0x000fe40007810000 */
[----:B------:R-:W-:Y:S02]  /*1fc90*/  FMNMX.FTZ R12, R17, R12, !PT ;  /* 0x0000000c110c7209 */ /* 0x000fe40007810000 */
[----:B------:R-:W-:Y:S02]  /*1fca0*/  FSEL R181, R6, -INF , !P0 ;  /* 0xff80000006b57808 */ /* 0x000fe40004000000 */
[----:B------:R-:W-:Y:S02]  /*1fcb0*/  FMNMX.FTZ R6, R173, R4, !PT ;  /* 0x00000004ad067209 */ /* 0x000fe40007810000 */
[----:B------:R-:W-:Y:S02]  /*1fcc0*/  FSEL R239, R234, -INF , !P5 ;  /* 0xff800000eaef7808 */ /* 0x000fe40006800000 */
[----:B------:R-:W-:Y:S02]  /*1fcd0*/  FMNMX.FTZ R4, R7, R12, !PT ;  /* 0x0000000c07047209 */ /* 0x000fe40007810000 */
[----:B------:R-:W-:Y:S02]  /*1fce0*/  IABS R25, R25 ;  /* 0x0000001900197213 */ /* 0x000fe40000000000 */
[----:B------:R-:W-:Y:S02]  /*1fcf0*/  ISETP.GE.AND P5, PT, R31, R227, PT ;  /* 0x000000e31f00720c */ /* 0x000fe40003fa6270 */
[----:B------:R-:W-:Y:S01]  /*1fd00*/  FMNMX.FTZ R12, R241, R6, !PT ;  /* 0x00000006f10c7209 */ /* 0x000fe20007810000 */
[C---:B------:R-:W-:Y:S01]  /*1fd10*/  IMAD.IADD R6, R228.reuse, 0x1, -R27 ;  /* 0x00000001e4067824 */ /* 0x040fe200078e0a1b */
[----:B------:R-:W-:Y:S02]  /*1fd20*/  FMNMX.FTZ R4, R177, R4, !PT ;  /* 0x00000004b1047209 */ /* 0x000fe40007810000 */
[----:B------:R-:W-:Y:S02]  /*1fd30*/  I2FP.F32.S32 R25, R25 ;  /* 0x0000001900197245 */ /* 0x000fe40000201400 */
[----:B------:R-:W-:Y:S02]  /*1fd40*/  ISETP.GE.OR P5, PT, R31, R226, !P5 ;  /* 0x000000e21f00720c */ /* 0x000fe40006fa6670 */
[----:B------:R-:W-:Y:S01]  /*1fd50*/  IABS R31, R20 ;  /* 0x00000014001f7213 */ /* 0x000fe20000000000 */
[----:B------:R-:W-:Y:S01]  /*1fd60*/  FFMA.FTZ R178, -R225, R25, R178 ;  /* 0x00000019e1b27223 */ /* 0x000fe200000101b2 */
[----:B------:R-:W-:Y:S02]  /*1fd70*/  FMNMX.FTZ R14, R239, R12, !PT ;  /* 0x0000000cef0e7209 */ /* 0x000fe40007810000 */
[----:B------:R-:W-:Y:S02]  /*1fd80*/  FMNMX.FTZ R12, R175, R4, !PT ;  /* 0x00000004af0c7209 */ /* 0x000fe40007810000 */
[----:B------:R-:W-:Y:S02]  /*1fd90*/  I2FP.F32.S32 R31, R31 ;  /* 0x0000001f001f7245 */ /* 0x000fe40000201400 */
[----:B------:R-:W-:Y:S02]  /*1fda0*/  IADD3 R25, R228, -R21, RZ ;  /* 0x80000015e4197210 */ /* 0x000fe40007ffe0ff */
[----:B------:R-:W-:Y:S01]  /*1fdb0*/  FSEL R141, R16, -INF , !P1 ;  /* 0xff800000108d7808 */ /* 0x000fe20004800000 */
[----:B------:R-:W-:Y:S01]  /*1fdc0*/  FFMA.FTZ R18, -R225, R31, R18 ;  /* 0x0000001fe1127223 */ /* 0x000fe20000010112 */
[----:B------:R-:W-:Y:S02]  /*1fdd0*/  FMNMX.FTZ R12, R143, R12, !PT ;  /* 0x0000000c8f0c7209 */ /* 0x000fe40007810000 */
[----:B------:R-:W-:Y:S02]  /*1fde0*/  ISETP.GE.AND P4, PT, R21, R227, PT ;  /* 0x000000e31500720c */ /* 0x000fe40003f86270 */
[----:B------:R-:W-:Y:S02]  /*1fdf0*/  IABS R25, R25 ;  /* 0x0000001900197213 */ /* 0x000fe40000000000 */
[----:B------:R-:W-:Y:S02]  /*1fe00*/  FMNMX.FTZ R12, R141, R12, !PT ;  /* 0x0000000c8d0c7209 */ /* 0x000fe40007810000 */
[----:B------:R-:W-:Y:S02]  /*1fe10*/  ISETP.GE.OR P4, PT, R21, R226, !P4 ;  /* 0x000000e21500720c */ /* 0x000fe40006786670 */
[----:B------:R-:W-:Y:S02]  /*1fe20*/  IABS R33, R33 ;  /* 0x0000002100217213 */ /* 0x000fe40000000000 */
[----:B------:R-:W-:Y:S02]  /*1fe30*/  IADD3 R21, R228, -R29, RZ ;  /* 0x8000001de4157210 */ /* 0x000fe40007ffe0ff */
[----:B------:R-:W-:Y:S02]  /*1fe40*/  I2FP.F32.S32 R25, R25 ;  /* 0x0000001900197245 */ /* 0x000fe40000201400 */
[----:B------:R-:W-:Y:S02]  /*1fe50*/  IABS R23, R23 ;  /* 0x0000001700177213 */ /* 0x000fe40000000000 */
[----:B------:R-:W-:Y:S01]  /*1fe60*/  FSEL R179, R18, -INF , !P6 ;  /* 0xff80000012b37808 */ /* 0x000fe20007000000 */
[----:B------:R-:W-:Y:S01]  /*1fe70*/  FFMA.FTZ R8, -R225, R25, R8 ;  /* 0x00000019e1087223 */ /* 0x000fe20000010108 */
[----:B------:R-:W-:Y:S02]  /*1fe80*/  FMNMX.FTZ R12, R181, R12, !PT ;  /* 0x0000000cb50c7209 */ /* 0x000fe40007810000 */
[----:B------:R-:W-:Y:S02]  /*1fe90*/  I2FP.F32.S32 R33, R33 ;  /* 0x0000002100217245 */ /* 0x000fe40000201400 */
[----:B------:R-:W-:Y:S02]  /*1fea0*/  I2FP.F32.S32 R23, R23 ;  /* 0x0000001700177245 */ /* 0x000fe40000201400 */
[----:B------:R-:W-:Y:S01]  /*1feb0*/  IABS R21, R21 ;  /* 0x0000001500157213 */ /* 0x000fe20000000000 */
[----:B------:R-:W-:Y:S01]  /*1fec0*/  FFMA.FTZ R176, -R225, R33, R176 ;  /* 0x00000021e1b07223 */ /* 0x000fe200000101b0 */
[----:B------:R-:W-:Y:S01]  /*1fed0*/  ISETP.GE.AND P1, PT, R29, R230, PT ;  /* 0x000000e61d00720c */ /* 0x000fe20003f26270 */
[----:B------:R-:W-:Y:S01]  /*1fee0*/  FFMA.FTZ R28, -R225, R23, R28 ;  /* 0x00000017e11c7223 */ /* 0x000fe2000001011c */
[----:B------:R-:W-:Y:S02]  /*1fef0*/  FSEL R147, R22, -INF , !P5 ;  /* 0xff80000016937808 */ /* 0x000fe40006800000 */
[----:B------:R-:W-:Y:S01]  /*1ff00*/  FMNMX.FTZ R4, R237, R14, !PT ;  /* 0x0000000eed047209 */ /* 0x000fe20007810000 */
[----:B------:R-:W-:Y:S01]  /*1ff10*/  IMAD.IADD R14, R228, 0x1, -R3 ;  /* 0x00000001e40e7824 */ /* 0x000fe200078e0a03 */
[----:B------:R-:W-:Y:S02]  /*1ff20*/  FMNMX.FTZ R12, R179, R12, !PT ;  /* 0x0000000cb30c7209 */ /* 0x000fe40007810000 */
[----:B------:R-:W-:Y:S02]  /*1ff30*/  I2FP.F32.S32 R21, R21 ;  /* 0x0000001500157245 */ /* 0x000fe40000201400 */
[----:B------:R-:W-:Y:S02]  /*1ff40*/  IABS R6, R6 ;  /* 0x0000000600067213 */ /* 0x000fe40000000000 */
[----:B------:R-:W-:Y:S01]  /*1ff50*/  ISETP.GE.OR P1, PT, R29, R229, !P1 ;  /* 0x000000e51d00720c */ /* 0x000fe20004f26670 */
[----:B------:R-:W-:Y:S01]  /*1ff60*/  FFMA.FTZ R30, -R225, R21, R30 ;  /* 0x00000015e11e7223 */ /* 0x000fe2000001011e */
[----:B------:R-:W-:Y:S02]  /*1ff70*/  ISETP.GE.AND P0, PT, R27, R230, PT ;  /* 0x000000e61b00720c */ /* 0x000fe40003f06270 */
[----:B------:R-:W-:Y:S02]  /*1ff80*/  FSEL R171, R240, -INF , !P2 ;  /* 0xff800000f0ab7808 */ /* 0x000fe40005000000 */
[----:B------:R-:W-:Y:S02]  /*1ff90*/  ISETP.GE.AND P2, PT, R29, R227, PT ;  /* 0x000000e31d00720c */ /* 0x000fe40003f46270 */
[----:B------:R-:W-:Y:S02]  /*1ffa0*/  FSEL R145, R8, -INF , !P4 ;  /* 0xff80000008917808 */ /* 0x000fe40006000000 */
[----:B------:R-:W-:Y:S02]  /*1ffb0*/  FMNMX.FTZ R12, R147, R12, !PT ;  /* 0x0000000c930c7209 */ /* 0x000fe40007810000 */
[----:B------:R-:W-:Y:S02]  /*1ffc0*/  IABS R14, R14 ;  /* 0x0000000e000e7213 */ /* 0x000fe40000000000 */
[----:B------:R-:W-:Y:S02]  /*1ffd0*/  I2FP.F32.S32 R8, R6 ;  /* 0x0000000600087245 */ /* 0x000fe40000201400 */
[----:B------:R-:W-:Y:S02]  /*1ffe0*/  ISETP.GE.OR P0, PT, R27, R229, !P0 ;  /* 0x000000e51b00720c */ /* 0x000fe40004706670 */
[----:B------:R-:W-:Y:S01]  /*1fff0*/  FSEL R169, R176, -INF , !P1 ;  /* 0xff800000b0a97808 */ /* 0x000fe20004800000 */
[----:B------:R-:W-:Y:S01]  /*20000*/  FFMA.FTZ R10, -R225, R8, R10 ;  /* 0x00000008e10a7223 */ /* 0x000fe2000001010a */
[----:B------:R-:W-:Y:S02]  /*20010*/  FMNMX.FTZ R4, R183, R4, !PT ;  /* 0x00000004b7047209 */ /* 0x000fe40007810000 */
[----:B------:R-:W-:Y:S02]  /*20020*/  ISETP.GE.OR P2, PT, R29, R226, !P2 ;  /* 0x000000e21d00720c */ /* 0x000fe40005746670 */
[-C--:B------:R-:W-:Y:S02]  /*20030*/  ISETP.GE.AND P1, PT, R27, R227.reuse, PT ;  /* 0x000000e31b00720c */ /* 0x080fe40003f26270 */
[----:B------:R-:W-:Y:S02]  /*20040*/  FSEL R153, R28, -INF , !P3 ;  /* 0xff8000001c997808 */ /* 0x000fe40005800000 */
[----:B------:R-:W-:Y:S02]  /*20050*/  FMNMX.FTZ R12, R145, R12, !PT ;  /* 0x0000000c910c7209 */ /* 0x000fe40007810000 */
[----:B------:R-:W-:Y:S02]  /*20060*/  I2FP.F32.S32 R6, R14 ;  /* 0x0000000e00067245 */ /* 0x000fe40000201400 */
[----:B------:R-:W-:Y:S02]  /*20070*/  FSEL R155, R178, -INF , !P0 ;  /* 0xff800000b29b7808 */ /* 0x000fe40004000000 */
[----:B------:R-:W-:Y:S01]  /*20080*/  ISETP.GE.AND P6, PT, R3, R230, PT ;  /* 0x000000e60300720c */ /* 0x000fe20003fc6270 */
[----:B------:R-:W-:Y:S01]  /*20090*/  FFMA.FTZ R26, -R225, R6, R26 ;  /* 0x00000006e11a7223 */ /* 0x000fe2000001011a */
[----:B------:R-:W-:Y:S02]  /*200a0*/  FMNMX.FTZ R4, R171, R4, !PT ;  /* 0x00000004ab047209 */ /* 0x000fe40007810000 */
[----:B------:R-:W-:Y:S02]  /*200b0*/  ISETP.GE.OR P1, PT, R27, R226, !P1 ;  /* 0x000000e21b00720c */ /* 0x000fe40004f26670 */
[----:B------:R-:W-:Y:S02]  /*200c0*/  FSEL R151, R30, -INF , !P2 ;  /* 0xff8000001e977808 */ /* 0x000fe40005000000 */
[----:B------:R-:W-:Y:S01]  /*200d0*/  FMNMX.FTZ R12, R153, R12, !PT ;  /* 0x0000000c990c7209 */ /* 0x000fe20007810000 */
[----:B------:R-:W-:Y:S01]  /*200e0*/  LDSM.16.MT88.4 R28, [R204+0xc000] ;  /* 0x00c00000cc1c783b */ /* 0x000fe20000004200 */
[C---:B------:R-:W-:Y:S02]  /*200f0*/  ISETP.GE.AND P0, PT, R3.reuse, R227, PT ;  /* 0x000000e30300720c */ /* 0x040fe40003f06270 */
[----:B------:R-:W-:Y:S02]  /*20100*/  ISETP.GE.OR P6, PT, R3, R229, !P6 ;  /* 0x000000e50300720c */ /* 0x000fe400077c6670 */
[----:B------:R-:W-:Y:S02]  /*20110*/  FMNMX.FTZ R4, R169, R4, !PT ;  /* 0x00000004a9047209 */ /* 0x000fe40007810000 */
[----:B------:R-:W-:Y:S02]  /*20120*/  FSEL R149, R10, -INF , !P1 ;  /* 0xff8000000a957808 */ /* 0x000fe40004800000 */
[----:B------:R-:W-:Y:S02]  /*20130*/  FMNMX.FTZ R12, R151, R12, !PT ;  /* 0x0000000c970c7209 */ /* 0x000fe40007810000 */
[----:B------:R-:W-:Y:S02]  /*20140*/  ISETP.GE.OR P0, PT, R3, R226, !P0 ;  /* 0x000000e20300720c */ /* 0x000fe40004706670 */
[----:B------:R-:W-:Y:S02]  /*20150*/  FSEL R150, R32, -INF , !P6 ;  /* 0xff80000020967808 */ /* 0x000fe40007000000 */
[----:B------:R-:W-:Y:S02]  /*20160*/  FMNMX.FTZ R21, R155, R4, !PT ;  /* 0x000000049b157209 */ /* 0x000fe40007810000 */
[----:B----4-:R-:W-:Y:S02]  /*20170*/  FSEL R134, R26, -INF , !P0 ;  /* 0xff8000001a867808 */ /* 0x010fe40004000000 */
[----:B------:R-:W-:Y:S01]  /*20180*/  FMNMX.FTZ R3, R149, R12, !PT ;  /* 0x0000000c95037209 */ /* 0x000fe20007810000 */
[----:B------:R-:W-:Y:S01]  /*20190*/  LDSM.16.MT88.4 R24, [R205+0xc000] ;  /* 0x00c00000cd18783b */ /* 0x000fe20000004200 */
[----:B------:R-:W-:Y:S02]  /*201a0*/  FMNMX.FTZ R4, R150, R21, !PT ;  /* 0x0000001596047209 */ /* 0x000fe40007810000 */
        /* <DEDUP_REMOVED lines=9> */
[----:B-----5:R-:W-:Y:S01]  /*20240*/  FMUL.FTZ R152, R133, R132 ;  /* 0x0000008485987220 */ /* 0x020fe20000410000 */
[----:B------:R-:W-:Y:S02]  /*20250*/  FSETP.NEU.FTZ.AND P1, PT, R132, -INF , PT ;  /* 0xff8000008400780b */ /* 0x000fe40003f3d000 */
[----:B------:R-:W-:Y:S01]  /*20260*/  FSETP.NEU.FTZ.AND P0, PT, R3, -INF , PT ;  /* 0xff8000000300780b */ /* 0x000fe20003f1d000 */
[----:B------:R-:W-:Y:S01]  /*20270*/  FMUL.FTZ R148, R133, R3 ;  /* 0x0000000385947220 */ /* 0x000fe20000410000 */
[----:B------:R-:W-:Y:S04]  /*20280*/  FSEL R152, R152, RZ, P1 ;  /* 0x000000ff98987208 */ /* 0x000fe80000800000 */
[----:B------:R-:W-:Y:S01]  /*20290*/  FSEL R148, R148, RZ, P0 ;  /* 0x000000ff94947208 */ /* 0x000fe20000000000 */
[-CC-:B------:R-:W-:Y:S01]  /*202a0*/  FFMA.FTZ R163, R19, R133.reuse, -R152.reuse ;  /* 0x0000008513a37223 */ /* 0x180fe20000010898 */
[-CC-:B------:R-:W-:Y:S01]  /*202b0*/  FFMA.FTZ R161, R15, R133.reuse, -R152.reuse ;  /* 0x000000850fa17223 */ /* 0x180fe20000010898 */
[-CC-:B------:R-:W-:Y:S01]  /*202c0*/  FFMA.FTZ R160, R11, R133.reuse, -R152.reuse ;  /* 0x000000850ba07223 */ /* 0x180fe20000010898 */
[-C--:B------:R-:W-:Y:S01]  /*202d0*/  FFMA.FTZ R159, R9, R133.reuse, -R152 ;  /* 0x00000085099f7223 */ /* 0x080fe20000010898 */
[-CC-:B------:R-:W-:Y:S01]  /*202e0*/  FFMA.FTZ R165, R5, R133.reuse, -R148.reuse ;  /* 0x0000008505a57223 */ /* 0x180fe20000010894 */
[----:B------:R-:W-:Y:S01]  /*202f0*/  FSEL R5, R132, RZ, P1 ;  /* 0x000000ff84057208 */ /* 0x000fe20000800000 */
[-CC-:B------:R-:W-:Y:S01]  /*20300*/  FFMA.FTZ R135, R17, R133.reuse, -R148.reuse ;  /* 0x0000008511877223 */ /* 0x180fe20000010894 */
[-CC-:B------:R-:W-:Y:S01]  /*20310*/  FFMA.FTZ R158, R13, R133.reuse, -R148.reuse ;  /* 0x000000850d9e7223 */ /* 0x180fe20000010894 */
[----:B------:R-:W1:Y:S01]  /*20320*/  LDSM.16.MT88.4 R16, [R206+0xc000] ;  /* 0x00c00000ce10783b */ /* 0x000e620000004200 */
[-C--:B------:R-:W-:Y:S01]  /*20330*/  FFMA.FTZ R162, R7, R133.reuse, -R148 ;  /* 0x0000008507a27223 */ /* 0x080fe20000010894 */
[----:B------:R-:W-:Y:S01]  /*20340*/  FADD.FTZ R0, -R5, R0 ;  /* 0x0000000005007221 */ /* 0x000fe20000010100 */
[----:B------:R-:W-:Y:S01]  /*20350*/  FSEL R5, R3, RZ, P0 ;  /* 0x000000ff03057208 */ /* 0x000fe20000000000 */
[----:B------:R-:W-:Y:S01]  /*20360*/  MUFU.EX2 R163, R163 ;  /* 0x000000a300a37308 */ /* 0x000fe20000000800 */
[-CC-:B------:R-:W-:Y:S01]  /*20370*/  FFMA.FTZ R170, R141, R133.reuse, -R148.reuse ;  /* 0x000000858daa7223 */ /* 0x180fe20000010894 */
[----:B------:R-:W-:Y:S01]  /*20380*/  FMUL.FTZ R6, R133, R0 ;  /* 0x0000000085067220 */ /* 0x000fe20000410000 */
[-C--:B------:R-:W-:Y:S01]  /*20390*/  FFMA.FTZ R178, R147, R133.reuse, -R148 ;  /* 0x0000008593b27223 */ /* 0x080fe20000010894 */
[----:B------:R-:W-:Y:S01]  /*203a0*/  FADD.FTZ R0, -R5, R2 ;  /* 0x0000000205007221 */ /* 0x000fe20000010100 */
[-CC-:B------:R-:W-:Y:S01]  /*203b0*/  FFMA.FTZ R232, R153, R133.reuse, -R148.reuse ;  /* 0x0000008599e87223 */ /* 0x180fe20000010894 */
[-CC-:B------:R-:W-:Y:S01]  /*203c0*/  FFMA.FTZ R234, R149, R133.reuse, -R148.reuse ;  /* 0x0000008595ea7223 */ /* 0x180fe20000010894 */
[-CC-:B------:R-:W-:Y:S01]  /*203d0*/  FFMA.FTZ R168, R177, R133.reuse, -R148.reuse ;  /* 0x00000085b1a87223 */ /* 0x180fe20000010894 */
[----:B------:R-:W-:Y:S02]  /*203e0*/  FMUL.FTZ R8, R133, R0 ;  /* 0x0000000085087220 */ /* 0x000fe40000410000 */
[----:B------:R-:W2:Y:S01]  /*203f0*/  MUFU.EX2 R161, R161 ;  /* 0x000000a100a17308 */ /* 0x000ea20000000800 */
[-C--:B------:R-:W-:Y:S01]  /*20400*/  FFMA.FTZ R177, R143, R133.reuse, -R148 ;  /* 0x000000858fb17223 */ /* 0x080fe20000010894 */
[-CC-:B------:R-:W-:Y:S01]  /*20410*/  FFMA.FTZ R164, R245, R133.reuse, -R152.reuse ;  /* 0x00000085f5a47223 */ /* 0x180fe20000010898 */
[----:B------:R-:W-:Y:S01]  /*20420*/  LDSM.16.MT88.4 R140, [R204+0xe800] ;  /* 0x00e80000cc8c783b */ /* 0x000fe20000004200 */
[-CC-:B------:R-:W-:Y:S01]  /*20430*/  FFMA.FTZ R167, R167, R133.reuse, -R152.reuse ;  /* 0x00000085a7a77223 */ /* 0x180fe20000010898 */
[-CC-:B------:R-:W-:Y:S01]  /*20440*/  FFMA.FTZ R166, R243, R133.reuse, -R152.reuse ;  /* 0x00000085f3a67223 */ /* 0x180fe20000010898 */
[-C--:B------:R-:W-:Y:S01]  /*20450*/  FFMA.FTZ R173, R173, R133.reuse, -R152 ;  /* 0x00000085adad7223 */ /* 0x080fe20000010898 */
[-CC-:B------:R-:W-:Y:S03]  /*20460*/  FFMA.FTZ R175, R175, R133.reuse, -R148.reuse ;  /* 0x00000085afaf7223 */ /* 0x180fe60000010894 */
[----:B------:R-:W-:Y:S01]  /*20470*/  MUFU.EX2 R160, R160 ;  /* 0x000000a000a07308 */ /* 0x000fe20000000800 */
[-CC-:B------:R-:W-:Y:S01]  /*20480*/  FFMA.FTZ R176, R181, R133.reuse, -R148.reuse ;  /* 0x00000085b5b07223 */ /* 0x180fe20000010894 */
[-C--:B------:R-:W-:Y:S01]  /*20490*/  FFMA.FTZ R181, R145, R133.reuse, -R148 ;  /* 0x0000008591b57223 */ /* 0x080fe20000010894 */
[-CC-:B------:R-:W-:Y:S01]  /*204a0*/  FFMA.FTZ R172, R241, R133.reuse, -R152.reuse ;  /* 0x00000085f1ac7223 */ /* 0x180fe20000010898 */
[----:B------:R-:W-:Y:S01]  /*204b0*/  LDSM.16.MT88.4 R144, [R203+0xf000] ;  /* 0x00f00000cb90783b */ /* 0x000fe20000004200 */
[-CC-:B------:R-:W-:Y:S01]  /*204c0*/  FFMA.FTZ R239, R239, R133.reuse, -R152.reuse ;  /* 0x00000085efef7223 */ /* 0x180fe20000010898 */
[-C--:B------:R-:W-:Y:S01]  /*204d0*/  FFMA.FTZ R174, R237, R133.reuse, -R152 ;  /* 0x00000085edae7223 */ /* 0x080fe20000010898 */
[----:B------:R-:W-:Y:S03]  /*204e0*/  FFMA.FTZ R237, R151, R133, -R148 ;  /* 0x0000008597ed7223 */ /* 0x000fe60000010894 */
[----:B------:R-:W3:Y:S01]  /*204f0*/  MUFU.EX2 R159, R159 ;  /* 0x0000009f009f7308 */ /* 0x000ee20000000800 */
[----:B--2---:R-:W-:Y:S01]  /*20500*/  F2FP.BF16.F32.PACK_AB R136, R161, R163 ;  /* 0x000000a3a188723e */ /* 0x004fe200000010ff */
[-C--:B------:R-:W-:Y:S01]  /*20510*/  FFMA.FTZ R183, R183, R133.reuse, -R152 ;  /* 0x00000085b7b77223 */ /* 0x080fe20000010898 */
[-CC-:B------:R-:W-:Y:S01]  /*20520*/  FFMA.FTZ R179, R179, R133.reuse, -R148.reuse ;  /* 0x00000085b3b37223 */ /* 0x180fe20000010894 */
[-C--:B------:R-:W-:Y:S01]  /*20530*/  FFMA.FTZ R148, R134, R133.reuse, -R148 ;  /* 0x0000008586947223 */ /* 0x080fe20000010894 */
[-CC-:B------:R-:W-:Y:S01]  /*20540*/  FFMA.FTZ R180, R169, R133.reuse, -R152.reuse ;  /* 0x00000085a9b47223 */ /* 0x180fe20000010898 */
[-CC-:B------:R-:W-:Y:S01]  /*20550*/  FFMA.FTZ R169, R155, R133.reuse, -R152.reuse ;  /* 0x000000859ba97223 */ /* 0x180fe20000010898 */
[-CC-:B------:R-:W-:Y:S03]  /*20560*/  FFMA.FTZ R171, R171, R133.reuse, -R152.reuse ;  /* 0x00000085abab7223 */ /* 0x180fe60000010898 */
[----:B------:R-:W-:Y:S01]  /*20570*/  MUFU.EX2 R165, R165 ;  /* 0x000000a500a57308 */ /* 0x000fe20000000800 */
[----:B------:R-:W-:Y:S01]  /*20580*/  FFMA.FTZ R152, R150, R133, -R152 ;  /* 0x0000008596987223 */ /* 0x000fe20000010898 */
[----:B------:R-:W-:Y:S08]  /*20590*/  ISETP.GT.AND P0, PT, R224, R211, PT ;  /* 0x000000d3e000720c */ /* 0x000ff00003f04270 */
        /* <DEDUP_REMOVED lines=316> */
.L_x_6726:
        /* <DEDUP_REMOVED lines=14> */
.L_x_6752:
        /* <DEDUP_REMOVED lines=277> */
.L_x_6738:
        /* <DEDUP_REMOVED lines=8> */
.L_x_6739:
[----:B------:R-:W-:Y:S05]  /*22c10*/  BSYNC B0 ;  /* 0x0000000000007941 */ /* 0x000fea0003800000 */
.L_x_6737:
        /* <DEDUP_REMOVED lines=54> */
.L_x_6741:
[----:B------:R-:W-:Y:S05]  /*22f80*/  BSYNC B0 ;  /* 0x0000000000007941 */ /* 0x000fea0003800000 */
.L_x_6740:
        /* <DEDUP_REMOVED lines=57> */
.L_x_6743:
[----:B------:R-:W-:Y:S05]  /*23320*/  BSYNC B0 ;  /* 0x0000000000007941 */ /* 0x000fea0003800000 */
.L_x_6742:
        /* <DEDUP_REMOVED lines=24> */
.L_x_6745:
[----:B------:R-:W-:Y:S05]  /*234b0*/  BSYNC B0 ;  /* 0x0000000000007941 */ /* 0x000fea0003800000 */
.L_x_6744:
        /* <DEDUP_REMOVED lines=24> */
.L_x_6747:
[----:B------:R-:W-:Y:S05]  /*23640*/  BSYNC B0 ;  /* 0x0000000000007941 */ /* 0x000fea0003800000 */
.L_x_6746:
[----:B------:R-:W-:-:S04]  /*23650*/  MOV R215, 0x0 ;  /* 0x0000000000d77802 */ /* 0x000fc80000000f00 */
[----:B-12345:R-:W-:Y:S05]  /*23660*/  @P1 RET.REL.NODEC R214 `(_ZN5flash24flash_fwd_splitkv_kernelI23Flash_fwd_kernel_traitsILi192ELi64ELi64ELi4ELb0ELb0EN7cutlass10bfloat16_tE19Flash_kernel_traitsILi192ELi64ELi64ELi4ES3_EELb0ELb1ELb1ELb0ELb0ELb1ELb0ELb1EEEvNS_16Flash_fwd_paramsE) ;  /* 0xfffffdc8d6641950 */ /* 0x03efea0003c3ffff */
        /* <DEDUP_REMOVED lines=20> */
[----:B-1----:R-:W-:Y:S05]  /*237b0*/  @P0 RET.REL.NODEC R214 `(_ZN5flash24flash_fwd_splitkv_kernelI23Flash_fwd_kernel_traitsILi192ELi64ELi64ELi4ELb0ELb0EN7cutlass10bfloat16_tE19Flash_kernel_traitsILi192ELi64ELi64ELi4ES3_EELb0ELb1ELb1ELb0ELb0ELb1ELb0ELb1EEEvNS_16Flash_fwd_paramsE) ;  /* 0xfffffdc8d6100950 */ /* 0x002fea0003c3ffff */
[----:B------:R-:W-:Y:S01]  /*237c0*/  R2UR UR4, R6 ;  /* 0x00000000060472ca */ /* 0x000fe200000e0000 */
[----:B------:R-:W-:Y:S01]  /*237d0*/  IMAD.MOV.U32 R215, RZ, RZ, 0x0 ;  /* 0x00000000ffd77424 */ /* 0x000fe200078e00ff */
[----:B------:R-:W-:-:S13]  /*237e0*/  R2UR UR5, R7 ;  /* 0x00000000070572ca */ /* 0x000fda00000e0000 */
[----:B------:R1:W-:Y:S02]  /*237f0*/  ST.E.128 desc[UR4][R2.64+0x100], R56 ;  /* 0x0001003802007985 */ /* 0x0003e4000c101d04 */
[----:B-1----:R-:W-:Y:S05]  /*23800*/  RET.REL.NODEC R214 `(_ZN5flash24flash_fwd_splitkv_kernelI23Flash_fwd_kernel_traitsILi192ELi64ELi64ELi4ELb0ELb0EN7cutlass10bfloat16_tE19Flash_kernel_traitsILi192ELi64ELi64ELi4ES3_EELb0ELb1ELb1ELb0ELb0ELb1ELb0ELb1EEEvNS_16Flash_fwd_paramsE) ;  /* 0xfffffdc4d6fc7950 */ /* 0x002fea0003c3ffff */
.L_x_6736:
[----:B------:R-:W-:Y:S01]  /*23810*/  MOV R5, 0x2 ;  /* 0x0000000200057802 */ /* 0x000fe20000000f00 */
[----:B------:R-:W-:Y:S01]  /*23820*/  IMAD.MOV.U32 R0, RZ, RZ, 0x1f ;  /* 0x0000001fff007424 */ /* 0x000fe200078e00ff */
[----:B------:R-:W-:-:S07]  /*23830*/  MOV R2, 0xffffffff ;  /* 0xffffffff00027802 */ /* 0x000fce0000000f00 */
[----:B-1---5:R-:W-:Y:S05]  /*23840*/  WARPSYNC.COLLECTIVE R2, `(.L_x_6748) ;  /* 0x0000000002087348 */ /* 0x022fea0003c00000 */
[----:B------:R2:W3:Y:S02]  /*23850*/  SHFL.BFLY P0, R13, R235, R5, R0 ;  /* 0x0c000005eb0d7389 */ /* 0x0004e40000000000 */
[----:B-123-5:R-:W-:Y:S01]  /*23860*/  ENDCOLLECTIVE ;  /* 0x000000000000791b */ /* 0x02efe20003800000 */
.L_x_6748:
[----:B------:R-:W-:Y:S02]  /*23870*/  IMAD.MOV.U32 R8, RZ, RZ, R13 ;  /* 0x000000ffff087224 */ /* 0x000fe400078e000d */
[----:B------:R-:W-:Y:S02]  /*23880*/  IMAD.MOV.U32 R5, RZ, RZ, 0x1 ;  /* 0x00000001ff057424 */ /* 0x000fe400078e00ff */
[----:B------:R-:W-:-:S05]  /*23890*/  FADD.FTZ R9, R8, R235 ;  /* 0x000000eb08097221 */ /* 0x000fca0000010000 */
[----:B------:R-:W-:-:S07]  /*238a0*/  MOV R235, R9 ;  /* 0x0000000900eb7202 */ /* 0x000fce0000000f00 */
[----:B------:R-:W-:Y:S05]  /*238b0*/  WARPSYNC.COLLECTIVE R2, `(.L_x_6749) ;  /* 0x0000000002087348 */ /* 0x000fea0003c00000 */
[----:B------:R1:W2:Y:S02]  /*238c0*/  SHFL.BFLY P0, R13, R235, R5, R0 ;  /* 0x0c000005eb0d7389 */ /* 0x0002a40000000000 */
[----:B-12---:R-:W-:Y:S01]  /*238d0*/  ENDCOLLECTIVE ;  /* 0x000000000000791b */ /* 0x006fe20003800000 */
.L_x_6749:
[----:B------:R-:W-:Y:S01]  /*238e0*/  MOV R235, R233 ;  /* 0x000000e900eb7202 */ /* 0x000fe20000000f00 */
[----:B------:R-:W-:Y:S01]  /*238f0*/  IMAD.MOV.U32 R5, RZ, RZ, 0x2 ;  /* 0x00000002ff057424 */ /* 0x000fe200078e00ff */
[----:B------:R-:W-:-:S07]  /*23900*/  MOV R8, R13 ;  /* 0x0000000d00087202 */ /* 0x000fce0000000f00 */
[----:B------:R-:W-:Y:S05]  /*23910*/  WARPSYNC.COLLECTIVE R2, `(.L_x_6750) ;  /* 0x0000000002087348 */ /* 0x000fea0003c00000 */
[----:B------:R1:W2:Y:S02]  /*23920*/  SHFL.BFLY P0, R13, R235, R5, R0 ;  /* 0x0c000005eb0d7389 */ /* 0x0002a40000000000 */
[----:B-12---:R-:W-:Y:S01]  /*23930*/  ENDCOLLECTIVE ;  /* 0x000000000000791b */ /* 0x006fe20003800000 */
.L_x_6750:
[----:B------:R-:W-:Y:S01]  /*23940*/  FADD.FTZ R8, R9, R8 ;  /* 0x0000000809087221 */ /* 0x000fe20000010000 */
[----:B------:R-:W-:Y:S01]  /*23950*/  FADD.FTZ R12, R13, R233 ;  /* 0x000000e90d0c7221 */ /* 0x000fe20000010000 */
[----:B------:R-:W-:-:S04]  /*23960*/  MOV R5, 0x1 ;  /* 0x0000000100057802 */ /* 0x000fc80000000f00 */
[----:B------:R-:W-:-:S07]  /*23970*/  MOV R235, R12 ;  /* 0x0000000c00eb7202 */ /* 0x000fce0000000f00 */
[----:B------:R-:W-:Y:S05]  /*23980*/  WARPSYNC.COLLECTIVE R2, `(.L_x_6751) ;  /* 0x0000000002087348 */ /* 0x000fea0003c00000 */
[----:B------:R1:W2:Y:S02]  /*23990*/  SHFL.BFLY P0, R13, R235, R5, R0 ;  /* 0x0c000005eb0d7389 */ /* 0x0002a40000000000 */
[----:B-12---:R-:W-:Y:S01]  /*239a0*/  ENDCOLLECTIVE ;  /* 0x000000000000791b */ /* 0x006fe20003800000 */
.L_x_6751:
[----:B------:R-:W-:Y:S05]  /*239b0*/  BRA `(.L_x_6752) ;  /* 0xffffffe000207947 */ /* 0x000fea000383ffff */
.L_x_6753:
        /* <DEDUP_REMOVED lines=12> */
.L_x_7913:


//--------------------- .text._ZN5flash24flash_fwd_splitkv_kernelI23Flash_fwd_kernel_traitsILi192ELi64ELi64ELi4ELb0ELb0EN7cutlass10bfloat16_tE19Flash_kernel_traitsILi192ELi64ELi64ELi4ES3_EELb0ELb1ELb0ELb0ELb1ELb0ELb1ELb0EEEvNS_16Flash_fwd_paramsE --------------------------
	.section	.text._ZN5flash24flash_fwd_splitkv_kernelI23Flash_fwd_kernel_traitsILi192ELi64ELi64ELi4ELb0ELb0EN7cutlass10bfloat16_tE19Flash_kernel_traitsILi192ELi64ELi64ELi4ES3_EELb0ELb1ELb0ELb0ELb1ELb0ELb1ELb0EEEvNS_16Flash_fwd_paramsE,"ax",@progbits
	.align	128
        .global         _ZN5flash24flash_fwd_splitkv_kernelI23Flash_fwd_kernel_traitsILi192ELi64ELi64ELi4ELb0ELb0EN7cutlass10bfloat16_tE19Flash_kernel_traitsILi192ELi64ELi64ELi4ES3_EELb0ELb1ELb0ELb0ELb1ELb0ELb1ELb0EEEvNS_16Flash_fwd_paramsE
        .type           _ZN5flash24flash_fwd_splitkv_kernelI23Flash_fwd_kernel_traitsILi192ELi64ELi64ELi4ELb0ELb0EN7cutlass10bfloat16_tE19Flash_kernel_traitsILi192ELi64ELi64ELi4ES3_EELb0ELb1ELb0ELb0ELb1ELb0ELb1ELb0EEEvNS_16Flash_fwd_paramsE,@function
        .size           _ZN5flash24flash_fwd_splitkv_kernelI23Flash_fwd_kernel_traitsILi192ELi64ELi64ELi4ELb0ELb0EN7cutlass10bfloat16_tE19Flash_kernel_traitsILi192ELi64ELi64ELi4ES3_EELb0ELb1ELb0ELb0ELb1ELb0ELb1ELb0EEEvNS_16Flash_fwd_paramsE,(.L_x_7972 - _ZN5flash24flash_fwd_splitkv_kernelI23Flash_fwd_kernel_traitsILi192ELi64ELi64ELi4ELb0ELb0EN7cutlass10bfloat16_tE19Flash_kernel_traitsILi192ELi64ELi64ELi4ES3_EELb0ELb1ELb0ELb0ELb1ELb0ELb1ELb0EEEvNS_16Flash_fwd_paramsE)
        .other          _ZN5flash24flash_fwd_splitkv_kernelI23Flash_fwd_kernel_traitsILi192ELi64ELi64ELi4ELb0ELb0EN7cutlass10bfloat16_tE19Flash_kernel_traitsILi192ELi64ELi64ELi4ES3_EELb0ELb1ELb0ELb0ELb1ELb0ELb1ELb0EEEvNS_16Flash_fwd_paramsE,@"STO_CUDA_ENTRY STV_DEFAULT"
_ZN5flash24flash_fwd_splitkv_kernelI23Flash_fwd_kernel_traitsILi192ELi64ELi64ELi4ELb0ELb0EN7cutlass10bfloat16_tE19Flash_kernel_traitsILi192ELi64ELi64ELi4ES3_EELb0ELb1ELb0ELb0ELb1ELb0ELb1ELb0EEEvNS_16Flash_fwd_paramsE:
.text._ZN5flash24flash_fwd_splitkv_kernelI23Flash_fwd_kernel_traitsILi192ELi64ELi64ELi4ELb0ELb0EN7cutlass10bfloat16_tE19Flash_kernel_traitsILi192ELi64ELi64ELi4ES3_EELb0ELb1ELb0ELb0ELb1ELb0ELb1ELb0EEEvNS_16Flash_fwd_paramsE:
        /* <DEDUP_REMOVED lines=31> */
[----:B------:R-:W-:Y:S02]  /*01f0*/  @UP3 UIADD3 UR11, UR11, 0x1, URZ ;  /* 0x000000010b0b3890 */ /* 0x000fe4000fffe03f */
[----:B------:R-:W-:Y:S01]  /*0200*/  @!UP2 ULOP3.LUT UR11, URZ, UR6, URZ, 0x33, !UPT ;  /* 0x000000063f0ba292 */ /* 0x000fe2000f8e333f */
[----:B------:R-:W-:Y:S01]  /*0210*/  PLOP3.LUT P0, PT, PT, PT, UP0, 0x80, 0x0 ;  /* 0x000000000000781c */ /* 0x000fe20003f0f008 */
        /* <DEDUP_REMOVED lines=43> */
.L_x_6754:
[----:B------:R-:W-:-:S05]  /*04d0*/  ULDC UR8, c[0x0][0x2c8] ;  /* 0x0000b20000087ab9 */ /* 0x000fca0000000800 */
.L_x_6755:
        /* <DEDUP_REMOVED lines=12> */
[----:B------:R-:W-:-:S03]  /*05a0*/  @!UP2 UISETP.NE.U32.AND UP0, UPT, UR4, URZ, UPT ;  /* 0x0000003f0400a28c */ /* 0x000fc6000bf05070 */
[----:B------:R-:W-:Y:S01]  /*05b0*/  @!UP2 ULDC UR4, c[0x0][0x2cc] ;  /* 0x0000b3000004aab9 */ /* 0x000fe20000000800 */
[----:B------:R-:W-:-:S04]  /*05c0*/  @!UP2 UISETP.NE.AND.EX UP0, UPT, UR5, URZ, UPT, UP0 ;  /* 0x0000003f0500a28c */ /* 0x000fc8000bf05300 */
[----:B------:R-:W-:Y:S01]  /*05d0*/  @!UP2 USEL UR4, UR4, URZ, UP0 ;  /* 0x0000003f0404a287 */ /* 0x000fe20008000000 */
[----:B--2---:R-:W-:Y:S02]  /*05e0*/  @P0 R2UR UR16, R0 ;  /* 0x00000000001002ca */ /* 0x004fe400000e0000 */
[----:B------:R-:W-:-:S11]  /*05f0*/  PLOP3.LUT P0, PT, PT, PT, UP1, 0x80, 0x0 ;  /* 0x000000000000781c */ /* 0x000fd60003f0f018 */
[----:B------:R-:W-:Y:S02]  /*0600*/  @UP2 UIADD3 UR16, UR16, -UR9, URZ ;  /* 0x8000000910102290 */ /* 0x000fe4000fffe03f */
[----:B------:R-:W-:Y:S01]  /*0610*/  @!UP2 UIADD3 UR16, UR4, UR8, -UR9 ;  /* 0x000000080410a290 */ /* 0x000fe2000fffe809 */
[----:B------:R-:W-:Y:S11]  /*0620*/  @!P0 EXIT ;  /* 0x000000000000894d */ /* 0x000ff60003800000 */
[----:B------:R-:W1:Y:S01]  /*0630*/  LDC R5, c[0x0][0x10] ;  /* 0x00000400ff057b82 */ /* 0x000e620000000800 */
[----:B------:R-:W-:Y:S02]  /*0640*/  UIADD3 UR4, UR16, 0x3f, URZ ;  /* 0x0000003f10047890 */ /* 0x000fe4000fffe03f */
[----:B------:R-:W-:Y:S02]  /*0650*/  UIADD3 UR22, UR16, UR13, -UR17 ;  /* 0x0000000d10167290 */ /* 0x000fe4000fffe811 */
[----:B------:R-:W-:Y:S01]  /*0660*/  UIADD3 UR5, -UR17, 0x7f, UR13 ;  /* 0x0000007f11057890 */ /* 0x000fe2000fffe10d */
[----:B------:R-:W-:Y:S02]  /*0670*/  ULDC UR12, c[0x0][0x394] ;  /* 0x0000e500000c7ab9 */ /* 0x000fe40000000800 */
[----:B------:R-:W2:Y:S01]  /*0680*/  LDC R3, c[0x0][0x2c8] ;  /* 0x0000b200ff037b82 */ /* 0x000ea20000000800 */
[----:B------:R-:W-:Y:S01]  /*0690*/  ULDC UR10, c[0x0][0x398] ;  /* 0x0000e600000a7ab9 */ /* 0x000fe20000000800 */
[----:B------:R-:W-:-:S02]  /*06a0*/  USHF.R.S32.HI UR8, URZ, 0x1f, UR4 ;  /* 0x0000001f3f087899 */ /* 0x000fc40008011404 */
[----:B------:R-:W-:Y:S02]  /*06b0*/  UIADD3 UR22, UR22, -UR12, URZ ;  /* 0x8000000c16167290 */ /* 0x000fe4000fffe03f */
[----:B------:R-:W-:Y:S02]  /*06c0*/  UIADD3 UR5, UR5, UR10, UR16 ;  /* 0x0000000a05057290 */ /* 0x000fe4000fffe010 */
[----:B------:R-:W-:Y:S02]  /*06d0*/  ULEA.HI UR8, UR8, UR4, URZ, 0x6 ;  /* 0x0000000408087291 */ /* 0x000fe4000f8f303f */
[----:B------:R-:W-:Y:S02]  /*06e0*/  USHF.R.S32.HI UR21, URZ, 0x1f, UR22 ;  /* 0x0000001f3f157899 */ /* 0x000fe40008011416 */
[----:B------:R-:W-:Y:S02]  /*06f0*/  USHF.R.S32.HI UR4, URZ, 0x1f, UR5 ;  /* 0x0000001f3f047899 */ /* 0x000fe40008011405 */
[----:B------:R-:W-:Y:S01]  /*0700*/  ULEA.HI UR21, UR21, UR22, URZ, 0x6 ;  /* 0x0000001615157291 */ /* 0x000fe2000f8f303f */
[----:B-1----:R-:W-:Y:S01]  /*0710*/  IABS R4, R5 ;  /* 0x0000000500047213 */ /* 0x002fe20000000000 */
[----:B------:R-:W-:-:S02]  /*0720*/  USHF.R.S32.HI UR8, URZ, 0x6, UR8 ;  /* 0x000000063f087899 */ /* 0x000fc40008011408 */
[----:B------:R-:W-:Y:S01]  /*0730*/  ULEA.HI UR4, UR4, UR5, URZ, 0x6 ;  /* 0x0000000504047291 */ /* 0x000fe2000f8f303f */
[----:B------:R-:W1:Y:S01]  /*0740*/  I2F.RP R0, R4 ;  /* 0x0000000400007306 */ /* 0x000e620000209400 */
[----:B------:R-:W-:Y:S02]  /*0750*/  USHF.R.S32.HI UR21, URZ, 0x6, UR21 ;  /* 0x000000063f157899 */ /* 0x000fe40008011415 */
[----:B------:R-:W-:Y:S01]  /*0760*/  USHF.R.S32.HI UR4, URZ, 0x6, UR4 ;  /* 0x000000063f047899 */ /* 0x000fe20008011404 */
[----:B--2---:R-:W-:-:S05]  /*0770*/  VIADD R3, R3, 0x3f ;  /* 0x0000003f03037836 */ /* 0x004fca0000000000 */
[----:B------:R-:W-:-:S04]  /*0780*/  SHF.R.S32.HI R6, RZ, 0x1f, R3 ;  /* 0x0000001fff067819 */ /* 0x000fc80000011403 */
[----:B------:R-:W-:Y:S01]  /*0790*/  LEA.HI R6, R6, R3, RZ, 0x6 ;  /* 0x0000000306067211 */ /* 0x000fe200078f30ff */
[----:B-1----:R-:W1:Y:S03]  /*07a0*/  MUFU.RCP R8, R0 ;  /* 0x0000000000087308 */ /* 0x002e660000001000 */
[----:B------:R-:W-:-:S05]  /*07b0*/  LEA.HI.SX32 R6, R6, R5, 0x1a ;  /* 0x0000000506067211 */ /* 0x000fca00078fd2ff */
[----:B------:R-:W-:-:S05]  /*07c0*/  VIADD R6, R6, 0xffffffff ;  /* 0xffffffff06067836 */ /* 0x000fca0000000000 */
[----:B------:R-:W-:Y:S02]  /*07d0*/  IABS R2, R6 ;  /* 0x0000000600027213 */ /* 0x000fe40000000000 */
[-C--:B------:R-:W-:Y:S01]  /*07e0*/  LOP3.LUT R6, R6, R5.reuse, RZ, 0x3c, !PT ;  /* 0x0000000506067212 */ /* 0x080fe200078e3cff */
[----:B-1----:R-:W-:Y:S01]  /*07f0*/  VIADD R8, R8, 0xffffffe ;  /* 0x0ffffffe08087836 */ /* 0x002fe20000000000 */
[----:B------:R-:W-:Y:S02]  /*0800*/  IABS R0, R5 ;  /* 0x0000000500007213 */ /* 0x000fe40000000000 */
[----:B------:R-:W-:Y:S01]  /*0810*/  ISETP.GE.AND P0, PT, R6, RZ, PT ;  /* 0x000000ff0600720c */ /* 0x000fe20003f06270 */
[----:B------:R-:W1:Y:S02]  /*0820*/  F2I.FTZ.U32.TRUNC.NTZ R9, R8 ;  /* 0x0000000800097305 */ /* 0x000e64000021f000 */
[----:B------:R-:W-:Y:S02]  /*0830*/  IMAD.MOV R0, RZ, RZ, -R0 ;  /* 0x000000ffff007224 */ /* 0x000fe400078e0a00 */
[----:B-1----:R-:W-:-:S02]  /*0840*/  IMAD.MOV R3, RZ, RZ, -R9 ;  /* 0x000000ffff037224 */ /* 0x002fc400078e0a09 */
        /* <DEDUP_REMOVED lines=14> */
[C---:B------:R-:W-:Y:S02]  /*0930*/  VIADDMNMX R146, R195.reuse, R3, UR8, PT ;  /* 0x00000008c3927e46 */ /* 0x040fe4000b800103 */
[----:B------:R-:W-:Y:S02]  /*0940*/  VIMNMX R195, R195, UR21, !PT ;  /* 0x00000015c3c37c48 */ /* 0x000fe4000ffe0100 */
[----:B------:R-:W-:-:S04]  /*0950*/  VIMNMX R146, R146, UR4, PT ;  /* 0x0000000492927c48 */ /* 0x000fc8000bfe0100 */
[----:B------:R-:W-:-:S13]  /*0960*/  ISETP.GE.AND P0, PT, R195, R146, PT ;  /* 0x00000092c300720c */ /* 0x000fda0003f06270 */
[----:B------:R-:W-:Y:S05]  /*0970*/  @!P0 BRA `(.L_x_6756) ;  /* 0x0000000400748947 */ /* 0x000fea0003800000 */
[----:B------:R-:W-:Y:S01]  /*0980*/  SHF.R.S32.HI R3, RZ, 0x1f, R84 ;  /* 0x0000001fff037819 */ /* 0x000fe20000011454 */
[----:B------:R-:W-:Y:S01]  /*0990*/  ULDC.64 UR4, c[0x0][0x2c0] ;  /* 0x0000b00000047ab9 */ /* 0x000fe20000000a00 */
[----:B------:R-:W-:Y:S01]  /*09a0*/  LOP3.LUT P6, RZ, R84, 0xf, RZ, 0xc0, !PT ;  /* 0x0000000f54ff7812 */ /* 0x000fe200078cc0ff */
        /* <DEDUP_REMOVED lines=11> */
[----:B------:R-:W-:Y:S01]  /*0a60*/  IMAD.SHL.U32 R4, R4, 0x4, RZ ;  /* 0x0000000404047824 */ /* 0x000fe200078e00ff */
[----:B------:R-:W-:Y:S01]  /*0a70*/  USHF.R.S32.HI UR7, URZ, 0x1f, UR6 ;  /* 0x0000001f3f077899 */ /* 0x000fe20008011406 */
[C---:B------:R-:W-:Y:S01]  /*0a80*/  VIADD R7, R0.reuse, 0x18 ;  /* 0x0000001800077836 */ /* 0x040fe20000000000 */
[C---:B------:R-:W-:Y:S01]  /*0a90*/  ISETP.GE.AND P1, PT, R0.reuse, UR13, PT ;  /* 0x0000000d00007c0c */ /* 0x040fe2000bf26270 */
[----:B------:R-:W-:Y:S01]  /*0aa0*/  VIADD R6, R0, 0x20 ;  /* 0x0000002000067836 */ /* 0x000fe20000000000 */
[----:B------:R-:W-:Y:S01]  /*0ab0*/  SHF.R.S32.HI R5, RZ, 0x1f, R4 ;  /* 0x0000001fff057819 */ /* 0x000fe20000011404 */
[----:B------:R-:W-:Y:S01]  /*0ac0*/  IMAD.U32 R2, RZ, RZ, UR4 ;  /* 0x00000004ff027e24 */ /* 0x000fe2000f8e00ff */
[----:B------:R-:W-:-:S02]  /*0ad0*/  ISETP.GE.AND P2, PT, R8, UR13, PT ;  /* 0x0000000d08007c0c */ /* 0x000fc4000bf46270 */
[C---:B------:R-:W-:Y:S01]  /*0ae0*/  ISETP.GE.OR P5, PT, R0.reuse, UR13, P6 ;  /* 0x0000000d00007c0c */ /* 0x040fe2000b7a6670 */
[----:B------:R-:W-:-:S03]  /*0af0*/  IMAD.WIDE R4, R0, 0xc0, R4 ;  /* 0x000000c000047825 */ /* 0x000fc600078e0204 */
        /* <DEDUP_REMOVED lines=9> */
[----:B------:R-:W-:Y:S01]  /*0b90*/  ISETP.GE.AND P0, PT, R7, UR13, PT ;  /* 0x0000000d07007c0c */ /* 0x000fe2000bf06270 */
[----:B------:R-:W-:Y:S01]  /*0ba0*/  ULDC.64 UR4, c[0x0][0x2b8] ;  /* 0x0000ae0000047ab9 */ /* 0x000fe20000000a00 */
[----:B------:R-:W-:Y:S01]  /*0bb0*/  ISETP.GE.OR P4, PT, R4, UR13, P6 ;  /* 0x0000000d04007c0c */ /* 0x000fe2000b786670 */
[----:B------:R1:W-:Y:S01]  /*0bc0*/  @!P1 STG.E.128 desc[UR14][R10.64], RZ ;  /* 0x000000ff0a009986 */ /* 0x0003e2000c101d0e */
[----:B------:R-:W-:-:S03]  /*0bd0*/  VIADD R4, R0, 0x30 ;  /* 0x0000003000047836 */ /* 0x000fc60000000000 */
[----:B------:R1:W-:Y:S04]  /*0be0*/  @!P1 STG.E.128 desc[UR14][R10.64+0x100], RZ ;  /* 0x000100ff0a009986 */ /* 0x0003e8000c101d0e */
[----:B------:R1:W-:Y:S01]  /*0bf0*/  @!P1 STG.E.128 desc[UR14][R10.64+0x200], RZ ;  /* 0x000200ff0a009986 */ /* 0x0003e2000c101d0e */
[----:B------:R-:W-:-:S03]  /*0c00*/  ISETP.GE.AND P1, PT, R6, UR13, PT ;  /* 0x0000000d06007c0c */ /* 0x000fc6000bf26270 */
[----:B------:R1:W-:Y:S01]  /*0c10*/  @!P2 STG.E.128 desc[UR14][R10.64+0x3000], RZ ;  /* 0x003000ff0a00a986 */ /* 0x0003e2000c101d0e */
[----:B------:R-:W-:-:S03]  /*0c20*/  @!P4 IMAD.MOV.U32 R21, RZ, RZ, -0x800000 ;  /* 0xff800000ff15c424 */ /* 0x000fc600078e00ff */
[----:B------:R1:W-:Y:S04]  /*0c30*/  @!P2 STG.E.128 desc[UR14][R10.64+0x3100], RZ ;  /* 0x003100ff0a00a986 */ /* 0x0003e8000c101d0e */
[----:B------:R1:W-:Y:S01]  /*0c40*/  @!P2 STG.E.128 desc[UR14][R10.64+0x3200], RZ ;  /* 0x003200ff0a00a986 */ /* 0x0003e2000c101d0e */
[----:B------:R-:W-:-:S03]  /*0c50*/  ISETP.GE.AND P2, PT, R4, UR13, PT ;  /* 0x0000000d04007c0c */ /* 0x000fc6000bf46270 */
[----:B------:R1:W-:Y:S04]  /*0c60*/  @!P3 STG.E.128 desc[UR14][R10.64+0x1800], RZ ;  /* 0x001800ff0a00b986 */ /* 0x0003e8000c101d0e */
[----:B------:R1:W-:Y:S04]  /*0c70*/  @!P3 STG.E.128 desc[UR14][R10.64+0x1900], RZ ;  /* 0x001900ff0a00b986 */ /* 0x0003e8000c101d0e */
[----:B------:R1:W-:Y:S01]  /*0c80*/  @!P3 STG.E.128 desc[UR14][R10.64+0x1a00], RZ ;  /* 0x001a00ff0a00b986 */ /* 0x0003e2000c101d0e */
[----:B------:R-:W-:-:S03]  /*0c90*/  ISETP.GE.AND P3, PT, R5, UR13, PT ;  /* 0x0000000d05007c0c */ /* 0x000fc6000bf66270 */
[----:B------:R1:W-:Y:S04]  /*0ca0*/  @!P0 STG.E.128 desc[UR14][R10.64+0x4800], RZ ;  /* 0x004800ff0a008986 */ /* 0x0003e8000c101d0e */
[----:B------:R1:W-:Y:S04]  /*0cb0*/  @!P0 STG.E.128 desc[UR14][R10.64+0x4900], RZ ;  /* 0x004900ff0a008986 */ /* 0x0003e8000c101d0e */
[----:B------:R1:W-:Y:S01]  /*0cc0*/  @!P0 STG.E.128 desc[UR14][R10.64+0x4a00], RZ ;  /* 0x004a00ff0a008986 */ /* 0x0003e2000c101d0e */
[----:B------:R-:W-:-:S03]  /*0cd0*/  IADD3 R2, P0, R0, UR6, RZ ;  /* 0x0000000600027c10 */ /* 0x000fc6000ff1e0ff */
[----:B------:R1:W-:Y:S01]  /*0ce0*/  @!P1 STG.E.128 desc[UR14][R10.64+0x6000], RZ ;  /* 0x006000ff0a009986 */ /* 0x0003e2000c101d0e */
[----:B------:R-:W-:Y:S02]  /*0cf0*/  LEA.HI.X.SX32 R9, R0, UR7, 0x1, P0 ;  /* 0x0000000700097c11 */ /* 0x000fe400080f0eff */
[C---:B------:R-:W-:Y:S01]  /*0d00*/  LEA R12, P0, R2.reuse, UR4, 0x2 ;  /* 0x00000004020c7c11 */ /* 0x040fe2000f8010ff */
[----:B------:R1:W-:Y:S03]  /*0d10*/  @!P1 STG.E.128 desc[UR14][R10.64+0x6100], RZ ;  /* 0x006100ff0a009986 */ /* 0x0003e6000c101d0e */
[----:B------:R-:W-:Y:S01]  /*0d20*/  LEA.HI.X R13, R2, UR5, R9, 0x2, P0 ;  /* 0x00000005020d7c11 */ /* 0x000fe200080f1409 */
[----:B------:R1:W-:Y:S01]  /*0d30*/  @!P1 STG.E.128 desc[UR14][R10.64+0x6200], RZ ;  /* 0x006200ff0a009986 */ /* 0x0003e2000c101d0e */
[----:B------:R-:W-:Y:S02]  /*0d40*/  ISETP.GE.AND P1, PT, R3, UR13, PT ;  /* 0x0000000d03007c0c */ /* 0x000fe4000bf26270 */
[----:B------:R-:W-:Y:S01]  /*0d50*/  ISETP.GE.OR P0, PT, R5, UR13, P6 ;  /* 0x0000000d05007c0c */ /* 0x000fe2000b706670 */
[----:B------:R1:W-:Y:S04]  /*0d60*/  @!P2 STG.E.128 desc[UR14][R10.64+0x9000], RZ ;  /* 0x009000ff0a00a986 */ /* 0x0003e8000c101d0e */
[----:B------:R1:W-:Y:S04]  /*0d70*/  @!P2 STG.E.128 desc[UR14][R10.64+0x9100], RZ ;  /* 0x009100ff0a00a986 */ /* 0x0003e8000c101d0e */
[----:B------:R1:W-:Y:S01]  /*0d80*/  @!P2 STG.E.128 desc[UR14][R10.64+0x9200], RZ ;  /* 0x009200ff0a00a986 */ /* 0x0003e2000c101d0e */
[----:B------:R-:W-:Y:S01]  /*0d90*/  ISETP.GE.OR P2, PT, R7, UR13, P6 ;  /* 0x0000000d07007c0c */ /* 0x000fe2000b746670 */
[----:B------:R-:W-:-:S02]  /*0da0*/  @!P5 IMAD.MOV.U32 R7, RZ, RZ, -0x800000 ;  /* 0xff800000ff07d424 */ /* 0x000fc400078e00ff */
[----:B------:R1:W-:Y:S01]  /*0db0*/  @!P3 STG.E.128 desc[UR14][R10.64+0x7800], RZ ;  /* 0x007800ff0a00b986 */ /* 0x0003e2000c101d0e */
[----:B------:R-:W-:-:S03]  /*0dc0*/  @!P0 IMAD.MOV.U32 R9, RZ, RZ, -0x800000 ;  /* 0xff800000ff098424 */ /* 0x000fc600078e00ff */
[----:B------:R1:W-:Y:S04]  /*0dd0*/  @!P3 STG.E.128 desc[UR14][R10.64+0x7900], RZ ;  /* 0x007900ff0a00b986 */ /* 0x0003e8000c101d0e */
[----:B------:R1:W-:Y:S01]  /*0de0*/  @!P3 STG.E.128 desc[UR14][R10.64+0x7a00], RZ ;  /* 0x007a00ff0a00b986 */ /* 0x0003e2000c101d0e */
[----:B------:R-:W-:Y:S01]  /*0df0*/  ISETP.GE.OR P3, PT, R8, UR13, P6 ;  /* 0x0000000d08007c0c */ /* 0x000fe2000b766670 */
[----:B------:R-:W-:Y:S02]  /*0e00*/  @!P2 IMAD.MOV.U32 R17, RZ, RZ, -0x800000 ;  /* 0xff800000ff11a424 */ /* 0x000fe400078e00ff */
[----:B------:R1:W-:Y:S04]  /*0e10*/  @!P1 STG.E.128 desc[UR14][R10.64+0xa800], RZ ;  /* 0x00a800ff0a009986 */ /* 0x0003e8000c101d0e */
[----:B------:R1:W-:Y:S04]  /*0e20*/  @!P1 STG.E.128 desc[UR14][R10.64+0xa900], RZ ;  /* 0x00a900ff0a009986 */ /* 0x0003e8000c101d0e */
[----:B------:R1:W-:Y:S01]  /*0e30*/  @!P1 STG.E.128 desc[UR14][R10.64+0xaa00], RZ ;  /* 0x00aa00ff0a009986 */ /* 0x0003e2000c101d0e */
[----:B------:R-:W-:Y:S01]  /*0e40*/  ISETP.GE.OR P1, PT, R6, UR13, P6 ;  /* 0x0000000d06007c0c */ /* 0x000fe2000b726670 */
[----:B------:R-:W-:-:S02]  /*0e50*/  @!P3 IMAD.MOV.U32 R19, RZ, RZ, -0x800000 ;  /* 0xff800000ff13b424 */ /* 0x000fc400078e00ff */
[----:B------:R1:W-:Y:S01]  /*0e60*/  @!P5 STG.E desc[UR14][R12.64], R7 ;  /* 0x000000070c00d986 */ /* 0x0003e2000c10190e */
[----:B------:R-:W-:Y:S02]  /*0e70*/  ISETP.GE.OR P5, PT, R4, UR13, P6 ;  /* 0x0000000d04007c0c */ /* 0x000fe4000b7a6670 */
[----:B------:R-:W-:Y:S01]  /*0e80*/  ISETP.GE.OR P6, PT, R3, UR13, P6 ;  /* 0x0000000d03007c0c */ /* 0x000fe2000b7c6670 */
[----:B------:R1:W-:Y:S04]  /*0e90*/  @!P4 STG.E desc[UR14][R12.64+0x20], R21 ;  /* 0x000020150c00c986 */ /* 0x0003e8000c10190e */
[----:B------:R1:W-:Y:S02]  /*0ea0*/  @!P3 STG.E desc[UR14][R12.64+0x40], R19 ;  /* 0x000040130c00b986 */ /* 0x0003e4000c10190e */
[----:B------:R-:W-:-:S02]  /*0eb0*/  @!P1 IMAD.MOV.U32 R15, RZ, RZ, -0x800000 ;  /* 0xff800000ff0f9424 */ /* 0x000fc400078e00ff */
[----:B------:R1:W-:Y:S02]  /*0ec0*/  @!P2 STG.E desc[UR14][R12.64+0x60], R17 ;  /* 0x000060110c00a986 */ /* 0x0003e4000c10190e */
[----:B------:R-:W-:Y:S02]  /*0ed0*/  @!P5 IMAD.MOV.U32 R5, RZ, RZ, -0x800000 ;  /* 0xff800000ff05d424 */ /* 0x000fe400078e00ff */
[----:B------:R1:W-:Y:S04]  /*0ee0*/  @!P1 STG.E desc[UR14][R12.64+0x80], R15 ;  /* 0x0000800f0c009986 */ /* 0x0003e8000c10190e */
[----:B------:R1:W-:Y:S04]  /*0ef0*/  @!P0 STG.E desc[UR14][R12.64+0xa0], R9 ;  /* 0x0000a0090c008986 */ /* 0x0003e8000c10190e */
[----:B------:R1:W-:Y:S01]  /*0f00*/  @!P5 STG.E desc[UR14][R12.64+0xc0], R5 ;  /* 0x0000c0050c00d986 */ /* 0x0003e2000c10190e */
[----:B------:R-:W-:Y:S05]  /*0f10*/  @P6 EXIT ;  /* 0x000000000000694d */ /* 0x000fea0003800000 */
[----:B------:R-:W-:-:S05]  /*0f20*/  MOV R3, 0xff800000 ;  /* 0xff80000000037802 */ /* 0x000fca0000000f00 */
[----:B------:R-:W-:Y:S01]  /*0f30*/  STG.E desc[UR14][R12.64+0xe0], R3 ;  /* 0x0000e0030c007986 */ /* 0x000fe2000c10190e */
[----:B------:R-:W-:Y:S05]  /*0f40*/  EXIT ;  /* 0x000000000000794d */ /* 0x000fea0003800000 */
.L_x_6756:
        /* <DEDUP_REMOVED lines=28> */
.L_x_6757:
        /* <DEDUP_REMOVED lines=32> */
[----:B------:R-:W-:Y:S01]  /*1310*/  MOV R2, UR19 ;  /* 0x0000001300027c02 */ /* 0x000fe20008000f00 */
[----:B------:R-:W-:Y:S01]  /*1320*/  IMAD.MOV R7, RZ, RZ, -R7 ;  /* 0x000000ffff077224 */ /* 0x000fe200078e0a07 */
[----:B-1----:R-:W-:Y:S02]  /*1330*/  IABS R5, R0 ;  /* 0x0000000000057213 */ /* 0x002fe40000000000 */
[----:B------:R-:W-:Y:S01]  /*1340*/  IABS R2, R2 ;  /* 0x0000000200027213 */ /* 0x000fe20000000000 */
[----:B------:R-:W-:Y:S01]  /*1350*/  IMAD R11, R6, R7, R11 ;  /* 0x00000007060b7224 */ /* 0x000fe200078e020b */
[----:B------:R-:W1:Y:S04]  /*1360*/  I2F.RP R12, R5 ;  /* 0x00000005000c7306 */ /* 0x000e680000209400 */
[----:B------:R-:W-:-:S04]  /*1370*/  SHF.R.S32.HI R25, RZ, 0x1f, R11 ;  /* 0x0000001fff197819 */ /* 0x000fc8000001140b */
[----:B-1----:R-:W1:Y:S02]  /*1380*/  MUFU.RCP R10, R12 ;  /* 0x0000000c000a7308 */ /* 0x002e640000001000 */
[----:B-1----:R-:W-:-:S06]  /*1390*/  IADD3 R10, R10, 0xffffffe, RZ ;  /* 0x0ffffffe0a0a7810 */ /* 0x002fcc0007ffe0ff */
[----:B------:R-:W1:Y:S02]  /*13a0*/  F2I.FTZ.U32.TRUNC.NTZ R9, R10 ;  /* 0x0000000a00097305 */ /* 0x000e64000021f000 */
[----:B-1----:R-:W-:-:S04]  /*13b0*/  IMAD.MOV R4, RZ, RZ, -R9 ;  /* 0x000000ffff047224 */ /* 0x002fc800078e0a09 */
        /* <DEDUP_REMOVED lines=43> */
.L_x_6758:
[----:B------:R-:W1:Y:S01]  /*1670*/  LDC R0, c[0x0][0x278] ;  /* 0x00009e00ff007b82 */ /* 0x000e620000000800 */
[----:B------:R-:W-:Y:S01]  /*1680*/  IMAD.U32 R2, RZ, RZ, UR19 ;  /* 0x00000013ff027e24 */ /* 0x000fe2000f8e00ff */
[----:B------:R-:W-:Y:S01]  /*1690*/  UISETP.NE.AND UP0, UPT, UR20, -0x1, UPT ;  /* 0xffffffff1400788c */ /* 0x000fe2000bf05270 */
[----:B------:R-:W-:-:S03]  /*16a0*/  LEA R11, R146, 0xffffffc0, 0x6 ;  /* 0xffffffc0920b7811 */ /* 0x000fc600078e30ff */
[----:B------:R-:W-:Y:S02]  /*16b0*/  IABS R2, R2 ;  /* 0x0000000200027213 */ /* 0x000fe40000000000 */
[----:B------:R-:W-:Y:S02]  /*16c0*/  PLOP3.LUT P0, PT, PT, PT, UP0, 0x80, 0x0 ;  /* 0x000000000000781c */ /* 0x000fe40003f0f008 */
[----:B------:R-:W-:-:S03]  /*16d0*/  SHF.R.S32.HI R25, RZ, 0x1f, R11 ;  /* 0x0000001fff197819 */ /* 0x000fc6000001140b */
[----:B------:R-:W-:Y:S01]  /*16e0*/  @UP0 UIADD3 UR4, UR9, UR20, URZ ;  /* 0x0000001409040290 */ /* 0x000fe2000fffe03f */
[----:B------:R-:W-:-:S03]  /*16f0*/  @UP0 ULDC.64 UR6, c[0x0][0x248] ;  /* 0x0000920000060ab9 */ /* 0x000fc60000000a00 */
[----:B------:R-:W-:Y:S02]  /*1700*/  @UP0 UIMAD.WIDE.U32 UR22, UR4, UR6, URZ ;  /* 0x00000006041602a5 */ /* 0x000fe4000f8e003f */
[----:B------:R-:W-:-:S04]  /*1710*/  @UP0 UIMAD UR4, UR4, UR7, URZ ;  /* 0x00000007040402a4 */ /* 0x000fc8000f8e023f */
[----:B------:R-:W-:Y:S01]  /*1720*/  @UP0 UIADD3 UR4, UR23, UR4, URZ ;  /* 0x0000000417040290 */ /* 0x000fe2000fffe03f */
[----:B-1----:R-:W-:-:S04]  /*1730*/  IABS R4, R0 ;  /* 0x0000000000047213 */ /* 0x002fc80000000000 */
[----:B------:R-:W1:Y:S08]  /*1740*/  I2F.RP R5, R4 ;  /* 0x0000000400057306 */ /* 0x000e700000209400 */
        /* <DEDUP_REMOVED lines=33> */
.L_x_6760:
        /* <DEDUP_REMOVED lines=31> */
.L_x_6759:
[----:B------:R-:W-:Y:S01]  /*1b50*/  SHF.R.S32.HI R5, RZ, 0x1f, R84 ;  /* 0x0000001fff057819 */ /* 0x000fe20000011454 */
[----:B------:R-:W-:Y:S01]  /*1b60*/  UIADD3 UR20, -UR13, UR17, URZ ;  /* 0x000000110d147290 */ /* 0x000fe2000fffe13f */
[----:B------:R-:W1:Y:S01]  /*1b70*/  S2R R35, SR_CTAID.X ;  /* 0x0000000000237919 */ /* 0x000e620000002500 */
[----:B------:R-:W-:Y:S01]  /*1b80*/  UISETP.NE.AND UP0, UPT, UR18, -0x1, UPT ;  /* 0xffffffff1200788c */ /* 0x000fe2000bf05270 */
[CC--:B------:R-:W-:Y:S01]  /*1b90*/  LEA.HI R3, R5.reuse, R84.reuse, RZ, 0x3 ;  /* 0x0000005405037211 */ /* 0x0c0fe200078f18ff */
[----:B------:R-:W2:Y:S01]  /*1ba0*/  S2UR UR23, SR_CgaCtaId ;  /* 0x00000000001779c3 */ /* 0x000ea20000008800 */
[----:B------:R-:W-:Y:S01]  /*1bb0*/  VIADD R198, R146, 0xffffffff ;  /* 0xffffffff92c67836 */ /* 0x000fe20000000000 */
[----:B------:R-:W-:Y:S01]  /*1bc0*/  LEA.HI R86, R5, R84, RZ, 0x5 ;  /* 0x0000005405567211 */ /* 0x000fe200078f28ff */
[----:B------:R-:W-:Y:S01]  /*1bd0*/  IMAD.SHL.U32 R207, R84, 0x2, RZ ;  /* 0x0000000254cf7824 */ /* 0x000fe200078e00ff */
[----:B------:R-:W-:Y:S01]  /*1be0*/  SHF.R.S32.HI R14, RZ, 0x3, R3 ;  /* 0x00000003ff0e7819 */ /* 0x000fe20000011403 */
[----:B------:R-:W-:Y:S01]  /*1bf0*/  IMAD.U32 R204, RZ, RZ, UR16 ;  /* 0x00000010ffcc7e24 */ /* 0x000fe2000f8e00ff */
[----:B------:R-:W-:Y:S01]  /*1c00*/  LOP3.LUT R3, R3, 0xfffffff8, RZ, 0xc0, !PT ;  /* 0xfffffff803037812 */ /* 0x000fe200078ec0ff */
[----:B------:R-:W-:Y:S01]  /*1c10*/  UIADD3 UR12, UR16, -UR12, -UR17 ;  /* 0x8000000c100c7290 */ /* 0x000fe2000fffe811 */
[C---:B------:R-:W-:Y:S01]  /*1c20*/  ISETP.GE.AND P5, PT, R14.reuse, UR20, PT ;  /* 0x000000140e007c0c */ /* 0x040fe2000bfa6270 */
[C---:B------:R-:W-:Y:S01]  /*1c30*/  VIADD R19, R14.reuse, 0x20 ;  /* 0x000000200e137836 */ /* 0x040fe20000000000 */
[----:B------:R-:W-:Y:S01]  /*1c40*/  @UP0 ULDC.64 UR4, c[0x0][0x240] ;  /* 0x0000900000040ab9 */ /* 0x000fe20000000a00 */
[C---:B------:R-:W-:Y:S01]  /*1c50*/  VIADD R20, R14.reuse, 0x10 ;  /* 0x000000100e147836 */ /* 0x040fe20000000000 */
[----:B------:R-:W-:Y:S01]  /*1c60*/  @UP0 UIMAD.WIDE.U32 UR8, UR18, UR4, URZ ;  /* 0x00000004120802a5 */ /* 0x000fe2000f8e003f */
[----:B------:R-:W-:Y:S01]  /*1c70*/  VIADD R18, R14, 0x30 ;  /* 0x000000300e127836 */ /* 0x000fe20000000000 */
[----:B------:R-:W-:Y:S01]  /*1c80*/  ISETP.GE.AND P0, PT, R19, UR20, PT ;  /* 0x0000001413007c0c */ /* 0x000fe2000bf06270 */
[----:B------:R-:W-:Y:S01]  /*1c90*/  IMAD.IADD R0, R84, 0x1, -R3 ;  /* 0x0000000154007824 */ /* 0x000fe200078e0a03 */
[----:B------:R-:W-:Y:S01]  /*1ca0*/  @UP0 UIMAD UR18, UR18, UR5, UR9 ;  /* 0x00000005121202a4 */ /* 0x000fe2000f8e0209 */
[----:B------:R-:W-:Y:S01]  /*1cb0*/  ISETP.GE.AND P1, PT, R20, UR20, PT ;  /* 0x0000001414007c0c */ /* 0x000fe2000bf26270 */
[----:B------:R-:W-:Y:S01]  /*1cc0*/  @!UP0 USHF.R.S32.HI UR9, URZ, 0x1f, UR11 ;  /* 0x0000001f3f098899 */ /* 0x000fe2000801140b */
[----:B------:R-:W-:Y:S01]  /*1cd0*/  ISETP.GE.AND P6, PT, R18, UR20, PT ;  /* 0x0000001412007c0c */ /* 0x000fe2000bfc6270 */
[----:B------:R-:W-:Y:S01]  /*1ce0*/  @!UP0 ULDC.64 UR4, c[0x0][0x228] ;  /* 0x00008a0000048ab9 */ /* 0x000fe20000000a00 */
[----:B------:R-:W3:Y:S01]  /*1cf0*/  @!P5 LDC.64 R8, c[0x0][0x240] ;  /* 0x00009000ff08db82 */ /* 0x000ee20000000a00 */
[----:B------:R-:W-:Y:S01]  /*1d00*/  @!UP0 UIMAD UR9, UR9, UR4, URZ ;  /* 0x00000004090982a4 */ /* 0x000fe2000f8e023f */
[----:B------:R-:W-:Y:S01]  /*1d10*/  IMAD.SHL.U32 R12, R14, 0x40, RZ ;  /* 0x000000400e0c7824 */ /* 0x000fe200078e00ff */
[----:B------:R-:W-:Y:S01]  /*1d20*/  @!UP0 UIMAD.WIDE.U32 UR24, UR11, UR4, URZ ;  /* 0x000000040b1882a5 */ /* 0x000fe2000f8e003f */
[----:B------:R-:W-:Y:S01]  /*1d30*/  IMAD.SHL.U32 R21, R0, 0x8, RZ ;  /* 0x0000000800157824 */ /* 0x000fe200078e00ff */
[----:B------:R-:W-:Y:S01]  /*1d40*/  @!UP0 UIMAD UR5, UR11, UR5, UR9 ;  /* 0x000000050b0582a4 */ /* 0x000fe2000f8e0209 */
[----:B------:R-:W4:Y:S01]  /*1d50*/  @!P0 S2R R10, SR_CgaCtaId ;  /* 0x00000000000a8919 */ /* 0x000f220000008800 */
[----:B------:R-:W-:Y:S01]  /*1d60*/  USHF.R.S32.HI UR9, URZ, 0x1f, UR19 ;  /* 0x0000001f3f097899 */ /* 0x000fe20008011413 */
[----:B------:R-:W-:Y:S01]  /*1d70*/  LOP3.LUT R12, R12, 0x1c0, RZ, 0xc0, !PT ;  /* 0x000001c00c0c7812 */ /* 0x000fe200078ec0ff */
[----:B------:R-:W-:Y:S01]  /*1d80*/  @!UP0 UIADD3 UR18, UR25, UR5, URZ ;  /* 0x0000000519128290 */ /* 0x000fe2000fffe03f */
[----:B------:R-:W5:Y:S01]  /*1d90*/  @!P1 S2R R29, SR_CgaCtaId ;  /* 0x00000000001d9919 */ /* 0x000f620000008800 */
[----:B------:R-:W-:Y:S01]  /*1da0*/  @!UP0 UMOV UR8, UR24 ;  /* 0x0000001800088c82 */ /* 0x000fe20008000000 */
[--C-:B------:R-:W-:Y:S01]  /*1db0*/  SHF.R.S32.HI R17, RZ, 0x1f, R21.reuse ;  /* 0x0000001fff117819 */ /* 0x100fe20000011415 */
[----:B------:R-:W-:Y:S01]  /*1dc0*/  ULDC.64 UR4, c[0x0][0x258] ;  /* 0x0000960000047ab9 */ /* 0x000fe20000000a00 */
[----:B------:R-:W-:Y:S01]  /*1dd0*/  IADD3 R30, P2, R21, UR8, RZ ;  /* 0x00000008151e7c10 */ /* 0x000fe2000ff5e0ff */
[----:B------:R-:W5:Y:S01]  /*1de0*/  @!P5 LDC.64 R2, c[0x0][0x210] ;  /* 0x00008400ff02db82 */ /* 0x000f620000000a00 */
[----:B------:R-:W5:Y:S01]  /*1df0*/  @!P6 S2R R27, SR_CgaCtaId ;  /* 0x00000000001be919 */ /* 0x000f620000008800 */
[----:B------:R-:W-:Y:S01]  /*1e00*/  LOP3.LUT R7, R12, 0x38, R21, 0xf8, !PT ;  /* 0x000000380c077812 */ /* 0x000fe200078ef815 */
[----:B------:R-:W-:Y:S01]  /*1e10*/  UIMAD UR9, UR9, UR4, URZ ;  /* 0x00000004090972a4 */ /* 0x000fe2000f8e023f */
[----:B------:R-:W-:Y:S01]  /*1e20*/  SHF.R.S32.HI R15, RZ, 0x1f, R14 ;  /* 0x0000001fff0f7819 */ /* 0x000fe2000001140e */
[----:B------:R-:W-:Y:S01]  /*1e30*/  IMAD.U32 R22, RZ, RZ, UR4 ;  /* 0x00000004ff167e24 */ /* 0x000fe2000f8e00ff */
[----:B------:R-:W-:Y:S01]  /*1e40*/  SHF.R.U32.HI R12, RZ, 0x3, R12 ;  /* 0x00000003ff0c7819 */ /* 0x000fe2000001160c */
[----:B------:R-:W-:Y:S01]  /*1e50*/  UIMAD UR5, UR19, UR5, UR9 ;  /* 0x00000005130572a4 */ /* 0x000fe2000f8e0209 */
[----:B------:R-:W-:Y:S01]  /*1e60*/  IADD3.X R31, R17, UR18, RZ, P2, !PT ;  /* 0x00000012111f7c10 */ /* 0x000fe200097fe4ff */
[----:B-1----:R-:W-:Y:S01]  /*1e70*/  IMAD.WIDE R34, R35, 0x40, R14 ;  /* 0x0000004023227825 */ /* 0x002fe200078e020e */
[----:B------:R-:W-:Y:S01]  /*1e80*/  LOP3.LUT R12, R7, R12, RZ, 0x3c, !PT ;  /* 0x0000000c070c7212 */ /* 0x000fe200078e3cff */
[----:B------:R-:W-:Y:S01]  /*1e90*/  UMOV UR4, 0x400 ;  /* 0x0000040000047882 */ /* 0x000fe20000000000 */
[----:B------:R-:W1:Y:S01]  /*1ea0*/  @!P1 LDC.64 R6, c[0x0][0x240] ;  /* 0x00009000ff069b82 */ /* 0x000e620000000a00 */
[----:B------:R-:W-:Y:S01]  /*1eb0*/  IMAD.WIDE.U32 R22, R22, UR19, R30 ;  /* 0x0000001316167c25 */ /* 0x000fe2000f8e001e */
[----:B------:R-:W-:Y:S01]  /*1ec0*/  @!P0 MOV R31, 0x400 ;  /* 0x00000400001f8802 */ /* 0x000fe20000000f00 */
[----:B--2---:R-:W-:Y:S01]  /*1ed0*/  ULEA UR4, UR23, UR4, 0x18 ;  /* 0x0000000417047291 */ /* 0x004fe2000f8ec03f */
[----:B------:R-:W-:Y:S01]  /*1ee0*/  @!P1 IADD3 R36, P2, R34, 0x10, RZ ;  /* 0x0000001022249810 */ /* 0x000fe20007f5e0ff */
[----:B---3--:R-:W-:Y:S01]  /*1ef0*/  @!P5 IMAD R4, R35, R8, RZ ;  /* 0x000000082304d224 */ /* 0x008fe200078e02ff */
[----:B------:R-:W-:Y:S01]  /*1f00*/  @!P1 MOV R28, 0x400 ;  /* 0x00000400001c9802 */ /* 0x000fe20000000f00 */
[----:B------:R-:W-:Y:S01]  /*1f10*/  VIADD R33, R23, UR5 ;  /* 0x0000000517217c36 */ /* 0x000fe20008000000 */
[----:B------:R-:W-:Y:S01]  /*1f20*/  USHF.L.U32 UR5, UR7, 0x5, URZ ;  /* 0x0000000507057899 */ /* 0x000fe2000800063f */
[----:B------:R-:W-:Y:S01]  /*1f30*/  @!P5 IMAD.MOV.U32 R32, RZ, RZ, R22 ;  /* 0x000000ffff20d224 */ /* 0x000fe200078e0016 */
[----:B------:R-:W-:Y:S01]  /*1f40*/  UIMAD.WIDE.U32 UR8, UR6, 0x20, URZ ;  /* 0x00000020060878a5 */ /* 0x000fe2000f8e003f */
[----:B----4-:R-:W-:Y:S01]  /*1f50*/  @!P0 LEA R23, R10, R31, 0x18 ;  /* 0x0000001f0a178211 */ /* 0x010fe200078ec0ff */
[C---:B------:R-:W-:Y:S01]  /*1f60*/  @!P5 IMAD R4, R34.reuse, R9, R4 ;  /* 0x000000092204d224 */ /* 0x040fe200078e0204 */
[----:B------:R-:W-:Y:S01]  /*1f70*/  LEA.HI R31, R5, R84, RZ, 0x6 ;  /* 0x00000054051f7211 */ /* 0x000fe200078f30ff */
[----:B------:R-:W-:Y:S01]  /*1f80*/  @!P5 IMAD.WIDE.U32 R40, R34, R8, R32 ;  /* 0x000000082228d225 */ /* 0x000fe200078e0020 */
[----:B------:R-:W-:Y:S01]  /*1f90*/  @!P6 MOV R10, 0x400 ;  /* 0x00000400000ae802 */ /* 0x000fe20000000f00 */
[----:B------:R-:W2:Y:S01]  /*1fa0*/  @!P0 LDC.64 R8, c[0x0][0x240] ;  /* 0x00009000ff088b82 */ /* 0x000ea20000000a00 */
[----:B-----5:R-:W-:Y:S01]  /*1fb0*/  @!P1 LEA R29, R29, R28, 0x18 ;  /* 0x0000001c1d1d9211 */ /* 0x020fe200078ec0ff */
[----:B------:R-:W-:Y:S01]  /*1fc0*/  IMAD.SHL.U32 R31, R31, 0x8, RZ ;  /* 0x000000081f1f7824 */ /* 0x000fe200078e00ff */
[----:B------:R-:W-:Y:S01]  /*1fd0*/  @!P5 LEA R38, P4, R40, R2, 0x1 ;  /* 0x000000022826d211 */ /* 0x000fe200078808ff */
[----:B------:R-:W-:Y:S01]  /*1fe0*/  @!P5 IMAD.IADD R4, R41, 0x1, R4 ;  /* 0x000000012904d824 */ /* 0x000fe200078e0204 */
[----:B------:R-:W-:Y:S01]  /*1ff0*/  @!P6 LEA R27, R27, R10, 0x18 ;  /* 0x0000000a1b1be211 */ /* 0x000fe200078ec0ff */
[----:B------:R-:W-:Y:S01]  /*2000*/  @!P1 IMAD.MOV.U32 R32, RZ, RZ, R22 ;  /* 0x000000ffff209224 */ /* 0x000fe200078e0016 */
[----:B------:R-:W-:Y:S01]  /*2010*/  LOP3.LUT R12, R12, 0xfffffe00, R31, 0xf8, !PT ;  /* 0xfffffe000c0c7812 */ /* 0x000fe200078ef81f */
[--C-:B------:R-:W-:Y:S01]  /*2020*/  @!P1 IMAD.X R31, RZ, RZ, R35.reuse, P2 ;  /* 0x000000ffff1f9224 */ /* 0x100fe200010e0623 */
[----:B------:R-:W-:Y:S01]  /*2030*/  @!P5 LEA.HI.X R39, R40, R3, R4, 0x1, P4 ;  /* 0x000000032827d211 */ /* 0x000fe200020f0c04 */
[----:B------:R-:W-:Y:S01]  /*2040*/  IMAD.SHL.U32 R4, R198, 0x40, RZ ;  /* 0x00000040c6047824 */ /* 0x000fe200078e00ff */
[----:B------:R-:W3:Y:S01]  /*2050*/  @!P1 LDC.64 R2, c[0x0][0x210] ;  /* 0x00008400ff029b82 */ /* 0x000ee20000000a00 */
[-C--:B-1----:R-:W-:Y:S01]  /*2060*/  @!P1 IMAD R28, R31, R6.reuse, RZ ;  /* 0x000000061f1c9224 */ /* 0x082fe200078e02ff */
[----:B------:R-:W-:Y:S01]  /*2070*/  @!P0 IADD3 R30, P2, R34, 0x20, RZ ;  /* 0x00000020221e8810 */ /* 0x000fe20007f5e0ff */
[----:B------:R-:W-:Y:S01]  /*2080*/  @!P0 IMAD.MOV.U32 R42, RZ, RZ, R22 ;  /* 0x000000ffff2a8224 */ /* 0x000fe200078e0016 */
[----:B------:R-:W-:Y:S01]  /*2090*/  IADD3 R148, P4, R14, R11, RZ ;  /* 0x0000000b0e947210 */ /* 0x000fe20007f9e0ff */
[----:B------:R-:W-:Y:S01]  /*20a0*/  @!P1 IMAD R28, R36, R7, R28 ;  /* 0x00000007241c9224 */ /* 0x000fe200078e021c */
[----:B------:R-:W-:Y:S01]  /*20b0*/  LEA R199, R12, UR4, 0x1 ;  /* 0x000000040cc77c11 */ /* 0x000fe2000f8e08ff */
[----:B------:R-:W-:Y:S01]  /*20c0*/  @!P0 IMAD.X R7, RZ, RZ, R35, P2 ;  /* 0x000000ffff078224 */ /* 0x000fe200010e0623 */
[----:B------:R-:W1:Y:S01]  /*20d0*/  @!P0 LDC.64 R10, c[0x0][0x210] ;  /* 0x00008400ff0a8b82 */ /* 0x000e620000000a00 */
[----:B------:R-:W-:Y:S01]  /*20e0*/  @!P1 IMAD.WIDE.U32 R36, R36, R6, R32 ;  /* 0x0000000624249225 */ /* 0x000fe200078e0020 */
[----:B------:R-:W-:Y:S01]  /*20f0*/  IADD3 R40, P2, R21, R26, RZ ;  /* 0x0000001a15287210 */ /* 0x000fe20007f5e0ff */
[----:B------:R-:W-:Y:S01]  /*2100*/  @!PT LDS RZ, [RZ] ;  /* 0x00000000fffff984 */ /* 0x000fe20000000800 */
[----:B------:R-:W-:Y:S01]  /*2110*/  @!PT LDS RZ, [RZ] ;  /* 0x00000000fffff984 */ /* 0x000fe20000000800 */
[----:B------:R-:W-:Y:S01]  /*2120*/  @!PT LDS RZ, [RZ] ;  /* 0x00000000fffff984 */ /* 0x000fe20000000800 */
[----:B------:R-:W-:Y:S01]  /*2130*/  @!P5 LDGSTS.E.BYPASS.LTC128B.128 [R199], desc[UR14][R38.64] ;  /* 0x0000000026c7dfae */ /* 0x000fe2000b901d4e */
[----:B------:R-:W-:Y:S01]  /*2140*/  IADD3 R31, -R4, UR16, RZ ;  /* 0x00000010041f7c10 */ /* 0x000fe2000fffe1ff */
[----:B--2---:R-:W-:Y:S01]  /*2150*/  @!P0 IMAD R6, R7, R8, RZ ;  /* 0x0000000807068224 */ /* 0x004fe200078e02ff */
[----:B------:R-:W-:Y:S01]  /*2160*/  SHF.R.S32.HI R85, RZ, 0x5, R86 ;  /* 0x00000005ff557819 */ /* 0x000fe20000011456 */
[----:B------:R-:W-:Y:S01]  /*2170*/  IMAD R7, R15, UR6, RZ ;  /* 0x000000060f077c24 */ /* 0x000fe2000f8e02ff */
[----:B------:R-:W-:Y:S01]  /*2180*/  @!P5 LDGSTS.E.BYPASS.LTC128B.128 [R199+0x2000], desc[UR14][R38.64+0x80] ;  /* 0x0200008026c7dfae */ /* 0x000fe2000b901d4e */
[----:B------:R-:W-:Y:S01]  /*2190*/  IMAD.X R41, R17, 0x1, R24, P2 ;  /* 0x0000000111297824 */ /* 0x000fe200010e0618 */
[----:B------:R-:W2:Y:S01]  /*21a0*/  LDC.64 R134, c[0x0][0x250] ;  /* 0x00009400ff867b82 */ /* 0x000ea20000000a00 */
[----:B------:R-:W-:Y:S01]  /*21b0*/  @!P0 IMAD R9, R30, R9, R6 ;  /* 0x000000091e098224 */ /* 0x000fe200078e0206 */
[----:B------:R3:W-:Y:S01]  /*21c0*/  @!P5 LDGSTS.E.BYPASS.LTC128B.128 [R199+0x4000], desc[UR14][R38.64+0x100] ;  /* 0x0400010026c7dfae */ /* 0x0007e2000b901d4e */
[C---:B------:R-:W-:Y:S01]  /*21d0*/  IMAD R24, R14.reuse, UR7, R7 ;  /* 0x000000070e187c24 */ /* 0x040fe2000f8e0207 */
[C---:B------:R-:W-:Y:S01]  /*21e0*/  ISETP.GE.AND P5, PT, R14.reuse, R31, PT ;  /* 0x0000001f0e00720c */ /* 0x040fe20003fa6270 */
[----:B------:R-:W-:Y:S01]  /*21f0*/  @!P0 IMAD.MOV.U32 R43, RZ, RZ, R33 ;  /* 0x000000ffff2b8224 */ /* 0x000fe200078e0021 */
[----:B------:R-:W-:Y:S01]  /*2200*/  LEA R205, R85, UR13, 0x4 ;  /* 0x0000000d55cd7c11 */ /* 0x000fe2000f8e20ff */
[----:B------:R-:W-:Y:S01]  /*2210*/  IMAD.WIDE.U32 R40, R14, UR6, R40 ;  /* 0x000000060e287c25 */ /* 0x000fe2000f8e0028 */
[----:B------:R-:W4:Y:S01]  /*2220*/  @!P6 LDC.64 R6, c[0x0][0x240] ;  /* 0x00009000ff06eb82 */ /* 0x000f220000000a00 */
[----:B------:R-:W-:-:S02]  /*2230*/  LOP3.LUT R207, R207, 0x6, RZ, 0xc0, !PT ;  /* 0x00000006cfcf7812 */ /* 0x000fc400078ec0ff */
[----:B------:R-:W-:-:S04]  /*2240*/  @!P0 IMAD.WIDE.U32 R42, R30, R8, R42 ;  /* 0x000000081e2a8225 */ /* 0x000fc800078e002a */
[----:B------:R-:W-:Y:S01]  /*2250*/  IMAD.X R25, R15, 0x1, R25, P4 ;  /* 0x000000010f197824 */ /* 0x000fe200020e0619 */
[----:B------:R-:W-:Y:S01]  /*2260*/  @!P6 IADD3 R15, P2, R34, 0x30, RZ ;  /* 0x00000030220fe810 */ /* 0x000fe20007f5e0ff */
[----:B------:R-:W-:Y:S01]  /*2270*/  @!P1 IMAD.IADD R28, R37, 0x1, R28 ;  /* 0x00000001251c9824 */ /* 0x000fe200078e021c */
[----:B------:R-:W-:Y:S01]  /*2280*/  @!P5 MOV R26, 0x400 ;  /* 0x00000400001ad802 */ /* 0x000fe20000000f00 */
[----:B------:R-:W-:Y:S02]  /*2290*/  @!P6 IMAD.MOV.U32 R37, RZ, RZ, R33 ;  /* 0x000000ffff25e224 */ /* 0x000fe400078e0021 */
[----:B------:R-:W-:Y:S01]  /*22a0*/  @!P6 IMAD.X R35, RZ, RZ, R35, P2 ;  /* 0x000000ffff23e224 */ /* 0x000fe200010e0623 */
[----:B-1----:R-:W-:Y:S01]  /*22b0*/  @!P0 LEA R32, P2, R42, R10, 0x1 ;  /* 0x0000000a2a208211 */ /* 0x002fe200078408ff */
[C---:B------:R-:W-:Y:S02]  /*22c0*/  @!P1 IMAD R29, R12.reuse, 0x2, R29 ;  /* 0x000000020c1d9824 */ /* 0x040fe400078e021d */
[----:B------:R-:W-:-:S02]  /*22d0*/  @!P0 IMAD R23, R12, 0x2, R23 ;  /* 0x000000020c178824 */ /* 0x000fc400078e0217 */
[----:B------:R-:W-:Y:S01]  /*22e0*/  IMAD.MOV.U32 R133, RZ, RZ, R40 ;  /* 0x000000ffff857224 */ /* 0x000fe200078e0028 */
[C---:B---3--:R-:W-:Y:S01]  /*22f0*/  @!P1 LEA R38, P4, R36.reuse, R2, 0x1 ;  /* 0x0000000224269211 */ /* 0x048fe200078808ff */
[----:B------:R-:W-:Y:S02]  /*2300*/  IMAD.IADD R2, R41, 0x1, R24 ;  /* 0x0000000129027824 */ /* 0x000fe400078e0218 */
[----:B------:R-:W-:Y:S01]  /*2310*/  @!P0 IMAD.IADD R24, R43, 0x1, R9 ;  /* 0x000000012b188824 */ /* 0x000fe200078e0209 */
[----:B------:R-:W-:Y:S01]  /*2320*/  @!P1 LEA.HI.X R39, R36, R3, R28, 0x1, P4 ;  /* 0x0000000324279211 */ /* 0x000fe200020f0c1c */
[----:B------:R-:W1:Y:S01]  /*2330*/  @!P6 LDC.64 R8, c[0x0][0x210] ;  /* 0x00008400ff08eb82 */ /* 0x000e620000000a00 */
[----:B------:R-:W3:Y:S01]  /*2340*/  @!P5 S2R R3, SR_CgaCtaId ;  /* 0x000000000003d919 */ /* 0x000ee20000008800 */
[----:B------:R-:W-:Y:S01]  /*2350*/  @!P6 IMAD.MOV.U32 R36, RZ, RZ, R22 ;  /* 0x000000ffff24e224 */ /* 0x000fe200078e0016 */
[----:B------:R-:W-:Y:S01]  /*2360*/  @!P0 LEA.HI.X R33, R42, R11, R24, 0x1, P2 ;  /* 0x0000000b2a218211 */ /* 0x000fe200010f0c18 */
[-C--:B----4-:R-:W-:Y:S01]  /*2370*/  @!P6 IMAD R22, R35, R6.reuse, RZ ;  /* 0x000000062316e224 */ /* 0x090fe200078e02ff */
[----:B------:R-:W-:Y:S01]  /*2380*/  ISETP.GE.AND P2, PT, R20, R31, PT ;  /* 0x0000001f1400720c */ /* 0x000fe20003f46270 */
[----:B------:R-:W-:Y:S01]  /*2390*/  @!P1 LDGSTS.E.BYPASS.LTC128B.128 [R29+0x800], desc[UR14][R38.64] ;  /* 0x00800000261d9fae */ /* 0x000fe2000b901d4e */
[C---:B------:R-:W-:Y:S01]  /*23a0*/  @!P6 IMAD.WIDE.U32 R36, R15.reuse, R6, R36 ;  /* 0x000000060f24e225 */ /* 0x040fe200078e0024 */
[----:B------:R-:W4:Y:S02]  /*23b0*/  @!P5 LDC.64 R10, c[0x0][0x218] ;  /* 0x00008600ff0adb82 */ /* 0x000f240000000a00 */
[----:B------:R-:W-:Y:S01]  /*23c0*/  @!P1 LDGSTS.E.BYPASS.LTC128B.128 [R29+0x2800], desc[UR14][R38.64+0x80] ;  /* 0x02800080261d9fae */ /* 0x000fe2000b901d4e */
[----:B------:R-:W-:-:S02]  /*23d0*/  @!P6 IMAD R22, R15, R7, R22 ;  /* 0x000000070f16e224 */ /* 0x000fc400078e0216 */
[----:B------:R-:W-:Y:S01]  /*23e0*/  IMAD.U32 R24, RZ, RZ, UR6 ;  /* 0x00000006ff187e24 */ /* 0x000fe2000f8e00ff */
[----:B------:R5:W-:Y:S01]  /*23f0*/  @!P1 LDGSTS.E.BYPASS.LTC128B.128 [R29+0x4800], desc[UR14][R38.64+0x100] ;  /* 0x04800100261d9fae */ /* 0x000be2000b901d4e */
[----:B------:R-:W-:Y:S02]  /*2400*/  IMAD.U32 R35, RZ, RZ, UR6 ;  /* 0x00000006ff237e24 */ /* 0x000fe4000f8e00ff */
[----:B------:R-:W-:Y:S01]  /*2410*/  @!P6 IMAD.IADD R22, R37, 0x1, R22 ;  /* 0x000000012516e824 */ /* 0x000fe200078e0216 */
[----:B------:R-:W-:Y:S01]  /*2420*/  @!P0 LDGSTS.E.BYPASS.LTC128B.128 [R23+0x1000], desc[UR14][R32.64] ;  /* 0x0100000020178fae */ /* 0x000fe2000b901d4e */
[----:B------:R-:W4:Y:S01]  /*2430*/  @!P2 LDC.64 R6, c[0x0][0x218] ;  /* 0x00008600ff06ab82 */ /* 0x000f220000000a00 */
[----:B------:R-:W-:Y:S01]  /*2440*/  @!P2 LEA R24, P1, R24, R133, 0x4 ;  /* 0x000000851818a211 */ /* 0x000fe200078220ff */
[----:B------:R-:W-:Y:S01]  /*2450*/  @!P6 IMAD R27, R12, 0x2, R27 ;  /* 0x000000020c1be824 */ /* 0x000fe200078e021b */
[----:B------:R-:W-:Y:S01]  /*2460*/  @!P0 LDGSTS.E.BYPASS.LTC128B.128 [R23+0x3000], desc[UR14][R32.64+0x80] ;  /* 0x0300008020178fae */ /* 0x000fe2000b901d4e */
[----:B--2---:R-:W-:Y:S01]  /*2470*/  IMAD R25, R25, R134, RZ ;  /* 0x0000008619197224 */ /* 0x004fe200078e02ff */
[----:B-1----:R-:W-:Y:S01]  /*2480*/  @!P6 LEA R28, P4, R36, R8, 0x1 ;  /* 0x00000008241ce211 */ /* 0x002fe200078808ff */
[----:B------:R-:W-:Y:S01]  /*2490*/  IMAD.U32 R8, RZ, RZ, UR7 ;  /* 0x00000007ff087e24 */ /* 0x000fe2000f8e00ff */
[----:B------:R1:W-:Y:S01]  /*24a0*/  @!P0 LDGSTS.E.BYPASS.LTC128B.128 [R23+0x5000], desc[UR14][R32.64+0x100] ;  /* 0x0500010020178fae */ /* 0x0003e2000b901d4e */
[----:B------:R-:W-:Y:S01]  /*24b0*/  ISETP.GE.AND P0, PT, R19, R31, PT ;  /* 0x0000001f1300720c */ /* 0x000fe20003f06270 */
[----:B------:R-:W-:Y:S01]  /*24c0*/  IMAD R25, R148, R135, R25 ;  /* 0x0000008794197224 */ /* 0x000fe200078e0219 */
[----:B------:R-:W2:Y:S01]  /*24d0*/  @!P2 S2R R15, SR_CgaCtaId ;  /* 0x00000000000fa919 */ /* 0x000ea20000008800 */
[----:B------:R-:W-:-:S02]  /*24e0*/  @!P2 LEA.HI.X R35, R35, R2, R8, 0x4, P1 ;  /* 0x000000022323a211 */ /* 0x000fc400008f2408 */
[----:B---3--:R-:W-:-:S05]  /*24f0*/  @!P5 LEA R3, R3, R26, 0x18 ;  /* 0x0000001a0303d211 */ /* 0x008fca00078ec0ff */
[----:B------:R-:W-:Y:S01]  /*2500*/  @!P5 IMAD R3, R12, 0x2, R3 ;  /* 0x000000020c03d824 */ /* 0x000fe200078e0203 */
[----:B-----5:R-:W-:Y:S02]  /*2510*/  @!P6 LEA.HI.X R29, R36, R9, R22, 0x1, P4 ;  /* 0x00000009241de211 */ /* 0x020fe400020f0c16 */
[----:B------:R-:W3:Y:S01]  /*2520*/  @!P0 LDC.64 R8, c[0x0][0x218] ;  /* 0x00008600ff088b82 */ /* 0x000ee20000000a00 */
[C---:B----4-:R-:W-:Y:S02]  /*2530*/  @!P5 LEA R10, P4, R133.reuse, R10, 0x1 ;  /* 0x0000000a850ad211 */ /* 0x050fe400078808ff */
[----:B------:R-:W-:Y:S01]  /*2540*/  @!P6 LDGSTS.E.BYPASS.LTC128B.128 [R27+0x1800], desc[UR14][R28.64] ;  /* 0x018000001c1befae */ /* 0x000fe2000b901d4e */
[C---:B------:R-:W-:Y:S02]  /*2550*/  @!P2 LEA R6, P1, R24.reuse, R6, 0x1 ;  /* 0x000000061806a211 */ /* 0x040fe400078208ff */
[----:B------:R-:W-:Y:S01]  /*2560*/  @!P5 LEA.HI.X R11, R133, R11, R2, 0x1, P4 ;  /* 0x0000000b850bd211 */ /* 0x000fe200020f0c02 */
[----:B------:R-:W-:Y:S01]  /*2570*/  @!P6 LDGSTS.E.BYPASS.LTC128B.128 [R27+0x3800], desc[UR14][R28.64+0x80] ;  /* 0x038000801c1befae */ /* 0x000fe2000b901d4e */
[----:B------:R-:W-:-:S02]  /*2580*/  @!P2 LEA.HI.X R7, R24, R7, R35, 0x1, P1 ;  /* 0x000000071807a211 */ /* 0x000fc400008f0c23 */
[----:B------:R-:W-:Y:S01]  /*2590*/  @!P2 MOV R22, 0x400 ;  /* 0x000004000016a802 */ /* 0x000fe20000000f00 */
[----:B------:R4:W-:Y:S01]  /*25a0*/  @!P6 LDGSTS.E.BYPASS.LTC128B.128 [R27+0x5800], desc[UR14][R28.64+0x100] ;  /* 0x058001001c1befae */ /* 0x0009e2000b901d4e */
[-C--:B------:R-:W-:Y:S02]  /*25b0*/  ISETP.GE.AND P6, PT, R18, R31.reuse, PT ;  /* 0x0000001f1200720c */ /* 0x080fe40003fc6270 */
[----:B-1----:R-:W-:Y:S01]  /*25c0*/  @!P0 IADD3 R23, P1, R133, UR8, RZ ;  /* 0x0000000885178c10 */ /* 0x002fe2000ff3e0ff */
[----:B------:R-:W-:Y:S01]  /*25d0*/  @!P5 LDGSTS.E.BYPASS.LTC128B.128 [R3+0x6000], desc[UR14][R10.64] ;  /* 0x060000000a03dfae */ /* 0x000fe2000b901d4e */
[----:B------:R-:W-:-:S03]  /*25e0*/  ISETP.GE.AND P4, PT, R20, R31, PT ;  /* 0x0000001f1400720c */ /* 0x000fc60003f86270 */
[----:B------:R-:W-:Y:S01]  /*25f0*/  @!P5 LDGSTS.E.BYPASS.LTC128B.128 [R3+0x8000], desc[UR14][R10.64+0x80] ;  /* 0x080000800a03dfae */ /* 0x000fe2000b901d4e */
[----:B--2---:R-:W-:Y:S02]  /*2600*/  @!P2 LEA R33, R15, R22, 0x18 ;  /* 0x000000160f21a211 */ /* 0x004fe400078ec0ff */
[----:B------:R-:W-:Y:S01]  /*2610*/  LEA.HI R15, R5, R84, RZ, 0x4 ;  /* 0x00000054050f7211 */ /* 0x000fe200078f20ff */
[----:B------:R1:W-:Y:S01]  /*2620*/  @!P5 LDGSTS.E.BYPASS.LTC128B.128 [R3+0xa000], desc[UR14][R10.64+0x100] ;  /* 0x0a0001000a03dfae */ /* 0x0003e2000b901d4e */
[C---:B------:R-:W-:Y:S01]  /*2630*/  ISETP.GE.AND P5, PT, R14.reuse, R31, PT ;  /* 0x0000001f0e00720c */ /* 0x040fe20003fa6270 */
[----:B------:R-:W-:Y:S01]  /*2640*/  VOTEU.ALL UP0, P6 ;  /* 0x00000000003f7886 */ /* 0x000fe20003000000 */
[----:B------:R-:W-:Y:S02]  /*2650*/  IMAD.SHL.U32 R14, R14, 0x8, RZ ;  /* 0x000000080e0e7824 */ /* 0x000fe400078e00ff */
[----:B------:R-:W-:Y:S02]  /*2660*/  IMAD.MOV.U32 R5, RZ, RZ, 0x20 ;  /* 0x00000020ff057424 */ /* 0x000fe400078e00ff */
[----:B----4-:R-:W-:Y:S01]  /*2670*/  IMAD.U32 R27, RZ, RZ, UR5 ;  /* 0x00000005ff1b7e24 */ /* 0x010fe2000f8e00ff */
[----:B------:R-:W-:-:S04]  /*2680*/  @!UP0 UIMAD UR5, UR7, 0x30, URZ ;  /* 0x00000030070588a4 */ /* 0x000fc8000f8e023f */
[----:B------:R-:W-:Y:S01]  /*2690*/  @!P0 IADD3.X R20, R2, UR9, R27, P1, !PT ;  /* 0x0000000902148c10 */ /* 0x000fe20008ffe41b */
[----:B------:R-:W-:Y:S01]  /*26a0*/  ULDC.64 UR8, c[0x0][0x268] ;  /* 0x00009a0000087ab9 */ /* 0x000fe20000000a00 */
[C---:B---3--:R-:W-:Y:S02]  /*26b0*/  @!P0 LEA R22, P1, R23.reuse, R8, 0x1 ;  /* 0x0000000817168211 */ /* 0x048fe400078208ff */
[----:B------:R-:W-:Y:S02]  /*26c0*/  SHF.R.S32.HI R8, RZ, 0x4, R15 ;  /* 0x00000004ff087819 */ /* 0x000fe4000001140f */
[----:B------:R-:W-:Y:S01]  /*26d0*/  @!P0 LEA.HI.X R23, R23, R9, R20, 0x1, P1 ;  /* 0x0000000917178211 */ /* 0x000fe200008f0c14 */
[----:B-1----:R-:W1:Y:S01]  /*26e0*/  @!P0 S2R R10, SR_CgaCtaId ;  /* 0x00000000000a8919 */ /* 0x002e620000008800 */
[----:B------:R-:W-:Y:S01]  /*26f0*/  IMAD R9, R13, UR8, RZ ;  /* 0x000000080d097c24 */ /* 0x000fe2000f8e02ff */
[----:B------:R-:W-:Y:S01]  /*2700*/  LOP3.LUT R13, R15, 0xfffffff0, RZ, 0xc0, !PT ;  /* 0xfffffff00f0d7812 */ /* 0x000fe200078ec0ff */
[----:B------:R-:W-:Y:S01]  /*2710*/  @!P2 IMAD R11, R12, 0x2, R33 ;  /* 0x000000020c0ba824 */ /* 0x000fe200078e0221 */
[----:B------:R-:W2:Y:S01]  /*2720*/  @!P6 S2R R3, SR_CgaCtaId ;  /* 0x000000000003e919 */ /* 0x000ea20000008800 */
[----:B------:R-:W-:Y:S01]  /*2730*/  IADD3 R20, P1, R21, UR22, RZ ;  /* 0x0000001615147c10 */ /* 0x000fe2000ff3e0ff */
[----:B------:R-:W-:-:S02]  /*2740*/  IMAD R15, R16, UR9, R9 ;  /* 0x00000009100f7c24 */ /* 0x000fc4000f8e0209 */
[----:B------:R-:W-:Y:S01]  /*2750*/  IMAD.IADD R13, R84, 0x1, -R13 ;  /* 0x00000001540d7824 */ /* 0x000fe200078e0a0d */
[----:B------:R-:W-:Y:S01]  /*2760*/  @!P2 LDGSTS.E.BYPASS.LTC128B.128 [R11+0x6800], desc[UR14][R6.64] ;  /* 0x06800000060bafae */ /* 0x000fe2000b901d4e */
[----:B------:R-:W-:Y:S02]  /*2770*/  IADD3.X R21, R17, UR21, RZ, P1, !PT ;  /* 0x0000001511157c10 */ /* 0x000fe40008ffe4ff */
[----:B------:R-:W-:Y:S01]  /*2780*/  ISETP.GE.AND P1, PT, R18, R31, PT ;  /* 0x0000001f1200720c */ /* 0x000fe20003f26270 */
[----:B------:R-:W-:Y:S01]  /*2790*/  @!P2 LDGSTS.E.BYPASS.LTC128B.128 [R11+0x8800], desc[UR14][R6.64+0x80] ;  /* 0x08800080060bafae */ /* 0x000fe2000b901d4e */
[----:B------:R-:W-:-:S03]  /*27a0*/  @!P0 MOV R17, 0x400 ;  /* 0x0000040000118802 */ /* 0x000fc60000000f00 */
[----:B------:R3:W-:Y:S01]  /*27b0*/  @!P2 LDGSTS.E.BYPASS.LTC128B.128 [R11+0xa800], desc[UR14][R6.64+0x100] ;  /* 0x0a800100060bafae */ /* 0x0007e2000b901d4e */
[----:B------:R-:W-:Y:S02]  /*27c0*/  ISETP.GE.AND P2, PT, R19, R31, PT ;  /* 0x0000001f1300720c */ /* 0x000fe40003f46270 */
[----:B------:R-:W-:-:S04]  /*27d0*/  LEA.HI R19, R8, R8, RZ, 0x1 ;  /* 0x0000000808137211 */ /* 0x000fc800078f08ff */
[----:B------:R-:W-:Y:S02]  /*27e0*/  LOP3.LUT R19, R19, 0xfffffffe, RZ, 0xc0, !PT ;  /* 0xfffffffe13137812 */ /* 0x000fe400078ec0ff */
[----:B---3--:R-:W-:-:S03]  /*27f0*/  SHF.R.S32.HI R6, RZ, 0x1f, R13 ;  /* 0x0000001fff067819 */ /* 0x008fc6000001140d */
[----:B------:R-:W-:Y:S02]  /*2800*/  IMAD.IADD R11, R8, 0x1, -R19 ;  /* 0x00000001080b7824 */ /* 0x000fe400078e0a13 */
[----:B------:R-:W-:Y:S01]  /*2810*/  IMAD.WIDE.U32 R18, R16, UR8, R20 ;  /* 0x0000000810127c25 */ /* 0x000fe2000f8e0014 */
[----:B------:R-:W-:Y:S01]  /*2820*/  LEA.HI R9, R6, R13, RZ, 0x3 ;  /* 0x0000000d06097211 */ /* 0x000fe200078f18ff */
[----:B------:R-:W-:Y:S01]  /*2830*/  ULDC.64 UR8, c[0x0][0x220] ;  /* 0x0000880000087ab9 */ /* 0x000fe20000000a00 */
[----:B------:R-:W3:Y:S01]  /*2840*/  @!P6 LDC.64 R6, c[0x0][0x218] ;  /* 0x00008600ff06eb82 */ /* 0x000ee20000000a00 */
[----:B------:R-:W-:Y:S01]  /*2850*/  @!P6 MOV R16, 0x400 ;  /* 0x000004000010e802 */ /* 0x000fe20000000f00 */
[----:B------:R-:W-:Y:S01]  /*2860*/  IMAD.IADD R19, R19, 0x1, R15 ;  /* 0x0000000113137824 */ /* 0x000fe200078e020f */
[----:B-1----:R-:W-:Y:S01]  /*2870*/  @!P0 LEA R15, R10, R17, 0x18 ;  /* 0x000000110a0f8211 */ /* 0x002fe200078ec0ff */
[----:B------:R-:W-:Y:S01]  /*2880*/  IMAD.U32 R10, RZ, RZ, UR6 ;  /* 0x00000006ff0a7e24 */ /* 0x000fe2000f8e00ff */
[----:B--2---:R-:W-:Y:S01]  /*2890*/  @!P6 LEA R3, R3, R16, 0x18 ;  /* 0x000000100303e211 */ /* 0x004fe200078ec0ff */
[----:B------:R-:W-:Y:S01]  /*28a0*/  @!P6 IMAD.MOV.U32 R16, RZ, RZ, R133 ;  /* 0x000000ffff10e224 */ /* 0x000fe200078e0085 */
[----:B------:R-:W-:Y:S01]  /*28b0*/  LOP3.LUT R8, R9, 0xfffffff8, RZ, 0xc0, !PT ;  /* 0xfffffff809087812 */ /* 0x000fe200078ec0ff */
[----:B------:R-:W-:-:S02]  /*28c0*/  @!P6 IMAD.MOV.U32 R17, RZ, RZ, R2 ;  /* 0x000000ffff11e224 */ /* 0x000fc400078e0002 */
[----:B------:R-:W-:Y:S02]  /*28d0*/  @!P0 IMAD R15, R12, 0x2, R15 ;  /* 0x000000020c0f8824 */ /* 0x000fe400078e020f */
[----:B------:R-:W-:-:S03]  /*28e0*/  @!P6 IMAD.WIDE.U32 R16, R10, 0x30, R16 ;  /* 0x000000300a10e825 */ /* 0x000fc600078e0010 */
[----:B------:R-:W-:Y:S01]  /*28f0*/  @!P0 LDGSTS.E.BYPASS.LTC128B.128 [R15+0x7000], desc[UR14][R22.64] ;  /* 0x07000000160f8fae */ /* 0x000fe2000b901d4e */
[----:B------:R-:W-:Y:S01]  /*2900*/  @!P6 VIADD R10, R17, UR5 ;  /* 0x00000005110aec36 */ /* 0x000fe20008000000 */
[----:B------:R-:W-:Y:S01]  /*2910*/  UIADD3 UR5, UR16, 0x1, -UR17 ;  /* 0x0000000110057890 */ /* 0x000fe2000fffe811 */
[----:B------:R-:W-:Y:S01]  /*2920*/  @!P6 IMAD R17, R12, 0x2, R3 ;  /* 0x000000020c11e824 */ /* 0x000fe200078e0203 */
[----:B------:R-:W-:Y:S01]  /*2930*/  @!P0 LDGSTS.E.BYPASS.LTC128B.128 [R15+0x9000], desc[UR14][R22.64+0x80] ;  /* 0x09000080160f8fae */ /* 0x000fe2000b901d4e */
[----:B------:R-:W-:Y:S02]  /*2940*/  IMAD.IADD R8, R13, 0x1, -R8 ;  /* 0x000000010d087824 */ /* 0x000fe400078e0a08 */
[----:B------:R-:W-:Y:S01]  /*2950*/  IMAD.SHL.U32 R13, R0, 0x40, RZ ;  /* 0x00000040000d7824 */ /* 0x000fe200078e00ff */
[----:B------:R1:W-:Y:S01]  /*2960*/  @!P0 LDGSTS.E.BYPASS.LTC128B.128 [R15+0xb000], desc[UR14][R22.64+0x100] ;  /* 0x0b000100160f8fae */ /* 0x0003e2000b901d4e */
[----:B---3--:R-:W-:Y:S01]  /*2970*/  @!P6 LEA R6, P0, R16, R6, 0x1 ;  /* 0x000000061006e211 */ /* 0x008fe200078008ff */
[----:B------:R-:W-:-:S02]  /*2980*/  IMAD.WIDE.U32 R148, R148, R134, R18 ;  /* 0x0000008694947225 */ /* 0x000fc400078e0012 */
[----:B------:R-:W-:Y:S02]  /*2990*/  LOP3.LUT R13, R13, 0x1c0, RZ, 0xc0, !PT ;  /* 0x000001c00d0d7812 */ /* 0x000fe400078ec0ff */
[----:B------:R-:W-:Y:S01]  /*29a0*/  @!P6 LEA.HI.X R7, R16, R7, R10, 0x1, P0 ;  /* 0x000000071007e211 */ /* 0x000fe200000f0c0a */
[----:B------:R-:W-:Y:S01]  /*29b0*/  IMAD.SHL.U32 R3, R8, 0x40, RZ ;  /* 0x0000004008037824 */ /* 0x000fe200078e00ff */
[----:B------:R-:W-:Y:S01]  /*29c0*/  LOP3.LUT R14, R13, 0x8, R14, 0xf8, !PT ;  /* 0x000000080d0e7812 */ /* 0x000fe200078ef80e */
[----:B------:R-:W-:Y:S01]  /*29d0*/  IMAD.IADD R144, R149, 0x1, R25 ;  /* 0x0000000195907824 */ /* 0x000fe200078e0219 */
[----:B------:R-:W-:Y:S01]  /*29e0*/  SHF.R.U32.HI R13, RZ, 0x3, R13 ;  /* 0x00000003ff0d7819 */ /* 0x000fe2000001160d */
[----:B------:R-:W-:Y:S01]  /*29f0*/  @!P6 LDGSTS.E.BYPASS.LTC128B.128 [R17+0x7800], desc[UR14][R6.64] ;  /* 0x078000000611efae */ /* 0x000fe2000b901d4e */
[----:B------:R-:W-:Y:S01]  /*2a00*/  LEA R196, P0, R148, UR8, 0x1 ;  /* 0x0000000894c47c11 */ /* 0x000fe2000f8008ff */
[----:B------:R-:W-:Y:S01]  /*2a10*/  IMAD.SHL.U32 R10, R11, 0x8, RZ ;  /* 0x000000080b0a7824 */ /* 0x000fe200078e00ff */
[----:B------:R-:W-:Y:S01]  /*2a20*/  LOP3.LUT R14, R14, R13, RZ, 0x3c, !PT ;  /* 0x0000000d0e0e7212 */ /* 0x000fe200078e3cff */
[----:B------:R-:W-:Y:S01]  /*2a30*/  @!P6 LDGSTS.E.BYPASS.LTC128B.128 [R17+0x9800], desc[UR14][R6.64+0x80] ;  /* 0x098000800611efae */ /* 0x000fe2000b901d4e */
[----:B------:R-:W-:Y:S01]  /*2a40*/  IMAD.WIDE.U32 R12, R134, 0x20, RZ ;  /* 0x00000020860c7825 */ /* 0x000fe200078e00ff */
[----:B------:R-:W-:-:S02]  /*2a50*/  LOP3.LUT R3, R3, 0x1c0, RZ, 0xc0, !PT ;  /* 0x000001c003037812 */ /* 0x000fc400078ec0ff */
[----:B------:R2:W-:Y:S01]  /*2a60*/  @!P6 LDGSTS.E.BYPASS.LTC128B.128 [R17+0xb800], desc[UR14][R6.64+0x100] ;  /* 0x0b8001000611efae */ /* 0x0005e2000b901d4e */
[----:B------:R-:W-:Y:S01]  /*2a70*/  LEA.HI.X R197, R148, UR9, R144, 0x1, P0 ;  /* 0x0000000994c57c11 */ /* 0x000fe200080f0c90 */
[----:B------:R-:W-:Y:S01]  /*2a80*/  IMAD.SHL.U32 R9, R9, 0x40, RZ ;  /* 0x0000004009097824 */ /* 0x000fe200078e00ff */
[----:B------:R-:W-:Y:S01]  /*2a90*/  @!P4 IADD3 R12, P0, R196, R12, RZ ;  /* 0x0000000cc40cc210 */ /* 0x000fe20007f1e0ff */
[----:B------:R-:W0:Y:S01]  /*2aa0*/  LDGDEPBAR ;  /* 0x00000000000079af */ /* 0x000e220000000000 */
[----:B------:R-:W-:Y:S01]  /*2ab0*/  LOP3.LUT R10, R3, 0x8, R10, 0xf8, !PT ;  /* 0x00000008030a7812 */ /* 0x000fe200078ef80a */
[----:B------:R-:W-:Y:S01]  /*2ac0*/  IMAD R193, R11, 0x200, R14 ;  /* 0x000002000bc17824 */ /* 0x000fe200078e020e */
[----:B------:R-:W-:Y:S01]  /*2ad0*/  SHF.R.U32.HI R3, RZ, 0x3, R3 ;  /* 0x00000003ff037819 */ /* 0x000fe20000011603 */
[----:B-1----:R-:W-:-:S03]  /*2ae0*/  @!P1 IMAD.WIDE.U32 R14, R134, 0x60, R196 ;  /* 0x00000060860e9825 */ /* 0x002fc600078e00c4 */
[----:B------:R-:W-:Y:S01]  /*2af0*/  LOP3.LUT R3, R10, R3, RZ, 0x3c, !PT ;  /* 0x000000030a037212 */ /* 0x000fe200078e3cff */
[----:B------:R-:W-:Y:S01]  /*2b00*/  @!P1 IMAD R11, R135, 0x60, RZ ;  /* 0x00000060870b9824 */ /* 0x000fe200078e02ff */
[----:B------:R-:W-:Y:S01]  /*2b10*/  LEA R193, R193, UR4, 0x1 ;  /* 0x00000004c1c17c11 */ /* 0x000fe2000f8e08ff */
[----:B------:R-:W-:Y:S02]  /*2b20*/  @!P1 IMAD.MOV.U32 R10, RZ, RZ, R14 ;  /* 0x000000ffff0a9224 */ /* 0x000fe400078e000e */
[----:B------:R-:W-:Y:S02]  /*2b30*/  @!P1 IMAD.IADD R11, R15, 0x1, R11 ;  /* 0x000000010f0b9824 */ /* 0x000fe400078e020b */
[----:B------:R-:W-:Y:S02]  /*2b40*/  VIADD R191, R193, 0x6020 ;  /* 0x00006020c1bf7836 */ /* 0x000fe40000000000 */
[----:B------:R-:W-:Y:S01]  /*2b50*/  IMAD.U32 R202, RZ, RZ, UR5 ;  /* 0x00000005ffca7e24 */ /* 0x000fe2000f8e00ff */
[----:B------:R-:W-:Y:S01]  /*2b60*/  UIADD3 UR5, UR5, UR10, URZ ;  /* 0x0000000a05057290 */ /* 0x000fe2000fffe03f */
[----:B--2---:R-:W-:Y:S01]  /*2b70*/  IMAD.SHL.U32 R6, R135, 0x20, RZ ;  /* 0x0000002087067824 */ /* 0x004fe200078e00ff */
        /* <DEDUP_REMOVED lines=49> */
[----:B------:R-:W2:Y:S01]  /*2e90*/  LDSM.16.M88.4 R16, [R193+0x6000] ;  /* 0x00600000c110783b */ /* 0x000ea20000000200 */
[----:B------:R-:W-:Y:S02]  /*2ea0*/  SEL R5, R5, 0xffffffe0, !P2 ;  /* 0xffffffe005057807 */ /* 0x000fe40005000000 */
[----:B------:R-:W-:Y:S01]  /*2eb0*/  R2P PR, R0, 0x6 ;  /* 0x0000000600007804 */ /* 0x000fe20000000000 */
[----:B------:R-:W3:Y:S01]  /*2ec0*/  LDSM.16.M88.4 R60, [R193+0x6800] ;  /* 0x00680000c13c783b */ /* 0x000ee20000000200 */
[----:B------:R-:W-:Y:S02]  /*2ed0*/  VIADD R0, R193, 0x6000 ;  /* 0x00006000c1007836 */ /* 0x000fe40000000000 */
[--C-:B------:R-:W-:Y:S01]  /*2ee0*/  IMAD R192, R7, 0x2, R194.reuse ;  /* 0x0000000207c07824 */ /* 0x100fe200078e02c2 */
[----:B------:R-:W4:Y:S01]  /*2ef0*/  LDSM.16.M88.4 R52, [R193+0x7000] ;  /* 0x00700000c134783b */ /* 0x000f220000000200 */
[----:B------:R-:W-:-:S02]  /*2f00*/  IMAD R190, R5, 0x2, R194 ;  /* 0x0000000205be7824 */ /* 0x000fc400078e02c2 */
[----:B------:R-:W-:Y:S01]  /*2f10*/  IMAD R189, R5, 0x2, R192 ;  /* 0x0000000205bd7824 */ /* 0x000fe200078e02c0 */
[----:B------:R-:W-:Y:S04]  /*2f20*/  LDSM.16.M88.4 R32, [R192] ;  /* 0x00000000c020783b */ /* 0x000fe80000000200 */
[----:B------:R-:W-:Y:S01]  /*2f30*/  @P1 VIADD R191, R0, 0xffffffe0 ;  /* 0xffffffe000bf1836 */ /* 0x000fe20000000000 */
[----:B------:R-:W-:Y:S01]  /*2f40*/  LDSM.16.M88.4 R44, [R190] ;  /* 0x00000000be2c783b */ /* 0x000fe20000000200 */
[----:B------:R-:W-:Y:S02]  /*2f50*/  IMAD.MOV.U32 R0, RZ, RZ, 0x40 ;  /* 0x00000040ff007424 */ /* 0x000fe400078e00ff */
[C---:B------:R-:W-:Y:S01]  /*2f60*/  VIADD R183, R191.reuse, 0x800 ;  /* 0x00000800bfb77836 */ /* 0x040fe20000000000 */
[----:B-1----:R-:W1:Y:S01]  /*2f70*/  LDSM.16.M88.4 R8, [R193+0x7800] ;  /* 0x00780000c108783b */ /* 0x002e620000000200 */
[C---:B------:R-:W-:Y:S01]  /*2f80*/  VIADD R182, R191.reuse, 0x1000 ;  /* 0x00001000bfb67836 */ /* 0x040fe20000000000 */
[----:B------:R-:W-:Y:S01]  /*2f90*/  SEL R0, R0, 0xffffffc0, !P2 ;  /* 0xffffffc000007807 */ /* 0x000fe20005000000 */
[C---:B------:R-:W-:Y:S01]  /*2fa0*/  VIADD R181, R191.reuse, 0x1800 ;  /* 0x00001800bfb57836 */ /* 0x040fe20000000000 */
[----:B------:R-:W5:Y:S01]  /*2fb0*/  LDSM.16.M88.4 R36, [R191] ;  /* 0x00000000bf24783b */ /* 0x000f620000000200 */
[----:B------:R-:W-:-:S02]  /*2fc0*/  VIADD R179, R191, 0x2000 ;  /* 0x00002000bfb37836 */ /* 0x000fc40000000000 */
[----:B------:R-:W-:Y:S01]  /*2fd0*/  IMAD.IADD R187, R193, 0x1, R0 ;  /* 0x00000001c1bb7824 */ /* 0x000fe200078e0200 */
[----:B------:R-:W5:Y:S01]  /*2fe0*/  LDSM.16.M88.4 R28, [R191+0x800] ;  /* 0x00080000bf1c783b */ /* 0x000f620000000200 */
[----:B------:R-:W-:Y:S02]  /*2ff0*/  IMAD.IADD R180, R0, 0x1, R191 ;  /* 0x0000000100b47824 */ /* 0x000fe400078e02bf */
[C---:B------:R-:W-:Y:S01]  /*3000*/  VIADD R178, R191.reuse, 0x2800 ;  /* 0x00002800bfb27836 */ /* 0x040fe20000000000 */
[----:B------:R-:W5:Y:S01]  /*3010*/  LDSM.16.M88.4 R12, [R191+0x1000] ;  /* 0x00100000bf0c783b */ /* 0x000f620000000200 */
[C---:B------:R-:W-:Y:S02]  /*3020*/  VIADD R177, R191.reuse, 0x3000 ;  /* 0x00003000bfb17836 */ /* 0x040fe40000000000 */
[C---:B------:R-:W-:Y:S01]  /*3030*/  VIADD R176, R191.reuse, 0x3800 ;  /* 0x00003800bfb07836 */ /* 0x040fe20000000000 */
[----:B------:R-:W5:Y:S01]  /*3040*/  LDSM.16.M88.4 R76, [R191+0x1800] ;  /* 0x00180000bf4c783b */ /* 0x000f620000000200 */
[C---:B------:R-:W-:Y:S01]  /*3050*/  VIADD R175, R191.reuse, 0x4000 ;  /* 0x00004000bfaf7836 */ /* 0x040fe20000000000 */
[----:B--2---:R-:W-:Y:S02]  /*3060*/  HMMA.16816.F32.BF16 R20, R68, R16, RZ ;  /* 0x000000104414723c */ /* 0x004fe400000418ff */
[----:B------:R-:W2:Y:S01]  /*3070*/  LDSM.16.M88.4 R40, [R187+0x6000] ;  /* 0x00600000bb28783b */ /* 0x000ea20000000200 */
[----:B------:R-:W-:-:S02]  /*3080*/  VIADD R174, R191, 0x4800 ;  /* 0x00004800bfae7836 */ /* 0x000fc40000000000 */
[C---:B------:R-:W-:Y:S01]  /*3090*/  VIADD R173, R191.reuse, 0x5000 ;  /* 0x00005000bfad7836 */ /* 0x040fe20000000000 */
[----:B------:R-:W2:Y:S01]  /*30a0*/  LDSM.16.M88.4 R24, [R187+0x6800] ;  /* 0x00680000bb18783b */ /* 0x000ea20000000200 */
[C---:B------:R-:W-:Y:S01]  /*30b0*/  HMMA.16816.F32.BF16 R16, R68.reuse, R18, RZ ;  /* 0x000000124410723c */ /* 0x040fe200000418ff */
[----:B------:R-:W-:Y:S02]  /*30c0*/  VIADD R172, R191, 0x5800 ;  /* 0x00005800bfac7836 */ /* 0x000fe40000000000 */
[----:B------:R-:W-:Y:S03]  /*30d0*/  LDSM.16.M88.4 R72, [R187+0x7800] ;  /* 0x00780000bb48783b */ /* 0x000fe60000000200 */
[C---:B---3--:R-:W-:Y:S01]  /*30e0*/  HMMA.16816.F32.BF16 R64, R68.reuse, R60, RZ ;  /* 0x0000003c4440723c */ /* 0x048fe200000418ff */
        /* <DEDUP_REMOVED lines=26> */
[----:B------:R-:W2:Y:S05]  /*3290*/  LDSM.16.M88.4 R24, [R193+0x8000] ;  /* 0x00800000c118783b */ /* 0x000eaa0000000200 */
[C---:B-1----:R-:W-:Y:S06]  /*32a0*/  HMMA.16816.F32.BF16 R56, R44.reuse, R8, R56 ;  /* 0x000000082c38723c */ /* 0x042fec0000041838 */
[C---:B------:R-:W-:Y:S01]  /*32b0*/  HMMA.16816.F32.BF16 R52, R44.reuse, R10, R52 ;  /* 0x0000000a2c34723c */ /* 0x040fe20000041834 */
[----:B------:R-:W1:Y:S05]  /*32c0*/  LDSM.16.M88.4 R8, [R193+0x8800] ;  /* 0x00880000c108783b */ /* 0x000e6a0000000200 */
[C---:B------:R-:W-:Y:S06]  /*32d0*/  HMMA.16816.F32.BF16 R48, R44.reuse, R72, R48 ;  /* 0x000000482c30723c */ /* 0x040fec0000041830 */
        /* <DEDUP_REMOVED lines=9> */
[C---:B-----5:R-:W-:Y:S06]  /*3370*/  HMMA.16816.F32.BF16 R48, R28.reuse, R76, R48 ;  /* 0x0000004c1c30723c */ /* 0x060fec0000041830 */
[C---:B------:R-:W-:Y:S06]  /*3380*/  HMMA.16816.F32.BF16 R56, R28.reuse, R32, R56 ;  /* 0x000000201c38723c */ /* 0x040fec0000041838 */
[C---:B------:R-:W-:Y:S01]  /*3390*/  HMMA.16816.F32.BF16 R52, R28.reuse, R34, R52 ;  /* 0x000000221c34723c */ /* 0x040fe20000041834 */
[----:B------:R-:W-:Y:S05]  /*33a0*/  LDSM.16.M88.4 R32, [R191+0x2800] ;  /* 0x00280000bf20783b */ /* 0x000fea0000000200 */
[----:B------:R-:W-:Y:S01]  /*33b0*/  HMMA.16816.F32.BF16 R44, R28, R78, R44 ;  /* 0x0000004e1c2c723c */ /* 0x000fe2000004182c */
[----:B------:R-:W-:Y:S04]  /*33c0*/  LDSM.16.M88.4 R28, [R191+0x3000] ;  /* 0x00300000bf1c783b */ /* 0x000fe80000000200 */
[----:B------:R-:W-:Y:S01]  /*33d0*/  LDSM.16.M88.4 R76, [R187+0x8800] ;  /* 0x00880000bb4c783b */ /* 0x000fe20000000200 */
[C---:B--2---:R-:W-:Y:S06]  /*33e0*/  HMMA.16816.F32.BF16 R20, R40.reuse, R24, R20 ;  /* 0x000000182814723c */ /* 0x044fec0000041814 */
[C---:B------:R-:W-:Y:S01]  /*33f0*/  HMMA.16816.F32.BF16 R16, R40.reuse, R26, R16 ;  /* 0x0000001a2810723c */ /* 0x040fe20000041810 */
[----:B------:R-:W2:Y:S05]  /*3400*/  LDSM.16.M88.4 R24, [R191+0x3800] ;  /* 0x00380000bf18783b */ /* 0x000eaa0000000200 */
[C---:B-1----:R-:W-:Y:S06]  /*3410*/  HMMA.16816.F32.BF16 R64, R40.reuse, R8, R64 ;  /* 0x000000082840723c */ /* 0x042fec0000041840 */
[C---:B------:R-:W-:Y:S01]  /*3420*/  HMMA.16816.F32.BF16 R60, R40.reuse, R10, R60 ;  /* 0x0000000a283c723c */ /* 0x040fe2000004183c */
[----:B------:R-:W1:Y:S05]  /*3430*/  LDSM.16.M88.4 R8, [R187+0x8000] ;  /* 0x00800000bb08783b */ /* 0x000e6a0000000200 */
[C---:B------:R-:W-:Y:S06]  /*3440*/  HMMA.16816.F32.BF16 R48, R40.reuse, R68, R48 ;  /* 0x000000442830723c */ /* 0x040fec0000041830 */
[C---:B------:R-:W-:Y:S06]  /*3450*/  HMMA.16816.F32.BF16 R56, R40.reuse, R72, R56 ;  /* 0x000000482838723c */ /* 0x040fec0000041838 */
[C---:B------:R-:W-:Y:S01]  /*3460*/  HMMA.16816.F32.BF16 R52, R40.reuse, R74, R52 ;  /* 0x0000004a2834723c */ /* 0x040fe20000041834 */
[----:B------:R-:W-:Y:S05]  /*3470*/  LDSM.16.M88.4 R72, [R187+0x9000] ;  /* 0x00900000bb48783b */ /* 0x000fea0000000200 */
[----:B------:R-:W-:Y:S01]  /*3480*/  HMMA.16816.F32.BF16 R44, R40, R70, R44 ;  /* 0x00000046282c723c */ /* 0x000fe2000004182c */
[----:B------:R-:W4:Y:S04]  /*3490*/  LDSM.16.M88.4 R68, [R187+0x9800] ;  /* 0x00980000bb44783b */ /* 0x000f280000000200 */
[----:B------:R-:W-:Y:S01]  /*34a0*/  LDSM.16.M88.4 R40, [R189+0x2000] ;  /* 0x00200000bd28783b */ /* 0x000fe20000000200 */
[C---:B---3--:R-:W-:Y:S06]  /*34b0*/  HMMA.16816.F32.BF16 R20, R12.reuse, R36, R20 ;  /* 0x000000240c14723c */ /* 0x048fec0000041814 */
[C---:B------:R-:W-:Y:S01]  /*34c0*/  HMMA.16816.F32.BF16 R16, R12.reuse, R38, R16 ;  /* 0x000000260c10723c */ /* 0x040fe20000041810 */
[----:B------:R-:W3:Y:S05]  /*34d0*/  LDSM.16.M88.4 R36, [R180+0x2000] ;  /* 0x00200000b424783b */ /* 0x000eea0000000200 */
[C---:B--2---:R-:W-:Y:S06]  /*34e0*/  HMMA.16816.F32.BF16 R48, R12.reuse, R24, R48 ;  /* 0x000000180c30723c */ /* 0x044fec0000041830 */
[C---:B------:R-:W-:Y:S06]  /*34f0*/  HMMA.16816.F32.BF16 R64, R12.reuse, R32, R64 ;  /* 0x000000200c40723c */ /* 0x040fec0000041840 */
[C---:B------:R-:W-:Y:S01]  /*3500*/  HMMA.16816.F32.BF16 R60, R12.reuse, R34, R60 ;  /* 0x000000220c3c723c */ /* 0x040fe2000004183c */
[----:B------:R-:W2:Y:S05]  /*3510*/  LDSM.16.M88.4 R32, [R180+0x2800] ;  /* 0x00280000b420783b */ /* 0x000eaa0000000200 */
[C---:B------:R-:W-:Y:S06]  /*3520*/  HMMA.16816.F32.BF16 R56, R12.reuse, R28, R56 ;  /* 0x0000001c0c38723c */ /* 0x040fec0000041838 */
[C---:B------:R-:W-:Y:S01]  /*3530*/  HMMA.16816.F32.BF16 R52, R12.reuse, R30, R52 ;  /* 0x0000001e0c34723c */ /* 0x040fe20000041834 */
[----:B------:R-:W5:Y:S05]  /*3540*/  LDSM.16.M88.4 R28, [R180+0x3000] ;  /* 0x00300000b41c783b */ /* 0x000f6a0000000200 */
[----:B------:R-:W-:Y:S01]  /*3550*/  HMMA.16816.F32.BF16 R44, R12, R26, R44 ;  /* 0x0000001a0c2c723c */ /* 0x000fe2000004182c */
[----:B------:R-:W5:Y:S04]  /*3560*/  LDSM.16.M88.4 R24, [R180+0x3800] ;  /* 0x00380000b418783b */ /* 0x000f680000000200 */
[----:B------:R-:W-:Y:S01]  /*3570*/  LDSM.16.M88.4 R12, [R194+0x4000] ;  /* 0x00400000c20c783b */ /* 0x000fe20000000200 */
[C---:B-1----:R-:W-:Y:S06]  /*3580*/  HMMA.16816.F32.BF16 R20, R80.reuse, R8, R20 ;  /* 0x000000085014723c */ /* 0x042fec0000041814 */
[C---:B------:R-:W-:Y:S01]  /*3590*/  HMMA.16816.F32.BF16 R16, R80.reuse, R10, R16 ;  /* 0x0000000a5010723c */ /* 0x040fe20000041810 */
[----:B------:R-:W1:Y:S05]  /*35a0*/  LDSM.16.M88.4 R8, [R193+0xa000] ;  /* 0x00a00000c108783b */ /* 0x000e6a0000000200 */
[C---:B----4-:R-:W-:Y:S06]  /*35b0*/  HMMA.16816.F32.BF16 R48, R80.reuse, R68, R48 ;  /* 0x000000445030723c */ /* 0x050fec0000041830 */
[C---:B------:R-:W-:Y:S06]  /*35c0*/  HMMA.16816.F32.BF16 R64, R80.reuse, R76, R64 ;  /* 0x0000004c5040723c */ /* 0x040fec0000041840 */
[C---:B------:R-:W-:Y:S01]  /*35d0*/  HMMA.16816.F32.BF16 R60, R80.reuse, R78, R60 ;  /* 0x0000004e503c723c */ /* 0x040fe2000004183c */
[----:B------:R-:W-:Y:S05]  /*35e0*/  LDSM.16.M88.4 R76, [R187+0xa800] ;  /* 0x00a80000bb4c783b */ /* 0x000fea0000000200 */
[C---:B------:R-:W-:Y:S06]  /*35f0*/  HMMA.16816.F32.BF16 R56, R80.reuse, R72, R56 ;  /* 0x000000485038723c */ /* 0x040fec0000041838 */
[C---:B------:R-:W-:Y:S01]  /*3600*/  HMMA.16816.F32.BF16 R52, R80.reuse, R74, R52 ;  /* 0x0000004a5034723c */ /* 0x040fe20000041834 */
[----:B------:R-:W-:Y:S05]  /*3610*/  LDSM.16.M88.4 R72, [R193+0xb800] ;  /* 0x00b80000c148783b */ /* 0x000fea0000000200 */
[----:B------:R-:W-:Y:S01]  /*3620*/  HMMA.16816.F32.BF16 R68, R80, R70, R44 ;  /* 0x000000465044723c */ /* 0x000fe2000004182c */
[----:B------:R-:W4:Y:S05]  /*3630*/  LDSM.16.M88.4 R44, [R193+0xa800] ;  /* 0x00a80000c12c783b */ /* 0x000f2a0000000200 */
[C---:B---3--:R-:W-:Y:S06]  /*3640*/  HMMA.16816.F32.BF16 R20, R40.reuse, R36, R20 ;  /* 0x000000242814723c */ /* 0x048fec0000041814 */
[C---:B------:R-:W-:Y:S01]  /*3650*/  HMMA.16816.F32.BF16 R16, R40.reuse, R38, R16 ;  /* 0x000000262810723c */ /* 0x040fe20000041810 */
[----:B------:R-:W3:Y:S05]  /*3660*/  LDSM.16.M88.4 R36, [R193+0xb000] ;  /* 0x00b00000c124783b */ /* 0x000eea0000000200 */
[C---:B--2---:R-:W-:Y:S06]  /*3670*/  HMMA.16816.F32.BF16 R64, R40.reuse, R32, R64 ;  /* 0x000000202840723c */ /* 0x044fec0000041840 */
[C---:B------:R-:W-:Y:S01]  /*3680*/  HMMA.16816.F32.BF16 R60, R40.reuse, R34, R60 ;  /* 0x00000022283c723c */ /* 0x040fe2000004183c */
[----:B------:R-:W-:Y:S05]  /*3690*/  LDSM.16.M88.4 R32, [R191+0x4800] ;  /* 0x00480000bf20783b */ /* 0x000fea0000000200 */
[C---:B-----5:R-:W-:Y:S06]  /*36a0*/  HMMA.16816.F32.BF16 R56, R40.reuse, R28, R56 ;  /* 0x0000001c2838723c */ /* 0x060fec0000041838 */
[C---:B------:R-:W-:Y:S01]  /*36b0*/  HMMA.16816.F32.BF16 R52, R40.reuse, R30, R52 ;  /* 0x0000001e2834723c */ /* 0x040fe20000041834 */
[----:B------:R-:W-:Y:S05]  /*36c0*/  LDSM.16.M88.4 R28, [R192+0x4000] ;  /* 0x00400000c01c783b */ /* 0x000fea0000000200 */
[C---:B------:R-:W-:Y:S06]  /*36d0*/  HMMA.16816.F32.BF16 R48, R40.reuse, R24, R48 ;  /* 0x000000182830723c */ /* 0x040fec0000041830 */
[----:B------:R-:W-:Y:S01]  /*36e0*/  HMMA.16816.F32.BF16 R68, R40, R26, R68 ;  /* 0x0000001a2844723c */ /* 0x000fe20000041844 */
[----:B------:R-:W2:Y:S04]  /*36f0*/  LDSM.16.M88.4 R24, [R191+0x4000] ;  /* 0x00400000bf18783b */ /* 0x000ea80000000200 */
[----:B------:R-:W-:Y:S01]  /*3700*/  LDSM.16.M88.4 R40, [R191+0x5800] ;  /* 0x00580000bf28783b */ /* 0x000fe20000000200 */
[C---:B-1----:R-:W-:Y:S06]  /*3710*/  HMMA.16816.F32.BF16 R20, R12.reuse, R8, R20 ;  /* 0x000000080c14723c */ /* 0x042fec0000041814 */
[C---:B------:R-:W-:Y:S01]  /*3720*/  HMMA.16816.F32.BF16 R16, R12.reuse, R10, R16 ;  /* 0x0000000a0c10723c */ /* 0x040fe20000041810 */
[----:B------:R-:W1:Y:S05]  /*3730*/  LDSM.16.M88.4 R8, [R191+0x5000] ;  /* 0x00500000bf08783b */ /* 0x000e6a0000000200 */
[C---:B----4-:R-:W-:Y:S06]  /*3740*/  HMMA.16816.F32.BF16 R64, R12.reuse, R44, R64 ;  /* 0x0000002c0c40723c */ /* 0x050fec0000041840 */
[C---:B------:R-:W-:Y:S01]  /*3750*/  HMMA.16816.F32.BF16 R60, R12.reuse, R46, R60 ;  /* 0x0000002e0c3c723c */ /* 0x040fe2000004183c */
[----:B------:R-:W-:Y:S05]  /*3760*/  LDSM.16.M88.4 R44, [R190+0x4000] ;  /* 0x00400000be2c783b */ /* 0x000fea0000000200 */
[C---:B---3--:R-:W-:Y:S06]  /*3770*/  HMMA.16816.F32.BF16 R56, R12.reuse, R36, R56 ;  /* 0x000000240c38723c */ /* 0x048fec0000041838 */
[C---:B------:R-:W-:Y:S01]  /*3780*/  HMMA.16816.F32.BF16 R52, R12.reuse, R38, R52 ;  /* 0x000000260c34723c */ /* 0x040fe20000041834 */
[----:B------:R-:W3:Y:S05]  /*3790*/  LDSM.16.M88.4 R36, [R187+0xa000] ;  /* 0x00a00000bb24783b */ /* 0x000eea0000000200 */
[C---:B------:R-:W-:Y:S01]  /*37a0*/  HMMA.16816.F32.BF16 R80, R12.reuse, R72, R48 ;  /* 0x000000480c50723c */ /* 0x040fe20000041830 */
[----:B------:R-:W-:Y:S05]  /*37b0*/  LDSM.16.M88.4 R48, [R187+0xb000] ;  /* 0x00b00000bb30783b */ /* 0x000fea0000000200 */
[----:B------:R-:W-:Y:S01]  /*37c0*/  HMMA.16816.F32.BF16 R68, R12, R74, R68 ;  /* 0x0000004a0c44723c */ /* 0x000fe20000041844 */
[----:B------:R-:W4:Y:S05]  /*37d0*/  LDSM.16.M88.4 R12, [R187+0xb800] ;  /* 0x00b80000bb0c783b */ /* 0x000f2a0000000200 */
[C---:B--2---:R-:W-:Y:S06]  /*37e0*/  HMMA.16816.F32.BF16 R20, R28.reuse, R24, R20 ;  /* 0x000000181c14723c */ /* 0x044fec0000041814 */
[C---:B------:R-:W-:Y:S01]  /*37f0*/  HMMA.16816.F32.BF16 R16, R28.reuse, R26, R16 ;  /* 0x0000001a1c10723c */ /* 0x040fe20000041810 */
[----:B------:R-:W-:Y:S05]  /*3800*/  LDSM.16.M88.4 R24, [R180+0x4000] ;  /* 0x00400000b418783b */ /* 0x000fea0000000200 */
[C---:B------:R-:W-:Y:S06]  /*3810*/  HMMA.16816.F32.BF16 R64, R28.reuse, R32, R64 ;  /* 0x000000201c40723c */ /* 0x040fec0000041840 */
[C---:B------:R-:W-:Y:S06]  /*3820*/  HMMA.16816.F32.BF16 R60, R28.reuse, R34, R60 ;  /* 0x000000221c3c723c */ /* 0x040fec000004183c */
[C---:B-1----:R-:W-:Y:S06]  /*3830*/  HMMA.16816.F32.BF16 R56, R28.reuse, R8, R56 ;  /* 0x000000081c38723c */ /* 0x042fec0000041838 */
[C---:B------:R-:W-:Y:S01]  /*3840*/  HMMA.16816.F32.BF16 R52, R28.reuse, R10, R52 ;  /* 0x0000000a1c34723c */ /* 0x040fe20000041834 */
[----:B------:R-:W1:Y:S05]  /*3850*/  LDSM.16.M88.4 R8, [R189+0x4000] ;  /* 0x00400000bd08783b */ /* 0x000e6a0000000200 */
[C---:B------:R-:W-:Y:S06]  /*3860*/  HMMA.16816.F32.BF16 R80, R28.reuse, R40, R80 ;  /* 0x000000281c50723c */ /* 0x040fec0000041850 */
[----:B------:R-:W-:Y:S06]  /*3870*/  HMMA.16816.F32.BF16 R68, R28, R42, R68 ;  /* 0x0000002a1c44723c */ /* 0x000fec0000041844 */
[----:B---3--:R-:W-:Y:S01]  /*3880*/  HMMA.16816.F32.BF16 R20, R44, R36, R20 ;  /* 0x000000242c14723c */ /* 0x008fe20000041814 */
[----:B------:R-:W-:-:S05]  /*3890*/  LOP3.LUT R29, R86, 0xffffffe0, RZ, 0xc0, !PT ;  /* 0xffffffe0561d7812 */ /* 0x000fca00078ec0ff */
[----:B------:R-:W-:Y:S01]  /*38a0*/  IMAD.IADD R0, R84, 0x1, -R29 ;  /* 0x0000000154007824 */ /* 0x000fe200078e0a1d */
[C---:B------:R-:W-:Y:S01]  /*38b0*/  HMMA.16816.F32.BF16 R16, R44.reuse, R38, R16 ;  /* 0x000000262c10723c */ /* 0x040fe20000041810 */
[----:B------:R-:W2:Y:S03]  /*38c0*/  LDSM.16.M88.4 R28, [R180+0x4800] ;  /* 0x00480000b41c783b */ /* 0x000ea60000000200 */
[----:B------:R-:W-:Y:S02]  /*38d0*/  SHF.R.S32.HI R33, RZ, 0x1f, R0 ;  /* 0x0000001fff217819 */ /* 0x000fe40000011400 */
[----:B----4-:R-:W-:Y:S02]  /*38e0*/  HMMA.16816.F32.BF16 R80, R44, R12, R80 ;  /* 0x0000000c2c50723c */ /* 0x010fe40000041850 */
[----:B------:R-:W-:Y:S01]  /*38f0*/  LEA.HI R0, R33, R0, RZ, 0x2 ;  /* 0x0000000021007211 */ /* 0x000fe200078f10ff */
[----:B------:R-:W-:-:S03]  /*3900*/  IMAD.IADD R33, R4, 0x1, R207 ;  /* 0x0000000104217824 */ /* 0x000fc600078e02cf */
[----:B------:R-:W-:Y:S01]  /*3910*/  SHF.R.S32.HI R0, RZ, 0x2, R0 ;  /* 0x00000002ff007819 */ /* 0x000fe20000011400 */
[----:B------:R-:W-:Y:S01]  /*3920*/  VIADD R12, R33, 0x1 ;  /* 0x00000001210c7836 */ /* 0x000fe20000000000 */
[C---:B------:R-:W-:Y:S03]  /*3930*/  HMMA.16816.F32.BF16 R68, R44.reuse, R14, R68 ;  /* 0x0000000e2c44723c */ /* 0x040fe60000041844 */
[----:B------:R-:W-:Y:S01]  /*3940*/  IMAD.IADD R205, R0, 0x1, R205 ;  /* 0x0000000100cd7824 */ /* 0x000fe200078e02cd */
[----:B------:R-:W-:Y:S01]  /*3950*/  LOP3.LUT R0, R3, R6, RZ, 0xfc, !PT ;  /* 0x0000000603007212 */ /* 0x000fe200078efcff */
[----:B------:R-:W-:Y:S01]  /*3960*/  VIADD R6, R33, 0x10 ;  /* 0x0000001021067836 */ /* 0x000fe20000000000 */
[----:B------:R-:W-:Y:S01]  /*3970*/  HMMA.16816.F32.BF16 R64, R44, R76, R64 ;  /* 0x0000004c2c40723c */ /* 0x000fe20000041840 */
[C---:B------:R-:W-:Y:S01]  /*3980*/  VIADD R203, R205.reuse, 0x8 ;  /* 0x00000008cdcb7836 */ /* 0x040fe20000000000 */
[----:B------:R-:W-:-:S02]  /*3990*/  VIADDMNMX R204, R205, UR5, R204, PT ;  /* 0x00000005cdcc7c46 */ /* 0x000fc4000b8001cc */
[----:B------:R-:W-:Y:S02]  /*39a0*/  VIADDMNMX R205, R205, UR12, RZ, !PT ;  /* 0x0000000ccdcd7c46 */ /* 0x000fe4000f8001ff */
[C---:B------:R-:W-:Y:S01]  /*39b0*/  IADD3 R202, R203.reuse, UR10, R202 ;  /* 0x0000000acbca7c10 */ /* 0x040fe2000fffe0ca */
[----:B-1----:R-:W-:Y:S01]  /*39c0*/  HMMA.16816.F32.BF16 R20, R8, R24, R20 ;  /* 0x000000180814723c */ /* 0x002fe20000041814 */
[----:B------:R-:W-:Y:S02]  /*39d0*/  VIADDMNMX R203, R203, UR12, RZ, !PT ;  /* 0x0000000ccbcb7c46 */ /* 0x000fe4000f8001ff */
[----:B------:R-:W-:Y:S02]  /*39e0*/  VIMNMX R202, R202, UR16, PT ;  /* 0x00000010caca7c48 */ /* 0x000fe4000bfe0100 */
[C---:B------:R-:W-:Y:S01]  /*39f0*/  ISETP.GE.AND P4, PT, R12.reuse, R204, PT ;  /* 0x000000cc0c00720c */ /* 0x040fe20003f86270 */
[----:B------:R-:W-:Y:S01]  /*3a00*/  HMMA.16816.F32.BF16 R56, R44, R48, R56 ;  /* 0x000000302c38723c */ /* 0x000fe20000041838 */
[C---:B------:R-:W-:Y:S01]  /*3a10*/  ISETP.GE.AND P0, PT, R12.reuse, R202, PT ;  /* 0x000000ca0c00720c */ /* 0x040fe20003f06270 */
[----:B------:R-:W-:Y:S01]  /*3a20*/  VIADD R24, R33, 0x8 ;  /* 0x0000000821187836 */ /* 0x000fe20000000000 */
[----:B------:R-:W-:-:S02]  /*3a30*/  ISETP.LT.OR P4, PT, R12, R205, P4 ;  /* 0x000000cd0c00720c */ /* 0x000fc40002781670 */
[----:B------:R-:W-:Y:S01]  /*3a40*/  ISETP.LT.OR P0, PT, R12, R203, P0 ;  /* 0x000000cb0c00720c */ /* 0x000fe20000701670 */
[----:B------:R-:W-:Y:S01]  /*3a50*/  HMMA.16816.F32.BF16 R60, R44, R78, R60 ;  /* 0x0000004e2c3c723c */ /* 0x000fe2000004183c */
[----:B------:R-:W1:Y:S01]  /*3a60*/  LDSM.16.M88.4 R12, [R180+0x5000] ;  /* 0x00500000b40c783b */ /* 0x000e620000000200 */
[C---:B------:R-:W-:Y:S02]  /*3a70*/  ISETP.GE.AND P5, PT, R33.reuse, R204, PT ;  /* 0x000000cc2100720c */ /* 0x040fe40003fa6270 */
[----:B------:R-:W-:Y:S02]  /*3a80*/  ISETP.GE.AND P1, PT, R33, R202, PT ;  /* 0x000000ca2100720c */ /* 0x000fe40003f26270 */
[----:B------:R-:W-:Y:S01]  /*3a90*/  HMMA.16816.F32.BF16 R16, R8, R26, R16 ;  /* 0x0000001a0810723c */ /* 0x000fe20000041810 */
[C---:B------:R-:W-:Y:S02]  /*3aa0*/  ISETP.GE.AND P6, PT, R24.reuse, R204, PT ;  /* 0x000000cc1800720c */ /* 0x040fe40003fc6270 */
[----:B------:R-:W-:-:S02]  /*3ab0*/  ISETP.GE.AND P2, PT, R24, R202, PT ;  /* 0x000000ca1800720c */ /* 0x000fc40003f46270 */
[C---:B------:R-:W-:Y:S01]  /*3ac0*/  ISETP.LT.OR P5, PT, R33.reuse, R205, P5 ;  /* 0x000000cd2100720c */ /* 0x040fe20002fa1670 */
[----:B--2---:R-:W-:Y:S01]  /*3ad0*/  HMMA.16816.F32.BF16 R64, R8, R28, R64 ;  /* 0x0000001c0840723c */ /* 0x004fe20000041840 */
[C---:B------:R-:W-:Y:S02]  /*3ae0*/  ISETP.LT.OR P1, PT, R33.reuse, R203, P1 ;  /* 0x000000cb2100720c */ /* 0x040fe40000f21670 */
[C---:B------:R-:W-:Y:S02]  /*3af0*/  ISETP.LT.OR P6, PT, R24.reuse, R205, P6 ;  /* 0x000000cd1800720c */ /* 0x040fe400037c1670 */
[----:B------:R-:W-:Y:S01]  /*3b00*/  ISETP.LT.OR P2, PT, R24, R203, P2 ;  /* 0x000000cb1800720c */ /* 0x000fe20001741670 */
[----:B------:R-:W-:Y:S01]  /*3b10*/  VIADD R24, R33, 0x9 ;  /* 0x0000000921187836 */ /* 0x000fe20000000000 */
[----:B------:R-:W-:Y:S01]  /*3b20*/  FSEL R3, R20, -INF , !P5 ;  /* 0xff80000014037808 */ /* 0x000fe20006800000 */
[----:B------:R-:W-:Y:S01]  /*3b30*/  HMMA.16816.F32.BF16 R52, R44, R50, R52 ;  /* 0x000000322c34723c */ /* 0x000fe20000041834 */
[----:B------:R-:W-:-:S02]  /*3b40*/  FSEL R32, R22, -INF , !P1 ;  /* 0xff80000016207808 */ /* 0x000fc40004800000 */
[----:B------:R-:W-:Y:S02]  /*3b50*/  FSEL R25, R21, -INF , !P4 ;  /* 0xff80000015197808 */ /* 0x000fe40006000000 */
[----:B------:R-:W-:Y:S01]  /*3b60*/  FSEL R28, R23, -INF , !P0 ;  /* 0xff800000171c7808 */ /* 0x000fe20004000000 */
[----:B------:R-:W-:Y:S01]  /*3b70*/  HMMA.16816.F32.BF16 R60, R8, R30, R60 ;  /* 0x0000001e083c723c */ /* 0x000fe2000004183c */
[----:B------:R-:W2:Y:S01]  /*3b80*/  LDSM.16.M88.4 R20, [R180+0x5800] ;  /* 0x00580000b414783b */ /* 0x000ea20000000200 */
[----:B------:R-:W-:Y:S01]  /*3b90*/  ISETP.GE.AND P5, PT, R6, R204, PT ;  /* 0x000000cc0600720c */ /* 0x000fe20003fa6270 */
[----:B------:R-:W-:-:S04]  /*3ba0*/  DEPBAR.LE SB0, 0x0 ;  /* 0x000080000000791a */ /* 0x000fc80000000000 */
[----:B------:R-:W-:Y:S01]  /*3bb0*/  ISETP.GE.AND P1, PT, R6, R202, PT ;  /* 0x000000ca0600720c */ /* 0x000fe20003f26270 */
[C---:B------:R-:W-:Y:S01]  /*3bc0*/  VIADD R30, R33.reuse, 0x11 ;  /* 0x00000011211e7836 */ /* 0x040fe20000000000 */
[----:B------:R-:W-:Y:S02]  /*3bd0*/  ISETP.GE.AND P4, PT, R24, R204, PT ;  /* 0x000000cc1800720c */ /* 0x000fe40003f86270 */
[C---:B------:R-:W-:Y:S02]  /*3be0*/  ISETP.LT.OR P5, PT, R6.reuse, R205, P5 ;  /* 0x000000cd0600720c */ /* 0x040fe40002fa1670 */
[----:B------:R-:W-:Y:S01]  /*3bf0*/  ISETP.LT.OR P1, PT, R6, R203, P1 ;  /* 0x000000cb0600720c */ /* 0x000fe20000f21670 */
[----:B------:R-:W-:Y:S01]  /*3c00*/  VIADD R6, R33, 0x18 ;  /* 0x0000001821067836 */ /* 0x000fe20000000000 */
[----:B-1----:R-:W-:Y:S01]  /*3c10*/  HMMA.16816.F32.BF16 R56, R8, R12, R56 ;  /* 0x0000000c0838723c */ /* 0x002fe20000041838 */
[C---:B------:R-:W-:Y:S02]  /*3c20*/  ISETP.LT.OR P4, PT, R24.reuse, R205, P4 ;  /* 0x000000cd1800720c */ /* 0x040fe40002781670 */
[----:B------:R-:W-:-:S02]  /*3c30*/  ISETP.GE.AND P0, PT, R24, R202, PT ;  /* 0x000000ca1800720c */ /* 0x000fc40003f06270 */
[----:B------:R-:W-:Y:S01]  /*3c40*/  FSEL R29, R16, -INF , !P6 ;  /* 0xff800000101d7808 */ /* 0x000fe20007000000 */
[----:B------:R-:W-:Y:S01]  /*3c50*/  HMMA.16816.F32.BF16 R52, R8, R14, R52 ;  /* 0x0000000e0834723c */ /* 0x000fe20000041834 */
[----:B------:R-:W-:Y:S01]  /*3c60*/  FSEL R27, R17, -INF , !P4 ;  /* 0xff800000111b7808 */ /* 0x000fe20006000000 */
[C---:B------:R-:W-:Y:S01]  /*3c70*/  VIADD R13, R33.reuse, 0x19 ;  /* 0x00000019210d7836 */ /* 0x040fe20000000000 */
[C---:B------:R-:W-:Y:S02]  /*3c80*/  ISETP.GE.AND P6, PT, R6.reuse, R204, PT ;  /* 0x000000cc0600720c */ /* 0x040fe40003fc6270 */
[----:B------:R-:W-:Y:S02]  /*3c90*/  ISETP.GE.AND P4, PT, R6, R202, PT ;  /* 0x000000ca0600720c */ /* 0x000fe40003f86270 */
[----:B------:R-:W-:Y:S01]  /*3ca0*/  ISETP.LT.OR P0, PT, R24, R203, P0 ;  /* 0x000000cb1800720c */ /* 0x000fe20000701670 */
[C---:B------:R-:W-:Y:S01]  /*3cb0*/  VIADD R14, R33.reuse, 0x28 ;  /* 0x00000028210e7836 */ /* 0x040fe20000000000 */
[----:B------:R-:W-:Y:S01]  /*3cc0*/  FSEL R26, R18, -INF , !P2 ;  /* 0xff800000121a7808 */ /* 0x000fe20005000000 */
[----:B------:R-:W-:Y:S01]  /*3cd0*/  VIADD R15, R33, 0x21 ;  /* 0x00000021210f7836 */ /* 0x000fe20000000000 */
[----:B------:R-:W-:Y:S01]  /*3ce0*/  BAR.SYNC.DEFER_BLOCKING 0x0 ;  /* 0x0000000000007b1d */ /* 0x000fe20000010000 */
[----:B------:R-:W-:-:S02]  /*3cf0*/  ISETP.LT.OR P6, PT, R6, R205, P6 ;  /* 0x000000cd0600720c */ /* 0x000fc400037c1670 */
[----:B------:R-:W-:Y:S01]  /*3d00*/  ISETP.LT.OR P4, PT, R6, R203, P4 ;  /* 0x000000cb0600720c */ /* 0x000fe20002781670 */
[----:B------:R-:W-:Y:S01]  /*3d10*/  VIADD R6, R33, 0x20 ;  /* 0x0000002021067836 */ /* 0x000fe20000000000 */
[C---:B------:R-:W-:Y:S02]  /*3d20*/  ISETP.GE.AND P2, PT, R30.reuse, R204, PT ;  /* 0x000000cc1e00720c */ /* 0x040fe40003f46270 */
[----:B------:R-:W-:Y:S02]  /*3d30*/  FSEL R24, R19, -INF , !P0 ;  /* 0xff80000013187808 */ /* 0x000fe40004000000 */
[C---:B------:R-:W-:Y:S01]  /*3d40*/  ISETP.GE.AND P0, PT, R30.reuse, R202, PT ;  /* 0x000000ca1e00720c */ /* 0x040fe20003f06270 */
[----:B--2---:R-:W-:Y:S01]  /*3d50*/  HMMA.16816.F32.BF16 R80, R8, R20, R80 ;  /* 0x000000140850723c */ /* 0x004fe20000041850 */
[----:B------:R-:W-:Y:S02]  /*3d60*/  ISETP.LT.OR P2, PT, R30, R205, P2 ;  /* 0x000000cd1e00720c */ /* 0x000fe40001741670 */
[----:B------:R-:W-:-:S02]  /*3d70*/  FSEL R18, R66, -INF , !P1 ;  /* 0xff80000042127808 */ /* 0x000fc40004800000 */
[----:B------:R-:W-:Y:S01]  /*3d80*/  ISETP.GE.AND P1, PT, R6, R204, PT ;  /* 0x000000cc0600720c */ /* 0x000fe20003f26270 */
[----:B------:R-:W-:Y:S01]  /*3d90*/  HMMA.16816.F32.BF16 R68, R8, R22, R68 ;  /* 0x000000160844723c */ /* 0x000fe20000041844 */
[----:B------:R-:W-:Y:S02]  /*3da0*/  ISETP.LT.OR P0, PT, R30, R203, P0 ;  /* 0x000000cb1e00720c */ /* 0x000fe40000701670 */
[----:B------:R-:W-:Y:S02]  /*3db0*/  FSEL R17, R65, -INF , !P2 ;  /* 0xff80000041117808 */ /* 0x000fe40005000000 */
[----:B------:R-:W-:Y:S02]  /*3dc0*/  ISETP.GE.AND P2, PT, R13, R202, PT ;  /* 0x000000ca0d00720c */ /* 0x000fe40003f46270 */
[----:B------:R-:W-:Y:S01]  /*3dd0*/  ISETP.LT.OR P1, PT, R6, R205, P1 ;  /* 0x000000cd0600720c */ /* 0x000fe20000f21670 */
[----:B------:R-:W-:Y:S01]  /*3de0*/  VIADD R8, R33, 0x38 ;  /* 0x0000003821087836 */ /* 0x000fe20000000000 */
[----:B------:R-:W-:-:S02]  /*3df0*/  FSEL R12, R67, -INF , !P0 ;  /* 0xff800000430c7808 */ /* 0x000fc40004000000 */
[----:B------:R-:W-:Y:S02]  /*3e00*/  FSEL R19, R64, -INF , !P5 ;  /* 0xff80000040137808 */ /* 0x000fe40006800000 */
[----:B------:R-:W-:Y:S02]  /*3e10*/  ISETP.GE.AND P0, PT, R6, R202, PT ;  /* 0x000000ca0600720c */ /* 0x000fe40003f06270 */
[C---:B------:R-:W-:Y:S02]  /*3e20*/  ISETP.GE.AND P5, PT, R13.reuse, R204, PT ;  /* 0x000000cc0d00720c */ /* 0x040fe40003fa6270 */
[----:B------:R-:W-:Y:S02]  /*3e30*/  ISETP.LT.OR P2, PT, R13, R203, P2 ;  /* 0x000000cb0d00720c */ /* 0x000fe40001741670 */
[----:B------:R-:W-:Y:S02]  /*3e40*/  FSEL R163, R56, -INF , !P1 ;  /* 0xff80000038a37808 */ /* 0x000fe40004800000 */
[----:B------:R-:W-:-:S02]  /*3e50*/  ISETP.GT.AND P1, PT, R198, R195, PT ;  /* 0x000000c3c600720c */ /* 0x000fc40003f24270 */
[----:B------:R-:W-:Y:S02]  /*3e60*/  ISETP.LT.OR P0, PT, R6, R203, P0 ;  /* 0x000000cb0600720c */ /* 0x000fe40000701670 */
[----:B------:R-:W-:Y:S02]  /*3e70*/  ISETP.LT.OR P5, PT, R13, R205, P5 ;  /* 0x000000cd0d00720c */ /* 0x000fe40002fa1670 */
[----:B------:R-:W-:Y:S02]  /*3e80*/  FSEL R16, R62, -INF , !P4 ;  /* 0xff8000003e107808 */ /* 0x000fe40006000000 */
[----:B------:R-:W-:Y:S02]  /*3e90*/  FSEL R6, R63, -INF , !P2 ;  /* 0xff8000003f067808 */ /* 0x000fe40005000000 */
[----:B------:R-:W-:Y:S02]  /*3ea0*/  FSEL R13, R60, -INF , !P6 ;  /* 0xff8000003c0d7808 */ /* 0x000fe40007000000 */
[C---:B------:R-:W-:Y:S01]  /*3eb0*/  ISETP.GE.AND P4, PT, R14.reuse, R204, PT ;  /* 0x000000cc0e00720c */ /* 0x040fe20003f86270 */
[----:B------:R-:W1:Y:S01]  /*3ec0*/  @!P1 LDC.64 R210, c[0x0][0x218] ;  /* 0x00008600ffd29b82 */ /* 0x000e620000000a00 */
[----:B------:R-:W-:-:S02]  /*3ed0*/  ISETP.GE.AND P2, PT, R14, R202, PT ;  /* 0x000000ca0e00720c */ /* 0x000fc40003f46270 */
[----:B------:R-:W-:Y:S02]  /*3ee0*/  ISETP.GE.AND P6, PT, R15, R204, PT ;  /* 0x000000cc0f00720c */ /* 0x000fe40003fc6270 */
[C---:B------:R-:W-:Y:S02]  /*3ef0*/  ISETP.LT.OR P4, PT, R14.reuse, R205, P4 ;  /* 0x000000cd0e00720c */ /* 0x040fe40002781670 */
[----:B------:R-:W-:Y:S01]  /*3f00*/  ISETP.LT.OR P2, PT, R14, R203, P2 ;  /* 0x000000cb0e00720c */ /* 0x000fe20001741670 */
[----:B------:R-:W-:Y:S01]  /*3f10*/  VIADD R14, R33, 0x29 ;  /* 0x00000029210e7836 */ /* 0x000fe20000000000 */
[----:B------:R-:W-:Y:S02]  /*3f20*/  ISETP.LT.OR P6, PT, R15, R205, P6 ;  /* 0x000000cd0f00720c */ /* 0x000fe400037c1670 */
[----:B------:R-:W-:Y:S02]  /*3f30*/  FSEL R61, R61, -INF , !P5 ;  /* 0xff8000003d3d7808 */ /* 0x000fe40006800000 */
[----:B------:R-:W-:-:S02]  /*3f40*/  FSEL R222, R58, -INF , !P0 ;  /* 0xff8000003ade7808 */ /* 0x000fc40004000000 */
[----:B------:R-:W-:Y:S02]  /*3f50*/  FSEL R171, R57, -INF , !P6 ;  /* 0xff80000039ab7808 */ /* 0x000fe40007000000 */
[C---:B------:R-:W-:Y:S02]  /*3f60*/  ISETP.GE.AND P5, PT, R15.reuse, R202, PT ;  /* 0x000000ca0f00720c */ /* 0x040fe40003fa6270 */
[C---:B------:R-:W-:Y:S02]  /*3f70*/  ISETP.GE.AND P0, PT, R14.reuse, R204, PT ;  /* 0x000000cc0e00720c */ /* 0x040fe40003f06270 */
[C---:B------:R-:W-:Y:S02]  /*3f80*/  ISETP.GE.AND P6, PT, R14.reuse, R202, PT ;  /* 0x000000ca0e00720c */ /* 0x040fe40003fc6270 */
[----:B------:R-:W-:Y:S01]  /*3f90*/  ISETP.LT.OR P5, PT, R15, R203, P5 ;  /* 0x000000cb0f00720c */ /* 0x000fe20002fa1670 */
[----:B------:R-:W-:Y:S01]  /*3fa0*/  VIADD R15, R33, 0x30 ;  /* 0x00000030210f7836 */ /* 0x000fe20000000000 */
[----:B------:R-:W-:-:S02]  /*3fb0*/  ISETP.LT.OR P0, PT, R14, R205, P0 ;  /* 0x000000cd0e00720c */ /* 0x000fc40000701670 */
[----:B------:R-:W-:Y:S01]  /*3fc0*/  ISETP.LT.OR P6, PT, R14, R203, P6 ;  /* 0x000000cb0e00720c */ /* 0x000fe200037c1670 */
[----:B------:R-:W-:Y:S01]  /*3fd0*/  VIADD R14, R33, 0x31 ;  /* 0x00000031210e7836 */ /* 0x000fe20000000000 */
[----:B------:R-:W-:Y:S01]  /*3fe0*/  FSEL R170, R59, -INF , !P5 ;  /* 0xff8000003baa7808 */ /* 0x000fe20006800000 */
[----:B------:R-:W-:Y:S01]  /*3ff0*/  VIADD R33, R33, 0x39 ;  /* 0x0000003921217836 */ /* 0x000fe20000000000 */
[----:B------:R-:W-:Y:S02]  /*4000*/  FSEL R165, R52, -INF , !P4 ;  /* 0xff80000034a57808 */ /* 0x000fe40006000000 */
[----:B------:R-:W-:Y:S02]  /*4010*/  FSEL R220, R54, -INF , !P2 ;  /* 0xff80000036dc7808 */ /* 0x000fe40005000000 */
[C---:B------:R-:W-:Y:S02]  /*4020*/  ISETP.GE.AND P5, PT, R15.reuse, R204, PT ;  /* 0x000000cc0f00720c */ /* 0x040fe40003fa6270 */
[----:B------:R-:W-:-:S02]  /*4030*/  ISETP.GE.AND P4, PT, R15, R202, PT ;  /* 0x000000ca0f00720c */ /* 0x000fc40003f86270 */
[C---:B------:R-:W-:Y:S02]  /*4040*/  ISETP.GE.AND P2, PT, R14.reuse, R204, PT ;  /* 0x000000cc0e00720c */ /* 0x040fe40003f46270 */
[----:B------:R-:W-:Y:S02]  /*4050*/  FSEL R167, R53, -INF , !P0 ;  /* 0xff80000035a77808 */ /* 0x000fe40004000000 */
[C---:B------:R-:W-:Y:S02]  /*4060*/  ISETP.LT.OR P5, PT, R15.reuse, R205, P5 ;  /* 0x000000cd0f00720c */ /* 0x040fe40002fa1670 */
[----:B------:R-:W-:Y:S02]  /*4070*/  ISETP.LT.OR P4, PT, R15, R203, P4 ;  /* 0x000000cb0f00720c */ /* 0x000fe40002781670 */
[C---:B------:R-:W-:Y:S02]  /*4080*/  ISETP.GE.AND P0, PT, R14.reuse, R202, PT ;  /* 0x000000ca0e00720c */ /* 0x040fe40003f06270 */
[----:B------:R-:W-:-:S02]  /*4090*/  ISETP.LT.OR P2, PT, R14, R205, P2 ;  /* 0x000000cd0e00720c */ /* 0x000fc40001741670 */
[----:B------:R-:W-:Y:S02]  /*40a0*/  ISETP.LT.OR P0, PT, R14, R203, P0 ;  /* 0x000000cb0e00720c */ /* 0x000fe40000701670 */
[----:B------:R-:W-:Y:S02]  /*40b0*/  FSEL R214, R55, -INF , !P6 ;  /* 0xff80000037d67808 */ /* 0x000fe40007000000 */
[----:B------:R-:W-:Y:S02]  /*40c0*/  FSEL R219, R80, -INF , !P5 ;  /* 0xff80000050db7808 */ /* 0x000fe40006800000 */
[----:B------:R-:W-:Y:S02]  /*40d0*/  FSEL R216, R82, -INF , !P4 ;  /* 0xff80000052d87808 */ /* 0x000fe40006000000 */
[----:B------:R-:W-:Y:S02]  /*40e0*/  FSEL R217, R81, -INF , !P2 ;  /* 0xff80000051d97808 */ /* 0x000fe40005000000 */
[----:B------:R-:W-:-:S02]  /*40f0*/  ISETP.GE.AND P6, PT, R8, R204, PT ;  /* 0x000000cc0800720c */ /* 0x000fc40003fc6270 */
[C---:B------:R-:W-:Y:S02]  /*4100*/  ISETP.GE.AND P5, PT, R33.reuse, R204, PT ;  /* 0x000000cc2100720c */ /* 0x040fe40003fa6270 */
[CC--:B------:R-:W-:Y:S02]  /*4110*/  ISETP.GE.AND P4, PT, R8.reuse, R202.reuse, PT ;  /* 0x000000ca0800720c */ /* 0x0c0fe40003f86270 */
[----:B------:R-:W-:Y:S02]  /*4120*/  ISETP.GE.AND P2, PT, R33, R202, PT ;  /* 0x000000ca2100720c */ /* 0x000fe40003f46270 */
[----:B------:R-:W-:Y:S02]  /*4130*/  FSEL R212, R83, -INF , !P0 ;  /* 0xff80000053d47808 */ /* 0x000fe40004000000 */
[C---:B------:R-:W-:Y:S02]  /*4140*/  ISETP.LT.OR P6, PT, R8.reuse, R205, P6 ;  /* 0x000000cd0800720c */ /* 0x040fe400037c1670 */
[----:B------:R-:W-:-:S02]  /*4150*/  ISETP.LT.OR P4, PT, R8, R203, P4 ;  /* 0x000000cb0800720c */ /* 0x000fc40002781670 */
[C---:B------:R-:W-:Y:S02]  /*4160*/  ISETP.LT.OR P5, PT, R33.reuse, R205, P5 ;  /* 0x000000cd2100720c */ /* 0x040fe40002fa1670 */
[----:B------:R-:W-:Y:S02]  /*4170*/  ISETP.LT.OR P2, PT, R33, R203, P2 ;  /* 0x000000cb2100720c */ /* 0x000fe40001741670 */
[----:B-1----:R-:W-:Y:S02]  /*4180*/  @!P1 LEA R208, P0, R133, R210, 0x1 ;  /* 0x000000d285d09211 */ /* 0x002fe400078008ff */
[----:B------:R-:W-:Y:S02]  /*4190*/  FSEL R215, R68, -INF , !P6 ;  /* 0xff80000044d77808 */ /* 0x000fe40007000000 */
[----:B------:R-:W-:Y:S02]  /*41a0*/  FSEL R206, R70, -INF , !P4 ;  /* 0xff80000046ce7808 */ /* 0x000fe40006000000 */
[----:B------:R-:W-:-:S02]  /*41b0*/  FSEL R213, R69, -INF , !P5 ;  /* 0xff80000045d57808 */ /* 0x000fc40006800000 */
[----:B------:R-:W-:Y:S02]  /*41c0*/  FSEL R168, R71, -INF , !P2 ;  /* 0xff80000047a87808 */ /* 0x000fe40005000000 */
        /* <DEDUP_REMOVED lines=55> */
[----:B------:R-:W-:-:S05]  /*4540*/  SHF.R.S32.HI R8, RZ, 0x1f, R10 ;  /* 0x0000001fff087819 */ /* 0x000fca000001140a */
[----:B------:R-:W-:-:S04]  /*4550*/  IMAD R9, R8, UR12, RZ ;  /* 0x0000000c08097c24 */ /* 0x000fc8000f8e02ff */
[C---:B------:R-:W-:Y:S02]  /*4560*/  IMAD R9, R10.reuse, UR13, R9 ;  /* 0x0000000d0a097c24 */ /* 0x040fe4000f8e0209 */
[----:B------:R-:W-:-:S04]  /*4570*/  IMAD.WIDE.U32 R10, R10, UR12, R14 ;  /* 0x0000000c0a0a7c25 */ /* 0x000fc8000f8e000e */
[----:B------:R-:W-:Y:S01]  /*4580*/  IMAD.MOV.U32 R4, RZ, RZ, R10 ;  /* 0x000000ffff047224 */ /* 0x000fe200078e000a */
[----:B------:R-:W-:Y:S01]  /*4590*/  IADD3 R9, R11, R9, RZ ;  /* 0x000000090b097210 */ /* 0x000fe20007ffe0ff */
[----:B------:R-:W-:Y:S06]  /*45a0*/  BRA `(.L_x_6763) ;  /* 0x0000000000107947 */ /* 0x000fec0003800000 */
.L_x_6762:
[----:B------:R-:W-:-:S04]  /*45b0*/  ULEA UR5, -UR6, URZ, 0x6 ;  /* 0x0000003f06057291 */ /* 0x000fc8000f8e313f */
[----:B------:R-:W-:Y:S02]  /*45c0*/  USHF.R.S32.HI UR10, URZ, 0x1f, UR5 ;  /* 0x0000001f3f0a7899 */ /* 0x000fe40008011405 */
[----:B------:R-:W-:-:S04]  /*45d0*/  MOV R4, UR5 ;  /* 0x0000000500047c02 */ /* 0x000fc80008000f00 */
[----:B------:R-:W-:-:S07]  /*45e0*/  MOV R9, UR10 ;  /* 0x0000000a00097c02 */ /* 0x000fce0008000f00 */
.L_x_6763:
        /* <DEDUP_REMOVED lines=29> */
.L_x_6761:
        /* <DEDUP_REMOVED lines=33> */
[----:B------:R-:W-:Y:S02]  /*49d0*/  ISETP.GT.AND P4, PT, R198, R195, PT ;  /* 0x000000c3c600720c */ /* 0x000fe40003f84270 */
        /* <DEDUP_REMOVED lines=33> */
[----:B------:R-:W-:Y:S01]  /*4bf0*/  LDSM.16.MT88.4 R8, [R188+0xe800] ;  /* 0x00e80000bc08783b */ /* 0x000fe20000004200 */
[--C-:B------:R-:W-:Y:S01]  /*4c00*/  FFMA.FTZ R153, R19, UR10, -R218.reuse ;  /* 0x0000000a13997c23 */ /* 0x100fe200080108da */
[----:B------:R-:W-:Y:S01]  /*4c10*/  FSEL R169, R169, RZ, P0 ;  /* 0x000000ffa9a97208 */ /* 0x000fe20000000000 */
[--C-:B------:R-:W-:Y:S01]  /*4c20*/  FFMA.FTZ R152, R17, UR10, -R218.reuse ;  /* 0x0000000a11987c23 */ /* 0x100fe200080108da */
[--C-:B------:R-:W-:Y:S01]  /*4c30*/  FFMA.FTZ R0, R61, UR10, -R218.reuse ;  /* 0x0000000a3d007c23 */ /* 0x100fe200080108da */
[----:B------:R-:W-:Y:S01]  /*4c40*/  LDSM.16.MT88.4 R140, [R184+0x10000] ;  /* 0x01000000b88c783b */ /* 0x000fe20000004200 */
        /* <DEDUP_REMOVED lines=15> */
[----:B------:R-:W-:Y:S01]  /*4d40*/  LDSM.16.MT88.4 R32, [R185+0xc800] ;  /* 0x00c80000b920783b */ /* 0x000fe20000004200 */
[----:B------:R-:W5:Y:S01]  /*4d50*/  MUFU.EX2 R155, R155 ;  /* 0x0000009b009b7308 */ /* 0x000f620000000800 */
        /* <DEDUP_REMOVED lines=13> */
[----:B------:R-:W-:Y:S01]  /*4e30*/  FFMA.FTZ R218, R213, UR10, -R218 ;  /* 0x0000000ad5da7c23 */ /* 0x000fe200080108da */
[--C-:B------:R-:W-:Y:S01]  /*4e40*/  FFMA.FTZ R213, R216, UR10, -R169.reuse ;  /* 0x0000000ad8d57c23 */ /* 0x100fe200080108a9 */
[----:B------:R-:W1:Y:S01]  /*4e50*/  MUFU.EX2 R162, R162 ;  /* 0x000000a200a27308 */ /* 0x000e620000000800 */
[----:B-----5:R-:W-:Y:S01]  /*4e60*/  F2FP.BF16.F32.PACK_AB R98, R155, R158 ;  /* 0x0000009e9b62723e */ /* 0x020fe200000010ff */
[--C-:B------:R-:W-:Y:S01]  /*4e70*/  FFMA.FTZ R212, R212, UR10, -R169.reuse ;  /* 0x0000000ad4d47c23 */ /* 0x100fe200080108a9 */
[--C-:B------:R-:W-:Y:S01]  /*4e80*/  FFMA.FTZ R206, R206, UR10, -R169.reuse ;  /* 0x0000000acece7c23 */ /* 0x100fe200080108a9 */
[----:B------:R-:W-:Y:S01]  /*4e90*/  FFMA.FTZ R169, R168, UR10, -R169 ;  /* 0x0000000aa8a97c23 */ /* 0x000fe200080108a9 */
[----:B------:R-:W-:-:S03]  /*4ea0*/  FADD.FTZ R159, R160, R159 ;  /* 0x0000009fa09f7221 */ /* 0x000fc60000010000 */
[----:B------:R-:W-:Y:S01]  /*4eb0*/  MUFU.EX2 R157, R157 ;  /* 0x0000009d009d7308 */ /* 0x000fe20000000800 */
[----:B------:R-:W-:-:S04]  /*4ec0*/  FADD.FTZ R158, R158, R159 ;  /* 0x0000009f9e9e7221 */ /* 0x000fc80000010000 */
[----:B------:R-:W-:-:S03]  /*4ed0*/  FADD.FTZ R158, R155, R158 ;  /* 0x0000009e9b9e7221 */ /* 0x000fc60000010000 */
[----:B------:R-:W5:Y:S01]  /*4ee0*/  MUFU.EX2 R156, R156 ;  /* 0x0000009c009c7308 */ /* 0x000f620000000800 */
[----:B-1----:R-:W-:Y:S01]  /*4ef0*/  F2FP.BF16.F32.PACK_AB R97, R162, R161 ;  /* 0x000000a1a261723e */ /* 0x002fe200000010ff */
[----:B------:R-:W-:-:S06]  /*4f00*/  FADD.FTZ R162, R161, R162 ;  /* 0x000000a2a1a27221 */ /* 0x000fcc0000010000 */
[----:B------:R-:W-:Y:S08]  /*4f10*/  MUFU.EX2 R153, R153 ;  /* 0x0000009900997308 */ /* 0x000ff00000000800 */
[----:B------:R-:W1:Y:S01]  /*4f20*/  MUFU.EX2 R152, R152 ;  /* 0x0000009800987308 */ /* 0x000e620000000800 */
[----:B-----5:R-:W-:Y:S01]  /*4f30*/  F2FP.BF16.F32.PACK_AB R99, R156, R157 ;  /* 0x0000009d9c63723e */ /* 0x020fe200000010ff */
[----:B------:R-:W-:-:S04]  /*4f40*/  FADD.FTZ R157, R157, R162 ;  /* 0x000000a29d9d7221 */ /* 0x000fc80000010000 */
[----:B------:R-:W-:Y:S02]  /*4f50*/  FADD.FTZ R157, R156, R157 ;  /* 0x0000009d9c9d7221 */ /* 0x000fe40000010000 */
[C---:B------:R-:W-:Y:S01]  /*4f60*/  HMMA.16816.F32.BF16 R120, R96.reuse, R116, RZ ;  /* 0x000000746078723c */ /* 0x040fe200000418ff */
[----:B------:R-:W-:Y:S05]  /*4f70*/  MUFU.EX2 R151, R151 ;  /* 0x0000009700977308 */ /* 0x000fea0000000800 */
[C---:B------:R-:W-:Y:S03]  /*4f80*/  HMMA.16816.F32.BF16 R36, R96.reuse, R40, RZ ;  /* 0x000000286024723c */ /* 0x040fe600000418ff */
[----:B------:R-:W5:Y:S01]  /*4f90*/  MUFU.EX2 R0, R0 ;  /* 0x0000000000007308 */ /* 0x000f620000000800 */
        /* <DEDUP_REMOVED lines=8> */
[----:B-----5:R-:W-:Y:S01]  /*5020*/  F2FP.BF16.F32.PACK_AB R6, R0, R151 ;  /* 0x000000970006723e */ /* 0x020fe200000010ff */
[----:B------:R-:W-:-:S03]  /*5030*/  FADD.FTZ R151, R151, R152 ;  /* 0x0000009897977221 */ /* 0x000fc60000010000 */
[C---:B------:R-:W-:Y:S01]  /*5040*/  HMMA.16816.F32.BF16 R60, R96.reuse, R64, RZ ;  /* 0x00000040603c723c */ /* 0x040fe200000418ff */
[----:B------:R-:W-:Y:S02]  /*5050*/  FADD.FTZ R0, R0, R151 ;  /* 0x0000009700007221 */ /* 0x000fe40000010000 */
[----:B------:R-:W-:Y:S03]  /*5060*/  MUFU.EX2 R150, R150 ;  /* 0x0000009600967308 */ /* 0x000fe60000000800 */
[C---:B------:R-:W-:Y:S05]  /*5070*/  HMMA.16816.F32.BF16 R56, R96.reuse, R58, RZ ;  /* 0x0000003a6038723c */ /* 0x040fea00000418ff */
[----:B------:R-:W5:Y:S01]  /*5080*/  MUFU.EX2 R145, R145 ;  /* 0x0000009100917308 */ /* 0x000f620000000800 */
[----:B-1----:R-:W-:Y:S01]  /*5090*/  F2FP.BF16.F32.PACK_AB R5, R147, R154 ;  /* 0x0000009a9305723e */ /* 0x002fe200000010ff */
[----:B------:R-:W-:Y:S01]  /*50a0*/  HMMA.16816.F32.BF16 R64, R96, R66, RZ ;  /* 0x000000426040723c */ /* 0x000fe200000418ff */
[----:B------:R-:W-:-:S04]  /*50b0*/  FADD.FTZ R154, R154, R157 ;  /* 0x0000009d9a9a7221 */ /* 0x000fc80000010000 */
[----:B------:R-:W-:Y:S01]  /*50c0*/  FADD.FTZ R147, R147, R154 ;  /* 0x0000009a93937221 */ /* 0x000fe20000010000 */
[C---:B------:R-:W-:Y:S01]  /*50d0*/  HMMA.16816.F32.BF16 R68, R96.reuse, R72, RZ ;  /* 0x000000486044723c */ /* 0x040fe200000418ff */
[----:B------:R-:W-:Y:S05]  /*50e0*/  MUFU.EX2 R163, R163 ;  /* 0x000000a300a37308 */ /* 0x000fea0000000800 */
[----:B---3--:R-:W-:Y:S01]  /*50f0*/  HMMA.16816.F32.BF16 R76, R96, R80, RZ ;  /* 0x00000050604c723c */ /* 0x008fe200000418ff */
[----:B-----5:R-:W-:Y:S02]  /*5100*/  F2FP.BF16.F32.PACK_AB R7, R145, R150 ;  /* 0x000000969107723e */ /* 0x020fe400000010ff */
        /* <DEDUP_REMOVED lines=221> */
.L_x_6765:
[----:B------:R-:W-:-:S04]  /*5ee0*/  LEA R0, -R134, RZ, 0x6 ;  /* 0x000000ff86007211 */ /* 0x000fc800078e31ff */
[----:B------:R-:W-:-:S07]  /*5ef0*/  SHF.R.S32.HI R5, RZ, 0x1f, R0 ;  /* 0x0000001fff057819 */ /* 0x000fce0000011400 */
.L_x_6766:
        /* <DEDUP_REMOVED lines=11> */
[----:B------:R-:W-:Y:S01]  /*5fb0*/  @!PT LDS RZ, [RZ] ;  /* 0x00000000fffff984 */ /* 0x000fe20000000800 */
[----:B------:R-:W-:Y:S01]  /*5fc0*/  @!PT LDS RZ, [RZ] ;  /* 0x00000000fffff984 */ /* 0x000fe20000000800 */
[----:B------:R-:W-:Y:S01]  /*5fd0*/  @!PT LDS RZ, [RZ] ;  /* 0x00000000fffff984 */ /* 0x000fe20000000800 */
[----:B------:R-:W-:Y:S01]  /*5fe0*/  LDGSTS.E.BYPASS.LTC128B.128 [R199+0xc000], desc[UR14][R196.64] ;  /* 0x0c000000c4c77fae */ /* 0x000fe2000b901d4e */
[----:B------:R-:W-:-:S02]  /*5ff0*/  IADD3 R10, P1, R5, R196, RZ ;  /* 0x000000c4050a7210 */ /* 0x000fc40007f3e0ff */
[C---:B------:R-:W-:Y:S02]  /*6000*/  LEA R6, P2, R7.reuse, UR8, 0x1 ;  /* 0x0000000807067c11 */ /* 0x040fe4000f8408ff */
[----:B------:R-:W-:Y:S01]  /*6010*/  LEA.HI.X R9, R148, UR9, R9, 0x1, P0 ;  /* 0x0000000994097c11 */ /* 0x000fe200080f0c09 */
[----:B------:R-:W-:Y:S01]  /*6020*/  IMAD.X R11, R0, 0x1, R197, P1 ;  /* 0x00000001000b7824 */ /* 0x000fe200008e06c5 */
[-C--:B------:R-:W-:Y:S02]  /*6030*/  IADD3 R16, P0, R10, R5.reuse, RZ ;  /* 0x000000050a107210 */ /* 0x080fe40007f1e0ff */
        /* <DEDUP_REMOVED lines=264> */
[----:B------:R-:W-:Y:S01]  /*70c0*/  ISETP.LT.OR P0, PT, R4, R203, P0 ;  /* 0x000000cb0400720c */ /* 0x000fe20000701670 */
[----:B------:R-:W-:Y:S01]  /*70d0*/  VIADD R4, R0, 0x38 ;  /* 0x0000003800047836 */ /* 0x000fe20000000000 */
[----:B------:R-:W-:Y:S01]  /*70e0*/  ISETP.GT.AND P4, PT, R198, R195, PT ;  /* 0x000000c3c600720c */ /* 0x000fe20003f84270 */
        /* <DEDUP_REMOVED lines=85> */
.L_x_6768:
[----:B------:R-:W-:-:S04]  /*7640*/  ULEA UR5, -UR6, URZ, 0x6 ;  /* 0x0000003f06057291 */ /* 0x000fc8000f8e313f */
[----:B------:R-:W-:Y:S02]  /*7650*/  USHF.R.S32.HI UR4, URZ, 0x1f, UR5 ;  /* 0x0000001f3f047899 */ /* 0x000fe40008011405 */
[----:B------:R-:W-:-:S04]  /*7660*/  MOV R6, UR5 ;  /* 0x0000000500067c02 */ /* 0x000fc80008000f00 */
[----:B------:R-:W-:-:S07]  /*7670*/  MOV R5, UR4 ;  /* 0x0000000400057c02 */ /* 0x000fce0008000f00 */
.L_x_6769:
        /* <DEDUP_REMOVED lines=28> */
.L_x_6767:
        /* <DEDUP_REMOVED lines=160> */
[----:B------:R-:W3:Y:S01]  /*8240*/  LDSM.16.MT88.4 R108, [R185+0xe000] ;  /* 0x00e00000b96c783b */ /* 0x000ee20000004200 */
        /* <DEDUP_REMOVED lines=42> */
[----:B------:R-:W5:Y:S01]  /*84f0*/  MUFU.EX2 R225, R225 ;  /* 0x000000e100e17308 */ /* 0x000f620000000800 */
        /* <DEDUP_REMOVED lines=24> */
[C---:B--2---:R-:W-:Y:S01]  /*8680*/  HMMA.16816.F32.BF16 R72, R4.reuse, R112, R116 ;  /* 0x000000700448723c */ /* 0x044fe20000041874 */
[----:B------:R-:W2:Y:S05]  /*8690*/  LDSM.16.MT88.4 R116, [R186+0xc800] ;  /* 0x00c80000ba74783b */ /* 0x000eaa0000004200 */
[C---:B------:R-:W-:Y:S01]  /*86a0*/  HMMA.16816.F32.BF16 R68, R4.reuse, R114, R68 ;  /* 0x000000720444723c */ /* 0x040fe20000041844 */
[-C--:B------:R-:W-:Y:S01]  /*86b0*/  FMUL.FTZ R112, R80, R132.reuse ;  /* 0x0000008450707220 */ /* 0x080fe20000410000 */
[-C--:B------:R-:W-:Y:S01]  /*86c0*/  FMUL.FTZ R113, R81, R132.reuse ;  /* 0x0000008451717220 */ /* 0x080fe20000410000 */
[-C--:B------:R-:W-:Y:S01]  /*86d0*/  FMUL.FTZ R80, R84, R132.reuse ;  /* 0x0000008454507220 */ /* 0x080fe20000410000 */
[-C--:B------:R-:W-:Y:S01]  /*86e0*/  FMUL.FTZ R81, R85, R132.reuse ;  /* 0x0000008455517220 */ /* 0x080fe20000410000 */
[----:B------:R-:W-:Y:S01]  /*86f0*/  MUFU.EX2 R220, R220 ;  /* 0x000000dc00dc7308 */ /* 0x000fe20000000800 */
[C---:B---3--:R-:W-:Y:S01]  /*8700*/  HMMA.16816.F32.BF16 R76, R4.reuse, R108, R76 ;  /* 0x0000006c044c723c */ /* 0x048fe2000004184c */
[-C--:B------:R-:W-:Y:S01]  /*8710*/  FMUL.FTZ R114, R82, R3.reuse ;  /* 0x0000000352727220 */ /* 0x080fe20000410000 */
[-C--:B------:R-:W-:Y:S01]  /*8720*/  FMUL.FTZ R115, R83, R3.reuse ;  /* 0x0000000353737220 */ /* 0x080fe20000410000 */
[-C--:B------:R-:W-:Y:S01]  /*8730*/  FMUL.FTZ R82, R86, R3.reuse ;  /* 0x0000000356527220 */ /* 0x080fe20000410000 */
[-C--:B------:R-:W-:Y:S01]  /*8740*/  FMUL.FTZ R83, R87, R3.reuse ;  /* 0x0000000357537220 */ /* 0x080fe20000410000 */
[----:B------:R-:W-:Y:S01]  /*8750*/  FFMA.FTZ R132, R215, R132, R160 ;  /* 0x00000084d7847223 */ /* 0x000fe200000100a0 */
[----:B------:R-:W-:Y:S01]  /*8760*/  FFMA.FTZ R3, R213, R3, R156 ;  /* 0x00000003d5037223 */ /* 0x000fe2000001009c */
[----:B------:R-:W3:Y:S02]  /*8770*/  MUFU.EX2 R229, R229 ;  /* 0x000000e500e57308 */ /* 0x000ee40000000800 */
[----:B------:R-:W-:Y:S01]  /*8780*/  HMMA.16816.F32.BF16 R84, R4, R110, R112 ;  /* 0x0000006e0454723c */ /* 0x000fe20000041870 */
[----:B------:R-:W3:Y:S01]  /*8790*/  LDSM.16.MT88.4 R112, [R186+0xe800] ;  /* 0x00e80000ba70783b */ /* 0x000ee20000004200 */
[----:B------:R-:W-:Y:S01]  /*87a0*/  FADD.FTZ R157, R157, R132 ;  /* 0x000000849d9d7221 */ /* 0x000fe20000010000 */
[----:B------:R-:W-:Y:S01]  /*87b0*/  FADD.FTZ R3, R2, R3 ;  /* 0x0000000302037221 */ /* 0x000fe20000010000 */
[----:B------:R-:W-:Y:S01]  /*87c0*/  MOV R132, R161 ;  /* 0x000000a100847202 */ /* 0x000fe20000000f00 */
[----:B------:R-:W3:Y:S01]  /*87d0*/  LDSM.16.MT88.4 R108, [R185+0xe800] ;  /* 0x00e80000b96c783b */ /* 0x000ee20000004200 */
        /* <DEDUP_REMOVED lines=24> */
[----:B--2---:R-:W-:Y:S02]  /*8960*/  HMMA.16816.F32.BF16 R20, R104, R116, R20 ;  /* 0x000000746814723c */ /* 0x004fe40000041814 */
[----:B------:R-:W-:Y:S01]  /*8970*/  FADD.FTZ R219, R219, R210 ;  /* 0x000000d2dbdb7221 */ /* 0x000fe20000010000 */
[----:B------:R-:W-:-:S03]  /*8980*/  FADD.FTZ R223, R223, R214 ;  /* 0x000000d6dfdf7221 */ /* 0x000fc60000010000 */
        /* <DEDUP_REMOVED lines=38> */
[----:B---3--:R-:W-:Y:S01]  /*8bf0*/  HMMA.16816.F32.BF16 R92, R104, R112, R92 ;  /* 0x00000070685c723c */ /* 0x008fe2000004185c */
        /* <DEDUP_REMOVED lines=93> */
.L_x_6764:
        /* <DEDUP_REMOVED lines=12> */
.L_x_6774:
        /* <DEDUP_REMOVED lines=67> */
.L_x_6771:
[C---:B------:R-:W-:Y:S04]  /*96c0*/  LEA R196, P0, R12.reuse, R196, 0x1 ;  /* 0x000000c40cc47211 */ /* 0x040fe800078008ff */
[----:B------:R-:W-:Y:S02]  /*96d0*/  LEA.HI.X R197, R12, R197, R3, 0x1, P0 ;  /* 0x000000c50cc57211 */ /* 0x000fe400000f0c03 */
[C---:B------:R-:W-:Y:S03]  /*96e0*/  IADD3 R220, P0, R211.reuse, R196, RZ ;  /* 0x000000c4d3dc7210 */ /* 0x040fe60007f1e0ff */
[----:B------:R-:W-:Y:S01]  /*96f0*/  @!PT LDS RZ, [RZ] ;  /* 0x00000000fffff984 */ /* 0x000fe20000000800 */
[----:B------:R-:W-:Y:S01]  /*9700*/  @!PT LDS RZ, [RZ] ;  /* 0x00000000fffff984 */ /* 0x000fe20000000800 */
[----:B------:R-:W-:Y:S01]  /*9710*/  @!PT LDS RZ, [RZ] ;  /* 0x00000000fffff984 */ /* 0x000fe20000000800 */
[----:B------:R1:W-:Y:S02]  /*9720*/  LDGSTS.E.BYPASS.LTC128B.128 [R199+0xc000], desc[UR14][R196.64] ;  /* 0x0c000000c4c77fae */ /* 0x0003e4000b901d4e */
[C---:B------:R-:W-:Y:S01]  /*9730*/  IMAD.X R221, R206.reuse, 0x1, R197, P0 ;  /* 0x00000001cedd7824 */ /* 0x040fe200000e06c5 */
[C---:B------:R-:W-:Y:S01]  /*9740*/  IADD3 R218, P0, R211.reuse, R220, RZ ;  /* 0x000000dcd3da7210 */ /* 0x040fe20007f1e0ff */
[----:B------:R1:W-:Y:S04]  /*9750*/  LDGSTS.E.BYPASS.LTC128B.128 [R199+0xe000], desc[UR14][R196.64+0x80] ;  /* 0x0e000080c4c77fae */ /* 0x0003e8000b901d4e */
[----:B------:R1:W-:Y:S01]  /*9760*/  LDGSTS.E.BYPASS.LTC128B.128 [R199+0x10000], desc[UR14][R196.64+0x100] ;  /* 0x10000100c4c77fae */ /* 0x0003e2000b901d4e */
[C---:B------:R-:W-:Y:S01]  /*9770*/  IMAD.X R219, R206.reuse, 0x1, R221, P0 ;  /* 0x00000001cedb7824 */ /* 0x040fe200000e06dd */
[----:B------:R-:W-:Y:S02]  /*9780*/  IADD3 R216, P0, R211, R218, RZ ;  /* 0x000000dad3d87210 */ /* 0x000fe40007f1e0ff */
[----:B------:R1:W-:Y:S03]  /*9790*/  LDGSTS.E.BYPASS.LTC128B.128 [R199+0xc800], desc[UR14][R220.64] ;  /* 0x0c800000dcc77fae */ /* 0x0003e6000b901d4e */
[----:B------:R-:W-:Y:S01]  /*97a0*/  IMAD.X R217, R206, 0x1, R219, P0 ;  /* 0x00000001ced97824 */ /* 0x000fe200000e06db */
[----:B------:R1:W-:Y:S01]  /*97b0*/  LDGSTS.E.BYPASS.LTC128B.128 [R199+0xe800], desc[UR14][R220.64+0x80] ;  /* 0x0e800080dcc77fae */ /* 0x0003e2000b901d4e */
[----:B------:R-:W-:Y:S03]  /*97c0*/  ISETP.GT.AND P0, PT, R198, R195, PT ;  /* 0x000000c3c600720c */ /* 0x000fe60003f04270 */
        /* <DEDUP_REMOVED lines=233> */
.L_x_6773:
        /* <DEDUP_REMOVED lines=24> */
.L_x_6772:
        /* <DEDUP_REMOVED lines=203> */
[----:B------:R-:W-:Y:S04]  /*b490*/  ISETP.GT.AND P0, PT, R198, R195, PT ;  /* 0x000000c3c600720c */ /* 0x000fe80003f04270 */
        /* <DEDUP_REMOVED lines=320> */
.L_x_6770:
        /* <DEDUP_REMOVED lines=8> */
[----:B------:R-:W5:Y:S01]  /*c920*/  S2R R19, SR_CTAID.Y ;  /* 0x0000000000137919 */ /* 0x000f620000002600 */
[----:B------:R-:W5:Y:S01]  /*c930*/  S2R R18, SR_CTAID.X ;  /* 0x0000000000127919 */ /* 0x000f620000002500 */
[----:B-1----:R-:W-:-:S02]  /*c940*/  FADD.FTZ R9, R0, R215 ;  /* 0x000000d700097221 */ /* 0x002fc40000010000 */
[----:B------:R-:W1:Y:S01]  /*c950*/  S2R R0, SR_TID.X ;  /* 0x0000000000007919 */ /* 0x000e620000002100 */
[----:B--2---:R-:W-:Y:S01]  /*c960*/  ULEA UR5, UR5, UR4, 0x18 ;  /* 0x0000000405057291 */ /* 0x004fe2000f8ec03f */
[----:B---3--:R-:W-:Y:S01]  /*c970*/  FADD.FTZ R8, R8, R213 ;  /* 0x000000d508087221 */ /* 0x008fe20000010000 */
[----:B------:R-:W2:Y:S01]  /*c980*/  S2UR UR4, SR_CTAID.Z ;  /* 0x00000000000479c3 */ /* 0x000ea20000002700 */
[----:B------:R-:W3:Y:S04]  /*c990*/  SHFL.BFLY PT, R6, R9, 0x1, 0x1f ;  /* 0x0c201f0009067f89 */ /* 0x000ee800000e0000 */
[----:B------:R-:W2:Y:S01]  /*c9a0*/  SHFL.BFLY PT, R5, R8, 0x1, 0x1f ;  /* 0x0c201f0008057f89 */ /* 0x000ea200000e0000 */
[----:B----4-:R-:W-:-:S04]  /*c9b0*/  SHF.R.S32.HI R10, RZ, 0x1f, R7 ;  /* 0x0000001fff0a7819 */ /* 0x010fc80000011407 */
[CC--:B------:R-:W-:Y:S02]  /*c9c0*/  LEA.HI R2, R10.reuse, R7.reuse, RZ, 0x2 ;  /* 0x000000070a027211 */ /* 0x0c0fe400078f10ff */
[----:B------:R-:W-:Y:S02]  /*c9d0*/  LEA.HI R10, R10, R7, RZ, 0x5 ;  /* 0x000000070a0a7211 */ /* 0x000fe400078f28ff */
[--C-:B------:R-:W-:Y:S02]  /*c9e0*/  SHF.R.S32.HI R13, RZ, 0x2, R2.reuse ;  /* 0x00000002ff0d7819 */ /* 0x100fe40000011402 */
[----:B------:R-:W-:Y:S02]  /*c9f0*/  SHF.R.S32.HI R12, RZ, 0x1f, R2 ;  /* 0x0000001fff0c7819 */ /* 0x000fe40000011402 */
[----:B------:R-:W-:Y:S01]  /*ca00*/  LOP3.LUT R2, R2, 0x1ffffffc, RZ, 0xc0, !PT ;  /* 0x1ffffffc02027812 */ /* 0x000fe200078ec0ff */
[----:B---3--:R-:W-:Y:S01]  /*ca10*/  FADD.FTZ R6, R9, R6 ;  /* 0x0000000609067221 */ /* 0x008fe20000010000 */
[----:B------:R-:W-:-:S02]  /*ca20*/  LEA.HI R12, R12, R13, RZ, 0x3 ;  /* 0x0000000d0c0c7211 */ /* 0x000fc400078f18ff */
[----:B------:R-:W-:Y:S01]  /*ca30*/  MOV R9, 0x3f800000 ;  /* 0x3f80000000097802 */ /* 0x000fe20000000f00 */
[----:B--2---:R-:W-:Y:S01]  /*ca40*/  FADD.FTZ R5, R8, R5 ;  /* 0x0000000508057221 */ /* 0x004fe20000010000 */
[----:B------:R-:W-:Y:S01]  /*ca50*/  BAR.SYNC.DEFER_BLOCKING 0x0 ;  /* 0x0000000000007b1d */ /* 0x000fe20000010000 */
[----:B------:R-:W-:Y:S02]  /*ca60*/  FSETP.NE.FTZ.AND P4, PT, R6, RZ, PT ;  /* 0x000000ff0600720b */ /* 0x000fe40003f95000 */
[----:B------:R-:W-:Y:S02]  /*ca70*/  LOP3.LUT R8, R10, 0xffffffe0, RZ, 0xc0, !PT ;  /* 0xffffffe00a087812 */ /* 0x000fe400078ec0ff */
[----:B------:R-:W-:Y:S02]  /*ca80*/  FSETP.NE.FTZ.AND P3, PT, R5, RZ, PT ;  /* 0x000000ff0500720b */ /* 0x000fe40003f75000 */
[----:B-1----:R-:W-:Y:S02]  /*ca90*/  SHF.R.S32.HI R15, RZ, 0x1f, R0 ;  /* 0x0000001fff0f7819 */ /* 0x002fe40000011400 */
[----:B------:R-:W-:-:S02]  /*caa0*/  IADD3 R8, R7, -R8, RZ ;  /* 0x8000000807087210 */ /* 0x000fc40007ffe0ff */
[----:B------:R-:W-:Y:S02]  /*cab0*/  LOP3.LUT R12, R12, 0xfffffff8, RZ, 0xc0, !PT ;  /* 0xfffffff80c0c7812 */ /* 0x000fe400078ec0ff */
[----:B------:R-:W-:Y:S01]  /*cac0*/  SHF.R.S32.HI R10, RZ, 0x5, R10 ;  /* 0x00000005ff0a7819 */ /* 0x000fe2000001140a */
[----:B------:R-:W1:Y:S01]  /*cad0*/  @P4 MUFU.RCP R11, R6 ;  /* 0x00000006000b4308 */ /* 0x000e620000001000 */
[CC--:B------:R-:W-:Y:S01]  /*cae0*/  LEA.HI R4, R15.reuse, R0.reuse, RZ, 0x4 ;  /* 0x000000000f047211 */ /* 0x0c0fe200078f20ff */
[----:B------:R-:W2:Y:S01]  /*caf0*/  @P4 LDC R21, c[0x0][0x2e8] ;  /* 0x0000ba00ff154b82 */ /* 0x000ea20000000800 */
[----:B------:R-:W-:Y:S02]  /*cb00*/  LEA.HI R15, R15, R0, RZ, 0x5 ;  /* 0x000000000f0f7211 */ /* 0x000fe400078f28ff */
[----:B------:R-:W-:Y:S02]  /*cb10*/  LOP3.LUT P5, RZ, R8, 0x3, RZ, 0xc0, !PT ;  /* 0x0000000308ff7812 */ /* 0x000fe400078ac0ff */
[----:B------:R-:W-:Y:S01]  /*cb20*/  IADD3 R8, R13, -R12, RZ ;  /* 0x8000000c0d087210 */ /* 0x000fe20007ffe0ff */
[----:B------:R-:W3:Y:S01]  /*cb30*/  @P3 MUFU.RCP R9, R5 ;  /* 0x0000000500093308 */ /* 0x000ee20000001000 */
[----:B------:R-:W-:Y:S01]  /*cb40*/  SHF.R.S32.HI R13, RZ, 0x1f, R10 ;  /* 0x0000001fff0d7819 */ /* 0x000fe2000001140a */
[----:B------:R-:W4:Y:S01]  /*cb50*/  @P3 LDC R22, c[0x0][0x2e8] ;  /* 0x0000ba00ff163b82 */ /* 0x000f220000000800 */
[----:B------:R-:W-:-:S02]  /*cb60*/  LOP3.LUT R17, R4, 0xfffffff0, RZ, 0xc0, !PT ;  /* 0xfffffff004117812 */ /* 0x000fc400078ec0ff */
[----:B------:R-:W-:Y:S02]  /*cb70*/  LOP3.LUT R15, R15, 0xffffffe0, RZ, 0xc0, !PT ;  /* 0xffffffe00f0f7812 */ /* 0x000fe400078ec0ff */
[----:B------:R-:W-:Y:S01]  /*cb80*/  IADD3 R7, -R2, R7, RZ ;  /* 0x0000000702077210 */ /* 0x000fe20007ffe1ff */
[----:B------:R-:W-:Y:S01]  /*cb90*/  @P4 MUFU.LG2 R6, R6 ;  /* 0x0000000600064308 */ /* 0x000fe20000000c00 */
[----:B------:R-:W-:Y:S01]  /*cba0*/  LEA.HI R13, R13, R10, RZ, 0x2 ;  /* 0x0000000a0d0d7211 */ /* 0x000fe200078f10ff */
[----:B-1----:R-:W-:Y:S01]  /*cbb0*/  FMUL.FTZ R128, R11, R128 ;  /* 0x000000800b807220 */ /* 0x002fe20000410000 */
[----:B------:R-:W-:Y:S01]  /*cbc0*/  IADD3 R2, -R17, R0, RZ ;  /* 0x0000000011027210 */ /* 0x000fe20007ffe1ff */
[C---:B------:R-:W-:Y:S01]  /*cbd0*/  FMUL.FTZ R129, R11.reuse, R129 ;  /* 0x000000810b817220 */ /* 0x040fe20000410000 */
[----:B------:R-:W-:Y:S01]  /*cbe0*/  IADD3 R0, R0, -R15, RZ ;  /* 0x8000000f00007210 */ /* 0x000fe20007ffe0ff */
        /* <DEDUP_REMOVED lines=49> */
[C---:B------:R-:W-:Y:S01]  /*cf00*/  LEA R7, R10.reuse, R7, 0x9 ;  /* 0x000000070a077211 */ /* 0x040fe200078e48ff */
[C---:B------:R-:W-:Y:S01]  /*cf10*/  FMUL.FTZ R130, R9.reuse, R130 ;  /* 0x0000008209827220 */ /* 0x040fe20000410000 */
[----:B------:R-:W-:Y:S01]  /*cf20*/  IADD3 R13, R10, -R13, RZ ;  /* 0x8000000d0a0d7210 */ /* 0x000fe20007ffe0ff */
[C---:B------:R-:W-:Y:S01]  /*cf30*/  FMUL.FTZ R127, R9.reuse, R127 ;  /* 0x0000007f097f7220 */ /* 0x040fe20000410000 */
[C---:B------:R-:W-:Y:S01]  /*cf40*/  SHF.L.U32 R10, R8.reuse, 0x6, RZ ;  /* 0x00000006080a7819 */ /* 0x040fe200000006ff */
[----:B------:R-:W-:Y:S01]  /*cf50*/  FMUL.FTZ R126, R9, R126 ;  /* 0x0000007e097e7220 */ /* 0x000fe20000410000 */
[----:B------:R-:W-:Y:S01]  /*cf60*/  LEA.HI R11, R11, R0, RZ, 0x2 ;  /* 0x000000000b0b7211 */ /* 0x000fe200078f10ff */
[C---:B------:R-:W-:Y:S01]  /*cf70*/  FMUL.FTZ R123, R9.reuse, R123 ;  /* 0x0000007b097b7220 */ /* 0x040fe20000410000 */
[----:B------:R-:W-:Y:S01]  /*cf80*/  SHF.R.S32.HI R0, RZ, 0x4, R4 ;  /* 0x00000004ff007819 */ /* 0x000fe20000011404 */
        /* <DEDUP_REMOVED lines=43> */
[----:B------:R-:W-:Y:S01]  /*d240*/  LOP3.LUT R9, R8, 0x1, RZ, 0xc0, !PT ;  /* 0x0000000108097812 */ /* 0x000fe200078ec0ff */
[----:B------:R-:W1:Y:S01]  /*d250*/  @P3 MUFU.LG2 R5, R5 ;  /* 0x0000000500053308 */ /* 0x000e620000000c00 */
[----:B------:R-:W-:-:S02]  /*d260*/  LOP3.LUT R10, R10, 0x1c0, RZ, 0xc0, !PT ;  /* 0x000001c00a0a7812 */ /* 0x000fc400078ec0ff */
[----:B------:R-:W-:Y:S02]  /*d270*/  R2P PR, R8, 0x6 ;  /* 0x0000000608007804 */ /* 0x000fe40000000000 */
[----:B------:R-:W-:Y:S02]  /*d280*/  SHF.L.U32 R4, R0, 0x6, RZ ;  /* 0x0000000600047819 */ /* 0x000fe400000006ff */
[----:B------:R-:W-:Y:S02]  /*d290*/  LEA.HI R8, R2, R2, RZ, 0x1 ;  /* 0x0000000202087211 */ /* 0x000fe400078f08ff */
[----:B------:R-:W-:Y:S02]  /*d2a0*/  ISETP.NE.U32.AND P0, PT, R9, 0x1, PT ;  /* 0x000000010900780c */ /* 0x000fe40003f05070 */
[----:B------:R-:W-:Y:S02]  /*d2b0*/  LEA.HI R10, R10, R10, RZ, 0x1d ;  /* 0x0000000a0a0a7211 */ /* 0x000fe400078fe8ff */
[----:B------:R-:W-:-:S02]  /*d2c0*/  LOP3.LUT R4, R4, 0x1c0, RZ, 0xc0, !PT ;  /* 0x000001c004047812 */ /* 0x000fc400078ec0ff */
[C---:B------:R-:W-:Y:S02]  /*d2d0*/  SHF.L.U32 R9, R8.reuse, 0x2, RZ ;  /* 0x0000000208097819 */ /* 0x040fe400000006ff */
[----:B------:R-:W-:Y:S02]  /*d2e0*/  LOP3.LUT R15, R8, 0xffffffe, RZ, 0xc0, !PT ;  /* 0x0ffffffe080f7812 */ /* 0x000fe400078ec0ff */
[----:B------:R-:W-:Y:S02]  /*d2f0*/  SHF.R.S32.HI R8, RZ, 0x2, R11 ;  /* 0x00000002ff087819 */ /* 0x000fe4000001140b */
[----:B------:R-:W-:Y:S02]  /*d300*/  LEA R7, R7, R10, 0x1 ;  /* 0x0000000a07077211 */ /* 0x000fe400078e08ff */
[----:B------:R-:W-:Y:S02]  /*d310*/  LOP3.LUT R9, R4, 0x38, R9, 0xf8, !PT ;  /* 0x0000003804097812 */ /* 0x000fe400078ef809 */
[----:B------:R-:W-:-:S02]  /*d320*/  SHF.R.U32.HI R4, RZ, 0x3, R4 ;  /* 0x00000003ff047819 */ /* 0x000fc40000011604 */
[----:B------:R-:W-:Y:S02]  /*d330*/  LEA R13, R13, R8, 0x4 ;  /* 0x000000080d0d7211 */ /* 0x000fe400078e20ff */
[----:B------:R-:W-:Y:S02]  /*d340*/  LEA R7, R7, UR5, 0x2 ;  /* 0x0000000507077c11 */ /* 0x000fe4000f8e10ff */
[----:B------:R-:W-:Y:S02]  /*d350*/  MOV R8, 0x40 ;  /* 0x0000004000087802 */ /* 0x000fe40000000f00 */
[----:B------:R-:W-:Y:S01]  /*d360*/  LOP3.LUT R4, R9, R4, RZ, 0x3c, !PT ;  /* 0x0000000409047212 */ /* 0x000fe200078e3cff */
[----:B------:R-:W-:Y:S01]  /*d370*/  STS.64 [R7], R128 ;  /* 0x0000008007007388 */ /* 0x000fe20000000a00 */
[----:B------:R-:W-:Y:S02]  /*d380*/  IADD3 R9, R7, -0x20, RZ ;  /* 0xffffffe007097810 */ /* 0x000fe40007ffe0ff */
[----:B------:R-:W-:Y:S01]  /*d390*/  SEL R8, R8, 0xffffffc0, !P1 ;  /* 0xffffffc008087807 */ /* 0x000fe20004800000 */
[----:B------:R-:W-:Y:S01]  /*d3a0*/  STS.64 [R7+0x800], R130 ;  /* 0x0008008207007388 */ /* 0x000fe20000000a00 */
[----:B------:R-:W-:-:S02]  /*d3b0*/  MOV R10, 0x80 ;  /* 0x00000080000a7802 */ /* 0x000fc40000000f00 */
[C---:B------:R-:W-:Y:S02]  /*d3c0*/  @P0 IADD3 R9, R7.reuse, 0x20, RZ ;  /* 0x0000002007090810 */ /* 0x040fe40007ffe0ff */
[----:B------:R-:W-:Y:S02]  /*d3d0*/  IADD3 R15, R2, -R15, RZ ;  /* 0x8000000f020f7210 */ /* 0x000fe40007ffe0ff */
[----:B------:R-:W-:Y:S01]  /*d3e0*/  IADD3 R12, R7, R8, RZ ;  /* 0x00000008070c7210 */ /* 0x000fe20007ffe0ff */
[----:B------:R-:W-:Y:S01]  /*d3f0*/  STS.64 [R9], R124 ;  /* 0x0000007c09007388 */ /* 0x000fe20000000a00 */
[----:B------:R-:W-:Y:S02]  /*d400*/  SEL R10, R10, 0xffffff80, !P2 ;  /* 0xffffff800a0a7807 */ /* 0x000fe40005000000 */
[----:B------:R-:W-:Y:S01]  /*d410*/  IADD3 R8, R8, R9, RZ ;  /* 0x0000000908087210 */ /* 0x000fe20007ffe0ff */
[----:B------:R-:W-:Y:S01]  /*d420*/  STS.64 [R9+0x800], R126 ;  /* 0x0008007e09007388 */ /* 0x000fe20000000a00 */
[----:B------:R-:W-:-:S02]  /*d430*/  LEA R4, R15, R4, 0x2 ;  /* 0x000000040f047211 */ /* 0x000fc400078e10ff */
[-C--:B------:R-:W-:Y:S01]  /*d440*/  IADD3 R14, R7, R10.reuse, RZ ;  /* 0x0000000a070e7210 */ /* 0x080fe20007ffe0ff */
[----:B------:R-:W-:Y:S01]  /*d450*/  STS.64 [R12], R120 ;  /* 0x000000780c007388 */ /* 0x000fe20000000a00 */
[----:B------:R-:W-:Y:S02]  /*d460*/  IADD3 R15, R10, R9, RZ ;  /* 0x000000090a0f7210 */ /* 0x000fe40007ffe0ff */
[-C--:B------:R-:W-:Y:S01]  /*d470*/  IADD3 R16, R12, R10.reuse, RZ ;  /* 0x0000000a0c107210 */ /* 0x080fe20007ffe0ff */
[----:B------:R-:W-:Y:S01]  /*d480*/  STS.64 [R12+0x800], R122 ;  /* 0x0008007a0c007388 */ /* 0x000fe20000000a00 */
[----:B------:R-:W-:Y:S02]  /*d490*/  IADD3 R17, R8, R10, RZ ;  /* 0x0000000a08117210 */ /* 0x000fe40007ffe0ff */
[----:B------:R-:W3:Y:S01]  /*d4a0*/  LDC.64 R10, c[0x0][0x2c0] ;  /* 0x0000b000ff0a7b82 */ /* 0x000ee20000000a00 */
[----:B------:R-:W-:Y:S01]  /*d4b0*/  STS.64 [R8], R116 ;  /* 0x0000007408007388 */ /* 0x000fe20000000a00 */
[----:B------:R-:W-:Y:S01]  /*d4c0*/  SHF.L.U32 R24, R2, 0x2, RZ ;  /* 0x0000000202187819 */ /* 0x000fe200000006ff */
[----:B-1----:R-:W-:Y:S01]  /*d4d0*/  @P3 FMUL.FTZ R2, R5, 0.69314718246459960938 ;  /* 0x3f31721805023820 */ /* 0x002fe20000410000 */
[----:B-----5:R-:W-:Y:S01]  /*d4e0*/  SHF.L.U32 R18, R18, 0x6, RZ ;  /* 0x0000000612127819 */ /* 0x020fe200000006ff */
[----:B------:R-:W-:Y:S01]  /*d4f0*/  STS.64 [R8+0x800], R118 ;  /* 0x0008007608007388 */ /* 0x000fe20000000a00 */
[----:B------:R-:W-:-:S03]  /*d500*/  SHF.R.S32.HI R25, RZ, 0x1f, R24 ;  /* 0x0000001fff197819 */ /* 0x000fc60000011418 */
[----:B------:R-:W-:Y:S04]  /*d510*/  STS.64 [R14], R112 ;  /* 0x000000700e007388 */ /* 0x000fe80000000a00 */
[----:B------:R-:W-:Y:S04]  /*d520*/  STS.64 [R14+0x800], R114 ;  /* 0x000800720e007388 */ /* 0x000fe80000000a00 */
[----:B------:R-:W-:Y:S04]  /*d530*/  STS.64 [R15], R108 ;  /* 0x0000006c0f007388 */ /* 0x000fe80000000a00 */
[----:B------:R-:W-:Y:S01]  /*d540*/  STS.64 [R15+0x800], R110 ;  /* 0x0008006e0f007388 */ /* 0x000fe20000000a00 */
[----:B---3--:R-:W-:-:S03]  /*d550*/  IMAD R19, R19, R10, UR11 ;  /* 0x0000000b13137e24 */ /* 0x008fc6000f8e020a */
[----:B------:R-:W-:Y:S04]  /*d560*/  STS.64 [R16], R104 ;  /* 0x0000006810007388 */ /* 0x000fe80000000a00 */
[----:B------:R-:W-:Y:S04]  /*d570*/  STS.64 [R16+0x800], R106 ;  /* 0x0008006a10007388 */ /* 0x000fe80000000a00 */
[----:B------:R-:W-:Y:S04]  /*d580*/  STS.64 [R17], R100 ;  /* 0x0000006411007388 */ /* 0x000fe80000000a00 */
[----:B------:R1:W-:Y:S04]  /*d590*/  STS.64 [R17+0x800], R102 ;  /* 0x0008006611007388 */ /* 0x0003e80000000a00 */
[----:B------:R-:W-:Y:S04]  /*d5a0*/  STS.64 [R7+0x4000], R36 ;  /* 0x0040002407007388 */ /* 0x000fe80000000a00 */
[----:B------:R-:W-:Y:S04]  /*d5b0*/  STS.64 [R7+0x4800], R38 ;  /* 0x0048002607007388 */ /* 0x000fe80000000a00 */
[----:B------:R-:W-:Y:S04]  /*d5c0*/  STS.64 [R9+0x4000], R40 ;  /* 0x0040002809007388 */ /* 0x000fe80000000a00 */
[----:B------:R-:W-:Y:S04]  /*d5d0*/  STS.64 [R9+0x4800], R42 ;  /* 0x0048002a09007388 */ /* 0x000fe80000000a00 */
[----:B------:R-:W-:Y:S04]  /*d5e0*/  STS.64 [R12+0x4000], R44 ;  /* 0x0040002c0c007388 */ /* 0x000fe80000000a00 */
[----:B------:R-:W-:Y:S01]  /*d5f0*/  STS.64 [R12+0x4800], R46 ;  /* 0x0048002e0c007388 */ /* 0x000fe20000000a00 */
[----:B-1----:R-:W-:-:S03]  /*d600*/  LEA R102, R4, UR5, 0x2 ;  /* 0x0000000504667c11 */ /* 0x002fc6000f8e10ff */
        /* <DEDUP_REMOVED lines=18> */
[----:B-1----:R-:W-:-:S03]  /*d730*/  IADD3 R7, RZ, -UR11, RZ ;  /* 0x8000000bff077c10 */ /* 0x002fc6000fffe0ff */
[----:B------:R1:W-:Y:S02]  /*d740*/  STS.64 [R14+0x8000], R84 ;  /* 0x008000540e007388 */ /* 0x0003e40000000a00 */
[----:B------:R-:W-:Y:S02]  /*d750*/  IMAD R7, R20, R7, UR4 ;  /* 0x0000000414077e24 */ /* 0x000fe4000f8e0207 */
[----:B------:R1:W-:Y:S01]  /*d760*/  STS.64 [R14+0x8800], R86 ;  /* 0x008800560e007388 */ /* 0x0003e20000000a00 */
[----:B---3--:R-:W-:Y:S01]  /*d770*/  @P4 FMUL.FTZ R9, R6, 0.69314718246459960938 ;  /* 0x3f31721806094820 */ /* 0x008fe20000410000 */
[----:B------:R-:W-:Y:S02]  /*d780*/  IMAD R20, R19, R20, R7 ;  /* 0x0000001413147224 */ /* 0x000fe400078e0207 */
[----:B------:R1:W-:Y:S01]  /*d790*/  STS.64 [R15+0x8000], R88 ;  /* 0x008000580f007388 */ /* 0x0003e20000000a00 */
[----:B------:R-:W-:Y:S01]  /*d7a0*/  MOV R7, 0xff800000 ;  /* 0xff80000000077802 */ /* 0x000fe20000000f00 */
[----:B--2---:R-:W-:Y:S01]  /*d7b0*/  @P4 FFMA.FTZ R7, R132, R21, R9 ;  /* 0x0000001584074223 */ /* 0x004fe20000010009 */
[----:B------:R-:W-:Y:S01]  /*d7c0*/  IMAD R18, R20, R11, R18 ;  /* 0x0000000b14127224 */ /* 0x000fe200078e0212 */
[----:B------:R1:W-:Y:S04]  /*d7d0*/  STS.64 [R15+0x8800], R90 ;  /* 0x0088005a0f007388 */ /* 0x0003e80000000a00 */
[----:B------:R1:W-:Y:S04]  /*d7e0*/  STS.64 [R16+0x8000], R92 ;  /* 0x0080005c10007388 */ /* 0x0003e80000000a00 */
[----:B------:R1:W-:Y:S01]  /*d7f0*/  STS.64 [R16+0x8800], R94 ;  /* 0x0088005e10007388 */ /* 0x0003e20000000a00 */
[----:B-----5:R-:W-:Y:S01]  /*d800*/  MOV R8, 0xff800000 ;  /* 0xff80000000087802 */ /* 0x020fe20000000f00 */
[----:B----4-:R-:W-:-:S02]  /*d810*/  @P3 FFMA.FTZ R8, R3, R22, R2 ;  /* 0x0000001603083223 */ /* 0x010fc40000010002 */
[----:B------:R1:W-:Y:S04]  /*d820*/  STS.64 [R17+0x8000], R96 ;  /* 0x0080006011007388 */ /* 0x0003e80000000a00 */
[----:B------:R1:W-:Y:S01]  /*d830*/  STS.64 [R17+0x8800], R98 ;  /* 0x0088006211007388 */ /* 0x0003e20000000a00 */
[----:B------:R-:W-:Y:S06]  /*d840*/  BAR.SYNC.DEFER_BLOCKING 0x0 ;  /* 0x0000000000007b1d */ /* 0x000fec0000010000 */
[----:B------:R-:W-:Y:S05]  /*d850*/  @P5 BRA `(.L_x_6776) ;  /* 0x00000000002c5947 */ /* 0x000fea0003800000 */
        /* <DEDUP_REMOVED lines=11> */
.L_x_6776:
[----:B------:R-:W-:Y:S05]  /*d910*/  BSYNC B0 ;  /* 0x0000000000007941 */ /* 0x000fea0003800000 */
.L_x_6775:
[----:B-1----:R-:W1:Y:S01]  /*d920*/  LDS.128 R96, [R102] ;  /* 0x0000000066607984 */ /* 0x002e620000000c00 */
[----:B------:R-:W-:Y:S01]  /*d930*/  ULDC UR4, c[0x0][0x2dc] ;  /* 0x0000b70000047ab9 */ /* 0x000fe20000000800 */
[----:B------:R-:W-:Y:S02]  /*d940*/  IMAD.WIDE R24, R0, 0xc0, R24 ;  /* 0x000000c000187825 */ /* 0x000fe400078e0218 */
[----:B------:R-:W3:Y:S02]  /*d950*/  LDS.128 R64, [R102+0x4000] ;  /* 0x0040000066407984 */ /* 0x000ee40000000c00 */
[----:B--2---:R-:W-:Y:S01]  /*d960*/  IMAD R4, R18, UR4, RZ ;  /* 0x0000000412047c24 */ /* 0x004fe2000f8e02ff */
[----:B------:R-:W-:Y:S01]  /*d970*/  ULDC.64 UR4, c[0x0][0x288] ;  /* 0x0000a20000047ab9 */ /* 0x000fe20000000a00 */
[----:B------:R-:W2:Y:S01]  /*d980*/  LDS.128 R32, [R102+0x8000] ;  /* 0x0080000066207984 */ /* 0x000ea20000000c00 */
[----:B------:R-:W-:Y:S02]  /*d990*/  VIADD R3, R0, 0x8 ;  /* 0x0000000800037836 */ /* 0x000fe40000000000 */
[----:B------:R-:W-:Y:S01]  /*d9a0*/  IADD3 R5, P0, R4, R24, RZ ;  /* 0x0000001804057210 */ /* 0x000fe20007f1e0ff */
[----:B------:R-:W4:Y:S01]  /*d9b0*/  LDS.128 R92, [R102+0x800] ;  /* 0x00080000665c7984 */ /* 0x000f220000000c00 */
[C---:B------:R-:W-:Y:S01]  /*d9c0*/  VIADD R2, R0.reuse, 0x10 ;  /* 0x0000001000027836 */ /* 0x040fe20000000000 */
[----:B------:R-:W-:Y:S01]  /*d9d0*/  ISETP.GE.AND P6, PT, R3, UR20, PT ;  /* 0x0000001403007c0c */ /* 0x000fe2000bfc6270 */
[----:B------:R-:W-:Y:S01]  /*d9e0*/  VIADD R101, R0, 0x18 ;  /* 0x0000001800657836 */ /* 0x000fe20000000000 */
[----:B------:R-:W-:Y:S01]  /*d9f0*/  LEA.HI.X.SX32 R4, R4, R25, 0x1, P0 ;  /* 0x0000001904047211 */ /* 0x000fe200000f0eff */
[----:B------:R-:W5:Y:S01]  /*da00*/  LDS.128 R88, [R102+0x1000] ;  /* 0x0010000066587984 */ /* 0x000f620000000c00 */
[C---:B------:R-:W-:Y:S01]  /*da10*/  LEA R104, P0, R5.reuse, UR4, 0x2 ;  /* 0x0000000405687c11 */ /* 0x040fe2000f8010ff */
[----:B------:R-:W-:Y:S01]  /*da20*/  VIADD R100, R0, 0x20 ;  /* 0x0000002000647836 */ /* 0x000fe20000000000 */
[----:B------:R-:W-:Y:S01]  /*da30*/  ISETP.GE.AND P5, PT, R2, UR20, PT ;  /* 0x0000001402007c0c */ /* 0x000fe2000bfa6270 */
[----:B------:R-:W5:Y:S01]  /*da40*/  LDS.128 R84, [R102+0x1800] ;  /* 0x0018000066547984 */ /* 0x000f620000000c00 */
[----:B------:R-:W-:Y:S01]  /*da50*/  LEA.HI.X R105, R5, UR5, R4, 0x2, P0 ;  /* 0x0000000505697c11 */ /* 0x000fe200080f1404 */
[C---:B------:R-:W-:Y:S01]  /*da60*/  VIADD R3, R0.reuse, 0x28 ;  /* 0x0000002800037836 */ /* 0x040fe20000000000 */
[C---:B------:R-:W-:Y:S01]  /*da70*/  ISETP.GE.AND P0, PT, R0.reuse, UR20, PT ;  /* 0x0000001400007c0c */ /* 0x040fe2000bf06270 */
[----:B------:R-:W5:Y:S01]  /*da80*/  LDS.128 R80, [R102+0x2000] ;  /* 0x0020000066507984 */ /* 0x000f620000000c00 */
[C---:B------:R-:W-:Y:S01]  /*da90*/  VIADD R2, R0.reuse, 0x30 ;  /* 0x0000003000027836 */ /* 0x040fe20000000000 */
[----:B------:R-:W-:Y:S01]  /*daa0*/  ISETP.GE.AND P4, PT, R101, UR20, PT ;  /* 0x0000001465007c0c */ /* 0x000fe2000bf86270 */
[----:B------:R-:W-:Y:S01]  /*dab0*/  VIADD R0, R0, 0x38 ;  /* 0x0000003800007836 */ /* 0x000fe20000000000 */
[----:B------:R-:W5:Y:S01]  /*dac0*/  LDS.128 R76, [R102+0x2800] ;  /* 0x00280000664c7984 */ /* 0x000f620000000c00 */
[----:B------:R-:W-:-:S02]  /*dad0*/  ISETP.GE.AND P3, PT, R100, UR20, PT ;  /* 0x0000001464007c0c */ /* 0x000fc4000bf66270 */
[----:B------:R-:W-:Y:S01]  /*dae0*/  ISETP.GE.AND P2, PT, R3, UR20, PT ;  /* 0x0000001403007c0c */ /* 0x000fe2000bf46270 */
[----:B------:R-:W5:Y:S01]  /*daf0*/  LDS.128 R72, [R102+0x3000] ;  /* 0x0030000066487984 */ /* 0x000f620000000c00 */
[----:B------:R-:W-:-:S03]  /*db00*/  ISETP.GE.AND P1, PT, R2, UR20, PT ;  /* 0x0000001402007c0c */ /* 0x000fc6000bf26270 */
        /* <DEDUP_REMOVED lines=15> */
[----:B-1----:R1:W-:Y:S04]  /*dc00*/  @!P0 STG.E.64 desc[UR14][R104.64], R96 ;  /* 0x0000006068008986 */ /* 0x0023e8000c101b0e */
[----:B------:R1:W-:Y:S04]  /*dc10*/  @!P0 STG.E.64 desc[UR14][R104.64+0x8], R98 ;  /* 0x0000086268008986 */ /* 0x0003e8000c101b0e */
[----:B---3--:R1:W-:Y:S04]  /*dc20*/  @!P0 STG.E.128 desc[UR14][R104.64+0x100], R64 ;  /* 0x0001004068008986 */ /* 0x0083e8000c101d0e */
[----:B--2---:R1:W-:Y:S01]  /*dc30*/  @!P0 STG.E.128 desc[UR14][R104.64+0x200], R32 ;  /* 0x0002002068008986 */ /* 0x0043e2000c101d0e */
[----:B------:R-:W-:-:S03]  /*dc40*/  ISETP.GE.AND P0, PT, R0, UR20, PT ;  /* 0x0000001400007c0c */ /* 0x000fc6000bf06270 */
        /* <DEDUP_REMOVED lines=23> */
.L_x_6777:
        /* <DEDUP_REMOVED lines=12> */
.L_x_7972:


//--------------------- .text._ZN5flash24flash_fwd_splitkv_kernelI23Flash_fwd_kernel_traitsILi192ELi64ELi64ELi4ELb0ELb0EN7cutlass10bfloat16_tE19Flash_kernel_traitsILi192ELi64ELi64ELi4ES3_EELb0ELb1ELb0ELb0ELb1ELb1ELb1ELb0EEEvNS_16Flash_fwd_paramsE --------------------------
	.section	.text._ZN5flash24flash_fwd_splitkv_kernelI23Flash_fwd_kernel_traitsILi192ELi64ELi64ELi4ELb0ELb0EN7cutlass10bfloat16_tE19Flash_kernel_traitsILi192ELi64ELi64ELi4ES3_EELb0ELb1ELb0ELb0ELb1ELb1ELb1ELb0EEEvNS_16Flash_fwd_paramsE,"ax",@progbits
	.align	128
        .global         _ZN5flash24flash_fwd_splitkv_kernelI23Flash_fwd_kernel_traitsILi192ELi64ELi64ELi4ELb0ELb0EN7cutlass10bfloat16_tE19Flash_kernel_traitsILi192ELi64ELi64ELi4ES3_EELb0ELb1ELb0ELb0ELb1ELb1ELb1ELb0EEEvNS_16Flash_fwd_paramsE
        .type           _ZN5flash24flash_fwd_splitkv_kernelI23Flash_fwd_kernel_traitsILi192ELi64ELi64ELi4ELb0ELb0EN7cutlass10bfloat16_tE19Flash_kernel_traitsILi192ELi64ELi64ELi4ES3_EELb0ELb1ELb0ELb0ELb1ELb1ELb1ELb0EEEvNS_16Flash_fwd_paramsE,@function
        .size           _ZN5flash24flash_fwd_splitkv_kernelI23Flash_fwd_kernel_traitsILi192ELi64ELi64ELi4ELb0ELb0EN7cutlass10bfloat16_tE19Flash_kernel_traitsILi192ELi64ELi64ELi4ES3_EELb0ELb1ELb0ELb0ELb1ELb1ELb1ELb0EEEvNS_16Flash_fwd_paramsE,(.L_x_7973 - _ZN5flash24flash_fwd_splitkv_kernelI23Flash_fwd_kernel_traitsILi192ELi64ELi64ELi4ELb0ELb0EN7cutlass10bfloat16_tE19Flash_kernel_traitsILi192ELi64ELi64ELi4ES3_EELb0ELb1ELb0ELb0ELb1ELb1ELb1ELb0EEEvNS_16Flash_fwd_paramsE)
        .other          _ZN5flash24flash_fwd_splitkv_kernelI23Flash_fwd_kernel_traitsILi192ELi64ELi64ELi4ELb0ELb0EN7cutlass10bfloat16_tE19Flash_kernel_traitsILi192ELi64ELi64ELi4ES3_EELb0ELb1ELb0ELb0ELb1ELb1ELb1ELb0EEEvNS_16Flash_fwd_paramsE,@"STO_CUDA_ENTRY STV_DEFAULT"
_ZN5flash24flash_fwd_splitkv_kernelI23Flash_fwd_kernel_traitsILi192ELi64ELi64ELi4ELb0ELb0EN7cutlass10bfloat16_tE19Flash_kernel_traitsILi192ELi64ELi64ELi4ES3_EELb0ELb1ELb0ELb0ELb1ELb1ELb1ELb0EEEvNS_16Flash_fwd_paramsE:
.text._ZN5flash24flash_fwd_splitkv_kernelI23Flash_fwd_kernel_traitsILi192ELi64ELi64ELi4ELb0ELb0EN7cutlass10bfloat16_tE19Flash_kernel_traitsILi192ELi64ELi64ELi4ES3_EELb0ELb1ELb0ELb0ELb1ELb1ELb1ELb0EEEvNS_16Flash_fwd_paramsE:
        /* <DEDUP_REMOVED lines=77> */
.L_x_6778:
[----:B------:R-:W-:-:S05]  /*04d0*/  ULDC UR8, c[0x0][0x2c8] ;  /* 0x0000b20000087ab9 */ /* 0x000fca0000000800 */
.L_x_6779:
        /* <DEDUP_REMOVED lines=167> */
.L_x_6780:
        /* <DEDUP_REMOVED lines=28> */
.L_x_6781:
        /* <DEDUP_REMOVED lines=86> */
.L_x_6782:
        /* <DEDUP_REMOVED lines=47> */
.L_x_6784:
        /* <DEDUP_REMOVED lines=31> */
.L_x_6783:
[----:B------:R-:W-:Y:S01]  /*1b50*/  UISETP.NE.AND UP0, UPT, UR18, -0x1, UPT ;  /* 0xffffffff1200788c */ /* 0x000fe2000bf05270 */
[----:B------:R-:W-:Y:S01]  /*1b60*/  SHF.R.S32.HI R5, RZ, 0x1f, R96 ;  /* 0x0000001fff057819 */ /* 0x000fe20000011460 */
[----:B------:R-:W-:Y:S01]  /*1b70*/  UIADD3 UR20, -UR13, UR17, URZ ;  /* 0x000000110d147290 */ /* 0x000fe2000fffe13f */
[----:B------:R-:W1:Y:S01]  /*1b80*/  S2R R31, SR_CTAID.X ;  /* 0x00000000001f7919 */ /* 0x000e620000002500 */
[----:B------:R-:W2:Y:S01]  /*1b90*/  S2UR UR26, SR_CgaCtaId ;  /* 0x00000000001a79c3 */ /* 0x000ea20000008800 */
[CC--:B------:R-:W-:Y:S01]  /*1ba0*/  LEA.HI R3, R5.reuse, R96.reuse, RZ, 0x3 ;  /* 0x0000006005037211 */ /* 0x0c0fe200078f18ff */
[----:B------:R-:W-:Y:S01]  /*1bb0*/  VIADD R206, R146, 0xffffffff ;  /* 0xffffffff92ce7836 */ /* 0x000fe20000000000 */
[----:B------:R-:W-:Y:S01]  /*1bc0*/  LEA.HI R33, R5, R96, RZ, 0x6 ;  /* 0x0000006005217211 */ /* 0x000fe200078f30ff */
[----:B------:R-:W-:Y:S01]  /*1bd0*/  IMAD.SHL.U32 R215, R96, 0x2, RZ ;  /* 0x0000000260d77824 */ /* 0x000fe200078e00ff */
[----:B------:R-:W-:Y:S01]  /*1be0*/  SHF.R.S32.HI R14, RZ, 0x3, R3 ;  /* 0x00000003ff0e7819 */ /* 0x000fe20000011403 */
[----:B------:R-:W-:Y:S01]  /*1bf0*/  IMAD.U32 R212, RZ, RZ, UR16 ;  /* 0x00000010ffd47e24 */ /* 0x000fe2000f8e00ff */
[----:B------:R-:W-:Y:S01]  /*1c00*/  @UP0 ULDC.64 UR4, c[0x0][0x240] ;  /* 0x0000900000040ab9 */ /* 0x000fe20000000a00 */
[----:B------:R-:W-:Y:S01]  /*1c10*/  @!UP0 USHF.R.S32.HI UR23, URZ, 0x1f, UR11 ;  /* 0x0000001f3f178899 */ /* 0x000fe2000801140b */
[C---:B------:R-:W-:Y:S01]  /*1c20*/  ISETP.GE.AND P6, PT, R14.reuse, UR20, PT ;  /* 0x000000140e007c0c */ /* 0x040fe2000bfc6270 */
[----:B------:R-:W-:Y:S01]  /*1c30*/  @UP0 UIMAD.WIDE.U32 UR8, UR18, UR4, URZ ;  /* 0x00000004120802a5 */ /* 0x000fe2000f8e003f */
[C---:B------:R-:W-:Y:S01]  /*1c40*/  VIADD R19, R14.reuse, 0x10 ;  /* 0x000000100e137836 */ /* 0x040fe20000000000 */
[----:B------:R-:W-:Y:S01]  /*1c50*/  LOP3.LUT R3, R3, 0xfffffff8, RZ, 0xc0, !PT ;  /* 0xfffffff803037812 */ /* 0x000fe200078ec0ff */
[C---:B------:R-:W-:Y:S01]  /*1c60*/  IMAD.SHL.U32 R11, R14.reuse, 0x40, RZ ;  /* 0x000000400e0b7824 */ /* 0x040fe200078e00ff */
[----:B------:R-:W-:Y:S01]  /*1c70*/  @UP0 UIMAD UR18, UR18, UR5, UR9 ;  /* 0x00000005121202a4 */ /* 0x000fe2000f8e0209 */
[----:B------:R-:W-:Y:S01]  /*1c80*/  VIADD R17, R14, 0x20 ;  /* 0x000000200e117836 */ /* 0x000fe20000000000 */
[----:B------:R-:W-:Y:S01]  /*1c90*/  ISETP.GE.AND P0, PT, R19, UR20, PT ;  /* 0x0000001413007c0c */ /* 0x000fe2000bf06270 */
[----:B------:R-:W-:Y:S01]  /*1ca0*/  @!UP0 ULDC.64 UR4, c[0x0][0x228] ;  /* 0x00008a0000048ab9 */ /* 0x000fe20000000a00 */
[----:B------:R-:W-:Y:S01]  /*1cb0*/  IMAD.IADD R0, R96, 0x1, -R3 ;  /* 0x0000000160007824 */ /* 0x000fe200078e0a03 */
[----:B------:R-:W-:Y:S01]  /*1cc0*/  @!UP0 UIMAD UR9, UR23, UR4, URZ ;  /* 0x00000004170982a4 */ /* 0x000fe2000f8e023f */
[----:B------:R-:W-:Y:S01]  /*1cd0*/  LOP3.LUT R11, R11, 0x1c0, RZ, 0xc0, !PT ;  /* 0x000001c00b0b7812 */ /* 0x000fe200078ec0ff */
[----:B------:R-:W-:Y:S01]  /*1ce0*/  @!UP0 UIMAD.WIDE.U32 UR24, UR11, UR4, URZ ;  /* 0x000000040b1882a5 */ /* 0x000fe2000f8e003f */
[----:B------:R-:W-:Y:S01]  /*1cf0*/  IMAD.SHL.U32 R24, R0, 0x8, RZ ;  /* 0x0000000800187824 */ /* 0x000fe200078e00ff */
[----:B------:R-:W-:Y:S01]  /*1d00*/  @!UP0 UIMAD UR9, UR11, UR5, UR9 ;  /* 0x000000050b0982a4 */ /* 0x000fe2000f8e0209 */
[----:B------:R-:W3:Y:S01]  /*1d10*/  @!P6 LDC.64 R6, c[0x0][0x240] ;  /* 0x00009000ff06eb82 */ /* 0x000ee20000000a00 */
[----:B------:R-:W-:Y:S01]  /*1d20*/  USHF.R.S32.HI UR23, URZ, 0x1f, UR19 ;  /* 0x0000001f3f177899 */ /* 0x000fe20008011413 */
[----:B------:R-:W-:Y:S01]  /*1d30*/  ISETP.GE.AND P5, PT, R17, UR20, PT ;  /* 0x0000001411007c0c */ /* 0x000fe2000bfa6270 */
[----:B------:R-:W-:Y:S01]  /*1d40*/  @!UP0 UIADD3 UR18, UR25, UR9, URZ ;  /* 0x0000000919128290 */ /* 0x000fe2000fffe03f */
[----:B------:R-:W-:Y:S01]  /*1d50*/  SHF.R.S32.HI R23, RZ, 0x1f, R24 ;  /* 0x0000001fff177819 */ /* 0x000fe20000011418 */
[----:B------:R-:W-:Y:S01]  /*1d60*/  @!UP0 UMOV UR8, UR24 ;  /* 0x0000001800088c82 */ /* 0x000fe20008000000 */
[----:B------:R-:W4:Y:S01]  /*1d70*/  @!P0 S2R R29, SR_CgaCtaId ;  /* 0x00000000001d8919 */ /* 0x000f220000008800 */
[----:B------:R-:W-:Y:S01]  /*1d80*/  IADD3 R8, P1, R24, UR8, RZ ;  /* 0x0000000818087c10 */ /* 0x000fe2000ff3e0ff */
[----:B------:R-:W-:Y:S01]  /*1d90*/  ULDC.64 UR4, c[0x0][0x258] ;  /* 0x0000960000047ab9 */ /* 0x000fe20000000a00 */
[----:B------:R-:W5:Y:S01]  /*1da0*/  @!P6 LDC.64 R2, c[0x0][0x210] ;  /* 0x00008400ff02eb82 */ /* 0x000f620000000a00 */
[----:B------:R-:W-:Y:S01]  /*1db0*/  IMAD.U32 R26, RZ, RZ, UR4 ;  /* 0x00000004ff1a7e24 */ /* 0x000fe2000f8e00ff */
[----:B------:R-:W-:Y:S01]  /*1dc0*/  IADD3.X R9, R23, UR18, RZ, P1, !PT ;  /* 0x0000001217097c10 */ /* 0x000fe20008ffe4ff */
[----:B------:R-:W-:Y:S01]  /*1dd0*/  UIMAD UR23, UR23, UR4, URZ ;  /* 0x00000004171772a4 */ /* 0x000fe2000f8e023f */
[----:B------:R-:W-:Y:S01]  /*1de0*/  SHF.R.U32.HI R12, RZ, 0x3, R11 ;  /* 0x00000003ff0c7819 */ /* 0x000fe2000001160b */
[----:B------:R-:W-:Y:S01]  /*1df0*/  IMAD.SHL.U32 R33, R33, 0x8, RZ ;  /* 0x0000000821217824 */ /* 0x000fe200078e00ff */
[----:B------:R-:W-:Y:S01]  /*1e00*/  SHF.R.S32.HI R15, RZ, 0x1f, R14 ;  /* 0x0000001fff0f7819 */ /* 0x000fe2000001140e */
[----:B------:R-:W-:Y:S01]  /*1e10*/  IMAD.WIDE.U32 R26, R26, UR19, R8 ;  /* 0x000000131a1a7c25 */ /* 0x000fe2000f8e0008 */
[----:B------:R-:W-:Y:S01]  /*1e20*/  LOP3.LUT R9, R11, 0x38, R24, 0xf8, !PT ;  /* 0x000000380b097812 */ /* 0x000fe200078ef818 */
[----:B------:R-:W-:Y:S01]  /*1e30*/  UIMAD UR5, UR19, UR5, UR23 ;  /* 0x00000005130572a4 */ /* 0x000fe2000f8e0217 */
[----:B------:R-:W4:Y:S01]  /*1e40*/  @!P0 LDC.64 R10, c[0x0][0x240] ;  /* 0x00009000ff0a8b82 */ /* 0x000f220000000a00 */
[----:B-1----:R-:W-:Y:S01]  /*1e50*/  IMAD.WIDE R30, R31, 0x40, R14 ;  /* 0x000000401f1e7825 */ /* 0x002fe200078e020e */
[----:B------:R-:W-:Y:S01]  /*1e60*/  LOP3.LUT R12, R9, R12, RZ, 0x3c, !PT ;  /* 0x0000000c090c7212 */ /* 0x000fe200078e3cff */
[----:B------:R-:W-:Y:S01]  /*1e70*/  UMOV UR4, 0x400 ;  /* 0x0000040000047882 */ /* 0x000fe20000000000 */
[----:B------:R-:W-:Y:S01]  /*1e80*/  @!P0 MOV R4, 0x400 ;  /* 0x0000040000048802 */ /* 0x000fe20000000f00 */
[-C--:B---3--:R-:W-:Y:S01]  /*1e90*/  @!P6 IMAD R20, R31, R6.reuse, RZ ;  /* 0x000000061f14e224 */ /* 0x088fe200078e02ff */
[C---:B------:R-:W-:Y:S01]  /*1ea0*/  @!P0 IADD3 R18, P2, R30.reuse, 0x10, RZ ;  /* 0x000000101e128810 */ /* 0x040fe20007f5e0ff */
[----:B------:R-:W-:Y:S01]  /*1eb0*/  VIADD R27, R27, UR5 ;  /* 0x000000051b1b7c36 */ /* 0x000fe20008000000 */
[----:B------:R-:W1:Y:S01]  /*1ec0*/  @!P5 LDC.64 R8, c[0x0][0x240] ;  /* 0x00009000ff08db82 */ /* 0x000e620000000a00 */
[----:B------:R-:W-:Y:S01]  /*1ed0*/  @!P6 IMAD R20, R30, R7, R20 ;  /* 0x000000071e14e224 */ /* 0x000fe200078e0214 */
[----:B------:R-:W-:Y:S01]  /*1ee0*/  LOP3.LUT R12, R12, 0xfffffe00, R33, 0xf8, !PT ;  /* 0xfffffe000c0c7812 */ /* 0x000fe200078ef821 */
[----:B------:R-:W-:Y:S01]  /*1ef0*/  @!P6 IMAD.WIDE.U32 R34, R30, R6, R26 ;  /* 0x000000061e22e225 */ /* 0x000fe200078e001a */
[----:B--2---:R-:W-:Y:S01]  /*1f00*/  ULEA UR4, UR26, UR4, 0x18 ;  /* 0x000000041a047291 */ /* 0x004fe2000f8ec03f */
[----:B------:R-:W-:Y:S01]  /*1f10*/  LEA.HI R98, R5, R96, RZ, 0x5 ;  /* 0x0000006005627211 */ /* 0x000fe200078f28ff */
[----:B------:R-:W-:Y:S01]  /*1f20*/  ULDC.64 UR8, c[0x0][0x268] ;  /* 0x00009a0000087ab9 */ /* 0x000fe20000000a00 */
[----:B------:R-:W-:Y:S01]  /*1f30*/  @!P6 IMAD.IADD R20, R35, 0x1, R20 ;  /* 0x000000012314e824 */ /* 0x000fe200078e0214 */
[----:B------:R-:W2:Y:S01]  /*1f40*/  @!P0 LDC.64 R6, c[0x0][0x210] ;  /* 0x00008400ff068b82 */ /* 0x000ea20000000a00 */
[----:B-----5:R-:W-:Y:S01]  /*1f50*/  @!P6 LEA R36, P4, R34, R2, 0x1 ;  /* 0x000000022224e211 */ /* 0x020fe200078808ff */
[--C-:B------:R-:W-:Y:S01]  /*1f60*/  @!P0 IMAD.X R33, RZ, RZ, R31.reuse, P2 ;  /* 0x000000ffff218224 */ /* 0x100fe200010e061f */
[----:B----4-:R-:W-:Y:S01]  /*1f70*/  @!P0 LEA R29, R29, R4, 0x18 ;  /* 0x000000041d1d8211 */ /* 0x010fe200078ec0ff */
[----:B------:R-:W-:Y:S01]  /*1f80*/  USHF.L.U32 UR5, UR7, 0x5, URZ ;  /* 0x0000000507057899 */ /* 0x000fe2000800063f */
[----:B------:R-:W-:Y:S01]  /*1f90*/  @!P5 IADD3 R4, P1, R30, 0x20, RZ ;  /* 0x000000201e04d810 */ /* 0x000fe20007f3e0ff */
[----:B------:R-:W-:Y:S01]  /*1fa0*/  UIMAD.WIDE.U32 UR18, UR6, 0x20, URZ ;  /* 0x00000020061278a5 */ /* 0x000fe2000f8e003f */
[----:B------:R-:W-:Y:S01]  /*1fb0*/  @!P6 LEA.HI.X R37, R34, R3, R20, 0x1, P4 ;  /* 0x000000032225e211 */ /* 0x000fe200020f0c14 */
[----:B------:R-:W-:Y:S01]  /*1fc0*/  @!P0 IMAD R32, R33, R10, RZ ;  /* 0x0000000a21208224 */ /* 0x000fe200078e02ff */
[----:B------:R-:W3:Y:S01]  /*1fd0*/  @!P5 LDC.64 R2, c[0x0][0x210] ;  /* 0x00008400ff02db82 */ /* 0x000ee20000000a00 */
[----:B------:R-:W-:Y:S01]  /*1fe0*/  @!P5 IMAD.X R35, RZ, RZ, R31, P1 ;  /* 0x000000ffff23d224 */ /* 0x000fe200008e061f */
[----:B------:R-:W-:Y:S01]  /*1ff0*/  LEA R207, R12, UR4, 0x1 ;  /* 0x000000040ccf7c11 */ /* 0x000fe2000f8e08ff */
[----:B------:R-:W-:Y:S01]  /*2000*/  @!P0 IMAD R11, R18, R11, R32 ;  /* 0x0000000b120b8224 */ /* 0x000fe200078e0220 */
[----:B------:R-:W-:Y:S01]  /*2010*/  IADD3 R28, P2, R24, R28, RZ ;  /* 0x0000001c181c7210 */ /* 0x000fe20007f5e0ff */
[----:B------:R-:W-:Y:S01]  /*2020*/  @!P0 IMAD.MOV.U32 R32, RZ, RZ, R26 ;  /* 0x000000ffff208224 */ /* 0x000fe200078e001a */
[----:B------:R-:W-:Y:S01]  /*2030*/  SHF.R.S32.HI R97, RZ, 0x5, R98 ;  /* 0x00000005ff617819 */ /* 0x000fe20000011462 */
[----:B------:R-:W-:Y:S01]  /*2040*/  @!P0 IMAD.MOV.U32 R33, RZ, RZ, R27 ;  /* 0x000000ffff218224 */ /* 0x000fe200078e001b */
[----:B------:R-:W-:Y:S01]  /*2050*/  @!PT LDS RZ, [RZ] ;  /* 0x00000000fffff984 */ /* 0x000fe20000000800 */
[----:B------:R-:W-:Y:S01]  /*2060*/  @!PT LDS RZ, [RZ] ;  /* 0x00000000fffff984 */ /* 0x000fe20000000800 */
[----:B------:R-:W-:Y:S01]  /*2070*/  @!PT LDS RZ, [RZ] ;  /* 0x00000000fffff984 */ /* 0x000fe20000000800 */
[----:B------:R-:W-:Y:S01]  /*2080*/  @!P6 LDGSTS.E.BYPASS.LTC128B.128 [R207], desc[UR14][R36.64] ;  /* 0x0000000024cfefae */ /* 0x000fe2000b901d4e */
[----:B-1----:R-:W-:Y:S01]  /*2090*/  @!P5 IMAD R20, R35, R8, RZ ;  /* 0x000000082314d224 */ /* 0x002fe200078e02ff */
[----:B------:R-:W1:Y:S01]  /*20a0*/  LDC.64 R134, c[0x0][0x250] ;  /* 0x00009400ff867b82 */ /* 0x000e620000000a00 */
[----:B------:R-:W-:Y:S01]  /*20b0*/  @!P0 IMAD.WIDE.U32 R32, R18, R10, R32 ;  /* 0x0000000a12208225 */ /* 0x000fe200078e0020 */
[----:B------:R-:W-:Y:S01]  /*20c0*/  @!P6 LDGSTS.E.BYPASS.LTC128B.128 [R207+0x2000], desc[UR14][R36.64+0x80] ;  /* 0x0200008024cfefae */ /* 0x000fe2000b901d4e */
[----:B------:R-:W-:Y:S01]  /*20d0*/  LEA R213, R97, UR13, 0x4 ;  /* 0x0000000d61d57c11 */ /* 0x000fe2000f8e20ff */
[----:B------:R-:W-:Y:S01]  /*20e0*/  UIADD3 UR13, UR16, 0x1, -UR17 ;  /* 0x00000001100d7890 */ /* 0x000fe2000fffe811 */
[----:B------:R-:W-:Y:S01]  /*20f0*/  @!P5 IMAD R9, R4, R9, R20 ;  /* 0x000000090409d224 */ /* 0x000fe200078e0214 */
[----:B------:R-:W4:Y:S01]  /*2100*/  @!P5 S2R R10, SR_CgaCtaId ;  /* 0x00000000000ad919 */ /* 0x000f220000008800 */
[----:B------:R-:W-:Y:S01]  /*2110*/  @!P0 IMAD.IADD R20, R33, 0x1, R11 ;  /* 0x0000000121148824 */ /* 0x000fe200078e020b */
[----:B--2---:R-:W-:Y:S01]  /*2120*/  @!P0 LEA R34, P1, R32, R6, 0x1 ;  /* 0x0000000620228211 */ /* 0x004fe200078208ff */
[----:B------:R-:W-:Y:S01]  /*2130*/  VIADD R18, R14, 0x30 ;  /* 0x000000300e127836 */ /* 0x000fe20000000000 */
[----:B------:R2:W-:Y:S01]  /*2140*/  @!P6 LDGSTS.E.BYPASS.LTC128B.128 [R207+0x4000], desc[UR14][R36.64+0x100] ;  /* 0x0400010024cfefae */ /* 0x0005e2000b901d4e */
[----:B------:R-:W-:Y:S01]  /*2150*/  @!P0 IMAD R6, R12, 0x2, R29 ;  /* 0x000000020c068824 */ /* 0x000fe200078e021d */
[----:B------:R-:W-:Y:S01]  /*2160*/  @!P0 LEA.HI.X R35, R32, R7, R20, 0x1, P1 ;  /* 0x0000000720238211 */ /* 0x000fe200008f0c14 */
[----:B------:R-:W-:Y:S01]  /*2170*/  IMAD.X R29, R23, 0x1, R22, P2 ;  /* 0x00000001171d7824 */ /* 0x000fe200010e0616 */
[----:B------:R-:W-:Y:S01]  /*2180*/  ISETP.GE.AND P6, PT, R18, UR20, PT ;  /* 0x0000001412007c0c */ /* 0x000fe2000bfc6270 */
[----:B------:R-:W-:Y:S01]  /*2190*/  IMAD R13, R13, UR8, RZ ;  /* 0x000000080d0d7c24 */ /* 0x000fe2000f8e02ff */
[----:B------:R-:W-:Y:S01]  /*21a0*/  LOP3.LUT R215, R215, 0x6, RZ, 0xc0, !PT ;  /* 0x00000006d7d77812 */ /* 0x000fe200078ec0ff */
[----:B------:R-:W-:Y:S01]  /*21b0*/  @!P0 LDGSTS.E.BYPASS.LTC128B.128 [R6+0x800], desc[UR14][R34.64] ;  /* 0x0080000022068fae */ /* 0x000fe2000b901d4e */
[----:B------:R-:W-:Y:S01]  /*21c0*/  IMAD.WIDE.U32 R28, R14, UR6, R28 ;  /* 0x000000060e1c7c25 */ /* 0x000fe2000f8e001c */
[----:B------:R-:W-:-:S02]  /*21d0*/  UIADD3 UR17, UR16, -UR12, -UR17 ;  /* 0x8000000c10117290 */ /* 0x000fc4000fffe811 */
[----:B------:R-:W-:Y:S01]  /*21e0*/  @!P0 LDGSTS.E.BYPASS.LTC128B.128 [R6+0x2800], desc[UR14][R34.64+0x80] ;  /* 0x0280008022068fae */ /* 0x000fe2000b901d4e */
[----:B------:R-:W-:Y:S01]  /*21f0*/  IMAD.MOV.U32 R133, RZ, RZ, R28 ;  /* 0x000000ffff857224 */ /* 0x000fe200078e001c */
[----:B------:R-:W-:Y:S01]  /*2200*/  UIADD3 UR12, UR13, UR10, URZ ;  /* 0x0000000a0d0c7290 */ /* 0x000fe2000fffe03f */
[----:B------:R-:W-:Y:S01]  /*2210*/  IMAD.U32 R28, RZ, RZ, UR6 ;  /* 0x00000006ff1c7e24 */ /* 0x000fe2000f8e00ff */
[----:B------:R5:W-:Y:S01]  /*2220*/  @!P0 LDGSTS.E.BYPASS.LTC128B.128 [R6+0x4800], desc[UR14][R34.64+0x100] ;  /* 0x0480010022068fae */ /* 0x000be2000b901d4e */
[----:B------:R-:W-:Y:S01]  /*2230*/  IADD3 R148, P0, R14, R25, RZ ;  /* 0x000000190e947210 */ /* 0x000fe20007f1e0ff */
[----:B------:R-:W-:Y:S01]  /*2240*/  IMAD.U32 R210, RZ, RZ, UR13 ;  /* 0x0000000dffd27e24 */ /* 0x000fe2000f8e00ff */
[----:B------:R-:W5:Y:S03]  /*2250*/  @!P6 S2R R11, SR_CgaCtaId ;  /* 0x00000000000be919 */ /* 0x000f660000008800 */
[C---:B------:R-:W-:Y:S01]  /*2260*/  IMAD.X R21, R15.reuse, 0x1, R21, P0 ;  /* 0x000000010f157824 */ /* 0x040fe200000e0615 */
[----:B------:R-:W-:Y:S01]  /*2270*/  IADD3 R24, P0, R24, UR22, RZ ;  /* 0x0000001618187c10 */ /* 0x000fe2000ff1e0ff */
[----:B------:R-:W-:-:S02]  /*2280*/  IMAD R15, R15, UR6, RZ ;  /* 0x000000060f0f7c24 */ /* 0x000fc4000f8e02ff */
[----:B-1----:R-:W-:Y:S01]  /*2290*/  IMAD R21, R21, R134, RZ ;  /* 0x0000008615157224 */ /* 0x002fe200078e02ff */
[----:B------:R-:W-:Y:S01]  /*22a0*/  IADD3.X R25, R23, UR21, RZ, P0, !PT ;  /* 0x0000001517197c10 */ /* 0x000fe200087fe4ff */
[----:B--2---:R-:W-:Y:S01]  /*22b0*/  @!P5 IMAD.MOV.U32 R36, RZ, RZ, R26 ;  /* 0x000000ffff24d224 */ /* 0x004fe200078e001a */
[----:B------:R-:W-:Y:S01]  /*22c0*/  @!P5 MOV R23, 0x400 ;  /* 0x000004000017d802 */ /* 0x000fe20000000f00 */
[----:B------:R-:W-:Y:S01]  /*22d0*/  @!P5 IMAD.MOV.U32 R37, RZ, RZ, R27 ;  /* 0x000000ffff25d224 */ /* 0x000fe200078e001b */
[----:B------:R-:W-:Y:S01]  /*22e0*/  @!P6 IADD3 R22, P0, R30, 0x30, RZ ;  /* 0x000000301e16e810 */ /* 0x000fe20007f1e0ff */
[----:B------:R-:W-:Y:S01]  /*22f0*/  IMAD.WIDE.U32 R24, R16, UR8, R24 ;  /* 0x0000000810187c25 */ /* 0x000fe2000f8e0018 */
[----:B----4-:R-:W-:-:S03]  /*2300*/  @!P5 LEA R23, R10, R23, 0x18 ;  /* 0x000000170a17d211 */ /* 0x010fc600078ec0ff */
[----:B------:R-:W-:-:S04]  /*2310*/  @!P5 IMAD.WIDE.U32 R36, R4, R8, R36 ;  /* 0x000000080424d225 */ /* 0x000fc800078e0024 */
[----:B------:R-:W-:Y:S01]  /*2320*/  IMAD.SHL.U32 R4, R206, 0x40, RZ ;  /* 0x00000040ce047824 */ /* 0x000fe200078e00ff */
[----:B---3--:R-:W-:Y:S01]  /*2330*/  @!P5 LEA R32, P1, R36, R2, 0x1 ;  /* 0x000000022420d211 */ /* 0x008fe200078208ff */
[----:B------:R-:W-:Y:S02]  /*2340*/  @!P5 IMAD.IADD R8, R37, 0x1, R9 ;  /* 0x000000012508d824 */ /* 0x000fe400078e0209 */
[----:B-----5:R-:W-:Y:S01]  /*2350*/  @!P6 IMAD.MOV.U32 R35, RZ, RZ, R27 ;  /* 0x000000ffff23e224 */ /* 0x020fe200078e001b */
[----:B------:R-:W-:Y:S01]  /*2360*/  IADD3 R20, -R4, UR16, RZ ;  /* 0x0000001004147c10 */ /* 0x000fe2000fffe1ff */
[----:B------:R-:W-:Y:S01]  /*2370*/  @!P6 IMAD.MOV.U32 R34, RZ, RZ, R26 ;  /* 0x000000ffff22e224 */ /* 0x000fe200078e001a */
[----:B------:R-:W-:Y:S01]  /*2380*/  @!P5 LEA.HI.X R33, R36, R3, R8, 0x1, P1 ;  /* 0x000000032421d211 */ /* 0x000fe200008f0c08 */
[----:B------:R-:W-:Y:S01]  /*2390*/  @!P5 IMAD R27, R12, 0x2, R23 ;  /* 0x000000020c1bd824 */ /* 0x000fe200078e0217 */
[-C--:B------:R-:W-:Y:S01]  /*23a0*/  ISETP.GE.AND P1, PT, R14, R20.reuse, PT ;  /* 0x000000140e00720c */ /* 0x080fe20003f26270 */
[----:B------:R-:W1:Y:S01]  /*23b0*/  @!P6 LDC.64 R8, c[0x0][0x240] ;  /* 0x00009000ff08eb82 */ /* 0x000e620000000a00 */
[-C--:B------:R-:W-:Y:S01]  /*23c0*/  ISETP.GE.AND P4, PT, R19, R20.reuse, PT ;  /* 0x000000141300720c */ /* 0x080fe20003f86270 */
[----:B------:R-:W-:Y:S01]  /*23d0*/  @!P6 IMAD.X R31, RZ, RZ, R31, P0 ;  /* 0x000000ffff1fe224 */ /* 0x000fe200000e061f */
[-C--:B------:R-:W-:Y:S01]  /*23e0*/  ISETP.GE.AND P2, PT, R17, R20.reuse, PT ;  /* 0x000000141100720c */ /* 0x080fe20003f46270 */
[----:B------:R-:W-:Y:S01]  /*23f0*/  @!P5 LDGSTS.E.BYPASS.LTC128B.128 [R27+0x1000], desc[UR14][R32.64] ;  /* 0x01000000201bdfae */ /* 0x000fe2000b901d4e */
[----:B------:R-:W-:-:S03]  /*2400*/  ISETP.GE.AND P0, PT, R18, R20, PT ;  /* 0x000000141200720c */ /* 0x000fc60003f06270 */
[----:B------:R-:W2:Y:S01]  /*2410*/  @!P6 LDC.64 R2, c[0x0][0x210] ;  /* 0x00008400ff02eb82 */ /* 0x000ea20000000a00 */
[----:B------:R-:W-:Y:S03]  /*2420*/  @!P5 LDGSTS.E.BYPASS.LTC128B.128 [R27+0x3000], desc[UR14][R32.64+0x80] ;  /* 0x03000080201bdfae */ /* 0x000fe6000b901d4e */
[----:B------:R-:W3:Y:S04]  /*2430*/  @!P1 S2R R10, SR_CgaCtaId ;  /* 0x00000000000a9919 */ /* 0x000ee80000008800 */
[----:B------:R-:W4:Y:S01]  /*2440*/  @!P1 LDC.64 R6, c[0x0][0x218] ;  /* 0x00008600ff069b82 */ /* 0x000f220000000a00 */
[----:B------:R-:W5:Y:S01]  /*2450*/  @!P4 S2R R26, SR_CgaCtaId ;  /* 0x00000000001ac919 */ /* 0x000f620000008800 */
[----:B------:R-:W-:Y:S01]  /*2460*/  VOTEU.ALL UP0, P0 ;  /* 0x00000000003f7886 */ /* 0x000fe20000000000 */
[----:B------:R-:W5:Y:S01]  /*2470*/  @!P2 S2R R23, SR_CgaCtaId ;  /* 0x000000000017a919 */ /* 0x000f620000008800 */
[-C--:B-1----:R-:W-:Y:S01]  /*2480*/  @!P6 IMAD R31, R31, R8.reuse, RZ ;  /* 0x000000081f1fe224 */ /* 0x082fe200078e02ff */
[----:B------:R3:W-:Y:S01]  /*2490*/  @!P5 LDGSTS.E.BYPASS.LTC128B.128 [R27+0x5000], desc[UR14][R32.64+0x100] ;  /* 0x05000100201bdfae */ /* 0x0007e2000b901d4e */
[----:B------:R-:W-:Y:S01]  /*24a0*/  @!P6 IMAD.WIDE.U32 R34, R22, R8, R34 ;  /* 0x000000081622e225 */ /* 0x000fe200078e0022 */
[----:B------:R-:W-:-:S03]  /*24b0*/  @!P6 MOV R8, 0x400 ;  /* 0x000004000008e802 */ /* 0x000fc60000000f00 */
[----:B------:R-:W-:Y:S01]  /*24c0*/  @!P6 IMAD R9, R22, R9, R31 ;  /* 0x000000091609e224 */ /* 0x000fe200078e021f */
[----:B------:R-:W-:Y:S02]  /*24d0*/  @!P6 LEA R11, R11, R8, 0x18 ;  /* 0x000000080b0be211 */ /* 0x000fe400078ec0ff */
[----:B--2---:R-:W-:Y:S01]  /*24e0*/  @!P6 LEA R30, P5, R34, R2, 0x1 ;  /* 0x00000002221ee211 */ /* 0x004fe200078a08ff */
[----:B------:R-:W-:Y:S01]  /*24f0*/  @!P6 IMAD.IADD R22, R35, 0x1, R9 ;  /* 0x000000012316e824 */ /* 0x000fe200078e0209 */
[----:B------:R-:W-:Y:S01]  /*2500*/  @!P1 MOV R9, 0x400 ;  /* 0x0000040000099802 */ /* 0x000fe20000000f00 */
[----:B------:R-:W-:Y:S01]  /*2510*/  IMAD R2, R14, UR7, R15 ;  /* 0x000000070e027c24 */ /* 0x000fe2000f8e020f */
[----:B------:R-:W-:Y:S01]  /*2520*/  @!P2 MOV R8, 0x400 ;  /* 0x000004000008a802 */ /* 0x000fe20000000f00 */
[----:B------:R-:W1:Y:S01]  /*2530*/  @!P0 S2R R15, SR_CgaCtaId ;  /* 0x00000000000f8919 */ /* 0x000e620000008800 */
[----:B------:R-:W-:Y:S01]  /*2540*/  @!P6 LEA.HI.X R31, R34, R3, R22, 0x1, P5 ;  /* 0x00000003221fe211 */ /* 0x000fe200028f0c16 */
[----:B------:R-:W-:Y:S01]  /*2550*/  @!P6 IMAD R3, R12, 0x2, R11 ;  /* 0x000000020c03e824 */ /* 0x000fe200078e020b */
[----:B----4-:R-:W-:Y:S01]  /*2560*/  @!P1 LEA R6, P5, R133, R6, 0x1 ;  /* 0x0000000685069211 */ /* 0x010fe200078a08ff */
[----:B------:R-:W-:-:S02]  /*2570*/  IMAD.IADD R2, R29, 0x1, R2 ;  /* 0x000000011d027824 */ /* 0x000fc400078e0202 */
[----:B------:R-:W-:Y:S01]  /*2580*/  IMAD.U32 R22, RZ, RZ, UR6 ;  /* 0x00000006ff167e24 */ /* 0x000fe2000f8e00ff */
[----:B------:R-:W-:Y:S02]  /*2590*/  @!P6 LDGSTS.E.BYPASS.LTC128B.128 [R3+0x1800], desc[UR14][R30.64] ;  /* 0x018000001e03efae */ /* 0x000fe4000b901d4e */
[----:B------:R-:W-:Y:S02]  /*25a0*/  @!P1 LEA.HI.X R7, R133, R7, R2, 0x1, P5 ;  /* 0x0000000785079211 */ /* 0x000fe400028f0c02 */
[----:B------:R-:W-:Y:S01]  /*25b0*/  ISETP.GE.AND P5, PT, R17, R20, PT ;  /* 0x000000141100720c */ /* 0x000fe20003fa6270 */
[----:B------:R-:W-:Y:S01]  /*25c0*/  @!P6 LDGSTS.E.BYPASS.LTC128B.128 [R3+0x3800], desc[UR14][R30.64+0x80] ;  /* 0x038000801e03efae */ /* 0x000fe2000b901d4e */
[----:B---3--:R-:W-:Y:S02]  /*25d0*/  @!P1 LEA R27, R10, R9, 0x18 ;  /* 0x000000090a1b9211 */ /* 0x008fe400078ec0ff */
[----:B------:R-:W2:Y:S01]  /*25e0*/  @!P4 LDC.64 R10, c[0x0][0x218] ;  /* 0x00008600ff0acb82 */ /* 0x000ea20000000a00 */
[----:B------:R-:W-:Y:S01]  /*25f0*/  @!P4 MOV R9, 0x400 ;  /* 0x000004000009c802 */ /* 0x000fe20000000f00 */
[----:B------:R3:W-:Y:S01]  /*2600*/  @!P6 LDGSTS.E.BYPASS.LTC128B.128 [R3+0x5800], desc[UR14][R30.64+0x100] ;  /* 0x058001001e03efae */ /* 0x0007e2000b901d4e */
[----:B------:R-:W-:Y:S01]  /*2610*/  @!P1 IMAD R27, R12, 0x2, R27 ;  /* 0x000000020c1b9824 */ /* 0x000fe200078e021b */
[----:B-----5:R-:W-:-:S02]  /*2620*/  @!P2 LEA R23, R23, R8, 0x18 ;  /* 0x000000081717a211 */ /* 0x020fc400078ec0ff */
[----:B------:R-:W-:Y:S02]  /*2630*/  @!P4 LEA R17, R26, R9, 0x18 ;  /* 0x000000091a11c211 */ /* 0x000fe400078ec0ff */
[----:B------:R-:W4:Y:S01]  /*2640*/  @!P2 LDC.64 R8, c[0x0][0x218] ;  /* 0x00008600ff08ab82 */ /* 0x000f220000000a00 */
[----:B------:R-:W-:Y:S01]  /*2650*/  @!P1 LDGSTS.E.BYPASS.LTC128B.128 [R27+0x6000], desc[UR14][R6.64] ;  /* 0x06000000061b9fae */ /* 0x000fe2000b901d4e */
[----:B------:R-:W-:Y:S01]  /*2660*/  ISETP.GE.AND P6, PT, R19, R20, PT ;  /* 0x000000141300720c */ /* 0x000fe20003fc6270 */
[C---:B------:R-:W-:Y:S01]  /*2670*/  @!P4 IMAD R17, R12.reuse, 0x2, R17 ;  /* 0x000000020c11c824 */ /* 0x040fe200078e0211 */
[----:B------:R-:W-:Y:S01]  /*2680*/  @!P0 MOV R26, 0x400 ;  /* 0x00000400001a8802 */ /* 0x000fe20000000f00 */
[----:B------:R-:W-:Y:S01]  /*2690*/  @!P1 LDGSTS.E.BYPASS.LTC128B.128 [R27+0x8000], desc[UR14][R6.64+0x80] ;  /* 0x08000080061b9fae */ /* 0x000fe2000b901d4e */
[----:B------:R-:W-:Y:S02]  /*26a0*/  @!P2 IMAD R23, R12, 0x2, R23 ;  /* 0x000000020c17a824 */ /* 0x000fe400078e0217 */
[----:B-1----:R-:W-:Y:S01]  /*26b0*/  @!P0 LEA R15, R15, R26, 0x18 ;  /* 0x0000001a0f0f8211 */ /* 0x002fe200078ec0ff */
[----:B------:R1:W-:Y:S01]  /*26c0*/  @!P1 LDGSTS.E.BYPASS.LTC128B.128 [R27+0xa000], desc[UR14][R6.64+0x100] ;  /* 0x0a000100061b9fae */ /* 0x0003e2000b901d4e */
[----:B------:R-:W-:Y:S01]  /*26d0*/  @!P4 LEA R19, P1, R28, R133, 0x4 ;  /* 0x000000851c13c211 */ /* 0x000fe200078220ff */
[----:B------:R-:W-:-:S02]  /*26e0*/  @!P0 IMAD.MOV.U32 R26, RZ, RZ, R133 ;  /* 0x000000ffff1a8224 */ /* 0x000fc400078e0085 */
[----:B---3--:R-:W-:-:S05]  /*26f0*/  IMAD.U32 R3, RZ, RZ, UR7 ;  /* 0x00000007ff037e24 */ /* 0x008fca000f8e00ff */
[----:B------:R-:W-:Y:S01]  /*2700*/  @!P4 LEA.HI.X R22, R22, R2, R3, 0x4, P1 ;  /* 0x000000021616c211 */ /* 0x000fe200008f2403 */
[----:B------:R-:W-:Y:S01]  /*2710*/  IMAD R3, R16, UR9, R13 ;  /* 0x0000000910037c24 */ /* 0x000fe2000f8e020d */
[----:B--2---:R-:W-:Y:S01]  /*2720*/  @!P4 LEA R10, P1, R19, R10, 0x1 ;  /* 0x0000000a130ac211 */ /* 0x004fe200078208ff */
[----:B------:R-:W-:Y:S01]  /*2730*/  IMAD.U32 R13, RZ, RZ, UR6 ;  /* 0x00000006ff0d7e24 */ /* 0x000fe2000f8e00ff */
[----:B------:R-:W-:Y:S01]  /*2740*/  ULDC.64 UR8, c[0x0][0x220] ;  /* 0x0000880000087ab9 */ /* 0x000fe20000000a00 */
[----:B------:R-:W-:Y:S01]  /*2750*/  IMAD.IADD R25, R25, 0x1, R3 ;  /* 0x0000000119197824 */ /* 0x000fe200078e0203 */
[----:B------:R-:W-:Y:S01]  /*2760*/  @!P4 LEA.HI.X R11, R19, R11, R22, 0x1, P1 ;  /* 0x0000000b130bc211 */ /* 0x000fe200008f0c16 */
[----:B------:R-:W-:Y:S01]  /*2770*/  IMAD.U32 R19, RZ, RZ, UR5 ;  /* 0x00000005ff137e24 */ /* 0x000fe2000f8e00ff */
[----:B------:R-:W-:Y:S01]  /*2780*/  @!P2 IADD3 R16, P1, R133, UR18, RZ ;  /* 0x000000128510ac10 */ /* 0x000fe2000ff3e0ff */
[----:B------:R-:W-:Y:S01]  /*2790*/  @!UP0 UIMAD UR5, UR7, 0x30, URZ ;  /* 0x00000030070588a4 */ /* 0x000fe2000f8e023f */
[----:B-1----:R-:W1:Y:S01]  /*27a0*/  @!P0 LDC.64 R6, c[0x0][0x218] ;  /* 0x00008600ff068b82 */ /* 0x002e620000000a00 */
[----:B------:R-:W-:Y:S01]  /*27b0*/  @!P0 IMAD.MOV.U32 R27, RZ, RZ, R2 ;  /* 0x000000ffff1b8224 */ /* 0x000fe200078e0002 */
[----:B------:R-:W-:Y:S01]  /*27c0*/  @!P2 IADD3.X R19, R2, UR19, R19, P1, !PT ;  /* 0x000000130213ac10 */ /* 0x000fe20008ffe413 */
[----:B------:R-:W-:Y:S01]  /*27d0*/  @!P4 LDGSTS.E.BYPASS.LTC128B.128 [R17+0x6800], desc[UR14][R10.64] ;  /* 0x068000000a11cfae */ /* 0x000fe2000b901d4e */
[C---:B----4-:R-:W-:Y:S01]  /*27e0*/  @!P2 LEA R8, P1, R16.reuse, R8, 0x1 ;  /* 0x000000081008a211 */ /* 0x050fe200078208ff */
[----:B------:R-:W-:Y:S01]  /*27f0*/  @!P0 IMAD.WIDE.U32 R26, R13, 0x30, R26 ;  /* 0x000000300d1a8825 */ /* 0x000fe200078e001a */
[----:B------:R-:W-:Y:S01]  /*2800*/  LEA.HI R3, R5, R96, RZ, 0x4 ;  /* 0x0000006005037211 */ /* 0x000fe200078f20ff */
[----:B------:R-:W-:Y:S01]  /*2810*/  @!P4 LDGSTS.E.BYPASS.LTC128B.128 [R17+0x8800], desc[UR14][R10.64+0x80] ;  /* 0x088000800a11cfae */ /* 0x000fe2000b901d4e */
[----:B------:R-:W-:Y:S01]  /*2820*/  @!P2 LEA.HI.X R9, R16, R9, R19, 0x1, P1 ;  /* 0x000000091009a211 */ /* 0x000fe200008f0c13 */
[----:B------:R-:W-:Y:S01]  /*2830*/  @!P0 VIADD R13, R27, UR5 ;  /* 0x000000051b0d8c36 */ /* 0x000fe20008000000 */
[----:B------:R-:W-:Y:S01]  /*2840*/  ULDC UR5, c[0x0][0x39c] ;  /* 0x0000e70000057ab9 */ /* 0x000fe20000000800 */
[----:B------:R2:W-:Y:S01]  /*2850*/  @!P4 LDGSTS.E.BYPASS.LTC128B.128 [R17+0xa800], desc[UR14][R10.64+0x100] ;  /* 0x0a8001000a11cfae */ /* 0x0005e2000b901d4e */
[----:B------:R-:W-:-:S03]  /*2860*/  ISETP.GE.AND P4, PT, R18, R20, PT ;  /* 0x000000141200720c */ /* 0x000fc60003f86270 */
[----:B------:R-:W-:Y:S04]  /*2870*/  @!P2 LDGSTS.E.BYPASS.LTC128B.128 [R23+0x7000], desc[UR14][R8.64] ;  /* 0x070000000817afae */ /* 0x000fe8000b901d4e */
[----:B------:R-:W-:Y:S04]  /*2880*/  @!P2 LDGSTS.E.BYPASS.LTC128B.128 [R23+0x9000], desc[UR14][R8.64+0x80] ;  /* 0x090000800817afae */ /* 0x000fe8000b901d4e */
[----:B------:R3:W-:Y:S01]  /*2890*/  @!P2 LDGSTS.E.BYPASS.LTC128B.128 [R23+0xb000], desc[UR14][R8.64+0x100] ;  /* 0x0b0001000817afae */ /* 0x0007e2000b901d4e */
[----:B-1----:R-:W-:Y:S01]  /*28a0*/  @!P0 LEA R28, P1, R26, R6, 0x1 ;  /* 0x000000061a1c8211 */ /* 0x002fe200078208ff */
[----:B------:R-:W-:Y:S01]  /*28b0*/  IMAD.SHL.U32 R6, R135, 0x20, RZ ;  /* 0x0000002087067824 */ /* 0x000fe200078e00ff */
[----:B------:R-:W-:-:S02]  /*28c0*/  ISETP.GE.AND P2, PT, R14, R20, PT ;  /* 0x000000140e00720c */ /* 0x000fc40003f46270 */
[----:B------:R-:W-:Y:S01]  /*28d0*/  @!P0 LEA.HI.X R29, R26, R7, R13, 0x1, P1 ;  /* 0x000000071a1d8211 */ /* 0x000fe200008f0c0d */
[----:B------:R-:W-:Y:S02]  /*28e0*/  @!P0 IMAD R7, R12, 0x2, R15 ;  /* 0x000000020c078824 */ /* 0x000fe400078e020f */
[----:B------:R-:W-:-:S03]  /*28f0*/  IMAD.WIDE.U32 R12, R134, 0x20, RZ ;  /* 0x00000020860c7825 */ /* 0x000fc600078e00ff */
[----:B------:R-:W-:Y:S04]  /*2900*/  @!P0 LDGSTS.E.BYPASS.LTC128B.128 [R7+0x7800], desc[UR14][R28.64] ;  /* 0x078000001c078fae */ /* 0x000fe8000b901d4e */
[----:B------:R-:W-:Y:S01]  /*2910*/  @!P0 LDGSTS.E.BYPASS.LTC128B.128 [R7+0x9800], desc[UR14][R28.64+0x80] ;  /* 0x098000801c078fae */ /* 0x000fe2000b901d4e */
[----:B--2---:R-:W-:Y:S01]  /*2920*/  LOP3.LUT R11, R3, 0xfffffff0, RZ, 0xc0, !PT ;  /* 0xfffffff0030b7812 */ /* 0x004fe200078ec0ff */
[----:B------:R-:W-:Y:S01]  /*2930*/  IMAD.SHL.U32 R10, R14, 0x8, RZ ;  /* 0x000000080e0a7824 */ /* 0x000fe200078e00ff */
[----:B------:R-:W-:Y:S01]  /*2940*/  SHF.R.S32.HI R3, RZ, 0x4, R3 ;  /* 0x00000004ff037819 */ /* 0x000fe20000011403 */
[----:B------:R1:W-:Y:S03]  /*2950*/  @!P0 LDGSTS.E.BYPASS.LTC128B.128 [R7+0xb800], desc[UR14][R28.64+0x100] ;  /* 0x0b8001001c078fae */ /* 0x0003e6000b901d4e */
[----:B------:R-:W-:Y:S01]  /*2960*/  LEA.HI R15, R3, R3, RZ, 0x1 ;  /* 0x00000003030f7211 */ /* 0x000fe200078f08ff */
[----:B------:R-:W0:Y:S03]  /*2970*/  LDGDEPBAR ;  /* 0x00000000000079af */ /* 0x000e260000000000 */
[----:B------:R-:W-:Y:S01]  /*2980*/  LOP3.LUT R14, R15, 0xfffffffe, RZ, 0xc0, !PT ;  /* 0xfffffffe0f0e7812 */ /* 0x000fe200078ec0ff */
[----:B---3--:R-:W-:-:S02]  /*2990*/  IMAD.IADD R8, R96, 0x1, -R11 ;  /* 0x0000000160087824 */ /* 0x008fc400078e0a0b */
[----:B------:R-:W-:Y:S02]  /*29a0*/  IMAD.SHL.U32 R11, R0, 0x40, RZ ;  /* 0x00000040000b7824 */ /* 0x000fe400078e00ff */
[C---:B------:R-:W-:Y:S02]  /*29b0*/  IMAD R9, R148.reuse, R135, R21 ;  /* 0x0000008794097224 */ /* 0x040fe400078e0215 */
[----:B------:R-:W-:Y:S01]  /*29c0*/  IMAD.WIDE.U32 R148, R148, R134, R24 ;  /* 0x0000008694947225 */ /* 0x000fe200078e0018 */
[----:B------:R-:W-:-:S03]  /*29d0*/  LOP3.LUT R11, R11, 0x1c0, RZ, 0xc0, !PT ;  /* 0x000001c00b0b7812 */ /* 0x000fc600078ec0ff */
[----:B------:R-:W-:Y:S01]  /*29e0*/  IMAD.IADD R144, R149, 0x1, R9 ;  /* 0x0000000195907824 */ /* 0x000fe200078e0209 */
[C---:B------:R-:W-:Y:S01]  /*29f0*/  LEA R204, P0, R148.reuse, UR8, 0x1 ;  /* 0x0000000894cc7c11 */ /* 0x040fe2000f8008ff */
[----:B------:R-:W-:Y:S01]  /*2a00*/  IMAD.IADD R3, R3, 0x1, -R14 ;  /* 0x0000000103037824 */ /* 0x000fe200078e0a0e */
[----:B------:R-:W-:Y:S02]  /*2a10*/  LOP3.LUT R10, R11, 0x8, R10, 0xf8, !PT ;  /* 0x000000080b0a7812 */ /* 0x000fe400078ef80a */
[----:B------:R-:W-:Y:S02]  /*2a20*/  SHF.R.U32.HI R9, RZ, 0x3, R11 ;  /* 0x00000003ff097819 */ /* 0x000fe4000001160b */
[----:B------:R-:W-:Y:S02]  /*2a30*/  LEA.HI.X R205, R148, UR9, R144, 0x1, P0 ;  /* 0x0000000994cd7c11 */ /* 0x000fe400080f0c90 */
[----:B-1----:R-:W-:Y:S01]  /*2a40*/  SHF.R.S32.HI R7, RZ, 0x1f, R8 ;  /* 0x0000001fff077819 */ /* 0x002fe20000011408 */
[----:B------:R-:W-:-:S04]  /*2a50*/  DEPBAR.LE SB0, 0x0 ;  /* 0x000080000000791a */ /* 0x000fc80000000000 */
[----:B------:R-:W-:Y:S01]  /*2a60*/  BAR.SYNC.DEFER_BLOCKING 0x0 ;  /* 0x0000000000007b1d */ /* 0x000fe20000010000 */
[----:B------:R-:W-:Y:S02]  /*2a70*/  LEA.HI R7, R7, R8, RZ, 0x3 ;  /* 0x0000000807077211 */ /* 0x000fe400078f18ff */
[----:B------:R-:W-:Y:S02]  /*2a80*/  @!P6 IADD3 R12, P0, R204, R12, RZ ;  /* 0x0000000ccc0ce210 */ /* 0x000fe40007f1e0ff */
[C---:B------:R-:W-:Y:S01]  /*2a90*/  LOP3.LUT R11, R7.reuse, 0xfffffff8, RZ, 0xc0, !PT ;  /* 0xfffffff8070b7812 */ /* 0x040fe200078ec0ff */
[----:B------:R-:W-:Y:S01]  /*2aa0*/  IMAD.SHL.U32 R5, R7, 0x40, RZ ;  /* 0x0000004007057824 */ /* 0x000fe200078e00ff */
[----:B------:R-:W-:Y:S01]  /*2ab0*/  LOP3.LUT R10, R10, R9, RZ, 0x3c, !PT ;  /* 0x000000090a0a7212 */ /* 0x000fe200078e3cff */
[----:B------:R-:W-:Y:S01]  /*2ac0*/  IMAD.MOV.U32 R7, RZ, RZ, 0x10 ;  /* 0x00000010ff077424 */ /* 0x000fe200078e00ff */
[----:B------:R-:W-:Y:S01]  /*2ad0*/  @!P6 IADD3.X R13, R205, R13, R6, P0, !PT ;  /* 0x0000000dcd0de210 */ /* 0x000fe200007fe406 */
[----:B------:R-:W-:-:S02]  /*2ae0*/  IMAD.IADD R11, R8, 0x1, -R11 ;  /* 0x00000001080b7824 */ /* 0x000fc400078e0a0b */
[C---:B------:R-:W-:Y:S02]  /*2af0*/  IMAD R201, R3.reuse, 0x200, R10 ;  /* 0x0000020003c97824 */ /* 0x040fe400078e020a */
[----:B------:R-:W-:Y:S02]  /*2b00*/  IMAD.SHL.U32 R8, R3, 0x8, RZ ;  /* 0x0000000803087824 */ /* 0x000fe400078e00ff */
[----:B------:R-:W-:Y:S01]  /*2b10*/  @!P4 IMAD R6, R135, 0x60, RZ ;  /* 0x000000608706c824 */ /* 0x000fe200078e02ff */
        /* <DEDUP_REMOVED lines=11> */
[C---:B------:R-:W-:Y:S01]  /*2bd0*/  R2P PR, R11.reuse, 0x6 ;  /* 0x000000060b007804 */ /* 0x040fe20000000000 */
[----:B------:R-:W-:Y:S01]  /*2be0*/  IMAD.SHL.U32 R11, R11, 0x40, RZ ;  /* 0x000000400b0b7824 */ /* 0x000fe200078e00ff */
[----:B------:R-:W-:Y:S01]  /*2bf0*/  @!P5 LEA R14, P0, R134, R204, 0x6 ;  /* 0x000000cc860ed211 */ /* 0x000fe200078030ff */
[----:B------:R-:W-:Y:S02]  /*2c00*/  @P6 STS.128 [R207+0xc800], RZ ;  /* 0x00c800ffcf006388 */ /* 0x000fe40000000c00 */
[----:B------:R-:W-:-:S02]  /*2c10*/  SEL R7, R7, 0xfffffff0, !P1 ;  /* 0xfffffff007077807 */ /* 0x000fc40004800000 */
[----:B------:R-:W-:Y:S01]  /*2c20*/  LOP3.LUT R3, R11, 0x1c0, RZ, 0xc0, !PT ;  /* 0x000001c00b037812 */ /* 0x000fe200078ec0ff */
[C---:B------:R-:W-:Y:S01]  /*2c30*/  @!P4 IMAD.WIDE.U32 R10, R134.reuse, 0x60, R204 ;  /* 0x00000060860ac825 */ /* 0x040fe200078e00cc */
[----:B------:R-:W-:Y:S01]  /*2c40*/  @!P5 LEA.HI.X R15, R134, R205, R135, 0x6, P0 ;  /* 0x000000cd860fd211 */ /* 0x000fe200000f3487 */
[----:B------:R-:W-:Y:S01]  /*2c50*/  @P6 STS.128 [R207+0xe800], RZ ;  /* 0x00e800ffcf006388 */ /* 0x000fe20000000c00 */
[----:B------:R-:W-:Y:S01]  /*2c60*/  LOP3.LUT R8, R3, 0x8, R8, 0xf8, !PT ;  /* 0x0000000803087812 */ /* 0x000fe200078ef808 */
[----:B------:R-:W-:Y:S01]  /*2c70*/  @!P4 IMAD.IADD R11, R11, 0x1, R6 ;  /* 0x000000010b0bc824 */ /* 0x000fe200078e0206 */
[----:B------:R-:W-:Y:S01]  /*2c80*/  SHF.R.U32.HI R3, RZ, 0x3, R3 ;  /* 0x00000003ff037819 */ /* 0x000fe20000011603 */
[----:B------:R-:W-:Y:S01]  /*2c90*/  @P6 STS.128 [R207+0x10800], RZ ;  /* 0x010800ffcf006388 */ /* 0x000fe20000000c00 */
[----:B------:R-:W-:Y:S01]  /*2ca0*/  LOP3.LUT R6, R5, 0xfffffe00, RZ, 0xc0, !PT ;  /* 0xfffffe0005067812 */ /* 0x000fe200078ec0ff */
[----:B------:R-:W-:Y:S01]  /*2cb0*/  IMAD.MOV.U32 R5, RZ, RZ, 0x20 ;  /* 0x00000020ff057424 */ /* 0x000fe200078e00ff */
[----:B------:R-:W-:Y:S01]  /*2cc0*/  LOP3.LUT R3, R8, R3, RZ, 0x3c, !PT ;  /* 0x0000000308037212 */ /* 0x000fe200078e3cff */
[----:B------:R-:W-:Y:S01]  /*2cd0*/  @!PT LDS RZ, [RZ] ;  /* 0x00000000fffff984 */ /* 0x000fe20000000800 */
[----:B------:R-:W-:Y:S01]  /*2ce0*/  @!PT LDS RZ, [RZ] ;  /* 0x00000000fffff984 */ /* 0x000fe20000000800 */
[----:B------:R-:W-:Y:S01]  /*2cf0*/  @!PT LDS RZ, [RZ] ;  /* 0x00000000fffff984 */ /* 0x000fe20000000800 */
[----:B------:R-:W-:Y:S02]  /*2d00*/  @!P6 LDGSTS.E.BYPASS.LTC128B.128 [R207+0xc800], desc[UR14][R12.64] ;  /* 0x0c8000000ccfefae */ /* 0x000fe4000b901d4e */
[----:B------:R-:W-:Y:S01]  /*2d10*/  IMAD R202, R97, 0x400, R6 ;  /* 0x0000040061ca7824 */ /* 0x000fe200078e0206 */
[----:B------:R-:W-:Y:S01]  /*2d20*/  SEL R5, R5, 0xffffffe0, !P2 ;  /* 0xffffffe005057807 */ /* 0x000fe20005000000 */
[----:B------:R-:W-:Y:S01]  /*2d30*/  @!P6 LDGSTS.E.BYPASS.LTC128B.128 [R207+0xe800], desc[UR14][R12.64+0x80] ;  /* 0x0e8000800ccfefae */ /* 0x000fe2000b901d4e */
[----:B------:R-:W-:Y:S01]  /*2d40*/  R2P PR, R0, 0x6 ;  /* 0x0000000600007804 */ /* 0x000fe20000000000 */
[----:B------:R-:W-:-:S02]  /*2d50*/  IMAD.IADD R202, R3, 0x1, R202 ;  /* 0x0000000103ca7824 */ /* 0x000fc400078e02ca */
[----:B------:R-:W-:Y:S01]  /*2d60*/  @!P6 LDGSTS.E.BYPASS.LTC128B.128 [R207+0x10800], desc[UR14][R12.64+0x100] ;  /* 0x108001000ccfefae */ /* 0x000fe2000b901d4e */
[----:B------:R-:W-:Y:S02]  /*2d70*/  VIADD R0, R201, 0x6000 ;  /* 0x00006000c9007836 */ /* 0x000fe40000000000 */
[----:B------:R-:W-:Y:S01]  /*2d80*/  LEA R202, R202, UR4, 0x1 ;  /* 0x00000004caca7c11 */ /* 0x000fe2000f8e08ff */
[----:B------:R-:W-:Y:S04]  /*2d90*/  @P5 STS.128 [R207+0xd000], RZ ;  /* 0x00d000ffcf005388 */ /* 0x000fe80000000c00 */
[----:B------:R-:W-:Y:S01]  /*2da0*/  @P5 STS.128 [R207+0xf000], RZ ;  /* 0x00f000ffcf005388 */ /* 0x000fe20000000c00 */
[----:B------:R-:W-:Y:S02]  /*2db0*/  IMAD R200, R7, 0x2, R202 ;  /* 0x0000000207c87824 */ /* 0x000fe400078e02ca */
[----:B------:R-:W-:Y:S01]  /*2dc0*/  @P1 VIADD R199, R0, 0xffffffe0 ;  /* 0xffffffe000c71836 */ /* 0x000fe20000000000 */
[----:B------:R-:W-:Y:S01]  /*2dd0*/  @P5 STS.128 [R207+0x11000], RZ ;  /* 0x011000ffcf005388 */ /* 0x000fe20000000c00 */
[----:B------:R-:W-:-:S02]  /*2de0*/  IMAD.MOV.U32 R0, RZ, RZ, 0x40 ;  /* 0x00000040ff007424 */ /* 0x000fc400078e00ff */
[C---:B------:R-:W-:Y:S01]  /*2df0*/  IMAD R198, R5.reuse, 0x2, R202 ;  /* 0x0000000205c67824 */ /* 0x040fe200078e02ca */
[----:B------:R-:W-:Y:S01]  /*2e00*/  @!PT LDS RZ, [RZ] ;  /* 0x00000000fffff984 */ /* 0x000fe20000000800 */
[----:B------:R-:W-:Y:S01]  /*2e10*/  @!PT LDS RZ, [RZ] ;  /* 0x00000000fffff984 */ /* 0x000fe20000000800 */
[----:B------:R-:W-:Y:S01]  /*2e20*/  @!PT LDS RZ, [RZ] ;  /* 0x00000000fffff984 */ /* 0x000fe20000000800 */
[----:B------:R-:W-:Y:S01]  /*2e30*/  @!P5 LDGSTS.E.BYPASS.LTC128B.128 [R207+0xd000], desc[UR14][R14.64] ;  /* 0x0d0000000ecfdfae */ /* 0x000fe2000b901d4e */
[----:B------:R-:W-:Y:S01]  /*2e40*/  IMAD R197, R5, 0x2, R200 ;  /* 0x0000000205c57824 */ /* 0x000fe200078e02c8 */
[----:B------:R-:W-:Y:S01]  /*2e50*/  SEL R0, R0, 0xffffffc0, !P2 ;  /* 0xffffffc000007807 */ /* 0x000fe20005000000 */
[C---:B------:R-:W-:Y:S01]  /*2e60*/  VIADD R191, R199.reuse, 0x800 ;  /* 0x00000800c7bf7836 */ /* 0x040fe20000000000 */
[----:B------:R-:W-:Y:S01]  /*2e70*/  @!P5 LDGSTS.E.BYPASS.LTC128B.128 [R207+0xf000], desc[UR14][R14.64+0x80] ;  /* 0x0f0000800ecfdfae */ /* 0x000fe2000b901d4e */
[----:B------:R-:W-:Y:S02]  /*2e80*/  VIADD R190, R199, 0x1000 ;  /* 0x00001000c7be7836 */ /* 0x000fe40000000000 */
[----:B------:R-:W-:Y:S01]  /*2e90*/  IMAD.IADD R195, R201, 0x1, R0 ;  /* 0x00000001c9c37824 */ /* 0x000fe200078e0200 */
[----:B------:R-:W-:Y:S01]  /*2ea0*/  @!P5 LDGSTS.E.BYPASS.LTC128B.128 [R207+0x11000], desc[UR14][R14.64+0x100] ;  /* 0x110001000ecfdfae */ /* 0x000fe2000b901d4e */
        /* <DEDUP_REMOVED lines=8> */
[----:B------:R-:W-:Y:S01]  /*2f30*/  @P4 STS.128 [R207+0x11800], RZ ;  /* 0x011800ffcf004388 */ /* 0x000fe20000000c00 */
[----:B------:R-:W-:-:S02]  /*2f40*/  VIADD R183, R199, 0x4000 ;  /* 0x00004000c7b77836 */ /* 0x000fc40000000000 */
[C---:B------:R-:W-:Y:S01]  /*2f50*/  VIADD R182, R199.reuse, 0x4800 ;  /* 0x00004800c7b67836 */ /* 0x040fe20000000000 */
[----:B------:R-:W-:Y:S01]  /*2f60*/  @!PT LDS RZ, [RZ] ;  /* 0x00000000fffff984 */ /* 0x000fe20000000800 */
[----:B------:R-:W-:Y:S01]  /*2f70*/  @!PT LDS RZ, [RZ] ;  /* 0x00000000fffff984 */ /* 0x000fe20000000800 */
[----:B------:R-:W-:Y:S01]  /*2f80*/  @!PT LDS RZ, [RZ] ;  /* 0x00000000fffff984 */ /* 0x000fe20000000800 */
[----:B------:R-:W-:Y:S01]  /*2f90*/  @!P4 LDGSTS.E.BYPASS.LTC128B.128 [R207+0xd800], desc[UR14][R10.64] ;  /* 0x0d8000000acfcfae */ /* 0x000fe2000b901d4e */
[C---:B------:R-:W-:Y:S02]  /*2fa0*/  VIADD R181, R199.reuse, 0x5000 ;  /* 0x00005000c7b57836 */ /* 0x040fe40000000000 */
[----:B------:R-:W-:Y:S01]  /*2fb0*/  VIADD R180, R199, 0x5800 ;  /* 0x00005800c7b47836 */ /* 0x000fe20000000000 */
[----:B------:R-:W-:Y:S04]  /*2fc0*/  @!P4 LDGSTS.E.BYPASS.LTC128B.128 [R207+0xf800], desc[UR14][R10.64+0x80] ;  /* 0x0f8000800acfcfae */ /* 0x000fe8000b901d4e */
[----:B------:R1:W-:Y:S04]  /*2fd0*/  @!P4 LDGSTS.E.BYPASS.LTC128B.128 [R207+0x11800], desc[UR14][R10.64+0x100] ;  /* 0x118001000acfcfae */ /* 0x0003e8000b901d4e */
[----:B------:R-:W-:Y:S04]  /*2fe0*/  LDSM.16.M88.4 R28, [R202] ;  /* 0x00000000ca1c783b */ /* 0x000fe80000000200 */
[----:B------:R-:W2:Y:S04]  /*2ff0*/  LDSM.16.M88.4 R24, [R201+0x6000] ;  /* 0x00600000c918783b */ /* 0x000ea80000000200 */
[----:B------:R-:W-:Y:S04]  /*3000*/  LDSM.16.M88.4 R36, [R200] ;  /* 0x00000000c824783b */ /* 0x000fe80000000200 */
[----:B------:R-:W3:Y:S04]  /*3010*/  LDSM.16.M88.4 R44, [R201+0x6800] ;  /* 0x00680000c92c783b */ /* 0x000ee80000000200 */
[----:B------:R-:W4:Y:S04]  /*3020*/  LDSM.16.M88.4 R68, [R201+0x7000] ;  /* 0x00700000c944783b */ /* 0x000f280000000200 */
[----:B------:R-:W-:Y:S04]  /*3030*/  LDSM.16.M88.4 R40, [R201+0x7800] ;  /* 0x00780000c928783b */ /* 0x000fe80000000200 */
[----:B-1----:R-:W1:Y:S04]  /*3040*/  LDSM.16.M88.4 R8, [R199] ;  /* 0x00000000c708783b */ /* 0x002e680000000200 */
[----:B------:R-:W-:Y:S04]  /*3050*/  LDSM.16.M88.4 R60, [R198] ;  /* 0x00000000c63c783b */ /* 0x000fe80000000200 */
[----:B------:R-:W5:Y:S04]  /*3060*/  LDSM.16.M88.4 R12, [R195+0x6000] ;  /* 0x00600000c30c783b */ /* 0x000f680000000200 */
[----:B------:R-:W5:Y:S04]  /*3070*/  LDSM.16.M88.4 R20, [R199+0x800] ;  /* 0x00080000c714783b */ /* 0x000f680000000200 */
[----:B------:R-:W5:Y:S01]  /*3080*/  LDSM.16.M88.4 R80, [R199+0x1000] ;  /* 0x00100000c750783b */ /* 0x000f620000000200 */
[C---:B--2---:R-:W-:Y:S03]  /*3090*/  HMMA.16816.F32.BF16 R16, R28.reuse, R24, RZ ;  /* 0x000000181c10723c */ /* 0x044fe600000418ff */
[----:B------:R-:W2:Y:S04]  /*30a0*/  LDSM.16.M88.4 R76, [R199+0x1800] ;  /* 0x00180000c74c783b */ /* 0x000ea80000000200 */
[----:B------:R-:W-:Y:S01]  /*30b0*/  LDSM.16.M88.4 R52, [R197] ;  /* 0x00000000c534783b */ /* 0x000fe20000000200 */
[C---:B------:R-:W-:Y:S03]  /*30c0*/  HMMA.16816.F32.BF16 R24, R28.reuse, R26, RZ ;  /* 0x0000001a1c18723c */ /* 0x040fe600000418ff */
[----:B------:R-:W-:Y:S03]  /*30d0*/  LDSM.16.M88.4 R56, [R195+0x6800] ;  /* 0x00680000c338783b */ /* 0x000fe60000000200 */
[C---:B---3--:R-:W-:Y:S01]  /*30e0*/  HMMA.16816.F32.BF16 R32, R28.reuse, R44, RZ ;  /* 0x0000002c1c20723c */ /* 0x048fe200000418ff */
[----:B------:R-:W-:Y:S04]  /*30f0*/  LDSM.16.M88.4 R48, [R195+0x7000] ;  /* 0x00700000c330783b */ /* 0x000fe80000000200 */
[----:B------:R-:W-:Y:S01]  /*3100*/  LDSM.16.M88.4 R84, [R188+0x1800] ;  /* 0x00180000bc54783b */ /* 0x000fe20000000200 */
[----:B----4-:R-:W-:Y:S03]  /*3110*/  HMMA.16816.F32.BF16 R72, R28, R68, RZ ;  /* 0x000000441c48723c */ /* 0x010fe600000418ff */
[----:B------:R-:W-:Y:S03]  /*3120*/  LDSM.16.M88.4 R88, [R195+0xa000] ;  /* 0x00a00000c358783b */ /* 0x000fe60000000200 */
[C---:B-1----:R-:W-:Y:S01]  /*3130*/  HMMA.16816.F32.BF16 R16, R36.reuse, R8, R16 ;  /* 0x000000082410723c */ /* 0x042fe20000041810 */
[----:B------:R-:W-:Y:S04]  /*3140*/  LDSM.16.M88.4 R92, [R201+0xa800] ;  /* 0x00a80000c95c783b */ /* 0x000fe80000000200 */
[----:B------:R-:W0:Y:S01]  /*3150*/  LDGDEPBAR ;  /* 0x00000000000079af */ /* 0x000e220000000000 */
[----:B------:R-:W-:Y:S03]  /*3160*/  HMMA.16816.F32.BF16 R24, R36, R10, R24 ;  /* 0x0000000a2418723c */ /* 0x000fe60000041818 */
[----:B------:R-:W1:Y:S03]  /*3170*/  LDSM.16.M88.4 R8, [R188] ;  /* 0x00000000bc08783b */ /* 0x000e660000000200 */
[C---:B------:R-:W-:Y:S06]  /*3180*/  HMMA.16816.F32.BF16 R44, R28.reuse, R46, RZ ;  /* 0x0000002e1c2c723c */ /* 0x040fec00000418ff */
[C---:B------:R-:W-:Y:S06]  /*3190*/  HMMA.16816.F32.BF16 R68, R28.reuse, R70, RZ ;  /* 0x000000461c44723c */ /* 0x040fec00000418ff */
[C---:B------:R-:W-:Y:S06]  /*31a0*/  HMMA.16816.F32.BF16 R64, R28.reuse, R40, RZ ;  /* 0x000000281c40723c */ /* 0x040fec00000418ff */
[----:B------:R-:W-:Y:S01]  /*31b0*/  HMMA.16816.F32.BF16 R28, R28, R42, RZ ;  /* 0x0000002a1c1c723c */ /* 0x000fe200000418ff */
[----:B------:R-:W3:Y:S05]  /*31c0*/  LDSM.16.M88.4 R40, [R195+0x7800] ;  /* 0x00780000c328783b */ /* 0x000eea0000000200 */
        /* <DEDUP_REMOVED lines=8> */
[----:B------:R-:W-:Y:S05]  /*3250*/  LDSM.16.M88.4 R80, [R195+0x8000] ;  /* 0x00800000c350783b */ /* 0x000fea0000000200 */
[C---:B--2---:R-:W-:Y:S06]  /*3260*/  HMMA.16816.F32.BF16 R64, R36.reuse, R76, R64 ;  /* 0x0000004c2440723c */ /* 0x044fec0000041840 */
[----:B------:R-:W-:Y:S01]  /*3270*/  HMMA.16816.F32.BF16 R28, R36, R78, R28 ;  /* 0x0000004e241c723c */ /* 0x000fe2000004181c */
[----:B------:R-:W-:Y:S04]  /*3280*/  LDSM.16.M88.4 R36, [R202+0x2000] ;  /* 0x00200000ca24783b */ /* 0x000fe80000000200 */
[----:B------:R-:W2:Y:S01]  /*3290*/  LDSM.16.M88.4 R76, [R201+0x8000] ;  /* 0x00800000c94c783b */ /* 0x000ea20000000200 */
        /* <DEDUP_REMOVED lines=9> */
[C---:B---3--:R-:W-:Y:S06]  /*3330*/  HMMA.16816.F32.BF16 R64, R60.reuse, R40, R64 ;  /* 0x000000283c40723c */ /* 0x048fec0000041840 */
[----:B------:R-:W-:Y:S01]  /*3340*/  HMMA.16816.F32.BF16 R60, R60, R42, R28 ;  /* 0x0000002a3c3c723c */ /* 0x000fe2000004181c */
[----:B------:R-:W3:Y:S04]  /*3350*/  LDSM.16.M88.4 R40, [R201+0x8800] ;  /* 0x00880000c928783b */ /* 0x000ee80000000200 */
[----:B------:R-:W4:Y:S01]  /*3360*/  LDSM.16.M88.4 R28, [R201+0x9000] ;  /* 0x00900000c91c783b */ /* 0x000f220000000200 */
[C---:B--2---:R-:W-:Y:S06]  /*3370*/  HMMA.16816.F32.BF16 R16, R36.reuse, R76, R16 ;  /* 0x0000004c2410723c */ /* 0x044fec0000041810 */
[----:B------:R-:W-:Y:S01]  /*3380*/  HMMA.16816.F32.BF16 R24, R36, R78, R24 ;  /* 0x0000004e2418723c */ /* 0x000fe20000041818 */
[----:B------:R-:W-:Y:S05]  /*3390*/  LDSM.16.M88.4 R76, [R195+0x8800] ;  /* 0x00880000c34c783b */ /* 0x000fea0000000200 */
        /* <DEDUP_REMOVED lines=12> */
[----:B------:R-:W1:Y:S01]  /*3460*/  LDSM.16.M88.4 R52, [R188+0x2000] ;  /* 0x00200000bc34783b */ /* 0x000e620000000200 */
[C---:B---3--:R-:W-:Y:S06]  /*3470*/  HMMA.16816.F32.BF16 R32, R36.reuse, R40, R32 ;  /* 0x000000282420723c */ /* 0x048fec0000041820 */
[C---:B------:R-:W-:Y:S01]  /*3480*/  HMMA.16816.F32.BF16 R44, R36.reuse, R42, R44 ;  /* 0x0000002a242c723c */ /* 0x040fe2000004182c */
[----:B------:R-:W3:Y:S05]  /*3490*/  LDSM.16.M88.4 R40, [R199+0x3000] ;  /* 0x00300000c728783b */ /* 0x000eea0000000200 */
[C---:B----4-:R-:W-:Y:S06]  /*34a0*/  HMMA.16816.F32.BF16 R72, R36.reuse, R28, R72 ;  /* 0x0000001c2448723c */ /* 0x050fec0000041848 */
[----:B------:R-:W-:Y:S01]  /*34b0*/  HMMA.16816.F32.BF16 R68, R36, R30, R68 ;  /* 0x0000001e2444723c */ /* 0x000fe20000041844 */
[----:B------:R-:W4:Y:S05]  /*34c0*/  LDSM.16.M88.4 R28, [R199+0x3800] ;  /* 0x00380000c71c783b */ /* 0x000f2a0000000200 */
[C---:B--2---:R-:W-:Y:S06]  /*34d0*/  HMMA.16816.F32.BF16 R16, R12.reuse, R80, R16 ;  /* 0x000000500c10723c */ /* 0x044fec0000041810 */
        /* <DEDUP_REMOVED lines=9> */
[C---:B-1----:R-:W-:Y:S06]  /*3570*/  HMMA.16816.F32.BF16 R16, R84.reuse, R52, R16 ;  /* 0x000000345410723c */ /* 0x042fec0000041810 */
[----:B------:R-:W-:Y:S01]  /*3580*/  HMMA.16816.F32.BF16 R24, R84, R54, R24 ;  /* 0x000000365418723c */ /* 0x000fe20000041818 */
[----:B------:R-:W-:Y:S05]  /*3590*/  LDSM.16.M88.4 R52, [R201+0xb000] ;  /* 0x00b00000c934783b */ /* 0x000fea0000000200 */
[C---:B---3--:R-:W-:Y:S06]  /*35a0*/  HMMA.16816.F32.BF16 R72, R8.reuse, R40, R72 ;  /* 0x000000280848723c */ /* 0x048fec0000041848 */
[C---:B------:R-:W-:Y:S01]  /*35b0*/  HMMA.16816.F32.BF16 R68, R8.reuse, R42, R68 ;  /* 0x0000002a0844723c */ /* 0x040fe20000041844 */
[----:B------:R-:W-:Y:S05]  /*35c0*/  LDSM.16.M88.4 R40, [R200+0x4000] ;  /* 0x00400000c828783b */ /* 0x000fea0000000200 */
[C---:B----4-:R-:W-:Y:S06]  /*35d0*/  HMMA.16816.F32.BF16 R64, R8.reuse, R28, R64 ;  /* 0x0000001c0840723c */ /* 0x050fec0000041840 */
[----:B------:R-:W-:Y:S01]  /*35e0*/  HMMA.16816.F32.BF16 R60, R8, R30, R60 ;  /* 0x0000001e083c723c */ /* 0x000fe2000004183c */
[----:B------:R-:W1:Y:S04]  /*35f0*/  LDSM.16.M88.4 R28, [R199+0x4000] ;  /* 0x00400000c71c783b */ /* 0x000e680000000200 */
[----:B------:R-:W3:Y:S01]  /*3600*/  LDSM.16.M88.4 R8, [R188+0x2800] ;  /* 0x00280000bc08783b */ /* 0x000ee20000000200 */
[C---:B--2---:R-:W-:Y:S06]  /*3610*/  HMMA.16816.F32.BF16 R16, R56.reuse, R20, R16 ;  /* 0x000000143810723c */ /* 0x044fec0000041810 */
[----:B------:R-:W-:Y:S01]  /*3620*/  HMMA.16816.F32.BF16 R24, R56, R22, R24 ;  /* 0x000000163818723c */ /* 0x000fe20000041818 */
        /* <DEDUP_REMOVED lines=12> */
[----:B------:R-:W-:Y:S01]  /*36f0*/  HMMA.16816.F32.BF16 R24, R40, R30, R24 ;  /* 0x0000001e2818723c */ /* 0x000fe20000041818 */
[----:B------:R-:W-:Y:S05]  /*3700*/  LDSM.16.M88.4 R28, [R195+0xa800] ;  /* 0x00a80000c31c783b */ /* 0x000fea0000000200 */
[C---:B---3--:R-:W-:Y:S06]  /*3710*/  HMMA.16816.F32.BF16 R32, R84.reuse, R8, R32 ;  /* 0x000000085420723c */ /* 0x048fec0000041820 */
[C---:B------:R-:W-:Y:S01]  /*3720*/  HMMA.16816.F32.BF16 R44, R84.reuse, R10, R44 ;  /* 0x0000000a542c723c */ /* 0x040fe2000004182c */
[----:B------:R-:W1:Y:S05]  /*3730*/  LDSM.16.M88.4 R8, [R197+0x4000] ;  /* 0x00400000c508783b */ /* 0x000e6a0000000200 */
[C---:B------:R-:W-:Y:S06]  /*3740*/  HMMA.16816.F32.BF16 R72, R84.reuse, R80, R72 ;  /* 0x000000505448723c */ /* 0x040fec0000041848 */
[----:B--2---:R-:W-:Y:S06]  /*3750*/  HMMA.16816.F32.BF16 R64, R84, R76, R64 ;  /* 0x0000004c5440723c */ /* 0x004fec0000041840 */
[----:B----4-:R-:W-:Y:S06]  /*3760*/  HMMA.16816.F32.BF16 R16, R12, R88, R16 ;  /* 0x000000580c10723c */ /* 0x010fec0000041810 */
[----:B------:R-:W-:Y:S01]  /*3770*/  HMMA.16816.F32.BF16 R60, R84, R78, R60 ;  /* 0x0000004e543c723c */ /* 0x000fe2000004183c */
[----:B------:R-:W2:Y:S05]  /*3780*/  LDSM.16.M88.4 R76, [R199+0x5000] ;  /* 0x00500000c74c783b */ /* 0x000eaa0000000200 */
[----:B------:R-:W-:Y:S06]  /*3790*/  HMMA.16816.F32.BF16 R24, R12, R90, R24 ;  /* 0x0000005a0c18723c */ /* 0x000fec0000041818 */
[----:B------:R-:W-:Y:S06]  /*37a0*/  HMMA.16816.F32.BF16 R44, R56, R94, R44 ;  /* 0x0000005e382c723c */ /* 0x000fec000004182c */
[----:B------:R-:W-:Y:S06]  /*37b0*/  HMMA.16816.F32.BF16 R68, R84, R82, R68 ;  /* 0x000000525444723c */ /* 0x000fec0000041844 */
[----:B------:R-:W-:Y:S01]  /*37c0*/  HMMA.16816.F32.BF16 R80, R56, R52, R72 ;  /* 0x000000343850723c */ /* 0x000fe20000041848 */
[----:B------:R-:W-:Y:S05]  /*37d0*/  LDSM.16.M88.4 R72, [R188+0x4800] ;  /* 0x00480000bc48783b */ /* 0x000fea0000000200 */
[C---:B-1----:R-:W-:Y:S06]  /*37e0*/  HMMA.16816.F32.BF16 R16, R8.reuse, R20, R16 ;  /* 0x000000140810723c */ /* 0x042fec0000041810 */
[----:B------:R-:W-:Y:S01]  /*37f0*/  HMMA.16816.F32.BF16 R24, R8, R22, R24 ;  /* 0x000000160818723c */ /* 0x000fe20000041818 */
[----:B------:R-:W1:Y:S05]  /*3800*/  LDSM.16.M88.4 R20, [R195+0xb000] ;  /* 0x00b00000c314783b */ /* 0x000e6a0000000200 */
[----:B------:R-:W-:Y:S06]  /*3810*/  HMMA.16816.F32.BF16 R44, R40, R38, R44 ;  /* 0x00000026282c723c */ /* 0x000fec000004182c */
[----:B------:R-:W-:Y:S06]  /*3820*/  HMMA.16816.F32.BF16 R32, R56, R92, R32 ;  /* 0x0000005c3820723c */ /* 0x000fec0000041820 */
[----:B--2---:R-:W-:Y:S01]  /*3830*/  HMMA.16816.F32.BF16 R80, R40, R76, R80 ;  /* 0x0000004c2850723c */ /* 0x004fe20000041850 */
[----:B------:R-:W-:-:S05]  /*3840*/  FMUL.FTZ R16, R16, UR5 ;  /* 0x0000000510107c20 */ /* 0x000fca0008410000 */
[----:B------:R-:W-:Y:S01]  /*3850*/  HMMA.16816.F32.BF16 R68, R56, R54, R68 ;  /* 0x000000363844723c */ /* 0x000fe20000041844 */
[----:B------:R-:W2:Y:S01]  /*3860*/  LDSM.16.M88.4 R52, [R199+0x5800] ;  /* 0x00580000c734783b */ /* 0x000ea20000000200 */
[----:B------:R-:W-:Y:S01]  /*3870*/  FMUL.FTZ R24, R24, UR5 ;  /* 0x0000000518187c20 */ /* 0x000fe20008410000 */
[----:B------:R-:W-:-:S03]  /*3880*/  FMUL.FTZ R25, R25, UR5 ;  /* 0x0000000519197c20 */ /* 0x000fc60008410000 */
[----:B------:R-:W-:Y:S01]  /*3890*/  HMMA.16816.F32.BF16 R44, R12, R30, R44 ;  /* 0x0000001e0c2c723c */ /* 0x000fe2000004182c */
[----:B------:R-:W-:Y:S05]  /*38a0*/  MUFU.TANH R38, R24 ;  /* 0x0000001800267308 */ /* 0x000fea0000002400 */
[----:B------:R-:W-:Y:S01]  /*38b0*/  HMMA.16816.F32.BF16 R32, R40, R36, R32 ;  /* 0x000000242820723c */ /* 0x000fe20000041820 */
[----:B------:R-:W-:Y:S01]  /*38c0*/  LOP3.LUT R31, R98, 0xffffffe0, RZ, 0xc0, !PT ;  /* 0xffffffe0621f7812 */ /* 0x000fe200078ec0ff */
[----:B------:R-:W-:Y:S01]  /*38d0*/  FMUL.FTZ R30, R26, UR5 ;  /* 0x000000051a1e7c20 */ /* 0x000fe20008410000 */
[----:B------:R-:W-:Y:S03]  /*38e0*/  MUFU.TANH R39, R25 ;  /* 0x0000001900277308 */ /* 0x000fe60000002400 */
[----:B------:R-:W-:Y:S01]  /*38f0*/  IMAD.IADD R0, R96, 0x1, -R31 ;  /* 0x0000000160007824 */ /* 0x000fe200078e0a1f */
[----:B------:R-:W-:Y:S01]  /*3900*/  HMMA.16816.F32.BF16 R64, R56, R48, R64 ;  /* 0x000000303840723c */ /* 0x000fe20000041840 */
[----:B------:R-:W-:Y:S01]  /*3910*/  FMUL.FTZ R37, R18, UR5 ;  /* 0x0000000512257c20 */ /* 0x000fe20008410000 */
[----:B------:R-:W-:Y:S01]  /*3920*/  FMUL.FTZ R36, R19, UR5 ;  /* 0x0000000513247c20 */ /* 0x000fe20008410000 */
[----:B------:R-:W-:-:S03]  /*3930*/  IMAD.IADD R31, R4, 0x1, R215 ;  /* 0x00000001041f7824 */ /* 0x000fc600078e02d7 */
[----:B------:R-:W-:Y:S01]  /*3940*/  HMMA.16816.F32.BF16 R60, R56, R50, R60 ;  /* 0x00000032383c723c */ /* 0x000fe2000004183c */
[----:B------:R-:W-:Y:S05]  /*3950*/  MUFU.TANH R37, R37 ;  /* 0x0000002500257308 */ /* 0x000fea0000002400 */
[C---:B-1----:R-:W-:Y:S03]  /*3960*/  HMMA.16816.F32.BF16 R80, R12.reuse, R20, R80 ;  /* 0x000000140c50723c */ /* 0x042fe60000041850 */
[----:B------:R-:W-:Y:S03]  /*3970*/  MUFU.TANH R36, R36 ;  /* 0x0000002400247308 */ /* 0x000fe60000002400 */
[----:B------:R-:W-:Y:S01]  /*3980*/  HMMA.16816.F32.BF16 R32, R12, R28, R32 ;  /* 0x0000001c0c20723c */ /* 0x000fe20000041820 */
[----:B------:R-:W-:Y:S01]  /*3990*/  SHF.R.S32.HI R21, RZ, 0x1f, R0 ;  /* 0x0000001fff157819 */ /* 0x000fe20000011400 */
[----:B------:R-:W-:-:S03]  /*39a0*/  VIADD R20, R31, 0x1 ;  /* 0x000000011f147836 */ /* 0x000fc60000000000 */
[----:B------:R-:W-:Y:S01]  /*39b0*/  LEA.HI R0, R21, R0, RZ, 0x2 ;  /* 0x0000000015007211 */ /* 0x000fe200078f10ff */
[----:B------:R1:W3:Y:S01]  /*39c0*/  MUFU.TANH R29, R16 ;  /* 0x00000010001d7308 */ /* 0x0002e20000002400 */
[----:B------:R-:W-:Y:S01]  /*39d0*/  FMUL.FTZ R28, R17, UR5 ;  /* 0x00000005111c7c20 */ /* 0x000fe20008410000 */
[----:B------:R-:W-:Y:S01]  /*39e0*/  HMMA.16816.F32.BF16 R68, R40, R78, R68 ;  /* 0x0000004e2844723c */ /* 0x000fe20000041844 */
[----:B------:R-:W-:Y:S01]  /*39f0*/  SHF.R.S32.HI R0, RZ, 0x2, R0 ;  /* 0x00000002ff007819 */ /* 0x000fe20000011400 */
[----:B------:R-:W-:-:S04]  /*3a00*/  VIADD R21, R31, 0x8 ;  /* 0x000000081f157836 */ /* 0x000fc80000000000 */
[----:B------:R-:W-:Y:S01]  /*3a10*/  IMAD.IADD R213, R0, 0x1, R213 ;  /* 0x0000000100d57824 */ /* 0x000fe200078e02d5 */
[C---:B--2---:R-:W-:Y:S01]  /*3a20*/  HMMA.16816.F32.BF16 R64, R40.reuse, R52, R64 ;  /* 0x000000342840723c */ /* 0x044fe20000041840 */
[----:B------:R-:W2:Y:S01]  /*3a30*/  MUFU.TANH R28, R28 ;  /* 0x0000001c001c7308 */ /* 0x000ea20000002400 */
[----:B------:R-:W-:Y:S01]  /*3a40*/  LOP3.LUT R0, R3, R6, RZ, 0xfc, !PT ;  /* 0x0000000603007212 */ /* 0x000fe200078efcff */
[C---:B------:R-:W-:Y:S01]  /*3a50*/  VIADD R211, R213.reuse, 0x8 ;  /* 0x00000008d5d37836 */ /* 0x040fe20000000000 */
[C---:B------:R-:W-:Y:S02]  /*3a60*/  VIADDMNMX R212, R213.reuse, UR12, R212, PT ;  /* 0x0000000cd5d47c46 */ /* 0x040fe4000b8001d4 */
[----:B------:R-:W-:Y:S01]  /*3a70*/  HMMA.16816.F32.BF16 R60, R40, R54, R60 ;  /* 0x00000036283c723c */ /* 0x000fe2000004183c */
[----:B------:R-:W-:Y:S01]  /*3a80*/  VIADDMNMX R213, R213, UR17, RZ, !PT ;  /* 0x00000011d5d57c46 */ /* 0x000fe2000f8001ff */
[----:B-1----:R-:W1:Y:S01]  /*3a90*/  LDSM.16.M88.4 R16, [R195+0xb800] ;  /* 0x00b80000c310783b */ /* 0x002e620000000200 */
[C---:B------:R-:W-:Y:S01]  /*3aa0*/  IADD3 R210, R211.reuse, UR10, R210 ;  /* 0x0000000ad3d27c10 */ /* 0x040fe2000fffe0d2 */
[----:B------:R4:W-:Y:S01]  /*3ab0*/  MUFU.TANH R40, R30 ;  /* 0x0000001e00287308 */ /* 0x0009e20000002400 */
[----:B------:R-:W-:Y:S01]  /*3ac0*/  VIADDMNMX R211, R211, UR17, RZ, !PT ;  /* 0x00000011d3d37c46 */ /* 0x000fe2000f8001ff */
[----:B------:R-:W-:Y:S01]  /*3ad0*/  HMMA.16816.F32.BF16 R32, R8, R72, R32 ;  /* 0x000000480820723c */ /* 0x000fe20000041820 */
[----:B------:R-:W-:Y:S01]  /*3ae0*/  FMUL.FTZ R41, R27, UR5 ;  /* 0x000000051b297c20 */ /* 0x000fe20008410000 */
[----:B------:R-:W-:Y:S01]  /*3af0*/  VIMNMX R210, R210, UR16, PT ;  /* 0x00000010d2d27c48 */ /* 0x000fe2000bfe0100 */
[----:B------:R-:W5:Y:S01]  /*3b00*/  LDSM.16.M88.4 R24, [R188+0x5000] ;  /* 0x00500000bc18783b */ /* 0x000f620000000200 */
[----:B------:R-:W-:-:S02]  /*3b10*/  ISETP.GE.AND P4, PT, R20, R212, PT ;  /* 0x000000d41400720c */ /* 0x000fc40003f86270 */
[C---:B------:R-:W-:Y:S01]  /*3b20*/  ISETP.GE.AND P2, PT, R20.reuse, R210, PT ;  /* 0x000000d21400720c */ /* 0x040fe20003f46270 */
[----:B------:R-:W-:Y:S01]  /*3b30*/  HMMA.16816.F32.BF16 R68, R12, R22, R68 ;  /* 0x000000160c44723c */ /* 0x000fe20000041844 */
[C---:B------:R-:W-:Y:S01]  /*3b40*/  ISETP.GE.AND P6, PT, R31.reuse, R212, PT ;  /* 0x000000d41f00720c */ /* 0x040fe20003fc6270 */
[----:B------:R-:W2:Y:S01]  /*3b50*/  MUFU.TANH R41, R41 ;  /* 0x0000002900297308 */ /* 0x000ea20000002400 */
[C---:B------:R-:W-:Y:S02]  /*3b60*/  ISETP.GE.AND P1, PT, R31.reuse, R210, PT ;  /* 0x000000d21f00720c */ /* 0x040fe40003f26270 */
[C---:B------:R-:W-:Y:S01]  /*3b70*/  ISETP.LT.OR P4, PT, R20.reuse, R213, P4 ;  /* 0x000000d51400720c */ /* 0x040fe20002781670 */
[----:B------:R-:W-:Y:S01]  /*3b80*/  HMMA.16816.F32.BF16 R44, R8, R74, R44 ;  /* 0x0000004a082c723c */ /* 0x000fe2000004182c */
[----:B------:R-:W-:Y:S01]  /*3b90*/  ISETP.LT.OR P2, PT, R20, R211, P2 ;  /* 0x000000d31400720c */ /* 0x000fe20001741670 */
[C---:B------:R-:W-:Y:S01]  /*3ba0*/  VIADD R20, R31.reuse, 0x9 ;  /* 0x000000091f147836 */ /* 0x040fe20000000000 */
[----:B------:R-:W-:-:S02]  /*3bb0*/  ISETP.LT.OR P6, PT, R31, R213, P6 ;  /* 0x000000d51f00720c */ /* 0x000fc400037c1670 */
[----:B------:R-:W-:Y:S02]  /*3bc0*/  ISETP.LT.OR P1, PT, R31, R211, P1 ;  /* 0x000000d31f00720c */ /* 0x000fe40000f21670 */
[----:B---3--:R-:W-:Y:S02]  /*3bd0*/  FSEL R29, R29, -INF , !P6 ;  /* 0xff8000001d1d7808 */ /* 0x008fe40007000000 */
[----:B----4-:R-:W-:Y:S01]  /*3be0*/  FSEL R30, R37, -INF , !P1 ;  /* 0xff800000251e7808 */ /* 0x010fe20004800000 */
[----:B------:R-:W-:Y:S01]  /*3bf0*/  VIADD R37, R31, 0x11 ;  /* 0x000000111f257836 */ /* 0x000fe20000000000 */
[-C--:B------:R-:W-:Y:S01]  /*3c00*/  ISETP.GE.AND P0, PT, R21, R212.reuse, PT ;  /* 0x000000d41500720c */ /* 0x080fe20003f06270 */
[----:B------:R-:W-:Y:S01]  /*3c10*/  FMUL.FTZ R32, R32, UR5 ;  /* 0x0000000520207c20 */ /* 0x000fe20008410000 */
[----:B------:R-:W-:Y:S01]  /*3c20*/  ISETP.GE.AND P5, PT, R20, R212, PT ;  /* 0x000000d41400720c */ /* 0x000fe20003fa6270 */
[----:B------:R-:W-:Y:S01]  /*3c30*/  FMUL.FTZ R33, R33, UR5 ;  /* 0x0000000521217c20 */ /* 0x000fe20008410000 */
[----:B------:R-:W-:-:S02]  /*3c40*/  ISETP.GE.AND P6, PT, R21, R210, PT ;  /* 0x000000d21500720c */ /* 0x000fc40003fc6270 */
[C---:B------:R-:W-:Y:S01]  /*3c50*/  ISETP.GE.AND P1, PT, R20.reuse, R210, PT ;  /* 0x000000d21400720c */ /* 0x040fe20003f26270 */
[----:B------:R-:W3:Y:S01]  /*3c60*/  MUFU.TANH R32, R32 ;  /* 0x0000002000207308 */ /* 0x000ee20000002400 */
[C---:B------:R-:W-:Y:S02]  /*3c70*/  ISETP.LT.OR P0, PT, R21.reuse, R213, P0 ;  /* 0x000000d51500720c */ /* 0x040fe40000701670 */
[----:B------:R-:W-:Y:S02]  /*3c80*/  ISETP.LT.OR P6, PT, R21, R211, P6 ;  /* 0x000000d31500720c */ /* 0x000fe400037c1670 */
[C---:B------:R-:W-:Y:S01]  /*3c90*/  ISETP.LT.OR P5, PT, R20.reuse, R213, P5 ;  /* 0x000000d51400720c */ /* 0x040fe20002fa1670 */
[----:B-1----:R-:W-:Y:S01]  /*3ca0*/  HMMA.16816.F32.BF16 R64, R12, R16, R64 ;  /* 0x000000100c40723c */ /* 0x002fe20000041840 */
[----:B------:R-:W-:Y:S01]  /*3cb0*/  ISETP.LT.OR P1, PT, R20, R211, P1 ;  /* 0x000000d31400720c */ /* 0x000fe20000f21670 */
[----:B------:R-:W-:Y:S01]  /*3cc0*/  FMUL.FTZ R6, R45, UR5 ;  /* 0x000000052d067c20 */ /* 0x000fe20008410000 */
[----:B------:R-:W1:Y:S01]  /*3cd0*/  LDSM.16.M88.4 R20, [R188+0x5800] ;  /* 0x00580000bc14783b */ /* 0x000e620000000200 */
[----:B------:R-:W-:Y:S01]  /*3ce0*/  FMUL.FTZ R44, R44, UR5 ;  /* 0x000000052c2c7c20 */ /* 0x000fe20008410000 */
[----:B------:R-:W-:Y:S01]  /*3cf0*/  MUFU.TANH R33, R33 ;  /* 0x0000002100217308 */ /* 0x000fe20000002400 */
[----:B-----5:R-:W-:Y:S01]  /*3d00*/  HMMA.16816.F32.BF16 R80, R8, R24, R80 ;  /* 0x000000180850723c */ /* 0x020fe20000041850 */
[----:B------:R-:W-:Y:S01]  /*3d10*/  FMUL.FTZ R17, R34, UR5 ;  /* 0x0000000522117c20 */ /* 0x000fe20008410000 */
[----:B------:R-:W-:Y:S01]  /*3d20*/  FMUL.FTZ R16, R35, UR5 ;  /* 0x0000000523107c20 */ /* 0x000fe20008410000 */
[----:B------:R-:W-:Y:S01]  /*3d30*/  FMUL.FTZ R34, R47, UR5 ;  /* 0x000000052f227c20 */ /* 0x000fe20008410000 */
[----:B------:R-:W-:Y:S01]  /*3d40*/  FMUL.FTZ R35, R46, UR5 ;  /* 0x000000052e237c20 */ /* 0x000fe20008410000 */
[----:B------:R-:W-:Y:S01]  /*3d50*/  FSEL R36, R36, -INF , !P2 ;  /* 0xff80000024247808 */ /* 0x000fe20005000000 */
[----:B------:R-:W-:Y:S01]  /*3d60*/  HMMA.16816.F32.BF16 R60, R12, R18, R60 ;  /* 0x000000120c3c723c */ /* 0x000fe2000004183c */
[----:B------:R-:W4:Y:S01]  /*3d70*/  MUFU.TANH R17, R17 ;  /* 0x0000001100117308 */ /* 0x000f220000002400 */
[----:B--2---:R-:W-:Y:S01]  /*3d80*/  FSEL R25, R28, -INF , !P4 ;  /* 0xff8000001c197808 */ /* 0x004fe20006000000 */
[----:B------:R-:W-:-:S04]  /*3d90*/  DEPBAR.LE SB0, 0x0 ;  /* 0x000080000000791a */ /* 0x000fc80000000000 */
[----:B------:R-:W-:Y:S01]  /*3da0*/  HMMA.16816.F32.BF16 R68, R8, R26, R68 ;  /* 0x0000001a0844723c */ /* 0x000fe20000041844 */
[----:B------:R-:W-:Y:S01]  /*3db0*/  VIADD R13, R31, 0x19 ;  /* 0x000000191f0d7836 */ /* 0x000fe20000000000 */
[----:B------:R-:W2:Y:S01]  /*3dc0*/  MUFU.TANH R6, R6 ;  /* 0x0000000600067308 */ /* 0x000ea20000002400 */
[----:B------:R-:W-:Y:S01]  /*3dd0*/  FSEL R18, R41, -INF , !P1 ;  /* 0xff80000029127808 */ /* 0x000fe20004800000 */
[C---:B------:R-:W-:Y:S01]  /*3de0*/  VIADD R14, R31.reuse, 0x18 ;  /* 0x000000181f0e7836 */ /* 0x040fe20000000000 */
[----:B------:R-:W-:Y:S01]  /*3df0*/  FSEL R24, R40, -INF , !P6 ;  /* 0xff80000028187808 */ /* 0x000fe20007000000 */
[C---:B------:R-:W-:Y:S01]  /*3e00*/  VIADD R19, R31.reuse, 0x21 ;  /* 0x000000211f137836 */ /* 0x040fe20000000000 */
[----:B------:R-:W-:Y:S01]  /*3e10*/  FSEL R27, R38, -INF , !P0 ;  /* 0xff800000261b7808 */ /* 0x000fe20004000000 */
[----:B------:R-:W-:Y:S01]  /*3e20*/  VIADD R26, R31, 0x10 ;  /* 0x000000101f1a7836 */ /* 0x000fe20000000000 */
[-C--:B------:R-:W-:Y:S01]  /*3e30*/  ISETP.GE.AND P1, PT, R13, R212.reuse, PT ;  /* 0x000000d40d00720c */ /* 0x080fe20003f26270 */
[----:B------:R-:W5:Y:S01]  /*3e40*/  MUFU.TANH R16, R16 ;  /* 0x0000001000107308 */ /* 0x000f620000002400 */
[----:B------:R-:W-:Y:S01]  /*3e50*/  FMUL.FTZ R80, R80, UR5 ;  /* 0x0000000550507c20 */ /* 0x000fe20008410000 */
[----:B------:R-:W-:Y:S01]  /*3e60*/  FMUL.FTZ R81, R81, UR5 ;  /* 0x0000000551517c20 */ /* 0x000fe20008410000 */
[----:B------:R-:W-:Y:S01]  /*3e70*/  ISETP.GE.AND P4, PT, R26, R212, PT ;  /* 0x000000d41a00720c */ /* 0x000fe20003f86270 */
[----:B------:R-:W-:Y:S01]  /*3e80*/  FMUL.FTZ R82, R82, UR5 ;  /* 0x0000000552527c20 */ /* 0x000fe20008410000 */
[C---:B------:R-:W-:Y:S01]  /*3e90*/  ISETP.GE.AND P0, PT, R26.reuse, R210, PT ;  /* 0x000000d21a00720c */ /* 0x040fe20003f06270 */
[----:B------:R-:W-:Y:S01]  /*3ea0*/  FMUL.FTZ R83, R83, UR5 ;  /* 0x0000000553537c20 */ /* 0x000fe20008410000 */
[----:B------:R-:W-:Y:S01]  /*3eb0*/  ISETP.LT.OR P4, PT, R26, R213, P4 ;  /* 0x000000d51a00720c */ /* 0x000fe20002781670 */
[----:B------:R-:W5:Y:S01]  /*3ec0*/  MUFU.TANH R3, R44 ;  /* 0x0000002c00037308 */ /* 0x000f620000002400 */
[----:B------:R-:W-:-:S02]  /*3ed0*/  ISETP.GE.AND P2, PT, R37, R212, PT ;  /* 0x000000d42500720c */ /* 0x000fc40003f46270 */
[----:B------:R-:W-:Y:S02]  /*3ee0*/  ISETP.GE.AND P6, PT, R37, R210, PT ;  /* 0x000000d22500720c */ /* 0x000fe40003fc6270 */
[----:B------:R-:W-:Y:S01]  /*3ef0*/  ISETP.LT.OR P0, PT, R26, R211, P0 ;  /* 0x000000d31a00720c */ /* 0x000fe20000701670 */
[C---:B-1----:R-:W-:Y:S01]  /*3f00*/  HMMA.16816.F32.BF16 R64, R8.reuse, R20, R64 ;  /* 0x000000140840723c */ /* 0x042fe20000041840 */
[----:B------:R-:W-:Y:S01]  /*3f10*/  FSEL R39, R39, -INF , !P5 ;  /* 0xff80000027277808 */ /* 0x000fe20006800000 */
[----:B------:R-:W1:Y:S01]  /*3f20*/  MUFU.TANH R163, R80 ;  /* 0x0000005000a37308 */ /* 0x000e620000002400 */
[-C--:B------:R-:W-:Y:S01]  /*3f30*/  ISETP.LT.OR P1, PT, R13, R213.reuse, P1 ;  /* 0x000000d50d00720c */ /* 0x080fe20000f21670 */
[----:B------:R-:W-:Y:S01]  /*3f40*/  FMUL.FTZ R68, R68, UR5 ;  /* 0x0000000544447c20 */ /* 0x000fe20008410000 */
[----:B------:R-:W-:Y:S01]  /*3f50*/  ISETP.GE.AND P5, PT, R14, R212, PT ;  /* 0x000000d40e00720c */ /* 0x000fe20003fa6270 */
[----:B------:R-:W-:Y:S01]  /*3f60*/  HMMA.16816.F32.BF16 R60, R8, R22, R60 ;  /* 0x00000016083c723c */ /* 0x000fe2000004183c */
[----:B---3--:R-:W-:Y:S01]  /*3f70*/  FSEL R15, R32, -INF , !P4 ;  /* 0xff800000200f7808 */ /* 0x008fe20006000000 */
[----:B------:R-:W-:Y:S01]  /*3f80*/  VIADD R20, R31, 0x20 ;  /* 0x000000201f147836 */ /* 0x000fe20000000000 */
[-C--:B------:R-:W-:Y:S01]  /*3f90*/  ISETP.GE.AND P4, PT, R14, R210.reuse, PT ;  /* 0x000000d20e00720c */ /* 0x080fe20003f86270 */
[----:B------:R-:W3:Y:S01]  /*3fa0*/  MUFU.TANH R171, R81 ;  /* 0x0000005100ab7308 */ /* 0x000ee20000002400 */
[----:B------:R-:W-:Y:S01]  /*3fb0*/  ISETP.LT.OR P2, PT, R37, R213, P2 ;  /* 0x000000d52500720c */ /* 0x000fe20001741670 */
[----:B------:R-:W-:Y:S01]  /*3fc0*/  FMUL.FTZ R69, R69, UR5 ;  /* 0x0000000545457c20 */ /* 0x000fe20008410000 */
[----:B------:R-:W-:Y:S01]  /*3fd0*/  ISETP.LT.OR P6, PT, R37, R211, P6 ;  /* 0x000000d32500720c */ /* 0x000fe200037c1670 */
[----:B------:R-:W-:Y:S01]  /*3fe0*/  FMUL.FTZ R70, R70, UR5 ;  /* 0x0000000546467c20 */ /* 0x000fe20008410000 */
[----:B----4-:R-:W-:Y:S01]  /*3ff0*/  FSEL R12, R17, -INF , !P0 ;  /* 0xff800000110c7808 */ /* 0x010fe20004000000 */
[----:B------:R-:W-:Y:S01]  /*4000*/  VIADD R8, R31, 0x28 ;  /* 0x000000281f087836 */ /* 0x000fe20000000000 */
[----:B------:R-:W-:Y:S01]  /*4010*/  ISETP.GE.AND P0, PT, R13, R210, PT ;  /* 0x000000d20d00720c */ /* 0x000fe20003f06270 */
[----:B------:R-:W4:Y:S01]  /*4020*/  MUFU.TANH R34, R34 ;  /* 0x0000002200227308 */ /* 0x000f220000002400 */
[----:B--2---:R-:W-:Y:S01]  /*4030*/  FSEL R9, R6, -INF , !P1 ;  /* 0xff80000006097808 */ /* 0x004fe20004800000 */
[----:B------:R-:W-:Y:S01]  /*4040*/  FMUL.FTZ R71, R71, UR5 ;  /* 0x0000000547477c20 */ /* 0x000fe20008410000 */
[----:B------:R-:W-:-:S02]  /*4050*/  ISETP.LT.OR P5, PT, R14, R213, P5 ;  /* 0x000000d50e00720c */ /* 0x000fc40002fa1670 */
[----:B------:R-:W-:Y:S01]  /*4060*/  ISETP.GT.AND P1, PT, R206, R203, PT ;  /* 0x000000cbce00720c */ /* 0x000fe20003f24270 */
[----:B------:R-:W-:Y:S01]  /*4070*/  FMUL.FTZ R64, R64, UR5 ;  /* 0x0000000540407c20 */ /* 0x000fe20008410000 */
[-C--:B------:R-:W-:Y:S01]  /*4080*/  ISETP.LT.OR P4, PT, R14, R211.reuse, P4 ;  /* 0x000000d30e00720c */ /* 0x080fe20002781670 */
[----:B------:R-:W2:Y:S01]  /*4090*/  MUFU.TANH R222, R82 ;  /* 0x0000005200de7308 */ /* 0x000ea20000002400 */
[----:B------:R-:W-:Y:S01]  /*40a0*/  FSEL R17, R33, -INF , !P2 ;  /* 0xff80000021117808 */ /* 0x000fe20005000000 */
[----:B------:R-:W-:Y:S01]  /*40b0*/  FMUL.FTZ R66, R66, UR5 ;  /* 0x0000000542427c20 */ /* 0x000fe20008410000 */
[----:B-----5:R-:W-:Y:S01]  /*40c0*/  FSEL R14, R16, -INF , !P6 ;  /* 0xff800000100e7808 */ /* 0x020fe20007000000 */
[----:B------:R-:W-:Y:S01]  /*40d0*/  FMUL.FTZ R67, R67, UR5 ;  /* 0x0000000543437c20 */ /* 0x000fe20008410000 */
[----:B------:R-:W-:Y:S01]  /*40e0*/  ISETP.LT.OR P0, PT, R13, R211, P0 ;  /* 0x000000d30d00720c */ /* 0x000fe20000701670 */
[----:B------:R-:W-:Y:S01]  /*40f0*/  FMUL.FTZ R65, R65, UR5 ;  /* 0x0000000541417c20 */ /* 0x000fe20008410000 */
[CC--:B------:R-:W-:Y:S01]  /*4100*/  ISETP.GE.AND P2, PT, R20.reuse, R212.reuse, PT ;  /* 0x000000d41400720c */ /* 0x0c0fe20003f46270 */
[----:B------:R-:W5:Y:S01]  /*4110*/  MUFU.TANH R35, R35 ;  /* 0x0000002300237308 */ /* 0x000f620000002400 */
[----:B------:R-:W-:Y:S01]  /*4120*/  ISETP.GE.AND P6, PT, R19, R212, PT ;  /* 0x000000d41300720c */ /* 0x000fe20003fc6270 */
[----:B------:R-:W5:Y:S01]  /*4130*/  @!P1 LDC.64 R218, c[0x0][0x218] ;  /* 0x00008600ffda9b82 */ /* 0x000f620000000a00 */
[----:B------:R-:W-:Y:S01]  /*4140*/  FSEL R13, R3, -INF , !P5 ;  /* 0xff800000030d7808 */ /* 0x000fe20006800000 */
[----:B------:R-:W-:Y:S01]  /*4150*/  VIADD R3, R31, 0x29 ;  /* 0x000000291f037836 */ /* 0x000fe20000000000 */
[----:B------:R-:W-:Y:S01]  /*4160*/  ISETP.GE.AND P5, PT, R20, R210, PT ;  /* 0x000000d21400720c */ /* 0x000fe20003fa6270 */
[----:B------:R-:W-:Y:S01]  /*4170*/  FMUL.FTZ R60, R60, UR5 ;  /* 0x000000053c3c7c20 */ /* 0x000fe20008410000 */
[CC--:B------:R-:W-:Y:S01]  /*4180*/  ISETP.LT.OR P2, PT, R20.reuse, R213.reuse, P2 ;  /* 0x000000d51400720c */ /* 0x0c0fe20001741670 */
[----:B------:R-:W5:Y:S01]  /*4190*/  MUFU.TANH R165, R68 ;  /* 0x0000004400a57308 */ /* 0x000f620000002400 */
[----:B------:R-:W-:Y:S01]  /*41a0*/  ISETP.LT.OR P6, PT, R19, R213, P6 ;  /* 0x000000d51300720c */ /* 0x000fe200037c1670 */
[----:B------:R-:W-:Y:S01]  /*41b0*/  FMUL.FTZ R61, R61, UR5 ;  /* 0x000000053d3d7c20 */ /* 0x000fe20008410000 */
[----:B------:R-:W-:Y:S01]  /*41c0*/  ISETP.LT.OR P5, PT, R20, R211, P5 ;  /* 0x000000d31400720c */ /* 0x000fe20002fa1670 */
[----:B------:R-:W-:Y:S01]  /*41d0*/  FMUL.FTZ R62, R62, UR5 ;  /* 0x000000053e3e7c20 */ /* 0x000fe20008410000 */
[----:B-1----:R-:W-:Y:S01]  /*41e0*/  FSEL R163, R163, -INF , !P2 ;  /* 0xff800000a3a37808 */ /* 0x002fe20005000000 */
[----:B------:R-:W-:Y:S01]  /*41f0*/  FMUL.FTZ R63, R63, UR5 ;  /* 0x000000053f3f7c20 */ /* 0x000fe20008410000 */
[----:B---3--:R-:W-:Y:S01]  /*4200*/  FSEL R171, R171, -INF , !P6 ;  /* 0xff800000abab7808 */ /* 0x008fe20007000000 */
[----:B------:R-:W1:Y:S01]  /*4210*/  MUFU.TANH R167, R69 ;  /* 0x0000004500a77308 */ /* 0x000e620000002400 */
[----:B----4-:R-:W-:-:S02]  /*4220*/  FSEL R6, R34, -INF , !P0 ;  /* 0xff80000022067808 */ /* 0x010fc40004000000 */
[C---:B------:R-:W-:Y:S02]  /*4230*/  ISETP.GE.AND P2, PT, R3.reuse, R212, PT ;  /* 0x000000d40300720c */ /* 0x040fe40003f46270 */
[----:B------:R-:W-:Y:S02]  /*4240*/  ISETP.GE.AND P6, PT, R3, R210, PT ;  /* 0x000000d20300720c */ /* 0x000fe40003fc6270 */
[----:B------:R-:W-:Y:S01]  /*4250*/  ISETP.GE.AND P0, PT, R8, R212, PT ;  /* 0x000000d40800720c */ /* 0x000fe20003f06270 */
[----:B------:R-:W3:Y:S01]  /*4260*/  MUFU.TANH R170, R83 ;  /* 0x0000005300aa7308 */ /* 0x000ee20000002400 */
[----:B--2---:R-:W-:Y:S02]  /*4270*/  FSEL R222, R222, -INF , !P5 ;  /* 0xff800000dede7808 */ /* 0x004fe40006800000 */
[----:B-----5:R-:W-:Y:S02]  /*4280*/  FSEL R16, R35, -INF , !P4 ;  /* 0xff80000023107808 */ /* 0x020fe40006000000 */
[----:B------:R-:W-:-:S02]  /*4290*/  ISETP.GE.AND P5, PT, R8, R210, PT ;  /* 0x000000d20800720c */ /* 0x000fc40003fa6270 */
[----:B------:R-:W-:Y:S01]  /*42a0*/  ISETP.GE.AND P4, PT, R19, R210, PT ;  /* 0x000000d21300720c */ /* 0x000fe20003f86270 */
[----:B------:R-:W2:Y:S01]  /*42b0*/  MUFU.TANH R220, R70 ;  /* 0x0000004600dc7308 */ /* 0x000ea20000002400 */
[C---:B------:R-:W-:Y:S02]  /*42c0*/  ISETP.LT.OR P2, PT, R3.reuse, R213, P2 ;  /* 0x000000d50300720c */ /* 0x040fe40001741670 */
[----:B------:R-:W-:Y:S01]  /*42d0*/  ISETP.LT.OR P6, PT, R3, R211, P6 ;  /* 0x000000d30300720c */ /* 0x000fe200037c1670 */
[----:B------:R-:W-:Y:S01]  /*42e0*/  VIADD R3, R31, 0x31 ;  /* 0x000000311f037836 */ /* 0x000fe20000000000 */
[C---:B------:R-:W-:Y:S02]  /*42f0*/  ISETP.LT.OR P0, PT, R8.reuse, R213, P0 ;  /* 0x000000d50800720c */ /* 0x040fe40000701670 */
[-C--:B------:R-:W-:Y:S01]  /*4300*/  ISETP.LT.OR P5, PT, R8, R211.reuse, P5 ;  /* 0x000000d30800720c */ /* 0x080fe20002fa1670 */
[----:B------:R-:W4:Y:S01]  /*4310*/  MUFU.TANH R176, R71 ;  /* 0x0000004700b07308 */ /* 0x000f220000002400 */
[----:B------:R-:W-:Y:S01]  /*4320*/  ISETP.LT.OR P4, PT, R19, R211, P4 ;  /* 0x000000d31300720c */ /* 0x000fe20002781670 */
[----:B------:R-:W-:Y:S01]  /*4330*/  VIADD R8, R31, 0x30 ;  /* 0x000000301f087836 */ /* 0x000fe20000000000 */
[----:B------:R-:W-:-:S02]  /*4340*/  FSEL R165, R165, -INF , !P0 ;  /* 0xff800000a5a57808 */ /* 0x000fc40004000000 */
[----:B-1----:R-:W-:Y:S02]  /*4350*/  FSEL R167, R167, -INF , !P2 ;  /* 0xff800000a7a77808 */ /* 0x002fe40005000000 */
[C---:B------:R-:W-:Y:S01]  /*4360*/  ISETP.GE.AND P0, PT, R3.reuse, R212, PT ;  /* 0x000000d40300720c */ /* 0x040fe20003f06270 */
[----:B------:R-:W1:Y:S01]  /*4370*/  MUFU.TANH R179, R64 ;  /* 0x0000004000b37308 */ /* 0x000e620000002400 */
[----:B------:R-:W-:Y:S02]  /*4380*/  ISETP.GE.AND P2, PT, R3, R210, PT ;  /* 0x000000d20300720c */ /* 0x000fe40003f46270 */
[----:B---3--:R-:W-:Y:S02]  /*4390*/  FSEL R170, R170, -INF , !P4 ;  /* 0xff800000aaaa7808 */ /* 0x008fe40006000000 */
[----:B--2---:R-:W-:Y:S02]  /*43a0*/  FSEL R220, R220, -INF , !P5 ;  /* 0xff800000dcdc7808 */ /* 0x004fe40006800000 */
[C---:B------:R-:W-:Y:S01]  /*43b0*/  ISETP.GE.AND P4, PT, R8.reuse, R212, PT ;  /* 0x000000d40800720c */ /* 0x040fe20003f86270 */
[----:B------:R-:W2:Y:S01]  /*43c0*/  MUFU.TANH R178, R66 ;  /* 0x0000004200b27308 */ /* 0x000ea20000002400 */
[----:B------:R-:W-:-:S02]  /*43d0*/  ISETP.GE.AND P5, PT, R8, R210, PT ;  /* 0x000000d20800720c */ /* 0x000fc40003fa6270 */
[C---:B------:R-:W-:Y:S02]  /*43e0*/  ISETP.LT.OR P0, PT, R3.reuse, R213, P0 ;  /* 0x000000d50300720c */ /* 0x040fe40000701670 */
[----:B------:R-:W-:Y:S01]  /*43f0*/  ISETP.LT.OR P2, PT, R3, R211, P2 ;  /* 0x000000d30300720c */ /* 0x000fe20001741670 */
[C---:B------:R-:W-:Y:S01]  /*4400*/  VIADD R3, R31.reuse, 0x38 ;  /* 0x000000381f037836 */ /* 0x040fe20000000000 */
[C---:B------:R-:W-:Y:S01]  /*4410*/  ISETP.LT.OR P4, PT, R8.reuse, R213, P4 ;  /* 0x000000d50800720c */ /* 0x040fe20002781670 */
[----:B------:R-:W3:Y:S01]  /*4420*/  MUFU.TANH R174, R67 ;  /* 0x0000004300ae7308 */ /* 0x000ee20000002400 */
[----:B------:R-:W-:Y:S01]  /*4430*/  ISETP.LT.OR P5, PT, R8, R211, P5 ;  /* 0x000000d30800720c */ /* 0x000fe20002fa1670 */
[----:B------:R-:W-:Y:S01]  /*4440*/  VIADD R31, R31, 0x39 ;  /* 0x000000391f1f7836 */ /* 0x000fe20000000000 */
[----:B----4-:R-:W-:Y:S02]  /*4450*/  FSEL R176, R176, -INF , !P6 ;  /* 0xff800000b0b07808 */ /* 0x010fe40007000000 */
[----:B-1----:R-:W-:-:S02]  /*4460*/  FSEL R179, R179, -INF , !P4 ;  /* 0xff800000b3b37808 */ /* 0x002fc40006000000 */
[C---:B------:R-:W-:Y:S01]  /*4470*/  ISETP.GE.AND P6, PT, R3.reuse, R212, PT ;  /* 0x000000d40300720c */ /* 0x040fe20003fc6270 */
[----:B------:R-:W1:Y:S01]  /*4480*/  MUFU.TANH R177, R65 ;  /* 0x0000004100b17308 */ /* 0x000e620000002400 */
[----:B--2---:R-:W-:Y:S02]  /*4490*/  FSEL R178, R178, -INF , !P5 ;  /* 0xff800000b2b27808 */ /* 0x004fe40006800000 */
[----:B------:R-:W-:Y:S02]  /*44a0*/  ISETP.GE.AND P4, PT, R3, R210, PT ;  /* 0x000000d20300720c */ /* 0x000fe40003f86270 */
[----:B------:R-:W-:Y:S02]  /*44b0*/  ISETP.GE.AND P5, PT, R31, R212, PT ;  /* 0x000000d41f00720c */ /* 0x000fe40003fa6270 */
[----:B------:R-:W-:Y:S01]  /*44c0*/  ISETP.LT.OR P6, PT, R3, R213, P6 ;  /* 0x000000d50300720c */ /* 0x000fe200037c1670 */
[----:B------:R-:W2:Y:S01]  /*44d0*/  MUFU.TANH R175, R60 ;  /* 0x0000003c00af7308 */ /* 0x000ea20000002400 */
[----:B---3--:R-:W-:-:S02]  /*44e0*/  FSEL R174, R174, -INF , !P2 ;  /* 0xff800000aeae7808 */ /* 0x008fc40005000000 */
[----:B------:R-:W-:Y:S02]  /*44f0*/  ISETP.GE.AND P2, PT, R31, R210, PT ;  /* 0x000000d21f00720c */ /* 0x000fe40003f46270 */
[----:B------:R-:W-:Y:S01]  /*4500*/  ISETP.LT.OR P4, PT, R3, R211, P4 ;  /* 0x000000d30300720c */ /* 0x000fe20002781670 */
[----:B------:R-:W-:Y:S01]  /*4510*/  BAR.SYNC.DEFER_BLOCKING 0x0 ;  /* 0x0000000000007b1d */ /* 0x000fe20000010000 */
[----:B------:R-:W-:Y:S02]  /*4520*/  ISETP.LT.OR P5, PT, R31, R213, P5 ;  /* 0x000000d51f00720c */ /* 0x000fe40002fa1670 */
[----:B-1----:R-:W-:Y:S02]  /*4530*/  FSEL R177, R177, -INF , !P0 ;  /* 0xff800000b1b17808 */ /* 0x002fe40004000000 */
[----:B------:R-:W-:Y:S01]  /*4540*/  @!P1 LEA R216, P0, R133, R218, 0x1 ;  /* 0x000000da85d89211 */ /* 0x000fe200078008ff */
[----:B------:R-:W1:Y:S01]  /*4550*/  MUFU.TANH R173, R61 ;  /* 0x0000003d00ad7308 */ /* 0x000e620000002400 */
[----:B------:R-:W-:-:S02]  /*4560*/  ISETP.LT.OR P2, PT, R31, R211, P2 ;  /* 0x000000d31f00720c */ /* 0x000fc40001741670 */
[----:B------:R-:W-:Y:S02]  /*4570*/  @!P1 LEA.HI.X R217, R133, R219, R2, 0x1, P0 ;  /* 0x000000db85d99211 */ /* 0x000fe400000f0c02 */
[----:B--2---:R-:W-:-:S03]  /*4580*/  FSEL R175, R175, -INF , !P6 ;  /* 0xff800000afaf7808 */ /* 0x004fc60007000000 */
[----:B------:R-:W2:Y:S08]  /*4590*/  MUFU.TANH R172, R62 ;  /* 0x0000003e00ac7308 */ /* 0x000eb00000002400 */
[----:B------:R-:W3:Y:S01]  /*45a0*/  MUFU.TANH R168, R63 ;  /* 0x0000003f00a87308 */ /* 0x000ee20000002400 */
[----:B-1----:R-:W-:Y:S02]  /*45b0*/  FSEL R173, R173, -INF , !P5 ;  /* 0xff800000adad7808 */ /* 0x002fe40006800000 */
[----:B--2---:R-:W-:-:S02]  /*45c0*/  FSEL R172, R172, -INF , !P4 ;  /* 0xff800000acac7808 */ /* 0x004fc40006000000 */
        /* <DEDUP_REMOVED lines=57> */
[----:B------:R-:W-:Y:S02]  /*4960*/  IMAD R11, R4, UR12, RZ ;  /* 0x0000000c040b7c24 */ /* 0x000fe4000f8e02ff */
[----:B------:R-:W-:Y:S02]  /*4970*/  IMAD.MOV.U32 R4, RZ, RZ, R20 ;  /* 0x000000ffff047224 */ /* 0x000fe400078e0014 */
[----:B------:R-:W-:-:S05]  /*4980*/  IMAD R11, R10, UR13, R11 ;  /* 0x0000000d0a0b7c24 */ /* 0x000fca000f8e020b */
[----:B------:R-:W-:Y:S01]  /*4990*/  IADD3 R11, R21, R11, RZ ;  /* 0x0000000b150b7210 */ /* 0x000fe20007ffe0ff */
[----:B------:R-:W-:Y:S06]  /*49a0*/  BRA `(.L_x_6787) ;  /* 0x0000000000107947 */ /* 0x000fec0003800000 */
.L_x_6786:
[----:B------:R-:W-:-:S04]  /*49b0*/  ULEA UR10, -UR6, URZ, 0x6 ;  /* 0x0000003f060a7291 */ /* 0x000fc8000f8e313f */
[----:B------:R-:W-:Y:S02]  /*49c0*/  USHF.R.S32.HI UR12, URZ, 0x1f, UR10 ;  /* 0x0000001f3f0c7899 */ /* 0x000fe4000801140a */
[----:B------:R-:W-:-:S04]  /*49d0*/  MOV R4, UR10 ;  /* 0x0000000a00047c02 */ /* 0x000fc80008000f00 */
[----:B------:R-:W-:-:S07]  /*49e0*/  MOV R11, UR12 ;  /* 0x0000000c000b7c02 */ /* 0x000fce0008000f00 */
.L_x_6787:
        /* <DEDUP_REMOVED lines=29> */
.L_x_6785:
        /* <DEDUP_REMOVED lines=32> */
[----:B-1----:R-:W1:Y:S01]  /*4dc0*/  SHFL.BFLY PT, R11, R8, 0x2, 0x1f ;  /* 0x0c401f00080b7f89 */ /* 0x002e6200000e0000 */
        /* <DEDUP_REMOVED lines=43> */
[----:B------:R-:W-:Y:S01]  /*5080*/  LDSM.16.MT88.4 R8, [R196+0xe800] ;  /* 0x00e80000c408783b */ /* 0x000fe20000004200 */
        /* <DEDUP_REMOVED lines=11> */
[----:B------:R-:W-:Y:S01]  /*5140*/  LDSM.16.MT88.4 R140, [R192+0x10000] ;  /* 0x01000000c08c783b */ /* 0x000fe20000004200 */
[--C-:B------:R-:W-:Y:S01]  /*5150*/  FFMA.FTZ R167, R222, UR10, -R169.reuse ;  /* 0x0000000adea77c23 */ /* 0x100fe200080108a9 */
[--C-:B------:R-:W-:Y:S01]  /*5160*/  FFMA.FTZ R170, R170, UR10, -R169.reuse ;  /* 0x0000000aaaaa7c23 */ /* 0x100fe200080108a9 */
[--C-:B------:R-:W-:Y:S01]  /*5170*/  FFMA.FTZ R171, R220, UR10, -R169.reuse ;  /* 0x0000000adcab7c23 */ /* 0x100fe200080108a9 */
[----:B------:R-:W-:Y:S01]  /*5180*/  LDSM.16.MT88.4 R32, [R193+0xc800] ;  /* 0x00c80000c120783b */ /* 0x000fe20000004200 */
[--C-:B------:R-:W-:Y:S01]  /*5190*/  FFMA.FTZ R176, R176, UR10, -R169.reuse ;  /* 0x0000000ab0b07c23 */ /* 0x100fe200080108a9 */
[--C-:B------:R-:W-:Y:S01]  /*51a0*/  FFMA.FTZ R179, R179, UR10, -R214.reuse ;  /* 0x0000000ab3b37c23 */ /* 0x100fe200080108d6 */
[----:B------:R-:W5:Y:S01]  /*51b0*/  MUFU.EX2 R155, R155 ;  /* 0x0000009b009b7308 */ /* 0x000f620000000800 */
        /* <DEDUP_REMOVED lines=13> */
[----:B------:R-:W1:Y:S01]  /*5290*/  MUFU.EX2 R162, R162 ;  /* 0x000000a200a27308 */ /* 0x000e620000000800 */
[----:B-----5:R-:W-:Y:S01]  /*52a0*/  F2FP.BF16.F32.PACK_AB R98, R155, R158 ;  /* 0x0000009e9b62723e */ /* 0x020fe200000010ff */
[----:B------:R-:W-:-:S04]  /*52b0*/  FADD.FTZ R158, R158, R159 ;  /* 0x0000009f9e9e7221 */ /* 0x000fc80000010000 */
[----:B------:R-:W-:Y:S02]  /*52c0*/  FADD.FTZ R158, R155, R158 ;  /* 0x0000009e9b9e7221 */ /* 0x000fe40000010000 */
[----:B------:R-:W-:Y:S08]  /*52d0*/  MUFU.EX2 R157, R157 ;  /* 0x0000009d009d7308 */ /* 0x000ff00000000800 */
        /* <DEDUP_REMOVED lines=256> */
.L_x_6789:
[----:B------:R-:W-:-:S04]  /*62e0*/  LEA R0, -R134, RZ, 0x6 ;  /* 0x000000ff86007211 */ /* 0x000fc800078e31ff */
[----:B------:R-:W-:-:S07]  /*62f0*/  SHF.R.S32.HI R5, RZ, 0x1f, R0 ;  /* 0x0000001fff057819 */ /* 0x000fce0000011400 */
.L_x_6790:
        /* <DEDUP_REMOVED lines=347> */
[----:B------:R-:W-:Y:S01]  /*78b0*/  ISETP.GT.AND P4, PT, R206, R203, PT ;  /* 0x000000cbce00720c */ /* 0x000fe20003f84270 */
        /* <DEDUP_REMOVED lines=88> */
.L_x_6792:
[----:B------:R-:W-:-:S04]  /*7e40*/  ULEA UR5, -UR6, URZ, 0x6 ;  /* 0x0000003f06057291 */ /* 0x000fc8000f8e313f */
[----:B------:R-:W-:Y:S02]  /*7e50*/  USHF.R.S32.HI UR4, URZ, 0x1f, UR5 ;  /* 0x0000001f3f047899 */ /* 0x000fe40008011405 */
[----:B------:R-:W-:-:S04]  /*7e60*/  MOV R8, UR5 ;  /* 0x0000000500087c02 */ /* 0x000fc80008000f00 */
[----:B------:R-:W-:-:S07]  /*7e70*/  MOV R7, UR4 ;  /* 0x0000000400077c02 */ /* 0x000fce0008000f00 */
.L_x_6793:
        /* <DEDUP_REMOVED lines=28> */
.L_x_6791:
        /* <DEDUP_REMOVED lines=409> */
.L_x_6788:
        /* <DEDUP_REMOVED lines=13> */
.L_x_6798:
        /* <DEDUP_REMOVED lines=67> */
.L_x_6795:
[C---:B------:R-:W-:Y:S04]  /*9ed0*/  LEA R204, P0, R12.reuse, R204, 0x1 ;  /* 0x000000cc0ccc7211 */ /* 0x040fe800078008ff */
[----:B------:R-:W-:Y:S02]  /*9ee0*/  LEA.HI.X R205, R12, R205, R3, 0x1, P0 ;  /* 0x000000cd0ccd7211 */ /* 0x000fe400000f0c03 */
[C---:B------:R-:W-:Y:S03]  /*9ef0*/  IADD3 R228, P0, R219.reuse, R204, RZ ;  /* 0x000000ccdbe47210 */ /* 0x040fe60007f1e0ff */
[----:B------:R-:W-:Y:S01]  /*9f00*/  @!PT LDS RZ, [RZ] ;  /* 0x00000000fffff984 */ /* 0x000fe20000000800 */
[----:B------:R-:W-:Y:S01]  /*9f10*/  @!PT LDS RZ, [RZ] ;  /* 0x00000000fffff984 */ /* 0x000fe20000000800 */
[----:B------:R-:W-:Y:S01]  /*9f20*/  @!PT LDS RZ, [RZ] ;  /* 0x00000000fffff984 */ /* 0x000fe20000000800 */
[----:B------:R-:W-:Y:S01]  /*9f30*/  LDGSTS.E.BYPASS.LTC128B.128 [R207+0xc000], desc[UR14][R204.64] ;  /* 0x0c000000cccf7fae */ /* 0x000fe2000b901d4e */
[C---:B------:R-:W-:Y:S02]  /*9f40*/  IADD3.X R229, R214.reuse, R205, RZ, P0, !PT ;  /* 0x000000cdd6e57210 */ /* 0x040fe400007fe4ff */
[C---:B------:R-:W-:Y:S02]  /*9f50*/  IADD3 R226, P0, R219.reuse, R228, RZ ;  /* 0x000000e4dbe27210 */ /* 0x040fe40007f1e0ff */
[----:B------:R-:W-:Y:S02]  /*9f60*/  LDGSTS.E.BYPASS.LTC128B.128 [R207+0xe000], desc[UR14][R204.64+0x80] ;  /* 0x0e000080cccf7fae */ /* 0x000fe4000b901d4e */
[C---:B------:R-:W-:Y:S03]  /*9f70*/  IADD3.X R227, R214.reuse, R229, RZ, P0, !PT ;  /* 0x000000e5d6e37210 */ /* 0x040fe600007fe4ff */
[----:B------:R-:W-:Y:S01]  /*9f80*/  LDGSTS.E.BYPASS.LTC128B.128 [R207+0x10000], desc[UR14][R204.64+0x100] ;  /* 0x10000100cccf7fae */ /* 0x000fe2000b901d4e */
[----:B------:R-:W-:Y:S04]  /*9f90*/  IADD3 R224, P0, R219, R226, RZ ;  /* 0x000000e2dbe07210 */ /* 0x000fe80007f1e0ff */
[----:B------:R-:W-:Y:S01]  /*9fa0*/  LDGSTS.E.BYPASS.LTC128B.128 [R207+0xc800], desc[UR14][R228.64] ;  /* 0x0c800000e4cf7fae */ /* 0x000fe2000b901d4e */
[----:B------:R-:W-:Y:S02]  /*9fb0*/  IADD3.X R225, R214, R227, RZ, P0, !PT ;  /* 0x000000e3d6e17210 */ /* 0x000fe400007fe4ff */
[----:B------:R-:W-:Y:S02]  /*9fc0*/  ISETP.GT.AND P0, PT, R206, R203, PT ;  /* 0x000000cbce00720c */ /* 0x000fe40003f04270 */
        /* <DEDUP_REMOVED lines=9> */
[----:B------:R-:W2:Y:S05]  /*a060*/  LDSM.16.M88.4 R136, [R201+0x6000] ;  /* 0x00600000c988783b */ /* 0x000eaa0000000200 */
[----:B------:R-:W3:Y:S05]  /*a070*/  LDSM.16.M88.4 R140, [R201+0x6800] ;  /* 0x00680000c98c783b */ /* 0x000eea0000000200 */
[----:B------:R-:W4:Y:S05]  /*a080*/  LDSM.16.M88.4 R144, [R201+0x7000] ;  /* 0x00700000c990783b */ /* 0x000f2a0000000200 */
[----:B------:R-:W5:Y:S05]  /*a090*/  LDSM.16.M88.4 R148, [R201+0x7800] ;  /* 0x00780000c994783b */ /* 0x000f6a0000000200 */
[----:B------:R-:W0:Y:S05]  /*a0a0*/  LDGDEPBAR ;  /* 0x00000000000079af */ /* 0x000e2a0000000000 */
[----:B------:R-:W-:Y:S05]  /*a0b0*/  LDSM.16.M88.4 R152, [R200] ;  /* 0x00000000c898783b */ /* 0x000fea0000000200 */
[----:B------:R-:W1:Y:S05]  /*a0c0*/  LDSM.16.M88.4 R156, [R199] ;  /* 0x00000000c79c783b */ /* 0x000e6a0000000200 */
[----:B------:R-:W1:Y:S05]  /*a0d0*/  LDSM.16.M88.4 R160, [R191] ;  /* 0x00000000bfa0783b */ /* 0x000e6a0000000200 */
[----:B------:R-:W1:Y:S01]  /*a0e0*/  LDSM.16.M88.4 R164, [R190] ;  /* 0x00000000bea4783b */ /* 0x000e620000000200 */
[C---:B--2---:R-:W-:Y:S04]  /*a0f0*/  HMMA.16816.F32.BF16 R4, R132.reuse, R136, RZ ;  /* 0x000000888404723c */ /* 0x044fe800000418ff */
[----:B------:R-:W2:Y:S02]  /*a100*/  LDSM.16.M88.4 R168, [R189] ;  /* 0x00000000bda8783b */ /* 0x000ea40000000200 */
        /* <DEDUP_REMOVED lines=10> */
[C---:B-----5:R-:W-:Y:S06]  /*a1b0*/  HMMA.16816.F32.BF16 R28, R132.reuse, R148, RZ ;  /* 0x00000094841c723c */ /* 0x060fec00000418ff */
[----:B------:R-:W-:Y:S01]  /*a1c0*/  HMMA.16816.F32.BF16 R32, R132, R150, RZ ;  /* 0x000000968420723c */ /* 0x000fe200000418ff */
[----:B------:R-:W4:Y:S05]  /*a1d0*/  LDSM.16.M88.4 R132, [R195+0x6800] ;  /* 0x00680000c384783b */ /* 0x000f2a0000000200 */
[C---:B-1----:R-:W-:Y:S01]  /*a1e0*/  HMMA.16816.F32.BF16 R4, R152.reuse, R156, R4 ;  /* 0x0000009c9804723c */ /* 0x042fe20000041804 */
[----:B------:R-:W1:Y:S05]  /*a1f0*/  LDSM.16.M88.4 R148, [R188] ;  /* 0x00000000bc94783b */ /* 0x000e6a0000000200 */
        /* <DEDUP_REMOVED lines=10> */
[----:B------:R-:W2:Y:S05]  /*a2a0*/  LDSM.16.M88.4 R152, [R188+0x800] ;  /* 0x00080000bc98783b */ /* 0x000eaa0000000200 */
[C---:B---3--:R-:W-:Y:S01]  /*a2b0*/  HMMA.16816.F32.BF16 R4, R172.reuse, R176, R4 ;  /* 0x000000b0ac04723c */ /* 0x048fe20000041804 */
[----:B------:R-:W3:Y:S05]  /*a2c0*/  LDSM.16.M88.4 R168, [R201+0x8000] ;  /* 0x00800000c9a8783b */ /* 0x000eea0000000200 */
[C---:B------:R-:W-:Y:S01]  /*a2d0*/  HMMA.16816.F32.BF16 R8, R172.reuse, R178, R8 ;  /* 0x000000b2ac08723c */ /* 0x040fe20000041808 */
[----:B------:R-:W-:Y:S05]  /*a2e0*/  LDSM.16.M88.4 R176, [R187] ;  /* 0x00000000bbb0783b */ /* 0x000fea0000000200 */
[C---:B----4-:R-:W-:Y:S06]  /*a2f0*/  HMMA.16816.F32.BF16 R12, R172.reuse, R132, R12 ;  /* 0x00000084ac0c723c */ /* 0x050fec000004180c */
[C---:B------:R-:W-:Y:S01]  /*a300*/  HMMA.16816.F32.BF16 R16, R172.reuse, R134, R16 ;  /* 0x00000086ac10723c */ /* 0x040fe20000041810 */
[----:B------:R-:W4:Y:S05]  /*a310*/  LDSM.16.M88.4 R132, [R201+0x8800] ;  /* 0x00880000c984783b */ /* 0x000f2a0000000200 */
[C---:B------:R-:W-:Y:S06]  /*a320*/  HMMA.16816.F32.BF16 R20, R172.reuse, R136, R20 ;  /* 0x00000088ac14723c */ /* 0x040fec0000041814 */
[C---:B------:R-:W-:Y:S01]  /*a330*/  HMMA.16816.F32.BF16 R24, R172.reuse, R138, R24 ;  /* 0x0000008aac18723c */ /* 0x040fe20000041818 */
[----:B------:R-:W5:Y:S05]  /*a340*/  LDSM.16.M88.4 R136, [R201+0x9000] ;  /* 0x00900000c988783b */ /* 0x000f6a0000000200 */
[C---:B------:R-:W-:Y:S06]  /*a350*/  HMMA.16816.F32.BF16 R28, R172.reuse, R140, R28 ;  /* 0x0000008cac1c723c */ /* 0x040fec000004181c */
[----:B------:R-:W-:Y:S01]  /*a360*/  HMMA.16816.F32.BF16 R32, R172, R142, R32 ;  /* 0x0000008eac20723c */ /* 0x000fe20000041820 */
[----:B------:R-:W5:Y:S05]  /*a370*/  LDSM.16.M88.4 R140, [R201+0x9800] ;  /* 0x00980000c98c783b */ /* 0x000f6a0000000200 */
[C---:B-1----:R-:W-:Y:S01]  /*a380*/  HMMA.16816.F32.BF16 R4, R144.reuse, R148, R4 ;  /* 0x000000949004723c */ /* 0x042fe20000041804 */
[----:B------:R-:W1:Y:S05]  /*a390*/  LDSM.16.M88.4 R172, [R200+0x2000] ;  /* 0x00200000c8ac783b */ /* 0x000e6a0000000200 */
[C---:B------:R-:W-:Y:S01]  /*a3a0*/  HMMA.16816.F32.BF16 R8, R144.reuse, R150, R8 ;  /* 0x000000969008723c */ /* 0x040fe20000041808 */
[----:B------:R-:W-:Y:S05]  /*a3b0*/  LDSM.16.M88.4 R148, [R185] ;  /* 0x00000000b994783b */ /* 0x000fea0000000200 */
[C---:B--2---:R-:W-:Y:S06]  /*a3c0*/  HMMA.16816.F32.BF16 R12, R144.reuse, R152, R12 ;  /* 0x00000098900c723c */ /* 0x044fec000004180c */
[C---:B------:R-:W-:Y:S01]  /*a3d0*/  HMMA.16816.F32.BF16 R16, R144.reuse, R154, R16 ;  /* 0x0000009a9010723c */ /* 0x040fe20000041810 */
[----:B------:R-:W-:Y:S05]  /*a3e0*/  LDSM.16.M88.4 R152, [R184] ;  /* 0x00000000b898783b */ /* 0x000fea0000000200 */
[C---:B------:R-:W-:Y:S06]  /*a3f0*/  HMMA.16816.F32.BF16 R20, R144.reuse, R156, R20 ;  /* 0x0000009c9014723c */ /* 0x040fec0000041814 */
[C---:B------:R-:W-:Y:S01]  /*a400*/  HMMA.16816.F32.BF16 R24, R144.reuse, R158, R24 ;  /* 0x0000009e9018723c */ /* 0x040fe20000041818 */
[----:B------:R-:W-:Y:S05]  /*a410*/  LDSM.16.M88.4 R156, [R198+0x2000] ;  /* 0x00200000c69c783b */ /* 0x000fea0000000200 */
[C---:B------:R-:W-:Y:S06]  /*a420*/  HMMA.16816.F32.BF16 R28, R144.reuse, R160, R28 ;  /* 0x000000a0901c723c */ /* 0x040fec000004181c */
[----:B------:R-:W-:Y:S01]  /*a430*/  HMMA.16816.F32.BF16 R32, R144, R162, R32 ;  /* 0x000000a29020723c */ /* 0x000fe20000041820 */
[----:B------:R-:W2:Y:S05]  /*a440*/  LDSM.16.M88.4 R144, [R186] ;  /* 0x00000000ba90783b */ /* 0x000eaa0000000200 */
[C---:B---3--:R-:W-:Y:S01]  /*a450*/  HMMA.16816.F32.BF16 R4, R164.reuse, R168, R4 ;  /* 0x000000a8a404723c */ /* 0x048fe20000041804 */
[----:B------:R-:W3:Y:S05]  /*a460*/  LDSM.16.M88.4 R160, [R195+0x8000] ;  /* 0x00800000c3a0783b */ /* 0x000eea0000000200 */
[C---:B------:R-:W-:Y:S01]  /*a470*/  HMMA.16816.F32.BF16 R8, R164.reuse, R170, R8 ;  /* 0x000000aaa408723c */ /* 0x040fe20000041808 */
[----:B------:R-:W-:Y:S05]  /*a480*/  LDSM.16.M88.4 R168, [R188+0x2000] ;  /* 0x00200000bca8783b */ /* 0x000fea0000000200 */
[C---:B----4-:R-:W-:Y:S06]  /*a490*/  HMMA.16816.F32.BF16 R12, R164.reuse, R132, R12 ;  /* 0x00000084a40c723c */ /* 0x050fec000004180c */
[C---:B------:R-:W-:Y:S01]  /*a4a0*/  HMMA.16816.F32.BF16 R16, R164.reuse, R134, R16 ;  /* 0x00000086a410723c */ /* 0x040fe20000041810 */
[----:B------:R-:W4:Y:S05]  /*a4b0*/  LDSM.16.M88.4 R132, [R195+0x8800] ;  /* 0x00880000c384783b */ /* 0x000f2a0000000200 */
[C---:B-----5:R-:W-:Y:S06]  /*a4c0*/  HMMA.16816.F32.BF16 R20, R164.reuse, R136, R20 ;  /* 0x00000088a414723c */ /* 0x060fec0000041814 */
        /* <DEDUP_REMOVED lines=57> */
[----:B------:R-:W5:Y:S01]  /*a860*/  LDSM.16.M88.4 R172, [R197+0x4000] ;  /* 0x00400000c5ac783b */ /* 0x000f620000000200 */
[C---:B-1----:R-:W-:Y:S06]  /*a870*/  HMMA.16816.F32.BF16 R4, R156.reuse, R160, R4 ;  /* 0x000000a09c04723c */ /* 0x042fec0000041804 */
[C---:B------:R-:W-:Y:S06]  /*a880*/  HMMA.16816.F32.BF16 R8, R156.reuse, R162, R8 ;  /* 0x000000a29c08723c */ /* 0x040fec0000041808 */
[C---:B--2---:R-:W-:Y:S06]  /*a890*/  HMMA.16816.F32.BF16 R12, R156.reuse, R144, R12 ;  /* 0x000000909c0c723c */ /* 0x044fec000004180c */
[C---:B------:R-:W-:Y:S06]  /*a8a0*/  HMMA.16816.F32.BF16 R16, R156.reuse, R146, R16 ;  /* 0x000000929c10723c */ /* 0x040fec0000041810 */
[C---:B------:R-:W-:Y:S06]  /*a8b0*/  HMMA.16816.F32.BF16 R20, R156.reuse, R148, R20 ;  /* 0x000000949c14723c */ /* 0x040fec0000041814 */
[C---:B------:R-:W-:Y:S06]  /*a8c0*/  HMMA.16816.F32.BF16 R24, R156.reuse, R150, R24 ;  /* 0x000000969c18723c */ /* 0x040fec0000041818 */
[C---:B------:R-:W-:Y:S06]  /*a8d0*/  HMMA.16816.F32.BF16 R28, R156.reuse, R152, R28 ;  /* 0x000000989c1c723c */ /* 0x040fec000004181c */
[----:B------:R-:W-:Y:S06]  /*a8e0*/  HMMA.16816.F32.BF16 R32, R156, R154, R32 ;  /* 0x0000009a9c20723c */ /* 0x000fec0000041820 */
[C---:B---3--:R-:W-:Y:S06]  /*a8f0*/  HMMA.16816.F32.BF16 R4, R164.reuse, R168, R4 ;  /* 0x000000a8a404723c */ /* 0x048fec0000041804 */
[C---:B------:R-:W-:Y:S06]  /*a900*/  HMMA.16816.F32.BF16 R8, R164.reuse, R170, R8 ;  /* 0x000000aaa408723c */ /* 0x040fec0000041808 */
[C---:B----4-:R-:W-:Y:S06]  /*a910*/  HMMA.16816.F32.BF16 R12, R164.reuse, R132, R12 ;  /* 0x00000084a40c723c */ /* 0x050fec000004180c */
        /* <DEDUP_REMOVED lines=147> */
.L_x_6797:
        /* <DEDUP_REMOVED lines=24> */
.L_x_6796:
[----:B--2---:R-:W-:Y:S01]  /*b3d0*/  LEA R4, R206, R215, 0x6 ;  /* 0x000000d7ce047211 */ /* 0x004fe200078e30ff */
[----:B------:R-:W-:Y:S03]  /*b3e0*/  LDSM.16.MT88.4 R16, [R196+0xc000] ;  /* 0x00c00000c410783b */ /* 0x000fe60000004200 */
[C---:B------:R-:W-:Y:S02]  /*b3f0*/  IADD3 R5, R4.reuse, 0x1, RZ ;  /* 0x0000000104057810 */ /* 0x040fe40007ffe0ff */
[----:B------:R-:W-:Y:S02]  /*b400*/  IADD3 R6, R4, 0x8, RZ ;  /* 0x0000000804067810 */ /* 0x000fe40007ffe0ff */
[CC--:B------:R-:W-:Y:S01]  /*b410*/  ISETP.GE.AND P5, PT, R5.reuse, R213.reuse, PT ;  /* 0x000000d50500720c */ /* 0x0c0fe20003fa6270 */
[----:B------:R-:W-:Y:S01]  /*b420*/  LDSM.16.MT88.4 R24, [R194+0xc000] ;  /* 0x00c00000c218783b */ /* 0x000fe20000004200 */
[C---:B------:R-:W-:Y:S02]  /*b430*/  ISETP.GE.AND P0, PT, R6.reuse, R213, PT ;  /* 0x000000d50600720c */ /* 0x040fe40003f06270 */
[----:B------:R-:W-:Y:S02]  /*b440*/  ISETP.GE.AND P4, PT, R6, R211, PT ;  /* 0x000000d30600720c */ /* 0x000fe40003f86270 */
[-C--:B------:R-:W-:Y:S02]  /*b450*/  ISETP.GE.AND P6, PT, R4, R213.reuse, PT ;  /* 0x000000d50400720c */ /* 0x080fe40003fc6270 */
[-C--:B------:R-:W-:Y:S01]  /*b460*/  ISETP.GE.OR P5, PT, R5, R212.reuse, !P5 ;  /* 0x000000d40500720c */ /* 0x080fe20006fa6670 */
[----:B------:R-:W-:Y:S01]  /*b470*/  LDSM.16.MT88.4 R28, [R193+0xc000] ;  /* 0x00c00000c11c783b */ /* 0x000fe20000004200 */
[C---:B------:R-:W-:Y:S02]  /*b480*/  ISETP.GE.OR P0, PT, R6.reuse, R212, !P0 ;  /* 0x000000d40600720c */ /* 0x040fe40004706670 */
[----:B------:R-:W-:Y:S02]  /*b490*/  ISETP.GE.OR P4, PT, R6, R210, !P4 ;  /* 0x000000d20600720c */ /* 0x000fe40006786670 */
[CC--:B------:R-:W-:Y:S02]  /*b4a0*/  ISETP.GE.OR P6, PT, R4.reuse, R212.reuse, !P6 ;  /* 0x000000d40400720c */ /* 0x0c0fe400077c6670 */
[C---:B------:R-:W-:Y:S02]  /*b4b0*/  IADD3 R6, R4.reuse, 0x10, RZ ;  /* 0x0000001004067810 */ /* 0x040fe40007ffe0ff */
[----:B------:R-:W-:Y:S02]  /*b4c0*/  IADD3 R7, R4, 0x9, RZ ;  /* 0x0000000904077810 */ /* 0x000fe40007ffe0ff */
[----:B------:R-:W-:Y:S02]  /*b4d0*/  FSEL R222, R222, -INF , !P5 ;  /* 0xff800000dede7808 */ /* 0x000fe40006800000 */
[----:B------:R-:W-:Y:S01]  /*b4e0*/  FSEL R12, R3, -INF , !P6 ;  /* 0xff800000030c7808 */ /* 0x000fe20007000000 */
[----:B------:R-:W-:Y:S01]  /*b4f0*/  VIADD R3, R4, 0x11 ;  /* 0x0000001104037836 */ /* 0x000fe20000000000 */
        /* <DEDUP_REMOVED lines=16> */
[----:B------:R-:W-:Y:S02]  /*b600*/  ISETP.GE.OR P0, PT, R6, R210, !P0 ;  /* 0x000000d20600720c */ /* 0x000fe40004706670 */
[----:B------:R-:W-:Y:S02]  /*b610*/  ISETP.GE.OR P6, PT, R3, R212, !P6 ;  /* 0x000000d40300720c */ /* 0x000fe400077c6670 */
[----:B------:R-:W-:Y:S02]  /*b620*/  IADD3 R6, R4, 0x19, RZ ;  /* 0x0000001904067810 */ /* 0x000fe40007ffe0ff */
[----:B------:R-:W-:Y:S02]  /*b630*/  FSEL R142, R238, -INF , !P5 ;  /* 0xff800000ee8e7808 */ /* 0x000fe40006800000 */
[----:B------:R-:W-:Y:S02]  /*b640*/  FSEL R5, R224, -INF , !P1 ;  /* 0xff800000e0057808 */ /* 0x000fe40004800000 */
[----:B------:R-:W-:Y:S02]  /*b650*/  FSEL R225, R225, -INF , !P2 ;  /* 0xff800000e1e17808 */ /* 0x000fe40005000000 */
[----:B------:R-:W-:Y:S02]  /*b660*/  FSEL R160, R232, -INF , !P6 ;  /* 0xff800000e8a07808 */ /* 0x000fe40007000000 */
[-C--:B------:R-:W-:Y:S02]  /*b670*/  ISETP.GE.AND P5, PT, R8, R211.reuse, PT ;  /* 0x000000d30800720c */ /* 0x080fe40003fa6270 */
[----:B------:R-:W-:Y:S02]  /*b680*/  ISETP.GE.AND P1, PT, R7, R211, PT ;  /* 0x000000d30700720c */ /* 0x000fe40003f26270 */
[----:B------:R-:W-:Y:S02]  /*b690*/  ISETP.GE.AND P2, PT, R6, R213, PT ;  /* 0x000000d50600720c */ /* 0x000fe40003f46270 */
[-C--:B------:R-:W-:Y:S02]  /*b6a0*/  ISETP.GE.AND P6, PT, R3, R211.reuse, PT ;  /* 0x000000d30300720c */ /* 0x080fe40003fc6270 */
[----:B------:R-:W-:Y:S01]  /*b6b0*/  ISETP.GE.OR P5, PT, R8, R210, !P5 ;  /* 0x000000d20800720c */ /* 0x000fe20006fa6670 */
[----:B------:R-:W-:Y:S01]  /*b6c0*/  VIADD R8, R4, 0x21 ;  /* 0x0000002104087836 */ /* 0x000fe20000000000 */
[----:B------:R-:W-:Y:S02]  /*b6d0*/  ISETP.GE.OR P2, PT, R6, R212, !P2 ;  /* 0x000000d40600720c */ /* 0x000fe40005746670 */
[-C--:B------:R-:W-:Y:S02]  /*b6e0*/  ISETP.GE.OR P1, PT, R7, R210.reuse, !P1 ;  /* 0x000000d20700720c */ /* 0x080fe40004f26670 */
[-C--:B------:R-:W-:Y:S02]  /*b6f0*/  ISETP.GE.OR P6, PT, R3, R210.reuse, !P6 ;  /* 0x000000d20300720c */ /* 0x080fe400077c6670 */
[----:B------:R-:W-:Y:S02]  /*b700*/  IADD3 R3, R4, 0x20, RZ ;  /* 0x0000002004037810 */ /* 0x000fe40007ffe0ff */
        /* <DEDUP_REMOVED lines=40> */
[C---:B------:R-:W-:Y:S02]  /*b990*/  ISETP.GE.AND P1, PT, R6.reuse, R213, PT ;  /* 0x000000d50600720c */ /* 0x040fe40003f26270 */
[-C--:B------:R-:W-:Y:S02]  /*b9a0*/  ISETP.GE.OR P5, PT, R3, R210.reuse, !P5 ;  /* 0x000000d20300720c */ /* 0x080fe40006fa6670 */
[----:B------:R-:W-:Y:S02]  /*b9b0*/  ISETP.GE.OR P4, PT, R6, R210, !P4 ;  /* 0x000000d20600720c */ /* 0x000fe40006786670 */
[----:B------:R-:W-:Y:S02]  /*b9c0*/  FMNMX.FTZ R8, R169, R8, !PT ;  /* 0x00000008a9087209 */ /* 0x000fe40007810000 */
        /* <DEDUP_REMOVED lines=108> */
[----:B------:R-:W-:Y:S08]  /*c090*/  ISETP.GT.AND P0, PT, R206, R203, PT ;  /* 0x000000cbce00720c */ /* 0x000ff00003f04270 */
        /* <DEDUP_REMOVED lines=319> */
.L_x_6794:
        /* <DEDUP_REMOVED lines=263> */
.L_x_6800:
[----:B------:R-:W-:Y:S05]  /*e500*/  BSYNC B0 ;  /* 0x0000000000007941 */ /* 0x000fea0003800000 */
.L_x_6799:
        /* <DEDUP_REMOVED lines=74> */
.L_x_6801:
        /* <DEDUP_REMOVED lines=13> */
.L_x_7973:


//--------------------- .text._ZN5flash24flash_fwd_splitkv_kernelI23Flash_fwd_kernel_traitsILi192ELi64ELi64ELi4ELb0ELb0EN7cutlass10bfloat16_tE19Flash_kernel_traitsILi192ELi64ELi64ELi4ES3_EELb0ELb1ELb1ELb0ELb0ELb0ELb1ELb0EEEvNS_16Flash_fwd_paramsE --------------------------
	.section	.text._ZN5flash24flash_fwd_splitkv_kernelI23Flash_fwd_kernel_traitsILi192ELi64ELi64ELi4ELb0ELb0EN7cutlass10bfloat16_tE19Flash_kernel_traitsILi192ELi64ELi64ELi4ES3_EELb0ELb1ELb1ELb0ELb0ELb0ELb1ELb0EEEvNS_16Flash_fwd_paramsE,"ax",@progbits
	.align	128
        .global         _ZN5flash24flash_fwd_splitkv_kernelI23Flash_fwd_kernel_traitsILi192ELi64ELi64ELi4ELb0ELb0EN7cutlass10bfloat16_tE19Flash_kernel_traitsILi192ELi64ELi64ELi4ES3_EELb0ELb1ELb1ELb0ELb0ELb0ELb1ELb0EEEvNS_16Flash_fwd_paramsE
        .type           _ZN5flash24flash_fwd_splitkv_kernelI23Flash_fwd_kernel_traitsILi192ELi64ELi64ELi4ELb0ELb0EN7cutlass10bfloat16_tE19Flash_kernel_traitsILi192ELi64ELi64ELi4ES3_EELb0ELb1ELb1ELb0ELb0ELb0ELb1ELb0EEEvNS_16Flash_fwd_paramsE,@function
        .size           _ZN5flash24flash_fwd_splitkv_kernelI23Flash_fwd_kernel_traitsILi192ELi64ELi64ELi4ELb0ELb0EN7cutlass10bfloat16_tE19Flash_kernel_traitsILi192ELi64ELi64ELi4ES3_EELb0ELb1ELb1ELb0ELb0ELb0ELb1ELb0EEEvNS_16Flash_fwd_paramsE,(.L_x_7974 - _ZN5flash24flash_fwd_splitkv_kernelI23Flash_fwd_kernel_traitsILi192ELi64ELi64ELi4ELb0ELb0EN7cutlass10bfloat16_tE19Flash_kernel_traitsILi192ELi64ELi64ELi4ES3_EELb0ELb1ELb1ELb0ELb0ELb0ELb1ELb0EEEvNS_16Flash_fwd_paramsE)
        .other          _ZN5flash24flash_fwd_splitkv_kernelI23Flash_fwd_kernel_traitsILi192ELi64ELi64ELi4ELb0ELb0EN7cutlass10bfloat16_tE19Flash_kernel_traitsILi192ELi64ELi64ELi4ES3_EELb0ELb1ELb1ELb0ELb0ELb0ELb1ELb0EEEvNS_16Flash_fwd_paramsE,@"STO_CUDA_ENTRY STV_DEFAULT"
_ZN5flash24flash_fwd_splitkv_kernelI23Flash_fwd_kernel_traitsILi192ELi64ELi64ELi4ELb0ELb0EN7cutlass10bfloat16_tE19Flash_kernel_traitsILi192ELi64ELi64ELi4ES3_EELb0ELb1ELb1ELb0ELb0ELb0ELb1ELb0EEEvNS_16Flash_fwd_paramsE:
.text._ZN5flash24flash_fwd_splitkv_kernelI23Flash_fwd_kernel_traitsILi192ELi64ELi64ELi4ELb0ELb0EN7cutlass10bfloat16_tE19Flash_kernel_traitsILi192ELi64ELi64ELi4ES3_EELb0ELb1ELb1ELb0ELb0ELb0ELb1ELb0EEEvNS_16Flash_fwd_paramsE:
        /* <DEDUP_REMOVED lines=76> */
.L_x_6802:
[----:B------:R-:W-:-:S04]  /*04c0*/  ULDC UR8, c[0x0][0x2c8] ;  /* 0x0000b20000087ab9 */ /* 0x000fc80000000800 */
.L_x_6803:
        /* <DEDUP_REMOVED lines=122> */
.L_x_6806:
[----:B------:R-:W-:Y:S05]  /*0c70*/  BSYNC B0 ;  /* 0x0000000000007941 */ /* 0x000fea0003800000 */
.L_x_6805:
        /* <DEDUP_REMOVED lines=11> */
.L_x_6808:
[----:B------:R-:W-:Y:S05]  /*0d30*/  BSYNC B0 ;  /* 0x0000000000007941 */ /* 0x000fea0003800000 */
.L_x_6807:
        /* <DEDUP_REMOVED lines=10> */
.L_x_6810:
[----:B------:R-:W-:Y:S05]  /*0de0*/  BSYNC B0 ;  /* 0x0000000000007941 */ /* 0x000fea0003800000 */
.L_x_6809:
        /* <DEDUP_REMOVED lines=10> */
.L_x_6812:
[----:B------:R-:W-:Y:S05]  /*0e90*/  BSYNC B0 ;  /* 0x0000000000007941 */ /* 0x000fea0003800000 */
.L_x_6811:
        /* <DEDUP_REMOVED lines=9> */
.L_x_6814:
[----:B------:R-:W-:Y:S05]  /*0f30*/  BSYNC B0 ;  /* 0x0000000000007941 */ /* 0x000fea0003800000 */
.L_x_6813:
        /* <DEDUP_REMOVED lines=9> */
.L_x_6816:
[----:B------:R-:W-:Y:S05]  /*0fd0*/  BSYNC B0 ;  /* 0x0000000000007941 */ /* 0x000fea0003800000 */
.L_x_6815:
        /* <DEDUP_REMOVED lines=9> */
.L_x_6818:
[----:B------:R-:W-:Y:S05]  /*1070*/  BSYNC B0 ;  /* 0x0000000000007941 */ /* 0x000fea0003800000 */
.L_x_6817:
        /* <DEDUP_REMOVED lines=9> */
.L_x_6820:
[----:B------:R-:W-:Y:S05]  /*1110*/  BSYNC B0 ;  /* 0x0000000000007941 */ /* 0x000fea0003800000 */
.L_x_6819:
        /* <DEDUP_REMOVED lines=31> */
.L_x_6804:
        /* <DEDUP_REMOVED lines=29> */
.L_x_6821:
        /* <DEDUP_REMOVED lines=46> */
[----:B------:R-:W-:Y:S01]  /*17c0*/  ULDC.64 UR8, c[0x0][0x248] ;  /* 0x0000920000087ab9 */ /* 0x000fe20000000a00 */
[----:B------:R-:W-:Y:S01]  /*17d0*/  USHF.R.S32.HI UR23, URZ, 0x1f, UR25 ;  /* 0x0000001f3f177899 */ /* 0x000fe20008011419 */
        /* <DEDUP_REMOVED lines=37> */
[----:B------:R-:W-:Y:S01]  /*1a30*/  IMAD.U32 R5, RZ, RZ, UR29 ;  /* 0x0000001dff057e24 */ /* 0x000fe2000f8e00ff */
[----:B------:R-:W-:Y:S01]  /*1a40*/  UIMAD.WIDE.U32 UR30, UR13, UR4, URZ ;  /* 0x000000040d1e72a5 */ /* 0x000fe2000f8e003f */
[----:B------:R-:W-:Y:S01]  /*1a50*/  IMAD.U32 R4, RZ, RZ, UR28 ;  /* 0x0000001cff047e24 */ /* 0x000fe2000f8e00ff */
[----:B------:R-:W-:Y:S01]  /*1a60*/  MOV R5, UR17 ;  /* 0x0000001100057c02 */ /* 0x000fe20008000f00 */
[C---:B------:R-:W-:Y:S01]  /*1a70*/  IMAD R13, R7.reuse, UR7, R0 ;  /* 0x00000007070d7c24 */ /* 0x040fe2000f8e0200 */
[----:B------:R-:W-:Y:S01]  /*1a80*/  UIMAD UR5, UR13, UR5, UR12 ;  /* 0x000000050d0572a4 */ /* 0x000fe2000f8e020c */
[----:B------:R-:W-:-:S03]  /*1a90*/  IMAD.WIDE.U32 R28, R7, UR6, R4 ;  /* 0x00000006071c7c25 */ /* 0x000fc6000f8e0004 */
[----:B------:R-:W-:Y:S01]  /*1aa0*/  UIADD3 UR28, UR31, UR5, URZ ;  /* 0x000000051f1c7290 */ /* 0x000fe2000fffe03f */
[----:B------:R-:W-:Y:S01]  /*1ab0*/  IMAD.IADD R13, R29, 0x1, R13 ;  /* 0x000000011d0d7824 */ /* 0x000fe200078e020d */
[----:B------:R-:W-:Y:S10]  /*1ac0*/  BRA `(.L_x_6823) ;  /* 0x00000004003c7947 */ /* 0x000ff40003800000 */
.L_x_6822:
        /* <DEDUP_REMOVED lines=46> */
.L_x_6824:
        /* <DEDUP_REMOVED lines=33> */
.L_x_6823:
[----:B------:R-:W-:Y:S01]  /*1fc0*/  SHF.R.S32.HI R15, RZ, 0x1f, R6 ;  /* 0x0000001fff0f7819 */ /* 0x000fe20000011406 */
[----:B------:R-:W-:Y:S01]  /*1fd0*/  UISETP.NE.AND UP0, UPT, UR10, -0x1, UPT ;  /* 0xffffffff0a00788c */ /* 0x000fe2000bf05270 */
[----:B------:R-:W1:Y:S01]  /*1fe0*/  S2R R33, SR_CTAID.X ;  /* 0x0000000000217919 */ /* 0x000e620000002500 */
[----:B------:R-:W-:Y:S01]  /*1ff0*/  USHF.R.S32.HI UR17, URZ, 0x1f, UR24 ;  /* 0x0000001f3f117899 */ /* 0x000fe20008011418 */
[CC--:B------:R-:W-:Y:S01]  /*2000*/  LEA.HI R12, R15.reuse, R6.reuse, RZ, 0x4 ;  /* 0x000000060f0c7211 */ /* 0x0c0fe200078f20ff */
[----:B------:R-:W2:Y:S01]  /*2010*/  S2UR UR12, SR_CgaCtaId ;  /* 0x00000000000c79c3 */ /* 0x000ea20000008800 */
[----:B------:R-:W-:Y:S01]  /*2020*/  LEA.HI R5, R15, R6, RZ, 0x3 ;  /* 0x000000060f057211 */ /* 0x000fe200078f18ff */
[----:B------:R-:W-:Y:S01]  /*2030*/  ULDC.64 UR6, c[0x0][0x268] ;  /* 0x00009a0000067ab9 */ /* 0x000fe20000000a00 */
[----:B------:R-:W-:Y:S01]  /*2040*/  LOP3.LUT R7, R12, 0xfffffff0, RZ, 0xc0, !PT ;  /* 0xfffffff00c077812 */ /* 0x000fe200078ec0ff */
[----:B------:R-:W-:Y:S01]  /*2050*/  IMAD R3, R3, UR6, RZ ;  /* 0x0000000603037c24 */ /* 0x000fe2000f8e02ff */
[----:B------:R-:W-:Y:S01]  /*2060*/  SHF.R.S32.HI R22, RZ, 0x3, R5 ;  /* 0x00000003ff167819 */ /* 0x000fe20000011405 */
[----:B------:R-:W-:Y:S01]  /*2070*/  BSSY B0, `(.L_x_6825) ;  /* 0x0000063000007945 */ /* 0x000fe20003800000 */
[----:B------:R-:W-:Y:S01]  /*2080*/  LOP3.LUT R5, R5, 0xfffffff8, RZ, 0xc0, !PT ;  /* 0xfffffff805057812 */ /* 0x000fe200078ec0ff */
[----:B------:R-:W-:Y:S01]  /*2090*/  @UP0 ULDC.64 UR4, c[0x0][0x240] ;  /* 0x0000900000040ab9 */ /* 0x000fe20000000a00 */
[----:B------:R-:W-:Y:S01]  /*20a0*/  IMAD.IADD R20, R6, 0x1, -R7 ;  /* 0x0000000106147824 */ /* 0x000fe200078e0a07 */
[----:B------:R-:W-:Y:S01]  /*20b0*/  @UP0 UIMAD.WIDE.U32 UR32, UR10, UR4, URZ ;  /* 0x000000040a2002a5 */ /* 0x000fe2000f8e003f */
[----:B------:R-:W-:Y:S01]  /*20c0*/  IMAD.SHL.U32 R196, R22, 0x40, RZ ;  /* 0x0000004016c47824 */ /* 0x000fe200078e00ff */
[----:B------:R-:W-:Y:S01]  /*20d0*/  @!UP0 USHF.R.S32.HI UR13, URZ, 0x1f, UR11 ;  /* 0x0000001f3f0d8899 */ /* 0x000fe2000801140b */
[----:B------:R-:W-:Y:S01]  /*20e0*/  IMAD.IADD R2, R6, 0x1, -R5 ;  /* 0x0000000106027824 */ /* 0x000fe200078e0a05 */
[----:B------:R-:W-:Y:S01]  /*20f0*/  SHF.R.S32.HI R5, RZ, 0x1f, R20 ;  /* 0x0000001fff057819 */ /* 0x000fe20000011414 */
[----:B------:R-:W-:Y:S01]  /*2100*/  @UP0 UIMAD UR10, UR10, UR5, UR33 ;  /* 0x000000050a0a02a4 */ /* 0x000fe2000f8e0221 */
[----:B------:R-:W-:Y:S01]  /*2110*/  LOP3.LUT R196, R196, 0x1c0, RZ, 0xc0, !PT ;  /* 0x000001c0c4c47812 */ /* 0x000fe200078ec0ff */
[----:B------:R-:W-:Y:S01]  /*2120*/  IMAD.SHL.U32 R197, R2, 0x8, RZ ;  /* 0x0000000802c57824 */ /* 0x000fe200078e00ff */
[----:B------:R-:W-:Y:S01]  /*2130*/  @!UP0 ULDC.64 UR4, c[0x0][0x228] ;  /* 0x00008a0000048ab9 */ /* 0x000fe20000000a00 */
[----:B------:R-:W-:Y:S01]  /*2140*/  LEA.HI R14, R5, R20, RZ, 0x3 ;  /* 0x00000014050e7211 */ /* 0x000fe200078f18ff */
[----:B------:R-:W-:Y:S01]  /*2150*/  @!UP0 UIMAD UR13, UR13, UR4, URZ ;  /* 0x000000040d0d82a4 */ /* 0x000fe2000f8e023f */
[----:B------:R-:W-:Y:S01]  /*2160*/  VIADD R21, R22, 0x10 ;  /* 0x0000001016157836 */ /* 0x000fe20000000000 */
[----:B------:R-:W-:Y:S01]  /*2170*/  @!UP0 UIMAD.WIDE.U32 UR34, UR11, UR4, URZ ;  /* 0x000000040b2282a5 */ /* 0x000fe2000f8e003f */
[----:B------:R-:W-:Y:S01]  /*2180*/  LOP3.LUT R5, R14, 0xfffffff8, RZ, 0xc0, !PT ;  /* 0xfffffff80e057812 */ /* 0x000fe200078ec0ff */
[----:B------:R-:W-:Y:S01]  /*2190*/  @!UP0 UIMAD UR13, UR11, UR5, UR13 ;  /* 0x000000050b0d82a4 */ /* 0x000fe2000f8e020d */
[----:B------:R-:W-:Y:S01]  /*21a0*/  LOP3.LUT R7, R196, 0x38, R197, 0xf8, !PT ;  /* 0x00000038c4077812 */ /* 0x000fe200078ef8c5 */
[----:B------:R-:W-:Y:S01]  /*21b0*/  VIADD R17, R22, 0x20 ;  /* 0x0000002016117836 */ /* 0x000fe20000000000 */
[----:B------:R-:W-:Y:S01]  /*21c0*/  ULDC.64 UR4, c[0x0][0x258] ;  /* 0x0000960000047ab9 */ /* 0x000fe20000000a00 */
[----:B------:R-:W-:Y:S01]  /*21d0*/  IMAD.IADD R20, R20, 0x1, -R5 ;  /* 0x0000000114147824 */ /* 0x000fe200078e0a05 */
[----:B------:R-:W-:Y:S01]  /*21e0*/  UIMAD UR29, UR17, UR4, URZ ;  /* 0x00000004111d72a4 */ /* 0x000fe2000f8e023f */
[----:B------:R-:W-:Y:S01]  /*21f0*/  LEA.HI R5, R15, R6, RZ, 0x6 ;  /* 0x000000060f057211 */ /* 0x000fe200078f30ff */
[----:B------:R-:W-:Y:S01]  /*2200*/  @!UP0 UMOV UR32, UR34 ;  /* 0x0000002200208c82 */ /* 0x000fe20008000000 */
[----:B------:R-:W-:Y:S01]  /*2210*/  SHF.R.U32.HI R196, RZ, 0x3, R196 ;  /* 0x00000003ffc47819 */ /* 0x000fe200000116c4 */
[----:B------:R-:W-:Y:S01]  /*2220*/  UIMAD UR29, UR24, UR5, UR29 ;  /* 0x00000005181d72a4 */ /* 0x000fe2000f8e021d */
[----:B------:R-:W-:Y:S01]  /*2230*/  SHF.R.S32.HI R30, RZ, 0x1f, R197 ;  /* 0x0000001fff1e7819 */ /* 0x000fe200000114c5 */
[----:B------:R-:W-:Y:S01]  /*2240*/  UIADD3 UR5, -UR20, UR22, URZ ;  /* 0x0000001614057290 */ /* 0x000fe2000fffe13f */
[----:B------:R-:W-:Y:S01]  /*2250*/  IMAD.SHL.U32 R5, R5, 0x8, RZ ;  /* 0x0000000805057824 */ /* 0x000fe200078e00ff */
[----:B------:R-:W-:Y:S01]  /*2260*/  @!UP0 UIADD3 UR10, UR35, UR13, URZ ;  /* 0x0000000d230a8290 */ /* 0x000fe2000fffe03f */
[----:B------:R-:W-:Y:S01]  /*2270*/  LOP3.LUT R196, R7, R196, RZ, 0x3c, !PT ;  /* 0x000000c407c47212 */ /* 0x000fe200078e3cff */
[----:B------:R-:W-:Y:S01]  /*2280*/  IMAD.U32 R24, RZ, RZ, UR4 ;  /* 0x00000004ff187e24 */ /* 0x000fe2000f8e00ff */
[C---:B------:R-:W-:Y:S01]  /*2290*/  IADD3 R4, P0, R197.reuse, UR32, RZ ;  /* 0x00000020c5047c10 */ /* 0x040fe2000ff1e0ff */
[----:B------:R-:W-:Y:S01]  /*22a0*/  UMOV UR4, 0x400 ;  /* 0x0000040000047882 */ /* 0x000fe20000000000 */
[----:B------:R-:W-:Y:S01]  /*22b0*/  ISETP.GE.AND P6, PT, R22, UR5, PT ;  /* 0x0000000516007c0c */ /* 0x000fe2000bfc6270 */
[----:B--2---:R-:W-:Y:S01]  /*22c0*/  ULEA UR4, UR12, UR4, 0x18 ;  /* 0x000000040c047291 */ /* 0x004fe2000f8ec03f */
[----:B------:R-:W-:Y:S01]  /*22d0*/  LOP3.LUT R196, R196, 0xfffffe00, R5, 0xf8, !PT ;  /* 0xfffffe00c4c47812 */ /* 0x000fe200078ef805 */
[----:B------:R-:W-:Y:S01]  /*22e0*/  IMAD.MOV.U32 R7, RZ, RZ, 0x10 ;  /* 0x00000010ff077424 */ /* 0x000fe200078e00ff */
[C---:B------:R-:W-:Y:S01]  /*22f0*/  IADD3 R8, P1, R197.reuse, UR30, RZ ;  /* 0x0000001ec5087c10 */ /* 0x040fe2000ff3e0ff */
[----:B------:R-:W-:Y:S01]  /*2300*/  IMAD R16, R18, UR7, R3 ;  /* 0x0000000712107c24 */ /* 0x000fe2000f8e0203 */
[----:B------:R-:W-:Y:S01]  /*2310*/  IADD3.X R5, R30, UR10, RZ, P0, !PT ;  /* 0x0000000a1e057c10 */ /* 0x000fe200087fe4ff */
[----:B------:R-:W-:Y:S01]  /*2320*/  UIADD3 UR10, UR14, -0x1, URZ ;  /* 0xffffffff0e0a7890 */ /* 0x000fe2000fffe03f */
[----:B------:R-:W-:Y:S01]  /*2330*/  IADD3 R152, P5, R22, UR25, RZ ;  /* 0x0000001916987c10 */ /* 0x000fe2000ffbe0ff */
[----:B------:R-:W-:Y:S01]  /*2340*/  VIADD R3, R197, 0x80 ;  /* 0x00000080c5037836 */ /* 0x000fe20000000000 */
[----:B------:R-:W-:Y:S01]  /*2350*/  ISETP.GE.AND P4, PT, R21, UR5, PT ;  /* 0x0000000515007c0c */ /* 0x000fe2000bf86270 */
[----:B------:R-:W-:Y:S01]  /*2360*/  IMAD.WIDE.U32 R24, R24, UR24, R4 ;  /* 0x0000001818187c25 */ /* 0x000fe2000f8e0004 */
[----:B------:R-:W-:Y:S01]  /*2370*/  ISETP.GE.AND P0, PT, R17, UR5, PT ;  /* 0x0000000511007c0c */ /* 0x000fe2000bf06270 */
[----:B------:R-:W-:Y:S01]  /*2380*/  USHF.L.U32 UR13, UR10, 0x6, URZ ;  /* 0x000000060a0d7899 */ /* 0x000fe2000800063f */
[----:B------:R-:W-:Y:S01]  /*2390*/  IADD3.X R9, R30, UR28, RZ, P1, !PT ;  /* 0x0000001c1e097c10 */ /* 0x000fe20008ffe4ff */
[----:B------:R-:W-:Y:S01]  /*23a0*/  IMAD.MOV.U32 R5, RZ, RZ, 0x20 ;  /* 0x00000020ff057424 */ /* 0x000fe200078e00ff */
[----:B------:R-:W-:Y:S01]  /*23b0*/  SHF.R.S32.HI R23, RZ, 0x1f, R22 ;  /* 0x0000001fff177819 */ /* 0x000fe20000011416 */
[----:B------:R-:W-:Y:S01]  /*23c0*/  UIADD3 UR12, -UR13, UR21, URZ ;  /* 0x000000150d0c7290 */ /* 0x000fe2000fffe13f */
[----:B------:R-:W-:Y:S01]  /*23d0*/  R2P PR, R20, 0x6 ;  /* 0x0000000614007804 */ /* 0x000fe20000000000 */
[----:B------:R-:W-:Y:S01]  /*23e0*/  IMAD.WIDE.U32 R18, R18, UR6, R8 ;  /* 0x0000000612127c25 */ /* 0x000fe2000f8e0008 */
[----:B------:R-:W-:-:S02]  /*23f0*/  IADD3.X R0, R23, UR23, RZ, P5, !PT ;  /* 0x0000001717007c10 */ /* 0x000fc4000affe4ff */
[----:B------:R-:W-:Y:S01]  /*2400*/  LEA R196, R196, UR4, 0x1 ;  /* 0x00000004c4c47c11 */ /* 0x000fe2000f8e08ff */
[----:B------:R-:W-:Y:S01]  /*2410*/  VIADD R27, R25, UR29 ;  /* 0x0000001d191b7c36 */ /* 0x000fe20008000000 */
[----:B------:R-:W-:Y:S01]  /*2420*/  SEL R7, R7, 0xfffffff0, !P1 ;  /* 0xfffffff007077807 */ /* 0x000fe20004800000 */
[----:B-1----:R-:W-:Y:S01]  /*2430*/  IMAD.WIDE R32, R33, 0x40, R22 ;  /* 0x0000004021207825 */ /* 0x002fe200078e0216 */
[----:B------:R-:W-:-:S03]  /*2440*/  SEL R5, R5, 0xffffffe0, !P2 ;  /* 0xffffffe005057807 */ /* 0x000fc60005000000 */
        /* <DEDUP_REMOVED lines=37> */
.L_x_6826:
[----:B------:R-:W-:Y:S05]  /*26a0*/  BSYNC B0 ;  /* 0x0000000000007941 */ /* 0x000fea0003800000 */
.L_x_6825:
        /* <DEDUP_REMOVED lines=41> */
.L_x_6828:
[----:B------:R-:W-:Y:S05]  /*2940*/  BSYNC B0 ;  /* 0x0000000000007941 */ /* 0x000fea0003800000 */
.L_x_6827:
        /* <DEDUP_REMOVED lines=42> */
.L_x_6830:
[----:B------:R-:W-:Y:S05]  /*2bf0*/  BSYNC B0 ;  /* 0x0000000000007941 */ /* 0x000fea0003800000 */
.L_x_6829:
        /* <DEDUP_REMOVED lines=45> */
.L_x_6832:
[----:B------:R-:W-:Y:S05]  /*2ed0*/  BSYNC B0 ;  /* 0x0000000000007941 */ /* 0x000fea0003800000 */
.L_x_6831:
        /* <DEDUP_REMOVED lines=37> */
.L_x_6834:
[----:B------:R-:W-:Y:S05]  /*3130*/  BSYNC B0 ;  /* 0x0000000000007941 */ /* 0x000fea0003800000 */
.L_x_6833:
        /* <DEDUP_REMOVED lines=33> */
.L_x_6836:
[----:B------:R-:W-:Y:S05]  /*3350*/  BSYNC B0 ;  /* 0x0000000000007941 */ /* 0x000fea0003800000 */
.L_x_6835:
        /* <DEDUP_REMOVED lines=39> */
.L_x_6838:
[----:B------:R-:W-:Y:S05]  /*35d0*/  BSYNC B0 ;  /* 0x0000000000007941 */ /* 0x000fea0003800000 */
.L_x_6837:
        /* <DEDUP_REMOVED lines=42> */
.L_x_6840:
[----:B------:R-:W-:Y:S05]  /*3880*/  BSYNC B0 ;  /* 0x0000000000007941 */ /* 0x000fea0003800000 */
.L_x_6839:
[----:B------:R-:W-:Y:S01]  /*3890*/  USHF.R.S32.HI UR25, URZ, 0x1f, UR11 ;  /* 0x0000001f3f197899 */ /* 0x000fe2000801140b */
[----:B------:R-:W0:Y:S01]  /*38a0*/  LDGDEPBAR ;  /* 0x00000000000079af */ /* 0x000e220000000000 */
[----:B------:R-:W-:Y:S01]  /*38b0*/  ULDC.64 UR6, c[0x0][0x3d0] ;  /* 0x0000f40000067ab9 */ /* 0x000fe20000000a00 */
[----:B------:R-:W-:Y:S01]  /*38c0*/  UMOV UR30, UR24 ;  /* 0x00000018001e7c82 */ /* 0x000fe20008000000 */
[----:B------:R-:W-:Y:S01]  /*38d0*/  UIMAD UR25, UR25, UR6, URZ ;  /* 0x00000006191972a4 */ /* 0x000fe2000f8e023f */
[----:B------:R-:W-:Y:S01]  /*38e0*/  IMAD.IADD R26, R25, 0x1, -R26 ;  /* 0x00000001191a7824 */ /* 0x000fe200078e0a1a */
[----:B------:R-:W-:Y:S01]  /*38f0*/  UMOV UR31, UR17 ;  /* 0x00000011001f7c82 */ /* 0x000fe20008000000 */
[----:B------:R-:W-:Y:S01]  /*3900*/  IMAD.SHL.U32 R20, R20, 0x40, RZ ;  /* 0x0000004014147824 */ /* 0x000fe200078e00ff */
[----:B------:R-:W-:Y:S01]  /*3910*/  UIMAD.WIDE.U32 UR30, UR11, UR6, UR30 ;  /* 0x000000060b1e72a5 */ /* 0x000fe2000f8e001e */
[----:B-1234-:R-:W-:Y:S01]  /*3920*/  IMAD.SHL.U32 R8, R26, 0x8, RZ ;  /* 0x000000081a087824 */ /* 0x01efe200078e00ff */
[----:B------:R-:W-:Y:S01]  /*3930*/  UIMAD UR25, UR11, UR7, UR25 ;  /* 0x000000070b1972a4 */ /* 0x000fe2000f8e0219 */
[----:B------:R-:W-:Y:S01]  /*3940*/  LOP3.LUT R23, R24, 0x8, R23, 0xf8, !PT ;  /* 0x0000000818177812 */ /* 0x000fe200078ef817 */
[----:B------:R-:W-:Y:S01]  /*3950*/  IMAD.IADD R19, R19, 0x1, R16 ;  /* 0x0000000113137824 */ /* 0x000fe200078e0210 */
[----:B------:R-:W-:Y:S01]  /*3960*/  ULDC.64 UR6, c[0x0][0x3c8] ;  /* 0x0000f20000067ab9 */ /* 0x000fe20000000a00 */
[----:B------:R-:W-:Y:S01]  /*3970*/  UIADD3 UR25, UR31, UR25, URZ ;  /* 0x000000191f197290 */ /* 0x000fe2000fffe03f */
[----:B------:R-:W-:Y:S01]  /*3980*/  LOP3.LUT R9, R20, 0x1c0, RZ, 0xc0, !PT ;  /* 0x000001c014097812 */ /* 0x000fe200078ec0ff */
[----:B------:R-:W-:Y:S01]  /*3990*/  ULEA UR17, UP0, UR30, UR6, 0x2 ;  /* 0x000000061e117291 */ /* 0x000fe2000f80103f */
[----:B------:R-:W-:-:S02]  /*39a0*/  SHF.R.U32.HI R24, RZ, 0x3, R24 ;  /* 0x00000003ff187819 */ /* 0x000fc40000011618 */
        /* <DEDUP_REMOVED lines=9> */
[----:B------:R-:W-:Y:S01]  /*3a40*/  IMAD.SHL.U32 R9, R14, 0x40, RZ ;  /* 0x000000400e097824 */ /* 0x000fe200078e00ff */
[----:B------:R-:W-:Y:S01]  /*3a50*/  LOP3.LUT R23, R23, R24, RZ, 0x3c, !PT ;  /* 0x0000001817177212 */ /* 0x000fe200078e3cff */
[----:B------:R-:W-:Y:S01]  /*3a60*/  IMAD R135, R0, UR6, RZ ;  /* 0x0000000600877c24 */ /* 0x000fe2000f8e02ff */
[----:B------:R1:W5:Y:S01]  /*3a70*/  LDG.E R80, desc[UR26][R10.64] ;  /* 0x0000001a0a507981 */ /* 0x000362000c1e1900 */
[----:B------:R-:W-:Y:S01]  /*3a80*/  SHF.R.S32.HI R81, RZ, 0x5, R82 ;  /* 0x00000005ff517819 */ /* 0x000fe20000011452 */
[----:B------:R-:W-:Y:S01]  /*3a90*/  ULDC.64 UR24, c[0x0][0x220] ;  /* 0x0000880000187ab9 */ /* 0x000fe20000000a00 */
[----:B------:R-:W-:Y:S01]  /*3aa0*/  IMAD R135, R152, UR7, R135 ;  /* 0x0000000798877c24 */ /* 0x000fe2000f8e0287 */
[----:B------:R-:W-:Y:S01]  /*3ab0*/  BAR.SYNC.DEFER_BLOCKING 0x0 ;  /* 0x0000000000007b1d */ /* 0x000fe20000010000 */
[----:B------:R-:W-:Y:S01]  /*3ac0*/  LOP3.LUT R0, R8, 0xfffffe00, R9, 0xf8, !PT ;  /* 0xfffffe0008007812 */ /* 0x000fe200078ef809 */
[----:B------:R-:W-:Y:S01]  /*3ad0*/  IMAD.WIDE.U32 R152, R152, UR6, R18 ;  /* 0x0000000698987c25 */ /* 0x000fe2000f8e0012 */
[----:B------:R-:W-:Y:S01]  /*3ae0*/  USHF.L.U64.HI UR29, UR6, 0x4, UR7 ;  /* 0x00000004061d7899 */ /* 0x000fe20008010207 */
[----:B------:R-:W-:-:S02]  /*3af0*/  ISETP.GE.AND P6, PT, R17, UR12, PT ;  /* 0x0000000c11007c0c */ /* 0x000fc4000bfc6270 */
[----:B------:R-:W-:Y:S01]  /*3b00*/  IMAD R193, R26, 0x200, R23 ;  /* 0x000002001ac17824 */ /* 0x000fe200078e0217 */
[----:B------:R-:W-:Y:S01]  /*3b10*/  ULDC UR17, c[0x0][0x2e8] ;  /* 0x0000ba0000117ab9 */ /* 0x000fe20000000800 */
[----:B------:R-:W-:Y:S01]  /*3b20*/  IMAD.IADD R135, R153, 0x1, R135 ;  /* 0x0000000199877824 */ /* 0x000fe200078e0287 */
[----:B------:R-:W-:Y:S01]  /*3b30*/  ISETP.GE.AND P5, PT, R21, UR12, PT ;  /* 0x0000000c15007c0c */ /* 0x000fe2000bfa6270 */
[----:B------:R1:W-:Y:S04]  /*3b40*/  @P0 STS.128 [R196+0xc000], RZ ;  /* 0x00c000ffc4000388 */ /* 0x0003e80000000c00 */
[----:B------:R1:W-:Y:S04]  /*3b50*/  @P0 STS.128 [R196+0xe000], RZ ;  /* 0x00e000ffc4000388 */ /* 0x0003e80000000c00 */
[----:B------:R1:W-:Y:S01]  /*3b60*/  @P0 STS.128 [R196+0x10000], RZ ;  /* 0x010000ffc4000388 */ /* 0x0003e20000000c00 */
[----:B------:R-:W-:Y:S01]  /*3b70*/  IMAD R194, R81, 0x400, R0 ;  /* 0x0000040051c27824 */ /* 0x000fe200078e0200 */
[----:B------:R-:W-:Y:S01]  /*3b80*/  LEA R210, P1, R152, UR24, 0x1 ;  /* 0x0000001898d27c11 */ /* 0x000fe2000f8208ff */
        /* <DEDUP_REMOVED lines=30> */
.L_x_6842:
[----:B------:R-:W-:Y:S05]  /*3d70*/  BSYNC B0 ;  /* 0x0000000000007941 */ /* 0x000fea0003800000 */
.L_x_6841:
        /* <DEDUP_REMOVED lines=38> */
.L_x_6844:
[----:B------:R-:W-:Y:S05]  /*3fe0*/  BSYNC B0 ;  /* 0x0000000000007941 */ /* 0x000fea0003800000 */
.L_x_6843:
        /* <DEDUP_REMOVED lines=36> */
.L_x_6846:
[----:B------:R-:W-:Y:S05]  /*4230*/  BSYNC B0 ;  /* 0x0000000000007941 */ /* 0x000fea0003800000 */
.L_x_6845:
        /* <DEDUP_REMOVED lines=42> */
.L_x_6848:
[----:B------:R-:W-:Y:S05]  /*44e0*/  BSYNC B0 ;  /* 0x0000000000007941 */ /* 0x000fea0003800000 */
.L_x_6847:
[----:B------:R-:W-:Y:S01]  /*44f0*/  LDSM.16.M88.4 R16, [R194] ;  /* 0x00000000c210783b */ /* 0x000fe20000000200 */
[----:B------:R-:W-:Y:S01]  /*4500*/  R2P PR, R2, 0x6 ;  /* 0x0000000602007804 */ /* 0x000fe20000000000 */
[----:B------:R-:W-:Y:S01]  /*4510*/  VIADD R2, R193, 0x6000 ;  /* 0x00006000c1027836 */ /* 0x000fe20000000000 */
[----:B------:R-:W-:Y:S01]  /*4520*/  LEA R203, R81, UR20, 0x4 ;  /* 0x0000001451cb7c11 */ /* 0x000fe2000f8e20ff */
[----:B------:R-:W4:Y:S01]  /*4530*/  LDSM.16.M88.4 R32, [R193+0x6800] ;  /* 0x00680000c120783b */ /* 0x000f220000000200 */
[----:B------:R-:W-:Y:S01]  /*4540*/  VIADD R191, R193, 0x6020 ;  /* 0x00006020c1bf7836 */ /* 0x000fe20000000000 */
[----:B------:R-:W-:Y:S01]  /*4550*/  UIADD3 UR17, UR21, 0x1, -UR22 ;  /* 0x0000000115117890 */ /* 0x000fe2000fffe816 */
[--C-:B------:R-:W-:Y:S01]  /*4560*/  IMAD R192, R7, 0x2, R194.reuse ;  /* 0x0000000207c07824 */ /* 0x100fe200078e02c2 */
[----:B------:R-:W4:Y:S01]  /*4570*/  LDSM.16.M88.4 R40, [R193+0x6000] ;  /* 0x00600000c128783b */ /* 0x000f220000000200 */
[----:B------:R-:W-:Y:S01]  /*4580*/  IMAD R190, R5, 0x2, R194 ;  /* 0x0000000205be7824 */ /* 0x000fe200078e02c2 */
[----:B------:R-:W-:Y:S01]  /*4590*/  ISETP.LT.AND P6, PT, R195, UR10, PT ;  /* 0x0000000ac3007c0c */ /* 0x000fe2000bfc1270 */
[----:B------:R-:W-:Y:S01]  /*45a0*/  UIADD3 UR12, UR17, UR15, URZ ;  /* 0x0000000f110c7290 */ /* 0x000fe2000fffe03f */
[----:B------:R-:W4:Y:S01]  /*45b0*/  LDSM.16.M88.4 R24, [R193+0x7000] ;  /* 0x00700000c118783b */ /* 0x000f220000000200 */
[----:B------:R-:W-:Y:S01]  /*45c0*/  LEA R189, R5, R192, 0x1 ;  /* 0x000000c005bd7211 */ /* 0x000fe200078e08ff */
[----:B------:R-:W-:Y:S01]  /*45d0*/  UIADD3 UR22, UR21, -UR22, URZ ;  /* 0x8000001615167290 */ /* 0x000fe2000fffe03f */
[----:B------:R-:W-:Y:S01]  /*45e0*/  @P1 IADD3 R191, R2, -0x20, RZ ;  /* 0xffffffe002bf1810 */ /* 0x000fe20007ffe0ff */
[----:B------:R-:W4:Y:S01]  /*45f0*/  LDSM.16.M88.4 R72, [R193+0x7800] ;  /* 0x00780000c148783b */ /* 0x000f220000000200 */
[----:B------:R-:W-:-:S02]  /*4600*/  IMAD.MOV.U32 R2, RZ, RZ, 0x40 ;  /* 0x00000040ff027424 */ /* 0x000fc400078e00ff */
[----:B--2--5:R-:W-:Y:S01]  /*4610*/  FMUL.FTZ R80, R80, R83 ;  /* 0x0000005350507220 */ /* 0x024fe20000410000 */
[----:B------:R-:W-:Y:S01]  /*4620*/  SHF.L.U32 R204, R6, 0x1, RZ ;  /* 0x0000000106cc7819 */ /* 0x000fe200000006ff */
[----:B------:R-:W-:Y:S01]  /*4630*/  LDSM.16.M88.4 R56, [R192] ;  /* 0x00000000c038783b */ /* 0x000fe20000000200 */
[C---:B------:R-:W-:Y:S01]  /*4640*/  IADD3 R183, R191.reuse, 0x800, RZ ;  /* 0x00000800bfb77810 */ /* 0x040fe20007ffe0ff */
[C---:B------:R-:W-:Y:S01]  /*4650*/  VIADD R182, R191.reuse, 0x1000 ;  /* 0x00001000bfb67836 */ /* 0x040fe20000000000 */
[----:B------:R-:W-:Y:S01]  /*4660*/  SEL R2, R2, 0xffffffc0, !P2 ;  /* 0xffffffc002027807 */ /* 0x000fe20005000000 */
[----:B-1----:R-:W1:Y:S01]  /*4670*/  LDSM.16.M88.4 R12, [R191+0x800] ;  /* 0x00080000bf0c783b */ /* 0x002e620000000200 */
[----:B------:R-:W-:Y:S01]  /*4680*/  R2UR UR20, R80 ;  /* 0x00000000501472ca */ /* 0x000fe200000e0000 */
[----:B------:R-:W-:Y:S01]  /*4690*/  VIADD R181, R191, 0x1800 ;  /* 0x00001800bfb57836 */ /* 0x000fe20000000000 */
[----:B------:R-:W-:Y:S01]  /*46a0*/  LOP3.LUT R204, R204, 0x6, RZ, 0xc0, !PT ;  /* 0x00000006cccc7812 */ /* 0x000fe200078ec0ff */
[----:B------:R-:W2:Y:S01]  /*46b0*/  LDSM.16.M88.4 R64, [R191] ;  /* 0x00000000bf40783b */ /* 0x000ea20000000200 */
[----:B------:R-:W-:Y:S01]  /*46c0*/  IMAD.IADD R187, R193, 0x1, R2 ;  /* 0x00000001c1bb7824 */ /* 0x000fe200078e0202 */
[C---:B------:R-:W-:Y:S01]  /*46d0*/  IADD3 R179, R191.reuse, 0x2000, RZ ;  /* 0x00002000bfb37810 */ /* 0x040fe20007ffe0ff */
[----:B------:R-:W-:Y:S01]  /*46e0*/  IMAD.IADD R180, R2, 0x1, R191 ;  /* 0x0000000102b47824 */ /* 0x000fe200078e02bf */
[----:B---3--:R-:W3:Y:S01]  /*46f0*/  LDSM.16.M88.4 R8, [R191+0x1000] ;  /* 0x00100000bf08783b */ /* 0x008ee20000000200 */
[C---:B------:R-:W-:Y:S01]  /*4700*/  VIADD R178, R191.reuse, 0x2800 ;  /* 0x00002800bfb27836 */ /* 0x040fe20000000000 */
[C---:B------:R-:W-:Y:S01]  /*4710*/  IADD3 R176, R191.reuse, 0x3800, RZ ;  /* 0x00003800bfb07810 */ /* 0x040fe20007ffe0ff */
[C---:B------:R-:W-:Y:S01]  /*4720*/  VIADD R177, R191.reuse, 0x3000 ;  /* 0x00003000bfb17836 */ /* 0x040fe20000000000 */
[----:B------:R-:W3:Y:S01]  /*4730*/  LDSM.16.M88.4 R60, [R191+0x1800] ;  /* 0x00180000bf3c783b */ /* 0x000ee20000000200 */
[C---:B------:R-:W-:Y:S01]  /*4740*/  VIADD R175, R191.reuse, 0x4000 ;  /* 0x00004000bfaf7836 */ /* 0x040fe20000000000 */
[C---:B------:R-:W-:Y:S01]  /*4750*/  IADD3 R173, R191.reuse, 0x5000, RZ ;  /* 0x00005000bfad7810 */ /* 0x040fe20007ffe0ff */
[C---:B------:R-:W-:Y:S01]  /*4760*/  VIADD R174, R191.reuse, 0x4800 ;  /* 0x00004800bfae7836 */ /* 0x040fe20000000000 */
[----:B------:R-:W-:Y:S01]  /*4770*/  LDSM.16.M88.4 R68, [R190] ;  /* 0x00000000be44783b */ /* 0x000fe20000000200 */
[----:B------:R-:W-:Y:S01]  /*4780*/  VIADD R172, R191, 0x5800 ;  /* 0x00005800bfac7836 */ /* 0x000fe20000000000 */
[C---:B----4-:R-:W-:Y:S02]  /*4790*/  HMMA.16816.F32.BF16 R36, R16.reuse, R32, RZ ;  /* 0x000000201024723c */ /* 0x050fe400000418ff */
[----:B------:R-:W4:Y:S04]  /*47a0*/  LDSM.16.M88.4 R52, [R187+0x6000] ;  /* 0x00600000bb34783b */ /* 0x000f280000000200 */
[----:B------:R-:W4:Y:S01]  /*47b0*/  LDSM.16.M88.4 R48, [R187+0x6800] ;  /* 0x00680000bb30783b */ /* 0x000f220000000200 */
[C---:B------:R-:W-:Y:S03]  /*47c0*/  HMMA.16816.F32.BF16 R44, R16.reuse, R40, RZ ;  /* 0x00000028102c723c */ /* 0x040fe600000418ff */
[----:B------:R-:W-:Y:S03]  /*47d0*/  LDSM.16.M88.4 R76, [R187+0x7800] ;  /* 0x00780000bb4c783b */ /* 0x000fe60000000200 */
[C---:B------:R-:W-:Y:S01]  /*47e0*/  HMMA.16816.F32.BF16 R32, R16.reuse, R34, RZ ;  /* 0x000000221020723c */ /* 0x040fe200000418ff */
[----:B------:R-:W0:Y:S05]  /*47f0*/  LDGDEPBAR ;  /* 0x00000000000079af */ /* 0x000e2a0000000000 */
[C---:B------:R-:W-:Y:S06]  /*4800*/  HMMA.16816.F32.BF16 R40, R16.reuse, R42, RZ ;  /* 0x0000002a1028723c */ /* 0x040fec00000418ff */
[C---:B------:R-:W-:Y:S06]  /*4810*/  HMMA.16816.F32.BF16 R28, R16.reuse, R24, RZ ;  /* 0x00000018101c723c */ /* 0x040fec00000418ff */
[C---:B------:R-:W-:Y:S06]  /*4820*/  HMMA.16816.F32.BF16 R24, R16.reuse, R26, RZ ;  /* 0x0000001a1018723c */ /* 0x040fec00000418ff */
[C---:B------:R-:W-:Y:S06]  /*4830*/  HMMA.16816.F32.BF16 R20, R16.reuse, R72, RZ ;  /* 0x000000481014723c */ /* 0x040fec00000418ff */
[----:B------:R-:W-:Y:S01]  /*4840*/  HMMA.16816.F32.BF16 R16, R16, R74, RZ ;  /* 0x0000004a1010723c */ /* 0x000fe200000418ff */
[----:B------:R-:W-:Y:S05]  /*4850*/  LDSM.16.M88.4 R72, [R180] ;  /* 0x00000000b448783b */ /* 0x000fea0000000200 */
        /* <DEDUP_REMOVED lines=26> */
[C---:B--2---:R-:W-:Y:S06]  /*4a00*/  HMMA.16816.F32.BF16 R44, R8.reuse, R72, R44 ;  /* 0x00000048082c723c */ /* 0x044fec000004182c */
[C---:B------:R-:W-:Y:S01]  /*4a10*/  HMMA.16816.F32.BF16 R40, R8.reuse, R74, R40 ;  /* 0x0000004a0828723c */ /* 0x040fe20000041828 */
[----:B------:R-:W2:Y:S05]  /*4a20*/  LDSM.16.M88.4 R72, [R193+0x9800] ;  /* 0x00980000c148783b */ /* 0x000eaa0000000200 */
[C---:B------:R-:W-:Y:S06]  /*4a30*/  HMMA.16816.F32.BF16 R36, R8.reuse, R64, R36 ;  /* 0x000000400824723c */ /* 0x040fec0000041824 */
[C---:B------:R-:W-:Y:S01]  /*4a40*/  HMMA.16816.F32.BF16 R32, R8.reuse, R66, R32 ;  /* 0x000000420820723c */ /* 0x040fe20000041820 */
[----:B------:R-:W-:Y:S05]  /*4a50*/  LDSM.16.M88.4 R64, [R191+0x2800] ;  /* 0x00280000bf40783b */ /* 0x000fea0000000200 */
[C---:B---3--:R-:W-:Y:S06]  /*4a60*/  HMMA.16816.F32.BF16 R28, R8.reuse, R60, R28 ;  /* 0x0000003c081c723c */ /* 0x048fec000004181c */
[C---:B------:R-:W-:Y:S01]  /*4a70*/  HMMA.16816.F32.BF16 R24, R8.reuse, R62, R24 ;  /* 0x0000003e0818723c */ /* 0x040fe20000041818 */
[----:B------:R-:W-:Y:S05]  /*4a80*/  LDSM.16.M88.4 R60, [R191+0x3800] ;  /* 0x00380000bf3c783b */ /* 0x000fea0000000200 */
[C---:B----4-:R-:W-:Y:S06]  /*4a90*/  HMMA.16816.F32.BF16 R20, R8.reuse, R52, R20 ;  /* 0x000000340814723c */ /* 0x050fec0000041814 */
[----:B------:R-:W-:Y:S01]  /*4aa0*/  HMMA.16816.F32.BF16 R68, R8, R54, R68 ;  /* 0x000000360844723c */ /* 0x000fe20000041844 */
[----:B------:R-:W-:Y:S04]  /*4ab0*/  LDSM.16.M88.4 R52, [R192+0x2000] ;  /* 0x00200000c034783b */ /* 0x000fe80000000200 */
[----:B------:R-:W3:Y:S01]  /*4ac0*/  LDSM.16.M88.4 R8, [R191+0x2000] ;  /* 0x00200000bf08783b */ /* 0x000ee20000000200 */
[C---:B-1----:R-:W-:Y:S06]  /*4ad0*/  HMMA.16816.F32.BF16 R44, R48.reuse, R12, R44 ;  /* 0x0000000c302c723c */ /* 0x042fec000004182c */
[C---:B------:R-:W-:Y:S01]  /*4ae0*/  HMMA.16816.F32.BF16 R40, R48.reuse, R14, R40 ;  /* 0x0000000e3028723c */ /* 0x040fe20000041828 */
[----:B------:R-:W1:Y:S05]  /*4af0*/  LDSM.16.M88.4 R12, [R191+0x3000] ;  /* 0x00300000bf0c783b */ /* 0x000e6a0000000200 */
        /* <DEDUP_REMOVED lines=24> */
[C---:B------:R-:W-:Y:S01]  /*4c80*/  HMMA.16816.F32.BF16 R40, R56.reuse, R18, R40 ;  /* 0x000000123828723c */ /* 0x040fe20000041828 */
[----:B------:R-:W4:Y:S05]  /*4c90*/  LDSM.16.M88.4 R16, [R180+0x3000] ;  /* 0x00300000b410783b */ /* 0x000f2a0000000200 */
        /* <DEDUP_REMOVED lines=10> */
[C---:B-1----:R-:W-:Y:S06]  /*4d40*/  HMMA.16816.F32.BF16 R44, R12.reuse, R72, R44 ;  /* 0x000000480c2c723c */ /* 0x042fec000004182c */
[C---:B------:R-:W-:Y:S01]  /*4d50*/  HMMA.16816.F32.BF16 R40, R12.reuse, R74, R40 ;  /* 0x0000004a0c28723c */ /* 0x040fe20000041828 */
[----:B------:R-:W-:Y:S05]  /*4d60*/  LDSM.16.M88.4 R72, [R192+0x4000] ;  /* 0x00400000c048783b */ /* 0x000fea0000000200 */
[C---:B------:R-:W-:Y:S06]  /*4d70*/  HMMA.16816.F32.BF16 R36, R12.reuse, R52, R36 ;  /* 0x000000340c24723c */ /* 0x040fec0000041824 */
        /* <DEDUP_REMOVED lines=17> */
[----:B------:R-:W3:Y:S05]  /*4e90*/  LDSM.16.M88.4 R56, [R187+0xa800] ;  /* 0x00a80000bb38783b */ /* 0x000eea0000000200 */
[C---:B-1----:R-:W-:Y:S06]  /*4ea0*/  HMMA.16816.F32.BF16 R44, R72.reuse, R16, R44 ;  /* 0x00000010482c723c */ /* 0x042fec000004182c */
[C---:B------:R-:W-:Y:S01]  /*4eb0*/  HMMA.16816.F32.BF16 R40, R72.reuse, R18, R40 ;  /* 0x000000124828723c */ /* 0x040fe20000041828 */
[----:B------:R-:W-:Y:S05]  /*4ec0*/  LDSM.16.M88.4 R16, [R189+0x4000] ;  /* 0x00400000bd10783b */ /* 0x000fea0000000200 */
[C---:B----4-:R-:W-:Y:S06]  /*4ed0*/  HMMA.16816.F32.BF16 R36, R72.reuse, R12, R36 ;  /* 0x0000000c4824723c */ /* 0x050fec0000041824 */
[----:B------:R-:W-:Y:S01]  /*4ee0*/  HMMA.16816.F32.BF16 R32, R72, R14, R32 ;  /* 0x0000000e4820723c */ /* 0x000fe20000041820 */
[----:B------:R-:W1:Y:S05]  /*4ef0*/  LDSM.16.M88.4 R12, [R180+0x4000] ;  /* 0x00400000b40c783b */ /* 0x000e6a0000000200 */
[C---:B------:R-:W-:Y:S06]  /*4f00*/  HMMA.16816.F32.BF16 R20, R48.reuse, R52, R20 ;  /* 0x000000343014723c */ /* 0x040fec0000041814 */
[----:B------:R-:W-:Y:S01]  /*4f10*/  HMMA.16816.F32.BF16 R68, R48, R54, R68 ;  /* 0x000000363044723c */ /* 0x000fe20000041844 */
[----:B------:R-:W-:Y:S04]  /*4f20*/  LDSM.16.M88.4 R52, [R187+0xb000] ;  /* 0x00b00000bb34783b */ /* 0x000fe80000000200 */
[----:B------:R-:W-:Y:S01]  /*4f30*/  LDSM.16.M88.4 R48, [R187+0xb800] ;  /* 0x00b80000bb30783b */ /* 0x000fe20000000200 */
[C---:B--2---:R-:W-:Y:S06]  /*4f40*/  HMMA.16816.F32.BF16 R28, R72.reuse, R8, R28 ;  /* 0x00000008481c723c */ /* 0x044fec000004181c */
[----:B------:R-:W-:Y:S01]  /*4f50*/  HMMA.16816.F32.BF16 R24, R72, R10, R24 ;  /* 0x0000000a4818723c */ /* 0x000fe20000041818 */
[----:B------:R-:W2:Y:S05]  /*4f60*/  LDSM.16.M88.4 R8, [R180+0x4800] ;  /* 0x00480000b408783b */ /* 0x000eaa0000000200 */
[C---:B------:R-:W-:Y:S06]  /*4f70*/  HMMA.16816.F32.BF16 R44, R64.reuse, R60, R44 ;  /* 0x0000003c402c723c */ /* 0x040fec000004182c */
[----:B---3--:R-:W-:Y:S06]  /*4f80*/  HMMA.16816.F32.BF16 R36, R64, R56, R36 ;  /* 0x000000384024723c */ /* 0x008fec0000041824 */
[C---:B------:R-:W-:Y:S06]  /*4f90*/  HMMA.16816.F32.BF16 R20, R72.reuse, R76, R20 ;  /* 0x0000004c4814723c */ /* 0x040fec0000041814 */
[----:B------:R-:W-:Y:S01]  /*4fa0*/  HMMA.16816.F32.BF16 R68, R72, R78, R68 ;  /* 0x0000004e4844723c */ /* 0x000fe20000041844 */
[----:B------:R-:W3:Y:S05]  /*4fb0*/  LDSM.16.M88.4 R72, [R180+0x5000] ;  /* 0x00500000b448783b */ /* 0x000eea0000000200 */
[----:B------:R-:W-:Y:S01]  /*4fc0*/  HMMA.16816.F32.BF16 R32, R64, R58, R32 ;  /* 0x0000003a4020723c */ /* 0x000fe20000041820 */
[----:B------:R-:W4:Y:S01]  /*4fd0*/  LDSM.16.M88.4 R56, [R180+0x5800] ;  /* 0x00580000b438783b */ /* 0x000f220000000200 */
[----:B------:R-:W-:-:S04]  /*4fe0*/  DEPBAR.LE SB0, 0x0 ;  /* 0x000080000000791a */ /* 0x000fc80000000000 */
[C---:B-1----:R-:W-:Y:S06]  /*4ff0*/  HMMA.16816.F32.BF16 R44, R16.reuse, R12, R44 ;  /* 0x0000000c102c723c */ /* 0x042fec000004182c */
[----:B--2---:R-:W-:Y:S01]  /*5000*/  HMMA.16816.F32.BF16 R36, R16, R8, R36 ;  /* 0x000000081024723c */ /* 0x004fe20000041824 */
[----:B------:R-:W-:-:S05]  /*5010*/  LOP3.LUT R13, R82, 0xffffffe0, RZ, 0xc0, !PT ;  /* 0xffffffe0520d7812 */ /* 0x000fca00078ec0ff */
[----:B------:R-:W-:Y:S01]  /*5020*/  IMAD.IADD R2, R6, 0x1, -R13 ;  /* 0x0000000106027824 */ /* 0x000fe200078e0a0d */
[C---:B------:R-:W-:Y:S04]  /*5030*/  HMMA.16816.F32.BF16 R40, R64.reuse, R62, R40 ;  /* 0x0000003e4028723c */ /* 0x040fe80000041828 */
[----:B------:R-:W-:Y:S02]  /*5040*/  SHF.R.S32.HI R9, RZ, 0x1f, R2 ;  /* 0x0000001fff097819 */ /* 0x000fe40000011402 */
[----:B------:R-:W-:Y:S02]  /*5050*/  HMMA.16816.F32.BF16 R28, R64, R52, R28 ;  /* 0x00000034401c723c */ /* 0x000fe4000004181c */
[----:B------:R-:W-:-:S04]  /*5060*/  LEA.HI R9, R9, R2, RZ, 0x2 ;  /* 0x0000000209097211 */ /* 0x000fc800078f10ff */
[----:B------:R-:W-:Y:S01]  /*5070*/  HMMA.16816.F32.BF16 R24, R64, R54, R24 ;  /* 0x000000364018723c */ /* 0x000fe20000041818 */
[----:B------:R-:W-:Y:S01]  /*5080*/  SHF.R.S32.HI R2, RZ, 0x2, R9 ;  /* 0x00000002ff027819 */ /* 0x000fe20000011409 */
[----:B------:R-:W-:-:S04]  /*5090*/  IMAD.U32 R9, RZ, RZ, UR17 ;  /* 0x00000011ff097e24 */ /* 0x000fc8000f8e00ff */
[C---:B------:R-:W-:Y:S01]  /*50a0*/  HMMA.16816.F32.BF16 R20, R64.reuse, R48, R20 ;  /* 0x000000304014723c */ /* 0x040fe20000041814 */
[----:B------:R-:W-:Y:S02]  /*50b0*/  IMAD.IADD R203, R2, 0x1, R203 ;  /* 0x0000000102cb7824 */ /* 0x000fe400078e02cb */
[----:B------:R-:W-:Y:S02]  /*50c0*/  IMAD.U32 R2, RZ, RZ, UR21 ;  /* 0x00000015ff027e24 */ /* 0x000fe4000f8e00ff */
[C---:B------:R-:W-:Y:S01]  /*50d0*/  VIADD R200, R203.reuse, 0x8 ;  /* 0x00000008cbc87836 */ /* 0x040fe20000000000 */
[----:B------:R-:W-:Y:S02]  /*50e0*/  HMMA.16816.F32.BF16 R68, R64, R50, R68 ;  /* 0x000000324044723c */ /* 0x000fe40000041844 */
[C---:B------:R-:W-:Y:S02]  /*50f0*/  VIADDMNMX R201, R203.reuse, UR12, R2, PT ;  /* 0x0000000ccbc97c46 */ /* 0x040fe4000b800102 */
[C---:B------:R-:W-:Y:S01]  /*5100*/  IADD3 R198, R200.reuse, UR15, R9 ;  /* 0x0000000fc8c67c10 */ /* 0x040fe2000fffe009 */
[----:B------:R-:W-:Y:S01]  /*5110*/  VIADD R200, R200, UR22 ;  /* 0x00000016c8c87c36 */ /* 0x000fe20008000000 */
[----:B------:R-:W-:Y:S01]  /*5120*/  IADD3 R203, R203, UR22, RZ ;  /* 0x00000016cbcb7c10 */ /* 0x000fe2000fffe0ff */
[----:B------:R-:W-:Y:S01]  /*5130*/  HMMA.16816.F32.BF16 R40, R16, R14, R40 ;  /* 0x0000000e1028723c */ /* 0x000fe20000041828 */
[----:B------:R-:W-:-:S02]  /*5140*/  VIMNMX R198, R198, UR21, PT ;  /* 0x00000015c6c67c48 */ /* 0x000fc4000bfe0100 */
[----:B------:R-:W-:Y:S02]  /*5150*/  VIADDMNMX R202, R203, -UR16, RZ, !PT ;  /* 0x80000010cbca7c46 */ /* 0x000fe4000f8001ff */
[----:B------:R-:W-:Y:S01]  /*5160*/  VIADDMNMX R199, R200, -UR16, RZ, !PT ;  /* 0x80000010c8c77c46 */ /* 0x000fe2000f8001ff */
        /* <DEDUP_REMOVED lines=84> */
.L_x_6850:
[----:B------:R-:W-:-:S04]  /*56b0*/  ULEA UR12, -UR8, URZ, 0x6 ;  /* 0x0000003f080c7291 */ /* 0x000fc8000f8e313f */
[----:B------:R-:W-:Y:S02]  /*56c0*/  USHF.R.S32.HI UR15, URZ, 0x1f, UR12 ;  /* 0x0000001f3f0f7899 */ /* 0x000fe4000801140c */
[----:B------:R-:W-:-:S04]  /*56d0*/  MOV R6, UR12 ;  /* 0x0000000c00067c02 */ /* 0x000fc80008000f00 */
[----:B------:R-:W-:-:S07]  /*56e0*/  MOV R15, UR15 ;  /* 0x0000000f000f7c02 */ /* 0x000fce0008000f00 */
.L_x_6851:
        /* <DEDUP_REMOVED lines=132> */
.L_x_6853:
[----:B------:R-:W-:Y:S05]  /*5f30*/  BSYNC B0 ;  /* 0x0000000000007941 */ /* 0x000fea0003800000 */
.L_x_6852:
[----:B------:R-:W0:Y:S01]  /*5f40*/  LDGDEPBAR ;  /* 0x00000000000079af */ /* 0x000e220000000000 */
[----:B------:R-:W-:-:S04]  /*5f50*/  IADD3 R133, P0, R6, R133, RZ ;  /* 0x0000008506857210 */ /* 0x000fc80007f1e0ff */
[----:B------:R-:W-:-:S09]  /*5f60*/  IADD3.X R134, R15, R134, RZ, P0, !PT ;  /* 0x000000860f867210 */ /* 0x000fd200007fe4ff */
.L_x_6849:
[----:B-12---:R-:W-:Y:S01]  /*5f70*/  VIADD R2, R204, UR13 ;  /* 0x0000000dcc027c36 */ /* 0x006fe20008000000 */
[----:B------:R-:W-:Y:S01]  /*5f80*/  ULDC UR16, c[0x0][0x2ec] ;  /* 0x0000bb0000107ab9 */ /* 0x000fe20000000800 */
[----:B------:R-:W-:Y:S01]  /*5f90*/  LEA R188, R0, UR4, 0x1 ;  /* 0x0000000400bc7c11 */ /* 0x000fe2000f8e08ff */
[----:B------:R-:W-:Y:S01]  /*5fa0*/  ULDC.64 UR12, c[0x0][0x218] ;  /* 0x00008600000c7ab9 */ /* 0x000fe20000000a00 */
[--C-:B------:R-:W-:Y:S01]  /*5fb0*/  IMAD.IADD R9, R200, 0x1, -R2.reuse ;  /* 0x00000001c8097824 */ /* 0x100fe200078e0a02 */
[C---:B------:R-:W-:Y:S01]  /*5fc0*/  ISETP.GE.AND P1, PT, R2.reuse, R201, PT ;  /* 0x000000c90200720c */ /* 0x040fe20003f26270 */
[C---:B------:R-:W-:Y:S01]  /*5fd0*/  IMAD.IADD R3, R203.reuse, 0x1, -R2 ;  /* 0x00000001cb037824 */ /* 0x040fe200078e0a02 */
[C---:B------:R-:W-:Y:S01]  /*5fe0*/  ISETP.GE.AND P0, PT, R2.reuse, R198, PT ;  /* 0x000000c60200720c */ /* 0x040fe20003f06270 */
[C---:B------:R-:W-:Y:S01]  /*5ff0*/  VIADD R10, R2.reuse, 0x10 ;  /* 0x00000010020a7836 */ /* 0x040fe20000000000 */
[----:B------:R-:W-:Y:S01]  /*6000*/  IABS R9, R9 ;  /* 0x0000000900097213 */ /* 0x000fe20000000000 */
[C---:B------:R-:W-:Y:S01]  /*6010*/  VIADD R11, R2.reuse, 0x9 ;  /* 0x00000009020b7836 */ /* 0x040fe20000000000 */
[----:B------:R-:W-:Y:S01]  /*6020*/  IABS R3, R3 ;  /* 0x0000000300037213 */ /* 0x000fe20000000000 */
[C---:B------:R-:W-:Y:S01]  /*6030*/  IMAD.IADD R15, R203.reuse, 0x1, -R10 ;  /* 0x00000001cb0f7824 */ /* 0x040fe200078e0a0a */
[----:B------:R-:W-:Y:S01]  /*6040*/  I2FP.F32.S32 R9, R9 ;  /* 0x0000000900097245 */ /* 0x000fe20000201400 */
[C---:B------:R-:W-:Y:S01]  /*6050*/  VIADD R13, R2.reuse, 0x1 ;  /* 0x00000001020d7836 */ /* 0x040fe20000000000 */
[----:B------:R-:W-:Y:S01]  /*6060*/  I2FP.F32.S32 R3, R3 ;  /* 0x0000000300037245 */ /* 0x000fe20000201400 */
[----:B------:R-:W-:Y:S01]  /*6070*/  IMAD.IADD R6, R203, 0x1, -R11 ;  /* 0x00000001cb067824 */ /* 0x000fe200078e0a0b */
[----:B------:R-:W-:Y:S01]  /*6080*/  IABS R15, R15 ;  /* 0x0000000f000f7213 */ /* 0x000fe20000000000 */
[----:B------:R-:W-:Y:S01]  /*6090*/  FFMA.FTZ R46, R9, -UR20, R46 ;  /* 0x80000014092e7c23 */ /* 0x000fe2000801002e */
[----:B------:R-:W-:-:S02]  /*60a0*/  VIADD R9, R2, 0x11 ;  /* 0x0000001102097836 */ /* 0x000fc40000000000 */
[----:B------:R-:W-:Y:S01]  /*60b0*/  FFMA.FTZ R3, R3, -UR20, R44 ;  /* 0x8000001403037c23 */ /* 0x000fe2000801002c */
[C---:B------:R-:W-:Y:S01]  /*60c0*/  VIADD R44, R2.reuse, 0x8 ;  /* 0x00000008022c7836 */ /* 0x040fe20000000000 */
[----:B------:R-:W-:Y:S01]  /*60d0*/  I2FP.F32.S32 R15, R15 ;  /* 0x0000000f000f7245 */ /* 0x000fe20000201400 */
[C---:B------:R-:W-:Y:S01]  /*60e0*/  IMAD.IADD R4, R203.reuse, 0x1, -R9 ;  /* 0x00000001cb047824 */ /* 0x040fe200078e0a09 */
[----:B------:R-:W-:Y:S01]  /*60f0*/  IABS R6, R6 ;  /* 0x0000000600067213 */ /* 0x000fe20000000000 */
[C---:B------:R-:W-:Y:S01]  /*6100*/  IMAD.IADD R49, R203.reuse, 0x1, -R44 ;  /* 0x00000001cb317824 */ /* 0x040fe200078e0a2c */
[C---:B------:R-:W-:Y:S01]  /*6110*/  ISETP.LT.OR P1, PT, R2.reuse, R202, P1 ;  /* 0x000000ca0200720c */ /* 0x040fe20000f21670 */
[----:B------:R-:W-:Y:S01]  /*6120*/  IMAD.IADD R8, R203, 0x1, -R13 ;  /* 0x00000001cb087824 */ /* 0x000fe200078e0a0d */
[----:B------:R-:W-:Y:S01]  /*6130*/  IABS R4, R4 ;  /* 0x0000000400047213 */ /* 0x000fe20000000000 */
[C---:B------:R-:W-:Y:S01]  /*6140*/  VIADD R16, R2.reuse, 0x30 ;  /* 0x0000003002107836 */ /* 0x040fe20000000000 */
[----:B------:R-:W-:Y:S01]  /*6150*/  IABS R49, R49 ;  /* 0x0000003100317213 */ /* 0x000fe20000000000 */
[----:B------:R-:W-:Y:S01]  /*6160*/  VIADD R18, R2, 0x29 ;  /* 0x0000002902127836 */ /* 0x000fe20000000000 */
[----:B------:R-:W-:Y:S01]  /*6170*/  I2FP.F32.S32 R4, R4 ;  /* 0x0000000400047245 */ /* 0x000fe20000201400 */
[----:B------:R-:W-:Y:S01]  /*6180*/  IMAD R186, R7, 0x2, R188 ;  /* 0x0000000207ba7824 */ /* 0x000fe200078e02bc */
[----:B------:R-:W-:Y:S01]  /*6190*/  I2FP.F32.S32 R49, R49 ;  /* 0x0000003100317245 */ /* 0x000fe20000201400 */
[----:B------:R-:W-:Y:S01]  /*61a0*/  IMAD.IADD R50, R203, 0x1, -R18 ;  /* 0x00000001cb327824 */ /* 0x000fe200078e0a12 */
[----:B------:R-:W-:Y:S01]  /*61b0*/  IABS R8, R8 ;  /* 0x0000000800087213 */ /* 0x000fe20000000000 */
[----:B------:R-:W-:Y:S01]  /*61c0*/  FFMA.FTZ R37, R4, -UR20, R37 ;  /* 0x8000001404257c23 */ /* 0x000fe20008010025 */
[----:B------:R-:W-:-:S02]  /*61d0*/  VIADD R4, R2, 0x28 ;  /* 0x0000002802047836 */ /* 0x000fc40000000000 */
[----:B------:R-:W-:Y:S01]  /*61e0*/  FFMA.FTZ R49, R49, -UR20, R40 ;  /* 0x8000001431317c23 */ /* 0x000fe20008010028 */
[----:B------:R-:W-:Y:S01]  /*61f0*/  FFMA.FTZ R40, R15, -UR20, R36 ;  /* 0x800000140f287c23 */ /* 0x000fe20008010024 */
[----:B------:R-:W-:Y:S01]  /*6200*/  VIADD R15, R2, 0x19 ;  /* 0x00000019020f7836 */ /* 0x000fe20000000000 */
[----:B------:R-:W-:Y:S01]  /*6210*/  I2FP.F32.S32 R6, R6 ;  /* 0x0000000600067245 */ /* 0x000fe20000201400 */
[C---:B------:R-:W-:Y:S01]  /*6220*/  IMAD.IADD R51, R203.reuse, 0x1, -R4 ;  /* 0x00000001cb337824 */ /* 0x040fe200078e0a04 */
[----:B------:R-:W-:Y:S01]  /*6230*/  I2FP.F32.S32 R8, R8 ;  /* 0x0000000800087245 */ /* 0x000fe20000201400 */
[----:B------:R-:W-:Y:S01]  /*6240*/  IMAD.IADD R14, R203, 0x1, -R15 ;  /* 0x00000001cb0e7824 */ /* 0x000fe200078e0a0f */
[----:B------:R-:W-:Y:S01]  /*6250*/  ISETP.GE.AND P4, PT, R13, R201, PT ;  /* 0x000000c90d00720c */ /* 0x000fe20003f86270 */
[----:B------:R-:W-:Y:S01]  /*6260*/  FFMA.FTZ R41, R6, -UR20, R41 ;  /* 0x8000001406297c23 */ /* 0x000fe20008010029 */
[----:B------:R-:W-:Y:S01]  /*6270*/  IABS R51, R51 ;  /* 0x0000003300337213 */ /* 0x000fe20000000000 */
[----:B------:R-:W-:Y:S01]  /*6280*/  VIADD R6, R2, 0x21 ;  /* 0x0000002102067836 */ /* 0x000fe20000000000 */
[----:B------:R-:W-:Y:S01]  /*6290*/  IABS R14, R14 ;  /* 0x0000000e000e7213 */ /* 0x000fe20000000000 */
[----:B------:R-:W-:Y:S01]  /*62a0*/  FFMA.FTZ R45, R8, -UR20, R45 ;  /* 0x80000014082d7c23 */ /* 0x000fe2000801002d */
[----:B------:R-:W-:Y:S01]  /*62b0*/  I2FP.F32.S32 R51, R51 ;  /* 0x0000003300337245 */ /* 0x000fe20000201400 */
[C---:B------:R-:W-:Y:S01]  /*62c0*/  VIADD R36, R2.reuse, 0x18 ;  /* 0x0000001802247836 */ /* 0x040fe20000000000 */
[----:B------:R-:W-:Y:S01]  /*62d0*/  I2FP.F32.S32 R14, R14 ;  /* 0x0000000e000e7245 */ /* 0x000fe20000201400 */
[----:B------:R-:W-:Y:S01]  /*62e0*/  VIADD R8, R2, 0x20 ;  /* 0x0000002002087836 */ /* 0x000fe20000000000 */
[----:B------:R-:W-:Y:S01]  /*62f0*/  IABS R50, R50 ;  /* 0x0000003200327213 */ /* 0x000fe20000000000 */
[----:B------:R-:W-:Y:S01]  /*6300*/  FFMA.FTZ R24, R51, -UR20, R24 ;  /* 0x8000001433187c23 */ /* 0x000fe20008010018 */
[----:B------:R-:W-:-:S02]  /*6310*/  IMAD.IADD R51, R203, 0x1, -R16 ;  /* 0x00000001cb337824 */ /* 0x000fc400078e0a10 */
[----:B------:R-:W-:Y:S01]  /*6320*/  FFMA.FTZ R17, R14, -UR20, R33 ;  /* 0x800000140e117c23 */ /* 0x000fe20008010021 */
[----:B------:R-:W-:Y:S01]  /*6330*/  VIADD R14, R2, 0x31 ;  /* 0x00000031020e7836 */ /* 0x000fe20000000000 */
[----:B------:R-:W-:Y:S01]  /*6340*/  ISETP.GE.AND P2, PT, R44, R201, PT ;  /* 0x000000c92c00720c */ /* 0x000fe20003f46270 */
[C---:B------:R-:W-:Y:S01]  /*6350*/  IMAD.IADD R12, R203.reuse, 0x1, -R6 ;  /* 0x00000001cb0c7824 */ /* 0x040fe200078e0a06 */
[----:B------:R-:W-:Y:S01]  /*6360*/  IABS R51, R51 ;  /* 0x0000003300337213 */ /* 0x000fe20000000000 */
[----:B------:R-:W-:Y:S01]  /*6370*/  IMAD.IADD R19, R203, 0x1, -R36 ;  /* 0x00000001cb137824 */ /* 0x000fe200078e0a24 */
[----:B------:R-:W-:Y:S01]  /*6380*/  ISETP.LT.OR P4, PT, R13, R202, P4 ;  /* 0x000000ca0d00720c */ /* 0x000fe20002781670 */
[C---:B------:R-:W-:Y:S01]  /*6390*/  IMAD.IADD R48, R203.reuse, 0x1, -R14 ;  /* 0x00000001cb307824 */ /* 0x040fe200078e0a0e */
[----:B------:R-:W-:Y:S01]  /*63a0*/  I2FP.F32.S32 R51, R51 ;  /* 0x0000003300337245 */ /* 0x000fe20000201400 */
[----:B------:R-:W-:Y:S01]  /*63b0*/  IMAD.IADD R53, R203, 0x1, -R8 ;  /* 0x00000001cb357824 */ /* 0x000fe200078e0a08 */
[----:B------:R-:W-:Y:S01]  /*63c0*/  FSEL R3, R3, -INF , !P1 ;  /* 0xff80000003037808 */ /* 0x000fe20004800000 */
[----:B------:R-:W-:Y:S01]  /*63d0*/  LDSM.16.MT88.4 R124, [R188+0xc000] ;  /* 0x00c00000bc7c783b */ /* 0x000fe20000004200 */
[----:B------:R-:W-:Y:S01]  /*63e0*/  ISETP.GE.AND P1, PT, R10, R201, PT ;  /* 0x000000c90a00720c */ /* 0x000fe20003f26270 */
[----:B------:R-:W-:Y:S01]  /*63f0*/  FFMA.FTZ R20, R51, -UR20, R20 ;  /* 0x8000001433147c23 */ /* 0x000fe20008010014 */
[----:B------:R-:W-:Y:S01]  /*6400*/  IABS R12, R12 ;  /* 0x0000000c000c7213 */ /* 0x000fe20000000000 */
[----:B------:R-:W-:Y:S01]  /*6410*/  LDSM.16.MT88.4 R116, [R186+0xc000] ;  /* 0x00c00000ba74783b */ /* 0x000fe20000004200 */
[----:B------:R-:W-:Y:S01]  /*6420*/  IABS R19, R19 ;  /* 0x0000001300137213 */ /* 0x000fe20000000000 */
[C---:B------:R-:W-:Y:S01]  /*6430*/  IMAD R184, R5.reuse, 0x2, R186 ;  /* 0x0000000205b87824 */ /* 0x040fe200078e02ba */
[----:B------:R-:W-:Y:S01]  /*6440*/  IABS R48, R48 ;  /* 0x0000003000307213 */ /* 0x000fe20000000000 */
[----:B------:R-:W-:Y:S01]  /*6450*/  LDSM.16.MT88.4 R72, [R188+0x10000] ;  /* 0x01000000bc48783b */ /* 0x000fe20000004200 */
[----:B------:R-:W-:Y:S01]  /*6460*/  I2FP.F32.S32 R50, R50 ;  /* 0x0000003200327245 */ /* 0x000fe20000201400 */
[----:B------:R-:W-:Y:S01]  /*6470*/  IMAD R185, R5, 0x2, R188 ;  /* 0x0000000205b97824 */ /* 0x000fe200078e02bc */
[----:B------:R-:W-:Y:S01]  /*6480*/  IABS R53, R53 ;  /* 0x0000003500357213 */ /* 0x000fe20000000000 */
[----:B------:R-:W-:Y:S01]  /*6490*/  LDSM.16.MT88.4 R64, [R184+0xe000] ;  /* 0x00e00000b840783b */ /* 0x000fe20000004200 */
[----:B------:R-:W-:Y:S01]  /*64a0*/  ISETP.GE.AND P5, PT, R11, R201, PT ;  /* 0x000000c90b00720c */ /* 0x000fe20003fa6270 */
[----:B------:R-:W-:Y:S01]  /*64b0*/  FFMA.FTZ R205, R50, -UR20, R25 ;  /* 0x8000001432cd7c23 */ /* 0x000fe20008010019 */
[----:B------:R-:W-:Y:S01]  /*64c0*/  ISETP.LT.OR P2, PT, R44, R202, P2 ;  /* 0x000000ca2c00720c */ /* 0x000fe20001741670 */
[----:B------:R-:W-:Y:S01]  /*64d0*/  LDSM.16.MT88.4 R80, [R186+0x10000] ;  /* 0x01000000ba50783b */ /* 0x000fe20000004200 */
[----:B------:R-:W-:-:S02]  /*64e0*/  FSEL R51, R45, -INF , !P4 ;  /* 0xff8000002d337808 */ /* 0x000fc40006000000 */
[----:B------:R-:W-:Y:S01]  /*64f0*/  ISETP.GE.AND P4, PT, R9, R201, PT ;  /* 0x000000c90900720c */ /* 0x000fe20003f86270 */
[----:B------:R-:W-:Y:S01]  /*6500*/  LDSM.16.MT88.4 R88, [R185+0x10000] ;  /* 0x01000000b958783b */ /* 0x000fe20000004200 */
[----:B------:R-:W-:Y:S02]  /*6510*/  ISETP.LT.OR P1, PT, R10, R202, P1 ;  /* 0x000000ca0a00720c */ /* 0x000fe40000f21670 */
[----:B------:R-:W-:Y:S01]  /*6520*/  I2FP.F32.S32 R12, R12 ;  /* 0x0000000c000c7245 */ /* 0x000fe20000201400 */
[----:B------:R-:W-:Y:S01]  /*6530*/  LDSM.16.MT88.4 R108, [R185+0xc000] ;  /* 0x00c00000b96c783b */ /* 0x000fe20000004200 */
[----:B------:R-:W-:Y:S02]  /*6540*/  I2FP.F32.S32 R19, R19 ;  /* 0x0000001300137245 */ /* 0x000fe40000201400 */
[----:B------:R-:W-:Y:S01]  /*6550*/  I2FP.F32.S32 R48, R48 ;  /* 0x0000003000307245 */ /* 0x000fe20000201400 */
[----:B------:R-:W-:Y:S01]  /*6560*/  FFMA.FTZ R29, R12, -UR20, R29 ;  /* 0x800000140c1d7c23 */ /* 0x000fe2000801001d */
[----:B------:R-:W-:Y:S01]  /*6570*/  I2FP.F32.S32 R53, R53 ;  /* 0x0000003500357245 */ /* 0x000fe20000201400 */
[----:B------:R-:W-:Y:S01]  /*6580*/  FFMA.FTZ R19, R19, -UR20, R32 ;  /* 0x8000001413137c23 */ /* 0x000fe20008010020 */
[-C--:B------:R-:W-:Y:S01]  /*6590*/  ISETP.LT.OR P5, PT, R11, R202.reuse, P5 ;  /* 0x000000ca0b00720c */ /* 0x080fe20002fa1670 */
[----:B------:R-:W-:Y:S01]  /*65a0*/  VIADD R12, R2, 0x38 ;  /* 0x00000038020c7836 */ /* 0x000fe20000000000 */
[----:B------:R-:W-:Y:S01]  /*65b0*/  FSEL R49, R49, -INF , !P2 ;  /* 0xff80000031317808 */ /* 0x000fe20005000000 */
[----:B------:R-:W-:Y:S01]  /*65c0*/  FFMA.FTZ R217, R48, -UR20, R21 ;  /* 0x8000001430d97c23 */ /* 0x000fe20008010015 */
[-C--:B------:R-:W-:Y:S01]  /*65d0*/  ISETP.GE.AND P2, PT, R36, R201.reuse, PT ;  /* 0x000000c92400720c */ /* 0x080fe20003f46270 */
[----:B------:R-:W-:Y:S01]  /*65e0*/  FFMA.FTZ R28, R53, -UR20, R28 ;  /* 0x80000014351c7c23 */ /* 0x000fe2000801001c */
[----:B------:R-:W-:Y:S01]  /*65f0*/  ISETP.LT.OR P4, PT, R9, R202, P4 ;  /* 0x000000ca0900720c */ /* 0x000fe20002781670 */
[----:B------:R-:W-:Y:S01]  /*6600*/  IMAD.IADD R33, R203, 0x1, -R12 ;  /* 0x00000001cb217824 */ /* 0x000fe200078e0a0c */
[----:B------:R-:W-:Y:S01]  /*6610*/  FSEL R25, R40, -INF , !P1 ;  /* 0xff80000028197808 */ /* 0x000fe20004800000 */
[----:B------:R-:W-:Y:S01]  /*6620*/  LDSM.16.MT88.4 R100, [R184+0xc000] ;  /* 0x00c00000b864783b */ /* 0x000fe20000004200 */
[----:B------:R-:W-:-:S02]  /*6630*/  ISETP.GE.AND P1, PT, R8, R201, PT ;  /* 0x000000c90800720c */ /* 0x000fc40003f26270 */
[C---:B------:R-:W-:Y:S01]  /*6640*/  ISETP.LT.OR P0, PT, R2.reuse, R199, P0 ;  /* 0x000000c70200720c */ /* 0x040fe20000701670 */
[----:B------:R-:W-:Y:S01]  /*6650*/  VIADD R2, R2, 0x39 ;  /* 0x0000003902027836 */ /* 0x000fe20000000000 */
[----:B------:R-:W-:Y:S01]  /*6660*/  FSEL R45, R41, -INF , !P5 ;  /* 0xff800000292d7808 */ /* 0x000fe20006800000 */
[----:B------:R-:W-:Y:S01]  /*6670*/  LDSM.16.MT88.4 R56, [R185+0xe000] ;  /* 0x00e00000b938783b */ /* 0x000fe20000004200 */
[-C--:B------:R-:W-:Y:S01]  /*6680*/  ISETP.GE.AND P5, PT, R15, R201.reuse, PT ;  /* 0x000000c90f00720c */ /* 0x080fe20003fa6270 */
[----:B------:R-:W-:Y:S01]  /*6690*/  IMAD.IADD R32, R203, 0x1, -R2 ;  /* 0x00000001cb207824 */ /* 0x000fe200078e0a02 */
[----:B------:R-:W-:Y:S01]  /*66a0*/  ISETP.LT.OR P2, PT, R36, R202, P2 ;  /* 0x000000ca2400720c */ /* 0x000fe20001741670 */
[----:B------:R-:W-:Y:S01]  /*66b0*/  LDSM.16.MT88.4 R136, [R184+0x10000] ;  /* 0x01000000b888783b */ /* 0x000fe20000004200 */
[----:B------:R-:W-:Y:S02]  /*66c0*/  FSEL R21, R37, -INF , !P4 ;  /* 0xff80000025157808 */ /* 0x000fe40006000000 */
[----:B------:R-:W-:-:S02]  /*66d0*/  ISETP.GE.AND P4, PT, R6, R201, PT ;  /* 0x000000c90600720c */ /* 0x000fc40003f86270 */
[-C--:B------:R-:W-:Y:S02]  /*66e0*/  ISETP.LT.OR P1, PT, R8, R202.reuse, P1 ;  /* 0x000000ca0800720c */ /* 0x080fe40000f21670 */
[-C--:B------:R-:W-:Y:S02]  /*66f0*/  ISETP.LT.OR P5, PT, R15, R202.reuse, P5 ;  /* 0x000000ca0f00720c */ /* 0x080fe40002fa1670 */
[----:B------:R-:W-:Y:S02]  /*6700*/  FSEL R19, R19, -INF , !P2 ;  /* 0xff80000013137808 */ /* 0x000fe40005000000 */
[----:B------:R-:W-:Y:S02]  /*6710*/  ISETP.GE.AND P2, PT, R4, R201, PT ;  /* 0x000000c90400720c */ /* 0x000fe40003f46270 */
[----:B------:R-:W-:Y:S02]  /*6720*/  ISETP.LT.OR P4, PT, R6, R202, P4 ;  /* 0x000000ca0600720c */ /* 0x000fe40002781670 */
[----:B------:R-:W-:-:S02]  /*6730*/  FSEL R223, R28, -INF , !P1 ;  /* 0xff8000001cdf7808 */ /* 0x000fc40004800000 */
[----:B------:R-:W-:Y:S02]  /*6740*/  ISETP.GE.AND P1, PT, R16, R201, PT ;  /* 0x000000c91000720c */ /* 0x000fe40003f26270 */
[----:B------:R-:W-:Y:S02]  /*6750*/  IABS R33, R33 ;  /* 0x0000002100217213 */ /* 0x000fe40000000000 */
[----:B------:R-:W-:Y:S02]  /*6760*/  FSEL R17, R17, -INF , !P5 ;  /* 0xff80000011117808 */ /* 0x000fe40006800000 */
[----:B------:R-:W-:Y:S02]  /*6770*/  IABS R32, R32 ;  /* 0x0000002000207213 */ /* 0x000fe40000000000 */
[----:B------:R-:W-:Y:S02]  /*6780*/  ISETP.GE.AND P5, PT, R18, R201, PT ;  /* 0x000000c91200720c */ /* 0x000fe40003fa6270 */
[----:B------:R-:W-:-:S02]  /*6790*/  ISETP.LT.OR P2, PT, R4, R202, P2 ;  /* 0x000000ca0400720c */ /* 0x000fc40001741670 */
[----:B------:R-:W-:Y:S02]  /*67a0*/  FSEL R171, R29, -INF , !P4 ;  /* 0xff8000001dab7808 */ /* 0x000fe40006000000 */
[----:B------:R-:W-:Y:S02]  /*67b0*/  ISETP.GE.AND P4, PT, R14, R201, PT ;  /* 0x000000c90e00720c */ /* 0x000fe40003f86270 */
[----:B------:R-:W-:Y:S02]  /*67c0*/  ISETP.LT.OR P1, PT, R16, R202, P1 ;  /* 0x000000ca1000720c */ /* 0x000fe40000f21670 */
[----:B------:R-:W-:Y:S02]  /*67d0*/  I2FP.F32.S32 R33, R33 ;  /* 0x0000002100217245 */ /* 0x000fe40000201400 */
[----:B------:R-:W-:Y:S02]  /*67e0*/  I2FP.F32.S32 R32, R32 ;  /* 0x0000002000207245 */ /* 0x000fe40000201400 */
[----:B------:R-:W-:Y:S01]  /*67f0*/  ISETP.LT.OR P5, PT, R18, R202, P5 ;  /* 0x000000ca1200720c */ /* 0x000fe20002fa1670 */
[----:B------:R-:W-:Y:S01]  /*6800*/  FFMA.FTZ R68, R33, -UR20, R68 ;  /* 0x8000001421447c23 */ /* 0x000fe20008010044 */
[----:B------:R-:W-:Y:S01]  /*6810*/  FSEL R221, R24, -INF , !P2 ;  /* 0xff80000018dd7808 */ /* 0x000fe20005000000 */
[----:B------:R-:W-:Y:S01]  /*6820*/  FFMA.FTZ R69, R32, -UR20, R69 ;  /* 0x8000001420457c23 */ /* 0x000fe20008010045 */
[----:B------:R-:W-:-:S02]  /*6830*/  ISETP.GE.AND P2, PT, R12, R201, PT ;  /* 0x000000c90c00720c */ /* 0x000fc40003f46270 */
[----:B------:R-:W-:Y:S02]  /*6840*/  ISETP.LT.OR P4, PT, R14, R202, P4 ;  /* 0x000000ca0e00720c */ /* 0x000fe40002781670 */
[----:B------:R-:W-:Y:S02]  /*6850*/  FSEL R219, R20, -INF , !P1 ;  /* 0xff80000014db7808 */ /* 0x000fe40004800000 */
[----:B------:R-:W-:Y:S02]  /*6860*/  ISETP.GE.AND P1, PT, R2, R201, PT ;  /* 0x000000c90200720c */ /* 0x000fe40003f26270 */
[----:B------:R-:W-:Y:S02]  /*6870*/  FSEL R205, R205, -INF , !P5 ;  /* 0xff800000cdcd7808 */ /* 0x000fe40006800000 */
[----:B------:R-:W-:Y:S02]  /*6880*/  ISETP.GE.AND P5, PT, R13, R198, PT ;  /* 0x000000c60d00720c */ /* 0x000fe40003fa6270 */
[----:B------:R-:W-:-:S02]  /*6890*/  FSEL R217, R217, -INF , !P4 ;  /* 0xff800000d9d97808 */ /* 0x000fc40006000000 */
[----:B------:R-:W-:Y:S02]  /*68a0*/  ISETP.LT.OR P2, PT, R12, R202, P2 ;  /* 0x000000ca0c00720c */ /* 0x000fe40001741670 */
[----:B------:R-:W-:Y:S02]  /*68b0*/  ISETP.GE.AND P4, PT, R44, R198, PT ;  /* 0x000000c62c00720c */ /* 0x000fe40003f86270 */
[----:B------:R-:W-:Y:S02]  /*68c0*/  ISETP.LT.OR P1, PT, R2, R202, P1 ;  /* 0x000000ca0200720c */ /* 0x000fe40000f21670 */
[-C--:B------:R-:W-:Y:S01]  /*68d0*/  ISETP.LT.OR P5, PT, R13, R199.reuse, P5 ;  /* 0x000000c70d00720c */ /* 0x080fe20002fa1670 */
[----:B------:R-:W-:Y:S01]  /*68e0*/  IMAD.IADD R13, R200, 0x1, -R13 ;  /* 0x00000001c80d7824 */ /* 0x000fe200078e0a0d */
[----:B------:R-:W-:Y:S02]  /*68f0*/  FSEL R151, R68, -INF , !P2 ;  /* 0xff80000044977808 */ /* 0x000fe40005000000 */
[----:B------:R-:W-:Y:S01]  /*6900*/  ISETP.LT.OR P4, PT, R44, R199, P4 ;  /* 0x000000c72c00720c */ /* 0x000fe20002781670 */
[----:B------:R-:W-:Y:S01]  /*6910*/  IMAD.IADD R44, R200, 0x1, -R44 ;  /* 0x00000001c82c7824 */ /* 0x000fe200078e0a2c */
[----:B------:R-:W-:-:S02]  /*6920*/  ISETP.GE.AND P2, PT, R11, R198, PT ;  /* 0x000000c60b00720c */ /* 0x000fc40003f46270 */
[----:B------:R-:W-:Y:S02]  /*6930*/  FSEL R149, R69, -INF , !P1 ;  /* 0xff80000045957808 */ /* 0x000fe40004800000 */
[-C--:B------:R-:W-:Y:S02]  /*6940*/  ISETP.GE.AND P1, PT, R10, R198.reuse, PT ;  /* 0x000000c60a00720c */ /* 0x080fe40003f26270 */
[----:B------:R-:W-:Y:S02]  /*6950*/  FSEL R41, R46, -INF , !P0 ;  /* 0xff8000002e297808 */ /* 0x000fe40004000000 */
[----:B------:R-:W-:Y:S02]  /*6960*/  ISETP.GE.AND P0, PT, R9, R198, PT ;  /* 0x000000c60900720c */ /* 0x000fe40003f06270 */
[-C--:B------:R-:W-:Y:S01]  /*6970*/  ISETP.LT.OR P2, PT, R11, R199.reuse, P2 ;  /* 0x000000c70b00720c */ /* 0x080fe20001741670 */
[----:B------:R-:W-:Y:S01]  /*6980*/  IMAD.IADD R11, R200, 0x1, -R11 ;  /* 0x00000001c80b7824 */ /* 0x000fe200078e0a0b */
[----:B------:R-:W-:Y:S01]  /*6990*/  ISETP.LT.OR P1, PT, R10, R199, P1 ;  /* 0x000000c70a00720c */ /* 0x000fe20000f21670 */
[----:B------:R-:W-:Y:S01]  /*69a0*/  IMAD.IADD R10, R200, 0x1, -R10 ;  /* 0x00000001c80a7824 */ /* 0x000fe200078e0a0a */
[----:B------:R-:W-:-:S02]  /*69b0*/  IABS R13, R13 ;  /* 0x0000000d000d7213 */ /* 0x000fc40000000000 */
[----:B------:R-:W-:Y:S01]  /*69c0*/  ISETP.LT.OR P0, PT, R9, R199, P0 ;  /* 0x000000c70900720c */ /* 0x000fe20000701670 */
[----:B------:R-:W-:Y:S01]  /*69d0*/  IMAD.IADD R9, R200, 0x1, -R9 ;  /* 0x00000001c8097824 */ /* 0x000fe200078e0a09 */
[----:B------:R-:W-:Y:S02]  /*69e0*/  IABS R44, R44 ;  /* 0x0000002c002c7213 */ /* 0x000fe40000000000 */
[----:B------:R-:W-:Y:S02]  /*69f0*/  I2FP.F32.S32 R20, R13 ;  /* 0x0000000d00147245 */ /* 0x000fe40000201400 */
[----:B------:R-:W-:Y:S02]  /*6a00*/  IABS R11, R11 ;  /* 0x0000000b000b7213 */ /* 0x000fe40000000000 */
[----:B------:R-:W-:Y:S01]  /*6a10*/  I2FP.F32.S32 R13, R44 ;  /* 0x0000002c000d7245 */ /* 0x000fe20000201400 */
[----:B------:R-:W-:Y:S01]  /*6a20*/  FFMA.FTZ R20, R20, -UR20, R47 ;  /* 0x8000001414147c23 */ /* 0x000fe2000801002f */
[----:B------:R-:W-:-:S02]  /*6a30*/  IABS R10, R10 ;  /* 0x0000000a000a7213 */ /* 0x000fc40000000000 */
[----:B------:R-:W-:Y:S01]  /*6a40*/  IABS R9, R9 ;  /* 0x0000000900097213 */ /* 0x000fe20000000000 */
[----:B------:R-:W-:Y:S01]  /*6a50*/  FFMA.FTZ R13, R13, -UR20, R42 ;  /* 0x800000140d0d7c23 */ /* 0x000fe2000801002a */
[----:B------:R-:W-:Y:S02]  /*6a60*/  I2FP.F32.S32 R24, R11 ;  /* 0x0000000b00187245 */ /* 0x000fe40000201400 */
[----:B------:R-:W-:Y:S02]  /*6a70*/  I2FP.F32.S32 R11, R10 ;  /* 0x0000000a000b7245 */ /* 0x000fe40000201400 */
        /* <DEDUP_REMOVED lines=8> */
[----:B------:R-:W-:-:S02]  /*6b00*/  ISETP.GE.AND P2, PT, R8, R198, PT ;  /* 0x000000c60800720c */ /* 0x000fc40003f46270 */
[----:B------:R-:W-:Y:S02]  /*6b10*/  FSEL R13, R13, -INF , !P0 ;  /* 0xff8000000d0d7808 */ /* 0x000fe40004000000 */
        /* <DEDUP_REMOVED lines=23> */
[----:B------:R-:W-:-:S02]  /*6c90*/  FSEL R15, R11, -INF , !P1 ;  /* 0xff8000000b0f7808 */ /* 0x000fc40004800000 */
[----:B------:R-:W-:Y:S01]  /*6ca0*/  FMNMX.FTZ R4, R21, R4, !PT ;  /* 0x0000000415047209 */ /* 0x000fe20007810000 */
[----:B------:R-:W-:Y:S01]  /*6cb0*/  FFMA.FTZ R30, R9, -UR20, R30 ;  /* 0x80000014091e7c23 */ /* 0x000fe2000801001e */
[----:B------:R-:W-:Y:S02]  /*6cc0*/  FMNMX.FTZ R8, R41, R37, !PT ;  /* 0x0000002529087209 */ /* 0x000fe40007810000 */
[----:B------:R-:W-:Y:S02]  /*6cd0*/  I2FP.F32.S32 R11, R36 ;  /* 0x00000024000b7245 */ /* 0x000fe40000201400 */
[----:B------:R-:W-:Y:S02]  /*6ce0*/  ISETP.GE.AND P1, PT, R6, R198, PT ;  /* 0x000000c60600720c */ /* 0x000fe40003f26270 */
[----:B------:R-:W-:Y:S01]  /*6cf0*/  FMNMX.FTZ R4, R19, R4, !PT ;  /* 0x0000000413047209 */ /* 0x000fe20007810000 */
[----:B------:R-:W-:Y:S01]  /*6d00*/  FFMA.FTZ R11, R11, -UR20, R34 ;  /* 0x800000140b0b7c23 */ /* 0x000fe20008010022 */
[----:B------:R-:W-:-:S02]  /*6d10*/  FMNMX.FTZ R8, R33, R8, !PT ;  /* 0x0000000821087209 */ /* 0x000fc40007810000 */
[----:B------:R-:W-:Y:S01]  /*6d20*/  ISETP.LT.OR P1, PT, R6, R199, P1 ;  /* 0x000000c70600720c */ /* 0x000fe20000f21670 */
[----:B------:R-:W-:Y:S01]  /*6d30*/  IMAD.IADD R6, R200, 0x1, -R6 ;  /* 0x00000001c8067824 */ /* 0x000fe200078e0a06 */
[----:B------:R-:W-:Y:S02]  /*6d40*/  FSEL R9, R10, -INF , !P4 ;  /* 0xff8000000a097808 */ /* 0x000fe40006000000 */
[----:B------:R-:W-:Y:S02]  /*6d50*/  FMNMX.FTZ R4, R17, R4, !PT ;  /* 0x0000000411047209 */ /* 0x000fe40007810000 */
[----:B------:R-:W-:Y:S02]  /*6d60*/  FMNMX.FTZ R8, R29, R8, !PT ;  /* 0x000000081d087209 */ /* 0x000fe40007810000 */
[----:B------:R-:W-:Y:S02]  /*6d70*/  ISETP.GE.AND P4, PT, R16, R198, PT ;  /* 0x000000c61000720c */ /* 0x000fe40003f86270 */
[----:B------:R-:W-:-:S02]  /*6d80*/  FSEL R11, R11, -INF , !P5 ;  /* 0xff8000000b0b7808 */ /* 0x000fc40006800000 */
[----:B------:R-:W-:Y:S02]  /*6d90*/  ISETP.GE.AND P5, PT, R18, R198, PT ;  /* 0x000000c61200720c */ /* 0x000fe40003fa6270 */
[----:B------:R-:W-:Y:S02]  /*6da0*/  FMNMX.FTZ R4, R223, R4, !PT ;  /* 0x00000004df047209 */ /* 0x000fe40007810000 */
[----:B------:R-:W-:Y:S02]  /*6db0*/  FMNMX.FTZ R8, R15, R8, !PT ;  /* 0x000000080f087209 */ /* 0x000fe40007810000 */
[----:B------:R-:W-:Y:S02]  /*6dc0*/  IABS R6, R6 ;  /* 0x0000000600067213 */ /* 0x000fe40000000000 */
[-C--:B------:R-:W-:Y:S01]  /*6dd0*/  ISETP.LT.OR P4, PT, R16, R199.reuse, P4 ;  /* 0x000000c71000720c */ /* 0x080fe20002781670 */
[----:B------:R-:W-:Y:S01]  /*6de0*/  IMAD.IADD R16, R200, 0x1, -R16 ;  /* 0x00000001c8107824 */ /* 0x000fe200078e0a10 */
[----:B------:R-:W-:Y:S01]  /*6df0*/  ISETP.LT.OR P5, PT, R18, R199, P5 ;  /* 0x000000c71200720c */ /* 0x000fe20002fa1670 */
[----:B------:R-:W-:Y:S01]  /*6e00*/  IMAD.IADD R18, R200, 0x1, -R18 ;  /* 0x00000001c8127824 */ /* 0x000fe200078e0a12 */
[----:B------:R-:W-:-:S02]  /*6e10*/  FMNMX.FTZ R4, R171, R4, !PT ;  /* 0x00000004ab047209 */ /* 0x000fc40007810000 */
[----:B------:R-:W-:Y:S02]  /*6e20*/  FMNMX.FTZ R8, R13, R8, !PT ;  /* 0x000000080d087209 */ /* 0x000fe40007810000 */
[----:B------:R-:W-:Y:S02]  /*6e30*/  I2FP.F32.S32 R6, R6 ;  /* 0x0000000600067245 */ /* 0x000fe40000201400 */
[----:B------:R-:W-:Y:S02]  /*6e40*/  FSEL R211, R30, -INF , !P2 ;  /* 0xff8000001ed37808 */ /* 0x000fe40005000000 */
[----:B------:R-:W-:Y:S01]  /*6e50*/  IABS R16, R16 ;  /* 0x0000001000107213 */ /* 0x000fe20000000000 */
[----:B------:R-:W-:Y:S01]  /*6e60*/  FFMA.FTZ R6, R6, -UR20, R31 ;  /* 0x8000001406067c23 */ /* 0x000fe2000801001f */
[----:B------:R-:W-:Y:S02]  /*6e70*/  ISETP.GE.AND P2, PT, R14, R198, PT ;  /* 0x000000c60e00720c */ /* 0x000fe40003f46270 */
[----:B------:R-:W-:-:S02]  /*6e80*/  FMNMX.FTZ R4, R221, R4, !PT ;  /* 0x00000004dd047209 */ /* 0x000fc40007810000 */
[----:B------:R-:W-:Y:S02]  /*6e90*/  FMNMX.FTZ R8, R11, R8, !PT ;  /* 0x000000080b087209 */ /* 0x000fe40007810000 */
[----:B------:R-:W-:Y:S02]  /*6ea0*/  IABS R18, R18 ;  /* 0x0000001200127213 */ /* 0x000fe40000000000 */
[----:B------:R-:W-:Y:S02]  /*6eb0*/  I2FP.F32.S32 R31, R16 ;  /* 0x00000010001f7245 */ /* 0x000fe40000201400 */
[----:B------:R-:W-:Y:S01]  /*6ec0*/  ISETP.LT.OR P2, PT, R14, R199, P2 ;  /* 0x000000c70e00720c */ /* 0x000fe20001741670 */
[C---:B------:R-:W-:Y:S01]  /*6ed0*/  IMAD.IADD R14, R200.reuse, 0x1, -R14 ;  /* 0x00000001c80e7824 */ /* 0x040fe200078e0a0e */
[----:B------:R-:W-:Y:S01]  /*6ee0*/  FMNMX.FTZ R4, R205, R4, !PT ;  /* 0x00000004cd047209 */ /* 0x000fe20007810000 */
[----:B------:R-:W-:Y:S01]  /*6ef0*/  FFMA.FTZ R22, R31, -UR20, R22 ;  /* 0x800000141f167c23 */ /* 0x000fe20008010016 */
[----:B------:R-:W-:Y:S01]  /*6f00*/  FMNMX.FTZ R8, R9, R8, !PT ;  /* 0x0000000809087209 */ /* 0x000fe20007810000 */
[----:B------:R-:W-:Y:S01]  /*6f10*/  IMAD.IADD R31, R200, 0x1, -R12 ;  /* 0x00000001c81f7824 */ /* 0x000fe200078e0a0c */
[----:B------:R-:W-:-:S02]  /*6f20*/  I2FP.F32.S32 R18, R18 ;  /* 0x0000001200127245 */ /* 0x000fc40000201400 */
[----:B------:R-:W-:Y:S01]  /*6f30*/  FSEL R207, R6, -INF , !P1 ;  /* 0xff80000006cf7808 */ /* 0x000fe20004800000 */
[----:B------:R-:W-:Y:S01]  /*6f40*/  IMAD.IADD R6, R200, 0x1, -R2 ;  /* 0x00000001c8067824 */ /* 0x000fe200078e0a02 */
[----:B------:R-:W-:Y:S01]  /*6f50*/  FMNMX.FTZ R4, R219, R4, !PT ;  /* 0x00000004db047209 */ /* 0x000fe20007810000 */
[----:B------:R-:W-:Y:S01]  /*6f60*/  FFMA.FTZ R18, R18, -UR20, R27 ;  /* 0x8000001412127c23 */ /* 0x000fe2000801001b */
[----:B------:R-:W-:Y:S02]  /*6f70*/  FMNMX.FTZ R8, R211, R8, !PT ;  /* 0x00000008d3087209 */ /* 0x000fe40007810000 */
[----:B------:R-:W-:Y:S02]  /*6f80*/  IABS R14, R14 ;  /* 0x0000000e000e7213 */ /* 0x000fe40000000000 */
[----:B------:R-:W-:Y:S02]  /*6f90*/  FSEL R147, R26, -INF , !P0 ;  /* 0xff8000001a937808 */ /* 0x000fe40004000000 */
[----:B------:R-:W-:-:S02]  /*6fa0*/  FMNMX.FTZ R4, R217, R4, !PT ;  /* 0x00000004d9047209 */ /* 0x000fc40007810000 */
[----:B------:R-:W-:Y:S02]  /*6fb0*/  FMNMX.FTZ R8, R207, R8, !PT ;  /* 0x00000008cf087209 */ /* 0x000fe40007810000 */
[----:B------:R-:W-:Y:S02]  /*6fc0*/  I2FP.F32.S32 R14, R14 ;  /* 0x0000000e000e7245 */ /* 0x000fe40000201400 */
[----:B------:R-:W-:Y:S02]  /*6fd0*/  IABS R31, R31 ;  /* 0x0000001f001f7213 */ /* 0x000fe40000000000 */
[----:B------:R-:W-:Y:S01]  /*6fe0*/  FMNMX.FTZ R4, R151, R4, !PT ;  /* 0x0000000497047209 */ /* 0x000fe20007810000 */
[----:B------:R-:W-:Y:S01]  /*6ff0*/  FFMA.FTZ R23, R14, -UR20, R23 ;  /* 0x800000140e177c23 */ /* 0x000fe20008010017 */
[----:B------:R-:W-:Y:S02]  /*7000*/  FSEL R145, R18, -INF , !P5 ;  /* 0xff80000012917808 */ /* 0x000fe40006800000 */
[----:B------:R-:W-:-:S02]  /*7010*/  FMNMX.FTZ R8, R147, R8, !PT ;  /* 0x0000000893087209 */ /* 0x000fc40007810000 */
[----:B------:R-:W-:Y:S02]  /*7020*/  IABS R6, R6 ;  /* 0x0000000600067213 */ /* 0x000fe40000000000 */
[----:B------:R-:W-:Y:S02]  /*7030*/  I2FP.F32.S32 R31, R31 ;  /* 0x0000001f001f7245 */ /* 0x000fe40000201400 */
[----:B------:R-:W-:Y:S02]  /*7040*/  ISETP.GE.AND P1, PT, R12, R198, PT ;  /* 0x000000c60c00720c */ /* 0x000fe40003f26270 */
[----:B------:R-:W-:Y:S01]  /*7050*/  FMNMX.FTZ R4, R149, R4, !PT ;  /* 0x0000000495047209 */ /* 0x000fe20007810000 */
[----:B------:R-:W-:Y:S01]  /*7060*/  FFMA.FTZ R31, R31, -UR20, R70 ;  /* 0x800000141f1f7c23 */ /* 0x000fe20008010046 */
[----:B------:R-:W-:Y:S02]  /*7070*/  FSEL R143, R22, -INF , !P4 ;  /* 0xff800000168f7808 */ /* 0x000fe40006000000 */
[----:B------:R-:W-:Y:S01]  /*7080*/  FMNMX.FTZ R8, R145, R8, !PT ;  /* 0x0000000891087209 */ /* 0x000fe20007810000 */
[----:B------:R-:W1:Y:S01]  /*7090*/  SHFL.BFLY PT, R27, R4, 0x2, 0x1f ;  /* 0x0c401f00041b7f89 */ /* 0x000e6200000e0000 */
[----:B------:R-:W-:-:S02]  /*70a0*/  I2FP.F32.S32 R6, R6 ;  /* 0x0000000600067245 */ /* 0x000fc40000201400 */
[----:B------:R-:W-:Y:S02]  /*70b0*/  ISETP.GE.AND P0, PT, R2, R198, PT ;  /* 0x000000c60200720c */ /* 0x000fe40003f06270 */
[-C--:B------:R-:W-:Y:S01]  /*70c0*/  ISETP.LT.OR P1, PT, R12, R199.reuse, P1 ;  /* 0x000000c70c00720c */ /* 0x080fe20000f21670 */
[----:B------:R-:W-:Y:S01]  /*70d0*/  FFMA.FTZ R6, R6, -UR20, R71 ;  /* 0x8000001406067c23 */ /* 0x000fe20008010047 */
[----:B------:R-:W-:Y:S02]  /*70e0*/  FSEL R141, R23, -INF , !P2 ;  /* 0xff800000178d7808 */ /* 0x000fe40005000000 */
[----:B------:R-:W-:Y:S02]  /*70f0*/  FMNMX.FTZ R8, R143, R8, !PT ;  /* 0x000000088f087209 */ /* 0x000fe40007810000 */
[----:B------:R-:W-:Y:S02]  /*7100*/  ISETP.LT.OR P0, PT, R2, R199, P0 ;  /* 0x000000c70200720c */ /* 0x000fe40000701670 */
[----:B------:R-:W-:-:S02]  /*7110*/  FSEL R215, R31, -INF , !P1 ;  /* 0xff8000001fd77808 */ /* 0x000fc40004800000 */
        /* <DEDUP_REMOVED lines=26> */
[----:B------:R-:W-:Y:S01]  /*72c0*/  LDSM.16.MT88.4 R48, [R186+0xe000] ;  /* 0x00e00000ba30783b */ /* 0x000fe20000004200 */
[--C-:B------:R-:W-:Y:S01]  /*72d0*/  FFMA.FTZ R171, R171, UR16, -R140.reuse ;  /* 0x00000010abab7c23 */ /* 0x100fe2000801088c */
[----:B------:R-:W1:Y:S01]  /*72e0*/  MUFU.EX2 R162, R162 ;  /* 0x000000a200a27308 */ /* 0x000e620000000800 */
[C---:B------:R-:W-:Y:S01]  /*72f0*/  FSETP.NEU.FTZ.AND P0, PT, R3.reuse, -INF , PT ;  /* 0xff8000000300780b */ /* 0x040fe20003f1d000 */
[----:B------:R-:W-:Y:S01]  /*7300*/  FMUL.FTZ R208, R3, UR16 ;  /* 0x0000001003d07c20 */ /* 0x000fe20008410000 */
[--C-:B------:R-:W-:Y:S01]  /*7310*/  FFMA.FTZ R168, R221, UR16, -R140.reuse ;  /* 0x00000010dda87c23 */ /* 0x100fe2000801088c */
[--C-:B------:R-:W-:Y:S01]  /*7320*/  FFMA.FTZ R205, R205, UR16, -R140.reuse ;  /* 0x00000010cdcd7c23 */ /* 0x100fe2000801088c */
[----:B------:R-:W-:Y:S01]  /*7330*/  LDSM.16.MT88.4 R24, [R184+0xc800] ;  /* 0x00c80000b818783b */ /* 0x000fe20000004200 */
        /* <DEDUP_REMOVED lines=23> */
[----:B------:R-:W-:Y:S01]  /*74b0*/  FFMA.FTZ R211, R145, UR16, -R208 ;  /* 0x0000001091d37c23 */ /* 0x000fe200080108d0 */
[----:B------:R-:W-:Y:S01]  /*74c0*/  LDSM.16.MT88.4 R28, [R185+0xc800] ;  /* 0x00c80000b91c783b */ /* 0x000fe20000004200 */
[----:B------:R-:W-:Y:S01]  /*74d0*/  FFMA.FTZ R219, R149, UR16, -R140 ;  /* 0x0000001095db7c23 */ /* 0x000fe2000801088c */
[--C-:B------:R-:W-:Y:S01]  /*74e0*/  FFMA.FTZ R216, R143, UR16, -R208.reuse ;  /* 0x000000108fd87c23 */ /* 0x100fe200080108d0 */
[----:B------:R-:W5:Y:S01]  /*74f0*/  MUFU.EX2 R169, R169 ;  /* 0x000000a900a97308 */ /* 0x000f620000000800 */
[----:B---3--:R-:W-:Y:S01]  /*7500*/  F2FP.BF16.F32.PACK_AB R98, R158, R165 ;  /* 0x000000a59e62723e */ /* 0x008fe200000010ff */
[--C-:B------:R-:W-:Y:S01]  /*7510*/  FFMA.FTZ R221, R141, UR16, -R208.reuse ;  /* 0x000000108ddd7c23 */ /* 0x100fe200080108d0 */
[--C-:B------:R-:W-:Y:S01]  /*7520*/  FFMA.FTZ R215, R215, UR16, -R208.reuse ;  /* 0x00000010d7d77c23 */ /* 0x100fe200080108d0 */
[----:B------:R-:W-:Y:S01]  /*7530*/  FFMA.FTZ R218, R209, UR16, -R208 ;  /* 0x00000010d1da7c23 */ /* 0x000fe200080108d0 */
[----:B------:R-:W-:Y:S01]  /*7540*/  LDSM.16.MT88.4 R148, [R184+0x11000] ;  /* 0x01100000b894783b */ /* 0x000fe20000004200 */
[----:B------:R-:W-:Y:S01]  /*7550*/  FADD.FTZ R162, R167, R162 ;  /* 0x000000a2a7a27221 */ /* 0x000fe20000010000 */
[----:B------:R-:W-:Y:S01]  /*7560*/  LEA R208, P0, R133, UR12, 0x1 ;  /* 0x0000000c85d07c11 */ /* 0x000fe2000f8008ff */
[----:B------:R-:W-:Y:S01]  /*7570*/  MUFU.EX2 R163, R163 ;  /* 0x000000a300a37308 */ /* 0x000fe20000000800 */
[----:B------:R-:W-:Y:S01]  /*7580*/  LDSM.16.MT88.4 R140, [R188+0xd800] ;  /* 0x00d80000bc8c783b */ /* 0x000fe20000004200 */
[----:B------:R-:W-:-:S04]  /*7590*/  FADD.FTZ R165, R165, R162 ;  /* 0x000000a2a5a57221 */ /* 0x000fc80000010000 */
[----:B------:R-:W-:Y:S02]  /*75a0*/  FADD.FTZ R158, R158, R165 ;  /* 0x000000a59e9e7221 */ /* 0x000fe40000010000 */
        /* <DEDUP_REMOVED lines=247> */
[----:B------:R-:W-:Y:S02]  /*8520*/  IMAD.U32 R4, RZ, RZ, UR32 ;  /* 0x00000020ff047e24 */ /* 0x000fe4000f8e00ff */
[----:B------:R-:W-:Y:S02]  /*8530*/  IMAD.U32 R6, RZ, RZ, UR36 ;  /* 0x00000024ff067e24 */ /* 0x000fe4000f8e00ff */
[----:B------:R-:W-:Y:S01]  /*8540*/  IMAD.U32 R7, RZ, RZ, UR37 ;  /* 0x00000025ff077e24 */ /* 0x000fe2000f8e00ff */
[----:B------:R1:W2:Y:S04]  /*8550*/  LDG.E R5, desc[UR26][R4.64] ;  /* 0x0000001a04057981 */ /* 0x0002a8000c1e1900 */
        /* <DEDUP_REMOVED lines=9> */
[----:B-1----:R-:W-:-:S05]  /*85f0*/  IMAD.U32 R4, RZ, RZ, UR32 ;  /* 0x00000020ff047e24 */ /* 0x002fca000f8e00ff */
[----:B---3--:R-:W-:Y:S01]  /*8600*/  MOV R6, R4 ;  /* 0x0000000400067202 */ /* 0x008fe20000000f00 */
[----:B------:R-:W-:Y:S01]  /*8610*/  IMAD.U32 R7, RZ, RZ, UR4 ;  /* 0x00000004ff077e24 */ /* 0x000fe2000f8e00ff */
[----:B--2---:R-:W-:Y:S02]  /*8620*/  IADD3 R0, -R5, R0, RZ ;  /* 0x0000000005007210 */ /* 0x004fe40007ffe1ff */
        /* <DEDUP_REMOVED lines=8> */
.L_x_6855:
[----:B------:R-:W-:-:S04]  /*86b0*/  ULEA UR4, -UR6, URZ, 0x6 ;  /* 0x0000003f06047291 */ /* 0x000fc8000f8e313f */
[----:B------:R-:W-:Y:S02]  /*86c0*/  USHF.R.S32.HI UR7, URZ, 0x1f, UR4 ;  /* 0x0000001f3f077899 */ /* 0x000fe40008011404 */
[----:B------:R-:W-:-:S04]  /*86d0*/  MOV R5, UR4 ;  /* 0x0000000400057c02 */ /* 0x000fc80008000f00 */
[----:B------:R-:W-:-:S07]  /*86e0*/  MOV R2, UR7 ;  /* 0x0000000700027c02 */ /* 0x000fce0008000f00 */
.L_x_6856:
        /* <DEDUP_REMOVED lines=12> */
[C---:B------:R-:W-:Y:S02]  /*87b0*/  IADD3 R7, P1, R5.reuse, UR30, RZ ;  /* 0x0000001e05077c10 */ /* 0x040fe4000ff3e0ff */
[C---:B------:R-:W-:Y:S02]  /*87c0*/  LEA.HI.X R221, R5.reuse, R213, R2, 0x1, P0 ;  /* 0x000000d505dd7211 */ /* 0x040fe400000f0c02 */
[----:B------:R-:W-:Y:S02]  /*87d0*/  IADD3.X R0, R2, UR29, RZ, P1, !PT ;  /* 0x0000001d02007c10 */ /* 0x000fe40008ffe4ff */
[-C--:B------:R-:W-:Y:S01]  /*87e0*/  @!P2 IADD3 R5, P0, R5, R152.reuse, RZ ;  /* 0x000000980505a210 */ /* 0x080fe20007f1e0ff */
[----:B------:R-:W-:Y:S01]  /*87f0*/  @!PT LDS RZ, [RZ] ;  /* 0x00000000fffff984 */ /* 0x000fe20000000800 */
[----:B------:R-:W-:Y:S01]  /*8800*/  @!PT LDS RZ, [RZ] ;  /* 0x00000000fffff984 */ /* 0x000fe20000000800 */
[----:B------:R-:W-:Y:S01]  /*8810*/  @!PT LDS RZ, [RZ] ;  /* 0x00000000fffff984 */ /* 0x000fe20000000800 */
[----:B------:R-:W-:Y:S01]  /*8820*/  @!P5 LDGSTS.E.BYPASS.LTC128B.128 [R196+0xc000], desc[UR26][R220.64] ;  /* 0x0c000000dcc4dfae */ /* 0x000fe2000b901d5a */
[----:B------:R-:W-:-:S02]  /*8830*/  @!P4 IADD3 R9, P1, R7, R152, RZ ;  /* 0x000000980709c210 */ /* 0x000fc40007f3e0ff */
[----:B------:R-:W-:Y:S01]  /*8840*/  @!P5 LEA R18, P6, R7, R210, 0x1 ;  /* 0x000000d20712d211 */ /* 0x000fe200078c08ff */
[--C-:B------:R-:W-:Y:S01]  /*8850*/  @!P2 IMAD.X R2, R2, 0x1, R135.reuse, P0 ;  /* 0x000000010202a824 */ /* 0x100fe200000e0687 */
        /* <DEDUP_REMOVED lines=9> */
[----:B------:R1:W-:Y:S01]  /*88f0*/  @!P4 LDGSTS.E.BYPASS.LTC128B.128 [R196+0xe000], desc[UR26][R20.64+0x80] ;  /* 0x0e00008014c4cfae */ /* 0x0003e2000b901d5a */
[----:B------:R-:W-:-:S02]  /*8900*/  IADD3 R9, P1, R7, UR30, RZ ;  /* 0x0000001e07097c10 */ /* 0x000fc4000ff3e0ff */
[CC--:B------:R-:W-:Y:S01]  /*8910*/  @!P2 IADD3 R5, P0, R7.reuse, R152.reuse, RZ ;  /* 0x000000980705a210 */ /* 0x0c0fe20007f1e0ff */
[----:B------:R-:W-:Y:S01]  /*8920*/  @P2 STS.128 [R196+0x10000], RZ ;  /* 0x010000ffc4002388 */ /* 0x000fe20000000c00 */
[C---:B------:R-:W-:Y:S02]  /*8930*/  IADD3.X R2, R0.reuse, UR29, RZ, P1, !PT ;  /* 0x0000001d00027c10 */ /* 0x040fe40008ffe4ff */
[----:B------:R-:W-:Y:S01]  /*8940*/  @!P5 LEA.HI.X R19, R7, R213, R0, 0x1, P6 ;  /* 0x000000d50713d211 */ /* 0x000fe200030f0c00 */
[--C-:B------:R-:W-:Y:S01]  /*8950*/  @!P2 IMAD.X R0, R0, 0x1, R135.reuse, P0 ;  /* 0x000000010000a824 */ /* 0x100fe200000e0687 */
[----:B------:R-:W-:Y:S01]  /*8960*/  @!P2 LEA R10, P0, R5, UR24, 0x1 ;  /* 0x00000018050aac11 */ /* 0x000fe2000f8008ff */
[----:B------:R-:W-:Y:S01]  /*8970*/  @!PT LDS RZ, [RZ] ;  /* 0x00000000fffff984 */ /* 0x000fe20000000800 */
[----:B------:R-:W-:Y:S01]  /*8980*/  @!PT LDS RZ, [RZ] ;  /* 0x00000000fffff984 */ /* 0x000fe20000000800 */
[----:B------:R-:W-:Y:S01]  /*8990*/  @!PT LDS RZ, [RZ] ;  /* 0x00000000fffff984 */ /* 0x000fe20000000800 */
[----:B------:R-:W-:Y:S01]  /*89a0*/  @!P2 LDGSTS.E.BYPASS.LTC128B.128 [R196+0x10000], desc[UR26][R12.64+0x100] ;  /* 0x100001000cc4afae */ /* 0x000fe2000b901d5a */
[-C--:B------:R-:W-:Y:S02]  /*89b0*/  @!P4 IADD3 R7, P1, R9, R152.reuse, RZ ;  /* 0x000000980907c210 */ /* 0x080fe40007f3e0ff */
[----:B------:R-:W-:Y:S01]  /*89c0*/  @!P2 LEA.HI.X R11, R5, UR25, R0, 0x1, P0 ;  /* 0x00000019050bac11 */ /* 0x000fe200080f0c00 */
[----:B------:R-:W-:Y:S01]  /*89d0*/  @P5 STS.128 [R196+0xc800], RZ ;  /* 0x00c800ffc4005388 */ /* 0x000fe20000000c00 */
        /* <DEDUP_REMOVED lines=9> */
[C---:B------:R-:W-:Y:S01]  /*8a70*/  @!P2 IMAD.X R0, R2.reuse, 0x1, R135, P0 ;  /* 0x000000010200a824 */ /* 0x040fe200000e0687 */
[----:B------:R-:W-:Y:S01]  /*8a80*/  @!P2 LEA R4, P0, R5, UR24, 0x1 ;  /* 0x000000180504ac11 */ /* 0x000fe2000f8008ff */
[----:B------:R-:W-:Y:S01]  /*8a90*/  @P4 STS.128 [R196+0xe800], RZ ;  /* 0x00e800ffc4004388 */ /* 0x000fe20000000c00 */
[C---:B------:R-:W-:Y:S02]  /*8aa0*/  IADD3 R7, P1, R9.reuse, UR30, RZ ;  /* 0x0000001e09077c10 */ /* 0x040fe4000ff3e0ff */
[----:B------:R-:W-:Y:S01]  /*8ab0*/  @!P5 LEA.HI.X R9, R9, R213, R2, 0x1, P6 ;  /* 0x000000d50909d211 */ /* 0x000fe200030f0c02 */
[----:B------:R-:W-:Y:S01]  /*8ac0*/  @!PT LDS RZ, [RZ] ;  /* 0x00000000fffff984 */ /* 0x000fe20000000800 */
[----:B------:R-:W-:Y:S01]  /*8ad0*/  @!PT LDS RZ, [RZ] ;  /* 0x00000000fffff984 */ /* 0x000fe20000000800 */
[----:B------:R-:W-:Y:S01]  /*8ae0*/  @!PT LDS RZ, [RZ] ;  /* 0x00000000fffff984 */ /* 0x000fe20000000800 */
[----:B------:R-:W-:Y:S01]  /*8af0*/  @!P4 LDGSTS.E.BYPASS.LTC128B.128 [R196+0xe800], desc[UR26][R16.64+0x80] ;  /* 0x0e80008010c4cfae */ /* 0x000fe2000b901d5a */
[----:B------:R-:W-:Y:S02]  /*8b00*/  @!P2 LEA.HI.X R5, R5, UR25, R0, 0x1, P0 ;  /* 0x000000190505ac11 */ /* 0x000fe400080f0c00 */
[----:B------:R-:W-:Y:S01]  /*8b10*/  IADD3.X R2, R2, UR29, RZ, P1, !PT ;  /* 0x0000001d02027c10 */ /* 0x000fe20008ffe4ff */
[----:B------:R-:W-:Y:S01]  /*8b20*/  @P2 STS.128 [R196+0x10800], RZ ;  /* 0x010800ffc4002388 */ /* 0x000fe20000000c00 */
[C---:B------:R-:W-:Y:S01]  /*8b30*/  @!P5 LEA R24, P6, R7.reuse, R210, 0x1 ;  /* 0x000000d20718d211 */ /* 0x040fe200078c08ff */
[----:B------:R-:W-:Y:S01]  /*8b40*/  IMAD.MOV.U32 R210, RZ, RZ, R220 ;  /* 0x000000ffffd27224 */ /* 0x000fe200078e00dc */
[CC--:B------:R-:W-:Y:S01]  /*8b50*/  @!P4 IADD3 R0, P1, R7.reuse, R152.reuse, RZ ;  /* 0x000000980700c210 */ /* 0x0c0fe20007f3e0ff */
[----:B------:R-:W-:Y:S01]  /*8b60*/  @!PT LDS RZ, [RZ] ;  /* 0x00000000fffff984 */ /* 0x000fe20000000800 */
[----:B------:R-:W-:Y:S01]  /*8b70*/  @!PT LDS RZ, [RZ] ;  /* 0x00000000fffff984 */ /* 0x000fe20000000800 */
[----:B------:R-:W-:Y:S01]  /*8b80*/  @!PT LDS RZ, [RZ] ;  /* 0x00000000fffff984 */ /* 0x000fe20000000800 */
[----:B------:R-:W-:Y:S01]  /*8b90*/  @!P2 LDGSTS.E.BYPASS.LTC128B.128 [R196+0x10800], desc[UR26][R10.64+0x100] ;  /* 0x108001000ac4afae */ /* 0x000fe2000b901d5a */
[----:B------:R-:W-:-:S02]  /*8ba0*/  @!P2 IADD3 R152, P0, R7, R152, RZ ;  /* 0x000000980798a210 */ /* 0x000fc40007f1e0ff */
[----:B------:R-:W-:Y:S01]  /*8bb0*/  @!P5 LEA.HI.X R25, R7, R213, R2, 0x1, P6 ;  /* 0x000000d50719d211 */ /* 0x000fe200030f0c02 */
[--C-:B------:R-:W-:Y:S01]  /*8bc0*/  @!P4 IMAD.X R7, R2, 0x1, R135.reuse, P1 ;  /* 0x000000010207c824 */ /* 0x100fe200008e0687 */
[----:B------:R-:W-:Y:S01]  /*8bd0*/  @!P4 LEA R6, P1, R0, UR24, 0x1 ;  /* 0x000000180006cc11 */ /* 0x000fe2000f8208ff */
[----:B------:R-:W-:Y:S01]  /*8be0*/  @P5 STS.128 [R196+0xd000], RZ ;  /* 0x00d000ffc4005388 */ /* 0x000fe20000000c00 */
[----:B------:R-:W-:Y:S01]  /*8bf0*/  @!P2 IMAD.X R135, R2, 0x1, R135, P0 ;  /* 0x000000010287a824 */ /* 0x000fe200000e0687 */
[----:B------:R-:W-:Y:S02]  /*8c00*/  @!P2 LEA R28, P0, R152, UR24, 0x1 ;  /* 0x00000018981cac11 */ /* 0x000fe4000f8008ff */
[----:B------:R-:W-:Y:S01]  /*8c10*/  @!PT LDS RZ, [RZ] ;  /* 0x00000000fffff984 */ /* 0x000fe20000000800 */
[----:B------:R-:W-:Y:S01]  /*8c20*/  @!PT LDS RZ, [RZ] ;  /* 0x00000000fffff984 */ /* 0x000fe20000000800 */
[----:B------:R-:W-:Y:S01]  /*8c30*/  @!PT LDS RZ, [RZ] ;  /* 0x00000000fffff984 */ /* 0x000fe20000000800 */
[----:B------:R-:W-:Y:S01]  /*8c40*/  @!P5 LDGSTS.E.BYPASS.LTC128B.128 [R196+0xd000], desc[UR26][R8.64] ;  /* 0x0d00000008c4dfae */ /* 0x000fe2000b901d5a */
[----:B------:R-:W-:Y:S02]  /*8c50*/  @!P4 LEA.HI.X R7, R0, UR25, R7, 0x1, P1 ;  /* 0x000000190007cc11 */ /* 0x000fe400088f0c07 */
[----:B------:R-:W-:Y:S01]  /*8c60*/  @!P2 LEA.HI.X R29, R152, UR25, R135, 0x1, P0 ;  /* 0x00000019981dac11 */ /* 0x000fe200080f0c87 */
        /* <DEDUP_REMOVED lines=27> */
[----:B--2---:R-:W2:Y:S04]  /*8e20*/  LDSM.16.M88.4 R12, [R193+0x6800] ;  /* 0x00680000c10c783b */ /* 0x004ea80000000200 */
[----:B------:R-:W5:Y:S04]  /*8e30*/  LDSM.16.M88.4 R156, [R193+0x7000] ;  /* 0x00700000c19c783b */ /* 0x000f680000000200 */
[----:B------:R-:W5:Y:S04]  /*8e40*/  LDSM.16.M88.4 R8, [R193+0x7800] ;  /* 0x00780000c108783b */ /* 0x000f680000000200 */
[----:B------:R-:W-:Y:S04]  /*8e50*/  LDSM.16.M88.4 R32, [R192] ;  /* 0x00000000c020783b */ /* 0x000fe80000000200 */
[----:B------:R-:W5:Y:S04]  /*8e60*/  LDSM.16.M88.4 R144, [R191] ;  /* 0x00000000bf90783b */ /* 0x000f680000000200 */
[----:B------:R-:W5:Y:S04]  /*8e70*/  LDSM.16.M88.4 R140, [R183] ;  /* 0x00000000b78c783b */ /* 0x000f680000000200 */
[----:B---3--:R-:W3:Y:S04]  /*8e80*/  LDSM.16.M88.4 R4, [R182] ;  /* 0x00000000b604783b */ /* 0x008ee80000000200 */
[----:B------:R-:W3:Y:S04]  /*8e90*/  LDSM.16.M88.4 R168, [R181] ;  /* 0x00000000b5a8783b */ /* 0x000ee80000000200 */
[----:B------:R-:W-:Y:S01]  /*8ea0*/  LDSM.16.M88.4 R164, [R190] ;  /* 0x00000000bea4783b */ /* 0x000fe20000000200 */
[C---:B-1----:R-:W-:Y:S03]  /*8eb0*/  HMMA.16816.F32.BF16 R24, R148.reuse, R20, RZ ;  /* 0x000000149418723c */ /* 0x042fe600000418ff */
[----:B------:R-:W1:Y:S04]  /*8ec0*/  LDSM.16.M88.4 R136, [R187+0x6000] ;  /* 0x00600000bb88783b */ /* 0x000e680000000200 */
[----:B----4-:R-:W4:Y:S01]  /*8ed0*/  LDSM.16.M88.4 R28, [R187+0x6800] ;  /* 0x00680000bb1c783b */ /* 0x010f220000000200 */
[C---:B------:R-:W-:Y:S03]  /*8ee0*/  HMMA.16816.F32.BF16 R20, R148.reuse, R22, RZ ;  /* 0x000000169414723c */ /* 0x040fe600000418ff */
[----:B------:R-:W-:Y:S03]  /*8ef0*/  LDSM.16.M88.4 R212, [R187+0x7800] ;  /* 0x00780000bbd4783b */ /* 0x000fe60000000200 */
[C---:B--2---:R-:W-:Y:S01]  /*8f00*/  HMMA.16816.F32.BF16 R16, R148.reuse, R12, RZ ;  /* 0x0000000c9410723c */ /* 0x044fe200000418ff */
[----:B------:R-:W-:Y:S04]  /*8f10*/  LDSM.16.M88.4 R216, [R193+0x9000] ;  /* 0x00900000c1d8783b */ /* 0x000fe80000000200 */
[----:B------:R-:W0:Y:S01]  /*8f20*/  LDGDEPBAR ;  /* 0x00000000000079af */ /* 0x000e220000000000 */
[C---:B-----5:R-:W-:Y:S06]  /*8f30*/  HMMA.16816.F32.BF16 R160, R148.reuse, R156, RZ ;  /* 0x0000009c94a0723c */ /* 0x060fec00000418ff */
[C---:B------:R-:W-:Y:S06]  /*8f40*/  HMMA.16816.F32.BF16 R12, R148.reuse, R14, RZ ;  /* 0x0000000e940c723c */ /* 0x040fec00000418ff */
[C---:B------:R-:W-:Y:S06]  /*8f50*/  HMMA.16816.F32.BF16 R156, R148.reuse, R158, RZ ;  /* 0x0000009e949c723c */ /* 0x040fec00000418ff */
[C---:B------:R-:W-:Y:S06]  /*8f60*/  HMMA.16816.F32.BF16 R152, R148.reuse, R8, RZ ;  /* 0x000000089498723c */ /* 0x040fec00000418ff */
[----:B------:R-:W-:Y:S01]  /*8f70*/  HMMA.16816.F32.BF16 R148, R148, R10, RZ ;  /* 0x0000000a9494723c */ /* 0x000fe200000418ff */
[----:B------:R-:W2:Y:S05]  /*8f80*/  LDSM.16.M88.4 R8, [R187+0x7000] ;  /* 0x00700000bb08783b */ /* 0x000eaa0000000200 */
        /* <DEDUP_REMOVED lines=8> */
[----:B------:R-:W3:Y:S05]  /*9010*/  LDSM.16.M88.4 R4, [R189] ;  /* 0x00000000bd04783b */ /* 0x000eea0000000200 */
[C---:B------:R-:W-:Y:S06]  /*9020*/  HMMA.16816.F32.BF16 R152, R32.reuse, R168, R152 ;  /* 0x000000a82098723c */ /* 0x040fec0000041898 */
[----:B------:R-:W-:Y:S01]  /*9030*/  HMMA.16816.F32.BF16 R148, R32, R170, R148 ;  /* 0x000000aa2094723c */ /* 0x000fe20000041894 */
[----:B------:R-:W5:Y:S04]  /*9040*/  LDSM.16.M88.4 R32, [R180+0x1000] ;  /* 0x00100000b420783b */ /* 0x000f680000000200 */
[----:B------:R-:W-:Y:S01]  /*9050*/  LDSM.16.M88.4 R168, [R194+0x2000] ;  /* 0x00200000c2a8783b */ /* 0x000fe20000000200 */
[C---:B-1----:R-:W-:Y:S06]  /*9060*/  HMMA.16816.F32.BF16 R24, R164.reuse, R136, R24 ;  /* 0x00000088a418723c */ /* 0x042fec0000041818 */
[C---:B------:R-:W-:Y:S01]  /*9070*/  HMMA.16816.F32.BF16 R20, R164.reuse, R138, R20 ;  /* 0x0000008aa414723c */ /* 0x040fe20000041814 */
[----:B------:R-:W-:Y:S05]  /*9080*/  LDSM.16.M88.4 R136, [R180+0x1800] ;  /* 0x00180000b488783b */ /* 0x000fea0000000200 */
[C---:B----4-:R-:W-:Y:S06]  /*9090*/  HMMA.16816.F32.BF16 R16, R164.reuse, R28, R16 ;  /* 0x0000001ca410723c */ /* 0x050fec0000041810 */
[C---:B------:R-:W-:Y:S01]  /*90a0*/  HMMA.16816.F32.BF16 R12, R164.reuse, R30, R12 ;  /* 0x0000001ea40c723c */ /* 0x040fe2000004180c */
[----:B------:R-:W1:Y:S05]  /*90b0*/  LDSM.16.M88.4 R28, [R193+0x8000] ;  /* 0x00800000c11c783b */ /* 0x000e6a0000000200 */
[C---:B--2---:R-:W-:Y:S06]  /*90c0*/  HMMA.16816.F32.BF16 R160, R164.reuse, R8, R160 ;  /* 0x00000008a4a0723c */ /* 0x044fec00000418a0 */
[----:B------:R-:W-:Y:S01]  /*90d0*/  HMMA.16816.F32.BF16 R156, R164, R10, R156 ;  /* 0x0000000aa49c723c */ /* 0x000fe2000004189c */
[----:B------:R-:W2:Y:S05]  /*90e0*/  LDSM.16.M88.4 R8, [R193+0x8800] ;  /* 0x00880000c108783b */ /* 0x000eaa0000000200 */
[C---:B---3--:R-:W-:Y:S06]  /*90f0*/  HMMA.16816.F32.BF16 R24, R4.reuse, R144, R24 ;  /* 0x000000900418723c */ /* 0x048fec0000041818 */
        /* <DEDUP_REMOVED lines=8> */
[----:B------:R-:W3:Y:S05]  /*9180*/  LDSM.16.M88.4 R140, [R192+0x2000] ;  /* 0x00200000c08c783b */ /* 0x000eea0000000200 */
[C---:B-----5:R-:W-:Y:S06]  /*9190*/  HMMA.16816.F32.BF16 R160, R4.reuse, R32, R160 ;  /* 0x0000002004a0723c */ /* 0x060fec00000418a0 */
[----:B------:R-:W-:Y:S01]  /*91a0*/  HMMA.16816.F32.BF16 R156, R4, R34, R156 ;  /* 0x00000022049c723c */ /* 0x000fe2000004189c */
[----:B------:R-:W4:Y:S05]  /*91b0*/  LDSM.16.M88.4 R32, [R178] ;  /* 0x00000000b220783b */ /* 0x000f2a0000000200 */
[C---:B-1----:R-:W-:Y:S06]  /*91c0*/  HMMA.16816.F32.BF16 R24, R168.reuse, R28, R24 ;  /* 0x0000001ca818723c */ /* 0x042fec0000041818 */
[----:B------:R-:W-:Y:S01]  /*91d0*/  HMMA.16816.F32.BF16 R20, R168, R30, R20 ;  /* 0x0000001ea814723c */ /* 0x000fe20000041814 */
[----:B------:R-:W-:Y:S05]  /*91e0*/  LDSM.16.M88.4 R28, [R187+0x8000] ;  /* 0x00800000bb1c783b */ /* 0x000fea0000000200 */
[C---:B------:R-:W-:Y:S06]  /*91f0*/  HMMA.16816.F32.BF16 R152, R4.reuse, R136, R152 ;  /* 0x000000880498723c */ /* 0x040fec0000041898 */
[----:B------:R-:W-:Y:S01]  /*9200*/  HMMA.16816.F32.BF16 R148, R4, R138, R148 ;  /* 0x0000008a0494723c */ /* 0x000fe20000041894 */
[----:B------:R-:W1:Y:S04]  /*9210*/  LDSM.16.M88.4 R4, [R177] ;  /* 0x00000000b104783b */ /* 0x000e680000000200 */
[----:B------:R-:W5:Y:S01]  /*9220*/  LDSM.16.M88.4 R136, [R190+0x2000] ;  /* 0x00200000be88783b */ /* 0x000f620000000200 */
[C---:B--2---:R-:W-:Y:S06]  /*9230*/  HMMA.16816.F32.BF16 R16, R168.reuse, R8, R16 ;  /* 0x00000008a810723c */ /* 0x044fec0000041810 */
[C---:B------:R-:W-:Y:S01]  /*9240*/  HMMA.16816.F32.BF16 R12, R168.reuse, R10, R12 ;  /* 0x0000000aa80c723c */ /* 0x040fe2000004180c */
[----:B------:R-:W2:Y:S05]  /*9250*/  LDSM.16.M88.4 R8, [R187+0x8800] ;  /* 0x00880000bb08783b */ /* 0x000eaa0000000200 */
        /* <DEDUP_REMOVED lines=13> */
[C---:B-1----:R-:W-:Y:S06]  /*9330*/  HMMA.16816.F32.BF16 R160, R140.reuse, R4, R160 ;  /* 0x000000048ca0723c */ /* 0x042fec00000418a0 */
[----:B------:R-:W-:Y:S01]  /*9340*/  HMMA.16816.F32.BF16 R156, R140, R6, R156 ;  /* 0x000000068c9c723c */ /* 0x000fe2000004189c */
[----:B------:R-:W1:Y:S05]  /*9350*/  LDSM.16.M88.4 R4, [R180+0x2800] ;  /* 0x00280000b404783b */ /* 0x000e6a0000000200 */
[C---:B-----5:R-:W-:Y:S06]  /*9360*/  HMMA.16816.F32.BF16 R24, R136.reuse, R28, R24 ;  /* 0x0000001c8818723c */ /* 0x060fec0000041818 */
        /* <DEDUP_REMOVED lines=9> */
[----:B------:R-:W-:Y:S06]  /*9400*/  HMMA.16816.F32.BF16 R160, R136, R216, R160 ;  /* 0x000000d888a0723c */ /* 0x000fec00000418a0 */
[C---:B---3--:R-:W-:Y:S06]  /*9410*/  HMMA.16816.F32.BF16 R24, R144.reuse, R32, R24 ;  /* 0x000000209018723c */ /* 0x048fec0000041818 */
[----:B------:R-:W-:Y:S01]  /*9420*/  HMMA.16816.F32.BF16 R20, R144, R34, R20 ;  /* 0x000000229014723c */ /* 0x000fe20000041814 */
[----:B------:R-:W-:Y:S05]  /*9430*/  LDSM.16.M88.4 R32, [R193+0xb800] ;  /* 0x00b80000c120783b */ /* 0x000fea0000000200 */
[C---:B------:R-:W-:Y:S06]  /*9440*/  HMMA.16816.F32.BF16 R156, R136.reuse, R218, R156 ;  /* 0x000000da889c723c */ /* 0x040fec000004189c */
[C---:B------:R-:W-:Y:S06]  /*9450*/  HMMA.16816.F32.BF16 R152, R136.reuse, R212, R152 ;  /* 0x000000d48898723c */ /* 0x040fec0000041898 */
[----:B------:R-:W-:Y:S01]  /*9460*/  HMMA.16816.F32.BF16 R148, R136, R214, R148 ;  /* 0x000000d68894723c */ /* 0x000fe20000041894 */
[----:B------:R-:W3:Y:S04]  /*9470*/  LDSM.16.M88.4 R136, [R193+0xb000] ;  /* 0x00b00000c188783b */ /* 0x000ee80000000200 */
[----:B------:R-:W-:Y:S01]  /*9480*/  LDSM.16.M88.4 R212, [R192+0x4000] ;  /* 0x00400000c0d4783b */ /* 0x000fe20000000200 */
[C---:B-1----:R-:W-:Y:S06]  /*9490*/  HMMA.16816.F32.BF16 R16, R144.reuse, R4, R16 ;  /* 0x000000049010723c */ /* 0x042fec0000041810 */
[C---:B------:R-:W-:Y:S01]  /*94a0*/  HMMA.16816.F32.BF16 R12, R144.reuse, R6, R12 ;  /* 0x00000006900c723c */ /* 0x040fe2000004180c */
[----:B------:R-:W1:Y:S05]  /*94b0*/  LDSM.16.M88.4 R4, [R175] ;  /* 0x00000000af04783b */ /* 0x000e6a0000000200 */
[----:B------:R-:W-:Y:S06]  /*94c0*/  HMMA.16816.F32.BF16 R160, R144, R168, R160 ;  /* 0x000000a890a0723c */ /* 0x000fec00000418a0 */
[C---:B--2---:R-:W-:Y:S06]  /*94d0*/  HMMA.16816.F32.BF16 R24, R8.reuse, R28, R24 ;  /* 0x0000001c0818723c */ /* 0x044fec0000041818 */
[----:B------:R-:W-:Y:S01]  /*94e0*/  HMMA.16816.F32.BF16 R20, R8, R30, R20 ;  /* 0x0000001e0814723c */ /* 0x000fe20000041814 */
[----:B------:R-:W2:Y:S05]  /*94f0*/  LDSM.16.M88.4 R28, [R174] ;  /* 0x00000000ae1c783b */ /* 0x000eaa0000000200 */
        /* <DEDUP_REMOVED lines=9> */
[C---:B---3--:R-:W-:Y:S06]  /*9590*/  HMMA.16816.F32.BF16 R160, R8.reuse, R136, R160 ;  /* 0x0000008808a0723c */ /* 0x048fec00000418a0 */
[C---:B------:R-:W-:Y:S06]  /*95a0*/  HMMA.16816.F32.BF16 R152, R8.reuse, R32, R152 ;  /* 0x000000200898723c */ /* 0x040fec0000041898 */
[----:B------:R-:W-:Y:S01]  /*95b0*/  HMMA.16816.F32.BF16 R148, R8, R34, R148 ;  /* 0x000000220894723c */ /* 0x000fe20000041894 */
[----:B------:R-:W3:Y:S05]  /*95c0*/  LDSM.16.M88.4 R32, [R187+0xb000] ;  /* 0x00b00000bb20783b */ /* 0x000eea0000000200 */
[----:B-1----:R-:W-:Y:S06]  /*95d0*/  HMMA.16816.F32.BF16 R24, R212, R4, R24 ;  /* 0x00000004d418723c */ /* 0x002fec0000041818 */
[----:B------:R-:W-:Y:S01]  /*95e0*/  HMMA.16816.F32.BF16 R156, R8, R138, R156 ;  /* 0x0000008a089c723c */ /* 0x000fe2000004189c */
[----:B------:R-:W-:Y:S04]  /*95f0*/  LDSM.16.M88.4 R8, [R189+0x4000] ;  /* 0x00400000bd08783b */ /* 0x000fe80000000200 */
[----:B------:R-:W-:Y:S01]  /*9600*/  LDSM.16.M88.4 R136, [R187+0xa800] ;  /* 0x00a80000bb88783b */ /* 0x000fe20000000200 */
[C---:B------:R-:W-:Y:S03]  /*9610*/  HMMA.16816.F32.BF16 R20, R212.reuse, R6, R20 ;  /* 0x00000006d414723c */ /* 0x040fe60000041814 */
[----:B------:R-:W1:Y:S03]  /*9620*/  LDSM.16.M88.4 R4, [R180+0x4000] ;  /* 0x00400000b404783b */ /* 0x000e660000000200 */
[C---:B--2---:R-:W-:Y:S06]  /*9630*/  HMMA.16816.F32.BF16 R16, R212.reuse, R28, R16 ;  /* 0x0000001cd410723c */ /* 0x044fec0000041810 */
[C---:B------:R-:W-:Y:S01]  /*9640*/  HMMA.16816.F32.BF16 R12, R212.reuse, R30, R12 ;  /* 0x0000001ed40c723c */ /* 0x040fe2000004180c */
[----:B------:R-:W2:Y:S05]  /*9650*/  LDSM.16.M88.4 R28, [R187+0xb800] ;  /* 0x00b80000bb1c783b */ /* 0x000eaa0000000200 */
[----:B----4-:R-:W-:Y:S06]  /*9660*/  HMMA.16816.F32.BF16 R160, R212, R168, R160 ;  /* 0x000000a8d4a0723c */ /* 0x010fec00000418a0 */
[----:B-----5:R-:W-:Y:S06]  /*9670*/  HMMA.16816.F32.BF16 R24, R144, R140, R24 ;  /* 0x0000008c9018723c */ /* 0x020fec0000041818 */
[C---:B------:R-:W-:Y:S06]  /*9680*/  HMMA.16816.F32.BF16 R152, R212.reuse, R164, R152 ;  /* 0x000000a4d498723c */ /* 0x040fec0000041898 */
[----:B------:R-:W-:Y:S06]  /*9690*/  HMMA.16816.F32.BF16 R148, R212, R166, R148 ;  /* 0x000000a6d494723c */ /* 0x000fec0000041894 */
[----:B---3--:R-:W-:Y:S06]  /*96a0*/  HMMA.16816.F32.BF16 R160, R144, R32, R160 ;  /* 0x0000002090a0723c */ /* 0x008fec00000418a0 */
[----:B-1----:R-:W-:Y:S01]  /*96b0*/  HMMA.16816.F32.BF16 R24, R8, R4, R24 ;  /* 0x000000040818723c */ /* 0x002fe20000041818 */
[----:B------:R-:W-:-:S04]  /*96c0*/  IMAD.U32 R33, RZ, RZ, UR10 ;  /* 0x0000000aff217e24 */ /* 0x000fc8000f8e00ff */
[----:B------:R-:W-:Y:S01]  /*96d0*/  IMAD R0, R33, 0x40, R204 ;  /* 0x0000004021007824 */ /* 0x000fe200078e02cc */
[C---:B--2---:R-:W-:Y:S03]  /*96e0*/  HMMA.16816.F32.BF16 R152, R144.reuse, R28, R152 ;  /* 0x0000001c9098723c */ /* 0x044fe60000041898 */
[C-C-:B------:R-:W-:Y:S01]  /*96f0*/  IMAD.IADD R5, R203.reuse, 0x1, -R0.reuse ;  /* 0x00000001cb057824 */ /* 0x140fe200078e0a00 */
[C---:B------:R-:W-:Y:S01]  /*9700*/  ISETP.GE.AND P1, PT, R0.reuse, R201, PT ;  /* 0x000000c90000720c */ /* 0x040fe20003f26270 */
[----:B------:R-:W-:Y:S01]  /*9710*/  VIADD R2, R0, 0x1 ;  /* 0x0000000100027836 */ /* 0x000fe20000000000 */
[C---:B------:R-:W-:Y:S01]  /*9720*/  HMMA.16816.F32.BF16 R20, R144.reuse, R142, R20 ;  /* 0x0000008e9014723c */ /* 0x040fe20000041814 */
[----:B------:R-:W-:Y:S01]  /*9730*/  IMAD.IADD R4, R200, 0x1, -R0 ;  /* 0x00000001c8047824 */ /* 0x000fe200078e0a00 */
[----:B------:R-:W-:Y:S01]  /*9740*/  IABS R28, R5 ;  /* 0x00000005001c7213 */ /* 0x000fe20000000000 */
[----:B------:R-:W-:Y:S01]  /*9750*/  IMAD.IADD R29, R203, 0x1, -R2 ;  /* 0x00000001cb1d7824 */ /* 0x000fe200078e0a02 */
[C---:B------:R-:W-:Y:S01]  /*9760*/  ISETP.LT.OR P1, PT, R0.reuse, R202, P1 ;  /* 0x000000ca0000720c */ /* 0x040fe20000f21670 */
[----:B------:R-:W-:Y:S01]  /*9770*/  VIADD R32, R0, 0x10 ;  /* 0x0000001000207836 */ /* 0x000fe20000000000 */
[----:B------:R-:W-:Y:S01]  /*9780*/  IABS R5, R4 ;  /* 0x0000000400057213 */ /* 0x000fe20000000000 */
[----:B------:R-:W-:Y:S01]  /*9790*/  HMMA.16816.F32.BF16 R148, R144, R30, R148 ;  /* 0x0000001e9094723c */ /* 0x000fe20000041894 */
[----:B------:R-:W-:-:S02]  /*97a0*/  IABS R4, R29 ;  /* 0x0000001d00047213 */ /* 0x000fc40000000000 */
[----:B------:R-:W-:Y:S02]  /*97b0*/  I2FP.F32.S32 R33, R28 ;  /* 0x0000001c00217245 */ /* 0x000fe40000201400 */
[----:B------:R-:W1:Y:S01]  /*97c0*/  LDSM.16.M88.4 R28, [R180+0x4800] ;  /* 0x00480000b41c783b */ /* 0x000e620000000200 */
[----:B------:R-:W-:Y:S01]  /*97d0*/  HMMA.16816.F32.BF16 R16, R144, R136, R16 ;  /* 0x000000889010723c */ /* 0x000fe20000041810 */
[----:B------:R-:W-:Y:S01]  /*97e0*/  I2FP.F32.S32 R5, R5 ;  /* 0x0000000500057245 */ /* 0x000fe20000201400 */
[----:B------:R-:W-:Y:S01]  /*97f0*/  FFMA.FTZ R33, R33, -UR20, R24 ;  /* 0x8000001421217c23 */ /* 0x000fe20008010018 */
[----:B------:R-:W-:Y:S01]  /*9800*/  I2FP.F32.S32 R4, R4 ;  /* 0x0000000400047245 */ /* 0x000fe20000201400 */
[----:B------:R-:W-:Y:S01]  /*9810*/  IMAD.IADD R24, R200, 0x1, -R2 ;  /* 0x00000001c8187824 */ /* 0x000fe200078e0a02 */
[-C--:B------:R-:W-:Y:S01]  /*9820*/  ISETP.GE.AND P0, PT, R0, R198.reuse, PT ;  /* 0x000000c60000720c */ /* 0x080fe20003f06270 */
[----:B------:R-:W-:Y:S01]  /*9830*/  FFMA.FTZ R5, R5, -UR20, R26 ;  /* 0x8000001405057c23 */ /* 0x000fe2000801001a */
[----:B------:R-:W-:Y:S01]  /*9840*/  ISETP.GE.AND P6, PT, R2, R201, PT ;  /* 0x000000c90200720c */ /* 0x000fe20003fc6270 */
[----:B------:R-:W-:Y:S01]  /*9850*/  FFMA.FTZ R25, R4, -UR20, R25 ;  /* 0x8000001404197c23 */ /* 0x000fe20008010019 */
[----:B------:R-:W-:Y:S01]  /*9860*/  FSEL R33, R33, -INF , !P1 ;  /* 0xff80000021217808 */ /* 0x000fe20004800000 */
[----:B------:R-:W-:Y:S01]  /*9870*/  HMMA.16816.F32.BF16 R156, R212, R170, R156 ;  /* 0x000000aad49c723c */ /* 0x000fe2000004189c */
[----:B------:R-:W-:Y:S01]  /*9880*/  ISETP.GE.AND P1, PT, R2, R198, PT ;  /* 0x000000c60200720c */ /* 0x000fe20003f26270 */
[C---:B------:R-:W-:Y:S01]  /*9890*/  VIADD R4, R0.reuse, 0x9 ;  /* 0x0000000900047836 */ /* 0x040fe20000000000 */
[----:B------:R-:W-:-:S02]  /*98a0*/  ISETP.LT.OR P0, PT, R0, R199, P0 ;  /* 0x000000c70000720c */ /* 0x000fc40000701670 */
[C---:B------:R-:W-:Y:S01]  /*98b0*/  ISETP.LT.OR P6, PT, R2.reuse, R202, P6 ;  /* 0x000000ca0200720c */ /* 0x040fe200037c1670 */
[----:B------:R-:W-:Y:S01]  /*98c0*/  HMMA.16816.F32.BF16 R20, R8, R6, R20 ;  /* 0x000000060814723c */ /* 0x000fe20000041814 */
[----:B------:R-:W-:Y:S01]  /*98d0*/  ISETP.LT.OR P1, PT, R2, R199, P1 ;  /* 0x000000c70200720c */ /* 0x000fe20000f21670 */
[----:B------:R-:W-:Y:S01]  /*98e0*/  IMAD.MOV.U32 R213, RZ, RZ, R221 ;  /* 0x000000ffffd57224 */ /* 0x000fe200078e00dd */
[----:B------:R-:W-:Y:S02]  /*98f0*/  FSEL R2, R5, -INF , !P0 ;  /* 0xff80000005027808 */ /* 0x000fe40004000000 */
[----:B------:R-:W-:Y:S01]  /*9900*/  FSEL R25, R25, -INF , !P6 ;  /* 0xff80000019197808 */ /* 0x000fe20007000000 */
[----:B------:R-:W-:Y:S01]  /*9910*/  HMMA.16816.F32.BF16 R12, R144, R138, R12 ;  /* 0x0000008a900c723c */ /* 0x000fe2000004180c */
[----:B------:R-:W-:Y:S01]  /*9920*/  VIADD R7, R0, 0x8 ;  /* 0x0000000800077836 */ /* 0x000fe20000000000 */
[----:B------:R-:W-:Y:S01]  /*9930*/  IABS R24, R24 ;  /* 0x0000001800187213 */ /* 0x000fe20000000000 */
[----:B------:R-:W-:-:S02]  /*9940*/  IMAD.IADD R6, R203, 0x1, -R4 ;  /* 0x00000001cb067824 */ /* 0x000fc400078e0a04 */
[--C-:B------:R-:W-:Y:S01]  /*9950*/  IMAD.IADD R26, R203, 0x1, -R7.reuse ;  /* 0x00000001cb1a7824 */ /* 0x100fe200078e0a07 */
[C---:B------:R-:W-:Y:S01]  /*9960*/  ISETP.GE.AND P0, PT, R7.reuse, R201, PT ;  /* 0x000000c90700720c */ /* 0x040fe20003f06270 */
[----:B------:R-:W-:Y:S01]  /*9970*/  IMAD.IADD R5, R200, 0x1, -R7 ;  /* 0x00000001c8057824 */ /* 0x000fe200078e0a07 */
[C---:B------:R-:W-:Y:S02]  /*9980*/  ISETP.GE.AND P6, PT, R7.reuse, R198, PT ;  /* 0x000000c60700720c */ /* 0x040fe40003fc6270 */
[----:B------:R-:W-:Y:S02]  /*9990*/  IABS R26, R26 ;  /* 0x0000001a001a7213 */ /* 0x000fe40000000000 */
[----:B------:R-:W-:Y:S01]  /*99a0*/  ISETP.LT.OR P0, PT, R7, R202, P0 ;  /* 0x000000ca0700720c */ /* 0x000fe20000701670 */
[----:B------:R-:W-:Y:S01]  /*99b0*/  HMMA.16816.F32.BF16 R156, R144, R34, R156 ;  /* 0x00000022909c723c */ /* 0x000fe2000004189c */
[----:B------:R-:W-:Y:S02]  /*99c0*/  IABS R5, R5 ;  /* 0x0000000500057213 */ /* 0x000fe40000000000 */
[----:B------:R-:W-:-:S02]  /*99d0*/  I2FP.F32.S32 R24, R24 ;  /* 0x0000001800187245 */ /* 0x000fc40000201400 */
[----:B------:R-:W-:Y:S01]  /*99e0*/  ISETP.LT.OR P6, PT, R7, R199, P6 ;  /* 0x000000c70700720c */ /* 0x000fe200037c1670 */
[C---:B-1----:R-:W-:Y:S01]  /*99f0*/  HMMA.16816.F32.BF16 R16, R8.reuse, R28, R16 ;  /* 0x0000001c0810723c */ /* 0x042fe20000041810 */
[----:B------:R-:W-:Y:S01]  /*9a00*/  I2FP.F32.S32 R7, R26 ;  /* 0x0000001a00077245 */ /* 0x000fe20000201400 */
[----:B------:R-:W-:Y:S01]  /*9a10*/  FFMA.FTZ R27, R24, -UR20, R27 ;  /* 0x80000014181b7c23 */ /* 0x000fe2000801001b */
[----:B------:R-:W-:Y:S01]  /*9a20*/  I2FP.F32.S32 R5, R5 ;  /* 0x0000000500057245 */ /* 0x000fe20000201400 */
[----:B------:R-:W-:Y:S01]  /*9a30*/  VIADD R26, R0, 0x11 ;  /* 0x00000011001a7836 */ /* 0x000fe20000000000 */
[----:B------:R-:W-:Y:S01]  /*9a40*/  IABS R6, R6 ;  /* 0x0000000600067213 */ /* 0x000fe20000000000 */
[----:B------:R-:W-:Y:S01]  /*9a50*/  FFMA.FTZ R7, R7, -UR20, R20 ;  /* 0x8000001407077c23 */ /* 0x000fe20008010014 */
[C---:B------:R-:W-:Y:S02]  /*9a60*/  IMAD.IADD R29, R200.reuse, 0x1, -R32 ;  /* 0x00000001c81d7824 */ /* 0x040fe400078e0a20 */
[----:B------:R-:W-:Y:S01]  /*9a70*/  FFMA.FTZ R5, R5, -UR20, R22 ;  /* 0x8000001405057c23 */ /* 0x000fe20008010016 */
[----:B------:R-:W-:Y:S01]  /*9a80*/  FSEL R22, R27, -INF , !P1 ;  /* 0xff8000001b167808 */ /* 0x000fe20004800000 */
[----:B------:R-:W-:Y:S01]  /*9a90*/  IMAD.IADD R24, R203, 0x1, -R26 ;  /* 0x00000001cb187824 */ /* 0x000fe200078e0a1a */
[----:B------:R-:W-:Y:S01]  /*9aa0*/  I2FP.F32.S32 R6, R6 ;  /* 0x0000000600067245 */ /* 0x000fe20000201400 */
[----:B------:R-:W-:Y:S01]  /*9ab0*/  IMAD.IADD R28, R200, 0x1, -R4 ;  /* 0x00000001c81c7824 */ /* 0x000fe200078e0a04 */
[----:B------:R-:W-:Y:S01]  /*9ac0*/  FSEL R27, R7, -INF , !P0 ;  /* 0xff800000071b7808 */ /* 0x000fe20004000000 */
[----:B------:R-:W-:Y:S01]  /*9ad0*/  IMAD.IADD R35, R203, 0x1, -R32 ;  /* 0x00000001cb237824 */ /* 0x000fe200078e0a20 */
[----:B------:R-:W-:Y:S01]  /*9ae0*/  ISETP.GE.AND P1, PT, R4, R201, PT ;  /* 0x000000c90400720c */ /* 0x000fe20003f26270 */
[----:B------:R-:W-:Y:S01]  /*9af0*/  FFMA.FTZ R21, R6, -UR20, R21 ;  /* 0x8000001406157c23 */ /* 0x000fe20008010015 */
[C---:B------:R-:W-:Y:S01]  /*9b00*/  ISETP.GE.AND P0, PT, R4.reuse, R198, PT ;  /* 0x000000c60400720c */ /* 0x040fe20003f06270 */
[----:B------:R-:W-:Y:S01]  /*9b10*/  HMMA.16816.F32.BF16 R12, R8, R30, R12 ;  /* 0x0000001e080c723c */ /* 0x000fe2000004180c */
[----:B------:R-:W-:-:S02]  /*9b20*/  ISETP.LT.OR P1, PT, R4, R202, P1 ;  /* 0x000000ca0400720c */ /* 0x000fc40000f21670 */
[----:B------:R-:W-:Y:S02]  /*9b30*/  ISETP.LT.OR P0, PT, R4, R199, P0 ;  /* 0x000000c70400720c */ /* 0x000fe40000701670 */
[----:B------:R-:W-:Y:S02]  /*9b40*/  FSEL R20, R5, -INF , !P6 ;  /* 0xff80000005147808 */ /* 0x000fe40007000000 */
[----:B------:R-:W1:Y:S01]  /*9b50*/  LDSM.16.M88.4 R4, [R180+0x5000] ;  /* 0x00500000b404783b */ /* 0x000e620000000200 */
[----:B------:R-:W-:Y:S02]  /*9b60*/  IABS R29, R29 ;  /* 0x0000001d001d7213 */ /* 0x000fe40000000000 */
[----:B------:R-:W-:Y:S02]  /*9b70*/  IABS R24, R24 ;  /* 0x0000001800187213 */ /* 0x000fe40000000000 */
[----:B------:R-:W-:Y:S02]  /*9b80*/  IABS R28, R28 ;  /* 0x0000001c001c7213 */ /* 0x000fe40000000000 */
[----:B------:R-:W-:-:S02]  /*9b90*/  IABS R35, R35 ;  /* 0x0000002300237213 */ /* 0x000fc40000000000 */
[----:B------:R-:W-:Y:S02]  /*9ba0*/  I2FP.F32.S32 R29, R29 ;  /* 0x0000001d001d7245 */ /* 0x000fe40000201400 */
[----:B------:R-:W-:Y:S02]  /*9bb0*/  FSEL R21, R21, -INF , !P1 ;  /* 0xff80000015157808 */ /* 0x000fe40004800000 */
        /* <DEDUP_REMOVED lines=36> */
[----:B------:R-:W-:Y:S01]  /*9e00*/  I2FP.F32.S32 R23, R23 ;  /* 0x0000001700177245 */ /* 0x000fe20000201400 */
[----:B------:R-:W-:Y:S01]  /*9e10*/  VIADD R6, R0, 0x28 ;  /* 0x0000002800067836 */ /* 0x000fe20000000000 */
[----:B------:R-:W-:Y:S02]  /*9e20*/  ISETP.GE.AND P0, PT, R17, R198, PT ;  /* 0x000000c61100720c */ /* 0x000fe40003f06270 */
[----:B------:R-:W-:Y:S01]  /*9e30*/  IABS R26, R26 ;  /* 0x0000001a001a7213 */ /* 0x000fe20000000000 */
[----:B------:R-:W-:Y:S01]  /*9e40*/  FFMA.FTZ R14, R23, -UR20, R14 ;  /* 0x80000014170e7c23 */ /* 0x000fe2000801000e */
[C---:B------:R-:W-:Y:S01]  /*9e50*/  ISETP.LT.OR P1, PT, R17.reuse, R202, P1 ;  /* 0x000000ca1100720c */ /* 0x040fe20000f21670 */
[----:B------:R-:W-:Y:S01]  /*9e60*/  IMAD.IADD R7, R200, 0x1, -R6 ;  /* 0x00000001c8077824 */ /* 0x000fe200078e0a06 */
[----:B------:R-:W-:Y:S01]  /*9e70*/  ISETP.LT.OR P0, PT, R17, R199, P0 ;  /* 0x000000c71100720c */ /* 0x000fe20000701670 */
[----:B------:R-:W-:Y:S01]  /*9e80*/  IMAD.MOV.U32 R17, RZ, RZ, R26 ;  /* 0x000000ffff117224 */ /* 0x000fe200078e001a */
[----:B------:R-:W-:-:S02]  /*9e90*/  FSEL R218, R19, -INF , !P6 ;  /* 0xff80000013da7808 */ /* 0x000fc40007000000 */
[----:B------:R-:W-:Y:S02]  /*9ea0*/  FSEL R139, R12, -INF , !P1 ;  /* 0xff8000000c8b7808 */ /* 0x000fe40004800000 */
[C---:B------:R-:W-:Y:S02]  /*9eb0*/  ISETP.GE.AND P6, PT, R16.reuse, R201, PT ;  /* 0x000000c91000720c */ /* 0x040fe40003fc6270 */
[----:B------:R-:W-:Y:S02]  /*9ec0*/  ISETP.GE.AND P1, PT, R16, R198, PT ;  /* 0x000000c61000720c */ /* 0x000fe40003f26270 */
[----:B------:R-:W-:Y:S01]  /*9ed0*/  FSEL R214, R14, -INF , !P0 ;  /* 0xff8000000ed67808 */ /* 0x000fe20004000000 */
[----:B------:R-:W-:Y:S01]  /*9ee0*/  IMAD.IADD R14, R200, 0x1, -R16 ;  /* 0x00000001c80e7824 */ /* 0x000fe200078e0a10 */
[----:B------:R-:W-:Y:S02]  /*9ef0*/  I2FP.F32.S32 R4, R17 ;  /* 0x0000001100047245 */ /* 0x000fe40000201400 */
[----:B------:R-:W-:-:S02]  /*9f00*/  ISETP.LT.OR P6, PT, R16, R202, P6 ;  /* 0x000000ca1000720c */ /* 0x000fc400037c1670 */
[----:B------:R-:W-:Y:S01]  /*9f10*/  ISETP.LT.OR P1, PT, R16, R199, P1 ;  /* 0x000000c71000720c */ /* 0x000fe20000f21670 */
[----:B------:R-:W-:Y:S01]  /*9f20*/  FFMA.FTZ R13, R4, -UR20, R13 ;  /* 0x80000014040d7c23 */ /* 0x000fe2000801000d */
[----:B------:R-:W1:Y:S01]  /*9f30*/  LDSM.16.M88.4 R16, [R180+0x5800] ;  /* 0x00580000b410783b */ /* 0x000e620000000200 */
[----:B------:R-:W-:Y:S01]  /*9f40*/  ISETP.GE.AND P0, PT, R5, R201, PT ;  /* 0x000000c90500720c */ /* 0x000fe20003f06270 */
[----:B------:R-:W-:Y:S01]  /*9f50*/  VIADD R4, R0, 0x21 ;  /* 0x0000002100047836 */ /* 0x000fe20000000000 */
[----:B------:R-:W-:Y:S01]  /*9f60*/  IABS R14, R14 ;  /* 0x0000000e000e7213 */ /* 0x000fe20000000000 */
        /* <DEDUP_REMOVED lines=9> */
[----:B------:R-:W-:Y:S02]  /*a000*/  I2FP.F32.S32 R14, R14 ;  /* 0x0000000e000e7245 */ /* 0x000fe40000201400 */
[----:B------:R-:W-:-:S02]  /*a010*/  IABS R13, R13 ;  /* 0x0000000d000d7213 */ /* 0x000fc40000000000 */
[----:B------:R-:W-:Y:S01]  /*a020*/  IABS R5, R5 ;  /* 0x0000000500057213 */ /* 0x000fe20000000000 */
[----:B------:R-:W-:Y:S01]  /*a030*/  FFMA.FTZ R15, R14, -UR20, R15 ;  /* 0x800000140e0f7c23 */ /* 0x000fe2000801000f */
[----:B------:R-:W-:Y:S02]  /*a040*/  IABS R12, R12 ;  /* 0x0000000c000c7213 */ /* 0x000fe40000000000 */
[----:B------:R-:W-:Y:S02]  /*a050*/  I2FP.F32.S32 R13, R13 ;  /* 0x0000000d000d7245 */ /* 0x000fe40000201400 */
[----:B------:R-:W-:Y:S02]  /*a060*/  I2FP.F32.S32 R5, R5 ;  /* 0x0000000500057245 */ /* 0x000fe40000201400 */
[----:B------:R-:W-:Y:S01]  /*a070*/  I2FP.F32.S32 R12, R12 ;  /* 0x0000000c000c7245 */ /* 0x000fe20000201400 */
[----:B------:R-:W-:Y:S01]  /*a080*/  FFMA.FTZ R13, R13, -UR20, R160 ;  /* 0x800000140d0d7c23 */ /* 0x000fe200080100a0 */
[----:B------:R-:W-:Y:S01]  /*a090*/  FSEL R216, R15, -INF , !P1 ;  /* 0xff8000000fd87808 */ /* 0x000fe20004800000 */
[----:B------:R-:W-:Y:S01]  /*a0a0*/  FFMA.FTZ R144, R5, -UR20, R162 ;  /* 0x8000001405907c23 */ /* 0x000fe200080100a2 */
[----:B------:R-:W-:Y:S01]  /*a0b0*/  ISETP.GE.AND P1, PT, R4, R201, PT ;  /* 0x000000c90400720c */ /* 0x000fe20003f26270 */
[----:B------:R-:W-:Y:S01]  /*a0c0*/  FFMA.FTZ R12, R12, -UR20, R161 ;  /* 0x800000140c0c7c23 */ /* 0x000fe200080100a1 */
[----:B------:R-:W-:Y:S01]  /*a0d0*/  IABS R7, R7 ;  /* 0x0000000700077213 */ /* 0x000fe20000000000 */
[----:B------:R-:W-:Y:S01]  /*a0e0*/  VIADD R5, R0, 0x29 ;  /* 0x0000002900057836 */ /* 0x000fe20000000000 */
[----:B------:R-:W-:-:S02]  /*a0f0*/  ISETP.LT.OR P1, PT, R4, R202, P1 ;  /* 0x000000ca0400720c */ /* 0x000fc40000f21670 */
[----:B------:R-:W-:Y:S01]  /*a100*/  FSEL R147, R13, -INF , !P0 ;  /* 0xff8000000d937808 */ /* 0x000fe20004000000 */
[----:B------:R-:W-:Y:S01]  /*a110*/  IMAD.IADD R13, R203, 0x1, -R6 ;  /* 0x00000001cb0d7824 */ /* 0x000fe200078e0a06 */
[----:B------:R-:W-:Y:S01]  /*a120*/  ISETP.GE.AND P0, PT, R4, R198, PT ;  /* 0x000000c60400720c */ /* 0x000fe20003f06270 */
[C---:B-1----:R-:W-:Y:S01]  /*a130*/  HMMA.16816.F32.BF16 R152, R8.reuse, R16, R152 ;  /* 0x000000100898723c */ /* 0x042fe20000041898 */
[----:B------:R-:W-:Y:S01]  /*a140*/  I2FP.F32.S32 R7, R7 ;  /* 0x0000000700077245 */ /* 0x000fe20000201400 */
[----:B------:R-:W-:Y:S01]  /*a150*/  IMAD.IADD R142, R200, 0x1, -R5 ;  /* 0x00000001c88e7824 */ /* 0x000fe200078e0a05 */
[----:B------:R-:W-:Y:S02]  /*a160*/  FSEL R144, R144, -INF , !P6 ;  /* 0xff80000090907808 */ /* 0x000fe40007000000 */
[----:B------:R-:W-:Y:S01]  /*a170*/  FSEL R143, R12, -INF , !P1 ;  /* 0xff8000000c8f7808 */ /* 0x000fe20004800000 */
[----:B------:R-:W-:Y:S01]  /*a180*/  FFMA.FTZ R7, R7, -UR20, R158 ;  /* 0x8000001407077c23 */ /* 0x000fe2000801009e */
[----:B------:R-:W-:Y:S01]  /*a190*/  IABS R146, R146 ;  /* 0x0000009200927213 */ /* 0x000fe20000000000 */
[----:B------:R-:W-:Y:S01]  /*a1a0*/  HMMA.16816.F32.BF16 R148, R8, R18, R148 ;  /* 0x000000120894723c */ /* 0x000fe20000041894 */
[----:B------:R-:W-:Y:S01]  /*a1b0*/  BAR.SYNC.DEFER_BLOCKING 0x0 ;  /* 0x0000000000007b1d */ /* 0x000fe20000010000 */
[----:B------:R-:W-:-:S02]  /*a1c0*/  ISETP.GE.AND P6, PT, R6, R201, PT ;  /* 0x000000c90600720c */ /* 0x000fc40003fc6270 */
[----:B------:R-:W-:Y:S02]  /*a1d0*/  ISETP.GE.AND P1, PT, R6, R198, PT ;  /* 0x000000c60600720c */ /* 0x000fe40003f26270 */
[-C--:B------:R-:W-:Y:S01]  /*a1e0*/  ISETP.LT.OR P0, PT, R4, R199.reuse, P0 ;  /* 0x000000c70400720c */ /* 0x080fe20000701670 */
[----:B------:R-:W-:Y:S01]  /*a1f0*/  IMAD.IADD R4, R203, 0x1, -R5 ;  /* 0x00000001cb047824 */ /* 0x000fe200078e0a05 */
[----:B------:R-:W-:Y:S02]  /*a200*/  I2FP.F32.S32 R146, R146 ;  /* 0x0000009200927245 */ /* 0x000fe40000201400 */
[C---:B------:R-:W-:Y:S02]  /*a210*/  ISETP.LT.OR P6, PT, R6.reuse, R202, P6 ;  /* 0x000000ca0600720c */ /* 0x040fe400037c1670 */
[----:B------:R-:W-:Y:S01]  /*a220*/  ISETP.LT.OR P1, PT, R6, R199, P1 ;  /* 0x000000c70600720c */ /* 0x000fe20000f21670 */
[----:B------:R-:W-:Y:S01]  /*a230*/  VIADD R6, R0, 0x30 ;  /* 0x0000003000067836 */ /* 0x000fe20000000000 */
[----:B------:R-:W-:Y:S01]  /*a240*/  IABS R13, R13 ;  /* 0x0000000d000d7213 */ /* 0x000fe20000000000 */
[----:B------:R-:W-:Y:S01]  /*a250*/  FFMA.FTZ R146, R146, -UR20, R163 ;  /* 0x8000001492927c23 */ /* 0x000fe200080100a3 */
[----:B------:R-:W-:-:S02]  /*a260*/  IABS R4, R4 ;  /* 0x0000000400047213 */ /* 0x000fc40000000000 */
[----:B------:R-:W-:Y:S01]  /*a270*/  FSEL R140, R7, -INF , !P1 ;  /* 0xff800000078c7808 */ /* 0x000fe20004800000 */
[----:B------:R-:W-:Y:S01]  /*a280*/  IMAD.IADD R7, R203, 0x1, -R6 ;  /* 0x00000001cb077824 */ /* 0x000fe200078e0a06 */
[----:B------:R-:W-:Y:S02]  /*a290*/  I2FP.F32.S32 R13, R13 ;  /* 0x0000000d000d7245 */ /* 0x000fe40000201400 */
[----:B------:R-:W-:Y:S02]  /*a2a0*/  I2FP.F32.S32 R4, R4 ;  /* 0x0000000400047245 */ /* 0x000fe40000201400 */
[----:B------:R-:W-:Y:S01]  /*a2b0*/  FSEL R146, R146, -INF , !P0 ;  /* 0xff80000092927808 */ /* 0x000fe20004000000 */
[----:B------:R-:W-:Y:S01]  /*a2c0*/  FFMA.FTZ R13, R13, -UR20, R156 ;  /* 0x800000140d0d7c23 */ /* 0x000fe2000801009c */
[----:B------:R-:W-:Y:S01]  /*a2d0*/  ISETP.GE.AND P0, PT, R5, R201, PT ;  /* 0x000000c90500720c */ /* 0x000fe20003f06270 */
[----:B------:R-:W-:Y:S01]  /*a2e0*/  FFMA.FTZ R141, R4, -UR20, R157 ;  /* 0x80000014048d7c23 */ /* 0x000fe2000801009d */
[----:B------:R-:W-:Y:S01]  /*a2f0*/  IABS R142, R142 ;  /* 0x0000008e008e7213 */ /* 0x000fe20000000000 */
[----:B------:R-:W-:Y:S01]  /*a300*/  VIADD R4, R0, 0x31 ;  /* 0x0000003100047836 */ /* 0x000fe20000000000 */
[----:B------:R-:W-:-:S02]  /*a310*/  IABS R7, R7 ;  /* 0x0000000700077213 */ /* 0x000fc40000000000 */
[----:B------:R-:W-:Y:S02]  /*a320*/  ISETP.LT.OR P0, PT, R5, R202, P0 ;  /* 0x000000ca0500720c */ /* 0x000fe40000701670 */
[----:B------:R-:W-:Y:S02]  /*a330*/  I2FP.F32.S32 R142, R142 ;  /* 0x0000008e008e7245 */ /* 0x000fe40000201400 */
[----:B------:R-:W-:Y:S02]  /*a340*/  I2FP.F32.S32 R7, R7 ;  /* 0x0000000700077245 */ /* 0x000fe40000201400 */
[----:B------:R-:W-:Y:S01]  /*a350*/  FSEL R145, R13, -INF , !P6 ;  /* 0xff8000000d917808 */ /* 0x000fe20007000000 */
[----:B------:R-:W-:Y:S01]  /*a360*/  FFMA.FTZ R142, R142, -UR20, R159 ;  /* 0x800000148e8e7c23 */ /* 0x000fe2000801009f */
[----:B------:R-:W-:Y:S01]  /*a370*/  ISETP.GE.AND P6, PT, R5, R198, PT ;  /* 0x000000c60500720c */ /* 0x000fe20003fc6270 */
[----:B------:R-:W-:Y:S01]  /*a380*/  FFMA.FTZ R7, R7, -UR20, R152 ;  /* 0x8000001407077c23 */ /* 0x000fe20008010098 */
[----:B------:R-:W-:-:S02]  /*a390*/  ISETP.GE.AND P1, PT, R6, R201, PT ;  /* 0x000000c90600720c */ /* 0x000fc40003f26270 */
[----:B------:R-:W-:Y:S02]  /*a3a0*/  FSEL R141, R141, -INF , !P0 ;  /* 0xff8000008d8d7808 */ /* 0x000fe40004000000 */
[----:B------:R-:W-:Y:S02]  /*a3b0*/  ISETP.GE.AND P0, PT, R6, R198, PT ;  /* 0x000000c60600720c */ /* 0x000fe40003f06270 */
[-C--:B------:R-:W-:Y:S01]  /*a3c0*/  ISETP.LT.OR P6, PT, R5, R199.reuse, P6 ;  /* 0x000000c70500720c */ /* 0x080fe200037c1670 */
[----:B------:R-:W-:Y:S01]  /*a3d0*/  IMAD.IADD R5, R200, 0x1, -R6 ;  /* 0x00000001c8057824 */ /* 0x000fe200078e0a06 */
[C---:B------:R-:W-:Y:S02]  /*a3e0*/  ISETP.LT.OR P1, PT, R6.reuse, R202, P1 ;  /* 0x000000ca0600720c */ /* 0x040fe40000f21670 */
[----:B------:R-:W-:Y:S01]  /*a3f0*/  ISETP.LT.OR P0, PT, R6, R199, P0 ;  /* 0x000000c70600720c */ /* 0x000fe20000701670 */
[----:B------:R-:W-:Y:S01]  /*a400*/  IMAD.IADD R6, R203, 0x1, -R4 ;  /* 0x00000001cb067824 */ /* 0x000fe200078e0a04 */
[----:B------:R-:W-:-:S02]  /*a410*/  FSEL R142, R142, -INF , !P6 ;  /* 0xff8000008e8e7808 */ /* 0x000fc40007000000 */
[----:B------:R-:W-:Y:S02]  /*a420*/  FSEL R171, R7, -INF , !P1 ;  /* 0xff80000007ab7808 */ /* 0x000fe40004800000 */
[C---:B------:R-:W-:Y:S02]  /*a430*/  ISETP.GE.AND P6, PT, R4.reuse, R201, PT ;  /* 0x000000c90400720c */ /* 0x040fe40003fc6270 */
[C---:B------:R-:W-:Y:S02]  /*a440*/  ISETP.GE.AND P1, PT, R4.reuse, R198, PT ;  /* 0x000000c60400720c */ /* 0x040fe40003f26270 */
[----:B------:R-:W-:Y:S02]  /*a450*/  IABS R6, R6 ;  /* 0x0000000600067213 */ /* 0x000fe40000000000 */
[C---:B------:R-:W-:Y:S02]  /*a460*/  ISETP.LT.OR P6, PT, R4.reuse, R202, P6 ;  /* 0x000000ca0400720c */ /* 0x040fe400037c1670 */
[----:B------:R-:W-:Y:S01]  /*a470*/  ISETP.LT.OR P1, PT, R4, R199, P1 ;  /* 0x000000c70400720c */ /* 0x000fe20000f21670 */
[----:B------:R-:W-:Y:S01]  /*a480*/  IMAD.IADD R4, R200, 0x1, -R4 ;  /* 0x00000001c8047824 */ /* 0x000fe200078e0a04 */
[----:B------:R-:W-:Y:S01]  /*a490*/  I2FP.F32.S32 R8, R6 ;  /* 0x0000000600087245 */ /* 0x000fe20000201400 */
[C---:B------:R-:W-:Y:S01]  /*a4a0*/  VIADD R6, R0.reuse, 0x38 ;  /* 0x0000003800067836 */ /* 0x040fe20000000000 */
[----:B------:R-:W-:Y:S01]  /*a4b0*/  IABS R5, R5 ;  /* 0x0000000500057213 */ /* 0x000fe20000000000 */
[----:B------:R-:W-:Y:S01]  /*a4c0*/  VIADD R0, R0, 0x39 ;  /* 0x0000003900007836 */ /* 0x000fe20000000000 */
[----:B------:R-:W-:Y:S01]  /*a4d0*/  IABS R4, R4 ;  /* 0x0000000400047213 */ /* 0x000fe20000000000 */
[----:B------:R-:W-:Y:S01]  /*a4e0*/  FFMA.FTZ R153, R8, -UR20, R153 ;  /* 0x8000001408997c23 */ /* 0x000fe20008010099 */
[----:B------:R-:W-:Y:S01]  /*a4f0*/  I2FP.F32.S32 R5, R5 ;  /* 0x0000000500057245 */ /* 0x000fe20000201400 */
[--C-:B------:R-:W-:Y:S01]  /*a500*/  IMAD.IADD R7, R203, 0x1, -R6.reuse ;  /* 0x00000001cb077824 */ /* 0x100fe200078e0a06 */
[----:B------:R-:W-:Y:S01]  /*a510*/  I2FP.F32.S32 R8, R4 ;  /* 0x0000000400087245 */ /* 0x000fe20000201400 */
[----:B------:R-:W-:Y:S01]  /*a520*/  IMAD.IADD R4, R200, 0x1, -R6 ;  /* 0x00000001c8047824 */ /* 0x000fe200078e0a06 */
[----:B------:R-:W-:Y:S01]  /*a530*/  FSEL R169, R153, -INF , !P6 ;  /* 0xff80000099a97808 */ /* 0x000fe20007000000 */
[----:B------:R-:W-:Y:S01]  /*a540*/  FFMA.FTZ R5, R5, -UR20, R154 ;  /* 0x8000001405057c23 */ /* 0x000fe2000801009a */
[----:B------:R-:W-:Y:S01]  /*a550*/  ISETP.GE.AND P6, PT, R6, R198, PT ;  /* 0x000000c60600720c */ /* 0x000fe20003fc6270 */
[----:B------:R-:W-:Y:S01]  /*a560*/  FFMA.FTZ R8, R8, -UR20, R155 ;  /* 0x8000001408087c23 */ /* 0x000fe2000801009b */
[----:B------:R-:W-:-:S02]  /*a570*/  IABS R4, R4 ;  /* 0x0000000400047213 */ /* 0x000fc40000000000 */
[----:B------:R-:W-:Y:S01]  /*a580*/  FSEL R166, R5, -INF , !P0 ;  /* 0xff80000005a67808 */ /* 0x000fe20004000000 */
[----:B------:R-:W-:Y:S01]  /*a590*/  IMAD.IADD R5, R203, 0x1, -R0 ;  /* 0x00000001cb057824 */ /* 0x000fe200078e0a00 */
[----:B------:R-:W-:Y:S02]  /*a5a0*/  I2FP.F32.S32 R9, R4 ;  /* 0x0000000400097245 */ /* 0x000fe40000201400 */
[C---:B------:R-:W-:Y:S02]  /*a5b0*/  ISETP.GE.AND P0, PT, R6.reuse, R201, PT ;  /* 0x000000c90600720c */ /* 0x040fe40003f06270 */
[----:B------:R-:W-:Y:S01]  /*a5c0*/  IABS R7, R7 ;  /* 0x0000000700077213 */ /* 0x000fe20000000000 */
[----:B------:R-:W-:Y:S01]  /*a5d0*/  FFMA.FTZ R9, R9, -UR20, R150 ;  /* 0x8000001409097c23 */ /* 0x000fe20008010096 */
[C---:B------:R-:W-:Y:S02]  /*a5e0*/  ISETP.LT.OR P0, PT, R6.reuse, R202, P0 ;  /* 0x000000ca0600720c */ /* 0x040fe40000701670 */
[----:B------:R-:W-:Y:S01]  /*a5f0*/  ISETP.LT.OR P6, PT, R6, R199, P6 ;  /* 0x000000c70600720c */ /* 0x000fe200037c1670 */
[----:B------:R-:W-:Y:S01]  /*a600*/  IMAD.IADD R6, R200, 0x1, -R0 ;  /* 0x00000001c8067824 */ /* 0x000fe200078e0a00 */
[----:B------:R-:W-:-:S02]  /*a610*/  I2FP.F32.S32 R7, R7 ;  /* 0x0000000700077245 */ /* 0x000fc40000201400 */
[----:B------:R-:W-:Y:S02]  /*a620*/  FSEL R162, R9, -INF , !P6 ;  /* 0xff80000009a27808 */ /* 0x000fe40007000000 */
[----:B------:R-:W-:Y:S01]  /*a630*/  ISETP.LT.AND P6, PT, R195, UR10, PT ;  /* 0x0000000ac3007c0c */ /* 0x000fe2000bfc1270 */
[----:B------:R-:W-:Y:S01]  /*a640*/  FFMA.FTZ R7, R7, -UR20, R148 ;  /* 0x8000001407077c23 */ /* 0x000fe20008010094 */
[----:B------:R-:W-:Y:S02]  /*a650*/  IABS R5, R5 ;  /* 0x0000000500057213 */ /* 0x000fe40000000000 */
[----:B------:R-:W-:Y:S02]  /*a660*/  IABS R6, R6 ;  /* 0x0000000600067213 */ /* 0x000fe40000000000 */
[----:B------:R-:W-:Y:S02]  /*a670*/  I2FP.F32.S32 R4, R5 ;  /* 0x0000000500047245 */ /* 0x000fe40000201400 */
[----:B------:R-:W-:-:S02]  /*a680*/  I2FP.F32.S32 R6, R6 ;  /* 0x0000000600067245 */ /* 0x000fc40000201400 */
[----:B------:R-:W-:Y:S01]  /*a690*/  FSEL R164, R8, -INF , !P1 ;  /* 0xff80000008a47808 */ /* 0x000fe20004800000 */
[----:B------:R-:W-:Y:S01]  /*a6a0*/  FFMA.FTZ R4, R4, -UR20, R149 ;  /* 0x8000001404047c23 */ /* 0x000fe20008010095 */
[----:B------:R-:W-:Y:S01]  /*a6b0*/  FSEL R167, R7, -INF , !P0 ;  /* 0xff80000007a77808 */ /* 0x000fe20004000000 */
[----:B------:R-:W-:Y:S01]  /*a6c0*/  FFMA.FTZ R6, R6, -UR20, R151 ;  /* 0x8000001406067c23 */ /* 0x000fe20008010097 */
[C---:B------:R-:W-:Y:S02]  /*a6d0*/  ISETP.GE.AND P1, PT, R0.reuse, R201, PT ;  /* 0x000000c90000720c */ /* 0x040fe40003f26270 */
[C---:B------:R-:W-:Y:S02]  /*a6e0*/  ISETP.GE.AND P0, PT, R0.reuse, R198, PT ;  /* 0x000000c60000720c */ /* 0x040fe40003f06270 */
[C---:B------:R-:W-:Y:S02]  /*a6f0*/  ISETP.LT.OR P1, PT, R0.reuse, R202, P1 ;  /* 0x000000ca0000720c */ /* 0x040fe40000f21670 */
[----:B------:R-:W-:-:S02]  /*a700*/  ISETP.LT.OR P0, PT, R0, R199, P0 ;  /* 0x000000c70000720c */ /* 0x000fc40000701670 */
        /* <DEDUP_REMOVED lines=76> */
.L_x_6858:
[----:B------:R-:W-:-:S04]  /*abd0*/  ULEA UR14, -UR8, URZ, 0x6 ;  /* 0x0000003f080e7291 */ /* 0x000fc8000f8e313f */
[----:B------:R-:W-:-:S12]  /*abe0*/  USHF.R.S32.HI UR9, URZ, 0x1f, UR14 ;  /* 0x0000001f3f097899 */ /* 0x000fd8000801140e */
.L_x_6859:
        /* <DEDUP_REMOVED lines=122> */
.L_x_6861:
[----:B------:R-:W-:Y:S05]  /*b390*/  BSYNC B0 ;  /* 0x0000000000007941 */ /* 0x000fea0003800000 */
.L_x_6860:
[----:B------:R-:W0:Y:S01]  /*b3a0*/  LDGDEPBAR ;  /* 0x00000000000079af */ /* 0x000e220000000000 */
[----:B-12---:R-:W-:Y:S01]  /*b3b0*/  IMAD.U32 R5, RZ, RZ, UR14 ;  /* 0x0000000eff057e24 */ /* 0x006fe2000f8e00ff */
[----:B------:R-:W-:Y:S01]  /*b3c0*/  MOV R0, UR9 ;  /* 0x0000000900007c02 */ /* 0x000fe20008000f00 */
[----:B------:R-:W-:-:S03]  /*b3d0*/  IMAD.U32 R4, RZ, RZ, UR14 ;  /* 0x0000000eff047e24 */ /* 0x000fc6000f8e00ff */
[----:B------:R-:W-:-:S04]  /*b3e0*/  LEA R208, P0, R5, R208, 0x1 ;  /* 0x000000d005d07211 */ /* 0x000fc800078008ff */
[----:B------:R-:W-:-:S09]  /*b3f0*/  LEA.HI.X R207, R4, R207, R0, 0x1, P0 ;  /* 0x000000cf04cf7211 */ /* 0x000fd200000f0c00 */
.L_x_6857:
        /* <DEDUP_REMOVED lines=409> */
.L_x_6854:
        /* <DEDUP_REMOVED lines=41> */
.L_x_6866:
        /* <DEDUP_REMOVED lines=53> */
[----:B------:R-:W-:Y:S02]  /*d370*/  R2UR UR24, R4 ;  /* 0x00000000041872ca */ /* 0x000fe400000e0000 */
[----:B------:R-:W-:Y:S01]  /*d380*/  LEA.HI.X.SX32 R7, R5, UR19, 0x2, P1 ;  /* 0x0000001305077c11 */ /* 0x000fe200088f16ff */
[----:B------:R-:W-:Y:S01]  /*d390*/  USHF.R.S32.HI UR8, URZ, 0x1f, UR22 ;  /* 0x0000001f3f087899 */ /* 0x000fe20008011416 */
[----:B------:R-:W-:Y:S02]  /*d3a0*/  LEA.HI.X.SX32 R5, R3, UR19, 0x2, P0 ;  /* 0x0000001303057c11 */ /* 0x000fe400080f16ff */
[----:B------:R-:W-:Y:S02]  /*d3b0*/  R2UR UR36, R6 ;  /* 0x00000000062472ca */ /* 0x000fe400000e0000 */
[----:B------:R-:W-:Y:S02]  /*d3c0*/  R2UR UR37, R7 ;  /* 0x00000000072572ca */ /* 0x000fe400000e0000 */
[----:B------:R-:W-:Y:S01]  /*d3d0*/  R2UR UR25, R5 ;  /* 0x00000000051972ca */ /* 0x000fe200000e0000 */
[----:B------:R-:W1:Y:S02]  /*d3e0*/  LDC.64 R6, c[0x0][0x250] ;  /* 0x00009400ff067b82 */ /* 0x000e640000000a00 */
[----:B------:R-:W-:Y:S06]  /*d3f0*/  MOV R12, UR24 ;  /* 0x00000018000c7c02 */ /* 0x000fec0008000f00 */
[----:B------:R-:W2:Y:S01]  /*d400*/  LDC.64 R4, c[0x0][0x238] ;  /* 0x00008e00ff047b82 */ /* 0x000ea20000000a00 */
[----:B------:R-:W-:Y:S02]  /*d410*/  IMAD.U32 R14, RZ, RZ, UR36 ;  /* 0x00000024ff0e7e24 */ /* 0x000fe4000f8e00ff */
[----:B------:R-:W-:Y:S02]  /*d420*/  IMAD.U32 R15, RZ, RZ, UR37 ;  /* 0x00000025ff0f7e24 */ /* 0x000fe4000f8e00ff */
        /* <DEDUP_REMOVED lines=14> */
.L_x_6863:
[CC--:B------:R-:W-:Y:S01]  /*d510*/  LEA R214, P0, R215.reuse, R210.reuse, 0x1 ;  /* 0x000000d2d7d67211 */ /* 0x0c0fe200078008ff */
[----:B------:R-:W-:Y:S01]  /*d520*/  @P5 STS.128 [R196+0xc000], RZ ;  /* 0x00c000ffc4005388 */ /* 0x000fe20000000c00 */
        /* <DEDUP_REMOVED lines=285> */
[----:B------:R-:W-:Y:S01]  /*e700*/  LEA R134, P0, R134, UR18, 0x2 ;  /* 0x0000001286867c11 */ /* 0x000fe2000f8010ff */
[----:B------:R-:W-:Y:S01]  /*e710*/  UIADD3 UR22, UR35, -UR33, URZ ;  /* 0x8000002123167290 */ /* 0x000fe2000fffe03f */
[----:B------:R-:W-:Y:S01]  /*e720*/  IMAD.U32 R133, RZ, RZ, UR33 ;  /* 0x00000021ff857e24 */ /* 0x000fe2000f8e00ff */
[----:B------:R-:W-:Y:S02]  /*e730*/  MOV R132, UR33 ;  /* 0x0000002100847c02 */ /* 0x000fe40008000f00 */
[----:B------:R-:W-:Y:S01]  /*e740*/  LEA.HI.X.SX32 R135, R3, UR19, 0x2, P0 ;  /* 0x0000001303877c11 */ /* 0x000fe200080f16ff */
[----:B------:R-:W-:Y:S01]  /*e750*/  UIMAD UR22, UR22, UR12, -0x40 ;  /* 0xffffffc0161674a4 */ /* 0x000fe2000f8e020c */
[----:B------:R-:W-:Y:S02]  /*e760*/  LEA R136, P1, R133, UR18, 0x2 ;  /* 0x0000001285887c11 */ /* 0x000fe4000f8210ff */
[----:B------:R-:W-:Y:S01]  /*e770*/  R2UR UR24, R134 ;  /* 0x00000000861872ca */ /* 0x000fe200000e0000 */
[----:B------:R-:W-:Y:S01]  /*e780*/  USHF.R.S32.HI UR8, URZ, 0x1f, UR22 ;  /* 0x0000001f3f087899 */ /* 0x000fe20008011416 */
[----:B------:R-:W-:Y:S02]  /*e790*/  LEA.HI.X.SX32 R137, R132, UR19, 0x2, P1 ;  /* 0x0000001384897c11 */ /* 0x000fe400088f16ff */
[----:B------:R-:W-:Y:S01]  /*e7a0*/  R2UR UR25, R135 ;  /* 0x00000000871972ca */ /* 0x000fe200000e0000 */
[----:B------:R-:W1:Y:S01]  /*e7b0*/  LDC.64 R132, c[0x0][0x230] ;  /* 0x00008c00ff847b82 */ /* 0x000e620000000a00 */
[----:B------:R-:W-:Y:S02]  /*e7c0*/  R2UR UR36, R136 ;  /* 0x00000000882472ca */ /* 0x000fe400000e0000 */
[----:B------:R-:W-:Y:S05]  /*e7d0*/  R2UR UR37, R137 ;  /* 0x00000000892572ca */ /* 0x000fea00000e0000 */
[----:B------:R-:W2:Y:S01]  /*e7e0*/  LDC.64 R134, c[0x0][0x248] ;  /* 0x00009200ff867b82 */ /* 0x000ea20000000a00 */
[----:B------:R-:W-:Y:S03]  /*e7f0*/  IMAD.U32 R142, RZ, RZ, UR24 ;  /* 0x00000018ff8e7e24 */ /* 0x000fe6000f8e00ff */
        /* <DEDUP_REMOVED lines=16> */
.L_x_6865:
        /* <DEDUP_REMOVED lines=89> */
.L_x_6864:
[----:B------:R-:W-:Y:S04]  /*ee90*/  IMAD.U32 R3, RZ, RZ, UR10 ;  /* 0x0000000aff037e24 */ /* 0x000fe8000f8e00ff */
[----:B------:R-:W-:Y:S04]  /*eea0*/  IMAD R3, R3, 0x40, R204 ;  /* 0x0000004003037824 */ /* 0x000fe800078e02cc */
[----:B------:R-:W-:Y:S01]  /*eeb0*/  IMAD.IADD R132, R203, 0x1, -R3 ;  /* 0x00000001cb847824 */ /* 0x000fe200078e0a03 */
[C---:B-1----:R-:W-:Y:S01]  /*eec0*/  IADD3 R137, R3.reuse, 0x10, RZ ;  /* 0x0000001003897810 */ /* 0x042fe20007ffe0ff */
[C---:B------:R-:W-:Y:S01]  /*eed0*/  VIADD R139, R3.reuse, 0x9 ;  /* 0x00000009038b7836 */ /* 0x040fe20000000000 */
[C---:B------:R-:W-:Y:S01]  /*eee0*/  ISETP.GE.AND P4, PT, R3.reuse, R202, PT ;  /* 0x000000ca0300720c */ /* 0x040fe20003f86270 */
[----:B------:R-:W-:Y:S01]  /*eef0*/  VIADD R140, R3, 0x19 ;  /* 0x00000019038c7836 */ /* 0x000fe20000000000 */
[----:B------:R-:W-:Y:S01]  /*ef00*/  IABS R132, R132 ;  /* 0x0000008400847213 */ /* 0x000fe20000000000 */
[C---:B------:R-:W-:Y:S01]  /*ef10*/  IMAD.IADD R135, R203.reuse, 0x1, -R137 ;  /* 0x00000001cb877824 */ /* 0x040fe200078e0a89 */
[----:B------:R-:W-:Y:S01]  /*ef20*/  IADD3 R134, R203, -R139, RZ ;  /* 0x8000008bcb867210 */ /* 0x000fe20007ffe0ff */
[C---:B------:R-:W-:Y:S01]  /*ef30*/  VIADD R142, R3.reuse, 0x11 ;  /* 0x00000011038e7836 */ /* 0x040fe20000000000 */
[----:B------:R-:W-:Y:S01]  /*ef40*/  I2FP.F32.S32 R133, R132 ;  /* 0x0000008400857245 */ /* 0x000fe20000201400 */
[----:B------:R-:W-:Y:S01]  /*ef50*/  VIADD R132, R3, 0x1 ;  /* 0x0000000103847836 */ /* 0x000fe20000000000 */
[----:B------:R-:W-:Y:S02]  /*ef60*/  IABS R134, R134 ;  /* 0x0000008600867213 */ /* 0x000fe40000000000 */
[----:B------:R-:W-:Y:S01]  /*ef70*/  IABS R135, R135 ;  /* 0x0000008700877213 */ /* 0x000fe20000000000 */
[----:B------:R-:W-:Y:S01]  /*ef80*/  FFMA.FTZ R4, R133, -UR20, R4 ;  /* 0x8000001485047c23 */ /* 0x000fe20008010004 */
[----:B------:R-:W-:Y:S01]  /*ef90*/  VIADD R133, R3, 0x8 ;  /* 0x0000000803857836 */ /* 0x000fe20000000000 */
[----:B------:R-:W-:Y:S01]  /*efa0*/  I2FP.F32.S32 R134, R134 ;  /* 0x0000008600867245 */ /* 0x000fe20000201400 */
[C-C-:B------:R-:W-:Y:S01]  /*efb0*/  IMAD.IADD R136, R203.reuse, 0x1, -R132.reuse ;  /* 0x00000001cb887824 */ /* 0x140fe200078e0a84 */
[C---:B------:R-:W-:Y:S01]  /*efc0*/  ISETP.GE.AND P6, PT, R132.reuse, R202, PT ;  /* 0x000000ca8400720c */ /* 0x040fe20003fc6270 */
[C---:B------:R-:W-:Y:S01]  /*efd0*/  IMAD.IADD R141, R203.reuse, 0x1, -R133 ;  /* 0x00000001cb8d7824 */ /* 0x040fe200078e0a85 */
[----:B------:R-:W-:Y:S01]  /*efe0*/  ISETP.GE.AND P1, PT, R132, R199, PT ;  /* 0x000000c78400720c */ /* 0x000fe20003f26270 */
[----:B------:R-:W-:Y:S01]  /*eff0*/  FFMA.FTZ R9, R134, -UR20, R9 ;  /* 0x8000001486097c23 */ /* 0x000fe20008010009 */
[----:B------:R-:W-:Y:S01]  /*f000*/  ISETP.GE.OR P6, PT, R132, R201, !P6 ;  /* 0x000000c98400720c */ /* 0x000fe200077c6670 */
[----:B------:R-:W-:Y:S01]  /*f010*/  IMAD.IADD R134, R200, 0x1, -R132 ;  /* 0x00000001c8867824 */ /* 0x000fe200078e0a84 */
[----:B------:R-:W-:Y:S02]  /*f020*/  ISETP.GE.OR P1, PT, R132, R198, !P1 ;  /* 0x000000c68400720c */ /* 0x000fe40004f26670 */
[----:B------:R-:W-:Y:S02]  /*f030*/  IADD3 R132, R203, -R140, RZ ;  /* 0x8000008ccb847210 */ /* 0x000fe40007ffe0ff */
[----:B------:R-:W-:Y:S02]  /*f040*/  IABS R141, R141 ;  /* 0x0000008d008d7213 */ /* 0x000fe40000000000 */
[----:B------:R-:W-:Y:S02]  /*f050*/  IABS R132, R132 ;  /* 0x0000008400847213 */ /* 0x000fe40000000000 */
[----:B------:R-:W-:Y:S02]  /*f060*/  I2FP.F32.S32 R141, R141 ;  /* 0x0000008d008d7245 */ /* 0x000fe40000201400 */
[----:B------:R-:W-:Y:S02]  /*f070*/  I2FP.F32.S32 R132, R132 ;  /* 0x0000008400847245 */ /* 0x000fe40000201400 */
[----:B------:R-:W-:Y:S01]  /*f080*/  ISETP.GE.OR P4, PT, R3, R201, !P4 ;  /* 0x000000c90300720c */ /* 0x000fe20006786670 */
[----:B------:R-:W-:Y:S01]  /*f090*/  FFMA.FTZ R8, R141, -UR20, R8 ;  /* 0x800000148d087c23 */ /* 0x000fe20008010008 */
[----:B------:R-:W-:Y:S01]  /*f0a0*/  I2FP.F32.S32 R135, R135 ;  /* 0x0000008700877245 */ /* 0x000fe20000201400 */
[----:B------:R-:W-:Y:S01]  /*f0b0*/  FFMA.FTZ R17, R132, -UR20, R17 ;  /* 0x8000001484117c23 */ /* 0x000fe20008010011 */
[C---:B------:R-:W-:Y:S01]  /*f0c0*/  IADD3 R141, R3.reuse, 0x18, RZ ;  /* 0x00000018038d7810 */ /* 0x040fe20007ffe0ff */
[----:B------:R-:W-:Y:S01]  /*f0d0*/  VIADD R132, R3, 0x21 ;  /* 0x0000002103847836 */ /* 0x000fe20000000000 */
[----:B------:R-:W-:Y:S01]  /*f0e0*/  IABS R136, R136 ;  /* 0x0000008800887213 */ /* 0x000fe20000000000 */
[----:B------:R-:W-:Y:S01]  /*f0f0*/  FFMA.FTZ R12, R135, -UR20, R12 ;  /* 0x80000014870c7c23 */ /* 0x000fe2000801000c */
[----:B------:R-:W-:Y:S01]  /*f100*/  IABS R134, R134 ;  /* 0x0000008600867213 */ /* 0x000fe20000000000 */
[C---:B------:R-:W-:Y:S01]  /*f110*/  IMAD.IADD R135, R203.reuse, 0x1, -R141 ;  /* 0x00000001cb877824 */ /* 0x040fe200078e0a8d */
[----:B------:R-:W-:Y:S01]  /*f120*/  FSEL R148, R4, -INF , !P4 ;  /* 0xff80000004947808 */ /* 0x000fe20006000000 */
[----:B------:R-:W-:Y:S01]  /*f130*/  IMAD.IADD R4, R203, 0x1, -R132 ;  /* 0x00000001cb047824 */ /* 0x000fe200078e0a84 */
[C---:B------:R-:W-:Y:S02]  /*f140*/  ISETP.GE.AND P4, PT, R139.reuse, R202, PT ;  /* 0x000000ca8b00720c */ /* 0x040fe40003f86270 */
[----:B------:R-:W-:Y:S02]  /*f150*/  IADD3 R143, R200, -R3, RZ ;  /* 0x80000003c88f7210 */ /* 0x000fe40007ffe0ff */
[----:B------:R-:W-:Y:S02]  /*f160*/  I2FP.F32.S32 R136, R136 ;  /* 0x0000008800887245 */ /* 0x000fe40000201400 */
[----:B------:R-:W-:Y:S02]  /*f170*/  I2FP.F32.S32 R134, R134 ;  /* 0x0000008600867245 */ /* 0x000fe40000201400 */
[----:B------:R-:W-:Y:S01]  /*f180*/  ISETP.GE.OR P4, PT, R139, R201, !P4 ;  /* 0x000000c98b00720c */ /* 0x000fe20006786670 */
[----:B------:R-:W-:Y:S01]  /*f190*/  FFMA.FTZ R5, R136, -UR20, R5 ;  /* 0x8000001488057c23 */ /* 0x000fe20008010005 */
[----:B------:R-:W-:Y:S01]  /*f1a0*/  IABS R143, R143 ;  /* 0x0000008f008f7213 */ /* 0x000fe20000000000 */
[----:B------:R-:W-:Y:S01]  /*f1b0*/  FFMA.FTZ R7, R134, -UR20, R7 ;  /* 0x8000001486077c23 */ /* 0x000fe20008010007 */
[----:B------:R-:W-:Y:S02]  /*f1c0*/  IADD3 R136, R203, -R142, RZ ;  /* 0x8000008ecb887210 */ /* 0x000fe40007ffe0ff */
[----:B------:R-:W-:Y:S02]  /*f1d0*/  I2FP.F32.S32 R143, R143 ;  /* 0x0000008f008f7245 */ /* 0x000fe40000201400 */
[----:B------:R-:W-:Y:S02]  /*f1e0*/  IABS R135, R135 ;  /* 0x0000008700877213 */ /* 0x000fe40000000000 */
[----:B------:R-:W-:Y:S01]  /*f1f0*/  FSEL R134, R9, -INF , !P4 ;  /* 0xff80000009867808 */ /* 0x000fe20006000000 */
[----:B------:R-:W-:Y:S01]  /*f200*/  IMAD.IADD R9, R200, 0x1, -R137 ;  /* 0x00000001c8097824 */ /* 0x000fe200078e0a89 */
[----:B------:R-:W-:Y:S01]  /*f210*/  IABS R4, R4 ;  /* 0x0000000400047213 */ /* 0x000fe20000000000 */
[----:B------:R-:W-:Y:S01]  /*f220*/  FFMA.FTZ R6, R143, -UR20, R6 ;  /* 0x800000148f067c23 */ /* 0x000fe20008010006 */
[-C--:B------:R-:W-:Y:S02]  /*f230*/  ISETP.GE.AND P0, PT, R3, R199.reuse, PT ;  /* 0x000000c70300720c */ /* 0x080fe40003f06270 */
[C---:B------:R-:W-:Y:S02]  /*f240*/  ISETP.GE.AND P2, PT, R133.reuse, R202, PT ;  /* 0x000000ca8500720c */ /* 0x040fe40003f46270 */
[----:B------:R-:W-:Y:S02]  /*f250*/  ISETP.GE.AND P5, PT, R133, R199, PT ;  /* 0x000000c78500720c */ /* 0x000fe40003fa6270 */
[----:B------:R-:W-:Y:S02]  /*f260*/  I2FP.F32.S32 R135, R135 ;  /* 0x0000008700877245 */ /* 0x000fe40000201400 */
[----:B------:R-:W-:Y:S02]  /*f270*/  IABS R136, R136 ;  /* 0x0000008800887213 */ /* 0x000fe40000000000 */
[----:B------:R-:W-:Y:S01]  /*f280*/  I2FP.F32.S32 R4, R4 ;  /* 0x0000000400047245 */ /* 0x000fe20000201400 */
[----:B------:R-:W-:Y:S01]  /*f290*/  FFMA.FTZ R16, R135, -UR20, R16 ;  /* 0x8000001487107c23 */ /* 0x000fe20008010010 */
[-C--:B------:R-:W-:Y:S02]  /*f2a0*/  ISETP.GE.OR P0, PT, R3, R198.reuse, !P0 ;  /* 0x000000c60300720c */ /* 0x080fe40004706670 */
[----:B------:R-:W-:Y:S01]  /*f2b0*/  IABS R9, R9 ;  /* 0x0000000900097213 */ /* 0x000fe20000000000 */
[----:B------:R-:W-:Y:S01]  /*f2c0*/  FFMA.FTZ R21, R4, -UR20, R21 ;  /* 0x8000001404157c23 */ /* 0x000fe20008010015 */
[----:B------:R-:W-:Y:S01]  /*f2d0*/  ISETP.GE.OR P2, PT, R133, R201, !P2 ;  /* 0x000000c98500720c */ /* 0x000fe20005746670 */
[----:B------:R-:W-:Y:S01]  /*f2e0*/  VIADD R4, R3, 0x30 ;  /* 0x0000003003047836 */ /* 0x000fe20000000000 */
[----:B------:R-:W-:Y:S01]  /*f2f0*/  ISETP.GE.OR P5, PT, R133, R198, !P5 ;  /* 0x000000c68500720c */ /* 0x000fe20006fa6670 */
[----:B------:R-:W-:Y:S01]  /*f300*/  IMAD.IADD R133, R200, 0x1, -R133 ;  /* 0x00000001c8857824 */ /* 0x000fe200078e0a85 */
[----:B------:R-:W-:Y:S02]  /*f310*/  I2FP.F32.S32 R136, R136 ;  /* 0x0000008800887245 */ /* 0x000fe40000201400 */
[----:B------:R-:W-:Y:S02]  /*f320*/  ISETP.GE.AND P4, PT, R142, R202, PT ;  /* 0x000000ca8e00720c */ /* 0x000fe40003f86270 */
[----:B------:R-:W-:Y:S01]  /*f330*/  FSEL R135, R6, -INF , !P0 ;  /* 0xff80000006877808 */ /* 0x000fe20004000000 */
[----:B------:R-:W-:Y:S01]  /*f340*/  FFMA.FTZ R13, R136, -UR20, R13 ;  /* 0x80000014880d7c23 */ /* 0x000fe2000801000d */
[----:B------:R-:W-:Y:S02]  /*f350*/  I2FP.F32.S32 R9, R9 ;  /* 0x0000000900097245 */ /* 0x000fe40000201400 */
[----:B------:R-:W-:Y:S02]  /*f360*/  IADD3 R6, R200, -R139, RZ ;  /* 0x8000008bc8067210 */ /* 0x000fe40007ffe0ff */
[----:B------:R-:W-:Y:S01]  /*f370*/  IABS R133, R133 ;  /* 0x0000008500857213 */ /* 0x000fe20000000000 */
[----:B------:R-:W-:Y:S01]  /*f380*/  FFMA.FTZ R14, R9, -UR20, R14 ;  /* 0x80000014090e7c23 */ /* 0x000fe2000801000e */
[----:B------:R-:W-:Y:S02]  /*f390*/  ISETP.GE.OR P4, PT, R142, R201, !P4 ;  /* 0x000000c98e00720c */ /* 0x000fe40006786670 */
[----:B------:R-:W-:Y:S02]  /*f3a0*/  IABS R6, R6 ;  /* 0x0000000600067213 */ /* 0x000fe40000000000 */
[----:B------:R-:W-:Y:S02]  /*f3b0*/  FSEL R138, R5, -INF , !P6 ;  /* 0xff800000058a7808 */ /* 0x000fe40007000000 */
[----:B------:R-:W-:Y:S02]  /*f3c0*/  IADD3 R9, R203, -R4, RZ ;  /* 0x80000004cb097210 */ /* 0x000fe40007ffe0ff */
[C---:B------:R-:W-:Y:S02]  /*f3d0*/  IADD3 R5, R200.reuse, -R142, RZ ;  /* 0x8000008ec8057210 */ /* 0x040fe40007ffe0ff */
[----:B------:R-:W-:Y:S02]  /*f3e0*/  I2FP.F32.S32 R133, R133 ;  /* 0x0000008500857245 */ /* 0x000fe40000201400 */
[----:B------:R-:W-:Y:S01]  /*f3f0*/  FSEL R160, R13, -INF , !P4 ;  /* 0xff8000000da07808 */ /* 0x000fe20006000000 */
[----:B------:R-:W-:Y:S01]  /*f400*/  IMAD.IADD R13, R200, 0x1, -R141 ;  /* 0x00000001c80d7824 */ /* 0x000fe200078e0a8d */
[----:B------:R-:W-:Y:S01]  /*f410*/  I2FP.F32.S32 R6, R6 ;  /* 0x0000000600067245 */ /* 0x000fe20000201400 */
[----:B------:R-:W-:Y:S01]  /*f420*/  FFMA.FTZ R10, R133, -UR20, R10 ;  /* 0x80000014850a7c23 */ /* 0x000fe2000801000a */
[----:B------:R-:W-:Y:S01]  /*f430*/  IABS R9, R9 ;  /* 0x0000000900097213 */ /* 0x000fe20000000000 */
[----:B------:R-:W-:Y:S01]  /*f440*/  VIADD R133, R3, 0x20 ;  /* 0x0000002003857836 */ /* 0x000fe20000000000 */
[----:B------:R-:W-:Y:S01]  /*f450*/  IABS R5, R5 ;  /* 0x0000000500057213 */ /* 0x000fe20000000000 */
[----:B------:R-:W-:Y:S01]  /*f460*/  FFMA.FTZ R11, R6, -UR20, R11 ;  /* 0x80000014060b7c23 */ /* 0x000fe2000801000b */
[----:B------:R-:W-:Y:S02]  /*f470*/  ISETP.GE.AND P0, PT, R137, R202, PT ;  /* 0x000000ca8900720c */ /* 0x000fe40003f06270 */
[----:B------:R-:W-:Y:S02]  /*f480*/  ISETP.GE.AND P6, PT, R139, R199, PT ;  /* 0x000000c78b00720c */ /* 0x000fe40003fc6270 */
[----:B------:R-:W-:Y:S02]  /*f490*/  I2FP.F32.S32 R9, R9 ;  /* 0x0000000900097245 */ /* 0x000fe40000201400 */
[----:B------:R-:W-:Y:S02]  /*f4a0*/  IABS R13, R13 ;  /* 0x0000000d000d7213 */ /* 0x000fe40000000000 */
[----:B------:R-:W-:Y:S01]  /*f4b0*/  FSEL R136, R8, -INF , !P2 ;  /* 0xff80000008887808 */ /* 0x000fe20005000000 */
[----:B------:R-:W-:Y:S01]  /*f4c0*/  FFMA.FTZ R28, R9, -UR20, R28 ;  /* 0x80000014091c7c23 */ /* 0x000fe2000801001c */
[----:B------:R-:W-:Y:S01]  /*f4d0*/  I2FP.F32.S32 R6, R5 ;  /* 0x0000000500067245 */ /* 0x000fe20000201400 */
[----:B------:R-:W-:Y:S01]  /*f4e0*/  VIADD R9, R3, 0x38 ;  /* 0x0000003803097836 */ /* 0x000fe20000000000 */
[----:B------:R-:W-:Y:S01]  /*f4f0*/  FSEL R5, R7, -INF , !P1 ;  /* 0xff80000007057808 */ /* 0x000fe20004800000 */
[----:B------:R-:W-:Y:S01]  /*f500*/  VIADD R8, R3, 0x28 ;  /* 0x0000002803087836 */ /* 0x000fe20000000000 */
[C---:B------:R-:W-:Y:S01]  /*f510*/  ISETP.GE.AND P2, PT, R137.reuse, R199, PT ;  /* 0x000000c78900720c */ /* 0x040fe20003f46270 */
[----:B------:R-:W-:Y:S01]  /*f520*/  FFMA.FTZ R15, R6, -UR20, R15 ;  /* 0x80000014060f7c23 */ /* 0x000fe2000801000f */
[----:B------:R-:W-:Y:S01]  /*f530*/  FSEL R7, R10, -INF , !P5 ;  /* 0xff8000000a077808 */ /* 0x000fe20006800000 */
[----:B------:R-:W-:Y:S01]  /*f540*/  IMAD.IADD R10, R200, 0x1, -R140 ;  /* 0x00000001c80a7824 */ /* 0x000fe200078e0a8c */
[----:B------:R-:W-:Y:S02]  /*f550*/  ISETP.GE.OR P0, PT, R137, R201, !P0 ;  /* 0x000000c98900720c */ /* 0x000fe40004706670 */
[-C--:B------:R-:W-:Y:S02]  /*f560*/  ISETP.GE.OR P6, PT, R139, R198.reuse, !P6 ;  /* 0x000000c68b00720c */ /* 0x080fe400077c6670 */
[----:B------:R-:W-:Y:S02]  /*f570*/  I2FP.F32.S32 R13, R13 ;  /* 0x0000000d000d7245 */ /* 0x000fe40000201400 */
[----:B------:R-:W-:Y:S01]  /*f580*/  ISETP.GE.OR P2, PT, R137, R198, !P2 ;  /* 0x000000c68900720c */ /* 0x000fe20005746670 */
[----:B------:R-:W-:Y:S01]  /*f590*/  IMAD.IADD R137, R203, 0x1, -R133 ;  /* 0x00000001cb897824 */ /* 0x000fe200078e0a85 */
[----:B------:R-:W-:Y:S01]  /*f5a0*/  FSEL R164, R12, -INF , !P0 ;  /* 0xff8000000ca47808 */ /* 0x000fe20004000000 */
[----:B------:R-:W-:Y:S01]  /*f5b0*/  FFMA.FTZ R18, R13, -UR20, R18 ;  /* 0x800000140d127c23 */ /* 0x000fe20008010012 */
[----:B------:R-:W-:Y:S01]  /*f5c0*/  ISETP.GE.AND P0, PT, R142, R199, PT ;  /* 0x000000c78e00720c */ /* 0x000fe20003f06270 */
[----:B------:R-:W-:Y:S01]  /*f5d0*/  IMAD.IADD R13, R203, 0x1, -R9 ;  /* 0x00000001cb0d7824 */ /* 0x000fe200078e0a09 */
[----:B------:R-:W-:Y:S02]  /*f5e0*/  FSEL R11, R11, -INF , !P6 ;  /* 0xff8000000b0b7808 */ /* 0x000fe40007000000 */
[----:B------:R-:W-:Y:S02]  /*f5f0*/  IABS R10, R10 ;  /* 0x0000000a000a7213 */ /* 0x000fe40000000000 */
[----:B------:R-:W-:Y:S02]  /*f600*/  ISETP.GE.AND P6, PT, R132, R202, PT ;  /* 0x000000ca8400720c */ /* 0x000fe40003fc6270 */
[----:B------:R-:W-:Y:S02]  /*f610*/  ISETP.GE.OR P0, PT, R142, R198, !P0 ;  /* 0x000000c68e00720c */ /* 0x000fe40004706670 */
[----:B------:R-:W-:Y:S02]  /*f620*/  IABS R137, R137 ;  /* 0x0000008900897213 */ /* 0x000fe40000000000 */
[----:B------:R-:W-:Y:S02]  /*f630*/  I2FP.F32.S32 R10, R10 ;  /* 0x0000000a000a7245 */ /* 0x000fe40000201400 */
[----:B------:R-:W-:Y:S02]  /*f640*/  ISETP.GE.OR P6, PT, R132, R201, !P6 ;  /* 0x000000c98400720c */ /* 0x000fe400077c6670 */
[-C--:B------:R-:W-:Y:S01]  /*f650*/  ISETP.GE.AND P1, PT, R141, R199.reuse, PT ;  /* 0x000000c78d00720c */ /* 0x080fe20003f26270 */
[----:B------:R-:W-:Y:S01]  /*f660*/  FFMA.FTZ R19, R10, -UR20, R19 ;  /* 0x800000140a137c23 */ /* 0x000fe20008010013 */
[----:B------:R-:W-:Y:S01]  /*f670*/  ISETP.GE.AND P5, PT, R140, R199, PT ;  /* 0x000000c78c00720c */ /* 0x000fe20003fa6270 */
[----:B------:R-:W-:Y:S01]  /*f680*/  VIADD R10, R3, 0x31 ;  /* 0x00000031030a7836 */ /* 0x000fe20000000000 */
[----:B------:R-:W-:Y:S02]  /*f690*/  IABS R13, R13 ;  /* 0x0000000d000d7213 */ /* 0x000fe40000000000 */
[----:B------:R-:W-:Y:S02]  /*f6a0*/  I2FP.F32.S32 R137, R137 ;  /* 0x0000008900897245 */ /* 0x000fe40000201400 */
[----:B------:R-:W-:Y:S02]  /*f6b0*/  FSEL R169, R15, -INF , !P0 ;  /* 0xff8000000fa97808 */ /* 0x000fe40004000000 */
[----:B------:R-:W-:Y:S01]  /*f6c0*/  FSEL R170, R21, -INF , !P6 ;  /* 0xff80000015aa7808 */ /* 0x000fe20007000000 */
[----:B------:R-:W-:Y:S01]  /*f6d0*/  FFMA.FTZ R20, R137, -UR20, R20 ;  /* 0x8000001489147c23 */ /* 0x000fe20008010014 */
[----:B------:R-:W-:Y:S02]  /*f6e0*/  IADD3 R15, R200, -R133, RZ ;  /* 0x80000085c80f7210 */ /* 0x000fe40007ffe0ff */
[CC--:B------:R-:W-:Y:S02]  /*f6f0*/  ISETP.GE.AND P4, PT, R141.reuse, R202.reuse, PT ;  /* 0x000000ca8d00720c */ /* 0x0c0fe40003f86270 */
[C---:B------:R-:W-:Y:S02]  /*f700*/  ISETP.GE.AND P6, PT, R8.reuse, R202, PT ;  /* 0x000000ca0800720c */ /* 0x040fe40003fc6270 */
[----:B------:R-:W-:Y:S02]  /*f710*/  ISETP.GE.AND P0, PT, R8, R199, PT ;  /* 0x000000c70800720c */ /* 0x000fe40003f06270 */
[CC--:B------:R-:W-:Y:S02]  /*f720*/  ISETP.GE.OR P1, PT, R141.reuse, R198.reuse, !P1 ;  /* 0x000000c68d00720c */ /* 0x0c0fe40004f26670 */
[-C--:B------:R-:W-:Y:S02]  /*f730*/  ISETP.GE.OR P5, PT, R140, R198.reuse, !P5 ;  /* 0x000000c68c00720c */ /* 0x080fe40006fa6670 */
[----:B------:R-:W-:Y:S02]  /*f740*/  I2FP.F32.S32 R13, R13 ;  /* 0x0000000d000d7245 */ /* 0x000fe40000201400 */
[----:B------:R-:W-:Y:S02]  /*f750*/  IABS R15, R15 ;  /* 0x0000000f000f7213 */ /* 0x000fe40000000000 */
[-C--:B------:R-:W-:Y:S01]  /*f760*/  ISETP.GE.OR P4, PT, R141, R201.reuse, !P4 ;  /* 0x000000c98d00720c */ /* 0x080fe20006786670 */
[----:B------:R-:W-:Y:S01]  /*f770*/  FFMA.FTZ R32, R13, -UR20, R32 ;  /* 0x800000140d207c23 */ /* 0x000fe20008010020 */
[C---:B------:R-:W-:Y:S02]  /*f780*/  ISETP.GE.OR P6, PT, R8.reuse, R201, !P6 ;  /* 0x000000c90800720c */ /* 0x040fe400077c6670 */
[----:B------:R-:W-:Y:S02]  /*f790*/  ISETP.GE.OR P0, PT, R8, R198, !P0 ;  /* 0x000000c60800720c */ /* 0x000fe40004706670 */
[-C--:B------:R-:W-:Y:S02]  /*f7a0*/  IADD3 R137, R203, -R8.reuse, RZ ;  /* 0x80000008cb897210 */ /* 0x080fe40007ffe0ff */
[----:B------:R-:W-:Y:S02]  /*f7b0*/  FSEL R143, R18, -INF , !P1 ;  /* 0xff800000128f7808 */ /* 0x000fe40004800000 */
[----:B------:R-:W-:Y:S02]  /*f7c0*/  FSEL R141, R19, -INF , !P5 ;  /* 0xff800000138d7808 */ /* 0x000fe40006800000 */
[----:B------:R-:W-:Y:S02]  /*f7d0*/  IADD3 R8, R200, -R8, RZ ;  /* 0x80000008c8087210 */ /* 0x000fe40007ffe0ff */
[C---:B------:R-:W-:Y:S02]  /*f7e0*/  ISETP.GE.AND P1, PT, R4.reuse, R202, PT ;  /* 0x000000ca0400720c */ /* 0x040fe40003f26270 */
[----:B------:R-:W-:Y:S02]  /*f7f0*/  ISETP.GE.AND P5, PT, R4, R199, PT ;  /* 0x000000c70400720c */ /* 0x000fe40003fa6270 */
[----:B------:R-:W-:Y:S02]  /*f800*/  I2FP.F32.S32 R15, R15 ;  /* 0x0000000f000f7245 */ /* 0x000fe40000201400 */
[----:B------:R-:W-:Y:S02]  /*f810*/  FMNMX.FTZ R13, R148, R0, !PT ;  /* 0x00000000940d7209 */ /* 0x000fe40007810000 */
[----:B------:R-:W-:Y:S01]  /*f820*/  IABS R8, R8 ;  /* 0x0000000800087213 */ /* 0x000fe20000000000 */
[----:B------:R-:W-:Y:S01]  /*f830*/  FFMA.FTZ R22, R15, -UR20, R22 ;  /* 0x800000140f167c23 */ /* 0x000fe20008010016 */
[C---:B------:R-:W-:Y:S02]  /*f840*/  ISETP.GE.OR P1, PT, R4.reuse, R201, !P1 ;  /* 0x000000c90400720c */ /* 0x040fe40004f26670 */
[----:B------:R-:W-:Y:S01]  /*f850*/  ISETP.GE.OR P5, PT, R4, R198, !P5 ;  /* 0x000000c60400720c */ /* 0x000fe20006fa6670 */
[----:B------:R-:W-:Y:S01]  /*f860*/  IMAD.IADD R4, R200, 0x1, -R4 ;  /* 0x00000001c8047824 */ /* 0x000fe200078e0a04 */
[----:B------:R-:W-:Y:S02]  /*f870*/  FMNMX.FTZ R13, R138, R13, !PT ;  /* 0x0000000d8a0d7209 */ /* 0x000fe40007810000 */
[----:B------:R-:W-:Y:S02]  /*f880*/  I2FP.F32.S32 R15, R8 ;  /* 0x00000008000f7245 */ /* 0x000fe40000201400 */
[C---:B------:R-:W-:Y:S01]  /*f890*/  IADD3 R6, R3.reuse, 0x29, RZ ;  /* 0x0000002903067810 */ /* 0x040fe20007ffe0ff */
[----:B------:R-:W-:Y:S01]  /*f8a0*/  VIADD R3, R3, 0x39 ;  /* 0x0000003903037836 */ /* 0x000fe20000000000 */
[----:B------:R-:W-:Y:S01]  /*f8b0*/  IABS R137, R137 ;  /* 0x0000008900897213 */ /* 0x000fe20000000000 */
[----:B------:R-:W-:Y:S01]  /*f8c0*/  FFMA.FTZ R26, R15, -UR20, R26 ;  /* 0x800000140f1a7c23 */ /* 0x000fe2000801001a */
[----:B------:R-:W-:Y:S01]  /*f8d0*/  FMNMX.FTZ R13, R136, R13, !PT ;  /* 0x0000000d880d7209 */ /* 0x000fe20007810000 */
[C---:B------:R-:W-:Y:S01]  /*f8e0*/  IMAD.IADD R12, R203.reuse, 0x1, -R6 ;  /* 0x00000001cb0c7824 */ /* 0x040fe200078e0a06 */
[----:B------:R-:W-:Y:S01]  /*f8f0*/  IABS R4, R4 ;  /* 0x0000000400047213 */ /* 0x000fe20000000000 */
[----:B------:R-:W-:Y:S01]  /*f900*/  IMAD.IADD R8, R203, 0x1, -R3 ;  /* 0x00000001cb087824 */ /* 0x000fe200078e0a03 */
[----:B------:R-:W-:Y:S02]  /*f910*/  FSEL R142, R16, -INF , !P4 ;  /* 0xff800000108e7808 */ /* 0x000fe40006000000 */
[----:B------:R-:W-:Y:S02]  /*f920*/  I2FP.F32.S32 R137, R137 ;  /* 0x0000008900897245 */ /* 0x000fe40000201400 */
[----:B------:R-:W-:Y:S02]  /*f930*/  ISETP.GE.AND P4, PT, R140, R202, PT ;  /* 0x000000ca8c00720c */ /* 0x000fe40003f86270 */
[----:B------:R-:W-:Y:S01]  /*f940*/  FMNMX.FTZ R15, R134, R13, !PT ;  /* 0x0000000d860f7209 */ /* 0x000fe20007810000 */
[----:B------:R-:W-:Y:S01]  /*f950*/  FFMA.FTZ R24, R137, -UR20, R24 ;  /* 0x8000001489187c23 */ /* 0x000fe20008010018 */
[----:B------:R-:W-:Y:S02]  /*f960*/  I2FP.F32.S32 R13, R4 ;  /* 0x00000004000d7245 */ /* 0x000fe40000201400 */
[----:B------:R-:W-:Y:S02]  /*f970*/  FMNMX.FTZ R4, R135, R2, !PT ;  /* 0x0000000287047209 */ /* 0x000fe40007810000 */
[----:B------:R-:W-:Y:S01]  /*f980*/  ISETP.GE.OR P4, PT, R140, R201, !P4 ;  /* 0x000000c98c00720c */ /* 0x000fe20006786670 */
[----:B------:R-:W-:Y:S01]  /*f990*/  FFMA.FTZ R30, R13, -UR20, R30 ;  /* 0x800000140d1e7c23 */ /* 0x000fe2000801001e */
[----:B------:R-:W-:Y:S01]  /*f9a0*/  IABS R12, R12 ;  /* 0x0000000c000c7213 */ /* 0x000fe20000000000 */
[----:B------:R-:W-:Y:S01]  /*f9b0*/  IMAD.IADD R13, R200, 0x1, -R9 ;  /* 0x00000001c80d7824 */ /* 0x000fe200078e0a09 */
[----:B------:R-:W-:Y:S02]  /*f9c0*/  FMNMX.FTZ R4, R5, R4, !PT ;  /* 0x0000000405047209 */ /* 0x000fe40007810000 */
[----:B------:R-:W-:Y:S02]  /*f9d0*/  FMNMX.FTZ R15, R164, R15, !PT ;  /* 0x0000000fa40f7209 */ /* 0x000fe40007810000 */
[----:B------:R-:W-:Y:S02]  /*f9e0*/  FSEL R140, R17, -INF , !P4 ;  /* 0xff800000118c7808 */ /* 0x000fe40006000000 */
[----:B------:R-:W-:Y:S01]  /*f9f0*/  I2FP.F32.S32 R12, R12 ;  /* 0x0000000c000c7245 */ /* 0x000fe20000201400 */
[----:B------:R-:W-:Y:S01]  /*fa00*/  LDSM.16.MT88.4 R16, [R188+0xc000] ;  /* 0x00c00000bc10783b */ /* 0x000fe20000004200 */
[----:B------:R-:W-:Y:S02]  /*fa10*/  FSEL R146, R24, -INF , !P6 ;  /* 0xff80000018927808 */ /* 0x000fe40007000000 */
[----:B------:R-:W-:Y:S01]  /*fa20*/  FSEL R171, R14, -INF , !P2 ;  /* 0xff8000000eab7808 */ /* 0x000fe20005000000 */
[----:B------:R-:W-:Y:S01]  /*fa30*/  IMAD.IADD R14, R203, 0x1, -R10 ;  /* 0x00000001cb0e7824 */ /* 0x000fe200078e0a0a */
[----:B------:R-:W-:Y:S01]  /*fa40*/  ISETP.GE.AND P4, PT, R133, R202, PT ;  /* 0x000000ca8500720c */ /* 0x000fe20003f86270 */
[----:B------:R-:W-:Y:S01]  /*fa50*/  FFMA.FTZ R25, R12, -UR20, R25 ;  /* 0x800000140c197c23 */ /* 0x000fe20008010019 */
[----:B------:R-:W-:Y:S01]  /*fa60*/  FMNMX.FTZ R4, R7, R4, !PT ;  /* 0x0000000407047209 */ /* 0x000fe20007810000 */
[----:B------:R-:W-:Y:S01]  /*fa70*/  IMAD.IADD R12, R200, 0x1, -R132 ;  /* 0x00000001c80c7824 */ /* 0x000fe200078e0a84 */
[----:B------:R-:W-:Y:S02]  /*fa80*/  ISETP.GE.AND P6, PT, R6, R202, PT ;  /* 0x000000ca0600720c */ /* 0x000fe40003fc6270 */
[----:B------:R-:W-:Y:S02]  /*fa90*/  FMNMX.FTZ R15, R160, R15, !PT ;  /* 0x0000000fa00f7209 */ /* 0x000fe40007810000 */
[-C--:B------:R-:W-:Y:S02]  /*faa0*/  ISETP.GE.OR P4, PT, R133, R201.reuse, !P4 ;  /* 0x000000c98500720c */ /* 0x080fe40006786670 */
[----:B------:R-:W-:Y:S02]  /*fab0*/  ISETP.GE.OR P6, PT, R6, R201, !P6 ;  /* 0x000000c90600720c */ /* 0x000fe400077c6670 */
[----:B------:R-:W-:Y:S02]  /*fac0*/  FMNMX.FTZ R4, R11, R4, !PT ;  /* 0x000000040b047209 */ /* 0x000fe40007810000 */
[----:B------:R-:W-:Y:S02]  /*fad0*/  FMNMX.FTZ R15, R142, R15, !PT ;  /* 0x0000000f8e0f7209 */ /* 0x000fe40007810000 */
[----:B------:R-:W-:Y:S02]  /*fae0*/  IABS R14, R14 ;  /* 0x0000000e000e7213 */ /* 0x000fe40000000000 */
[----:B------:R-:W-:Y:S02]  /*faf0*/  FSEL R212, R20, -INF , !P4 ;  /* 0xff80000014d47808 */ /* 0x000fe40006000000 */
[----:B------:R-:W-:Y:S02]  /*fb00*/  FSEL R144, R25, -INF , !P6 ;  /* 0xff80000019907808 */ /* 0x000fe40007000000 */
[----:B------:R-:W-:Y:S02]  /*fb10*/  FMNMX.FTZ R4, R171, R4, !PT ;  /* 0x00000004ab047209 */ /* 0x000fe40007810000 */
[----:B------:R-:W-:Y:S02]  /*fb20*/  ISETP.GE.AND P4, PT, R133, R199, PT ;  /* 0x000000c78500720c */ /* 0x000fe40003f86270 */
[----:B------:R-:W-:Y:S02]  /*fb30*/  FMNMX.FTZ R15, R140, R15, !PT ;  /* 0x0000000f8c0f7209 */ /* 0x000fe40007810000 */
[----:B------:R-:W-:Y:S02]  /*fb40*/  I2FP.F32.S32 R14, R14 ;  /* 0x0000000e000e7245 */ /* 0x000fe40000201400 */
[----:B------:R-:W-:Y:S02]  /*fb50*/  ISETP.GE.AND P6, PT, R6, R199, PT ;  /* 0x000000c70600720c */ /* 0x000fe40003fc6270 */
[----:B------:R-:W-:Y:S01]  /*fb60*/  FSEL R162, R28, -INF , !P1 ;  /* 0xff8000001ca27808 */ /* 0x000fe20004800000 */
[----:B------:R-:W-:Y:S01]  /*fb70*/  FFMA.FTZ R29, R14, -UR20, R29 ;  /* 0x800000140e1d7c23 */ /* 0x000fe2000801001d */
[----:B------:R-:W-:Y:S02]  /*fb80*/  IABS R12, R12 ;  /* 0x0000000c000c7213 */ /* 0x000fe40000000000 */
[----:B------:R-:W-:Y:S02]  /*fb90*/  ISETP.GE.AND P1, PT, R10, R202, PT ;  /* 0x000000ca0a00720c */ /* 0x000fe40003f26270 */
[----:B------:R-:W-:Y:S02]  /*fba0*/  FMNMX.FTZ R4, R169, R4, !PT ;  /* 0x00000004a9047209 */ /* 0x000fe40007810000 */
[-C--:B------:R-:W-:Y:S02]  /*fbb0*/  ISETP.GE.OR P4, PT, R133, R198.reuse, !P4 ;  /* 0x000000c68500720c */ /* 0x080fe40006786670 */
[----:B------:R-:W-:Y:S02]  /*fbc0*/  ISETP.GE.OR P6, PT, R6, R198, !P6 ;  /* 0x000000c60600720c */ /* 0x000fe400077c6670 */
[----:B------:R-:W-:Y:S02]  /*fbd0*/  FMNMX.FTZ R15, R212, R15, !PT ;  /* 0x0000000fd40f7209 */ /* 0x000fe40007810000 */
[----:B------:R-:W-:Y:S02]  /*fbe0*/  I2FP.F32.S32 R12, R12 ;  /* 0x0000000c000c7245 */ /* 0x000fe40000201400 */
[----:B------:R-:W-:Y:S02]  /*fbf0*/  IADD3 R6, R200, -R6, RZ ;  /* 0x80000006c8067210 */ /* 0x000fe40007ffe0ff */
[----:B------:R-:W-:Y:S01]  /*fc00*/  ISETP.GE.OR P1, PT, R10, R201, !P1 ;  /* 0x000000c90a00720c */ /* 0x000fe20004f26670 */
[----:B------:R-:W-:Y:S01]  /*fc10*/  FFMA.FTZ R23, R12, -UR20, R23 ;  /* 0x800000140c177c23 */ /* 0x000fe20008010017 */
[----:B------:R-:W-:Y:S02]  /*fc20*/  FMNMX.FTZ R4, R143, R4, !PT ;  /* 0x000000048f047209 */ /* 0x000fe40007810000 */
[----:B------:R-:W-:Y:S02]  /*fc30*/  FSEL R217, R22, -INF , !P4 ;  /* 0xff80000016d97808 */ /* 0x000fe40006000000 */
[----:B------:R-:W-:Y:S02]  /*fc40*/  ISETP.GE.AND P2, PT, R132, R199, PT ;  /* 0x000000c78400720c */ /* 0x000fe40003f46270 */
[----:B------:R-:W-:Y:S02]  /*fc50*/  FMNMX.FTZ R15, R170, R15, !PT ;  /* 0x0000000faa0f7209 */ /* 0x000fe40007810000 */
[----:B------:R-:W-:Y:S02]  /*fc60*/  ISETP.GE.AND P4, PT, R10, R199, PT ;  /* 0x000000c70a00720c */ /* 0x000fe40003f86270 */
[----:B------:R-:W-:Y:S02]  /*fc70*/  IABS R6, R6 ;  /* 0x0000000600067213 */ /* 0x000fe40000000000 */
[----:B------:R-:W-:Y:S02]  /*fc80*/  FSEL R154, R29, -INF , !P1 ;  /* 0xff8000001d9a7808 */ /* 0x000fe40004800000 */
[----:B------:R-:W-:Y:S02]  /*fc90*/  FMNMX.FTZ R4, R141, R4, !PT ;  /* 0x000000048d047209 */ /* 0x000fe40007810000 */
[----:B------:R-:W-:Y:S02]  /*fca0*/  ISETP.GE.AND P1, PT, R9, R202, PT ;  /* 0x000000ca0900720c */ /* 0x000fe40003f26270 */
[-C--:B------:R-:W-:Y:S02]  /*fcb0*/  ISETP.GE.OR P2, PT, R132, R198.reuse, !P2 ;  /* 0x000000c68400720c */ /* 0x080fe40005746670 */
[----:B------:R-:W-:Y:S02]  /*fcc0*/  FMNMX.FTZ R15, R146, R15, !PT ;  /* 0x0000000f920f7209 */ /* 0x000fe40007810000 */
[----:B------:R-:W-:Y:S02]  /*fcd0*/  ISETP.GE.OR P4, PT, R10, R198, !P4 ;  /* 0x000000c60a00720c */ /* 0x000fe40006786670 */
[----:B------:R-:W-:Y:S02]  /*fce0*/  I2FP.F32.S32 R6, R6 ;  /* 0x0000000600067245 */ /* 0x000fe40000201400 */
[----:B------:R-:W-:Y:S02]  /*fcf0*/  IADD3 R10, R200, -R10, RZ ;  /* 0x8000000ac80a7210 */ /* 0x000fe40007ffe0ff */
[----:B------:R-:W-:Y:S01]  /*fd00*/  IABS R8, R8 ;  /* 0x0000000800087213 */ /* 0x000fe20000000000 */
[----:B------:R-:W-:Y:S01]  /*fd10*/  FFMA.FTZ R27, R6, -UR20, R27 ;  /* 0x80000014061b7c23 */ /* 0x000fe2000801001b */
[----:B------:R-:W-:Y:S01]  /*fd20*/  FSEL R215, R23, -INF , !P2 ;  /* 0xff80000017d77808 */ /* 0x000fe20005000000 */
[----:B------:R-:W-:Y:S01]  /*fd30*/  IMAD.IADD R6, R200, 0x1, -R3 ;  /* 0x00000001c8067824 */ /* 0x000fe200078e0a03 */
[----:B------:R-:W-:Y:S02]  /*fd40*/  ISETP.GE.OR P1, PT, R9, R201, !P1 ;  /* 0x000000c90900720c */ /* 0x000fe40004f26670 */
[----:B------:R-:W-:Y:S02]  /*fd50*/  FMNMX.FTZ R4, R217, R4, !PT ;  /* 0x00000004d9047209 */ /* 0x000fe40007810000 */
[----:B------:R-:W-:Y:S02]  /*fd60*/  FMNMX.FTZ R15, R144, R15, !PT ;  /* 0x0000000f900f7209 */ /* 0x000fe40007810000 */
[----:B------:R-:W-:Y:S02]  /*fd70*/  IABS R10, R10 ;  /* 0x0000000a000a7213 */ /* 0x000fe40000000000 */
[----:B------:R-:W-:Y:S02]  /*fd80*/  I2FP.F32.S32 R8, R8 ;  /* 0x0000000800087245 */ /* 0x000fe40000201400 */
[----:B------:R-:W-:Y:S02]  /*fd90*/  FSEL R152, R32, -INF , !P1 ;  /* 0xff80000020987808 */ /* 0x000fe40004800000 */
[----:B------:R-:W-:Y:S01]  /*fda0*/  FSEL R147, R26, -INF , !P0 ;  /* 0xff8000001a937808 */ /* 0x000fe20004000000 */
[----:B------:R-:W-:Y:S01]  /*fdb0*/  FFMA.FTZ R33, R8, -UR20, R33 ;  /* 0x8000001408217c23 */ /* 0x000fe20008010021 */
[----:B------:R-:W-:Y:S02]  /*fdc0*/  FMNMX.FTZ R4, R215, R4, !PT ;  /* 0x00000004d7047209 */ /* 0x000fe40007810000 */
[----:B------:R-:W-:Y:S02]  /*fdd0*/  FMNMX.FTZ R15, R162, R15, !PT ;  /* 0x0000000fa20f7209 */ /* 0x000fe40007810000 */
[----:B------:R-:W-:Y:S02]  /*fde0*/  ISETP.GE.AND P1, PT, R3, R202, PT ;  /* 0x000000ca0300720c */ /* 0x000fe40003f26270 */
[----:B------:R-:W-:Y:S02]  /*fdf0*/  I2FP.F32.S32 R10, R10 ;  /* 0x0000000a000a7245 */ /* 0x000fe40000201400 */
[----:B------:R-:W-:Y:S02]  /*fe00*/  IABS R13, R13 ;  /* 0x0000000d000d7213 */ /* 0x000fe40000000000 */
[----:B------:R-:W-:Y:S01]  /*fe10*/  FSEL R145, R27, -INF , !P6 ;  /* 0xff8000001b917808 */ /* 0x000fe20007000000 */
[----:B------:R-:W-:Y:S01]  /*fe20*/  FFMA.FTZ R31, R10, -UR20, R31 ;  /* 0x800000140a1f7c23 */ /* 0x000fe2000801001f */
[----:B------:R-:W-:Y:S01]  /*fe30*/  FMNMX.FTZ R4, R147, R4, !PT ;  /* 0x0000000493047209 */ /* 0x000fe20007810000 */
[----:B------:R-:W-:Y:S01]  /*fe40*/  LDSM.16.MT88.4 R24, [R186+0xc000] ;  /* 0x00c00000ba18783b */ /* 0x000fe20000004200 */
[----:B------:R-:W-:Y:S02]  /*fe50*/  FMNMX.FTZ R15, R154, R15, !PT ;  /* 0x0000000f9a0f7209 */ /* 0x000fe40007810000 */
[----:B------:R-:W-:Y:S02]  /*fe60*/  ISETP.GE.OR P1, PT, R3, R201, !P1 ;  /* 0x000000c90300720c */ /* 0x000fe40004f26670 */
[----:B------:R-:W-:Y:S02]  /*fe70*/  I2FP.F32.S32 R13, R13 ;  /* 0x0000000d000d7245 */ /* 0x000fe40000201400 */
[----:B------:R-:W-:Y:S02]  /*fe80*/  IABS R6, R6 ;  /* 0x0000000600067213 */ /* 0x000fe40000000000 */
[----:B------:R-:W-:Y:S01]  /*fe90*/  FSEL R153, R30, -INF , !P5 ;  /* 0xff8000001e997808 */ /* 0x000fe20006800000 */
[----:B------:R-:W-:Y:S01]  /*fea0*/  FFMA.FTZ R34, R13, -UR20, R34 ;  /* 0x800000140d227c23 */ /* 0x000fe20008010022 */
[----:B------:R-:W-:Y:S02]  /*feb0*/  FMNMX.FTZ R8, R145, R4, !PT ;  /* 0x0000000491087209 */ /* 0x000fe40007810000 */
[----:B------:R-:W-:Y:S02]  /*fec0*/  ISETP.GE.AND P2, PT, R9, R199, PT ;  /* 0x000000c70900720c */ /* 0x000fe40003f46270 */
[----:B------:R-:W-:Y:S02]  /*fed0*/  FSEL R150, R33, -INF , !P1 ;  /* 0xff80000021967808 */ /* 0x000fe40004800000 */
[----:B------:R-:W-:Y:S02]  /*fee0*/  FMNMX.FTZ R15, R152, R15, !PT ;  /* 0x0000000f980f7209 */ /* 0x000fe40007810000 */
        /* <DEDUP_REMOVED lines=8> */
[----:B------:R-:W-:Y:S02]  /*ff70*/  FSEL R149, R34, -INF , !P2 ;  /* 0xff80000022957808 */ /* 0x000fe40005000000 */
[----:B------:R-:W-:Y:S01]  /*ff80*/  FMNMX.FTZ R8, R151, R8, !PT ;  /* 0x0000000897087209 */ /* 0x000fe20007810000 */
[----:B------:R-:W1:Y:S01]  /*ff90*/  SHFL.BFLY PT, R4, R9, 0x2, 0x1f ;  /* 0x0c401f0009047f89 */ /* 0x000e6200000e0000 */
        /* <DEDUP_REMOVED lines=15> */
[--C-:B------:R-:W-:Y:S01]  /*10090*/  FFMA.FTZ R156, R134, UR4, -R155.reuse ;  /* 0x00000004869c7c23 */ /* 0x100fe2000801089b */
[--C-:B------:R-:W-:Y:S01]  /*100a0*/  FFMA.FTZ R158, R138, UR4, -R155.reuse ;  /* 0x000000048a9e7c23 */ /* 0x100fe2000801089b */
[C---:B------:R-:W-:Y:S01]  /*100b0*/  FSETP.NEU.FTZ.AND P0, PT, R3.reuse, -INF , PT ;  /* 0xff8000000300780b */ /* 0x040fe20003f1d000 */
[----:B------:R-:W-:Y:S01]  /*100c0*/  FMUL.FTZ R148, R3, UR4 ;  /* 0x0000000403947c20 */ /* 0x000fe20008410000 */
[--C-:B------:R-:W-:Y:S01]  /*100d0*/  FFMA.FTZ R157, R136, UR4, -R155.reuse ;  /* 0x00000004889d7c23 */ /* 0x100fe2000801089b */
[----:B------:R-:W-:Y:S01]  /*100e0*/  MUFU.EX2 R161, R161 ;  /* 0x000000a100a17308 */ /* 0x000fe20000000800 */
[--C-:B------:R-:W-:Y:S01]  /*100f0*/  FFMA.FTZ R167, R140, UR4, -R155.reuse ;  /* 0x000000048ca77c23 */ /* 0x100fe2000801089b */
        /* <DEDUP_REMOVED lines=11> */
[----:B------:R-:W1:Y:S01]  /*101b0*/  MUFU.EX2 R158, R158 ;  /* 0x0000009e009e7308 */ /* 0x000e620000000800 */
[----:B------:R-:W-:Y:S01]  /*101c0*/  FFMA.FTZ R168, R141, UR4, -R148 ;  /* 0x000000048da87c23 */ /* 0x000fe20008010894 */
[----:B------:R-:W-:Y:S01]  /*101d0*/  FADD.FTZ R0, -R5, R0 ;  /* 0x0000000005007221 */ /* 0x000fe20000010100 */
[----:B------:R-:W-:Y:S01]  /*101e0*/  FSEL R5, R3, RZ, P0 ;  /* 0x000000ff03057208 */ /* 0x000fe20000000000 */
[--C-:B------:R-:W-:Y:S01]  /*101f0*/  FFMA.FTZ R216, R147, UR4, -R148.reuse ;  /* 0x0000000493d87c23 */ /* 0x100fe20008010894 */
[--C-:B------:R-:W-:Y:S01]  /*10200*/  FFMA.FTZ R220, R153, UR4, -R148.reuse ;  /* 0x0000000499dc7c23 */ /* 0x100fe20008010894 */
[----:B------:R-:W-:Y:S01]  /*10210*/  FMUL.FTZ R6, R0, UR4 ;  /* 0x0000000400067c20 */ /* 0x000fe20008410000 */
[----:B------:R-:W-:Y:S01]  /*10220*/  FFMA.FTZ R227, R151, UR4, -R148 ;  /* 0x0000000497e37c23 */ /* 0x000fe20008010894 */
[----:B------:R-:W-:Y:S02]  /*10230*/  FADD.FTZ R0, -R5, R2 ;  /* 0x0000000205007221 */ /* 0x000fe40000010100 */
        /* <DEDUP_REMOVED lines=198> */
[----:B------:R-:W-:Y:S01]  /*10ea0*/  IMAD.MOV.U32 R0, RZ, RZ, R132 ;  /* 0x000000ffff007224 */ /* 0x000fe200078e0084 */
        /* <DEDUP_REMOVED lines=139> */
.L_x_6862:
        /* <DEDUP_REMOVED lines=267> */
.L_x_6868:
[----:B------:R-:W-:Y:S05]  /*12810*/  BSYNC B0 ;  /* 0x0000000000007941 */ /* 0x000fea0003800000 */
.L_x_6867:
        /* <DEDUP_REMOVED lines=37> */
.L_x_6870:
[----:B------:R-:W-:Y:S05]  /*12a70*/  BSYNC B0 ;  /* 0x0000000000007941 */ /* 0x000fea0003800000 */
.L_x_6869:
        /* <DEDUP_REMOVED lines=14> */
.L_x_6872:
[----:B------:R-:W-:Y:S05]  /*12b60*/  BSYNC B0 ;  /* 0x0000000000007941 */ /* 0x000fea0003800000 */
.L_x_6871:
        /* <DEDUP_REMOVED lines=13> */
.L_x_6874:
[----:B------:R-:W-:Y:S05]  /*12c40*/  BSYNC B0 ;  /* 0x0000000000007941 */ /* 0x000fea0003800000 */
.L_x_6873:
        /* <DEDUP_REMOVED lines=13> */
.L_x_6876:
[----:B------:R-:W-:Y:S05]  /*12d20*/  BSYNC B0 ;  /* 0x0000000000007941 */ /* 0x000fea0003800000 */
.L_x_6875:
        /* <DEDUP_REMOVED lines=13> */
.L_x_6878:
[----:B------:R-:W-:Y:S05]  /*12e00*/  BSYNC B0 ;  /* 0x0000000000007941 */ /* 0x000fea0003800000 */
.L_x_6877:
        /* <DEDUP_REMOVED lines=13> */
.L_x_6880:
[----:B------:R-:W-:Y:S05]  /*12ee0*/  BSYNC B0 ;  /* 0x0000000000007941 */ /* 0x000fea0003800000 */
.L_x_6879:
        /* <DEDUP_REMOVED lines=13> */
.L_x_6882:
[----:B------:R-:W-:Y:S05]  /*12fc0*/  BSYNC B0 ;  /* 0x0000000000007941 */ /* 0x000fea0003800000 */
.L_x_6881:
        /* <DEDUP_REMOVED lines=11> */
.L_x_6883:
        /* <DEDUP_REMOVED lines=16> */
.L_x_7974:


//--------------------- .text._ZN5flash24flash_fwd_splitkv_kernelI23Flash_fwd_kernel_traitsILi192ELi64ELi64ELi4ELb0ELb0EN7cutlass10bfloat16_tE19Flash_kernel_traitsILi192ELi64ELi64ELi4ES3_EELb0ELb1ELb1ELb0ELb0ELb1ELb1ELb0EEEvNS_16Flash_fwd_paramsE --------------------------
	.section	.text._ZN5flash24flash_fwd_splitkv_kernelI23Flash_fwd_kernel_traitsILi192ELi64ELi64ELi4ELb0ELb0EN7cutlass10bfloat16_tE19Flash_kernel_traitsILi192ELi64ELi64ELi4ES3_EELb0ELb1ELb1ELb0ELb0ELb1ELb1ELb0EEEvNS_16Flash_fwd_paramsE,"ax",@progbits
	.align	128
        .global         _ZN5flash24flash_fwd_splitkv_kernelI23Flash_fwd_kernel_traitsILi192ELi64ELi64ELi4ELb0ELb0EN7cutlass10bfloat16_tE19Flash_kernel_traitsILi192ELi64ELi64ELi4ES3_EELb0ELb1ELb1ELb0ELb0ELb1ELb1ELb0EEEvNS_16Flash_fwd_paramsE
        .type           _ZN5flash24flash_fwd_splitkv_kernelI23Flash_fwd_kernel_traitsILi192ELi64ELi64ELi4ELb0ELb0EN7cutlass10bfloat16_tE19Flash_kernel_traitsILi192ELi64ELi64ELi4ES3_EELb0ELb1ELb1ELb0ELb0ELb1ELb1ELb0EEEvNS_16Flash_fwd_paramsE,@function
        .size           _ZN5flash24flash_fwd_splitkv_kernelI23Flash_fwd_kernel_traitsILi192ELi64ELi64ELi4ELb0ELb0EN7cutlass10bfloat16_tE19Flash_kernel_traitsILi192ELi64ELi64ELi4ES3_EELb0ELb1ELb1ELb0ELb0ELb1ELb1ELb0EEEvNS_16Flash_fwd_paramsE,(.L_x_7975 - _ZN5flash24flash_fwd_splitkv_kernelI23Flash_fwd_kernel_traitsILi192ELi64ELi64ELi4ELb0ELb0EN7cutlass10bfloat16_tE19Flash_kernel_traitsILi192ELi64ELi64ELi4ES3_EELb0ELb1ELb1ELb0ELb0ELb1ELb1ELb0EEEvNS_16Flash_fwd_paramsE)
        .other          _ZN5flash24flash_fwd_splitkv_kernelI23Flash_fwd_kernel_traitsILi192ELi64ELi64ELi4ELb0ELb0EN7cutlass10bfloat16_tE19Flash_kernel_traitsILi192ELi64ELi64ELi4ES3_EELb0ELb1ELb1ELb0ELb0ELb1ELb1ELb0EEEvNS_16Flash_fwd_paramsE,@"STO_CUDA_ENTRY STV_DEFAULT"
_ZN5flash24flash_fwd_splitkv_kernelI23Flash_fwd_kernel_traitsILi192ELi64ELi64ELi4ELb0ELb0EN7cutlass10bfloat16_tE19Flash_kernel_traitsILi192ELi64ELi64ELi4ES3_EELb0ELb1ELb1ELb0ELb0ELb1ELb1ELb0EEEvNS_16Flash_fwd_paramsE:
.text._ZN5flash24flash_fwd_splitkv_kernelI23Flash_fwd_kernel_traitsILi192ELi64ELi64ELi4ELb0ELb0EN7cutlass10bfloat16_tE19Flash_kernel_traitsILi192ELi64ELi64ELi4ES3_EELb0ELb1ELb1ELb0ELb0ELb1ELb1ELb0EEEvNS_16Flash_fwd_paramsE:
        /* <DEDUP_REMOVED lines=76> */
.L_x_6884:
[----:B------:R-:W-:-:S04]  /*04c0*/  ULDC UR8, c[0x0][0x2c8] ;  /* 0x0000b20000087ab9 */ /* 0x000fc80000000800 */
.L_x_6885:
        /* <DEDUP_REMOVED lines=122> */
.L_x_6888:
[----:B------:R-:W-:Y:S05]  /*0c70*/  BSYNC B0 ;  /* 0x0000000000007941 */ /* 0x000fea0003800000 */
.L_x_6887:
        /* <DEDUP_REMOVED lines=11> */
.L_x_6890:
[----:B------:R-:W-:Y:S05]  /*0d30*/  BSYNC B0 ;  /* 0x0000000000007941 */ /* 0x000fea0003800000 */
.L_x_6889:
        /* <DEDUP_REMOVED lines=10> */
.L_x_6892:
[----:B------:R-:W-:Y:S05]  /*0de0*/  BSYNC B0 ;  /* 0x0000000000007941 */ /* 0x000fea0003800000 */
.L_x_6891:
        /* <DEDUP_REMOVED lines=10> */
.L_x_6894:
[----:B------:R-:W-:Y:S05]  /*0e90*/  BSYNC B0 ;  /* 0x0000000000007941 */ /* 0x000fea0003800000 */
.L_x_6893:
        /* <DEDUP_REMOVED lines=9> */
.L_x_6896:
[----:B------:R-:W-:Y:S05]  /*0f30*/  BSYNC B0 ;  /* 0x0000000000007941 */ /* 0x000fea0003800000 */
.L_x_6895:
        /* <DEDUP_REMOVED lines=9> */
.L_x_6898:
[----:B------:R-:W-:Y:S05]  /*0fd0*/  BSYNC B0 ;  /* 0x0000000000007941 */ /* 0x000fea0003800000 */
.L_x_6897:
        /* <DEDUP_REMOVED lines=9> */
.L_x_6900:
[----:B------:R-:W-:Y:S05]  /*1070*/  BSYNC B0 ;  /* 0x0000000000007941 */ /* 0x000fea0003800000 */
.L_x_6899:
        /* <DEDUP_REMOVED lines=9> */
.L_x_6902:
[----:B------:R-:W-:Y:S05]  /*1110*/  BSYNC B0 ;  /* 0x0000000000007941 */ /* 0x000fea0003800000 */
.L_x_6901:
        /* <DEDUP_REMOVED lines=31> */
.L_x_6886:
        /* <DEDUP_REMOVED lines=29> */
.L_x_6903:
        /* <DEDUP_REMOVED lines=95> */
.L_x_6904:
        /* <DEDUP_REMOVED lines=46> */
.L_x_6906:
        /* <DEDUP_REMOVED lines=33> */
.L_x_6905:
        /* <DEDUP_REMOVED lines=110> */
.L_x_6908:
[----:B------:R-:W-:Y:S05]  /*26a0*/  BSYNC B0 ;  /* 0x0000000000007941 */ /* 0x000fea0003800000 */
.L_x_6907:
        /* <DEDUP_REMOVED lines=41> */
.L_x_6910:
[----:B------:R-:W-:Y:S05]  /*2940*/  BSYNC B0 ;  /* 0x0000000000007941 */ /* 0x000fea0003800000 */
.L_x_6909:
        /* <DEDUP_REMOVED lines=42> */
.L_x_6912:
[----:B------:R-:W-:Y:S05]  /*2bf0*/  BSYNC B0 ;  /* 0x0000000000007941 */ /* 0x000fea0003800000 */
.L_x_6911:
        /* <DEDUP_REMOVED lines=45> */
.L_x_6914:
[----:B------:R-:W-:Y:S05]  /*2ed0*/  BSYNC B0 ;  /* 0x0000000000007941 */ /* 0x000fea0003800000 */
.L_x_6913:
        /* <DEDUP_REMOVED lines=37> */
.L_x_6916:
[----:B------:R-:W-:Y:S05]  /*3130*/  BSYNC B0 ;  /* 0x0000000000007941 */ /* 0x000fea0003800000 */
.L_x_6915:
        /* <DEDUP_REMOVED lines=33> */
.L_x_6918:
[----:B------:R-:W-:Y:S05]  /*3350*/  BSYNC B0 ;  /* 0x0000000000007941 */ /* 0x000fea0003800000 */
.L_x_6917:
        /* <DEDUP_REMOVED lines=39> */
.L_x_6920:
[----:B------:R-:W-:Y:S05]  /*35d0*/  BSYNC B0 ;  /* 0x0000000000007941 */ /* 0x000fea0003800000 */
.L_x_6919:
        /* <DEDUP_REMOVED lines=42> */
.L_x_6922:
[----:B------:R-:W-:Y:S05]  /*3880*/  BSYNC B0 ;  /* 0x0000000000007941 */ /* 0x000fea0003800000 */
.L_x_6921:
        /* <DEDUP_REMOVED lines=78> */
.L_x_6924:
[----:B------:R-:W-:Y:S05]  /*3d70*/  BSYNC B0 ;  /* 0x0000000000007941 */ /* 0x000fea0003800000 */
.L_x_6923:
        /* <DEDUP_REMOVED lines=38> */
.L_x_6926:
[----:B------:R-:W-:Y:S05]  /*3fe0*/  BSYNC B0 ;  /* 0x0000000000007941 */ /* 0x000fea0003800000 */
.L_x_6925:
        /* <DEDUP_REMOVED lines=36> */
.L_x_6928:
[----:B------:R-:W-:Y:S05]  /*4230*/  BSYNC B0 ;  /* 0x0000000000007941 */ /* 0x000fea0003800000 */
.L_x_6927:
        /* <DEDUP_REMOVED lines=42> */
.L_x_6930:
[----:B------:R-:W-:Y:S05]  /*44e0*/  BSYNC B0 ;  /* 0x0000000000007941 */ /* 0x000fea0003800000 */
.L_x_6929:
        /* <DEDUP_REMOVED lines=8> */
[----:B------:R-:W3:Y:S01]  /*4570*/  LDSM.16.M88.4 R52, [R201+0x7000] ;  /* 0x00700000c934783b */ /* 0x000ee20000000200 */
[C---:B------:R-:W-:Y:S01]  /*4580*/  LEA R198, R5.reuse, R202, 0x1 ;  /* 0x000000ca05c67211 */ /* 0x040fe200078e08ff */
[----:B------:R-:W-:Y:S01]  /*4590*/  UIADD3 UR12, UR17, UR15, URZ ;  /* 0x0000000f110c7290 */ /* 0x000fe2000fffe03f */
[----:B------:R-:W-:Y:S01]  /*45a0*/  LEA R197, R5, R200, 0x1 ;  /* 0x000000c805c57211 */ /* 0x000fe200078e08ff */
[----:B------:R-:W-:Y:S01]  /*45b0*/  LDSM.16.M88.4 R72, [R200] ;  /* 0x00000000c848783b */ /* 0x000fe20000000200 */
[----:B------:R-:W-:Y:S01]  /*45c0*/  LEA R211, R105, UR20, 0x4 ;  /* 0x0000001469d37c11 */ /* 0x000fe2000f8e20ff */
[----:B------:R-:W-:Y:S01]  /*45d0*/  UIADD3 UR22, UR21, -UR22, URZ ;  /* 0x8000001615167290 */ /* 0x000fe2000fffe03f */
[----:B------:R-:W-:Y:S01]  /*45e0*/  @P1 IADD3 R199, R2, -0x20, RZ ;  /* 0xffffffe002c71810 */ /* 0x000fe20007ffe0ff */
[----:B------:R-:W-:Y:S01]  /*45f0*/  IMAD.MOV.U32 R2, RZ, RZ, 0x40 ;  /* 0x00000040ff027424 */ /* 0x000fe200078e00ff */
[----:B------:R-:W-:Y:S01]  /*4600*/  LDSM.16.M88.4 R60, [R201+0x6800] ;  /* 0x00680000c93c783b */ /* 0x000fe20000000200 */
[----:B------:R-:W-:Y:S01]  /*4610*/  SHF.L.U32 R212, R6, 0x1, RZ ;  /* 0x0000000106d47819 */ /* 0x000fe200000006ff */
[----:B--2--5:R-:W-:Y:S01]  /*4620*/  FMUL.FTZ R104, R104, R107 ;  /* 0x0000006b68687220 */ /* 0x024fe20000410000 */
[----:B------:R-:W-:Y:S01]  /*4630*/  ISETP.LT.AND P6, PT, R203, UR10, PT ;  /* 0x0000000acb007c0c */ /* 0x000fe2000bfc1270 */
[----:B------:R-:W2:Y:S01]  /*4640*/  LDSM.16.M88.4 R68, [R199] ;  /* 0x00000000c744783b */ /* 0x000ea20000000200 */
[----:B------:R-:W-:Y:S01]  /*4650*/  SEL R2, R2, 0xffffffc0, !P2 ;  /* 0xffffffc002027807 */ /* 0x000fe20005000000 */
[----:B------:R-:W-:Y:S01]  /*4660*/  VIADD R190, R199, 0x1000 ;  /* 0x00001000c7be7836 */ /* 0x000fe20000000000 */
[----:B------:R-:W-:Y:S01]  /*4670*/  R2UR UR20, R104 ;  /* 0x00000000681472ca */ /* 0x000fe200000e0000 */
[----:B------:R-:W-:Y:S01]  /*4680*/  LDSM.16.M88.4 R76, [R198] ;  /* 0x00000000c64c783b */ /* 0x000fe20000000200 */
[----:B------:R-:W-:Y:S01]  /*4690*/  IADD3 R195, R201, R2, RZ ;  /* 0x00000002c9c37210 */ /* 0x000fe20007ffe0ff */
[----:B------:R-:W-:Y:S01]  /*46a0*/  IMAD.IADD R188, R2, 0x1, R199 ;  /* 0x0000000102bc7824 */ /* 0x000fe200078e02c7 */
[----:B------:R-:W-:Y:S01]  /*46b0*/  LOP3.LUT R212, R212, 0x6, RZ, 0xc0, !PT ;  /* 0x00000006d4d47812 */ /* 0x000fe200078ec0ff */
[----:B------:R-:W2:Y:S01]  /*46c0*/  LDSM.16.M88.4 R44, [R201+0x7800] ;  /* 0x00780000c92c783b */ /* 0x000ea20000000200 */
[C---:B------:R-:W-:Y:S01]  /*46d0*/  IADD3 R191, R199.reuse, 0x800, RZ ;  /* 0x00000800c7bf7810 */ /* 0x040fe20007ffe0ff */
[C---:B------:R-:W-:Y:S01]  /*46e0*/  VIADD R184, R199.reuse, 0x3800 ;  /* 0x00003800c7b87836 */ /* 0x040fe20000000000 */
[C---:B------:R-:W-:Y:S01]  /*46f0*/  IADD3 R189, R199.reuse, 0x1800, RZ ;  /* 0x00001800c7bd7810 */ /* 0x040fe20007ffe0ff */
[----:B------:R-:W2:Y:S01]  /*4700*/  LDSM.16.M88.4 R64, [R195+0x6000] ;  /* 0x00600000c340783b */ /* 0x000ea20000000200 */
[----:B------:R-:W-:-:S02]  /*4710*/  IADD3 R187, R199, 0x2000, RZ ;  /* 0x00002000c7bb7810 */ /* 0x000fc40007ffe0ff */
[C---:B------:R-:W-:Y:S01]  /*4720*/  IADD3 R186, R199.reuse, 0x2800, RZ ;  /* 0x00002800c7ba7810 */ /* 0x040fe20007ffe0ff */
[----:B------:R-:W2:Y:S01]  /*4730*/  LDSM.16.M88.4 R32, [R199+0x1000] ;  /* 0x00100000c720783b */ /* 0x000ea20000000200 */
[C---:B------:R-:W-:Y:S02]  /*4740*/  IADD3 R185, R199.reuse, 0x3000, RZ ;  /* 0x00003000c7b97810 */ /* 0x040fe40007ffe0ff */
[C---:B------:R-:W-:Y:S01]  /*4750*/  IADD3 R183, R199.reuse, 0x4000, RZ ;  /* 0x00004000c7b77810 */ /* 0x040fe20007ffe0ff */
[----:B------:R-:W2:Y:S01]  /*4760*/  LDSM.16.M88.4 R36, [R199+0x800] ;  /* 0x00080000c724783b */ /* 0x000ea20000000200 */
[C---:B------:R-:W-:Y:S01]  /*4770*/  IADD3 R182, R199.reuse, 0x4800, RZ ;  /* 0x00004800c7b67810 */ /* 0x040fe20007ffe0ff */
[----:B----4-:R-:W-:Y:S02]  /*4780*/  HMMA.16816.F32.BF16 R16, R20, R28, RZ ;  /* 0x0000001c1410723c */ /* 0x010fe400000418ff */
[----:B------:R-:W-:Y:S01]  /*4790*/  LDSM.16.M88.4 R24, [R197] ;  /* 0x00000000c518783b */ /* 0x000fe20000000200 */
[----:B------:R-:W-:-:S02]  /*47a0*/  IADD3 R181, R199, 0x5000, RZ ;  /* 0x00005000c7b57810 */ /* 0x000fc40007ffe0ff */
[----:B------:R-:W-:Y:S01]  /*47b0*/  IADD3 R180, R199, 0x5800, RZ ;  /* 0x00005800c7b47810 */ /* 0x000fe20007ffe0ff */
[----:B------:R-:W4:Y:S01]  /*47c0*/  LDSM.16.M88.4 R88, [R188] ;  /* 0x00000000bc58783b */ /* 0x000f220000000200 */
[C---:B---3--:R-:W-:Y:S03]  /*47d0*/  HMMA.16816.F32.BF16 R56, R20.reuse, R52, RZ ;  /* 0x000000341438723c */ /* 0x048fe600000418ff */
[----:B------:R-:W3:Y:S03]  /*47e0*/  LDSM.16.M88.4 R48, [R199+0x1800] ;  /* 0x00180000c730783b */ /* 0x000ee60000000200 */
[C---:B------:R-:W-:Y:S01]  /*47f0*/  HMMA.16816.F32.BF16 R28, R20.reuse, R30, RZ ;  /* 0x0000001e141c723c */ /* 0x040fe200000418ff */
[----:B-1----:R-:W1:Y:S04]  /*4800*/  LDSM.16.M88.4 R8, [R195+0x7000] ;  /* 0x00700000c308783b */ /* 0x002e680000000200 */
[----:B------:R-:W1:Y:S01]  /*4810*/  LDSM.16.M88.4 R12, [R195+0x6800] ;  /* 0x00680000c30c783b */ /* 0x000e620000000200 */
[----:B------:R-:W-:Y:S03]  /*4820*/  HMMA.16816.F32.BF16 R52, R20, R54, RZ ;  /* 0x000000361434723c */ /* 0x000fe600000418ff */
[----:B------:R-:W-:Y:S03]  /*4830*/  LDSM.16.M88.4 R84, [R195+0x7800] ;  /* 0x00780000c354783b */ /* 0x000fe60000000200 */
[----:B--2---:R-:W-:Y:S01]  /*4840*/  HMMA.16816.F32.BF16 R16, R72, R68, R16 ;  /* 0x000000444810723c */ /* 0x004fe20000041810 */
        /* <DEDUP_REMOVED lines=17> */
[----:B------:R-:W2:Y:S05]  /*4960*/  LDSM.16.M88.4 R36, [R188+0x1000] ;  /* 0x00100000bc24783b */ /* 0x000eaa0000000200 */
[----:B----4-:R-:W-:Y:S06]  /*4970*/  HMMA.16816.F32.BF16 R16, R24, R88, R16 ;  /* 0x000000581810723c */ /* 0x010fec0000041810 */
        /* <DEDUP_REMOVED lines=11> */
[----:B------:R-:W3:Y:S05]  /*4a30*/  LDSM.16.M88.4 R12, [R201+0x8800] ;  /* 0x00880000c90c783b */ /* 0x000eea0000000200 */
[----:B--2---:R-:W-:Y:S06]  /*4a40*/  HMMA.16816.F32.BF16 R16, R32, R68, R16 ;  /* 0x000000442010723c */ /* 0x004fec0000041810 */
        /* <DEDUP_REMOVED lines=8> */
[----:B------:R-:W2:Y:S05]  /*4ad0*/  LDSM.16.M88.4 R36, [R195+0x8000] ;  /* 0x00800000c324783b */ /* 0x000eaa0000000200 */
        /* <DEDUP_REMOVED lines=13> */
[----:B--2---:R-:W-:Y:S06]  /*4bb0*/  HMMA.16816.F32.BF16 R16, R88, R36, R16 ;  /* 0x000000245810723c */ /* 0x004fec0000041810 */
[C---:B------:R-:W-:Y:S06]  /*4bc0*/  HMMA.16816.F32.BF16 R56, R32.reuse, R20, R56 ;  /* 0x000000142038723c */ /* 0x040fec0000041838 */
[C---:B------:R-:W-:Y:S01]  /*4bd0*/  HMMA.16816.F32.BF16 R52, R32.reuse, R22, R52 ;  /* 0x000000162034723c */ /* 0x040fe20000041834 */
[----:B------:R-:W2:Y:S05]  /*4be0*/  LDSM.16.M88.4 R20, [R199+0x3000] ;  /* 0x00300000c714783b */ /* 0x000eaa0000000200 */
[----:B----4-:R-:W-:Y:S06]  /*4bf0*/  HMMA.16816.F32.BF16 R80, R32, R44, R80 ;  /* 0x0000002c2050723c */ /* 0x010fec0000041850 */
[----:B------:R-:W-:Y:S01]  /*4c00*/  HMMA.16816.F32.BF16 R28, R8, R50, R28 ;  /* 0x00000032081c723c */ /* 0x000fe2000004181c */
[----:B------:R-:W-:Y:S05]  /*4c10*/  LDSM.16.M88.4 R48, [R202+0x4000] ;  /* 0x00400000ca30783b */ /* 0x000fea0000000200 */
[----:B------:R-:W-:Y:S01]  /*4c20*/  HMMA.16816.F32.BF16 R76, R32, R46, R76 ;  /* 0x0000002e204c723c */ /* 0x000fe2000004184c */
[----:B------:R-:W4:Y:S04]  /*4c30*/  LDSM.16.M88.4 R32, [R201+0xa000] ;  /* 0x00a00000c920783b */ /* 0x000f280000000200 */
[----:B------:R-:W-:Y:S01]  /*4c40*/  LDSM.16.M88.4 R44, [R201+0xa800] ;  /* 0x00a80000c92c783b */ /* 0x000fe20000000200 */
[----:B-1----:R-:W-:Y:S06]  /*4c50*/  HMMA.16816.F32.BF16 R16, R72, R24, R16 ;  /* 0x000000184810723c */ /* 0x002fec0000041810 */
[C---:B---3--:R-:W-:Y:S06]  /*4c60*/  HMMA.16816.F32.BF16 R40, R8.reuse, R12, R40 ;  /* 0x0000000c0828723c */ /* 0x048fec0000041828 */
[----:B------:R-:W-:Y:S01]  /*4c70*/  HMMA.16816.F32.BF16 R60, R8, R14, R60 ;  /* 0x0000000e083c723c */ /* 0x000fe2000004183c */
[----:B------:R-:W1:Y:S05]  /*4c80*/  LDSM.16.M88.4 R12, [R199+0x3800] ;  /* 0x00380000c70c783b */ /* 0x000e6a0000000200 */
[----:B------:R-:W-:Y:S01]  /*4c90*/  HMMA.16816.F32.BF16 R28, R88, R38, R28 ;  /* 0x00000026581c723c */ /* 0x000fe2000004181c */
[----:B------:R-:W3:Y:S05]  /*4ca0*/  LDSM.16.M88.4 R36, [R200+0x4000] ;  /* 0x00400000c824783b */ /* 0x000eea0000000200 */
[C---:B--2---:R-:W-:Y:S06]  /*4cb0*/  HMMA.16816.F32.BF16 R56, R8.reuse, R20, R56 ;  /* 0x000000140838723c */ /* 0x044fec0000041838 */
[----:B------:R-:W-:Y:S01]  /*4cc0*/  HMMA.16816.F32.BF16 R52, R8, R22, R52 ;  /* 0x000000160834723c */ /* 0x000fe20000041834 */
[----:B------:R-:W-:Y:S05]  /*4cd0*/  LDSM.16.M88.4 R20, [R195+0xa000] ;  /* 0x00a00000c314783b */ /* 0x000fea0000000200 */
[----:B----4-:R-:W-:Y:S06]  /*4ce0*/  HMMA.16816.F32.BF16 R16, R48, R32, R16 ;  /* 0x000000203010723c */ /* 0x010fec0000041810 */
[----:B------:R-:W-:Y:S01]  /*4cf0*/  HMMA.16816.F32.BF16 R28, R72, R26, R28 ;  /* 0x0000001a481c723c */ /* 0x000fe2000004181c */
[----:B------:R-:W2:Y:S05]  /*4d00*/  LDSM.16.M88.4 R24, [R198+0x4000] ;  /* 0x00400000c618783b */ /* 0x000eaa0000000200 */
[----:B------:R-:W-:Y:S06]  /*4d10*/  HMMA.16816.F32.BF16 R40, R88, R64, R40 ;  /* 0x000000405828723c */ /* 0x000fec0000041828 */
[C---:B-1----:R-:W-:Y:S06]  /*4d20*/  HMMA.16816.F32.BF16 R80, R8.reuse, R12, R80 ;  /* 0x0000000c0850723c */ /* 0x042fec0000041850 */
[----:B------:R-:W-:Y:S01]  /*4d30*/  HMMA.16816.F32.BF16 R76, R8, R14, R76 ;  /* 0x0000000e084c723c */ /* 0x000fe2000004184c */
[----:B------:R-:W-:Y:S04]  /*4d40*/  LDSM.16.M88.4 R12, [R197+0x4000] ;  /* 0x00400000c50c783b */ /* 0x000fe80000000200 */
[----:B------:R-:W-:Y:S01]  /*4d50*/  LDSM.16.M88.4 R8, [R188+0x4000] ;  /* 0x00400000bc08783b */ /* 0x000fe20000000200 */
[----:B---3--:R-:W-:Y:S06]  /*4d60*/  HMMA.16816.F32.BF16 R16, R36, R96, R16 ;  /* 0x000000602410723c */ /* 0x008fec0000041810 */
        /* <DEDUP_REMOVED lines=22> */
[----:B------:R-:W-:Y:S01]  /*4ed0*/  FMUL.FTZ R2, R16, UR31 ;  /* 0x0000001f10027c20 */ /* 0x000fe20008410000 */
[----:B------:R-:W-:Y:S01]  /*4ee0*/  FMUL.FTZ R68, R17, UR31 ;  /* 0x0000001f11447c20 */ /* 0x000fe20008410000 */
[----:B------:R-:W-:Y:S01]  /*4ef0*/  FMUL.FTZ R70, R18, UR31 ;  /* 0x0000001f12467c20 */ /* 0x000fe20008410000 */
[----:B------:R-:W-:-:S02]  /*4f00*/  FMUL.FTZ R69, R19, UR31 ;  /* 0x0000001f13457c20 */ /* 0x000fc40008410000 */
[C---:B---3--:R-:W-:Y:S01]  /*4f10*/  HMMA.16816.F32.BF16 R56, R48.reuse, R92, R56 ;  /* 0x0000005c3038723c */ /* 0x048fe20000041838 */
[----:B------:R-:W3:Y:S01]  /*4f20*/  LDSM.16.M88.4 R16, [R199+0x5800] ;  /* 0x00580000c710783b */ /* 0x000ee20000000200 */
[----:B------:R-:W4:Y:S04]  /*4f30*/  MUFU.TANH R2, R2 ;  /* 0x0000000200027308 */ /* 0x000f280000002400 */
[----:B------:R-:W-:Y:S04]  /*4f40*/  HMMA.16816.F32.BF16 R52, R48, R94, R52 ;  /* 0x0000005e3034723c */ /* 0x000fe80000041834 */
[----:B------:R-:W1:Y:S02]  /*4f50*/  MUFU.TANH R68, R68 ;  /* 0x0000004400447308 */ /* 0x000e640000002400 */
[----:B------:R-:W-:Y:S01]  /*4f60*/  HMMA.16816.F32.BF16 R28, R12, R10, R28 ;  /* 0x0000000a0c1c723c */ /* 0x000fe2000004181c */
[----:B------:R-:W4:Y:S05]  /*4f70*/  LDSM.16.M88.4 R8, [R195+0xb000] ;  /* 0x00b00000c308783b */ /* 0x000f2a0000000200 */
[C---:B------:R-:W-:Y:S01]  /*4f80*/  HMMA.16816.F32.BF16 R40, R48.reuse, R44, R40 ;  /* 0x0000002c3028723c */ /* 0x040fe20000041828 */
[----:B------:R-:W2:Y:S05]  /*4f90*/  MUFU.TANH R70, R70 ;  /* 0x0000004600467308 */ /* 0x000eaa0000002400 */
[C---:B------:R-:W-:Y:S01]  /*4fa0*/  HMMA.16816.F32.BF16 R60, R48.reuse, R46, R60 ;  /* 0x0000002e303c723c */ /* 0x040fe2000004183c */
[----:B------:R-:W-:Y:S02]  /*4fb0*/  LDSM.16.M88.4 R44, [R188+0x4800] ;  /* 0x00480000bc2c783b */ /* 0x000fe40000000200 */
[----:B------:R-:W3:Y:S03]  /*4fc0*/  MUFU.TANH R69, R69 ;  /* 0x0000004500457308 */ /* 0x000ee60000002400 */
[C---:B-1----:R-:W-:Y:S06]  /*4fd0*/  HMMA.16816.F32.BF16 R80, R48.reuse, R64, R80 ;  /* 0x000000403050723c */ /* 0x042fec0000041850 */
[----:B------:R-:W-:Y:S01]  /*4fe0*/  HMMA.16816.F32.BF16 R84, R48, R66, R84 ;  /* 0x000000423054723c */ /* 0x000fe20000041854 */
[----:B------:R-:W-:-:S05]  /*4ff0*/  FMUL.FTZ R28, R28, UR31 ;  /* 0x0000001f1c1c7c20 */ /* 0x000fca0008410000 */
[C---:B--2---:R-:W-:Y:S01]  /*5000*/  HMMA.16816.F32.BF16 R56, R36.reuse, R20, R56 ;  /* 0x000000142438723c */ /* 0x044fe20000041838 */
[----:B------:R-:W1:Y:S05]  /*5010*/  MUFU.TANH R28, R28 ;  /* 0x0000001c001c7308 */ /* 0x000e6a0000002400 */
[C---:B------:R-:W-:Y:S01]  /*5020*/  HMMA.16816.F32.BF16 R52, R36.reuse, R22, R52 ;  /* 0x000000162434723c */ /* 0x040fe20000041834 */
[----:B------:R-:W2:Y:S05]  /*5030*/  LDSM.16.M88.4 R20, [R195+0xb800] ;  /* 0x00b80000c314783b */ /* 0x000eaa0000000200 */
[C---:B------:R-:W-:Y:S06]  /*5040*/  HMMA.16816.F32.BF16 R40, R36.reuse, R32, R40 ;  /* 0x000000202428723c */ /* 0x040fec0000041828 */
[C---:B------:R-:W-:Y:S01]  /*5050*/  HMMA.16816.F32.BF16 R60, R36.reuse, R34, R60 ;  /* 0x00000022243c723c */ /* 0x040fe2000004183c */
[----:B------:R-:W1:Y:S05]  /*5060*/  LDSM.16.M88.4 R32, [R188+0x5000] ;  /* 0x00500000bc20783b */ /* 0x000e6a0000000200 */
[C---:B---3--:R-:W-:Y:S06]  /*5070*/  HMMA.16816.F32.BF16 R80, R36.reuse, R16, R80 ;  /* 0x000000102450723c */ /* 0x048fec0000041850 */
[----:B------:R-:W-:Y:S06]  /*5080*/  HMMA.16816.F32.BF16 R84, R36, R18, R84 ;  /* 0x000000122454723c */ /* 0x000fec0000041854 */
[C---:B----4-:R-:W-:Y:S06]  /*5090*/  HMMA.16816.F32.BF16 R56, R24.reuse, R8, R56 ;  /* 0x000000081838723c */ /* 0x050fec0000041838 */
[----:B------:R-:W-:Y:S01]  /*50a0*/  HMMA.16816.F32.BF16 R52, R24, R10, R52 ;  /* 0x0000000a1834723c */ /* 0x000fe20000041834 */
[----:B------:R-:W3:Y:S01]  /*50b0*/  LDSM.16.M88.4 R8, [R188+0x5800] ;  /* 0x00580000bc08783b */ /* 0x000ee20000000200 */
[----:B------:R-:W-:-:S04]  /*50c0*/  DEPBAR.LE SB0, 0x0 ;  /* 0x000080000000791a */ /* 0x000fc80000000000 */
[C---:B------:R-:W-:Y:S06]  /*50d0*/  HMMA.16816.F32.BF16 R40, R24.reuse, R76, R40 ;  /* 0x0000004c1828723c */ /* 0x040fec0000041828 */
[C---:B------:R-:W-:Y:S06]  /*50e0*/  HMMA.16816.F32.BF16 R60, R24.reuse, R78, R60 ;  /* 0x0000004e183c723c */ /* 0x040fec000004183c */
[C---:B--2---:R-:W-:Y:S06]  /*50f0*/  HMMA.16816.F32.BF16 R80, R24.reuse, R20, R80 ;  /* 0x000000141850723c */ /* 0x044fec0000041850 */
[----:B------:R-:W-:Y:S06]  /*5100*/  HMMA.16816.F32.BF16 R84, R24, R22, R84 ;  /* 0x000000161854723c */ /* 0x000fec0000041854 */
[C---:B------:R-:W-:Y:S06]  /*5110*/  HMMA.16816.F32.BF16 R40, R12.reuse, R44, R40 ;  /* 0x0000002c0c28723c */ /* 0x040fec0000041828 */
[----:B------:R-:W-:Y:S01]  /*5120*/  HMMA.16816.F32.BF16 R60, R12, R46, R60 ;  /* 0x0000002e0c3c723c */ /* 0x000fe2000004183c */
[----:B------:R-:W-:Y:S01]  /*5130*/  FMUL.FTZ R44, R29, UR31 ;  /* 0x0000001f1d2c7c20 */ /* 0x000fe20008410000 */
[----:B------:R-:W-:Y:S01]  /*5140*/  FMUL.FTZ R29, R30, UR31 ;  /* 0x0000001f1e1d7c20 */ /* 0x000fe20008410000 */
[----:B------:R-:W-:-:S03]  /*5150*/  FMUL.FTZ R30, R31, UR31 ;  /* 0x0000001f1f1e7c20 */ /* 0x000fc60008410000 */
[C---:B-1----:R-:W-:Y:S01]  /*5160*/  HMMA.16816.F32.BF16 R56, R12.reuse, R32, R56 ;  /* 0x000000200c38723c */ /* 0x042fe20000041838 */
[----:B------:R-:W1:Y:S05]  /*5170*/  MUFU.TANH R44, R44 ;  /* 0x0000002c002c7308 */ /* 0x000e6a0000002400 */
[C---:B------:R-:W-:Y:S03]  /*5180*/  HMMA.16816.F32.BF16 R52, R12.reuse, R34, R52 ;  /* 0x000000220c34723c */ /* 0x040fe60000041834 */
[----:B------:R-:W2:Y:S03]  /*5190*/  MUFU.TANH R29, R29 ;  /* 0x0000001d001d7308 */ /* 0x000ea60000002400 */
[C---:B---3--:R-:W-:Y:S01]  /*51a0*/  HMMA.16816.F32.BF16 R80, R12.reuse, R8, R80 ;  /* 0x000000080c50723c */ /* 0x048fe20000041850 */
[----:B------:R-:W-:Y:S01]  /*51b0*/  FMUL.FTZ R31, R40, UR31 ;  /* 0x0000001f281f7c20 */ /* 0x000fe20008410000 */
[----:B------:R-:W-:Y:S01]  /*51c0*/  FMUL.FTZ R40, R41, UR31 ;  /* 0x0000001f29287c20 */ /* 0x000fe20008410000 */
[----:B------:R-:W-:Y:S01]  /*51d0*/  FMUL.FTZ R16, R42, UR31 ;  /* 0x0000001f2a107c20 */ /* 0x000fe20008410000 */
[----:B------:R-:W-:Y:S01]  /*51e0*/  FMUL.FTZ R41, R43, UR31 ;  /* 0x0000001f2b297c20 */ /* 0x000fe20008410000 */
[----:B------:R-:W3:Y:S01]  /*51f0*/  MUFU.TANH R30, R30 ;  /* 0x0000001e001e7308 */ /* 0x000ee20000002400 */
        /* <DEDUP_REMOVED lines=16> */
[----:B------:R-:W-:Y:S01]  /*5300*/  MOV R6, UR21 ;  /* 0x0000001500067c02 */ /* 0x000fe20008000f00 */
[----:B------:R-:W-:Y:S01]  /*5310*/  FMUL.FTZ R52, R52, UR31 ;  /* 0x0000001f34347c20 */ /* 0x000fe20008410000 */
[----:B------:R-:W-:Y:S01]  /*5320*/  SHF.R.S32.HI R8, RZ, 0x2, R9 ;  /* 0x00000002ff087819 */ /* 0x000fe20000011409 */
[----:B------:R-:W-:Y:S01]  /*5330*/  FMUL.FTZ R35, R80, UR31 ;  /* 0x0000001f50237c20 */ /* 0x000fe20008410000 */
[----:B------:R-:W-:Y:S01]  /*5340*/  FMUL.FTZ R37, R81, UR31 ;  /* 0x0000001f51257c20 */ /* 0x000fe20008410000 */
[----:B------:R-:W-:Y:S01]  /*5350*/  FMUL.FTZ R25, R82, UR31 ;  /* 0x0000001f52197c20 */ /* 0x000fe20008410000 */
[----:B------:R-:W-:Y:S01]  /*5360*/  FMUL.FTZ R27, R83, UR31 ;  /* 0x0000001f531b7c20 */ /* 0x000fe20008410000 */
[----:B------:R-:W-:Y:S01]  /*5370*/  IADD3 R211, R8, R211, RZ ;  /* 0x000000d308d37210 */ /* 0x000fe20007ffe0ff */
[----:B------:R-:W-:Y:S01]  /*5380*/  FMUL.FTZ R38, R84, UR31 ;  /* 0x0000001f54267c20 */ /* 0x000fe20008410000 */
[----:B------:R-:W-:Y:S01]  /*5390*/  FMUL.FTZ R39, R85, UR31 ;  /* 0x0000001f55277c20 */ /* 0x000fe20008410000 */
[----:B------:R-:W-:Y:S01]  /*53a0*/  FMUL.FTZ R36, R86, UR31 ;  /* 0x0000001f56247c20 */ /* 0x000fe20008410000 */
[----:B------:R-:W-:Y:S01]  /*53b0*/  FMUL.FTZ R87, R87, UR31 ;  /* 0x0000001f57577c20 */ /* 0x000fe20008410000 */
[C---:B------:R-:W-:Y:S01]  /*53c0*/  VIADDMNMX R209, R211.reuse, UR12, R6, PT ;  /* 0x0000000cd3d17c46 */ /* 0x040fe2000b800106 */
[----:B------:R-:W4:Y:S01]  /*53d0*/  MUFU.TANH R31, R31 ;  /* 0x0000001f001f7308 */ /* 0x000f220000002400 */
[----:B------:R-:W-:Y:S01]  /*53e0*/  VIADD R208, R211, 0x8 ;  /* 0x00000008d3d07836 */ /* 0x000fe20000000000 */
[----:B------:R-:W-:-:S02]  /*53f0*/  MOV R9, UR17 ;  /* 0x0000001100097c02 */ /* 0x000fc40008000f00 */
[----:B------:R-:W-:Y:S02]  /*5400*/  IADD3 R211, R211, UR22, RZ ;  /* 0x00000016d3d37c10 */ /* 0x000fe4000fffe0ff */
[C---:B------:R-:W-:Y:S02]  /*5410*/  IADD3 R206, R208.reuse, UR15, R9 ;  /* 0x0000000fd0ce7c10 */ /* 0x040fe4000fffe009 */
[----:B------:R-:W1:Y:S01]  /*5420*/  MUFU.TANH R40, R40 ;  /* 0x0000002800287308 */ /* 0x000e620000002400 */
[----:B------:R-:W-:Y:S02]  /*5430*/  IADD3 R208, R208, UR22, RZ ;  /* 0x00000016d0d07c10 */ /* 0x000fe4000fffe0ff */
[----:B------:R-:W-:Y:S02]  /*5440*/  VIADDMNMX R210, R211, -UR16, RZ, !PT ;  /* 0x80000010d3d27c46 */ /* 0x000fe4000f8001ff */
[----:B------:R-:W-:Y:S02]  /*5450*/  VIADDMNMX R207, R208, -UR16, RZ, !PT ;  /* 0x80000010d0cf7c46 */ /* 0x000fe4000f8001ff */
[----:B------:R-:W-:Y:S01]  /*5460*/  VIMNMX R206, R206, UR21, PT ;  /* 0x00000015cece7c48 */ /* 0x000fe2000bfe0100 */
        /* <DEDUP_REMOVED lines=99> */
.L_x_6932:
[----:B------:R-:W-:-:S04]  /*5aa0*/  ULEA UR12, -UR8, URZ, 0x6 ;  /* 0x0000003f080c7291 */ /* 0x000fc8000f8e313f */
[----:B------:R-:W-:Y:S02]  /*5ab0*/  USHF.R.S32.HI UR15, URZ, 0x1f, UR12 ;  /* 0x0000001f3f0f7899 */ /* 0x000fe4000801140c */
[----:B------:R-:W-:-:S04]  /*5ac0*/  MOV R42, UR12 ;  /* 0x0000000c002a7c02 */ /* 0x000fc80008000f00 */
[----:B------:R-:W-:-:S07]  /*5ad0*/  MOV R43, UR15 ;  /* 0x0000000f002b7c02 */ /* 0x000fce0008000f00 */
.L_x_6933:
        /* <DEDUP_REMOVED lines=9> */
[C-C-:B------:R-:W-:Y:S02]  /*5b70*/  @!P2 IMAD.X R46, R43.reuse, 0x1, R134.reuse, P0 ;  /* 0x000000012b2ea824 */ /* 0x140fe400000e0686 */
[----:B------:R-:W1:Y:S01]  /*5b80*/  @!P4 LDC.64 R10, c[0x0][0x218] ;  /* 0x00008600ff0acb82 */ /* 0x000e620000000a00 */
[----:B------:R-:W-:-:S07]  /*5b90*/  @!P4 IMAD.X R45, R43, 0x1, R134, P5 ;  /* 0x000000012b2dc824 */ /* 0x000fce00028e0686 */
[----:B------:R-:W4:Y:S01]  /*5ba0*/  @!P1 LDC.64 R8, c[0x0][0x218] ;  /* 0x00008600ff089b82 */ /* 0x000f220000000a00 */
[----:B--2---:R-:W-:-:S07]  /*5bb0*/  @!P2 LEA R48, P0, R3, R12, 0x1 ;  /* 0x0000000c0330a211 */ /* 0x004fce00078008ff */
[----:B------:R-:W2:Y:S01]  /*5bc0*/  @!P4 LDC.64 R14, c[0x0][0x218] ;  /* 0x00008600ff0ecb82 */ /* 0x000ea20000000a00 */
[----:B------:R-:W-:Y:S02]  /*5bd0*/  @!P2 LEA.HI.X R49, R3, R13, R46, 0x1, P0 ;  /* 0x0000000d0331a211 */ /* 0x000fe400000f0c2e */
[----:B------:R-:W-:Y:S02]  /*5be0*/  @!P1 IADD3 R3, P0, R42, R133, RZ ;  /* 0x000000852a039210 */ /* 0x000fe40007f1e0ff */
[----:B-1----:R-:W-:-:S03]  /*5bf0*/  @!P4 LEA R52, P5, R4, R10, 0x1 ;  /* 0x0000000a0434c211 */ /* 0x002fc600078a08ff */
[----:B------:R-:W1:Y:S01]  /*5c00*/  @!P2 LDC.64 R12, c[0x0][0x218] ;  /* 0x00008600ff0cab82 */ /* 0x000e620000000a00 */
[----:B------:R-:W-:Y:S01]  /*5c10*/  @!P1 IMAD.X R50, R43, 0x1, R134, P0 ;  /* 0x000000012b329824 */ /* 0x000fe200000e0686 */
[----:B------:R-:W-:Y:S02]  /*5c20*/  @!P4 LEA.HI.X R53, R4, R11, R45, 0x1, P5 ;  /* 0x0000000b0435c211 */ /* 0x000fe400028f0c2d */
[----:B------:R-:W-:Y:S02]  /*5c30*/  IADD3 R4, P5, R42, UR28, RZ ;  /* 0x0000001c2a047c10 */ /* 0x000fe4000ffbe0ff */
[C---:B----4-:R-:W-:Y:S02]  /*5c40*/  @!P1 LEA R46, P0, R3.reuse, R8, 0x1 ;  /* 0x00000008032e9211 */ /* 0x050fe400078008ff */
[----:B------:R-:W4:Y:S01]  /*5c50*/  @!P1 LDC.64 R10, c[0x0][0x218] ;  /* 0x00008600ff0a9b82 */ /* 0x000f220000000a00 */
[----:B------:R-:W-:Y:S01]  /*5c60*/  @!PT LDS RZ, [RZ] ;  /* 0x00000000fffff984 */ /* 0x000fe20000000800 */
[----:B------:R-:W-:Y:S01]  /*5c70*/  @!PT LDS RZ, [RZ] ;  /* 0x00000000fffff984 */ /* 0x000fe20000000800 */
[----:B------:R-:W-:Y:S01]  /*5c80*/  @!PT LDS RZ, [RZ] ;  /* 0x00000000fffff984 */ /* 0x000fe20000000800 */
[----:B------:R5:W-:Y:S01]  /*5c90*/  @!P4 LDGSTS.E.BYPASS.LTC128B.128 [R204+0x6000], desc[UR26][R52.64] ;  /* 0x0600000034cccfae */ /* 0x000be2000b901d5a */
[----:B------:R-:W-:-:S02]  /*5ca0*/  @!P1 LEA.HI.X R47, R3, R9, R50, 0x1, P0 ;  /* 0x00000009032f9211 */ /* 0x000fc400000f0c32 */
[----:B------:R-:W-:Y:S01]  /*5cb0*/  IADD3.X R3, R43, UR23, RZ, P5, !PT ;  /* 0x000000172b037c10 */ /* 0x000fe2000affe4ff */
[----:B------:R3:W-:Y:S01]  /*5cc0*/  @P2 STS.128 [R204+0x8000], RZ ;  /* 0x008000ffcc002388 */ /* 0x0007e20000000c00 */
[CC--:B------:R-:W-:Y:S02]  /*5cd0*/  @!P4 IADD3 R51, P5, R4.reuse, R133.reuse, RZ ;  /* 0x000000850433c210 */ /* 0x0c0fe40007fbe0ff */
[----:B------:R-:W3:Y:S01]  /*5ce0*/  @!P4 LDC.64 R8, c[0x0][0x218] ;  /* 0x00008600ff08cb82 */ /* 0x000ee20000000a00 */
[----:B------:R-:W-:Y:S01]  /*5cf0*/  @!P2 IADD3 R45, P0, R4, R133, RZ ;  /* 0x00000085042da210 */ /* 0x000fe20007f1e0ff */
[----:B------:R-:W-:Y:S01]  /*5d00*/  @!PT LDS RZ, [RZ] ;  /* 0x00000000fffff984 */ /* 0x000fe20000000800 */
[----:B------:R-:W-:Y:S01]  /*5d10*/  @!PT LDS RZ, [RZ] ;  /* 0x00000000fffff984 */ /* 0x000fe20000000800 */
[----:B------:R-:W-:Y:S01]  /*5d20*/  @!PT LDS RZ, [RZ] ;  /* 0x00000000fffff984 */ /* 0x000fe20000000800 */
[----:B------:R1:W-:Y:S01]  /*5d30*/  @!P2 LDGSTS.E.BYPASS.LTC128B.128 [R204+0x8000], desc[UR26][R48.64+0x80] ;  /* 0x0800008030ccafae */ /* 0x0003e2000b901d5a */
[--C-:B------:R-:W-:Y:S01]  /*5d40*/  @!P4 IMAD.X R54, R3, 0x1, R134.reuse, P5 ;  /* 0x000000010336c824 */ /* 0x100fe200028e0686 */
[----:B--2---:R-:W-:Y:S02]  /*5d50*/  @!P4 LEA R50, P5, R51, R14, 0x1 ;  /* 0x0000000e3332c211 */ /* 0x004fe400078a08ff */
[----:B------:R-:W-:Y:S01]  /*5d60*/  @!P2 IMAD.X R14, R3, 0x1, R134, P0 ;  /* 0x00000001030ea824 */ /* 0x000fe200000e0686 */
[----:B------:R2:W-:Y:S01]  /*5d70*/  @P1 STS.128 [R204+0xa000], RZ ;  /* 0x00a000ffcc001388 */ /* 0x0005e20000000c00 */
[----:B------:R-:W-:-:S02]  /*5d80*/  @!P4 LEA.HI.X R51, R51, R15, R54, 0x1, P5 ;  /* 0x0000000f3333c211 */ /* 0x000fc400028f0c36 */
[C---:B-1----:R-:W-:Y:S01]  /*5d90*/  @!P2 LEA R54, P5, R45.reuse, R12, 0x1 ;  /* 0x0000000c2d36a211 */ /* 0x042fe200078a08ff */
[----:B------:R-:W-:Y:S01]  /*5da0*/  @!PT LDS RZ, [RZ] ;  /* 0x00000000fffff984 */ /* 0x000fe20000000800 */
[----:B------:R-:W-:Y:S01]  /*5db0*/  @!PT LDS RZ, [RZ] ;  /* 0x00000000fffff984 */ /* 0x000fe20000000800 */
[----:B------:R-:W-:Y:S01]  /*5dc0*/  @!PT LDS RZ, [RZ] ;  /* 0x00000000fffff984 */ /* 0x000fe20000000800 */
[----:B------:R2:W-:Y:S01]  /*5dd0*/  @!P1 LDGSTS.E.BYPASS.LTC128B.128 [R204+0xa000], desc[UR26][R46.64+0x100] ;  /* 0x0a0001002ecc9fae */ /* 0x0005e2000b901d5a */
[----:B------:R-:W-:Y:S02]  /*5de0*/  @!P1 IADD3 R12, P0, R4, R133, RZ ;  /* 0x00000085040c9210 */ /* 0x000fe40007f1e0ff */
[----:B------:R-:W-:Y:S01]  /*5df0*/  @!P2 LEA.HI.X R55, R45, R13, R14, 0x1, P5 ;  /* 0x0000000d2d37a211 */ /* 0x000fe200028f0c0e */
[----:B------:R2:W-:Y:S01]  /*5e00*/  @P4 STS.128 [R204+0x6800], RZ ;  /* 0x006800ffcc004388 */ /* 0x0005e20000000c00 */
[----:B------:R-:W5:Y:S01]  /*5e10*/  @!P2 LDC.64 R14, c[0x0][0x218] ;  /* 0x00008600ff0eab82 */ /* 0x000f620000000a00 */
[----:B------:R-:W-:Y:S01]  /*5e20*/  @!P1 IMAD.X R13, R3, 0x1, R134, P0 ;  /* 0x00000001030d9824 */ /* 0x000fe200000e0686 */
[----:B----4-:R-:W-:Y:S01]  /*5e30*/  @!P1 LEA R56, P0, R12, R10, 0x1 ;  /* 0x0000000a0c389211 */ /* 0x010fe200078008ff */
[----:B------:R-:W-:Y:S01]  /*5e40*/  @!PT LDS RZ, [RZ] ;  /* 0x00000000fffff984 */ /* 0x000fe20000000800 */
[----:B------:R-:W-:Y:S01]  /*5e50*/  @!PT LDS RZ, [RZ] ;  /* 0x00000000fffff984 */ /* 0x000fe20000000800 */
[----:B------:R-:W-:Y:S01]  /*5e60*/  @!PT LDS RZ, [RZ] ;  /* 0x00000000fffff984 */ /* 0x000fe20000000800 */
[----:B------:R2:W-:Y:S01]  /*5e70*/  @!P4 LDGSTS.E.BYPASS.LTC128B.128 [R204+0x6800], desc[UR26][R50.64] ;  /* 0x0680000032cccfae */ /* 0x0005e2000b901d5a */
[----:B------:R-:W-:-:S02]  /*5e80*/  IADD3 R4, P5, R4, UR28, RZ ;  /* 0x0000001c04047c10 */ /* 0x000fc4000ffbe0ff */
[----:B------:R-:W-:Y:S01]  /*5e90*/  @!P1 LEA.HI.X R57, R12, R11, R13, 0x1, P0 ;  /* 0x0000000b0c399211 */ /* 0x000fe200000f0c0d */
[----:B------:R2:W-:Y:S01]  /*5ea0*/  @P2 STS.128 [R204+0x8800], RZ ;  /* 0x008800ffcc002388 */ /* 0x0005e20000000c00 */
[----:B------:R-:W1:Y:S01]  /*5eb0*/  @!P1 LDC.64 R12, c[0x0][0x218] ;  /* 0x00008600ff0c9b82 */ /* 0x000e620000000a00 */
[----:B------:R-:W-:Y:S02]  /*5ec0*/  IADD3.X R3, R3, UR23, RZ, P5, !PT ;  /* 0x0000001703037c10 */ /* 0x000fe4000affe4ff */
[CC--:B------:R-:W-:Y:S01]  /*5ed0*/  @!P4 IADD3 R45, P0, R4.reuse, R133.reuse, RZ ;  /* 0x00000085042dc210 */ /* 0x0c0fe20007f1e0ff */
[----:B------:R-:W-:Y:S01]  /*5ee0*/  @!PT LDS RZ, [RZ] ;  /* 0x00000000fffff984 */ /* 0x000fe20000000800 */
[----:B------:R-:W-:Y:S01]  /*5ef0*/  @!PT LDS RZ, [RZ] ;  /* 0x00000000fffff984 */ /* 0x000fe20000000800 */
[----:B------:R-:W-:Y:S01]  /*5f00*/  @!PT LDS RZ, [RZ] ;  /* 0x00000000fffff984 */ /* 0x000fe20000000800 */
[----:B------:R2:W-:Y:S01]  /*5f10*/  @!P2 LDGSTS.E.BYPASS.LTC128B.128 [R204+0x8800], desc[UR26][R54.64+0x80] ;  /* 0x0880008036ccafae */ /* 0x0005e2000b901d5a */
[----:B------:R-:W-:-:S03]  /*5f20*/  @!P2 IADD3 R59, P5, R4, R133, RZ ;  /* 0x00000085043ba210 */ /* 0x000fc60007fbe0ff */
[----:B------:R-:W-:Y:S01]  /*5f30*/  @!P4 IMAD.X R58, R3, 0x1, R134, P0 ;  /* 0x00000001033ac824 */ /* 0x000fe200000e0686 */
[C---:B---3--:R-:W-:Y:S01]  /*5f40*/  @!P4 LEA R60, P0, R45.reuse, R8, 0x1 ;  /* 0x000000082d3cc211 */ /* 0x048fe200078008ff */
[----:B------:R-:W3:Y:S01]  /*5f50*/  @!P4 LDC.64 R10, c[0x0][0x218] ;  /* 0x00008600ff0acb82 */ /* 0x000ee20000000a00 */
[----:B------:R2:W-:Y:S02]  /*5f60*/  @P1 STS.128 [R204+0xa800], RZ ;  /* 0x00a800ffcc001388 */ /* 0x0005e40000000c00 */
[----:B------:R-:W-:Y:S01]  /*5f70*/  @!P4 LEA.HI.X R61, R45, R9, R58, 0x1, P0 ;  /* 0x000000092d3dc211 */ /* 0x000fe200000f0c3a */
[----:B------:R-:W-:Y:S01]  /*5f80*/  @!P2 IMAD.X R58, R3, 0x1, R134, P5 ;  /* 0x00000001033aa824 */ /* 0x000fe200028e0686 */
[----:B------:R-:W-:Y:S01]  /*5f90*/  @!P1 IADD3 R45, P0, R4, R133, RZ ;  /* 0x00000085042d9210 */ /* 0x000fe20007f1e0ff */
[----:B------:R-:W-:Y:S01]  /*5fa0*/  @!PT LDS RZ, [RZ] ;  /* 0x00000000fffff984 */ /* 0x000fe20000000800 */
[----:B------:R-:W-:Y:S01]  /*5fb0*/  @!PT LDS RZ, [RZ] ;  /* 0x00000000fffff984 */ /* 0x000fe20000000800 */
[----:B------:R-:W-:Y:S01]  /*5fc0*/  @!PT LDS RZ, [RZ] ;  /* 0x00000000fffff984 */ /* 0x000fe20000000800 */
[----:B------:R2:W-:Y:S01]  /*5fd0*/  @!P1 LDGSTS.E.BYPASS.LTC128B.128 [R204+0xa800], desc[UR26][R56.64+0x100] ;  /* 0x0a80010038cc9fae */ /* 0x0005e2000b901d5a */
[C---:B-----5:R-:W-:Y:S01]  /*5fe0*/  @!P2 LEA R52, P5, R59.reuse, R14, 0x1 ;  /* 0x0000000e3b34a211 */ /* 0x060fe200078a08ff */
[----:B------:R-:W4:Y:S02]  /*5ff0*/  @!P2 LDC.64 R8, c[0x0][0x218] ;  /* 0x00008600ff08ab82 */ /* 0x000f240000000a00 */
[----:B------:R2:W-:Y:S01]  /*6000*/  @P4 STS.128 [R204+0x7000], RZ ;  /* 0x007000ffcc004388 */ /* 0x0005e20000000c00 */
[----:B------:R-:W-:-:S02]  /*6010*/  @!P2 LEA.HI.X R53, R59, R15, R58, 0x1, P5 ;  /* 0x0000000f3b35a211 */ /* 0x000fc400028f0c3a */
[----:B------:R-:W-:Y:S01]  /*6020*/  IADD3 R14, P5, R4, UR28, RZ ;  /* 0x0000001c040e7c10 */ /* 0x000fe2000ffbe0ff */
[----:B------:R-:W-:Y:S01]  /*6030*/  @!P1 IMAD.X R4, R3, 0x1, R134, P0 ;  /* 0x0000000103049824 */ /* 0x000fe200000e0686 */
[----:B-1----:R-:W-:Y:S01]  /*6040*/  @!P1 LEA R12, P0, R45, R12, 0x1 ;  /* 0x0000000c2d0c9211 */ /* 0x002fe200078008ff */
[----:B------:R-:W-:Y:S01]  /*6050*/  @!PT LDS RZ, [RZ] ;  /* 0x00000000fffff984 */ /* 0x000fe20000000800 */
[----:B------:R-:W-:Y:S01]  /*6060*/  @!PT LDS RZ, [RZ] ;  /* 0x00000000fffff984 */ /* 0x000fe20000000800 */
[----:B------:R-:W-:Y:S01]  /*6070*/  @!PT LDS RZ, [RZ] ;  /* 0x00000000fffff984 */ /* 0x000fe20000000800 */
[----:B------:R2:W-:Y:S01]  /*6080*/  @!P4 LDGSTS.E.BYPASS.LTC128B.128 [R204+0x7000], desc[UR26][R60.64] ;  /* 0x070000003ccccfae */ /* 0x0005e2000b901d5a */
[----:B------:R-:W-:Y:S02]  /*6090*/  IADD3.X R3, R3, UR23, RZ, P5, !PT ;  /* 0x0000001703037c10 */ /* 0x000fe4000affe4ff */
[----:B------:R-:W-:Y:S01]  /*60a0*/  @!P1 LEA.HI.X R13, R45, R13, R4, 0x1, P0 ;  /* 0x0000000d2d0d9211 */ /* 0x000fe200000f0c04 */
[----:B------:R2:W-:Y:S01]  /*60b0*/  @P2 STS.128 [R204+0x9000], RZ ;  /* 0x009000ffcc002388 */ /* 0x0005e20000000c00 */
[CC--:B------:R-:W-:Y:S02]  /*60c0*/  @!P4 IADD3 R4, P5, R14.reuse, R133.reuse, RZ ;  /* 0x000000850e04c210 */ /* 0x0c0fe40007fbe0ff */
[----:B------:R-:W-:Y:S01]  /*60d0*/  @!P2 IADD3 R15, P0, R14, R133, RZ ;  /* 0x000000850e0fa210 */ /* 0x000fe20007f1e0ff */
[----:B------:R-:W-:Y:S01]  /*60e0*/  @!PT LDS RZ, [RZ] ;  /* 0x00000000fffff984 */ /* 0x000fe20000000800 */
[----:B------:R-:W-:Y:S01]  /*60f0*/  @!PT LDS RZ, [RZ] ;  /* 0x00000000fffff984 */ /* 0x000fe20000000800 */
[----:B------:R-:W-:Y:S01]  /*6100*/  @!PT LDS RZ, [RZ] ;  /* 0x00000000fffff984 */ /* 0x000fe20000000800 */
[----:B------:R2:W-:Y:S02]  /*6110*/  @!P2 LDGSTS.E.BYPASS.LTC128B.128 [R204+0x9000], desc[UR26][R52.64+0x80] ;  /* 0x0900008034ccafae */ /* 0x0005e4000b901d5a */
[C-C-:B------:R-:W-:Y:S01]  /*6120*/  @!P4 IMAD.X R45, R3.reuse, 0x1, R134.reuse, P5 ;  /* 0x00000001032dc824 */ /* 0x140fe200028e0686 */
        /* <DEDUP_REMOVED lines=31> */
.L_x_6935:
[----:B------:R-:W-:Y:S05]  /*6320*/  BSYNC B0 ;  /* 0x0000000000007941 */ /* 0x000fea0003800000 */
.L_x_6934:
[----:B------:R-:W0:Y:S01]  /*6330*/  LDGDEPBAR ;  /* 0x00000000000079af */ /* 0x000e220000000000 */
[----:B------:R-:W-:-:S04]  /*6340*/  IADD3 R133, P0, R42, R133, RZ ;  /* 0x000000852a857210 */ /* 0x000fc80007f1e0ff */
[----:B------:R-:W-:-:S09]  /*6350*/  IADD3.X R134, R43, R134, RZ, P0, !PT ;  /* 0x000000862b867210 */ /* 0x000fd200007fe4ff */
.L_x_6931:
[----:B--2---:R-:W-:Y:S01]  /*6360*/  VIADD R50, R212, UR13 ;  /* 0x0000000dd4327c36 */ /* 0x004fe20008000000 */
[----:B------:R-:W-:Y:S01]  /*6370*/  ULDC UR16, c[0x0][0x2ec] ;  /* 0x0000bb0000107ab9 */ /* 0x000fe20000000800 */
[----:B------:R-:W-:Y:S01]  /*6380*/  LEA R196, R0, UR4, 0x1 ;  /* 0x0000000400c47c11 */ /* 0x000fe2000f8e08ff */
[----:B------:R-:W-:Y:S01]  /*6390*/  ULDC.64 UR12, c[0x0][0x218] ;  /* 0x00008600000c7ab9 */ /* 0x000fe20000000a00 */
[--C-:B-1----:R-:W-:Y:S01]  /*63a0*/  IMAD.IADD R9, R208, 0x1, -R50.reuse ;  /* 0x00000001d0097824 */ /* 0x102fe200078e0a32 */
        /* <DEDUP_REMOVED lines=9> */
[----:B------:R-:W-:Y:S01]  /*6440*/  IMAD.IADD R15, R211, 0x1, -R12 ;  /* 0x00000001d30f7824 */ /* 0x000fe200078e0a0c */
[----:B------:R-:W-:Y:S01]  /*6450*/  I2FP.F32.S32 R3, R3 ;  /* 0x0000000300037245 */ /* 0x000fe20000201400 */
[C---:B------:R-:W-:Y:S01]  /*6460*/  VIADD R45, R50.reuse, 0x8 ;  /* 0x00000008322d7836 */ /* 0x040fe20000000000 */
[----:B------:R-:W-:Y:S01]  /*6470*/  ISETP.LT.OR P1, PT, R50, R210, P1 ;  /* 0x000000d23200720c */ /* 0x000fe20000f21670 */
[----:B------:R-:W-:Y:S01]  /*6480*/  FFMA.FTZ R70, R9, -UR20, R70 ;  /* 0x8000001409467c23 */ /* 0x000fe20008010046 */
[----:B------:R-:W-:-:S02]  /*6490*/  IMAD.IADD R9, R211, 0x1, -R10 ;  /* 0x00000001d3097824 */ /* 0x000fc400078e0a0a */
[----:B------:R-:W-:Y:S01]  /*64a0*/  FFMA.FTZ R3, R3, -UR20, R2 ;  /* 0x8000001403037c23 */ /* 0x000fe20008010002 */
[C---:B------:R-:W-:Y:S01]  /*64b0*/  IMAD.IADD R2, R211.reuse, 0x1, -R11 ;  /* 0x00000001d3027824 */ /* 0x040fe200078e0a0b */
[----:B------:R-:W-:Y:S01]  /*64c0*/  IABS R15, R15 ;  /* 0x0000000f000f7213 */ /* 0x000fe20000000000 */
[C---:B------:R-:W-:Y:S01]  /*64d0*/  IMAD.IADD R49, R211.reuse, 0x1, -R45 ;  /* 0x00000001d3317824 */ /* 0x040fe200078e0a2d */
[----:B------:R-:W-:Y:S01]  /*64e0*/  IABS R9, R9 ;  /* 0x0000000900097213 */ /* 0x000fe20000000000 */
[C---:B------:R-:W-:Y:S01]  /*64f0*/  VIADD R4, R50.reuse, 0x28 ;  /* 0x0000002832047836 */ /* 0x040fe20000000000 */
        /* <DEDUP_REMOVED lines=14> */
[C---:B------:R-:W-:Y:S02]  /*65e0*/  VIADD R9, R50.reuse, 0x20 ;  /* 0x0000002032097836 */ /* 0x040fe40000000000 */
[----:B------:R-:W-:Y:S01]  /*65f0*/  FFMA.FTZ R49, R49, -UR20, R28 ;  /* 0x8000001431317c23 */ /* 0x000fe2000801001c */
[C---:B------:R-:W-:Y:S01]  /*6600*/  IMAD.IADD R2, R211.reuse, 0x1, -R4 ;  /* 0x00000001d3027824 */ /* 0x040fe200078e0a04 */
[----:B------:R-:W-:Y:S01]  /*6610*/  IABS R14, R14 ;  /* 0x0000000e000e7213 */ /* 0x000fe20000000000 */
[C---:B------:R-:W-:Y:S01]  /*6620*/  IMAD.IADD R42, R211.reuse, 0x1, -R44 ;  /* 0x00000001d32a7824 */ /* 0x040fe200078e0a2c */
[----:B------:R-:W-:Y:S01]  /*6630*/  ISETP.LT.OR P0, PT, R50, R207, P0 ;  /* 0x000000cf3200720c */ /* 0x000fe20000701670 */
        /* <DEDUP_REMOVED lines=9> */
[----:B------:R-:W-:Y:S01]  /*66d0*/  I2FP.F32.S32 R2, R2 ;  /* 0x0000000200027245 */ /* 0x000fe20000201400 */
[----:B------:R-:W-:Y:S01]  /*66e0*/  IMAD R192, R5, 0x2, R194 ;  /* 0x0000000205c07824 */ /* 0x000fe200078e02c2 */
[----:B------:R-:W-:Y:S01]  /*66f0*/  I2FP.F32.S32 R42, R42 ;  /* 0x0000002a002a7245 */ /* 0x000fe20000201400 */
[----:B------:R-:W-:Y:S01]  /*6700*/  LDSM.16.MT88.4 R116, [R194+0xc000] ;  /* 0x00c00000c274783b */ /* 0x000fe20000004200 */
[----:B------:R-:W-:Y:S01]  /*6710*/  I2FP.F32.S32 R40, R40 ;  /* 0x0000002800287245 */ /* 0x000fe20000201400 */
[----:B------:R-:W-:Y:S01]  /*6720*/  FFMA.FTZ R219, R2, -UR20, R23 ;  /* 0x8000001402db7c23 */ /* 0x000fe20008010017 */
[----:B------:R-:W-:Y:S01]  /*6730*/  I2FP.F32.S32 R28, R28 ;  /* 0x0000001c001c7245 */ /* 0x000fe20000201400 */
[----:B------:R-:W-:Y:S01]  /*6740*/  VIADD R2, R50, 0x39 ;  /* 0x0000003932027836 */ /* 0x000fe20000000000 */
[----:B------:R-:W-:Y:S01]  /*6750*/  I2FP.F32.S32 R14, R14 ;  /* 0x0000000e000e7245 */ /* 0x000fe20000201400 */
[----:B------:R-:W-:Y:S01]  /*6760*/  FFMA.FTZ R31, R42, -UR20, R17 ;  /* 0x800000142a1f7c23 */ /* 0x000fe20008010011 */
[----:B------:R-:W-:Y:S01]  /*6770*/  FFMA.FTZ R17, R40, -UR20, R33 ;  /* 0x8000001428117c23 */ /* 0x000fe20008010021 */
[----:B------:R-:W-:Y:S01]  /*6780*/  FFMA.FTZ R223, R28, -UR20, R19 ;  /* 0x800000141cdf7c23 */ /* 0x000fe20008010013 */
[----:B------:R-:W-:-:S02]  /*6790*/  VIADD R42, R50, 0x29 ;  /* 0x00000029322a7836 */ /* 0x000fc40000000000 */
[----:B------:R-:W-:Y:S01]  /*67a0*/  FFMA.FTZ R171, R14, -UR20, R21 ;  /* 0x800000140eab7c23 */ /* 0x000fe20008010015 */
[C---:B------:R-:W-:Y:S01]  /*67b0*/  VIADD R40, R50.reuse, 0x30 ;  /* 0x0000003032287836 */ /* 0x040fe20000000000 */
[----:B------:R-:W-:Y:S01]  /*67c0*/  IABS R43, R43 ;  /* 0x0000002b002b7213 */ /* 0x000fe20000000000 */
[C---:B------:R-:W-:Y:S01]  /*67d0*/  VIADD R28, R50.reuse, 0x31 ;  /* 0x00000031321c7836 */ /* 0x040fe20000000000 */
[----:B------:R-:W-:Y:S01]  /*67e0*/  ISETP.GE.AND P4, PT, R13, R209, PT ;  /* 0x000000d10d00720c */ /* 0x000fe20003f86270 */
[----:B------:R-:W-:Y:S01]  /*67f0*/  VIADD R14, R50, 0x38 ;  /* 0x00000038320e7836 */ /* 0x000fe20000000000 */
[----:B------:R-:W-:Y:S01]  /*6800*/  I2FP.F32.S32 R43, R43 ;  /* 0x0000002b002b7245 */ /* 0x000fe20000201400 */
[----:B------:R-:W-:Y:S01]  /*6810*/  IMAD.IADD R50, R211, 0x1, -R2 ;  /* 0x00000001d3327824 */ /* 0x000fe200078e0a02 */
[----:B------:R-:W-:Y:S01]  /*6820*/  ISETP.GE.AND P2, PT, R45, R209, PT ;  /* 0x000000d12d00720c */ /* 0x000fe20003f46270 */
[----:B------:R-:W-:Y:S01]  /*6830*/  IMAD.IADD R21, R211, 0x1, -R42 ;  /* 0x00000001d3157824 */ /* 0x000fe200078e0a2a */
[----:B------:R-:W-:Y:S01]  /*6840*/  ISETP.LT.OR P4, PT, R13, R210, P4 ;  /* 0x000000d20d00720c */ /* 0x000fe20002781670 */
[----:B------:R-:W-:Y:S01]  /*6850*/  IMAD.IADD R52, R211, 0x1, -R28 ;  /* 0x00000001d3347824 */ /* 0x000fe200078e0a1c */
[----:B------:R-:W-:Y:S01]  /*6860*/  IABS R50, R50 ;  /* 0x0000003200327213 */ /* 0x000fe20000000000 */
[----:B------:R-:W-:Y:S01]  /*6870*/  FFMA.FTZ R43, R43, -UR20, R68 ;  /* 0x800000142b2b7c23 */ /* 0x000fe20008010044 */
[----:B------:R-:W-:Y:S01]  /*6880*/  IMAD.IADD R19, R211, 0x1, -R14 ;  /* 0x00000001d3137824 */ /* 0x000fe200078e0a0e */
[----:B------:R-:W-:Y:S01]  /*6890*/  ISETP.LT.OR P2, PT, R45, R210, P2 ;  /* 0x000000d22d00720c */ /* 0x000fe20001741670 */
[----:B------:R-:W-:Y:S01]  /*68a0*/  IMAD.IADD R54, R211, 0x1, -R40 ;  /* 0x00000001d3367824 */ /* 0x000fe200078e0a28 */
[----:B------:R-:W-:Y:S01]  /*68b0*/  I2FP.F32.S32 R50, R50 ;  /* 0x0000003200327245 */ /* 0x000fe20000201400 */
[----:B------:R-:W-:Y:S01]  /*68c0*/  LDSM.16.MT88.4 R64, [R192+0xe000] ;  /* 0x00e00000c040783b */ /* 0x000fe20000004200 */
[----:B------:R-:W-:Y:S01]  /*68d0*/  IABS R21, R21 ;  /* 0x0000001500157213 */ /* 0x000fe20000000000 */
[----:B------:R-:W-:Y:S01]  /*68e0*/  IMAD R193, R5, 0x2, R196 ;  /* 0x0000000205c17824 */ /* 0x000fe200078e02c4 */
[----:B------:R-:W-:Y:S01]  /*68f0*/  IABS R52, R52 ;  /* 0x0000003400347213 */ /* 0x000fe20000000000 */
[----:B------:R-:W-:Y:S01]  /*6900*/  FFMA.FTZ R149, R50, -UR20, R39 ;  /* 0x8000001432957c23 */ /* 0x000fe20008010027 */
[----:B------:R-:W-:Y:S01]  /*6910*/  IABS R19, R19 ;  /* 0x0000001300137213 */ /* 0x000fe20000000000 */
[----:B------:R-:W-:Y:S01]  /*6920*/  LDSM.16.MT88.4 R72, [R196+0x10000] ;  /* 0x01000000c448783b */ /* 0x000fe20000004200 */
[----:B------:R-:W-:-:S02]  /*6930*/  FSEL R43, R43, -INF , !P4 ;  /* 0xff8000002b2b7808 */ /* 0x000fc40006000000 */
[-C--:B------:R-:W-:Y:S01]  /*6940*/  ISETP.GE.AND P5, PT, R12, R209.reuse, PT ;  /* 0x000000d10c00720c */ /* 0x080fe20003fa6270 */
[----:B------:R-:W-:Y:S01]  /*6950*/  LDSM.16.MT88.4 R80, [R194+0x10000] ;  /* 0x01000000c250783b */ /* 0x000fe20000004200 */
[----:B------:R-:W-:Y:S02]  /*6960*/  FSEL R3, R3, -INF , !P1 ;  /* 0xff80000003037808 */ /* 0x000fe40004800000 */
[-C--:B------:R-:W-:Y:S01]  /*6970*/  ISETP.GE.AND P4, PT, R10, R209.reuse, PT ;  /* 0x000000d10a00720c */ /* 0x080fe20003f86270 */
[----:B------:R-:W-:Y:S01]  /*6980*/  LDSM.16.MT88.4 R88, [R193+0x10000] ;  /* 0x01000000c158783b */ /* 0x000fe20000004200 */
[----:B------:R-:W-:Y:S02]  /*6990*/  FSEL R39, R49, -INF , !P2 ;  /* 0xff80000031277808 */ /* 0x000fe40005000000 */
[-C--:B------:R-:W-:Y:S01]  /*69a0*/  ISETP.GE.AND P1, PT, R11, R209.reuse, PT ;  /* 0x000000d10b00720c */ /* 0x080fe20003f26270 */
[----:B------:R-:W-:Y:S01]  /*69b0*/  LDSM.16.MT88.4 R108, [R193+0xc000] ;  /* 0x00c00000c16c783b */ /* 0x000fe20000004200 */
[----:B------:R-:W-:-:S02]  /*69c0*/  ISETP.GE.AND P2, PT, R44, R209, PT ;  /* 0x000000d12c00720c */ /* 0x000fc40003f46270 */
[----:B------:R-:W-:Y:S01]  /*69d0*/  I2FP.F32.S32 R21, R21 ;  /* 0x0000001500157245 */ /* 0x000fe20000201400 */
[----:B------:R-:W-:Y:S01]  /*69e0*/  LDSM.16.MT88.4 R100, [R192+0xc000] ;  /* 0x00c00000c064783b */ /* 0x000fe20000004200 */
[----:B------:R-:W-:Y:S02]  /*69f0*/  I2FP.F32.S32 R52, R52 ;  /* 0x0000003400347245 */ /* 0x000fe40000201400 */
[----:B------:R-:W-:Y:S01]  /*6a00*/  I2FP.F32.S32 R19, R19 ;  /* 0x0000001300137245 */ /* 0x000fe20000201400 */
[----:B------:R-:W-:Y:S01]  /*6a10*/  FFMA.FTZ R26, R21, -UR20, R26 ;  /* 0x80000014151a7c23 */ /* 0x000fe2000801001a */
[-C--:B------:R-:W-:Y:S01]  /*6a20*/  ISETP.LT.OR P5, PT, R12, R210.reuse, P5 ;  /* 0x000000d20c00720c */ /* 0x080fe20002fa1670 */
[----:B------:R-:W-:Y:S01]  /*6a30*/  FFMA.FTZ R215, R52, -UR20, R37 ;  /* 0x8000001434d77c23 */ /* 0x000fe20008010025 */
[-C--:B------:R-:W-:Y:S01]  /*6a40*/  ISETP.LT.OR P4, PT, R10, R210.reuse, P4 ;  /* 0x000000d20a00720c */ /* 0x080fe20002781670 */
[----:B------:R-:W-:Y:S01]  /*6a50*/  FFMA.FTZ R38, R19, -UR20, R38 ;  /* 0x8000001413267c23 */ /* 0x000fe20008010026 */
[-C--:B------:R-:W-:Y:S01]  /*6a60*/  ISETP.LT.OR P1, PT, R11, R210.reuse, P1 ;  /* 0x000000d20b00720c */ /* 0x080fe20000f21670 */
[----:B------:R-:W-:Y:S01]  /*6a70*/  LDSM.16.MT88.4 R56, [R193+0xe000] ;  /* 0x00e00000c138783b */ /* 0x000fe20000004200 */
[----:B------:R-:W-:-:S02]  /*6a80*/  ISETP.LT.OR P2, PT, R44, R210, P2 ;  /* 0x000000d22c00720c */ /* 0x000fc40001741670 */
[----:B------:R-:W-:Y:S01]  /*6a90*/  FSEL R37, R48, -INF , !P5 ;  /* 0xff80000030257808 */ /* 0x000fe20006800000 */
[----:B------:R-:W-:Y:S01]  /*6aa0*/  LDSM.16.MT88.4 R136, [R192+0x10000] ;  /* 0x01000000c088783b */ /* 0x000fe20000004200 */
[----:B------:R-:W-:Y:S02]  /*6ab0*/  FSEL R21, R46, -INF , !P4 ;  /* 0xff8000002e157808 */ /* 0x000fe40006000000 */
[-C--:B------:R-:W-:Y:S01]  /*6ac0*/  ISETP.GE.AND P5, PT, R15, R209.reuse, PT ;  /* 0x000000d10f00720c */ /* 0x080fe20003fa6270 */
[----:B------:R-:W-:Y:S01]  /*6ad0*/  LDSM.16.MT88.4 R48, [R194+0xe000] ;  /* 0x00e00000c230783b */ /* 0x000fe20000004200 */
[----:B------:R-:W-:Y:S02]  /*6ae0*/  FSEL R23, R47, -INF , !P1 ;  /* 0xff8000002f177808 */ /* 0x000fe40004800000 */
[----:B------:R-:W-:Y:S02]  /*6af0*/  ISETP.GE.AND P4, PT, R8, R209, PT ;  /* 0x000000d10800720c */ /* 0x000fe40003f86270 */
[----:B------:R-:W-:-:S02]  /*6b00*/  FSEL R19, R31, -INF , !P2 ;  /* 0xff8000001f137808 */ /* 0x000fc40005000000 */
[-C--:B------:R-:W-:Y:S02]  /*6b10*/  ISETP.GE.AND P1, PT, R9, R209.reuse, PT ;  /* 0x000000d10900720c */ /* 0x080fe40003f26270 */
[----:B------:R-:W-:Y:S02]  /*6b20*/  ISETP.GE.AND P2, PT, R4, R209, PT ;  /* 0x000000d10400720c */ /* 0x000fe40003f46270 */
[----:B------:R-:W-:Y:S02]  /*6b30*/  IABS R54, R54 ;  /* 0x0000003600367213 */ /* 0x000fe40000000000 */
[-C--:B------:R-:W-:Y:S02]  /*6b40*/  ISETP.LT.OR P5, PT, R15, R210.reuse, P5 ;  /* 0x000000d20f00720c */ /* 0x080fe40002fa1670 */
[-C--:B------:R-:W-:Y:S02]  /*6b50*/  ISETP.LT.OR P4, PT, R8, R210.reuse, P4 ;  /* 0x000000d20800720c */ /* 0x080fe40002781670 */
[----:B------:R-:W-:-:S02]  /*6b60*/  ISETP.LT.OR P1, PT, R9, R210, P1 ;  /* 0x000000d20900720c */ /* 0x000fc40000f21670 */
[----:B------:R-:W-:Y:S02]  /*6b70*/  ISETP.LT.OR P2, PT, R4, R210, P2 ;  /* 0x000000d20400720c */ /* 0x000fe40001741670 */
[----:B------:R-:W-:Y:S02]  /*6b80*/  I2FP.F32.S32 R54, R54 ;  /* 0x0000003600367245 */ /* 0x000fe40000201400 */
[----:B------:R-:W-:Y:S02]  /*6b90*/  FSEL R17, R17, -INF , !P5 ;  /* 0xff80000011117808 */ /* 0x000fe40006800000 */
[----:B------:R-:W-:Y:S01]  /*6ba0*/  FSEL R171, R171, -INF , !P4 ;  /* 0xff800000abab7808 */ /* 0x000fe20006000000 */
[----:B------:R-:W-:Y:S01]  /*6bb0*/  FFMA.FTZ R35, R54, -UR20, R35 ;  /* 0x8000001436237c23 */ /* 0x000fe20008010023 */
[----:B------:R-:W-:Y:S02]  /*6bc0*/  ISETP.GE.AND P5, PT, R42, R209, PT ;  /* 0x000000d12a00720c */ /* 0x000fe40003fa6270 */
[----:B------:R-:W-:-:S02]  /*6bd0*/  FSEL R223, R223, -INF , !P1 ;  /* 0xff800000dfdf7808 */ /* 0x000fc40004800000 */
[-C--:B------:R-:W-:Y:S02]  /*6be0*/  ISETP.GE.AND P4, PT, R28, R209.reuse, PT ;  /* 0x000000d11c00720c */ /* 0x080fe40003f86270 */
[----:B------:R-:W-:Y:S02]  /*6bf0*/  FSEL R219, R219, -INF , !P2 ;  /* 0xff800000dbdb7808 */ /* 0x000fe40005000000 */
[-C--:B------:R-:W-:Y:S02]  /*6c00*/  ISETP.GE.AND P1, PT, R40, R209.reuse, PT ;  /* 0x000000d12800720c */ /* 0x080fe40003f26270 */
[----:B------:R-:W-:Y:S02]  /*6c10*/  ISETP.GE.AND P2, PT, R14, R209, PT ;  /* 0x000000d10e00720c */ /* 0x000fe40003f46270 */
[-C--:B------:R-:W-:Y:S02]  /*6c20*/  ISETP.LT.OR P5, PT, R42, R210.reuse, P5 ;  /* 0x000000d22a00720c */ /* 0x080fe40002fa1670 */
[----:B------:R-:W-:-:S02]  /*6c30*/  ISETP.LT.OR P4, PT, R28, R210, P4 ;  /* 0x000000d21c00720c */ /* 0x000fc40002781670 */
[-C--:B------:R-:W-:Y:S02]  /*6c40*/  ISETP.LT.OR P1, PT, R40, R210.reuse, P1 ;  /* 0x000000d22800720c */ /* 0x080fe40000f21670 */
[----:B------:R-:W-:Y:S02]  /*6c50*/  ISETP.LT.OR P2, PT, R14, R210, P2 ;  /* 0x000000d20e00720c */ /* 0x000fe40001741670 */
[----:B------:R-:W-:Y:S02]  /*6c60*/  FSEL R173, R26, -INF , !P5 ;  /* 0xff8000001aad7808 */ /* 0x000fe40006800000 */
[----:B------:R-:W-:Y:S02]  /*6c70*/  FSEL R215, R215, -INF , !P4 ;  /* 0xff800000d7d77808 */ /* 0x000fe40006000000 */
[----:B------:R-:W-:Y:S02]  /*6c80*/  ISETP.GE.AND P5, PT, R13, R206, PT ;  /* 0x000000ce0d00720c */ /* 0x000fe40003fa6270 */
[----:B------:R-:W-:-:S02]  /*6c90*/  FSEL R217, R35, -INF , !P1 ;  /* 0xff80000023d97808 */ /* 0x000fc40004800000 */
[-C--:B------:R-:W-:Y:S02]  /*6ca0*/  ISETP.GE.AND P4, PT, R45, R206.reuse, PT ;  /* 0x000000ce2d00720c */ /* 0x080fe40003f86270 */
[----:B------:R-:W-:Y:S02]  /*6cb0*/  FSEL R151, R38, -INF , !P2 ;  /* 0xff80000026977808 */ /* 0x000fe40005000000 */
[-C--:B------:R-:W-:Y:S02]  /*6cc0*/  ISETP.GE.AND P2, PT, R12, R206.reuse, PT ;  /* 0x000000ce0c00720c */ /* 0x080fe40003f46270 */
[----:B------:R-:W-:Y:S02]  /*6cd0*/  FSEL R35, R70, -INF , !P0 ;  /* 0xff80000046237808 */ /* 0x000fe40004000000 */
[----:B------:R-:W-:Y:S02]  /*6ce0*/  ISETP.GE.AND P0, PT, R10, R206, PT ;  /* 0x000000ce0a00720c */ /* 0x000fe40003f06270 */
[-C--:B------:R-:W-:Y:S01]  /*6cf0*/  ISETP.LT.OR P5, PT, R13, R207.reuse, P5 ;  /* 0x000000cf0d00720c */ /* 0x080fe20002fa1670 */
[C---:B------:R-:W-:Y:S01]  /*6d00*/  IMAD.IADD R13, R208.reuse, 0x1, -R13 ;  /* 0x00000001d00d7824 */ /* 0x040fe200078e0a0d */
[-C--:B------:R-:W-:Y:S01]  /*6d10*/  ISETP.LT.OR P4, PT, R45, R207.reuse, P4 ;  /* 0x000000cf2d00720c */ /* 0x080fe20002781670 */
[----:B------:R-:W-:Y:S01]  /*6d20*/  IMAD.IADD R45, R208, 0x1, -R45 ;  /* 0x00000001d02d7824 */ /* 0x000fe200078e0a2d */
[-C--:B------:R-:W-:Y:S01]  /*6d30*/  ISETP.LT.OR P2, PT, R12, R207.reuse, P2 ;  /* 0x000000cf0c00720c */ /* 0x080fe20001741670 */
[----:B------:R-:W-:Y:S01]  /*6d40*/  IMAD.IADD R12, R208, 0x1, -R12 ;  /* 0x00000001d00c7824 */ /* 0x000fe200078e0a0c */
[----:B------:R-:W-:Y:S01]  /*6d50*/  ISETP.LT.OR P0, PT, R10, R207, P0 ;  /* 0x000000cf0a00720c */ /* 0x000fe20000701670 */
[----:B------:R-:W-:Y:S01]  /*6d60*/  IMAD.IADD R10, R208, 0x1, -R10 ;  /* 0x00000001d00a7824 */ /* 0x000fe200078e0a0a */
[----:B------:R-:W-:-:S02]  /*6d70*/  ISETP.GE.AND P1, PT, R2, R209, PT ;  /* 0x000000d10200720c */ /* 0x000fc40003f26270 */
[----:B------:R-:W-:Y:S02]  /*6d80*/  IABS R13, R13 ;  /* 0x0000000d000d7213 */ /* 0x000fe40000000000 */
[----:B------:R-:W-:Y:S02]  /*6d90*/  IABS R45, R45 ;  /* 0x0000002d002d7213 */ /* 0x000fe40000000000 */
[----:B------:R-:W-:Y:S02]  /*6da0*/  IABS R12, R12 ;  /* 0x0000000c000c7213 */ /* 0x000fe40000000000 */
[----:B------:R-:W-:Y:S02]  /*6db0*/  IABS R10, R10 ;  /* 0x0000000a000a7213 */ /* 0x000fe40000000000 */
[----:B------:R-:W-:Y:S02]  /*6dc0*/  ISETP.LT.OR P1, PT, R2, R210, P1 ;  /* 0x000000d20200720c */ /* 0x000fe40000f21670 */
[----:B------:R-:W-:-:S02]  /*6dd0*/  I2FP.F32.S32 R26, R13 ;  /* 0x0000000d001a7245 */ /* 0x000fc40000201400 */
[----:B------:R-:W-:Y:S02]  /*6de0*/  I2FP.F32.S32 R38, R45 ;  /* 0x0000002d00267245 */ /* 0x000fe40000201400 */
[----:B------:R-:W-:Y:S01]  /*6df0*/  I2FP.F32.S32 R13, R12 ;  /* 0x0000000c000d7245 */ /* 0x000fe20000201400 */
[----:B------:R-:W-:Y:S01]  /*6e00*/  FFMA.FTZ R26, R26, -UR20, R69 ;  /* 0x800000141a1a7c23 */ /* 0x000fe20008010045 */
[----:B------:R-:W-:Y:S01]  /*6e10*/  I2FP.F32.S32 R10, R10 ;  /* 0x0000000a000a7245 */ /* 0x000fe20000201400 */
[----:B------:R-:W-:Y:S01]  /*6e20*/  FFMA.FTZ R29, R38, -UR20, R29 ;  /* 0x80000014261d7c23 */ /* 0x000fe2000801001d */
[----:B------:R-:W-:Y:S01]  /*6e30*/  FSEL R149, R149, -INF , !P1 ;  /* 0xff80000095957808 */ /* 0x000fe20004800000 */
[----:B------:R-:W-:Y:S01]  /*6e40*/  FFMA.FTZ R13, R13, -UR20, R30 ;  /* 0x800000140d0d7c23 */ /* 0x000fe2000801001e */
[----:B------:R-:W-:Y:S01]  /*6e50*/  ISETP.GE.AND P1, PT, R11, R206, PT ;  /* 0x000000ce0b00720c */ /* 0x000fe20003f26270 */
[----:B------:R-:W-:Y:S01]  /*6e60*/  FFMA.FTZ R41, R10, -UR20, R41 ;  /* 0x800000140a297c23 */ /* 0x000fe20008010029 */
[----:B------:R-:W-:Y:S01]  /*6e70*/  FSEL R31, R29, -INF , !P4 ;  /* 0xff8000001d1f7808 */ /* 0x000fe20006000000 */
[C---:B------:R-:W-:Y:S01]  /*6e80*/  IMAD.IADD R10, R208.reuse, 0x1, -R15 ;  /* 0x00000001d00a7824 */ /* 0x040fe200078e0a0f */
[----:B------:R-:W-:Y:S01]  /*6e90*/  ISETP.LT.OR P1, PT, R11, R207, P1 ;  /* 0x000000cf0b00720c */ /* 0x000fe20000f21670 */
[----:B------:R-:W-:Y:S01]  /*6ea0*/  IMAD.IADD R11, R208, 0x1, -R11 ;  /* 0x00000001d00b7824 */ /* 0x000fe200078e0a0b */
[----:B------:R-:W-:-:S02]  /*6eb0*/  FSEL R29, R13, -INF , !P2 ;  /* 0xff8000000d1d7808 */ /* 0x000fc40005000000 */
[----:B------:R-:W-:Y:S02]  /*6ec0*/  FSEL R13, R41, -INF , !P0 ;  /* 0xff800000290d7808 */ /* 0x000fe40004000000 */
[CC--:B------:R-:W-:Y:S02]  /*6ed0*/  ISETP.GE.AND P0, PT, R4.reuse, R206.reuse, PT ;  /* 0x000000ce0400720c */ /* 0x0c0fe40003f06270 */
[----:B------:R-:W-:Y:S02]  /*6ee0*/  IABS R11, R11 ;  /* 0x0000000b000b7213 */ /* 0x000fe40000000000 */
[----:B------:R-:W-:Y:S01]  /*6ef0*/  ISETP.LT.OR P0, PT, R4, R207, P0 ;  /* 0x000000cf0400720c */ /* 0x000fe20000701670 */
[----:B------:R-:W-:Y:S01]  /*6f00*/  IMAD.IADD R4, R208, 0x1, -R4 ;  /* 0x00000001d0047824 */ /* 0x000fe200078e0a04 */
[----:B------:R-:W-:Y:S02]  /*6f10*/  I2FP.F32.S32 R11, R11 ;  /* 0x0000000b000b7245 */ /* 0x000fe40000201400 */
[----:B------:R-:W-:-:S02]  /*6f20*/  ISETP.GE.AND P4, PT, R15, R206, PT ;  /* 0x000000ce0f00720c */ /* 0x000fc40003f86270 */
[----:B------:R-:W-:Y:S01]  /*6f30*/  IABS R4, R4 ;  /* 0x0000000400047213 */ /* 0x000fe20000000000 */
[----:B------:R-:W-:Y:S01]  /*6f40*/  FFMA.FTZ R11, R11, -UR20, R16 ;  /* 0x800000140b0b7c23 */ /* 0x000fe20008010010 */
[----:B------:R-:W-:Y:S02]  /*6f50*/  ISETP.LT.OR P4, PT, R15, R207, P4 ;  /* 0x000000cf0f00720c */ /* 0x000fe40002781670 */
[----:B------:R-:W-:Y:S02]  /*6f60*/  I2FP.F32.S32 R47, R4 ;  /* 0x00000004002f7245 */ /* 0x000fe40000201400 */
[----:B------:R-:W-:Y:S02]  /*6f70*/  FSEL R15, R11, -INF , !P1 ;  /* 0xff8000000b0f7808 */ /* 0x000fe40004800000 */
[----:B------:R-:W-:Y:S01]  /*6f80*/  FMNMX.FTZ R4, R3, R43, !PT ;  /* 0x0000002b03047209 */ /* 0x000fe20007810000 */
[----:B------:R-:W-:Y:S01]  /*6f90*/  FFMA.FTZ R24, R47, -UR20, R24 ;  /* 0x800000142f187c23 */ /* 0x000fe20008010018 */
[----:B------:R-:W-:-:S02]  /*6fa0*/  ISETP.GE.AND P1, PT, R8, R206, PT ;  /* 0x000000ce0800720c */ /* 0x000fc40003f26270 */
[----:B------:R-:W-:Y:S02]  /*6fb0*/  FSEL R33, R26, -INF , !P5 ;  /* 0xff8000001a217808 */ /* 0x000fe40006800000 */
[----:B------:R-:W-:Y:S02]  /*6fc0*/  ISETP.GE.AND P5, PT, R44, R206, PT ;  /* 0x000000ce2c00720c */ /* 0x000fe40003fa6270 */
[----:B------:R-:W-:Y:S02]  /*6fd0*/  FMNMX.FTZ R4, R39, R4, !PT ;  /* 0x0000000427047209 */ /* 0x000fe40007810000 */
[-C--:B------:R-:W-:Y:S01]  /*6fe0*/  ISETP.LT.OR P1, PT, R8, R207.reuse, P1 ;  /* 0x000000cf0800720c */ /* 0x080fe20000f21670 */
[----:B------:R-:W-:Y:S01]  /*6ff0*/  IMAD.IADD R8, R208, 0x1, -R8 ;  /* 0x00000001d0087824 */ /* 0x000fe200078e0a08 */
[----:B------:R-:W-:Y:S01]  /*7000*/  ISETP.LT.OR P5, PT, R44, R207, P5 ;  /* 0x000000cf2c00720c */ /* 0x000fe20002fa1670 */
[----:B------:R-:W-:Y:S01]  /*7010*/  IMAD.IADD R44, R208, 0x1, -R44 ;  /* 0x00000001d02c7824 */ /* 0x000fe200078e0a2c */
[----:B------:R-:W-:-:S02]  /*7020*/  FMNMX.FTZ R4, R37, R4, !PT ;  /* 0x0000000425047209 */ /* 0x000fc40007810000 */
[----:B------:R-:W-:Y:S02]  /*7030*/  ISETP.GE.AND P2, PT, R9, R206, PT ;  /* 0x000000ce0900720c */ /* 0x000fe40003f46270 */
[----:B------:R-:W-:Y:S02]  /*7040*/  IABS R8, R8 ;  /* 0x0000000800087213 */ /* 0x000fe40000000000 */
[----:B------:R-:W-:Y:S02]  /*7050*/  FMNMX.FTZ R4, R23, R4, !PT ;  /* 0x0000000417047209 */ /* 0x000fe40007810000 */
[----:B------:R-:W-:Y:S02]  /*7060*/  IABS R44, R44 ;  /* 0x0000002c002c7213 */ /* 0x000fe40000000000 */
[----:B------:R-:W-:Y:S01]  /*7070*/  ISETP.LT.OR P2, PT, R9, R207, P2 ;  /* 0x000000cf0900720c */ /* 0x000fe20001741670 */
[----:B------:R-:W-:Y:S01]  /*7080*/  IMAD.IADD R9, R208, 0x1, -R9 ;  /* 0x00000001d0097824 */ /* 0x000fe200078e0a09 */
[----:B------:R-:W-:-:S02]  /*7090*/  I2FP.F32.S32 R45, R8 ;  /* 0x00000008002d7245 */ /* 0x000fc40000201400 */
[----:B------:R-:W-:Y:S02]  /*70a0*/  FMNMX.FTZ R4, R21, R4, !PT ;  /* 0x0000000415047209 */ /* 0x000fe40007810000 */
[----:B------:R-:W-:Y:S01]  /*70b0*/  FMNMX.FTZ R8, R35, R33, !PT ;  /* 0x0000002123087209 */ /* 0x000fe20007810000 */
[----:B------:R-:W-:Y:S01]  /*70c0*/  FFMA.FTZ R34, R45, -UR20, R34 ;  /* 0x800000142d227c23 */ /* 0x000fe20008010022 */
[----:B------:R-:W-:Y:S01]  /*70d0*/  IABS R10, R10 ;  /* 0x0000000a000a7213 */ /* 0x000fe20000000000 */
[----:B------:R-:W-:Y:S01]  /*70e0*/  IMAD.IADD R45, R208, 0x1, -R14 ;  /* 0x00000001d02d7824 */ /* 0x000fe200078e0a0e */
[----:B------:R-:W-:Y:S02]  /*70f0*/  I2FP.F32.S32 R11, R44 ;  /* 0x0000002c000b7245 */ /* 0x000fe40000201400 */
[----:B------:R-:W-:Y:S02]  /*7100*/  FMNMX.FTZ R4, R19, R4, !PT ;  /* 0x0000000413047209 */ /* 0x000fe40007810000 */
[----:B------:R-:W-:Y:S01]  /*7110*/  FMNMX.FTZ R8, R31, R8, !PT ;  /* 0x000000081f087209 */ /* 0x000fe20007810000 */
[----:B------:R-:W-:Y:S01]  /*7120*/  FFMA.FTZ R11, R11, -UR20, R20 ;  /* 0x800000140b0b7c23 */ /* 0x000fe20008010014 */
[----:B------:R-:W-:-:S02]  /*7130*/  IABS R9, R9 ;  /* 0x0000000900097213 */ /* 0x000fc40000000000 */
[----:B------:R-:W-:Y:S02]  /*7140*/  I2FP.F32.S32 R41, R10 ;  /* 0x0000000a00297245 */ /* 0x000fe40000201400 */
[----:B------:R-:W-:Y:S02]  /*7150*/  FMNMX.FTZ R4, R17, R4, !PT ;  /* 0x0000000411047209 */ /* 0x000fe40007810000 */
[----:B------:R-:W-:Y:S01]  /*7160*/  FMNMX.FTZ R8, R29, R8, !PT ;  /* 0x000000081d087209 */ /* 0x000fe20007810000 */
[----:B------:R-:W-:Y:S01]  /*7170*/  FFMA.FTZ R32, R41, -UR20, R32 ;  /* 0x8000001429207c23 */ /* 0x000fe20008010020 */
[----:B------:R-:W-:Y:S02]  /*7180*/  I2FP.F32.S32 R9, R9 ;  /* 0x0000000900097245 */ /* 0x000fe40000201400 */
[----:B------:R-:W-:Y:S02]  /*7190*/  FSEL R11, R11, -INF , !P5 ;  /* 0xff8000000b0b7808 */ /* 0x000fe40006800000 */
[----:B------:R-:W-:Y:S01]  /*71a0*/  ISETP.GE.AND P5, PT, R42, R206, PT ;  /* 0x000000ce2a00720c */ /* 0x000fe20003fa6270 */
[----:B------:R-:W-:Y:S01]  /*71b0*/  FFMA.FTZ R18, R9, -UR20, R18 ;  /* 0x8000001409127c23 */ /* 0x000fe20008010012 */
[----:B------:R-:W-:-:S02]  /*71c0*/  FMNMX.FTZ R4, R223, R4, !PT ;  /* 0x00000004df047209 */ /* 0x000fc40007810000 */
[----:B------:R-:W-:Y:S02]  /*71d0*/  FMNMX.FTZ R8, R15, R8, !PT ;  /* 0x000000080f087209 */ /* 0x000fe40007810000 */
[----:B------:R-:W-:Y:S02]  /*71e0*/  FSEL R9, R32, -INF , !P4 ;  /* 0xff80000020097808 */ /* 0x000fe40006000000 */
[----:B------:R-:W-:Y:S02]  /*71f0*/  ISETP.GE.AND P4, PT, R40, R206, PT ;  /* 0x000000ce2800720c */ /* 0x000fe40003f86270 */
[----:B------:R-:W-:Y:S01]  /*7200*/  ISETP.LT.OR P5, PT, R42, R207, P5 ;  /* 0x000000cf2a00720c */ /* 0x000fe20002fa1670 */
[----:B------:R-:W-:Y:S01]  /*7210*/  IMAD.IADD R42, R208, 0x1, -R42 ;  /* 0x00000001d02a7824 */ /* 0x000fe200078e0a2a */
[----:B------:R-:W-:Y:S02]  /*7220*/  FMNMX.FTZ R4, R171, R4, !PT ;  /* 0x00000004ab047209 */ /* 0x000fe40007810000 */
[----:B------:R-:W-:-:S02]  /*7230*/  FMNMX.FTZ R8, R13, R8, !PT ;  /* 0x000000080d087209 */ /* 0x000fc40007810000 */
[----:B------:R-:W-:Y:S02]  /*7240*/  FSEL R179, R18, -INF , !P2 ;  /* 0xff80000012b37808 */ /* 0x000fe40005000000 */
[----:B------:R-:W-:Y:S01]  /*7250*/  ISETP.LT.OR P4, PT, R40, R207, P4 ;  /* 0x000000cf2800720c */ /* 0x000fe20002781670 */
[----:B------:R-:W-:Y:S01]  /*7260*/  IMAD.IADD R40, R208, 0x1, -R40 ;  /* 0x00000001d0287824 */ /* 0x000fe200078e0a28 */
[----:B------:R-:W-:Y:S02]  /*7270*/  ISETP.GE.AND P2, PT, R28, R206, PT ;  /* 0x000000ce1c00720c */ /* 0x000fe40003f46270 */
        /* <DEDUP_REMOVED lines=9> */
[----:B------:R-:W-:-:S02]  /*7310*/  FSEL R175, R34, -INF , !P1 ;  /* 0xff80000022af7808 */ /* 0x000fc40004800000 */
[----:B------:R-:W-:Y:S01]  /*7320*/  FMNMX.FTZ R4, R217, R4, !PT ;  /* 0x00000004d9047209 */ /* 0x000fe20007810000 */
[----:B------:R-:W-:Y:S01]  /*7330*/  FFMA.FTZ R22, R41, -UR20, R22 ;  /* 0x8000001429167c23 */ /* 0x000fe20008010016 */
[----:B------:R-:W-:Y:S01]  /*7340*/  FMNMX.FTZ R8, R179, R8, !PT ;  /* 0x00000008b3087209 */ /* 0x000fe20007810000 */
[----:B------:R-:W-:Y:S01]  /*7350*/  IMAD.IADD R41, R208, 0x1, -R2 ;  /* 0x00000001d0297824 */ /* 0x000fe200078e0a02 */
[----:B------:R-:W-:Y:S02]  /*7360*/  IABS R28, R28 ;  /* 0x0000001c001c7213 */ /* 0x000fe40000000000 */
[----:B------:R-:W-:Y:S02]  /*7370*/  I2FP.F32.S32 R40, R40 ;  /* 0x0000002800287245 */ /* 0x000fe40000201400 */
[----:B------:R-:W-:Y:S02]  /*7380*/  FSEL R147, R24, -INF , !P0 ;  /* 0xff80000018937808 */ /* 0x000fe40004000000 */
[----:B------:R-:W-:Y:S01]  /*7390*/  FMNMX.FTZ R4, R215, R4, !PT ;  /* 0x00000004d7047209 */ /* 0x000fe20007810000 */
[----:B------:R-:W-:Y:S01]  /*73a0*/  FFMA.FTZ R25, R40, -UR20, R25 ;  /* 0x8000001428197c23 */ /* 0x000fe20008010019 */
[----:B------:R-:W-:-:S02]  /*73b0*/  FMNMX.FTZ R8, R175, R8, !PT ;  /* 0x00000008af087209 */ /* 0x000fc40007810000 */
[----:B------:R-:W-:Y:S02]  /*73c0*/  I2FP.F32.S32 R28, R28 ;  /* 0x0000001c001c7245 */ /* 0x000fe40000201400 */
[----:B------:R-:W-:Y:S02]  /*73d0*/  IABS R45, R45 ;  /* 0x0000002d002d7213 */ /* 0x000fe40000000000 */
[----:B------:R-:W-:Y:S01]  /*73e0*/  FMNMX.FTZ R4, R151, R4, !PT ;  /* 0x0000000497047209 */ /* 0x000fe20007810000 */
[----:B------:R-:W-:Y:S01]  /*73f0*/  FFMA.FTZ R27, R28, -UR20, R27 ;  /* 0x800000141c1b7c23 */ /* 0x000fe2000801001b */
[----:B------:R-:W-:Y:S02]  /*7400*/  FSEL R145, R22, -INF , !P5 ;  /* 0xff80000016917808 */ /* 0x000fe40006800000 */
[----:B------:R-:W-:Y:S02]  /*7410*/  FMNMX.FTZ R8, R147, R8, !PT ;  /* 0x0000000893087209 */ /* 0x000fe40007810000 */
[----:B------:R-:W-:-:S02]  /*7420*/  IABS R41, R41 ;  /* 0x0000002900297213 */ /* 0x000fc40000000000 */
        /* <DEDUP_REMOVED lines=8> */
[-C--:B------:R-:W-:Y:S02]  /*74b0*/  ISETP.LT.OR P1, PT, R14, R207.reuse, P1 ;  /* 0x000000cf0e00720c */ /* 0x080fe40000f21670 */
[C---:B------:R-:W-:Y:S01]  /*74c0*/  ISETP.GE.AND P0, PT, R2.reuse, R206, PT ;  /* 0x000000ce0200720c */ /* 0x040fe20003f06270 */
        /* <DEDUP_REMOVED lines=22> */
[----:B------:R-:W2:Y:S01]  /*7630*/  LDSM.16.MT88.4 R40, [R196+0xe000] ;  /* 0x00e00000c428783b */ /* 0x000ea20000004200 */
[--C-:B------:R-:W-:Y:S01]  /*7640*/  FFMA.FTZ R158, R37, UR16, -R140.reuse ;  /* 0x00000010259e7c23 */ /* 0x100fe2000801088c */
[--C-:B------:R-:W-:Y:S01]  /*7650*/  FFMA.FTZ R157, R19, UR16, -R140.reuse ;  /* 0x00000010139d7c23 */ /* 0x100fe2000801088c */
[----:B------:R-:W-:Y:S01]  /*7660*/  MUFU.EX2 R167, R167 ;  /* 0x000000a700a77308 */ /* 0x000fe20000000800 */
[--C-:B------:R-:W-:Y:S01]  /*7670*/  FFMA.FTZ R0, R17, UR16, -R140.reuse ;  /* 0x0000001011007c23 */ /* 0x100fe2000801088c */
[--C-:B------:R-:W-:Y:S01]  /*7680*/  FFMA.FTZ R161, R23, UR16, -R140.reuse ;  /* 0x0000001017a17c23 */ /* 0x100fe2000801088c */
[----:B------:R-:W3:Y:S01]  /*7690*/  LDSM.16.MT88.4 R16, [R196+0xc800] ;  /* 0x00c80000c410783b */ /* 0x000ee20000004200 */
[----:B-1----:R-:W-:Y:S01]  /*76a0*/  FMNMX.FTZ R3, R25, R2, !PT ;  /* 0x0000000219037209 */ /* 0x002fe20007810000 */
[--C-:B------:R-:W-:Y:S01]  /*76b0*/  FFMA.FTZ R156, R21, UR16, -R140.reuse ;  /* 0x00000010159c7c23 */ /* 0x100fe2000801088c */
        /* <DEDUP_REMOVED lines=20> */
[----:B------:R-:W4:Y:S01]  /*7800*/  MUFU.EX2 R158, R158 ;  /* 0x0000009e009e7308 */ /* 0x000f220000000800 */
[--C-:B------:R-:W-:Y:S01]  /*7810*/  FFMA.FTZ R2, R9, UR16, -R174.reuse ;  /* 0x0000001009027c23 */ /* 0x100fe200080108ae */
[----:B------:R-:W5:Y:S01]  /*7820*/  LDSM.16.MT88.4 R12, [R194+0xc800] ;  /* 0x00c80000c20c783b */ /* 0x000f620000004200 */
[----:B-1----:R-:W-:Y:S01]  /*7830*/  F2FP.BF16.F32.PACK_AB R96, R162, R167 ;  /* 0x000000a7a260723e */ /* 0x002fe200000010ff */
[--C-:B------:R-:W-:Y:S01]  /*7840*/  FFMA.FTZ R170, R179, UR16, -R174.reuse ;  /* 0x00000010b3aa7c23 */ /* 0x100fe200080108ae */
[--C-:B------:R-:W-:Y:S01]  /*7850*/  FFMA.FTZ R175, R175, UR16, -R174.reuse ;  /* 0x00000010afaf7c23 */ /* 0x100fe200080108ae */
[----:B------:R-:W1:Y:S01]  /*7860*/  LDSM.16.MT88.4 R8, [R196+0xe800] ;  /* 0x00e80000c408783b */ /* 0x000e620000004200 */
[--C-:B------:R-:W-:Y:S01]  /*7870*/  FFMA.FTZ R172, R147, UR16, -R174.reuse ;  /* 0x0000001093ac7c23 */ /* 0x100fe200080108ae */
[----:B------:R-:W-:Y:S01]  /*7880*/  MUFU.EX2 R164, R164 ;  /* 0x000000a400a47308 */ /* 0x000fe20000000800 */
[--C-:B------:R-:W-:Y:S01]  /*7890*/  FFMA.FTZ R179, R145, UR16, -R174.reuse ;  /* 0x0000001091b37c23 */ /* 0x100fe200080108ae */
[----:B------:R-:W-:Y:S01]  /*78a0*/  LDSM.16.MT88.4 R28, [R193+0xc800] ;  /* 0x00c80000c11c783b */ /* 0x000fe20000004200 */
[--C-:B------:R-:W-:Y:S01]  /*78b0*/  FFMA.FTZ R214, R143, UR16, -R174.reuse ;  /* 0x000000108fd67c23 */ /* 0x100fe200080108ae */
[--C-:B------:R-:W-:Y:S01]  /*78c0*/  FFMA.FTZ R217, R141, UR16, -R174.reuse ;  /* 0x000000108dd97c23 */ /* 0x100fe200080108ae */
[----:B------:R-:W-:Y:S01]  /*78d0*/  FFMA.FTZ R213, R213, UR16, -R174 ;  /* 0x00000010d5d57c23 */ /* 0x000fe200080108ae */
[--C-:B------:R-:W-:Y:S01]  /*78e0*/  FFMA.FTZ R178, R151, UR16, -R140.reuse ;  /* 0x0000001097b27c23 */ /* 0x100fe2000801088c */
[----:B------:R-:W-:Y:S01]  /*78f0*/  FFMA.FTZ R219, R149, UR16, -R140 ;  /* 0x0000001095db7c23 */ /* 0x000fe2000801088c */
[----:B------:R-:W2:Y:S01]  /*7900*/  MUFU.EX2 R169, R169 ;  /* 0x000000a900a97308 */ /* 0x000ea20000000800 */
[----:B----4-:R-:W-:Y:S01]  /*7910*/  F2FP.BF16.F32.PACK_AB R98, R158, R165 ;  /* 0x000000a59e62723e */ /* 0x010fe200000010ff */
[----:B------:R-:W-:Y:S01]  /*7920*/  FFMA.FTZ R174, R177, UR16, -R174 ;  /* 0x00000010b1ae7c23 */ /* 0x000fe200080108ae */
[----:B------:R-:W-:Y:S01]  /*7930*/  LDSM.16.MT88.4 R148, [R192+0x11000] ;  /* 0x01100000c094783b */ /* 0x000fe20000004200 */
[----:B------:R-:W-:Y:S01]  /*7940*/  FADD.FTZ R162, R167, R162 ;  /* 0x000000a2a7a27221 */ /* 0x000fe20000010000 */
[----:B------:R-:W-:-:S02]  /*7950*/  LEA R216, P0, R133, UR12, 0x1 ;  /* 0x0000000c85d87c11 */ /* 0x000fc4000f8008ff */
[----:B------:R-:W-:Y:S01]  /*7960*/  LDSM.16.MT88.4 R140, [R196+0xd800] ;  /* 0x00d80000c48c783b */ /* 0x000fe20000004200 */
[----:B------:R-:W-:Y:S01]  /*7970*/  MUFU.EX2 R163, R163 ;  /* 0x000000a300a37308 */ /* 0x000fe20000000800 */
[----:B------:R-:W-:-:S04]  /*7980*/  FADD.FTZ R165, R165, R162 ;  /* 0x000000a2a5a57221 */ /* 0x000fc80000010000 */
[----:B------:R-:W-:-:S03]  /*7990*/  FADD.FTZ R158, R158, R165 ;  /* 0x000000a59e9e7221 */ /* 0x000fc60000010000 */
        /* <DEDUP_REMOVED lines=39> */
[C---:B---3--:R-:W-:Y:S01]  /*7c10*/  HMMA.16816.F32.BF16 R128, R32.reuse, R16, R128 ;  /* 0x000000102080723c */ /* 0x048fe20000041880 */
[----:B------:R-:W-:Y:S05]  /*7c20*/  MUFU.EX2 R168, R168 ;  /* 0x000000a800a87308 */ /* 0x000fea0000000800 */
[C---:B------:R-:W-:Y:S01]  /*7c30*/  HMMA.16816.F32.BF16 R124, R32.reuse, R18, R124 ;  /* 0x00000012207c723c */ /* 0x040fe2000004187c */
[----:B------:R-:W3:Y:S02]  /*7c40*/  LDSM.16.MT88.4 R16, [R192+0xe800] ;  /* 0x00e80000c010783b */ /* 0x000ee40000004200 */
[----:B------:R-:W4:Y:S01]  /*7c50*/  MUFU.EX2 R173, R173 ;  /* 0x000000ad00ad7308 */ /* 0x000f220000000800 */
[C---:B--2---:R-:W-:Y:S01]  /*7c60*/  F2FP.BF16.F32.PACK_AB R144, R171.reuse, R166 ;  /* 0x000000a6ab90723e */ /* 0x044fe200000010ff */
[----:B------:R-:W-:Y:S01]  /*7c70*/  FADD.FTZ R166, R166, R157 ;  /* 0x0000009da6a67221 */ /* 0x000fe20000010000 */
[----:B-----5:R-:W-:Y:S03]  /*7c80*/  HMMA.16816.F32.BF16 R120, R32, R12, R120 ;  /* 0x0000000c2078723c */ /* 0x020fe60000041878 */
[----:B------:R-:W-:-:S02]  /*7c90*/  FADD.FTZ R171, R171, R166 ;  /* 0x000000a6abab7221 */ /* 0x000fc40000010000 */
[----:B------:R-:W-:Y:S01]  /*7ca0*/  MUFU.EX2 R170, R170 ;  /* 0x000000aa00aa7308 */ /* 0x000fe20000000800 */
[C---:B------:R-:W-:Y:S01]  /*7cb0*/  HMMA.16816.F32.BF16 R116, R32.reuse, R14, R116 ;  /* 0x0000000e2074723c */ /* 0x040fe20000041874 */
[----:B------:R-:W2:Y:S05]  /*7cc0*/  LDSM.16.MT88.4 R12, [R196+0x10800] ;  /* 0x01080000c40c783b */ /* 0x000eaa0000004200 */
[----:B-1----:R-:W-:Y:S01]  /*7cd0*/  HMMA.16816.F32.BF16 R36, R32, R8, R36 ;  /* 0x000000082024723c */ /* 0x002fe20000041824 */
[----:B------:R-:W1:Y:S01]  /*7ce0*/  MUFU.EX2 R175, R175 ;  /* 0x000000af00af7308 */ /* 0x000e620000000800 */
[----:B----4-:R-:W-:Y:S01]  /*7cf0*/  F2FP.BF16.F32.PACK_AB R146, R173, R168 ;  /* 0x000000a8ad92723e */ /* 0x010fe200000010ff */
        /* <DEDUP_REMOVED lines=219> */
.L_x_6937:
[----:B------:R-:W-:-:S04]  /*8ab0*/  ULEA UR4, -UR6, URZ, 0x6 ;  /* 0x0000003f06047291 */ /* 0x000fc8000f8e313f */
[----:B------:R-:W-:Y:S02]  /*8ac0*/  USHF.R.S32.HI UR7, URZ, 0x1f, UR4 ;  /* 0x0000001f3f077899 */ /* 0x000fe40008011404 */
[----:B------:R-:W-:-:S04]  /*8ad0*/  MOV R5, UR4 ;  /* 0x0000000400057c02 */ /* 0x000fc80008000f00 */
[----:B------:R-:W-:-:S07]  /*8ae0*/  MOV R2, UR7 ;  /* 0x0000000700027c02 */ /* 0x000fce0008000f00 */
.L_x_6938:
        /* <DEDUP_REMOVED lines=32> */
[----:B------:R-:W-:Y:S01]  /*8cf0*/  @!P4 LDGSTS.E.BYPASS.LTC128B.128 [R204+0xe000], desc[UR26][R20.64+0x80] ;  /* 0x0e00008014cccfae */ /* 0x000fe2000b901d5a */
        /* <DEDUP_REMOVED lines=52> */
[----:B------:R1:W-:Y:S01]  /*9040*/  @!P5 LDGSTS.E.BYPASS.LTC128B.128 [R204+0xd000], desc[UR26][R8.64] ;  /* 0x0d00000008ccdfae */ /* 0x0003e2000b901d5a */
[----:B------:R-:W-:Y:S02]  /*9050*/  @!P4 LEA.HI.X R27, R0, UR25, R7, 0x1, P1 ;  /* 0x00000019001bcc11 */ /* 0x000fe400088f0c07 */
[----:B------:R-:W-:Y:S01]  /*9060*/  @!P2 LEA.HI.X R7, R152, UR25, R135, 0x1, P0 ;  /* 0x000000199807ac11 */ /* 0x000fe200080f0c87 */
        /* <DEDUP_REMOVED lines=31> */
[----:B------:R-:W5:Y:S04]  /*9260*/  LDSM.16.M88.4 R20, [R201+0x7800] ;  /* 0x00780000c914783b */ /* 0x000f680000000200 */
[----:B--2---:R-:W-:Y:S04]  /*9270*/  LDSM.16.M88.4 R24, [R198] ;  /* 0x00000000c618783b */ /* 0x004fe80000000200 */
[----:B---3--:R-:W2:Y:S04]  /*9280*/  LDSM.16.M88.4 R4, [R195+0x6000] ;  /* 0x00600000c304783b */ /* 0x008ea80000000200 */
[----:B------:R-:W3:Y:S04]  /*9290*/  LDSM.16.M88.4 R176, [R191] ;  /* 0x00000000bfb0783b */ /* 0x000ee80000000200 */
[----:B------:R-:W3:Y:S01]  /*92a0*/  LDSM.16.M88.4 R156, [R190] ;  /* 0x00000000be9c783b */ /* 0x000ee20000000200 */
[C---:B----4-:R-:W-:Y:S03]  /*92b0*/  HMMA.16816.F32.BF16 R12, R172.reuse, R152, RZ ;  /* 0x00000098ac0c723c */ /* 0x050fe600000418ff */
[----:B------:R-:W4:Y:S04]  /*92c0*/  LDSM.16.M88.4 R28, [R189] ;  /* 0x00000000bd1c783b */ /* 0x000f280000000200 */
        /* <DEDUP_REMOVED lines=10> */
[C---:B-----5:R-:W-:Y:S06]  /*9370*/  HMMA.16816.F32.BF16 R140, R172.reuse, R136, RZ ;  /* 0x00000088ac8c723c */ /* 0x060fec00000418ff */
[C---:B------:R-:W-:Y:S06]  /*9380*/  HMMA.16816.F32.BF16 R136, R172.reuse, R138, RZ ;  /* 0x0000008aac88723c */ /* 0x040fec00000418ff */
[C---:B------:R-:W-:Y:S06]  /*9390*/  HMMA.16816.F32.BF16 R32, R172.reuse, R20, RZ ;  /* 0x00000014ac20723c */ /* 0x040fec00000418ff */
[----:B------:R-:W-:Y:S01]  /*93a0*/  HMMA.16816.F32.BF16 R172, R172, R22, RZ ;  /* 0x00000016acac723c */ /* 0x000fe200000418ff */
[----:B------:R-:W-:Y:S05]  /*93b0*/  LDSM.16.M88.4 R20, [R188] ;  /* 0x00000000bc14783b */ /* 0x000fea0000000200 */
[----:B------:R-:W-:Y:S01]  /*93c0*/  HMMA.16816.F32.BF16 R152, R8, R18, R152 ;  /* 0x000000120898723c */ /* 0x000fe20000041898 */
[----:B------:R-:W1:Y:S05]  /*93d0*/  LDSM.16.M88.4 R16, [R197] ;  /* 0x00000000c510783b */ /* 0x000e6a0000000200 */
[----:B--2---:R-:W-:Y:S06]  /*93e0*/  HMMA.16816.F32.BF16 R12, R24, R4, R12 ;  /* 0x00000004180c723c */ /* 0x004fec000004180c */
[C---:B---3--:R-:W-:Y:S06]  /*93f0*/  HMMA.16816.F32.BF16 R148, R8.reuse, R176, R148 ;  /* 0x000000b00894723c */ /* 0x048fec0000041894 */
[C---:B------:R-:W-:Y:S01]  /*9400*/  HMMA.16816.F32.BF16 R144, R8.reuse, R178, R144 ;  /* 0x000000b20890723c */ /* 0x040fe20000041890 */
[----:B------:R-:W-:Y:S05]  /*9410*/  LDSM.16.M88.4 R176, [R188+0x800] ;  /* 0x00080000bcb0783b */ /* 0x000fea0000000200 */
[C---:B------:R-:W-:Y:S06]  /*9420*/  HMMA.16816.F32.BF16 R140, R8.reuse, R156, R140 ;  /* 0x0000009c088c723c */ /* 0x040fec000004188c */
[C---:B------:R-:W-:Y:S01]  /*9430*/  HMMA.16816.F32.BF16 R136, R8.reuse, R158, R136 ;  /* 0x0000009e0888723c */ /* 0x040fe20000041888 */
[----:B------:R-:W-:Y:S05]  /*9440*/  LDSM.16.M88.4 R156, [R188+0x1000] ;  /* 0x00100000bc9c783b */ /* 0x000fea0000000200 */
[C---:B----4-:R-:W-:Y:S06]  /*9450*/  HMMA.16816.F32.BF16 R32, R8.reuse, R28, R32 ;  /* 0x0000001c0820723c */ /* 0x050fec0000041820 */
        /* <DEDUP_REMOVED lines=88> */
[C---:B------:R-:W-:Y:S01]  /*99e0*/  HMMA.16816.F32.BF16 R136, R176.reuse, R6, R136 ;  /* 0x00000006b088723c */ /* 0x040fe20000041888 */
[----:B------:R-:W1:Y:S05]  /*99f0*/  LDSM.16.M88.4 R4, [R188+0x4000] ;  /* 0x00400000bc04783b */ /* 0x000e6a0000000200 */
[C---:B------:R-:W-:Y:S06]  /*9a00*/  HMMA.16816.F32.BF16 R32, R176.reuse, R220, R32 ;  /* 0x000000dcb020723c */ /* 0x040fec0000041820 */
[----:B------:R-:W-:Y:S01]  /*9a10*/  HMMA.16816.F32.BF16 R172, R176, R222, R172 ;  /* 0x000000deb0ac723c */ /* 0x000fe200000418ac */
[----:B------:R-:W-:-:S05]  /*9a20*/  IMAD.MOV.U32 R221, RZ, RZ, R229 ;  /* 0x000000ffffdd7224 */ /* 0x000fca00078e00e5 */
[----:B--2---:R-:W-:Y:S06]  /*9a30*/  HMMA.16816.F32.BF16 R12, R28, R24, R12 ;  /* 0x000000181c0c723c */ /* 0x004fec000004180c */
[C---:B------:R-:W-:Y:S06]  /*9a40*/  HMMA.16816.F32.BF16 R152, R168.reuse, R226, R152 ;  /* 0x000000e2a898723c */ /* 0x040fec0000041898 */
[C---:B------:R-:W-:Y:S06]  /*9a50*/  HMMA.16816.F32.BF16 R148, R168.reuse, R164, R148 ;  /* 0x000000a4a894723c */ /* 0x040fec0000041894 */
[C---:B------:R-:W-:Y:S01]  /*9a60*/  HMMA.16816.F32.BF16 R144, R168.reuse, R166, R144 ;  /* 0x000000a6a890723c */ /* 0x040fe20000041890 */
[----:B------:R-:W2:Y:S05]  /*9a70*/  LDSM.16.M88.4 R164, [R195+0xb800] ;  /* 0x00b80000c3a4783b */ /* 0x000eaa0000000200 */
[C---:B------:R-:W-:Y:S01]  /*9a80*/  HMMA.16816.F32.BF16 R176, R168.reuse, R160, R140 ;  /* 0x000000a0a8b0723c */ /* 0x040fe2000004188c */
[----:B------:R-:W3:Y:S05]  /*9a90*/  LDSM.16.M88.4 R140, [R188+0x4800] ;  /* 0x00480000bc8c783b */ /* 0x000eea0000000200 */
[C---:B------:R-:W-:Y:S06]  /*9aa0*/  HMMA.16816.F32.BF16 R136, R168.reuse, R162, R136 ;  /* 0x000000a2a888723c */ /* 0x040fec0000041888 */
[C---:B------:R-:W-:Y:S01]  /*9ab0*/  HMMA.16816.F32.BF16 R160, R168.reuse, R156, R32 ;  /* 0x0000009ca8a0723c */ /* 0x040fe20000041820 */
[----:B------:R-:W4:Y:S05]  /*9ac0*/  LDSM.16.M88.4 R32, [R188+0x5000] ;  /* 0x00500000bc20783b */ /* 0x000f2a0000000200 */
[----:B------:R-:W-:Y:S06]  /*9ad0*/  HMMA.16816.F32.BF16 R172, R168, R158, R172 ;  /* 0x0000009ea8ac723c */ /* 0x000fec00000418ac */
[----:B-1----:R-:W-:Y:S06]  /*9ae0*/  HMMA.16816.F32.BF16 R12, R8, R4, R12 ;  /* 0x00000004080c723c */ /* 0x002fec000004180c */
[----:B------:R-:W-:Y:S01]  /*9af0*/  HMMA.16816.F32.BF16 R152, R28, R26, R152 ;  /* 0x0000001a1c98723c */ /* 0x000fe20000041898 */
[----:B------:R-:W-:-:S04]  /*9b00*/  IMAD.U32 R5, RZ, RZ, UR10 ;  /* 0x0000000aff057e24 */ /* 0x000fc8000f8e00ff */
[----:B------:R-:W-:Y:S01]  /*9b10*/  IMAD R0, R5, 0x40, R212 ;  /* 0x0000004005007824 */ /* 0x000fe200078e02d4 */
[C---:B------:R-:W-:Y:S03]  /*9b20*/  HMMA.16816.F32.BF16 R148, R28.reuse, R20, R148 ;  /* 0x000000141c94723c */ /* 0x040fe60000041894 */
[C---:B------:R-:W-:Y:S01]  /*9b30*/  VIADD R5, R0.reuse, 0x1 ;  /* 0x0000000100057836 */ /* 0x040fe20000000000 */
[C---:B------:R-:W-:Y:S02]  /*9b40*/  ISETP.GE.AND P1, PT, R0.reuse, R209, PT ;  /* 0x000000d10000720c */ /* 0x040fe40003f26270 */
[----:B------:R-:W-:Y:S01]  /*9b50*/  HMMA.16816.F32.BF16 R144, R28, R22, R144 ;  /* 0x000000161c90723c */ /* 0x000fe20000041890 */
[----:B------:R-:W1:Y:S01]  /*9b60*/  LDSM.16.M88.4 R20, [R188+0x5800] ;  /* 0x00580000bc14783b */ /* 0x000e620000000200 */
[----:B------:R-:W-:Y:S01]  /*9b70*/  ISETP.LT.OR P1, PT, R0, R210, P1 ;  /* 0x000000d20000720c */ /* 0x000fe20000f21670 */
[----:B------:R-:W-:-:S04]  /*9b80*/  DEPBAR.LE SB0, 0x0 ;  /* 0x000080000000791a */ /* 0x000fc80000000000 */
[C---:B------:R-:W-:Y:S01]  /*9b90*/  HMMA.16816.F32.BF16 R176, R28.reuse, R16, R176 ;  /* 0x000000101cb0723c */ /* 0x040fe200000418b0 */
[----:B------:R-:W-:Y:S01]  /*9ba0*/  FMUL.FTZ R2, R12, UR31 ;  /* 0x0000001f0c027c20 */ /* 0x000fe20008410000 */
[----:B------:R-:W-:Y:S01]  /*9bb0*/  FMUL.FTZ R4, R14, UR31 ;  /* 0x0000001f0e047c20 */ /* 0x000fe20008410000 */
[----:B------:R-:W-:Y:S01]  /*9bc0*/  IMAD.IADD R12, R211, 0x1, -R5 ;  /* 0x00000001d30c7824 */ /* 0x000fe200078e0a05 */
[C---:B------:R-:W-:Y:S01]  /*9bd0*/  ISETP.GE.AND P0, PT, R0.reuse, R206, PT ;  /* 0x000000ce0000720c */ /* 0x040fe20003f06270 */
[----:B------:R-:W-:Y:S01]  /*9be0*/  FMUL.FTZ R15, R15, UR31 ;  /* 0x0000001f0f0f7c20 */ /* 0x000fe20008410000 */
[----:B------:R-:W-:Y:S01]  /*9bf0*/  HMMA.16816.F32.BF16 R136, R28, R18, R136 ;  /* 0x000000121c88723c */ /* 0x000fe20000041888 */
[----:B------:R-:W5:Y:S01]  /*9c00*/  MUFU.TANH R2, R2 ;  /* 0x0000000200027308 */ /* 0x000f620000002400 */
[----:B------:R-:W-:Y:S01]  /*9c10*/  IABS R12, R12 ;  /* 0x0000000c000c7213 */ /* 0x000fe20000000000 */
[----:B------:R-:W-:Y:S01]  /*9c20*/  VIADD R16, R0, 0x30 ;  /* 0x0000003000107836 */ /* 0x000fe20000000000 */
[----:B------:R-:W-:-:S02]  /*9c30*/  ISETP.GE.AND P6, PT, R5, R209, PT ;  /* 0x000000d10500720c */ /* 0x000fc40003fc6270 */
[C---:B--2---:R-:W-:Y:S01]  /*9c40*/  HMMA.16816.F32.BF16 R160, R28.reuse, R164, R160 ;  /* 0x000000a41ca0723c */ /* 0x044fe200000418a0 */
[C---:B------:R-:W-:Y:S01]  /*9c50*/  ISETP.LT.OR P0, PT, R0.reuse, R207, P0 ;  /* 0x000000cf0000720c */ /* 0x040fe20000701670 */
[----:B------:R-:W-:Y:S01]  /*9c60*/  VIADD R19, R0, 0x29 ;  /* 0x0000002900137836 */ /* 0x000fe20000000000 */
[----:B------:R-:W2:Y:S01]  /*9c70*/  MUFU.TANH R4, R4 ;  /* 0x0000000400047308 */ /* 0x000ea20000002400 */
[----:B------:R-:W-:Y:S02]  /*9c80*/  ISETP.LT.OR P6, PT, R5, R210, P6 ;  /* 0x000000d20500720c */ /* 0x000fe400037c1670 */
[----:B------:R-:W-:Y:S06]  /*9c90*/  HMMA.16816.F32.BF16 R172, R28, R166, R172 ;  /* 0x000000a61cac723c */ /* 0x000fec00000418ac */
[C---:B------:R-:W-:Y:S06]  /*9ca0*/  HMMA.16816.F32.BF16 R152, R8.reuse, R6, R152 ;  /* 0x000000060898723c */ /* 0x040fec0000041898 */
[----:B---3--:R-:W-:Y:S01]  /*9cb0*/  HMMA.16816.F32.BF16 R148, R8, R140, R148 ;  /* 0x0000008c0894723c */ /* 0x008fe20000041894 */
[----:B------:R-:W-:Y:S01]  /*9cc0*/  FMUL.FTZ R6, R13, UR31 ;  /* 0x0000001f0d067c20 */ /* 0x000fe20008410000 */
[----:B------:R-:W-:-:S02]  /*9cd0*/  IMAD.IADD R13, R211, 0x1, -R0 ;  /* 0x00000001d30d7824 */ /* 0x000fc400078e0a00 */
[----:B------:R-:W-:Y:S02]  /*9ce0*/  IMAD.IADD R7, R208, 0x1, -R0 ;  /* 0x00000001d0077824 */ /* 0x000fe400078e0a00 */
[C---:B------:R-:W-:Y:S01]  /*9cf0*/  HMMA.16816.F32.BF16 R144, R8.reuse, R142, R144 ;  /* 0x0000008e0890723c */ /* 0x040fe20000041890 */
[----:B------:R-:W3:Y:S01]  /*9d00*/  MUFU.TANH R6, R6 ;  /* 0x0000000600067308 */ /* 0x000ee20000002400 */
[----:B------:R-:W-:Y:S01]  /*9d10*/  IABS R13, R13 ;  /* 0x0000000d000d7213 */ /* 0x000fe20000000000 */
[----:B------:R-:W-:Y:S01]  /*9d20*/  IMAD.IADD R141, R211, 0x1, -R19 ;  /* 0x00000001d38d7824 */ /* 0x000fe200078e0a13 */
[----:B------:R-:W-:Y:S02]  /*9d30*/  IABS R7, R7 ;  /* 0x0000000700077213 */ /* 0x000fe40000000000 */
[----:B------:R-:W-:Y:S01]  /*9d40*/  I2FP.F32.S32 R17, R13 ;  /* 0x0000000d00117245 */ /* 0x000fe20000201400 */
[----:B----4-:R-:W-:Y:S01]  /*9d50*/  HMMA.16816.F32.BF16 R176, R8, R32, R176 ;  /* 0x0000002008b0723c */ /* 0x010fe200000418b0 */
[----:B------:R-:W-:-:S02]  /*9d60*/  I2FP.F32.S32 R7, R7 ;  /* 0x0000000700077245 */ /* 0x000fc40000201400 */
[----:B------:R-:W-:Y:S02]  /*9d70*/  I2FP.F32.S32 R13, R12 ;  /* 0x0000000c000d7245 */ /* 0x000fe40000201400 */
[----:B------:R-:W-:Y:S01]  /*9d80*/  IABS R141, R141 ;  /* 0x0000008d008d7213 */ /* 0x000fe20000000000 */
[C---:B------:R-:W-:Y:S03]  /*9d90*/  HMMA.16816.F32.BF16 R136, R8.reuse, R34, R136 ;  /* 0x000000220888723c */ /* 0x040fe60000041888 */
[----:B------:R-:W-:Y:S02]  /*9da0*/  I2FP.F32.S32 R141, R141 ;  /* 0x0000008d008d7245 */ /* 0x000fe40000201400 */
[----:B------:R-:W-:Y:S01]  /*9db0*/  FMUL.FTZ R148, R148, UR31 ;  /* 0x0000001f94947c20 */ /* 0x000fe20008410000 */
[C---:B-1----:R-:W-:Y:S01]  /*9dc0*/  HMMA.16816.F32.BF16 R160, R8.reuse, R20, R160 ;  /* 0x0000001408a0723c */ /* 0x042fe200000418a0 */
[----:B------:R-:W-:Y:S01]  /*9dd0*/  FMUL.FTZ R150, R150, UR31 ;  /* 0x0000001f96967c20 */ /* 0x000fe20008410000 */
[----:B------:R-:W-:Y:S01]  /*9de0*/  FMUL.FTZ R214, R151, UR31 ;  /* 0x0000001f97d67c20 */ /* 0x000fe20008410000 */
[----:B------:R1:W-:Y:S02]  /*9df0*/  MUFU.TANH R213, R148 ;  /* 0x0000009400d57308 */ /* 0x0003e40000002400 */
[----:B------:R-:W-:Y:S01]  /*9e00*/  FMUL.FTZ R144, R144, UR31 ;  /* 0x0000001f90907c20 */ /* 0x000fe20008410000 */
[----:B------:R-:W-:Y:S01]  /*9e10*/  HMMA.16816.F32.BF16 R172, R8, R22, R172 ;  /* 0x0000001608ac723c */ /* 0x000fe200000418ac */
[----:B------:R-:W-:-:S04]  /*9e20*/  FMUL.FTZ R146, R146, UR31 ;  /* 0x0000001f92927c20 */ /* 0x000fc80008410000 */
[----:B------:R-:W-:Y:S02]  /*9e30*/  MUFU.TANH R220, R150 ;  /* 0x0000009600dc7308 */ /* 0x000fe40000002400 */
[----:B-----5:R-:W-:Y:S01]  /*9e40*/  FFMA.FTZ R9, R17, -UR20, R2 ;  /* 0x8000001411097c23 */ /* 0x020fe20008010002 */
[----:B------:R-:W-:Y:S01]  /*9e50*/  FMUL.FTZ R11, R152, UR31 ;  /* 0x0000001f980b7c20 */ /* 0x000fe20008410000 */
[----:B--2---:R-:W-:Y:S01]  /*9e60*/  FFMA.FTZ R2, R7, -UR20, R4 ;  /* 0x8000001407027c23 */ /* 0x004fe20008010004 */
[----:B---3--:R-:W-:Y:S01]  /*9e70*/  FFMA.FTZ R4, R13, -UR20, R6 ;  /* 0x800000140d047c23 */ /* 0x008fe20008010006 */
[----:B------:R-:W-:Y:S01]  /*9e80*/  VIADD R13, R0, 0x8 ;  /* 0x00000008000d7836 */ /* 0x000fe20000000000 */
[----:B------:R-:W-:Y:S01]  /*9e90*/  FSEL R9, R9, -INF , !P1 ;  /* 0xff80000009097808 */ /* 0x000fe20004800000 */
[----:B------:R2:W-:Y:S01]  /*9ea0*/  MUFU.TANH R6, R15 ;  /* 0x0000000f00067308 */ /* 0x0005e20000002400 */
[----:B------:R-:W-:Y:S01]  /*9eb0*/  ISETP.GE.AND P1, PT, R5, R206, PT ;  /* 0x000000ce0500720c */ /* 0x000fe20003f26270 */
[----:B------:R-:W-:Y:S01]  /*9ec0*/  FMUL.FTZ R8, R154, UR31 ;  /* 0x0000001f9a087c20 */ /* 0x000fe20008410000 */
[----:B------:R-:W-:Y:S01]  /*9ed0*/  FSEL R2, R2, -INF , !P0 ;  /* 0xff80000002027808 */ /* 0x000fe20004000000 */
[----:B------:R-:W-:Y:S01]  /*9ee0*/  IMAD.IADD R12, R211, 0x1, -R13 ;  /* 0x00000001d30c7824 */ /* 0x000fe200078e0a0d */
[----:B------:R-:W-:Y:S01]  /*9ef0*/  ISETP.LT.OR P1, PT, R5, R207, P1 ;  /* 0x000000cf0500720c */ /* 0x000fe20000f21670 */
[----:B------:R-:W-:Y:S01]  /*9f00*/  FMUL.FTZ R10, R153, UR31 ;  /* 0x0000001f990a7c20 */ /* 0x000fe20008410000 */
[----:B------:R-:W-:Y:S01]  /*9f10*/  ISETP.GE.AND P0, PT, R13, R209, PT ;  /* 0x000000d10d00720c */ /* 0x000fe20003f06270 */
[----:B------:R-:W3:Y:S01]  /*9f20*/  MUFU.TANH R11, R11 ;  /* 0x0000000b000b7308 */ /* 0x000ee20000002400 */
[----:B------:R-:W-:Y:S01]  /*9f30*/  VIADD R17, R0, 0x9 ;  /* 0x0000000900117836 */ /* 0x000fe20000000000 */
[----:B------:R-:W-:Y:S01]  /*9f40*/  IABS R12, R12 ;  /* 0x0000000c000c7213 */ /* 0x000fe20000000000 */
[----:B-1----:R-:W-:Y:S01]  /*9f50*/  FMUL.FTZ R148, R147, UR31 ;  /* 0x0000001f93947c20 */ /* 0x002fe20008410000 */
[----:B------:R-:W-:Y:S01]  /*9f60*/  ISETP.LT.OR P0, PT, R13, R210, P0 ;  /* 0x000000d20d00720c */ /* 0x000fe20000701670 */
[----:B------:R-:W-:Y:S01]  /*9f70*/  IMAD.IADD R7, R211, 0x1, -R17 ;  /* 0x00000001d3077824 */ /* 0x000fe200078e0a11 */
[----:B------:R-:W-:Y:S01]  /*9f80*/  I2FP.F32.S32 R12, R12 ;  /* 0x0000000c000c7245 */ /* 0x000fe20000201400 */
[----:B------:R-:W-:Y:S01]  /*9f90*/  FMUL.FTZ R147, R176, UR31 ;  /* 0x0000001fb0937c20 */ /* 0x000fe20008410000 */
[----:B------:R-:W1:Y:S01]  /*9fa0*/  MUFU.TANH R8, R8 ;  /* 0x0000000800087308 */ /* 0x000e620000002400 */
[----:B--2---:R-:W-:Y:S01]  /*9fb0*/  IMAD.IADD R15, R208, 0x1, -R5 ;  /* 0x00000001d00f7824 */ /* 0x004fe200078e0a05 */
[----:B------:R-:W-:Y:S01]  /*9fc0*/  FSEL R5, R4, -INF , !P6 ;  /* 0xff80000004057808 */ /* 0x000fe20007000000 */
[----:B------:R-:W-:Y:S01]  /*9fd0*/  FMUL.FTZ R4, R155, UR31 ;  /* 0x0000001f9b047c20 */ /* 0x000fe20008410000 */
[CC--:B------:R-:W-:Y:S01]  /*9fe0*/  ISETP.GE.AND P6, PT, R13.reuse, R206.reuse, PT ;  /* 0x000000ce0d00720c */ /* 0x0c0fe20003fc6270 */
[----:B------:R-:W-:Y:S01]  /*9ff0*/  FMUL.FTZ R136, R136, UR31 ;  /* 0x0000001f88887c20 */ /* 0x000fe20008410000 */
[----:B------:R-:W-:Y:S01]  /*a000*/  IABS R15, R15 ;  /* 0x0000000f000f7213 */ /* 0x000fe20000000000 */
[----:B------:R-:W-:Y:S01]  /*a010*/  FMUL.FTZ R138, R138, UR31 ;  /* 0x0000001f8a8a7c20 */ /* 0x000fe20008410000 */
[----:B------:R-:W-:Y:S01]  /*a020*/  ISETP.LT.OR P6, PT, R13, R207, P6 ;  /* 0x000000cf0d00720c */ /* 0x000fe200037c1670 */
[----:B------:R-:W-:Y:S01]  /*a030*/  IMAD.IADD R13, R208, 0x1, -R13 ;  /* 0x00000001d00d7824 */ /* 0x000fe200078e0a0d */
[----:B------:R-:W2:Y:S01]  /*a040*/  MUFU.TANH R10, R10 ;  /* 0x0000000a000a7308 */ /* 0x000ea20000002400 */
[----:B------:R-:W-:Y:S01]  /*a050*/  I2FP.F32.S32 R15, R15 ;  /* 0x0000000f000f7245 */ /* 0x000fe20000201400 */
[----:B---3--:R-:W-:Y:S01]  /*a060*/  FFMA.FTZ R11, R12, -UR20, R11 ;  /* 0x800000140c0b7c23 */ /* 0x008fe2000801000b */
[----:B------:R-:W-:Y:S01]  /*a070*/  IABS R7, R7 ;  /* 0x0000000700077213 */ /* 0x000fe20000000000 */
[----:B------:R-:W-:Y:S01]  /*a080*/  FMUL.FTZ R139, R139, UR31 ;  /* 0x0000001f8b8b7c20 */ /* 0x000fe20008410000 */
[----:B------:R-:W-:Y:S01]  /*a090*/  IABS R13, R13 ;  /* 0x0000000d000d7213 */ /* 0x000fe20000000000 */
[----:B------:R-:W-:Y:S01]  /*a0a0*/  FFMA.FTZ R6, R15, -UR20, R6 ;  /* 0x800000140f067c23 */ /* 0x000fe20008010006 */
[----:B------:R-:W-:Y:S01]  /*a0b0*/  I2FP.F32.S32 R7, R7 ;  /* 0x0000000700077245 */ /* 0x000fe20000201400 */
[----:B------:R-:W3:Y:S01]  /*a0c0*/  MUFU.TANH R4, R4 ;  /* 0x0000000400047308 */ /* 0x000ee20000002400 */
[----:B------:R-:W-:Y:S01]  /*a0d0*/  I2FP.F32.S32 R13, R13 ;  /* 0x0000000d000d7245 */ /* 0x000fe20000201400 */
[----:B------:R-:W-:Y:S01]  /*a0e0*/  VIADD R15, R0, 0x11 ;  /* 0x00000011000f7836 */ /* 0x000fe20000000000 */
[----:B------:R-:W-:Y:S01]  /*a0f0*/  FSEL R6, R6, -INF , !P1 ;  /* 0xff80000006067808 */ /* 0x000fe20004800000 */
[----:B------:R-:W-:Y:S01]  /*a100*/  FMUL.FTZ R174, R174, UR31 ;  /* 0x0000001faeae7c20 */ /* 0x000fe20008410000 */
[----:B------:R-:W-:Y:S01]  /*a110*/  FSEL R11, R11, -INF , !P0 ;  /* 0xff8000000b0b7808 */ /* 0x000fe20004000000 */
[----:B-1----:R-:W-:Y:S01]  /*a120*/  FFMA.FTZ R8, R13, -UR20, R8 ;  /* 0x800000140d087c23 */ /* 0x002fe20008010008 */
[C---:B------:R-:W-:Y:S01]  /*a130*/  ISETP.GE.AND P1, PT, R17.reuse, R209, PT ;  /* 0x000000d11100720c */ /* 0x040fe20003f26270 */
[----:B------:R-:W-:Y:S01]  /*a140*/  VIADD R13, R0, 0x10 ;  /* 0x00000010000d7836 */ /* 0x000fe20000000000 */
[----:B------:R-:W-:Y:S01]  /*a150*/  ISETP.GE.AND P0, PT, R17, R206, PT ;  /* 0x000000ce1100720c */ /* 0x000fe20003f06270 */
[----:B--2---:R-:W-:Y:S01]  /*a160*/  FFMA.FTZ R7, R7, -UR20, R10 ;  /* 0x8000001407077c23 */ /* 0x004fe2000801000a */
[----:B------:R-:W-:Y:S01]  /*a170*/  ISETP.LT.OR P1, PT, R17, R210, P1 ;  /* 0x000000d21100720c */ /* 0x000fe20000f21670 */
[----:B------:R-:W-:Y:S01]  /*a180*/  IMAD.IADD R12, R211, 0x1, -R13 ;  /* 0x00000001d30c7824 */ /* 0x000fe200078e0a0d */
[----:B------:R-:W-:Y:S01]  /*a190*/  ISETP.LT.OR P0, PT, R17, R207, P0 ;  /* 0x000000cf1100720c */ /* 0x000fe20000701670 */
[----:B------:R-:W-:-:S02]  /*a1a0*/  IMAD.IADD R17, R208, 0x1, -R17 ;  /* 0x00000001d0117824 */ /* 0x000fc400078e0a11 */
[----:B------:R-:W-:Y:S01]  /*a1b0*/  FMUL.FTZ R10, R149, UR31 ;  /* 0x0000001f950a7c20 */ /* 0x000fe20008410000 */
[----:B------:R-:W-:Y:S01]  /*a1c0*/  FSEL R8, R8, -INF , !P6 ;  /* 0xff80000008087808 */ /* 0x000fe20007000000 */
[----:B------:R-:W-:Y:S01]  /*a1d0*/  IMAD.IADD R14, R211, 0x1, -R15 ;  /* 0x00000001d30e7824 */ /* 0x000fe200078e0a0f */
[----:B------:R-:W-:Y:S01]  /*a1e0*/  FSEL R7, R7, -INF , !P1 ;  /* 0xff80000007077808 */ /* 0x000fe20004800000 */
[----:B------:R-:W-:Y:S01]  /*a1f0*/  MUFU.TANH R214, R214 ;  /* 0x000000d600d67308 */ /* 0x000fe20000002400 */
[----:B------:R-:W-:Y:S01]  /*a200*/  ISETP.GE.AND P6, PT, R13, R209, PT ;  /* 0x000000d10d00720c */ /* 0x000fe20003fc6270 */
[----:B------:R-:W-:Y:S01]  /*a210*/  FMUL.FTZ R163, R163, UR31 ;  /* 0x0000001fa3a37c20 */ /* 0x000fe20008410000 */
[----:B------:R-:W-:Y:S01]  /*a220*/  ISETP.GE.AND P1, PT, R13, R206, PT ;  /* 0x000000ce0d00720c */ /* 0x000fe20003f26270 */
[----:B------:R-:W-:Y:S01]  /*a230*/  FMUL.FTZ R172, R172, UR31 ;  /* 0x0000001facac7c20 */ /* 0x000fe20008410000 */
[----:B------:R-:W-:Y:S01]  /*a240*/  IABS R17, R17 ;  /* 0x0000001100117213 */ /* 0x000fe20000000000 */
[----:B------:R-:W-:Y:S01]  /*a250*/  FMUL.FTZ R173, R173, UR31 ;  /* 0x0000001fadad7c20 */ /* 0x000fe20008410000 */
[----:B------:R-:W-:Y:S01]  /*a260*/  IABS R12, R12 ;  /* 0x0000000c000c7213 */ /* 0x000fe20000000000 */
[----:B------:R-:W1:Y:S01]  /*a270*/  MUFU.TANH R10, R10 ;  /* 0x0000000a000a7308 */ /* 0x000e620000002400 */
[----:B------:R-:W-:Y:S01]  /*a280*/  ISETP.LT.OR P6, PT, R13, R210, P6 ;  /* 0x000000d20d00720c */ /* 0x000fe200037c1670 */
[----:B------:R-:W-:Y:S01]  /*a290*/  FMUL.FTZ R175, R175, UR31 ;  /* 0x0000001fafaf7c20 */ /* 0x000fe20008410000 */
[----:B------:R-:W-:Y:S01]  /*a2a0*/  ISETP.LT.OR P1, PT, R13, R207, P1 ;  /* 0x000000cf0d00720c */ /* 0x000fe20000f21670 */
[----:B------:R-:W-:Y:S01]  /*a2b0*/  IMAD.IADD R13, R208, 0x1, -R13 ;  /* 0x00000001d00d7824 */ /* 0x000fe200078e0a0d */
[----:B------:R-:W-:-:S02]  /*a2c0*/  I2FP.F32.S32 R17, R17 ;  /* 0x0000001100117245 */ /* 0x000fc40000201400 */
[----:B------:R-:W-:Y:S01]  /*a2d0*/  I2FP.F32.S32 R12, R12 ;  /* 0x0000000c000c7245 */ /* 0x000fe20000201400 */
[----:B------:R-:W2:Y:S01]  /*a2e0*/  MUFU.TANH R149, R144 ;  /* 0x0000009000957308 */ /* 0x000ea20000002400 */
[----:B------:R-:W-:Y:S01]  /*a2f0*/  IABS R13, R13 ;  /* 0x0000000d000d7213 */ /* 0x000fe20000000000 */
[----:B---3--:R-:W-:Y:S01]  /*a300*/  FFMA.FTZ R4, R17, -UR20, R4 ;  /* 0x8000001411047c23 */ /* 0x008fe20008010004 */
[----:B------:R-:W-:Y:S01]  /*a310*/  IABS R14, R14 ;  /* 0x0000000e000e7213 */ /* 0x000fe20000000000 */
[----:B------:R-:W-:Y:S01]  /*a320*/  FFMA.FTZ R213, R12, -UR20, R213 ;  /* 0x800000140cd57c23 */ /* 0x000fe200080100d5 */
[----:B------:R-:W-:Y:S01]  /*a330*/  I2FP.F32.S32 R13, R13 ;  /* 0x0000000d000d7245 */ /* 0x000fe20000201400 */
[----:B------:R-:W-:Y:S01]  /*a340*/  VIADD R17, R0, 0x19 ;  /* 0x0000001900117836 */ /* 0x000fe20000000000 */
[----:B------:R-:W-:Y:S01]  /*a350*/  I2FP.F32.S32 R151, R14 ;  /* 0x0000000e00977245 */ /* 0x000fe20000201400 */
[----:B------:R3:W4:Y:S01]  /*a360*/  MUFU.TANH R150, R146 ;  /* 0x0000009200967308 */ /* 0x0007220000002400 */
[----:B------:R-:W-:Y:S01]  /*a370*/  FSEL R4, R4, -INF , !P0 ;  /* 0xff80000004047808 */ /* 0x000fe20004000000 */
[----:B------:R-:W-:Y:S01]  /*a380*/  FFMA.FTZ R220, R13, -UR20, R220 ;  /* 0x800000140ddc7c23 */ /* 0x000fe200080100dc */
[----:B------:R-:W-:Y:S01]  /*a390*/  FSEL R213, R213, -INF , !P6 ;  /* 0xff800000d5d57808 */ /* 0x000fe20007000000 */
[----:B-1----:R-:W-:Y:S01]  /*a3a0*/  FFMA.FTZ R151, R151, -UR20, R10 ;  /* 0x8000001497977c23 */ /* 0x002fe2000801000a */
[C---:B------:R-:W-:Y:S01]  /*a3b0*/  ISETP.GE.AND P0, PT, R15.reuse, R209, PT ;  /* 0x000000d10f00720c */ /* 0x040fe20003f06270 */
[----:B------:R-:W-:Y:S01]  /*a3c0*/  VIADD R13, R0, 0x18 ;  /* 0x00000018000d7836 */ /* 0x000fe20000000000 */
[----:B------:R-:W-:Y:S01]  /*a3d0*/  ISETP.GE.AND P6, PT, R15, R206, PT ;  /* 0x000000ce0f00720c */ /* 0x000fe20003fc6270 */
[----:B------:R-:W-:Y:S01]  /*a3e0*/  FMUL.FTZ R10, R145, UR31 ;  /* 0x0000001f910a7c20 */ /* 0x000fe20008410000 */
[----:B------:R-:W-:Y:S01]  /*a3f0*/  ISETP.LT.OR P0, PT, R15, R210, P0 ;  /* 0x000000d20f00720c */ /* 0x000fe20000701670 */
        /* <DEDUP_REMOVED lines=8> */
[----:B---3--:R-:W-:Y:S01]  /*a480*/  FMUL.FTZ R146, R178, UR31 ;  /* 0x0000001fb2927c20 */ /* 0x008fe20008410000 */
[----:B------:R-:W-:Y:S01]  /*a490*/  ISETP.GE.AND P0, PT, R13, R206, PT ;  /* 0x000000ce0d00720c */ /* 0x000fe20003f06270 */
[----:B------:R-:W-:Y:S01]  /*a4a0*/  FMUL.FTZ R145, R177, UR31 ;  /* 0x0000001fb1917c20 */ /* 0x000fe20008410000 */
[----:B------:R-:W-:Y:S01]  /*a4b0*/  IABS R15, R15 ;  /* 0x0000000f000f7213 */ /* 0x000fe20000000000 */
[----:B------:R-:W3:Y:S01]  /*a4c0*/  MUFU.TANH R148, R148 ;  /* 0x0000009400947308 */ /* 0x000ee20000002400 */
[----:B------:R-:W-:Y:S01]  /*a4d0*/  ISETP.LT.OR P1, PT, R13, R210, P1 ;  /* 0x000000d20d00720c */ /* 0x000fe20000f21670 */
[----:B------:R-:W-:Y:S01]  /*a4e0*/  FMUL.FTZ R144, R179, UR31 ;  /* 0x0000001fb3907c20 */ /* 0x000fe20008410000 */
[----:B------:R-:W-:Y:S01]  /*a4f0*/  ISETP.LT.OR P0, PT, R13, R207, P0 ;  /* 0x000000cf0d00720c */ /* 0x000fe20000701670 */
[----:B------:R-:W-:Y:S01]  /*a500*/  IMAD.IADD R13, R208, 0x1, -R13 ;  /* 0x00000001d00d7824 */ /* 0x000fe200078e0a0d */
[----:B------:R-:W-:Y:S01]  /*a510*/  IABS R12, R12 ;  /* 0x0000000c000c7213 */ /* 0x000fe20000000000 */
[----:B------:R-:W-:Y:S01]  /*a520*/  FMUL.FTZ R14, R161, UR31 ;  /* 0x0000001fa10e7c20 */ /* 0x000fe20008410000 */
[----:B------:R-:W-:Y:S01]  /*a530*/  I2FP.F32.S32 R15, R15 ;  /* 0x0000000f000f7245 */ /* 0x000fe20000201400 */
[----:B------:R-:W5:Y:S01]  /*a540*/  MUFU.TANH R147, R147 ;  /* 0x0000009300937308 */ /* 0x000f620000002400 */
[----:B------:R-:W-:-:S02]  /*a550*/  I2FP.F32.S32 R12, R12 ;  /* 0x0000000c000c7245 */ /* 0x000fc40000201400 */
[----:B------:R-:W-:Y:S01]  /*a560*/  IABS R13, R13 ;  /* 0x0000000d000d7213 */ /* 0x000fe20000000000 */
[----:B------:R-:W-:Y:S01]  /*a570*/  FFMA.FTZ R214, R15, -UR20, R214 ;  /* 0x800000140fd67c23 */ /* 0x000fe200080100d6 */
[----:B------:R-:W-:Y:S01]  /*a580*/  IABS R135, R135 ;  /* 0x0000008700877213 */ /* 0x000fe20000000000 */
[----:B--2---:R-:W-:Y:S01]  /*a590*/  FFMA.FTZ R149, R12, -UR20, R149 ;  /* 0x800000140c957c23 */ /* 0x004fe20008010095 */
[----:B------:R-:W-:Y:S01]  /*a5a0*/  I2FP.F32.S32 R13, R13 ;  /* 0x0000000d000d7245 */ /* 0x000fe20000201400 */
[----:B------:R-:W2:Y:S01]  /*a5b0*/  MUFU.TANH R146, R146 ;  /* 0x0000009200927308 */ /* 0x000ea20000002400 */
[----:B------:R-:W-:Y:S01]  /*a5c0*/  I2FP.F32.S32 R135, R135 ;  /* 0x0000008700877245 */ /* 0x000fe20000201400 */
[----:B------:R-:W-:Y:S01]  /*a5d0*/  VIADD R15, R0, 0x21 ;  /* 0x00000021000f7836 */ /* 0x000fe20000000000 */
[----:B------:R-:W-:Y:S01]  /*a5e0*/  FSEL R214, R214, -INF , !P6 ;  /* 0xff800000d6d67808 */ /* 0x000fe20007000000 */
[----:B----4-:R-:W-:Y:S01]  /*a5f0*/  FFMA.FTZ R150, R13, -UR20, R150 ;  /* 0x800000140d967c23 */ /* 0x010fe20008010096 */
[----:B------:R-:W-:Y:S01]  /*a600*/  ISETP.GE.AND P6, PT, R17, R209, PT ;  /* 0x000000d11100720c */ /* 0x000fe20003fc6270 */
[----:B-1----:R-:W-:Y:S01]  /*a610*/  FFMA.FTZ R135, R135, -UR20, R10 ;  /* 0x8000001487877c23 */ /* 0x002fe2000801000a */
[----:B------:R-:W-:Y:S01]  /*a620*/  FSEL R149, R149, -INF , !P1 ;  /* 0xff80000095957808 */ /* 0x000fe20004800000 */
[----:B------:R-:W-:Y:S01]  /*a630*/  VIADD R13, R0, 0x20 ;  /* 0x00000020000d7836 */ /* 0x000fe20000000000 */
[C---:B------:R-:W-:Y:S01]  /*a640*/  ISETP.GE.AND P1, PT, R17.reuse, R206, PT ;  /* 0x000000ce1100720c */ /* 0x040fe20003f26270 */
[----:B------:R-:W1:Y:S01]  /*a650*/  MUFU.TANH R145, R145 ;  /* 0x0000009100917308 */ /* 0x000e620000002400 */
[----:B------:R-:W-:Y:S01]  /*a660*/  ISETP.LT.OR P6, PT, R17, R210, P6 ;  /* 0x000000d21100720c */ /* 0x000fe200037c1670 */
[----:B------:R-:W-:Y:S01]  /*a670*/  IMAD.IADD R12, R211, 0x1, -R13 ;  /* 0x00000001d30c7824 */ /* 0x000fe200078e0a0d */
[----:B------:R-:W-:Y:S01]  /*a680*/  ISETP.LT.OR P1, PT, R17, R207, P1 ;  /* 0x000000cf1100720c */ /* 0x000fe20000f21670 */
[----:B------:R-:W-:Y:S01]  /*a690*/  IMAD.IADD R17, R208, 0x1, -R17 ;  /* 0x00000001d0117824 */ /* 0x000fe200078e0a11 */
[----:B------:R-:W-:Y:S01]  /*a6a0*/  FSEL R150, R150, -INF , !P0 ;  /* 0xff80000096967808 */ /* 0x000fe20004000000 */
[----:B------:R-:W-:Y:S01]  /*a6b0*/  IMAD.IADD R10, R211, 0x1, -R15 ;  /* 0x00000001d30a7824 */ /* 0x000fe200078e0a0f */
[----:B------:R-:W-:Y:S01]  /*a6c0*/  FSEL R135, R135, -INF , !P6 ;  /* 0xff80000087877808 */ /* 0x000fe20007000000 */
[----:B------:R-:W4:Y:S01]  /*a6d0*/  MUFU.TANH R144, R144 ;  /* 0x0000009000907308 */ /* 0x000f220000002400 */
[----:B------:R-:W-:-:S02]  /*a6e0*/  ISETP.GE.AND P0, PT, R13, R209, PT ;  /* 0x000000d10d00720c */ /* 0x000fc40003f06270 */
[C---:B------:R-:W-:Y:S02]  /*a6f0*/  ISETP.GE.AND P6, PT, R13.reuse, R206, PT ;  /* 0x000000ce0d00720c */ /* 0x040fe40003fc6270 */
[C---:B------:R-:W-:Y:S02]  /*a700*/  ISETP.LT.OR P0, PT, R13.reuse, R210, P0 ;  /* 0x000000d20d00720c */ /* 0x040fe40000701670 */
[----:B------:R-:W-:Y:S01]  /*a710*/  ISETP.LT.OR P6, PT, R13, R207, P6 ;  /* 0x000000cf0d00720c */ /* 0x000fe200037c1670 */
[----:B------:R-:W-:Y:S01]  /*a720*/  IMAD.IADD R13, R208, 0x1, -R13 ;  /* 0x00000001d00d7824 */ /* 0x000fe200078e0a0d */
[----:B------:R-:W-:Y:S01]  /*a730*/  IABS R17, R17 ;  /* 0x0000001100117213 */ /* 0x000fe20000000000 */
[----:B------:R-:W4:Y:S01]  /*a740*/  MUFU.TANH R143, R136 ;  /* 0x00000088008f7308 */ /* 0x000f220000002400 */
[----:B------:R-:W-:Y:S02]  /*a750*/  IABS R12, R12 ;  /* 0x0000000c000c7213 */ /* 0x000fe40000000000 */
[----:B------:R-:W-:-:S02]  /*a760*/  I2FP.F32.S32 R17, R17 ;  /* 0x0000001100117245 */ /* 0x000fc40000201400 */
[----:B------:R-:W-:Y:S02]  /*a770*/  I2FP.F32.S32 R12, R12 ;  /* 0x0000000c000c7245 */ /* 0x000fe40000201400 */
[----:B------:R-:W-:Y:S01]  /*a780*/  IABS R13, R13 ;  /* 0x0000000d000d7213 */ /* 0x000fe20000000000 */
[----:B---3--:R-:W-:Y:S01]  /*a790*/  FFMA.FTZ R148, R17, -UR20, R148 ;  /* 0x8000001411947c23 */ /* 0x008fe20008010094 */
[----:B------:R-:W-:Y:S01]  /*a7a0*/  IABS R10, R10 ;  /* 0x0000000a000a7213 */ /* 0x000fe20000000000 */
[----:B-----5:R-:W-:Y:S01]  /*a7b0*/  FFMA.FTZ R147, R12, -UR20, R147 ;  /* 0x800000140c937c23 */ /* 0x020fe20008010093 */
[----:B------:R-:W-:Y:S01]  /*a7c0*/  I2FP.F32.S32 R13, R13 ;  /* 0x0000000d000d7245 */ /* 0x000fe20000201400 */
[----:B------:R-:W-:Y:S01]  /*a7d0*/  MUFU.TANH R142, R138 ;  /* 0x0000008a008e7308 */ /* 0x000fe20000002400 */
[----:B------:R-:W-:Y:S01]  /*a7e0*/  I2FP.F32.S32 R10, R10 ;  /* 0x0000000a000a7245 */ /* 0x000fe20000201400 */
[----:B------:R-:W-:Y:S01]  /*a7f0*/  IMAD.IADD R17, R211, 0x1, -R16 ;  /* 0x00000001d3117824 */ /* 0x000fe200078e0a10 */
[----:B------:R-:W-:Y:S01]  /*a800*/  FSEL R148, R148, -INF , !P1 ;  /* 0xff80000094947808 */ /* 0x000fe20004800000 */
[----:B--2---:R-:W-:Y:S01]  /*a810*/  FFMA.FTZ R146, R13, -UR20, R146 ;  /* 0x800000140d927c23 */ /* 0x004fe20008010092 */
[----:B------:R-:W-:Y:S01]  /*a820*/  FSEL R147, R147, -INF , !P0 ;  /* 0xff80000093937808 */ /* 0x000fe20004000000 */
[----:B------:R-:W-:Y:S01]  /*a830*/  VIADD R13, R0, 0x28 ;  /* 0x00000028000d7836 */ /* 0x000fe20000000000 */
[C---:B------:R-:W-:Y:S01]  /*a840*/  ISETP.GE.AND P1, PT, R15.reuse, R209, PT ;  /* 0x000000d10f00720c */ /* 0x040fe20003f26270 */
[----:B-1----:R-:W-:Y:S01]  /*a850*/  FFMA.FTZ R145, R10, -UR20, R145 ;  /* 0x800000140a917c23 */ /* 0x002fe20008010091 */
[----:B------:R-:W-:Y:S01]  /*a860*/  ISETP.GE.AND P0, PT, R15, R206, PT ;  /* 0x000000ce0f00720c */ /* 0x000fe20003f06270 */
[----:B------:R-:W-:Y:S01]  /*a870*/  IMAD.IADD R12, R211, 0x1, -R13 ;  /* 0x00000001d30c7824 */ /* 0x000fe200078e0a0d */
[----:B------:R-:W-:Y:S01]  /*a880*/  ISETP.LT.OR P1, PT, R15, R210, P1 ;  /* 0x000000d20f00720c */ /* 0x000fe20000f21670 */
[----:B------:R-:W-:Y:S01]  /*a890*/  FMUL.FTZ R10, R137, UR31 ;  /* 0x0000001f890a7c20 */ /* 0x000fe20008410000 */
[----:B------:R-:W-:Y:S01]  /*a8a0*/  ISETP.LT.OR P0, PT, R15, R207, P0 ;  /* 0x000000cf0f00720c */ /* 0x000fe20000701670 */
[----:B------:R-:W-:Y:S01]  /*a8b0*/  IMAD.IADD R15, R208, 0x1, -R15 ;  /* 0x00000001d00f7824 */ /* 0x000fe200078e0a0f */
[----:B------:R-:W-:Y:S01]  /*a8c0*/  FSEL R146, R146, -INF , !P6 ;  /* 0xff80000092927808 */ /* 0x000fe20007000000 */
[----:B------:R-:W-:Y:S01]  /*a8d0*/  MUFU.TANH R140, R139 ;  /* 0x0000008b008c7308 */ /* 0x000fe20000002400 */
[----:B------:R-:W-:-:S02]  /*a8e0*/  FSEL R145, R145, -INF , !P1 ;  /* 0xff80000091917808 */ /* 0x000fc40004800000 */
[C---:B------:R-:W-:Y:S02]  /*a8f0*/  ISETP.GE.AND P6, PT, R13.reuse, R209, PT ;  /* 0x000000d10d00720c */ /* 0x040fe40003fc6270 */
[C---:B------:R-:W-:Y:S02]  /*a900*/  ISETP.GE.AND P1, PT, R13.reuse, R206, PT ;  /* 0x000000ce0d00720c */ /* 0x040fe40003f26270 */
[----:B------:R-:W-:Y:S01]  /*a910*/  IABS R15, R15 ;  /* 0x0000000f000f7213 */ /* 0x000fe20000000000 */
[----:B------:R-:W1:Y:S01]  /*a920*/  MUFU.TANH R10, R10 ;  /* 0x0000000a000a7308 */ /* 0x000e620000002400 */
[----:B------:R-:W-:Y:S02]  /*a930*/  IABS R12, R12 ;  /* 0x0000000c000c7213 */ /* 0x000fe40000000000 */
[C---:B------:R-:W-:Y:S02]  /*a940*/  ISETP.LT.OR P6, PT, R13.reuse, R210, P6 ;  /* 0x000000d20d00720c */ /* 0x040fe400037c1670 */
[----:B------:R-:W-:Y:S01]  /*a950*/  ISETP.LT.OR P1, PT, R13, R207, P1 ;  /* 0x000000cf0d00720c */ /* 0x000fe20000f21670 */
[----:B------:R-:W-:Y:S01]  /*a960*/  IMAD.IADD R13, R208, 0x1, -R13 ;  /* 0x00000001d00d7824 */ /* 0x000fe200078e0a0d */
[----:B------:R-:W-:Y:S01]  /*a970*/  I2FP.F32.S32 R15, R15 ;  /* 0x0000000f000f7245 */ /* 0x000fe20000201400 */
[----:B------:R-:W-:Y:S01]  /*a980*/  MUFU.TANH R14, R14 ;  /* 0x0000000e000e7308 */ /* 0x000fe20000002400 */
[----:B------:R-:W-:-:S02]  /*a990*/  I2FP.F32.S32 R12, R12 ;  /* 0x0000000c000c7245 */ /* 0x000fc40000201400 */
[----:B------:R-:W-:Y:S01]  /*a9a0*/  IABS R13, R13 ;  /* 0x0000000d000d7213 */ /* 0x000fe20000000000 */
[----:B----4-:R-:W-:Y:S01]  /*a9b0*/  FFMA.FTZ R144, R15, -UR20, R144 ;  /* 0x800000140f907c23 */ /* 0x010fe20008010090 */
[----:B------:R-:W-:Y:S01]  /*a9c0*/  IABS R17, R17 ;  /* 0x0000001100117213 */ /* 0x000fe20000000000 */
[----:B------:R-:W-:Y:S01]  /*a9d0*/  FFMA.FTZ R143, R12, -UR20, R143 ;  /* 0x800000140c8f7c23 */ /* 0x000fe2000801008f */
[----:B------:R-:W-:Y:S01]  /*a9e0*/  I2FP.F32.S32 R13, R13 ;  /* 0x0000000d000d7245 */ /* 0x000fe20000201400 */
[----:B------:R-:W-:Y:S01]  /*a9f0*/  FMUL.FTZ R12, R160, UR31 ;  /* 0x0000001fa00c7c20 */ /* 0x000fe20008410000 */
[----:B------:R-:W-:Y:S01]  /*aa00*/  FSEL R144, R144, -INF , !P0 ;  /* 0xff80000090907808 */ /* 0x000fe20004000000 */
[----:B-1----:R-:W-:Y:S01]  /*aa10*/  FFMA.FTZ R141, R141, -UR20, R10 ;  /* 0x800000148d8d7c23 */ /* 0x002fe2000801000a */
[----:B------:R-:W-:Y:S01]  /*aa20*/  FSEL R143, R143, -INF , !P6 ;  /* 0xff8000008f8f7808 */ /* 0x000fe20007000000 */
[----:B------:R-:W-:Y:S01]  /*aa30*/  FFMA.FTZ R142, R13, -UR20, R142 ;  /* 0x800000140d8e7c23 */ /* 0x000fe2000801008e */
[C---:B------:R-:W-:Y:S01]  /*aa40*/  ISETP.GE.AND P0, PT, R19.reuse, R209, PT ;  /* 0x000000d11300720c */ /* 0x040fe20003f06270 */
[----:B------:R-:W-:Y:S01]  /*aa50*/  FMUL.FTZ R13, R162, UR31 ;  /* 0x0000001fa20d7c20 */ /* 0x000fe20008410000 */
[C---:B------:R-:W-:Y:S01]  /*aa60*/  ISETP.GE.AND P6, PT, R19.reuse, R206, PT ;  /* 0x000000ce1300720c */ /* 0x040fe20003fc6270 */
[----:B------:R-:W1:Y:S01]  /*aa70*/  MUFU.TANH R12, R12 ;  /* 0x0000000c000c7308 */ /* 0x000e620000002400 */
[C---:B------:R-:W-:Y:S01]  /*aa80*/  ISETP.LT.OR P0, PT, R19.reuse, R210, P0 ;  /* 0x000000d21300720c */ /* 0x040fe20000701670 */
[----:B------:R-:W-:Y:S01]  /*aa90*/  VIADD R10, R0, 0x31 ;  /* 0x00000031000a7836 */ /* 0x000fe20000000000 */
[----:B------:R-:W-:Y:S01]  /*aaa0*/  ISETP.LT.OR P6, PT, R19, R207, P6 ;  /* 0x000000cf1300720c */ /* 0x000fe200037c1670 */
[----:B------:R-:W-:Y:S01]  /*aab0*/  IMAD.IADD R19, R208, 0x1, -R19 ;  /* 0x00000001d0137824 */ /* 0x000fe200078e0a13 */
[----:B------:R-:W-:Y:S01]  /*aac0*/  FSEL R142, R142, -INF , !P1 ;  /* 0xff8000008e8e7808 */ /* 0x000fe20004800000 */
[----:B------:R-:W-:Y:S01]  /*aad0*/  IMAD.IADD R15, R211, 0x1, -R10 ;  /* 0x00000001d30f7824 */ /* 0x000fe200078e0a0a */
[----:B------:R-:W-:Y:S01]  /*aae0*/  FSEL R141, R141, -INF , !P0 ;  /* 0xff8000008d8d7808 */ /* 0x000fe20004000000 */
[----:B------:R-:W2:Y:S01]  /*aaf0*/  MUFU.TANH R13, R13 ;  /* 0x0000000d000d7308 */ /* 0x000ea20000002400 */
[----:B------:R-:W-:-:S02]  /*ab00*/  ISETP.GE.AND P1, PT, R16, R209, PT ;  /* 0x000000d11000720c */ /* 0x000fc40003f26270 */
[C---:B------:R-:W-:Y:S02]  /*ab10*/  ISETP.GE.AND P0, PT, R16.reuse, R206, PT ;  /* 0x000000ce1000720c */ /* 0x040fe40003f06270 */
[----:B------:R-:W-:Y:S02]  /*ab20*/  IABS R19, R19 ;  /* 0x0000001300137213 */ /* 0x000fe40000000000 */
[C---:B------:R-:W-:Y:S01]  /*ab30*/  ISETP.LT.OR P1, PT, R16.reuse, R210, P1 ;  /* 0x000000d21000720c */ /* 0x040fe20000f21670 */
[----:B------:R-:W-:Y:S01]  /*ab40*/  MUFU.TANH R174, R174 ;  /* 0x000000ae00ae7308 */ /* 0x000fe20000002400 */
[----:B------:R-:W-:Y:S01]  /*ab50*/  ISETP.LT.OR P0, PT, R16, R207, P0 ;  /* 0x000000cf1000720c */ /* 0x000fe20000701670 */
[----:B------:R-:W-:Y:S01]  /*ab60*/  IMAD.IADD R16, R208, 0x1, -R16 ;  /* 0x00000001d0107824 */ /* 0x000fe200078e0a10 */
[----:B------:R-:W-:Y:S02]  /*ab70*/  I2FP.F32.S32 R19, R19 ;  /* 0x0000001300137245 */ /* 0x000fe40000201400 */
[----:B------:R-:W-:-:S02]  /*ab80*/  I2FP.F32.S32 R17, R17 ;  /* 0x0000001100117245 */ /* 0x000fc40000201400 */
[----:B------:R-:W-:Y:S01]  /*ab90*/  IABS R16, R16 ;  /* 0x0000001000107213 */ /* 0x000fe20000000000 */
[----:B------:R-:W-:Y:S01]  /*aba0*/  FFMA.FTZ R140, R19, -UR20, R140 ;  /* 0x80000014138c7c23 */ /* 0x000fe2000801008c */
[----:B------:R-:W-:Y:S01]  /*abb0*/  IABS R15, R15 ;  /* 0x0000000f000f7213 */ /* 0x000fe20000000000 */
[----:B-1----:R-:W-:Y:S01]  /*abc0*/  FFMA.FTZ R12, R17, -UR20, R12 ;  /* 0x80000014110c7c23 */ /* 0x002fe2000801000c */
[----:B------:R-:W-:Y:S01]  /*abd0*/  I2FP.F32.S32 R16, R16 ;  /* 0x0000001000107245 */ /* 0x000fe20000201400 */
[----:B------:R-:W-:Y:S01]  /*abe0*/  MUFU.TANH R163, R163 ;  /* 0x000000a300a37308 */ /* 0x000fe20000002400 */
[----:B------:R-:W-:Y:S02]  /*abf0*/  I2FP.F32.S32 R15, R15 ;  /* 0x0000000f000f7245 */ /* 0x000fe40000201400 */
[----:B------:R-:W-:Y:S01]  /*ac00*/  FSEL R140, R140, -INF , !P6 ;  /* 0xff8000008c8c7808 */ /* 0x000fe20007000000 */
[----:B--2---:R-:W-:Y:S01]  /*ac10*/  FFMA.FTZ R13, R16, -UR20, R13 ;  /* 0x80000014100d7c23 */ /* 0x004fe2000801000d */
[----:B------:R-:W-:Y:S01]  /*ac20*/  BAR.SYNC.DEFER_BLOCKING 0x0 ;  /* 0x0000000000007b1d */ /* 0x000fe20000010000 */
[-C--:B------:R-:W-:Y:S01]  /*ac30*/  ISETP.GE.AND P6, PT, R10, R209.reuse, PT ;  /* 0x000000d10a00720c */ /* 0x080fe20003fc6270 */
[----:B------:R-:W-:Y:S01]  /*ac40*/  FFMA.FTZ R14, R15, -UR20, R14 ;  /* 0x800000140f0e7c23 */ /* 0x000fe2000801000e */
[----:B------:R-:W-:Y:S01]  /*ac50*/  FSEL R171, R12, -INF , !P1 ;  /* 0xff8000000cab7808 */ /* 0x000fe20004800000 */
[----:B------:R-:W-:Y:S01]  /*ac60*/  VIADD R12, R0, 0x38 ;  /* 0x00000038000c7836 */ /* 0x000fe20000000000 */
[----:B------:R-:W-:Y:S01]  /*ac70*/  ISETP.LT.OR P6, PT, R10, R210, P6 ;  /* 0x000000d20a00720c */ /* 0x000fe200037c1670 */
[----:B------:R-:W1:Y:S01]  /*ac80*/  MUFU.TANH R172, R172 ;  /* 0x000000ac00ac7308 */ /* 0x000e620000002400 */
[----:B------:R-:W-:Y:S01]  /*ac90*/  FSEL R166, R13, -INF , !P0 ;  /* 0xff8000000da67808 */ /* 0x000fe20004000000 */
[----:B------:R-:W-:Y:S01]  /*aca0*/  IMAD.IADD R15, R211, 0x1, -R12 ;  /* 0x00000001d30f7824 */ /* 0x000fe200078e0a0c */
[----:B------:R-:W-:Y:S01]  /*acb0*/  FSEL R169, R14, -INF , !P6 ;  /* 0xff8000000ea97808 */ /* 0x000fe20007000000 */
[----:B------:R-:W-:Y:S01]  /*acc0*/  VIADD R0, R0, 0x39 ;  /* 0x0000003900007836 */ /* 0x000fe20000000000 */
[----:B------:R-:W-:-:S02]  /*acd0*/  ISETP.GE.AND P0, PT, R12, R209, PT ;  /* 0x000000d10c00720c */ /* 0x000fc40003f06270 */
[C---:B------:R-:W-:Y:S01]  /*ace0*/  ISETP.GE.AND P6, PT, R12.reuse, R206, PT ;  /* 0x000000ce0c00720c */ /* 0x040fe20003fc6270 */
[----:B------:R-:W2:Y:S01]  /*acf0*/  MUFU.TANH R173, R173 ;  /* 0x000000ad00ad7308 */ /* 0x000ea20000002400 */
[C---:B------:R-:W-:Y:S01]  /*ad00*/  ISETP.LT.OR P0, PT, R12.reuse, R210, P0 ;  /* 0x000000d20c00720c */ /* 0x040fe20000701670 */
[----:B------:R-:W-:Y:S01]  /*ad10*/  IMAD.IADD R14, R211, 0x1, -R0 ;  /* 0x00000001d30e7824 */ /* 0x000fe200078e0a00 */
[----:B------:R-:W-:Y:S01]  /*ad20*/  ISETP.LT.OR P6, PT, R12, R207, P6 ;  /* 0x000000cf0c00720c */ /* 0x000fe200037c1670 */
[----:B------:R-:W-:Y:S01]  /*ad30*/  IMAD.IADD R12, R208, 0x1, -R12 ;  /* 0x00000001d00c7824 */ /* 0x000fe200078e0a0c */
[----:B------:R-:W-:Y:S02]  /*ad40*/  IABS R15, R15 ;  /* 0x0000000f000f7213 */ /* 0x000fe40000000000 */
[----:B------:R-:W-:Y:S01]  /*ad50*/  ISETP.GE.AND P1, PT, R10, R206, PT ;  /* 0x000000ce0a00720c */ /* 0x000fe20003f26270 */
[----:B------:R-:W3:Y:S01]  /*ad60*/  MUFU.TANH R175, R175 ;  /* 0x000000af00af7308 */ /* 0x000ee20000002400 */
[----:B------:R-:W-:-:S02]  /*ad70*/  I2FP.F32.S32 R13, R15 ;  /* 0x0000000f000d7245 */ /* 0x000fc40000201400 */
[----:B------:R-:W-:Y:S01]  /*ad80*/  IABS R15, R12 ;  /* 0x0000000c000f7213 */ /* 0x000fe20000000000 */
[----:B------:R-:W-:Y:S01]  /*ad90*/  IMAD.IADD R12, R208, 0x1, -R0 ;  /* 0x00000001d00c7824 */ /* 0x000fe200078e0a00 */
[----:B------:R-:W-:Y:S01]  /*ada0*/  ISETP.LT.OR P1, PT, R10, R207, P1 ;  /* 0x000000cf0a00720c */ /* 0x000fe20000f21670 */
[----:B------:R-:W-:Y:S01]  /*adb0*/  IMAD.IADD R10, R208, 0x1, -R10 ;  /* 0x00000001d00a7824 */ /* 0x000fe200078e0a0a */
[----:B------:R-:W-:Y:S01]  /*adc0*/  I2FP.F32.S32 R15, R15 ;  /* 0x0000000f000f7245 */ /* 0x000fe20000201400 */
[----:B-1----:R-:W-:Y:S01]  /*add0*/  FFMA.FTZ R13, R13, -UR20, R172 ;  /* 0x800000140d0d7c23 */ /* 0x002fe200080100ac */
[----:B------:R-:W-:Y:S02]  /*ade0*/  IABS R14, R14 ;  /* 0x0000000e000e7213 */ /* 0x000fe40000000000 */
[----:B------:R-:W-:Y:S01]  /*adf0*/  IABS R10, R10 ;  /* 0x0000000a000a7213 */ /* 0x000fe20000000000 */
[----:B------:R-:W-:Y:S01]  /*ae00*/  FFMA.FTZ R15, R15, -UR20, R174 ;  /* 0x800000140f0f7c23 */ /* 0x000fe200080100ae */
[----:B------:R-:W-:-:S02]  /*ae10*/  IABS R12, R12 ;  /* 0x0000000c000c7213 */ /* 0x000fc40000000000 */
[----:B------:R-:W-:Y:S02]  /*ae20*/  I2FP.F32.S32 R10, R10 ;  /* 0x0000000a000a7245 */ /* 0x000fe40000201400 */
[----:B------:R-:W-:Y:S02]  /*ae30*/  FSEL R162, R15, -INF , !P6 ;  /* 0xff8000000fa27808 */ /* 0x000fe40007000000 */
[----:B------:R-:W-:Y:S01]  /*ae40*/  ISETP.LT.AND P6, PT, R203, UR10, PT ;  /* 0x0000000acb007c0c */ /* 0x000fe2000bfc1270 */
[----:B------:R-:W-:Y:S01]  /*ae50*/  FFMA.FTZ R10, R10, -UR20, R163 ;  /* 0x800000140a0a7c23 */ /* 0x000fe200080100a3 */
[----:B------:R-:W-:Y:S02]  /*ae60*/  I2FP.F32.S32 R14, R14 ;  /* 0x0000000e000e7245 */ /* 0x000fe40000201400 */
[----:B------:R-:W-:Y:S02]  /*ae70*/  I2FP.F32.S32 R12, R12 ;  /* 0x0000000c000c7245 */ /* 0x000fe40000201400 */
[----:B------:R-:W-:Y:S01]  /*ae80*/  FSEL R164, R10, -INF , !P1 ;  /* 0xff8000000aa47808 */ /* 0x000fe20004800000 */
[----:B--2---:R-:W-:Y:S01]  /*ae90*/  FFMA.FTZ R14, R14, -UR20, R173 ;  /* 0x800000140e0e7c23 */ /* 0x004fe200080100ad */
[----:B------:R-:W-:Y:S01]  /*aea0*/  FSEL R167, R13, -INF , !P0 ;  /* 0xff8000000da77808 */ /* 0x000fe20004000000 */
[----:B---3--:R-:W-:Y:S01]  /*aeb0*/  FFMA.FTZ R12, R12, -UR20, R175 ;  /* 0x800000140c0c7c23 */ /* 0x008fe200080100af */
[----:B------:R-:W-:-:S02]  /*aec0*/  ISETP.GE.AND P1, PT, R0, R209, PT ;  /* 0x000000d10000720c */ /* 0x000fc40003f26270 */
        /* <DEDUP_REMOVED lines=79> */
.L_x_6940:
[----:B------:R-:W-:-:S04]  /*b3c0*/  ULEA UR14, -UR8, URZ, 0x6 ;  /* 0x0000003f080e7291 */ /* 0x000fc8000f8e313f */
[----:B------:R-:W-:-:S12]  /*b3d0*/  USHF.R.S32.HI UR9, URZ, 0x1f, UR14 ;  /* 0x0000001f3f097899 */ /* 0x000fd8000801140e */
.L_x_6941:
        /* <DEDUP_REMOVED lines=122> */
.L_x_6943:
[----:B------:R-:W-:Y:S05]  /*bb80*/  BSYNC B0 ;  /* 0x0000000000007941 */ /* 0x000fea0003800000 */
.L_x_6942:
[----:B------:R-:W0:Y:S01]  /*bb90*/  LDGDEPBAR ;  /* 0x00000000000079af */ /* 0x000e220000000000 */
[----:B--2---:R-:W-:Y:S01]  /*bba0*/  IMAD.U32 R13, RZ, RZ, UR14 ;  /* 0x0000000eff0d7e24 */ /* 0x004fe2000f8e00ff */
[----:B------:R-:W-:Y:S01]  /*bbb0*/  MOV R0, UR9 ;  /* 0x0000000900007c02 */ /* 0x000fe20008000f00 */
[----:B------:R-:W-:-:S03]  /*bbc0*/  IMAD.U32 R10, RZ, RZ, UR14 ;  /* 0x0000000eff0a7e24 */ /* 0x000fc6000f8e00ff */
[----:B------:R-:W-:-:S04]  /*bbd0*/  LEA R216, P0, R13, R216, 0x1 ;  /* 0x000000d80dd87211 */ /* 0x000fc800078008ff */
[----:B------:R-:W-:-:S09]  /*bbe0*/  LEA.HI.X R215, R10, R215, R0, 0x1, P0 ;  /* 0x000000d70ad77211 */ /* 0x000fd200000f0c00 */
.L_x_6939:
        /* <DEDUP_REMOVED lines=409> */
.L_x_6936:
        /* <DEDUP_REMOVED lines=42> */
.L_x_6948:
        /* <DEDUP_REMOVED lines=52> */
[----:B------:R-:W-:Y:S02]  /*db60*/  LEA.HI.X.SX32 R7, R5, UR19, 0x2, P1 ;  /* 0x0000001305077c11 */ /* 0x000fe400088f16ff */
[----:B------:R-:W-:Y:S02]  /*db70*/  LEA.HI.X.SX32 R5, R3, UR19, 0x2, P0 ;  /* 0x0000001303057c11 */ /* 0x000fe400080f16ff */
        /* <DEDUP_REMOVED lines=8> */
[----:B------:R-:W-:Y:S01]  /*dc00*/  MOV R12, UR24 ;  /* 0x00000018000c7c02 */ /* 0x000fe20008000f00 */
[----:B------:R-:W-:Y:S01]  /*dc10*/  UIADD3 UR24, UR35, -UR33, URZ ;  /* 0x8000002123187290 */ /* 0x000fe2000fffe03f */
[----:B------:R-:W-:Y:S02]  /*dc20*/  IMAD.U32 R13, RZ, RZ, UR25 ;  /* 0x00000019ff0d7e24 */ /* 0x000fe4000f8e00ff */
[----:B------:R-:W3:Y:S01]  /*dc30*/  LDG.E R3, desc[UR26][R14.64] ;  /* 0x0000001a0e037981 */ /* 0x000ee2000c1e1900 */
[----:B------:R-:W-:Y:S03]  /*dc40*/  UIMAD UR24, UR24, UR12, -0x40 ;  /* 0xffffffc0181874a4 */ /* 0x000fe6000f8e020c */
[----:B------:R-:W3:Y:S01]  /*dc50*/  LDG.E R10, desc[UR26][R12.64] ;  /* 0x0000001a0c0a7981 */ /* 0x000ee2000c1e1900 */
[----:B------:R-:W-:Y:S06]  /*dc60*/  USHF.R.S32.HI UR8, URZ, 0x1f, UR24 ;  /* 0x0000001f3f087899 */ /* 0x000fec0008011418 */
        /* <DEDUP_REMOVED lines=11> */
.L_x_6945:
        /* <DEDUP_REMOVED lines=57> */
[----:B------:R-:W-:Y:S02]  /*e0b0*/  ISETP.LT.AND P0, PT, R203, UR10, PT ;  /* 0x0000000acb007c0c */ /* 0x000fe4000bf01270 */
[----:B------:R-:W-:Y:S01]  /*e0c0*/  MOV R221, R223 ;  /* 0x000000df00dd7202 */ /* 0x000fe20000000f00 */
        /* <DEDUP_REMOVED lines=289> */
[----:B------:R-:W-:Y:S02]  /*f2e0*/  IMAD.U32 R8, RZ, RZ, UR35 ;  /* 0x00000023ff087e24 */ /* 0x000fe4000f8e00ff */
[----:B------:R-:W-:Y:S01]  /*f2f0*/  IMAD.U32 R6, RZ, RZ, UR33 ;  /* 0x00000021ff067e24 */ /* 0x000fe2000f8e00ff */
[----:B------:R-:W-:Y:S01]  /*f300*/  MOV R5, UR33 ;  /* 0x0000002100057c02 */ /* 0x000fe20008000f00 */
[----:B------:R-:W-:Y:S01]  /*f310*/  IMAD.U32 R4, RZ, RZ, UR35 ;  /* 0x00000023ff047e24 */ /* 0x000fe2000f8e00ff */
[----:B------:R-:W-:Y:S02]  /*f320*/  LEA R8, P0, R8, UR18, 0x2 ;  /* 0x0000001208087c11 */ /* 0x000fe4000f8010ff */
[----:B------:R-:W-:Y:S02]  /*f330*/  LEA R6, P1, R6, UR18, 0x2 ;  /* 0x0000001206067c11 */ /* 0x000fe4000f8210ff */
[----:B------:R-:W-:Y:S02]  /*f340*/  LEA.HI.X.SX32 R9, R4, UR19, 0x2, P0 ;  /* 0x0000001304097c11 */ /* 0x000fe400080f16ff */
        /* <DEDUP_REMOVED lines=27> */
.L_x_6947:
        /* <DEDUP_REMOVED lines=89> */
.L_x_6946:
[----:B------:R-:W-:Y:S01]  /*fa90*/  IMAD.U32 R5, RZ, RZ, UR10 ;  /* 0x0000000aff057e24 */ /* 0x000fe2000f8e00ff */
[----:B--2---:R-:W-:Y:S03]  /*faa0*/  LDSM.16.MT88.4 R24, [R194+0xc000] ;  /* 0x00c00000c218783b */ /* 0x004fe60000004200 */
        /* <DEDUP_REMOVED lines=9> */
[----:B------:R-:W-:Y:S01]  /*fb40*/  LDSM.16.MT88.4 R28, [R193+0xc000] ;  /* 0x00c00000c11c783b */ /* 0x000fe20000004200 */
[----:B------:R-:W-:Y:S01]  /*fb50*/  I2FP.F32.S32 R6, R5 ;  /* 0x0000000500067245 */ /* 0x000fe20000201400 */
[----:B------:R-:W-:Y:S01]  /*fb60*/  VIADD R5, R4, 0x1 ;  /* 0x0000000104057836 */ /* 0x000fe20000000000 */
[----:B------:R-:W-:Y:S02]  /*fb70*/  IABS R8, R8 ;  /* 0x0000000800087213 */ /* 0x000fe40000000000 */
[----:B------:R-:W-:Y:S01]  /*fb80*/  IADD3 R19, R208, -R4, RZ ;  /* 0x80000004d0137210 */ /* 0x000fe20007ffe0ff */
[----:B------:R-:W-:Y:S01]  /*fb90*/  FFMA.FTZ R3, R6, -UR20, R3 ;  /* 0x8000001406037c23 */ /* 0x000fe20008010003 */
[----:B------:R-:W-:Y:S01]  /*fba0*/  VIADD R6, R4, 0x8 ;  /* 0x0000000804067836 */ /* 0x000fe20000000000 */
[----:B------:R-:W-:Y:S01]  /*fbb0*/  I2FP.F32.S32 R8, R8 ;  /* 0x0000000800087245 */ /* 0x000fe20000201400 */
[----:B------:R-:W-:Y:S01]  /*fbc0*/  IMAD.IADD R15, R211, 0x1, -R5 ;  /* 0x00000001d30f7824 */ /* 0x000fe200078e0a05 */
[----:B------:R-:W-:Y:S01]  /*fbd0*/  ISETP.GE.AND P6, PT, R5, R210, PT ;  /* 0x000000d20500720c */ /* 0x000fe20003fc6270 */
[--C-:B------:R-:W-:Y:S01]  /*fbe0*/  IMAD.IADD R13, R211, 0x1, -R6.reuse ;  /* 0x00000001d30d7824 */ /* 0x100fe200078e0a06 */
[----:B------:R-:W-:Y:S01]  /*fbf0*/  ISETP.GE.AND P1, PT, R5, R207, PT ;  /* 0x000000cf0500720c */ /* 0x000fe20003f26270 */
[----:B-1----:R-:W-:Y:S01]  /*fc00*/  FFMA.FTZ R227, R8, -UR20, R227 ;  /* 0x8000001408e37c23 */ /* 0x002fe200080100e3 */
[----:B------:R-:W-:Y:S01]  /*fc10*/  IADD3 R10, R211, -R14, RZ ;  /* 0x8000000ed30a7210 */ /* 0x000fe20007ffe0ff */
[----:B------:R-:W-:Y:S01]  /*fc20*/  IMAD.IADD R8, R208, 0x1, -R5 ;  /* 0x00000001d0087824 */ /* 0x000fe200078e0a05 */
[----:B------:R-:W-:Y:S02]  /*fc30*/  IABS R13, R13 ;  /* 0x0000000d000d7213 */ /* 0x000fe40000000000 */
[-C--:B------:R-:W-:Y:S02]  /*fc40*/  ISETP.GE.OR P4, PT, R4, R209.reuse, !P4 ;  /* 0x000000d10400720c */ /* 0x080fe40006786670 */
[C---:B------:R-:W-:Y:S02]  /*fc50*/  ISETP.GE.OR P6, PT, R5.reuse, R209, !P6 ;  /* 0x000000d10500720c */ /* 0x040fe400077c6670 */
[----:B------:R-:W-:Y:S01]  /*fc60*/  ISETP.GE.OR P1, PT, R5, R206, !P1 ;  /* 0x000000ce0500720c */ /* 0x000fe20004f26670 */
[----:B------:R-:W-:Y:S01]  /*fc70*/  IMAD.IADD R5, R208, 0x1, -R6 ;  /* 0x00000001d0057824 */ /* 0x000fe200078e0a06 */
[----:B------:R-:W-:Y:S02]  /*fc80*/  I2FP.F32.S32 R13, R13 ;  /* 0x0000000d000d7245 */ /* 0x000fe40000201400 */
[----:B------:R-:W-:Y:S02]  /*fc90*/  IABS R15, R15 ;  /* 0x0000000f000f7213 */ /* 0x000fe40000000000 */
[----:B------:R-:W-:Y:S01]  /*fca0*/  IABS R19, R19 ;  /* 0x0000001300137213 */ /* 0x000fe20000000000 */
[----:B------:R-:W-:Y:S01]  /*fcb0*/  FFMA.FTZ R226, R13, -UR20, R226 ;  /* 0x800000140de27c23 */ /* 0x000fe200080100e2 */
[----:B------:R-:W-:Y:S02]  /*fcc0*/  IABS R10, R10 ;  /* 0x0000000a000a7213 */ /* 0x000fe40000000000 */
[----:B------:R-:W-:Y:S02]  /*fcd0*/  FSEL R12, R3, -INF , !P4 ;  /* 0xff800000030c7808 */ /* 0x000fe40006000000 */
[----:B------:R-:W-:Y:S02]  /*fce0*/  ISETP.GE.AND P4, PT, R9, R210, PT ;  /* 0x000000d20900720c */ /* 0x000fe40003f86270 */
[----:B------:R-:W-:Y:S02]  /*fcf0*/  IABS R11, R11 ;  /* 0x0000000b000b7213 */ /* 0x000fe40000000000 */
[----:B------:R-:W-:Y:S02]  /*fd00*/  I2FP.F32.S32 R15, R15 ;  /* 0x0000000f000f7245 */ /* 0x000fe40000201400 */
[----:B------:R-:W-:Y:S02]  /*fd10*/  I2FP.F32.S32 R19, R19 ;  /* 0x0000001300137245 */ /* 0x000fe40000201400 */
[----:B------:R-:W-:Y:S01]  /*fd20*/  IADD3 R13, R4, 0x18, RZ ;  /* 0x00000018040d7810 */ /* 0x000fe20007ffe0ff */
[----:B------:R-:W-:Y:S01]  /*fd30*/  FFMA.FTZ R220, R15, -UR20, R220 ;  /* 0x800000140fdc7c23 */ /* 0x000fe200080100dc */
[----:B------:R-:W-:Y:S01]  /*fd40*/  I2FP.F32.S32 R10, R10 ;  /* 0x0000000a000a7245 */ /* 0x000fe20000201400 */
[----:B------:R-:W-:Y:S01]  /*fd50*/  FFMA.FTZ R224, R19, -UR20, R224 ;  /* 0x8000001413e07c23 */ /* 0x000fe200080100e0 */
[----:B------:R-:W-:Y:S01]  /*fd60*/  IABS R5, R5 ;  /* 0x0000000500057213 */ /* 0x000fe20000000000 */
[----:B------:R-:W-:Y:S01]  /*fd70*/  IMAD.IADD R15, R211, 0x1, -R13 ;  /* 0x00000001d30f7824 */ /* 0x000fe200078e0a0d */
[----:B------:R-:W-:Y:S01]  /*fd80*/  ISETP.GE.OR P4, PT, R9, R209, !P4 ;  /* 0x000000d10900720c */ /* 0x000fe20006786670 */
[----:B------:R-:W-:Y:S01]  /*fd90*/  FFMA.FTZ R233, R10, -UR20, R233 ;  /* 0x800000140ae97c23 */ /* 0x000fe200080100e9 */
[----:B------:R-:W-:Y:S02]  /*fda0*/  I2FP.F32.S32 R11, R11 ;  /* 0x0000000b000b7245 */ /* 0x000fe40000201400 */
[C---:B------:R-:W-:Y:S02]  /*fdb0*/  ISETP.GE.AND P0, PT, R4.reuse, R207, PT ;  /* 0x000000cf0400720c */ /* 0x040fe40003f06270 */
[----:B------:R-:W-:Y:S01]  /*fdc0*/  I2FP.F32.S32 R5, R5 ;  /* 0x0000000500057245 */ /* 0x000fe20000201400 */
[----:B------:R-:W-:Y:S01]  /*fdd0*/  FFMA.FTZ R230, R11, -UR20, R230 ;  /* 0x800000140be67c23 */ /* 0x000fe200080100e6 */
[----:B------:R-:W-:Y:S01]  /*fde0*/  FSEL R10, R227, -INF , !P4 ;  /* 0xff800000e30a7808 */ /* 0x000fe20006000000 */
[C---:B------:R-:W-:Y:S01]  /*fdf0*/  VIADD R11, R4.reuse, 0x19 ;  /* 0x00000019040b7836 */ /* 0x040fe20000000000 */
[----:B------:R-:W-:Y:S01]  /*fe00*/  ISETP.GE.OR P0, PT, R4, R206, !P0 ;  /* 0x000000ce0400720c */ /* 0x000fe20004706670 */
[----:B------:R-:W-:Y:S01]  /*fe10*/  FFMA.FTZ R228, R5, -UR20, R228 ;  /* 0x8000001405e47c23 */ /* 0x000fe200080100e4 */
[----:B------:R-:W-:Y:S02]  /*fe20*/  IABS R8, R8 ;  /* 0x0000000800087213 */ /* 0x000fe40000000000 */
[-C--:B------:R-:W-:Y:S02]  /*fe30*/  ISETP.GE.AND P4, PT, R14, R210.reuse, PT ;  /* 0x000000d20e00720c */ /* 0x080fe40003f86270 */
[C---:B------:R-:W-:Y:S02]  /*fe40*/  ISETP.GE.AND P5, PT, R6.reuse, R207, PT ;  /* 0x000000cf0600720c */ /* 0x040fe40003fa6270 */
[----:B------:R-:W-:Y:S02]  /*fe50*/  ISETP.GE.AND P2, PT, R6, R210, PT ;  /* 0x000000d20600720c */ /* 0x000fe40003f46270 */
[----:B------:R-:W-:Y:S02]  /*fe60*/  FSEL R5, R224, -INF , !P0 ;  /* 0xff800000e0057808 */ /* 0x000fe40004000000 */
[----:B------:R-:W-:Y:S02]  /*fe70*/  IABS R15, R15 ;  /* 0x0000000f000f7213 */ /* 0x000fe40000000000 */
[----:B------:R-:W-:Y:S02]  /*fe80*/  I2FP.F32.S32 R8, R8 ;  /* 0x0000000800087245 */ /* 0x000fe40000201400 */
[-C--:B------:R-:W-:Y:S02]  /*fe90*/  ISETP.GE.OR P4, PT, R14, R209.reuse, !P4 ;  /* 0x000000d10e00720c */ /* 0x080fe40006786670 */
[----:B------:R-:W-:Y:S01]  /*fea0*/  ISETP.GE.AND P0, PT, R7, R210, PT ;  /* 0x000000d20700720c */ /* 0x000fe20003f06270 */
[----:B------:R-:W-:Y:S01]  /*feb0*/  FFMA.FTZ R225, R8, -UR20, R225 ;  /* 0x8000001408e17c23 */ /* 0x000fe200080100e1 */
[----:B------:R-:W-:Y:S01]  /*fec0*/  ISETP.GE.OR P5, PT, R6, R206, !P5 ;  /* 0x000000ce0600720c */ /* 0x000fe20006fa6670 */
[----:B------:R-:W-:Y:S01]  /*fed0*/  VIADD R8, R4, 0x20 ;  /* 0x0000002004087836 */ /* 0x000fe20000000000 */
[----:B------:R-:W-:Y:S02]  /*fee0*/  ISETP.GE.OR P2, PT, R6, R209, !P2 ;  /* 0x000000d10600720c */ /* 0x000fe40005746670 */
[----:B------:R-:W-:Y:S02]  /*fef0*/  IADD3 R6, R211, -R11, RZ ;  /* 0x8000000bd3067210 */ /* 0x000fe40007ffe0ff */
[----:B------:R-:W-:Y:S02]  /*ff00*/  I2FP.F32.S32 R15, R15 ;  /* 0x0000000f000f7245 */ /* 0x000fe40000201400 */
[----:B------:R-:W-:Y:S02]  /*ff10*/  FSEL R160, R233, -INF , !P4 ;  /* 0xff800000e9a07808 */ /* 0x000fe40006000000 */
[----:B------:R-:W-:Y:S01]  /*ff20*/  ISETP.GE.OR P0, PT, R7, R209, !P0 ;  /* 0x000000d10700720c */ /* 0x000fe20004706670 */
[----:B------:R-:W-:Y:S01]  /*ff30*/  FFMA.FTZ R236, R15, -UR20, R236 ;  /* 0x800000140fec7c23 */ /* 0x000fe200080100ec */
[----:B------:R-:W-:Y:S01]  /*ff40*/  ISETP.GE.AND P4, PT, R13, R210, PT ;  /* 0x000000d20d00720c */ /* 0x000fe20003f86270 */
[----:B------:R-:W-:Y:S01]  /*ff50*/  IMAD.IADD R15, R211, 0x1, -R8 ;  /* 0x00000001d30f7824 */ /* 0x000fe200078e0a08 */
[----:B------:R-:W-:Y:S02]  /*ff60*/  FSEL R220, R220, -INF , !P6 ;  /* 0xff800000dcdc7808 */ /* 0x000fe40007000000 */
[----:B------:R-:W-:Y:S02]  /*ff70*/  IABS R6, R6 ;  /* 0x0000000600067213 */ /* 0x000fe40000000000 */
[----:B------:R-:W-:Y:S02]  /*ff80*/  FSEL R226, R226, -INF , !P2 ;  /* 0xff800000e2e27808 */ /* 0x000fe40005000000 */
[-C--:B------:R-:W-:Y:S02]  /*ff90*/  ISETP.GE.AND P6, PT, R9, R207.reuse, PT ;  /* 0x000000cf0900720c */ /* 0x080fe40003fc6270 */
[----:B------:R-:W-:Y:S02]  /*ffa0*/  FSEL R162, R230, -INF , !P0 ;  /* 0xff800000e6a27808 */ /* 0x000fe40004000000 */
[----:B------:R-:W-:Y:S02]  /*ffb0*/  ISETP.GE.AND P2, PT, R7, R207, PT ;  /* 0x000000cf0700720c */ /* 0x000fe40003f46270 */
[----:B------:R-:W-:Y:S02]  /*ffc0*/  ISETP.GE.OR P4, PT, R13, R209, !P4 ;  /* 0x000000d10d00720c */ /* 0x000fe40006786670 */
[----:B------:R-:W-:Y:S02]  /*ffd0*/  ISETP.GE.AND P0, PT, R14, R207, PT ;  /* 0x000000cf0e00720c */ /* 0x000fe40003f06270 */
[----:B------:R-:W-:Y:S02]  /*ffe0*/  I2FP.F32.S32 R6, R6 ;  /* 0x0000000600067245 */ /* 0x000fe40000201400 */
[-C--:B------:R-:W-:Y:S02]  /*fff0*/  ISETP.GE.OR P6, PT, R9, R206.reuse, !P6 ;  /* 0x000000ce0900720c */ /* 0x080fe400077c6670 */
[C---:B------:R-:W-:Y:S01]  /*10000*/  IADD3 R16, R208.reuse, -R9, RZ ;  /* 0x80000009d0107210 */ /* 0x040fe20007ffe0ff */
[----:B------:R-:W-:Y:S01]  /*10010*/  IMAD.IADD R9, R208, 0x1, -R7 ;  /* 0x00000001d0097824 */ /* 0x000fe200078e0a07 */
[-C--:B------:R-:W-:Y:S01]  /*10020*/  ISETP.GE.OR P2, PT, R7, R206.reuse, !P2 ;  /* 0x000000ce0700720c */ /* 0x080fe20005746670 */
[----:B------:R-:W-:Y:S01]  /*10030*/  FFMA.FTZ R237, R6, -UR20, R237 ;  /* 0x8000001406ed7c23 */ /* 0x000fe200080100ed */
[----:B------:R-:W-:Y:S01]  /*10040*/  FSEL R142, R236, -INF , !P4 ;  /* 0xff800000ec8e7808 */ /* 0x000fe20006000000 */
[----:B------:R-:W-:Y:S01]  /*10050*/  VIADD R6, R4, 0x21 ;  /* 0x0000002104067836 */ /* 0x000fe20000000000 */
[----:B------:R-:W-:Y:S02]  /*10060*/  ISETP.GE.OR P0, PT, R14, R206, !P0 ;  /* 0x000000ce0e00720c */ /* 0x000fe40004706670 */
[C---:B------:R-:W-:Y:S01]  /*10070*/  IADD3 R7, R208.reuse, -R14, RZ ;  /* 0x8000000ed0077210 */ /* 0x040fe20007ffe0ff */
[----:B------:R-:W-:Y:S01]  /*10080*/  IMAD.IADD R3, R211, 0x1, -R6 ;  /* 0x00000001d3037824 */ /* 0x000fe200078e0a06 */
[C---:B------:R-:W-:Y:S02]  /*10090*/  ISETP.GE.AND P4, PT, R11.reuse, R210, PT ;  /* 0x000000d20b00720c */ /* 0x040fe40003f86270 */
[----:B------:R-:W-:Y:S01]  /*100a0*/  IABS R14, R15 ;  /* 0x0000000f000e7213 */ /* 0x000fe20000000000 */
[----:B------:R-:W-:Y:S01]  /*100b0*/  IMAD.IADD R15, R208, 0x1, -R13 ;  /* 0x00000001d00f7824 */ /* 0x000fe200078e0a0d */
[----:B------:R-:W-:Y:S02]  /*100c0*/  IABS R16, R16 ;  /* 0x0000001000107213 */ /* 0x000fe40000000000 */
[----:B------:R-:W-:Y:S02]  /*100d0*/  ISETP.GE.OR P4, PT, R11, R209, !P4 ;  /* 0x000000d10b00720c */ /* 0x000fe40006786670 */
[----:B------:R-:W-:Y:S02]  /*100e0*/  I2FP.F32.S32 R14, R14 ;  /* 0x0000000e000e7245 */ /* 0x000fe40000201400 */
[----:B------:R-:W-:Y:S02]  /*100f0*/  IABS R7, R7 ;  /* 0x0000000700077213 */ /* 0x000fe40000000000 */
[----:B------:R-:W-:Y:S01]  /*10100*/  I2FP.F32.S32 R16, R16 ;  /* 0x0000001000107245 */ /* 0x000fe20000201400 */
[----:B------:R-:W-:Y:S01]  /*10110*/  FFMA.FTZ R241, R14, -UR20, R241 ;  /* 0x800000140ef17c23 */ /* 0x000fe200080100f1 */
[----:B------:R-:W-:Y:S02]  /*10120*/  FSEL R140, R237, -INF , !P4 ;  /* 0xff800000ed8c7808 */ /* 0x000fe40006000000 */
[----:B------:R-:W-:Y:S01]  /*10130*/  ISETP.GE.AND P4, PT, R8, R210, PT ;  /* 0x000000d20800720c */ /* 0x000fe20003f86270 */
[----:B------:R-:W-:Y:S01]  /*10140*/  FFMA.FTZ R229, R16, -UR20, R229 ;  /* 0x8000001410e57c23 */ /* 0x000fe200080100e5 */
[----:B------:R-:W-:Y:S01]  /*10150*/  I2FP.F32.S32 R14, R7 ;  /* 0x00000007000e7245 */ /* 0x000fe20000201400 */
[----:B------:R-:W-:Y:S01]  /*10160*/  IMAD.IADD R16, R208, 0x1, -R11 ;  /* 0x00000001d0107824 */ /* 0x000fe200078e0a0b */
[----:B------:R-:W-:Y:S02]  /*10170*/  IABS R9, R9 ;  /* 0x0000000900097213 */ /* 0x000fe40000000000 */
[----:B------:R-:W-:Y:S01]  /*10180*/  FSEL R7, R228, -INF , !P5 ;  /* 0xff800000e4077808 */ /* 0x000fe20006800000 */
[----:B------:R-:W-:Y:S01]  /*10190*/  FFMA.FTZ R231, R14, -UR20, R231 ;  /* 0x800000140ee77c23 */ /* 0x000fe200080100e7 */
[----:B------:R-:W-:Y:S01]  /*101a0*/  IABS R3, R3 ;  /* 0x0000000300037213 */ /* 0x000fe20000000000 */
[----:B------:R-:W-:Y:S01]  /*101b0*/  VIADD R14, R4, 0x28 ;  /* 0x00000028040e7836 */ /* 0x000fe20000000000 */
[C---:B------:R-:W-:Y:S02]  /*101c0*/  ISETP.GE.AND P5, PT, R11.reuse, R207, PT ;  /* 0x000000cf0b00720c */ /* 0x040fe40003fa6270 */
[----:B------:R-:W-:Y:S02]  /*101d0*/  ISETP.GE.OR P4, PT, R8, R209, !P4 ;  /* 0x000000d10800720c */ /* 0x000fe40006786670 */
[----:B------:R-:W-:Y:S02]  /*101e0*/  I2FP.F32.S32 R9, R9 ;  /* 0x0000000900097245 */ /* 0x000fe40000201400 */
[----:B------:R-:W-:Y:S02]  /*101f0*/  I2FP.F32.S32 R3, R3 ;  /* 0x0000000300037245 */ /* 0x000fe40000201400 */
[----:B------:R-:W-:Y:S01]  /*10200*/  ISETP.GE.OR P5, PT, R11, R206, !P5 ;  /* 0x000000ce0b00720c */ /* 0x000fe20006fa6670 */
[----:B------:R-:W-:Y:S01]  /*10210*/  FFMA.FTZ R232, R9, -UR20, R232 ;  /* 0x8000001409e87c23 */ /* 0x000fe200080100e8 */
[----:B------:R-:W-:Y:S01]  /*10220*/  FSEL R229, R229, -INF , !P6 ;  /* 0xff800000e5e57808 */ /* 0x000fe20007000000 */
[----:B------:R-:W-:Y:S01]  /*10230*/  FFMA.FTZ R242, R3, -UR20, R242 ;  /* 0x8000001403f27c23 */ /* 0x000fe200080100f2 */
[----:B------:R-:W-:Y:S01]  /*10240*/  FSEL R170, R241, -INF , !P4 ;  /* 0xff800000f1aa7808 */ /* 0x000fe20006000000 */
[----:B------:R-:W-:Y:S01]  /*10250*/  VIADD R3, R4, 0x30 ;  /* 0x0000003004037836 */ /* 0x000fe20000000000 */
[----:B------:R-:W-:Y:S02]  /*10260*/  IABS R11, R15 ;  /* 0x0000000f000b7213 */ /* 0x000fe40000000000 */
[----:B------:R-:W-:Y:S02]  /*10270*/  ISETP.GE.AND P6, PT, R6, R210, PT ;  /* 0x000000d20600720c */ /* 0x000fe40003fc6270 */
[----:B------:R-:W-:Y:S02]  /*10280*/  ISETP.GE.AND P4, PT, R8, R207, PT ;  /* 0x000000cf0800720c */ /* 0x000fe40003f86270 */
[----:B------:R-:W-:Y:S02]  /*10290*/  FSEL R225, R225, -INF , !P1 ;  /* 0xff800000e1e17808 */ /* 0x000fe40004800000 */
[----:B------:R-:W-:Y:S02]  /*102a0*/  I2FP.F32.S32 R11, R11 ;  /* 0x0000000b000b7245 */ /* 0x000fe40000201400 */
[----:B------:R-:W-:Y:S02]  /*102b0*/  ISETP.GE.OR P6, PT, R6, R209, !P6 ;  /* 0x000000d10600720c */ /* 0x000fe400077c6670 */
[-C--:B------:R-:W-:Y:S01]  /*102c0*/  ISETP.GE.AND P1, PT, R13, R207.reuse, PT ;  /* 0x000000cf0d00720c */ /* 0x080fe20003f26270 */
[----:B------:R-:W-:Y:S01]  /*102d0*/  FFMA.FTZ R234, R11, -UR20, R234 ;  /* 0x800000140bea7c23 */ /* 0x000fe200080100ea */
[----:B------:R-:W-:Y:S01]  /*102e0*/  ISETP.GE.OR P4, PT, R8, R206, !P4 ;  /* 0x000000ce0800720c */ /* 0x000fe20006786670 */
[----:B------:R-:W-:Y:S01]  /*102f0*/  VIADD R11, R4, 0x38 ;  /* 0x00000038040b7836 */ /* 0x000fe20000000000 */
[C---:B------:R-:W-:Y:S01]  /*10300*/  IADD3 R15, R208.reuse, -R8, RZ ;  /* 0x80000008d00f7210 */ /* 0x040fe20007ffe0ff */
[----:B------:R-:W-:Y:S01]  /*10310*/  IMAD.IADD R8, R208, 0x1, -R6 ;  /* 0x00000001d0087824 */ /* 0x000fe200078e0a06 */
[----:B------:R-:W-:Y:S02]  /*10320*/  FSEL R171, R232, -INF , !P2 ;  /* 0xff800000e8ab7808 */ /* 0x000fe40005000000 */
[----:B------:R-:W-:Y:S02]  /*10330*/  FSEL R172, R242, -INF , !P6 ;  /* 0xff800000f2ac7808 */ /* 0x000fe40007000000 */
[----:B------:R-:W-:Y:S02]  /*10340*/  FSEL R169, R231, -INF , !P0 ;  /* 0xff800000e7a97808 */ /* 0x000fe40004000000 */
[-C--:B------:R-:W-:Y:S02]  /*10350*/  ISETP.GE.AND P2, PT, R6, R207.reuse, PT ;  /* 0x000000cf0600720c */ /* 0x080fe40003f46270 */
[----:B------:R-:W-:Y:S02]  /*10360*/  ISETP.GE.OR P1, PT, R13, R206, !P1 ;  /* 0x000000ce0d00720c */ /* 0x000fe40004f26670 */
[C---:B------:R-:W-:Y:S02]  /*10370*/  ISETP.GE.AND P6, PT, R14.reuse, R210, PT ;  /* 0x000000d20e00720c */ /* 0x040fe40003fc6270 */
[----:B------:R-:W-:Y:S02]  /*10380*/  ISETP.GE.AND P0, PT, R14, R207, PT ;  /* 0x000000cf0e00720c */ /* 0x000fe40003f06270 */
[C---:B------:R-:W-:Y:S02]  /*10390*/  IADD3 R13, R211.reuse, -R14, RZ ;  /* 0x8000000ed30d7210 */ /* 0x040fe40007ffe0ff */
[----:B------:R-:W-:Y:S02]  /*103a0*/  IABS R8, R8 ;  /* 0x0000000800087213 */ /* 0x000fe40000000000 */
[-C--:B------:R-:W-:Y:S02]  /*103b0*/  ISETP.GE.OR P2, PT, R6, R206.reuse, !P2 ;  /* 0x000000ce0600720c */ /* 0x080fe40005746670 */
[C---:B------:R-:W-:Y:S02]  /*103c0*/  ISETP.GE.OR P6, PT, R14.reuse, R209, !P6 ;  /* 0x000000d10e00720c */ /* 0x040fe400077c6670 */
[----:B------:R-:W-:Y:S02]  /*103d0*/  ISETP.GE.OR P0, PT, R14, R206, !P0 ;  /* 0x000000ce0e00720c */ /* 0x000fe40004706670 */
[----:B------:R-:W-:Y:S02]  /*103e0*/  IADD3 R9, R4, 0x29, RZ ;  /* 0x0000002904097810 */ /* 0x000fe40007ffe0ff */
[----:B------:R-:W-:Y:S01]  /*103f0*/  IADD3 R6, R208, -R14, RZ ;  /* 0x8000000ed0067210 */ /* 0x000fe20007ffe0ff */
[C---:B------:R-:W-:Y:S01]  /*10400*/  IMAD.IADD R14, R211.reuse, 0x1, -R11 ;  /* 0x00000001d30e7824 */ /* 0x040fe200078e0a0b */
[----:B------:R-:W-:Y:S01]  /*10410*/  IABS R15, R15 ;  /* 0x0000000f000f7213 */ /* 0x000fe20000000000 */
[C---:B------:R-:W-:Y:S01]  /*10420*/  IMAD.IADD R20, R211.reuse, 0x1, -R9 ;  /* 0x00000001d3147824 */ /* 0x040fe200078e0a09 */
[----:B------:R-:W-:Y:S02]  /*10430*/  IABS R13, R13 ;  /* 0x0000000d000d7213 */ /* 0x000fe40000000000 */
[----:B------:R-:W-:Y:S02]  /*10440*/  I2FP.F32.S32 R8, R8 ;  /* 0x0000000800087245 */ /* 0x000fe40000201400 */
[----:B------:R-:W-:Y:S02]  /*10450*/  IADD3 R18, R211, -R3, RZ ;  /* 0x80000003d3127210 */ /* 0x000fe40007ffe0ff */
[----:B------:R-:W-:Y:S01]  /*10460*/  I2FP.F32.S32 R15, R15 ;  /* 0x0000000f000f7245 */ /* 0x000fe20000201400 */
[----:B------:R-:W-:Y:S01]  /*10470*/  FFMA.FTZ R239, R8, -UR20, R239 ;  /* 0x8000001408ef7c23 */ /* 0x000fe200080100ef */
[----:B------:R-:W-:Y:S02]  /*10480*/  I2FP.F32.S32 R13, R13 ;  /* 0x0000000d000d7245 */ /* 0x000fe40000201400 */
[----:B------:R-:W-:Y:S01]  /*10490*/  IABS R14, R14 ;  /* 0x0000000e000e7213 */ /* 0x000fe20000000000 */
[----:B------:R-:W-:Y:S01]  /*104a0*/  FFMA.FTZ R238, R15, -UR20, R238 ;  /* 0x800000140fee7c23 */ /* 0x000fe200080100ee */
[----:B------:R-:W-:Y:S01]  /*104b0*/  IABS R18, R18 ;  /* 0x0000001200127213 */ /* 0x000fe20000000000 */
[----:B------:R-:W-:Y:S01]  /*104c0*/  FFMA.FTZ R244, R13, -UR20, R244 ;  /* 0x800000140df47c23 */ /* 0x000fe200080100f4 */
[----:B------:R-:W-:Y:S01]  /*104d0*/  FMNMX.FTZ R8, R5, R2, !PT ;  /* 0x0000000205087209 */ /* 0x000fe20007810000 */
[C---:B------:R-:W-:Y:S01]  /*104e0*/  VIADD R13, R4.reuse, 0x31 ;  /* 0x00000031040d7836 */ /* 0x040fe20000000000 */
[----:B------:R-:W-:Y:S01]  /*104f0*/  I2FP.F32.S32 R15, R14 ;  /* 0x0000000e000f7245 */ /* 0x000fe20000201400 */
[----:B------:R-:W-:Y:S01]  /*10500*/  VIADD R4, R4, 0x39 ;  /* 0x0000003904047836 */ /* 0x000fe20000000000 */
[----:B------:R-:W-:Y:S02]  /*10510*/  IABS R20, R20 ;  /* 0x0000001400147213 */ /* 0x000fe40000000000 */
[----:B------:R-:W-:Y:S01]  /*10520*/  IABS R16, R16 ;  /* 0x0000001000107213 */ /* 0x000fe20000000000 */
[----:B------:R-:W-:Y:S01]  /*10530*/  FFMA.FTZ R252, R15, -UR20, R252 ;  /* 0x800000140ffc7c23 */ /* 0x000fe200080100fc */
[----:B------:R-:W-:Y:S02]  /*10540*/  I2FP.F32.S32 R18, R18 ;  /* 0x0000001200127245 */ /* 0x000fe40000201400 */
[----:B------:R-:W-:Y:S02]  /*10550*/  FSEL R143, R234, -INF , !P1 ;  /* 0xff800000ea8f7808 */ /* 0x000fe40004800000 */
[----:B------:R-:W-:Y:S01]  /*10560*/  FMNMX.FTZ R8, R225, R8, !PT ;  /* 0x00000008e1087209 */ /* 0x000fe20007810000 */
[----:B------:R-:W-:Y:S01]  /*10570*/  FFMA.FTZ R17, R18, -UR20, R17 ;  /* 0x8000001412117c23 */ /* 0x000fe20008010011 */
[----:B------:R-:W-:Y:S02]  /*10580*/  ISETP.GE.AND P1, PT, R3, R210, PT ;  /* 0x000000d20300720c */ /* 0x000fe40003f26270 */
[----:B------:R-:W-:Y:S02]  /*10590*/  I2FP.F32.S32 R20, R20 ;  /* 0x0000001400147245 */ /* 0x000fe40000201400 */
[----:B------:R-:W-:Y:S02]  /*105a0*/  I2FP.F32.S32 R16, R16 ;  /* 0x0000001000107245 */ /* 0x000fe40000201400 */
[----:B------:R-:W-:Y:S01]  /*105b0*/  FSEL R146, R244, -INF , !P6 ;  /* 0xff800000f4927808 */ /* 0x000fe20007000000 */
[----:B------:R-:W-:Y:S01]  /*105c0*/  FFMA.FTZ R245, R20, -UR20, R245 ;  /* 0x8000001414f57c23 */ /* 0x000fe200080100f5 */
[----:B------:R-:W-:Y:S01]  /*105d0*/  IABS R6, R6 ;  /* 0x0000000600067213 */ /* 0x000fe20000000000 */
[----:B------:R-:W-:Y:S01]  /*105e0*/  FFMA.FTZ R235, R16, -UR20, R235 ;  /* 0x8000001410eb7c23 */ /* 0x000fe200080100eb */
[----:B------:R-:W-:Y:S01]  /*105f0*/  FMNMX.FTZ R15, R12, R0, !PT ;  /* 0x000000000c0f7209 */ /* 0x000fe20007810000 */
[----:B------:R-:W-:Y:S01]  /*10600*/  IMAD.IADD R16, R211, 0x1, -R13 ;  /* 0x00000001d3107824 */ /* 0x000fe200078e0a0d */
[----:B------:R-:W-:Y:S02]  /*10610*/  FMNMX.FTZ R8, R7, R8, !PT ;  /* 0x0000000807087209 */ /* 0x000fe40007810000 */
[----:B------:R-:W-:Y:S02]  /*10620*/  ISETP.GE.AND P6, PT, R9, R210, PT ;  /* 0x000000d20900720c */ /* 0x000fe40003fc6270 */
[-C--:B------:R-:W-:Y:S02]  /*10630*/  ISETP.GE.OR P1, PT, R3, R209.reuse, !P1 ;  /* 0x000000d10300720c */ /* 0x080fe40004f26670 */
[----:B------:R-:W-:Y:S02]  /*10640*/  I2FP.F32.S32 R6, R6 ;  /* 0x0000000600067245 */ /* 0x000fe40000201400 */
[----:B------:R-:W-:Y:S02]  /*10650*/  ISETP.GE.OR P6, PT, R9, R209, !P6 ;  /* 0x000000d10900720c */ /* 0x000fe400077c6670 */
[----:B------:R-:W-:Y:S01]  /*10660*/  FMNMX.FTZ R15, R220, R15, !PT ;  /* 0x0000000fdc0f7209 */ /* 0x000fe20007810000 */
[----:B------:R-:W-:Y:S01]  /*10670*/  FFMA.FTZ R243, R6, -UR20, R243 ;  /* 0x8000001406f37c23 */ /* 0x000fe200080100f3 */
[----:B------:R-:W-:Y:S01]  /*10680*/  FMNMX.FTZ R8, R229, R8, !PT ;  /* 0x00000008e5087209 */ /* 0x000fe20007810000 */
[----:B------:R-:W-:Y:S01]  /*10690*/  IMAD.IADD R6, R211, 0x1, -R4 ;  /* 0x00000001d3067824 */ /* 0x000fe200078e0a04 */
[----:B------:R-:W-:Y:S02]  /*106a0*/  FSEL R164, R17, -INF , !P1 ;  /* 0xff80000011a47808 */ /* 0x000fe40004800000 */
[----:B------:R-:W-:Y:S02]  /*106b0*/  FSEL R175, R238, -INF , !P4 ;  /* 0xff800000eeaf7808 */ /* 0x000fe40006000000 */
[C---:B------:R-:W-:Y:S02]  /*106c0*/  ISETP.GE.AND P1, PT, R13.reuse, R210, PT ;  /* 0x000000d20d00720c */ /* 0x040fe40003f26270 */
[----:B------:R-:W-:Y:S02]  /*106d0*/  ISETP.GE.AND P4, PT, R13, R207, PT ;  /* 0x000000cf0d00720c */ /* 0x000fe40003f86270 */
[----:B------:R-:W-:Y:S02]  /*106e0*/  FSEL R144, R245, -INF , !P6 ;  /* 0xff800000f5907808 */ /* 0x000fe40007000000 */
[----:B------:R-:W-:Y:S02]  /*106f0*/  FSEL R141, R235, -INF , !P5 ;  /* 0xff800000eb8d7808 */ /* 0x000fe40006800000 */
[----:B------:R-:W-:Y:S02]  /*10700*/  FMNMX.FTZ R8, R171, R8, !PT ;  /* 0x00000008ab087209 */ /* 0x000fe40007810000 */
[----:B------:R-:W-:Y:S02]  /*10710*/  FMNMX.FTZ R15, R226, R15, !PT ;  /* 0x0000000fe20f7209 */ /* 0x000fe40007810000 */
[-C--:B------:R-:W-:Y:S02]  /*10720*/  ISETP.GE.AND P6, PT, R9, R207.reuse, PT ;  /* 0x000000cf0900720c */ /* 0x080fe40003fc6270 */
[----:B------:R-:W-:Y:S02]  /*10730*/  ISETP.GE.AND P5, PT, R3, R207, PT ;  /* 0x000000cf0300720c */ /* 0x000fe40003fa6270 */
[C---:B------:R-:W-:Y:S02]  /*10740*/  ISETP.GE.OR P1, PT, R13.reuse, R209, !P1 ;  /* 0x000000d10d00720c */ /* 0x040fe40004f26670 */
[----:B------:R-:W-:Y:S02]  /*10750*/  ISETP.GE.OR P4, PT, R13, R206, !P4 ;  /* 0x000000ce0d00720c */ /* 0x000fe40006786670 */
[----:B------:R-:W-:Y:S02]  /*10760*/  IADD3 R13, R208, -R13, RZ ;  /* 0x8000000dd00d7210 */ /* 0x000fe40007ffe0ff */
[----:B------:R-:W-:Y:S02]  /*10770*/  FMNMX.FTZ R15, R10, R15, !PT ;  /* 0x0000000f0a0f7209 */ /* 0x000fe40007810000 */
[----:B------:R-:W-:Y:S02]  /*10780*/  FMNMX.FTZ R8, R169, R8, !PT ;  /* 0x00000008a9087209 */ /* 0x000fe40007810000 */
[-C--:B------:R-:W-:Y:S02]  /*10790*/  ISETP.GE.OR P6, PT, R9, R206.reuse, !P6 ;  /* 0x000000ce0900720c */ /* 0x080fe400077c6670 */
[----:B------:R-:W-:Y:S01]  /*107a0*/  ISETP.GE.OR P5, PT, R3, R206, !P5 ;  /* 0x000000ce0300720c */ /* 0x000fe20006fa6670 */
[C---:B------:R-:W-:Y:S01]  /*107b0*/  IMAD.IADD R3, R208.reuse, 0x1, -R3 ;  /* 0x00000001d0037824 */ /* 0x040fe200078e0a03 */
[----:B------:R-:W-:Y:S02]  /*107c0*/  IABS R6, R6 ;  /* 0x0000000600067213 */ /* 0x000fe40000000000 */
[----:B------:R-:W-:Y:S02]  /*107d0*/  IADD3 R9, R208, -R9, RZ ;  /* 0x80000009d0097210 */ /* 0x000fe40007ffe0ff */
[----:B------:R-:W-:Y:S02]  /*107e0*/  IABS R13, R13 ;  /* 0x0000000d000d7213 */ /* 0x000fe40000000000 */
[----:B------:R-:W-:Y:S02]  /*107f0*/  FMNMX.FTZ R8, R143, R8, !PT ;  /* 0x000000088f087209 */ /* 0x000fe40007810000 */
[----:B------:R-:W-:Y:S02]  /*10800*/  FMNMX.FTZ R15, R162, R15, !PT ;  /* 0x0000000fa20f7209 */ /* 0x000fe40007810000 */
[----:B------:R-:W-:Y:S02]  /*10810*/  I2FP.F32.S32 R17, R6 ;  /* 0x0000000600117245 */ /* 0x000fe40000201400 */
[----:B------:R-:W-:Y:S02]  /*10820*/  IABS R9, R9 ;  /* 0x0000000900097213 */ /* 0x000fe40000000000 */
[----:B------:R-:W-:Y:S01]  /*10830*/  I2FP.F32.S32 R6, R13 ;  /* 0x0000000d00067245 */ /* 0x000fe20000201400 */
[----:B------:R-:W-:Y:S01]  /*10840*/  FFMA.FTZ R250, R17, -UR20, R250 ;  /* 0x8000001411fa7c23 */ /* 0x000fe200080100fa */
[----:B------:R-:W-:Y:S02]  /*10850*/  IABS R3, R3 ;  /* 0x0000000300037213 */ /* 0x000fe40000000000 */
[----:B------:R-:W-:Y:S01]  /*10860*/  FMNMX.FTZ R8, R141, R8, !PT ;  /* 0x000000088d087209 */ /* 0x000fe20007810000 */
[----:B------:R-:W-:Y:S01]  /*10870*/  FFMA.FTZ R249, R6, -UR20, R249 ;  /* 0x8000001406f97c23 */ /* 0x000fe200080100f9 */
[----:B------:R-:W-:Y:S01]  /*10880*/  FMNMX.FTZ R15, R160, R15, !PT ;  /* 0x0000000fa00f7209 */ /* 0x000fe20007810000 */
[----:B------:R-:W-:Y:S01]  /*10890*/  IMAD.IADD R6, R208, 0x1, -R11 ;  /* 0x00000001d0067824 */ /* 0x000fe200078e0a0b */
[----:B------:R-:W-:Y:S02]  /*108a0*/  I2FP.F32.S32 R9, R9 ;  /* 0x0000000900097245 */ /* 0x000fe40000201400 */
[----:B------:R-:W-:Y:S02]  /*108b0*/  I2FP.F32.S32 R3, R3 ;  /* 0x0000000300037245 */ /* 0x000fe40000201400 */
[----:B------:R-:W-:Y:S01]  /*108c0*/  FMNMX.FTZ R15, R142, R15, !PT ;  /* 0x0000000f8e0f7209 */ /* 0x000fe20007810000 */
[----:B------:R-:W-:Y:S01]  /*108d0*/  FFMA.FTZ R240, R9, -UR20, R240 ;  /* 0x8000001409f07c23 */ /* 0x000fe200080100f0 */
[----:B------:R-:W-:Y:S01]  /*108e0*/  IABS R16, R16 ;  /* 0x0000001000107213 */ /* 0x000fe20000000000 */
[----:B------:R-:W-:Y:S01]  /*108f0*/  FFMA.FTZ R248, R3, -UR20, R248 ;  /* 0x8000001403f87c23 */ /* 0x000fe200080100f8 */
[----:B------:R-:W-:Y:S01]  /*10900*/  FMNMX.FTZ R8, R175, R8, !PT ;  /* 0x00000008af087209 */ /* 0x000fe20007810000 */
[----:B------:R-:W-:Y:S01]  /*10910*/  IMAD.IADD R3, R208, 0x1, -R4 ;  /* 0x00000001d0037824 */ /* 0x000fe200078e0a04 */
[----:B------:R-:W-:Y:S02]  /*10920*/  FSEL R173, R239, -INF , !P2 ;  /* 0xff800000efad7808 */ /* 0x000fe40005000000 */
[----:B------:R-:W-:Y:S02]  /*10930*/  I2FP.F32.S32 R16, R16 ;  /* 0x0000001000107245 */ /* 0x000fe40000201400 */
[----:B------:R-:W-:Y:S02]  /*10940*/  FMNMX.FTZ R9, R140, R15, !PT ;  /* 0x0000000f8c097209 */ /* 0x000fe40007810000 */
[----:B------:R-:W-:Y:S01]  /*10950*/  FSEL R147, R243, -INF , !P0 ;  /* 0xff800000f3937808 */ /* 0x000fe20004000000 */
[----:B------:R-:W-:Y:S01]  /*10960*/  FFMA.FTZ R251, R16, -UR20, R251 ;  /* 0x8000001410fb7c23 */ /* 0x000fe200080100fb */
[----:B------:R-:W-:Y:S01]  /*10970*/  FMNMX.FTZ R8, R173, R8, !PT ;  /* 0x00000008ad087209 */ /* 0x000fe20007810000 */
[----:B------:R-:W-:Y:S01]  /*10980*/  LDSM.16.MT88.4 R16, [R196+0xc000] ;  /* 0x00c00000c410783b */ /* 0x000fe20000004200 */
[----:B------:R-:W-:Y:S02]  /*10990*/  IABS R6, R6 ;  /* 0x0000000600067213 */ /* 0x000fe40000000000 */
[----:B------:R-:W-:Y:S02]  /*109a0*/  FSEL R145, R240, -INF , !P6 ;  /* 0xff800000f0917808 */ /* 0x000fe40007000000 */
[----:B------:R-:W-:Y:S02]  /*109b0*/  FMNMX.FTZ R8, R147, R8, !PT ;  /* 0x0000000893087209 */ /* 0x000fe40007810000 */
[----:B------:R-:W-:Y:S02]  /*109c0*/  FMNMX.FTZ R9, R170, R9, !PT ;  /* 0x00000009aa097209 */ /* 0x000fe40007810000 */
[----:B------:R-:W-:Y:S02]  /*109d0*/  I2FP.F32.S32 R6, R6 ;  /* 0x0000000600067245 */ /* 0x000fe40000201400 */
[----:B------:R-:W-:Y:S02]  /*109e0*/  IABS R3, R3 ;  /* 0x0000000300037213 */ /* 0x000fe40000000000 */
[----:B------:R-:W-:Y:S01]  /*109f0*/  FSEL R153, R248, -INF , !P5 ;  /* 0xff800000f8997808 */ /* 0x000fe20006800000 */
[----:B------:R-:W-:Y:S01]  /*10a00*/  FFMA.FTZ R247, R6, -UR20, R247 ;  /* 0x8000001406f77c23 */ /* 0x000fe200080100f7 */
[----:B------:R-:W-:Y:S02]  /*10a10*/  FMNMX.FTZ R8, R145, R8, !PT ;  /* 0x0000000891087209 */ /* 0x000fe40007810000 */
[----:B------:R-:W-:Y:S02]  /*10a20*/  ISETP.GE.AND P2, PT, R11, R207, PT ;  /* 0x000000cf0b00720c */ /* 0x000fe40003f46270 */
[----:B------:R-:W-:Y:S02]  /*10a30*/  FMNMX.FTZ R9, R172, R9, !PT ;  /* 0x00000009ac097209 */ /* 0x000fe40007810000 */
[----:B------:R-:W-:Y:S02]  /*10a40*/  FSEL R154, R251, -INF , !P1 ;  /* 0xff800000fb9a7808 */ /* 0x000fe40004800000 */
[----:B------:R-:W-:Y:S02]  /*10a50*/  I2FP.F32.S32 R3, R3 ;  /* 0x0000000300037245 */ /* 0x000fe40000201400 */
[----:B------:R-:W-:Y:S02]  /*10a60*/  ISETP.GE.AND P1, PT, R11, R210, PT ;  /* 0x000000d20b00720c */ /* 0x000fe40003f26270 */
[----:B------:R-:W-:Y:S01]  /*10a70*/  FMNMX.FTZ R9, R146, R9, !PT ;  /* 0x0000000992097209 */ /* 0x000fe20007810000 */
[----:B------:R-:W-:Y:S01]  /*10a80*/  FFMA.FTZ R246, R3, -UR20, R246 ;  /* 0x8000001403f67c23 */ /* 0x000fe200080100f6 */
[----:B------:R-:W-:Y:S02]  /*10a90*/  FSEL R151, R249, -INF , !P4 ;  /* 0xff800000f9977808 */ /* 0x000fe40006000000 */
[----:B------:R-:W-:Y:S02]  /*10aa0*/  FMNMX.FTZ R8, R153, R8, !PT ;  /* 0x0000000899087209 */ /* 0x000fe40007810000 */
[C---:B------:R-:W-:Y:S02]  /*10ab0*/  ISETP.GE.OR P2, PT, R11.reuse, R206, !P2 ;  /* 0x000000ce0b00720c */ /* 0x040fe40005746670 */
[----:B------:R-:W-:Y:S02]  /*10ac0*/  ISETP.GE.AND P0, PT, R4, R207, PT ;  /* 0x000000cf0400720c */ /* 0x000fe40003f06270 */
[----:B------:R-:W-:Y:S02]  /*10ad0*/  ISETP.GE.OR P1, PT, R11, R209, !P1 ;  /* 0x000000d10b00720c */ /* 0x000fe40004f26670 */
[----:B------:R-:W-:Y:S02]  /*10ae0*/  FMNMX.FTZ R9, R144, R9, !PT ;  /* 0x0000000990097209 */ /* 0x000fe40007810000 */
[----:B------:R-:W-:Y:S02]  /*10af0*/  FSEL R149, R247, -INF , !P2 ;  /* 0xff800000f7957808 */ /* 0x000fe40005000000 */
[----:B------:R-:W-:Y:S02]  /*10b00*/  FMNMX.FTZ R8, R151, R8, !PT ;  /* 0x0000000897087209 */ /* 0x000fe40007810000 */
[----:B------:R-:W-:Y:S02]  /*10b10*/  ISETP.GE.OR P0, PT, R4, R206, !P0 ;  /* 0x000000ce0400720c */ /* 0x000fe40004706670 */
[----:B------:R-:W-:Y:S02]  /*10b20*/  FSEL R152, R252, -INF , !P1 ;  /* 0xff800000fc987808 */ /* 0x000fe40004800000 */
[----:B------:R-:W-:Y:S02]  /*10b30*/  FMNMX.FTZ R8, R149, R8, !PT ;  /* 0x0000000895087209 */ /* 0x000fe40007810000 */
[----:B------:R-:W-:Y:S02]  /*10b40*/  FMNMX.FTZ R9, R164, R9, !PT ;  /* 0x00000009a4097209 */ /* 0x000fe40007810000 */
[----:B------:R-:W-:Y:S02]  /*10b50*/  FSEL R133, R246, -INF , !P0 ;  /* 0xff800000f6857808 */ /* 0x000fe40004000000 */
[----:B------:R-:W-:Y:S02]  /*10b60*/  ISETP.GE.AND P1, PT, R4, R210, PT ;  /* 0x000000d20400720c */ /* 0x000fe40003f26270 */
[----:B------:R-:W-:Y:S02]  /*10b70*/  FMNMX.FTZ R9, R154, R9, !PT ;  /* 0x000000099a097209 */ /* 0x000fe40007810000 */
[----:B------:R-:W-:Y:S02]  /*10b80*/  ISETP.GE.OR P1, PT, R4, R209, !P1 ;  /* 0x000000d10400720c */ /* 0x000fe40004f26670 */
[----:B------:R-:W-:Y:S02]  /*10b90*/  FMNMX.FTZ R6, R133, R8, !PT ;  /* 0x0000000885067209 */ /* 0x000fe40007810000 */
[----:B------:R-:W-:Y:S02]  /*10ba0*/  FSEL R150, R250, -INF , !P1 ;  /* 0xff800000fa967808 */ /* 0x000fe40004800000 */
[----:B------:R-:W-:Y:S01]  /*10bb0*/  FMNMX.FTZ R9, R152, R9, !PT ;  /* 0x0000000998097209 */ /* 0x000fe20007810000 */
        /* <DEDUP_REMOVED lines=378> */
.L_x_6944:
        /* <DEDUP_REMOVED lines=267> */
.L_x_6950:
[----:B------:R-:W-:Y:S05]  /*13410*/  BSYNC B0 ;  /* 0x0000000000007941 */ /* 0x000fea0003800000 */
.L_x_6949:
        /* <DEDUP_REMOVED lines=37> */
.L_x_6952:
[----:B------:R-:W-:Y:S05]  /*13670*/  BSYNC B0 ;  /* 0x0000000000007941 */ /* 0x000fea0003800000 */
.L_x_6951:
        /* <DEDUP_REMOVED lines=14> */
.L_x_6954:
[----:B------:R-:W-:Y:S05]  /*13760*/  BSYNC B0 ;  /* 0x0000000000007941 */ /* 0x000fea0003800000 */
.L_x_6953:
        /* <DEDUP_REMOVED lines=13> */
.L_x_6956:
[----:B------:R-:W-:Y:S05]  /*13840*/  BSYNC B0 ;  /* 0x0000000000007941 */ /* 0x000fea0003800000 */
.L_x_6955:
        /* <DEDUP_REMOVED lines=13> */
.L_x_6958:
[----:B------:R-:W-:Y:S05]  /*13920*/  BSYNC B0 ;  /* 0x0000000000007941 */ /* 0x000fea0003800000 */
.L_x_6957:
        /* <DEDUP_REMOVED lines=13> */
.L_x_6960:
[----:B------:R-:W-:Y:S05]  /*13a00*/  BSYNC B0 ;  /* 0x0000000000007941 */ /* 0x000fea0003800000 */
.L_x_6959:
        /* <DEDUP_REMOVED lines=13> */
.L_x_6962:
[----:B------:R-:W-:Y:S05]  /*13ae0*/  BSYNC B0 ;  /* 0x0000000000007941 */ /* 0x000fea0003800000 */
.L_x_6961:
        /* <DEDUP_REMOVED lines=13> */
.L_x_6964:
[----:B------:R-:W-:Y:S05]  /*13bc0*/  BSYNC B0 ;  /* 0x0000000000007941 */ /* 0x000fea0003800000 */
.L_x_6963:
        /* <DEDUP_REMOVED lines=11> */
.L_x_6965:
        /* <DEDUP_REMOVED lines=16> */
.L_x_7975:


//--------------------- .text._ZN5flash24flash_fwd_splitkv_kernelI23Flash_fwd_kernel_traitsILi192ELi64ELi64ELi4ELb0ELb0EN7cutlass10bfloat16_tE19Flash_kernel_traitsILi192ELi64ELi64ELi4ES3_EELb0ELb1ELb0ELb0ELb1ELb0ELb1ELb1EEEvNS_16Flash_fwd_paramsE --------------------------
	.section	.text._ZN5flash24flash_fwd_splitkv_kernelI23Flash_fwd_kernel_traitsILi192ELi64ELi64ELi4ELb0ELb0EN7cutlass10bfloat16_tE19Flash_kernel_traitsILi192ELi64ELi64ELi4ES3_EELb0ELb1ELb0ELb0ELb1ELb0ELb1ELb1EEEvNS_16Flash_fwd_paramsE,"ax",@progbits
	.align	128
        .global         _ZN5flash24flash_fwd_splitkv_kernelI23Flash_fwd_kernel_traitsILi192ELi64ELi64ELi4ELb0ELb0EN7cutlass10bfloat16_tE19Flash_kernel_traitsILi192ELi64ELi64ELi4ES3_EELb0ELb1ELb0ELb0ELb1ELb0ELb1ELb1EEEvNS_16Flash_fwd_paramsE
        .type           _ZN5flash24flash_fwd_splitkv_kernelI23Flash_fwd_kernel_traitsILi192ELi64ELi64ELi4ELb0ELb0EN7cutlass10bfloat16_tE19Flash_kernel_traitsILi192ELi64ELi64ELi4ES3_EELb0ELb1ELb0ELb0ELb1ELb0ELb1ELb1EEEvNS_16Flash_fwd_paramsE,@function
        .size           _ZN5flash24flash_fwd_splitkv_kernelI23Flash_fwd_kernel_traitsILi192ELi64ELi64ELi4ELb0ELb0EN7cutlass10bfloat16_tE19Flash_kernel_traitsILi192ELi64ELi64ELi4ES3_EELb0ELb1ELb0ELb0ELb1ELb0ELb1ELb1EEEvNS_16Flash_fwd_paramsE,(.L_x_7914 - _ZN5flash24flash_fwd_splitkv_kernelI23Flash_fwd_kernel_traitsILi192ELi64ELi64ELi4ELb0ELb0EN7cutlass10bfloat16_tE19Flash_kernel_traitsILi192ELi64ELi64ELi4ES3_EELb0ELb1ELb0ELb0ELb1ELb0ELb1ELb1EEEvNS_16Flash_fwd_paramsE)
        .other          _ZN5flash24flash_fwd_splitkv_kernelI23Flash_fwd_kernel_traitsILi192ELi64ELi64ELi4ELb0ELb0EN7cutlass10bfloat16_tE19Flash_kernel_traitsILi192ELi64ELi64ELi4ES3_EELb0ELb1ELb0ELb0ELb1ELb0ELb1ELb1EEEvNS_16Flash_fwd_paramsE,@"STO_CUDA_ENTRY STV_DEFAULT"
_ZN5flash24flash_fwd_splitkv_kernelI23Flash_fwd_kernel_traitsILi192ELi64ELi64ELi4ELb0ELb0EN7cutlass10bfloat16_tE19Flash_kernel_traitsILi192ELi64ELi64ELi4ES3_EELb0ELb1ELb0ELb0ELb1ELb0ELb1ELb1EEEvNS_16Flash_fwd_paramsE:
.text._ZN5flash24flash_fwd_splitkv_kernelI23Flash_fwd_kernel_traitsILi192ELi64ELi64ELi4ELb0ELb0EN7cutlass10bfloat16_tE19Flash_kernel_traitsILi192ELi64ELi64ELi4ES3_EELb0ELb1ELb0ELb0ELb1ELb0ELb1ELb1EEEvNS_16Flash_fwd_paramsE:
        /* <DEDUP_REMOVED lines=29> */
[----:B------:R-:W-:Y:S05]  /*01d0*/  CALL.REL.NOINC `($_ZN5flash24flash_fwd_splitkv_kernelI23Flash_fwd_kernel_traitsILi192ELi64ELi64ELi4ELb0ELb0EN7cutlass10bfloat16_tE19Flash_kernel_traitsILi192ELi64ELi64ELi4ES3_EELb0ELb1ELb0ELb0ELb1ELb0ELb1ELb1EEEvNS_16Flash_fwd_paramsE$_ZN5flash30compute_attn_1rowblock_splitkvI23Flash_fwd_kernel_traitsILi192ELi64ELi64ELi4ELb0ELb0EN7cutlass10bfloat16_tE19Flash_kernel_traitsILi192ELi64ELi64ELi4ES3_EELb0ELb1ELb0ELb0ELb1ELb0ELb1ELb1ENS_16Flash_fwd_paramsEEEvRKT8_iiiii) ;  /* 0x0000000000087944 */ /* 0x000fea0003c00000 */
[----:B------:R-:W-:Y:S05]  /*01e0*/  BSYNC B3 ;  /* 0x0000000000037941 */ /* 0x000fea0003800000 */
.L_x_6966:
[----:B------:R-:W-:Y:S05]  /*01f0*/  EXIT ;  /* 0x000000000000794d */ /* 0x000fea0003800000 */
        .type           $_ZN5flash24flash_fwd_splitkv_kernelI23Flash_fwd_kernel_traitsILi192ELi64ELi64ELi4ELb0ELb0EN7cutlass10bfloat16_tE19Flash_kernel_traitsILi192ELi64ELi64ELi4ES3_EELb0ELb1ELb0ELb0ELb1ELb0ELb1ELb1EEEvNS_16Flash_fwd_paramsE$_ZN5flash30compute_attn_1rowblock_splitkvI23Flash_fwd_kernel_traitsILi192ELi64ELi64ELi4ELb0ELb0EN7cutlass10bfloat16_tE19Flash_kernel_traitsILi192ELi64ELi64ELi4ES3_EELb0ELb1ELb0ELb0ELb1ELb0ELb1ELb1ENS_16Flash_fwd_paramsEEEvRKT8_iiiii,@function
        .size           $_ZN5flash24flash_fwd_splitkv_kernelI23Flash_fwd_kernel_traitsILi192ELi64ELi64ELi4ELb0ELb0EN7cutlass10bfloat16_tE19Flash_kernel_traitsILi192ELi64ELi64ELi4ES3_EELb0ELb1ELb0ELb0ELb1ELb0ELb1ELb1EEEvNS_16Flash_fwd_paramsE$_ZN5flash30compute_attn_1rowblock_splitkvI23Flash_fwd_kernel_traitsILi192ELi64ELi64ELi4ELb0ELb0EN7cutlass10bfloat16_tE19Flash_kernel_traitsILi192ELi64ELi64ELi4ES3_EELb0ELb1ELb0ELb0ELb1ELb0ELb1ELb1ENS_16Flash_fwd_paramsEEEvRKT8_iiiii,(.L_x_7914 - $_ZN5flash24flash_fwd_splitkv_kernelI23Flash_fwd_kernel_traitsILi192ELi64ELi64ELi4ELb0ELb0EN7cutlass10bfloat16_tE19Flash_kernel_traitsILi192ELi64ELi64ELi4ES3_EELb0ELb1ELb0ELb0ELb1ELb0ELb1ELb1EEEvNS_16Flash_fwd_paramsE$_ZN5flash30compute_attn_1rowblock_splitkvI23Flash_fwd_kernel_traitsILi192ELi64ELi64ELi4ELb0ELb0EN7cutlass10bfloat16_tE19Flash_kernel_traitsILi192ELi64ELi64ELi4ES3_EELb0ELb1ELb0ELb0ELb1ELb0ELb1ELb1ENS_16Flash_fwd_paramsEEEvRKT8_iiiii)
$_ZN5flash24flash_fwd_splitkv_kernelI23Flash_fwd_kernel_traitsILi192ELi64ELi64ELi4ELb0ELb0EN7cutlass10bfloat16_tE19Flash_kernel_traitsILi192ELi64ELi64ELi4ES3_EELb0ELb1ELb0ELb0ELb1ELb0ELb1ELb1EEEvNS_16Flash_fwd_paramsE$_ZN5flash30compute_attn_1rowblock_splitkvI23Flash_fwd_kernel_traitsILi192ELi64ELi64ELi4ELb0ELb0EN7cutlass10bfloat16_tE19Flash_kernel_traitsILi192ELi64ELi64ELi4ES3_EELb0ELb1ELb0ELb0ELb1ELb0ELb1ELb1ENS_16Flash_fwd_paramsEEEvRKT8_iiiii:
        /* <DEDUP_REMOVED lines=27> */
.L_x_6968:
[----:B------:R-:W-:Y:S05]  /*03b0*/  BSYNC B0 ;  /* 0x0000000000007941 */ /* 0x000fea0003800000 */
.L_x_6967:
        /* <DEDUP_REMOVED lines=8> */
.L_x_6970:
[----:B------:R3:W5:Y:S02]  /*0440*/  LD.E R0, desc[UR6][R20.64+0xb8] ;  /* 0x0000b80614007980 */ /* 0x000764000c101900 */
.L_x_6971:
[----:B------:R-:W-:Y:S05]  /*0450*/  BSYNC B0 ;  /* 0x0000000000007941 */ /* 0x000fea0003800000 */
.L_x_6969:
        /* <DEDUP_REMOVED lines=10> */
.L_x_6973:
[----:B------:R-:W2:Y:S01]  /*0500*/  LD.E.64 R2, desc[UR6][R20.64+0x108] ;  /* 0x0001080614027980 */ /* 0x000ea2000c101b00 */
[----:B------:R-:W-:Y:S01]  /*0510*/  BSSY B0, `(.L_x_6975) ;  /* 0x0000006000007945 */ /* 0x000fe20003800000 */
[----:B------:R-:W-:Y:S01]  /*0520*/  IMAD.MOV.U32 R0, RZ, RZ, RZ ;  /* 0x000000ffff007224 */ /* 0x000fe200078e00ff */
[----:B--2---:R-:W-:-:S04]  /*0530*/  ISETP.NE.U32.AND P0, PT, R2, RZ, PT ;  /* 0x000000ff0200720c */ /* 0x004fc80003f05070 */
[----:B------:R-:W-:-:S13]  /*0540*/  ISETP.NE.AND.EX P0, PT, R3, RZ, PT, P0 ;  /* 0x000000ff0300720c */ /* 0x000fda0003f05300 */
[----:B------:R-:W-:Y:S05]  /*0550*/  @!P0 BRA `(.L_x_6976) ;  /* 0x0000000000048947 */ /* 0x000fea0003800000 */
[----:B------:R2:W5:Y:S02]  /*0560*/  LD.E R0, desc[UR6][R20.64+0xbc] ;  /* 0x0000bc0614007980 */ /* 0x000564000c101900 */
.L_x_6976:
[----:B------:R-:W-:Y:S05]  /*0570*/  BSYNC B0 ;  /* 0x0000000000007941 */ /* 0x000fea0003800000 */
.L_x_6975:
[----:B-----5:R-:W-:Y:S02]  /*0580*/  IADD3 R59, R75, R0, RZ ;  /* 0x000000004b3b7210 */ /* 0x020fe40007ffe0ff */
.L_x_6974:
[----:B------:R-:W-:Y:S05]  /*0590*/  BSYNC B1 ;  /* 0x0000000000017941 */ /* 0x000fea0003800000 */
.L_x_6972:
[----:B------:R-:W-:Y:S01]  /*05a0*/  IMAD.SHL.U32 R67, R205, 0x40, RZ ;  /* 0x00000040cd437824 */ /* 0x000fe200078e00ff */
[----:B------:R-:W-:Y:S01]  /*05b0*/  MOV R2, R204 ;  /* 0x000000cc00027202 */ /* 0x000fe20000000f00 */
[----:B------:R-:W-:-:S03]  /*05c0*/  IMAD.MOV.U32 R3, RZ, RZ, 0x0 ;  /* 0x00000000ff037424 */ /* 0x000fc600078e00ff */
[----:B------:R-:W-:-:S13]  /*05d0*/  ISETP.GT.AND P0, PT, R206, R67, PT ;  /* 0x00000043ce00720c */ /* 0x000fda0003f04270 */
[----:B-1234-:R-:W-:Y:S05]  /*05e0*/  @!P0 RET.REL.NODEC R2 `(_ZN5flash24flash_fwd_splitkv_kernelI23Flash_fwd_kernel_traitsILi192ELi64ELi64ELi4ELb0ELb0EN7cutlass10bfloat16_tE19Flash_kernel_traitsILi192ELi64ELi64ELi4ES3_EELb0ELb1ELb0ELb0ELb1ELb0ELb1ELb1EEEvNS_16Flash_fwd_paramsE) ;  /* 0xfffffff802848950 */ /* 0x01efea0003c3ffff */
[----:B------:R-:W2:Y:S04]  /*05f0*/  LD.E R0, desc[UR6][R20.64+0xb8] ;  /* 0x0000b80614007980 */ /* 0x000ea8000c101900 */
[----:B------:R-:W3:Y:S04]  /*0600*/  LD.E R6, desc[UR6][R20.64+0x188] ;  /* 0x0001880614067980 */ /* 0x000ee8000c101900 */
[----:B------:R-:W4:Y:S01]  /*0610*/  LD.E R5, desc[UR6][R20.64+0x184] ;  /* 0x0001840614057980 */ /* 0x000f22000c101900 */
[----:B------:R-:W-:-:S04]  /*0620*/  IABS R3, R4 ;  /* 0x0000000400037213 */ /* 0x000fc80000000000 */
[----:B------:R-:W1:Y:S08]  /*0630*/  I2F.RP R2, R3 ;  /* 0x0000000300027306 */ /* 0x000e700000209400 */
[----:B-1----:R-:W1:Y:S02]  /*0640*/  MUFU.RCP R14, R2 ;  /* 0x00000002000e7308 */ /* 0x002e640000001000 */
[----:B-1----:R-:W-:-:S06]  /*0650*/  VIADD R14, R14, 0xffffffe ;  /* 0x0ffffffe0e0e7836 */ /* 0x002fcc0000000000 */
[----:B------:R1:W5:Y:S02]  /*0660*/  F2I.FTZ.U32.TRUNC.NTZ R15, R14 ;  /* 0x0000000e000f7305 */ /* 0x000364000021f000 */
[----:B-1----:R-:W-:Y:S01]  /*0670*/  IMAD.MOV.U32 R14, RZ, RZ, RZ ;  /* 0x000000ffff0e7224 */ /* 0x002fe200078e00ff */
[----:B------:R-:W-:Y:S01]  /*0680*/  IADD3 R8, R59, R67, -R206 ;  /* 0x000000433b087210 */ /* 0x000fe20007ffe8ce */
[----:B------:R-:W1:Y:S01]  /*0690*/  S2R R58, SR_TID.X ;  /* 0x00000000003a7919 */ /* 0x000e620000002100 */
[----:B--2---:R-:W-:-:S05]  /*06a0*/  VIADD R0, R0, 0x3f ;  /* 0x0000003f00007836 */ /* 0x004fca0000000000 */
[----:B------:R-:W-:-:S04]  /*06b0*/  SHF.R.S32.HI R9, RZ, 0x1f, R0 ;  /* 0x0000001fff097819 */ /* 0x000fc80000011400 */
[----:B------:R-:W-:Y:S01]  /*06c0*/  LEA.HI R9, R9, R0, RZ, 0x6 ;  /* 0x0000000009097211 */ /* 0x000fe200078f30ff */
[----:B-----5:R-:W-:-:S03]  /*06d0*/  IMAD.MOV R0, RZ, RZ, -R15 ;  /* 0x000000ffff007224 */ /* 0x020fc600078e0a0f */
[----:B------:R-:W-:Y:S01]  /*06e0*/  LEA.HI.SX32 R9, R9, R4, 0x1a ;  /* 0x0000000409097211 */ /* 0x000fe200078fd2ff */
[----:B------:R-:W-:-:S04]  /*06f0*/  IMAD R7, R0, R3, RZ ;  /* 0x0000000300077224 */ /* 0x000fc800078e02ff */
[----:B------:R-:W-:Y:S01]  /*0700*/  VIADD R9, R9, 0xffffffff ;  /* 0xffffffff09097836 */ /* 0x000fe20000000000 */
[----:B------:R-:W-:Y:S01]  /*0710*/  IABS R0, R4 ;  /* 0x0000000400007213 */ /* 0x000fe20000000000 */
[----:B------:R-:W-:-:S03]  /*0720*/  IMAD.HI.U32 R7, R15, R7, R14 ;  /* 0x000000070f077227 */ /* 0x000fc600078e000e */
[----:B------:R-:W-:Y:S01]  /*0730*/  IABS R2, R9 ;  /* 0x0000000900027213 */ /* 0x000fe20000000000 */
[----:B------:R-:W-:-:S04]  /*0740*/  IMAD.MOV R0, RZ, RZ, -R0 ;  /* 0x000000ffff007224 */ /* 0x000fc800078e0a00 */
        /* <DEDUP_REMOVED lines=8> */
[----:B------:R-:W-:Y:S01]  /*07d0*/  ISETP.NE.AND P1, PT, R4, RZ, PT ;  /* 0x000000ff0400720c */ /* 0x000fe20003f25270 */
[----:B------:R-:W-:Y:S01]  /*07e0*/  VIADD R2, R59, 0x3f ;  /* 0x0000003f3b027836 */ /* 0x000fe20000000000 */
[----:B------:R-:W-:Y:S01]  /*07f0*/  IADD3 R0, -R206, 0x7f, R67 ;  /* 0x0000007fce007810 */ /* 0x000fe20007ffe143 */
[----:B----4-:R-:W-:-:S03]  /*0800*/  IMAD.IADD R5, R8, 0x1, -R5 ;  /* 0x0000000108057824 */ /* 0x010fc600078e0a05 */
[----:B---3--:R-:W-:Y:S02]  /*0810*/  IADD3 R0, R6, R0, R59 ;  /* 0x0000000006007210 */ /* 0x008fe40007ffe03b */
[----:B------:R-:W-:-:S03]  /*0820*/  SHF.R.S32.HI R9, RZ, 0x1f, R2 ;  /* 0x0000001fff097819 */ /* 0x000fc60000011402 */
[----:B------:R-:W-:Y:S01]  /*0830*/  @P2 VIADD R7, R7, 0x1 ;  /* 0x0000000107072836 */ /* 0x000fe20000000000 */
[----:B------:R-:W-:-:S03]  /*0840*/  SHF.R.S32.HI R3, RZ, 0x1f, R0 ;  /* 0x0000001fff037819 */ /* 0x000fc60000011400 */
[----:B------:R-:W-:Y:S01]  /*0850*/  @!P0 IMAD.MOV R7, RZ, RZ, -R7 ;  /* 0x000000ffff078224 */ /* 0x000fe200078e0a07 */
[----:B------:R-:W-:Y:S02]  /*0860*/  @!P1 LOP3.LUT R7, RZ, R4, RZ, 0x33, !PT ;  /* 0x00000004ff079212 */ /* 0x000fe400078e33ff */
[----:B------:R-:W-:Y:S02]  /*0870*/  SHF.R.S32.HI R4, RZ, 0x1f, R5 ;  /* 0x0000001fff047819 */ /* 0x000fe40000011405 */
[----:B------:R-:W-:Y:S02]  /*0880*/  LEA.HI R9, R9, R2, RZ, 0x6 ;  /* 0x0000000209097211 */ /* 0x000fe400078f30ff */
[----:B------:R-:W-:Y:S01]  /*0890*/  LEA.HI R3, R3, R0, RZ, 0x6 ;  /* 0x0000000003037211 */ /* 0x000fe200078f30ff */
[----:B------:R-:W-:Y:S01]  /*08a0*/  IMAD R0, R7, UR8, RZ ;  /* 0x0000000807007c24 */ /* 0x000fe2000f8e02ff */
[----:B------:R-:W-:Y:S02]  /*08b0*/  LEA.HI R4, R4, R5, RZ, 0x6 ;  /* 0x0000000504047211 */ /* 0x000fe400078f30ff */
[----:B------:R-:W-:-:S02]  /*08c0*/  SHF.R.S32.HI R9, RZ, 0x6, R9 ;  /* 0x00000006ff097819 */ /* 0x000fc40000011409 */
[----:B------:R-:W-:Y:S02]  /*08d0*/  SHF.R.S32.HI R199, RZ, 0x6, R4 ;  /* 0x00000006ffc77819 */ /* 0x000fe40000011404 */
[----:B------:R-:W-:Y:S02]  /*08e0*/  SHF.R.S32.HI R3, RZ, 0x6, R3 ;  /* 0x00000006ff037819 */ /* 0x000fe40000011403 */
[C---:B------:R-:W-:Y:S02]  /*08f0*/  VIADDMNMX R138, R0.reuse, R7, R9, PT ;  /* 0x00000007008a7246 */ /* 0x040fe40003800109 */
[----:B------:R-:W-:Y:S02]  /*0900*/  VIMNMX R199, R0, R199, !PT ;  /* 0x000000c700c77248 */ /* 0x000fe40007fe0100 */
[----:B------:R-:W-:-:S04]  /*0910*/  VIMNMX R138, R138, R3, PT ;  /* 0x000000038a8a7248 */ /* 0x000fc80003fe0100 */
[----:B------:R-:W-:-:S13]  /*0920*/  ISETP.GE.AND P0, PT, R199, R138, PT ;  /* 0x0000008ac700720c */ /* 0x000fda0003f06270 */
[----:B-1----:R-:W-:Y:S05]  /*0930*/  @!P0 BRA `(.L_x_6977) ;  /* 0x00000004007c8947 */ /* 0x002fea0003800000 */
[----:B------:R-:W2:Y:S04]  /*0940*/  LD.E.64 R2, desc[UR6][R20.64+0xb0] ;  /* 0x0000b00614027980 */ /* 0x000ea8000c101b00 */
[----:B------:R-:W3:Y:S04]  /*0950*/  LD.E R4, desc[UR6][R20.64+0x60] ;  /* 0x0000600614047980 */ /* 0x000ee8000c101900 */
[----:B------:R-:W4:Y:S04]  /*0960*/  LD.E R0, desc[UR6][R20.64+0xcc] ;  /* 0x0000cc0614007980 */ /* 0x000f28000c101900 */
[----:B------:R-:W5:Y:S04]  /*0970*/  LD.E.64 R6, desc[UR6][R20.64+0x78] ;  /* 0x0000780614067980 */ /* 0x000f68000c101b00 */
[----:B------:R-:W5:Y:S01]  /*0980*/  LD.E.64 R10, desc[UR6][R20.64+0xa8] ;  /* 0x0000a806140a7980 */ /* 0x000f62000c101b00 */
[----:B------:R-:W-:Y:S01]  /*0990*/  SHF.R.S32.HI R5, RZ, 0x1f, R58 ;  /* 0x0000001fff057819 */ /* 0x000fe2000001143a */
[----:B------:R-:W-:Y:S01]  /*09a0*/  IMAD.MOV.U32 R205, RZ, RZ, 0x0 ;  /* 0x00000000ffcd7424 */ /* 0x000fe200078e00ff */
[----:B------:R-:W-:-:S02]  /*09b0*/  LOP3.LUT P6, RZ, R58, 0xf, RZ, 0xc0, !PT ;  /* 0x0000000f3aff7812 */ /* 0x000fc400078cc0ff */
[----:B------:R-:W-:-:S04]  /*09c0*/  LEA.HI R8, R5, R58, RZ, 0x4 ;  /* 0x0000003a05087211 */ /* 0x000fc800078f20ff */
[----:B------:R-:W-:Y:S02]  /*09d0*/  LOP3.LUT R5, R8, 0x3ffffff0, RZ, 0xc0, !PT ;  /* 0x3ffffff008057812 */ /* 0x000fe400078ec0ff */
[----:B------:R-:W-:-:S03]  /*09e0*/  SHF.R.S32.HI R8, RZ, 0x4, R8 ;  /* 0x00000004ff087819 */ /* 0x000fc60000011408 */
[----:B------:R-:W-:Y:S02]  /*09f0*/  IMAD.IADD R5, R58, 0x1, -R5 ;  /* 0x000000013a057824 */ /* 0x000fe400078e0a05 */
[----:B------:R-:W-:Y:S02]  /*0a00*/  VIADD R14, R8, 0x18 ;  /* 0x00000018080e7836 */ /* 0x000fe40000000000 */
[----:B--2---:R-:W-:-:S04]  /*0a10*/  IMAD R2, R2, UR8, R209 ;  /* 0x0000000802027c24 */ /* 0x004fc8000f8e02d1 */
[----:B---3--:R-:W-:Y:S02]  /*0a20*/  IMAD R2, R2, R4, R207 ;  /* 0x0000000402027224 */ /* 0x008fe400078e02cf */
[----:B------:R-:W-:Y:S02]  /*0a30*/  IMAD.SHL.U32 R4, R5, 0x4, RZ ;  /* 0x0000000405047824 */ /* 0x000fe400078e00ff */
[--C-:B------:R-:W-:Y:S02]  /*0a40*/  IMAD R3, R3, R2, R67.reuse ;  /* 0x0000000203037224 */ /* 0x100fe400078e0243 */
[----:B------:R-:W-:Y:S01]  /*0a50*/  IMAD.IADD R67, R206, 0x1, -R67 ;  /* 0x00000001ce437824 */ /* 0x000fe200078e0a43 */
[--C-:B------:R-:W-:Y:S01]  /*0a60*/  SHF.R.S32.HI R5, RZ, 0x1f, R4.reuse ;  /* 0x0000001fff057819 */ /* 0x100fe20000011404 */
[----:B----4-:R-:W-:Y:S01]  /*0a70*/  IMAD R0, R3, R0, RZ ;  /* 0x0000000003007224 */ /* 0x010fe200078e02ff */
[----:B------:R-:W-:Y:S01]  /*0a80*/  SHF.R.S32.HI R9, RZ, 0x1f, R3 ;  /* 0x0000001fff097819 */ /* 0x000fe20000011403 */
[C---:B------:R-:W-:Y:S01]  /*0a90*/  VIADD R2, R8.reuse, 0x8 ;  /* 0x0000000808027836 */ /* 0x040fe20000000000 */
[C---:B------:R-:W-:Y:S01]  /*0aa0*/  ISETP.GE.AND P3, PT, R8.reuse, R67, PT ;  /* 0x000000430800720c */ /* 0x040fe20003f66270 */
[----:B------:R-:W-:-:S03]  /*0ab0*/  IMAD.WIDE R12, R8, 0xc0, R4 ;  /* 0x000000c0080c7825 */ /* 0x000fc600078e0204 */
[-C--:B------:R-:W-:Y:S02]  /*0ac0*/  ISETP.GE.AND P2, PT, R2, R67.reuse, PT ;  /* 0x000000430200720c */ /* 0x080fe40003f46270 */
[----:B------:R-:W-:Y:S01]  /*0ad0*/  IADD3 R5, P0, R0, R12, RZ ;  /* 0x0000000c00057210 */ /* 0x000fe20007f1e0ff */
[----:B------:R-:W-:Y:S01]  /*0ae0*/  VIADD R12, R8, 0x20 ;  /* 0x00000020080c7836 */ /* 0x000fe20000000000 */
[----:B------:R-:W-:Y:S01]  /*0af0*/  ISETP.GE.OR P5, PT, R2, R67, P6 ;  /* 0x000000430200720c */ /* 0x000fe200037a6670 */
[----:B------:R-:W-:Y:S01]  /*0b00*/  VIADD R2, R8, 0x10 ;  /* 0x0000001008027836 */ /* 0x000fe20000000000 */
[----:B------:R-:W-:Y:S02]  /*0b10*/  LEA.HI.X.SX32 R0, R0, R13, 0x1, P0 ;  /* 0x0000000d00007211 */ /* 0x000fe400000f0eff */
[----:B------:R-:W-:Y:S02]  /*0b20*/  IADD3 R3, P0, R3, R8, RZ ;  /* 0x0000000803037210 */ /* 0x000fe40007f1e0ff */
[----:B-----5:R-:W-:-:S02]  /*0b30*/  LEA R4, P1, R5, R6, 0x2 ;  /* 0x0000000605047211 */ /* 0x020fc400078210ff */
[C---:B------:R-:W-:Y:S02]  /*0b40*/  LEA.HI.X.SX32 R9, R8.reuse, R9, 0x1, P0 ;  /* 0x0000000908097211 */ /* 0x040fe400000f0eff */
[----:B------:R-:W-:Y:S01]  /*0b50*/  LEA R6, P0, R3, R10, 0x2 ;  /* 0x0000000a03067211 */ /* 0x000fe200078010ff */
[C---:B------:R-:W-:Y:S01]  /*0b60*/  VIADD R10, R8.reuse, 0x28 ;  /* 0x00000028080a7836 */ /* 0x040fe20000000000 */
[----:B------:R-:W-:Y:S01]  /*0b70*/  LEA.HI.X R5, R5, R7, R0, 0x2, P1 ;  /* 0x0000000705057211 */ /* 0x000fe200008f1400 */
[----:B------:R-:W-:Y:S01]  /*0b80*/  VIADD R0, R8, 0x38 ;  /* 0x0000003808007836 */ /* 0x000fe20000000000 */
[----:B------:R-:W-:Y:S01]  /*0b90*/  LEA.HI.X R7, R3, R11, R9, 0x2, P0 ;  /* 0x0000000b03077211 */ /* 0x000fe200000f1409 */
[----:B------:R-:W-:Y:S01]  /*0ba0*/  @!P5 IMAD.MOV.U32 R3, RZ, RZ, -0x800000 ;  /* 0xff800000ff03d424 */ /* 0x000fe200078e00ff */
[-C--:B------:R-:W-:Y:S01]  /*0bb0*/  ISETP.GE.AND P1, PT, R2, R67.reuse, PT ;  /* 0x000000430200720c */ /* 0x080fe20003f26270 */
[----:B------:R-:W-:Y:S01]  /*0bc0*/  @!P3 ST.E.128 desc[UR6][R4.64], RZ ;  /* 0x000000ff0400b985 */ /* 0x000fe2000c101d06 */
[----:B------:R-:W-:-:S02]  /*0bd0*/  ISETP.GE.AND P0, PT, R14, R67, PT ;  /* 0x000000430e00720c */ /* 0x000fc40003f06270 */
[-C--:B------:R-:W-:Y:S01]  /*0be0*/  ISETP.GE.OR P4, PT, R2, R67.reuse, P6 ;  /* 0x000000430200720c */ /* 0x080fe20003786670 */
[----:B------:R-:W-:Y:S01]  /*0bf0*/  VIADD R2, R8, 0x30 ;  /* 0x0000003008027836 */ /* 0x000fe20000000000 */
[----:B------:R-:W-:Y:S04]  /*0c00*/  @!P3 ST.E.128 desc[UR6][R4.64+0x100], RZ ;  /* 0x000100ff0400b985 */ /* 0x000fe8000c101d06 */
[----:B------:R-:W-:Y:S01]  /*0c10*/  @!P3 ST.E.128 desc[UR6][R4.64+0x200], RZ ;  /* 0x000200ff0400b985 */ /* 0x000fe2000c101d06 */
[----:B------:R-:W-:-:S03]  /*0c20*/  ISETP.GE.AND P3, PT, R12, R67, PT ;  /* 0x000000430c00720c */ /* 0x000fc60003f66270 */
[----:B------:R-:W-:Y:S03]  /*0c30*/  @!P2 ST.E.128 desc[UR6][R4.64+0x1800], RZ ;  /* 0x001800ff0400a985 */ /* 0x000fe6000c101d06 */
[----:B------:R-:W-:Y:S01]  /*0c40*/  @!P4 IMAD.MOV.U32 R19, RZ, RZ, -0x800000 ;  /* 0xff800000ff13c424 */ /* 0x000fe200078e00ff */
[----:B------:R-:W-:Y:S04]  /*0c50*/  @!P2 ST.E.128 desc[UR6][R4.64+0x1900], RZ ;  /* 0x001900ff0400a985 */ /* 0x000fe8000c101d06 */
[----:B------:R-:W-:Y:S01]  /*0c60*/  @!P2 ST.E.128 desc[UR6][R4.64+0x1a00], RZ ;  /* 0x001a00ff0400a985 */ /* 0x000fe2000c101d06 */
[----:B------:R-:W-:-:S03]  /*0c70*/  ISETP.GE.AND P2, PT, R10, R67, PT ;  /* 0x000000430a00720c */ /* 0x000fc60003f46270 */
[----:B------:R-:W-:Y:S04]  /*0c80*/  @!P1 ST.E.128 desc[UR6][R4.64+0x3000], RZ ;  /* 0x003000ff04009985 */ /* 0x000fe8000c101d06 */
        /* <DEDUP_REMOVED lines=10> */
[----:B------:R-:W-:-:S03]  /*0d30*/  ISETP.GE.OR P3, PT, R14, R67, P6 ;  /* 0x000000430e00720c */ /* 0x000fc60003766670 */
[----:B------:R-:W-:Y:S04]  /*0d40*/  @!P2 ST.E.128 desc[UR6][R4.64+0x7800], RZ ;  /* 0x007800ff0400a985 */ /* 0x000fe8000c101d06 */
[----:B------:R-:W-:Y:S04]  /*0d50*/  @!P2 ST.E.128 desc[UR6][R4.64+0x7900], RZ ;  /* 0x007900ff0400a985 */ /* 0x000fe8000c101d06 */
[----:B------:R-:W-:Y:S01]  /*0d60*/  @!P2 ST.E.128 desc[UR6][R4.64+0x7a00], RZ ;  /* 0x007a00ff0400a985 */ /* 0x000fe2000c101d06 */
[----:B------:R-:W-:Y:S01]  /*0d70*/  ISETP.GE.OR P2, PT, R12, R67, P6 ;  /* 0x000000430c00720c */ /* 0x000fe20003746670 */
[----:B------:R-:W-:-:S02]  /*0d80*/  @!P3 IMAD.MOV.U32 R15, RZ, RZ, -0x800000 ;  /* 0xff800000ff0fb424 */ /* 0x000fc400078e00ff */
        /* <DEDUP_REMOVED lines=10> */
[----:B------:R-:W-:Y:S01]  /*0e30*/  @!P5 ST.E desc[UR6][R6.64+0x20], R3 ;  /* 0x000020030600d985 */ /* 0x000fe2000c101906 */
[-C--:B------:R-:W-:Y:S02]  /*0e40*/  ISETP.GE.OR P5, PT, R8, R67.reuse, P6 ;  /* 0x000000430800720c */ /* 0x080fe400037a6670 */
[----:B------:R-:W-:Y:S01]  /*0e50*/  ISETP.GE.OR P6, PT, R0, R67, P6 ;  /* 0x000000430000720c */ /* 0x000fe200037c6670 */
[----:B------:R-:W-:Y:S04]  /*0e60*/  @!P4 ST.E desc[UR6][R6.64+0x40], R19 ;  /* 0x000040130600c985 */ /* 0x000fe8000c101906 */
[----:B------:R-:W-:Y:S02]  /*0e70*/  @!P3 ST.E desc[UR6][R6.64+0x60], R15 ;  /* 0x0000600f0600b985 */ /* 0x000fe4000c101906 */
[----:B------:R-:W-:-:S02]  /*0e80*/  @!P0 IMAD.MOV.U32 R9, RZ, RZ, -0x800000 ;  /* 0xff800000ff098424 */ /* 0x000fc400078e00ff */
[----:B------:R-:W-:Y:S02]  /*0e90*/  @!P2 ST.E desc[UR6][R6.64+0x80], R13 ;  /* 0x0000800d0600a985 */ /* 0x000fe4000c101906 */
[----:B------:R-:W-:Y:S02]  /*0ea0*/  @!P5 IMAD.MOV.U32 R17, RZ, RZ, -0x800000 ;  /* 0xff800000ff11d424 */ /* 0x000fe400078e00ff */
[----:B------:R-:W-:Y:S04]  /*0eb0*/  @!P1 ST.E desc[UR6][R6.64+0xa0], R11 ;  /* 0x0000a00b06009985 */ /* 0x000fe8000c101906 */
[----:B------:R-:W-:Y:S04]  /*0ec0*/  @!P0 ST.E desc[UR6][R6.64+0xc0], R9 ;  /* 0x0000c00906008985 */ /* 0x000fe8000c101906 */
[----:B------:R1:W-:Y:S02]  /*0ed0*/  @!P5 ST.E desc[UR6][R6.64], R17 ;  /* 0x000000110600d985 */ /* 0x0003e4000c101906 */
[----:B-1----:R-:W-:Y:S05]  /*0ee0*/  @P6 RET.REL.NODEC R204 `(_ZN5flash24flash_fwd_splitkv_kernelI23Flash_fwd_kernel_traitsILi192ELi64ELi64ELi4ELb0ELb0EN7cutlass10bfloat16_tE19Flash_kernel_traitsILi192ELi64ELi64ELi4ES3_EELb0ELb1ELb0ELb0ELb1ELb0ELb1ELb1EEEvNS_16Flash_fwd_paramsE) ;  /* 0xfffffff0cc446950 */ /* 0x002fea0003c3ffff */
[----:B------:R-:W-:Y:S02]  /*0ef0*/  MOV R3, 0xff800000 ;  /* 0xff80000000037802 */ /* 0x000fe40000000f00 */
[----:B------:R-:W-:-:S03]  /*0f00*/  MOV R205, 0x0 ;  /* 0x0000000000cd7802 */ /* 0x000fc60000000f00 */
[----:B------:R1:W-:Y:S02]  /*0f10*/  ST.E desc[UR6][R6.64+0xe0], R3 ;  /* 0x0000e00306007985 */ /* 0x0003e4000c101906 */
[----:B-1----:R-:W-:Y:S05]  /*0f20*/  RET.REL.NODEC R204 `(_ZN5flash24flash_fwd_splitkv_kernelI23Flash_fwd_kernel_traitsILi192ELi64ELi64ELi4ELb0ELb0EN7cutlass10bfloat16_tE19Flash_kernel_traitsILi192ELi64ELi64ELi4ES3_EELb0ELb1ELb0ELb0ELb1ELb0ELb1ELb1EEEvNS_16Flash_fwd_paramsE) ;  /* 0xfffffff0cc347950 */ /* 0x002fea0003c3ffff */
.L_x_6977:
        /* <DEDUP_REMOVED lines=34> */
[----:B-1----:R-:W-:Y:S01]  /*1150*/  IADD3 R8, R8, 0xffffffe, RZ ;  /* 0x0ffffffe08087810 */ /* 0x002fe20007ffe0ff */
[----:B------:R-:W2:Y:S05]  /*1160*/  LD.E.64 R10, desc[UR6][R20.64+0x28] ;  /* 0x00002806140a7980 */ /* 0x000eaa000c101b00 */
        /* <DEDUP_REMOVED lines=43> */
[----:B------:R-:W-:-:S05]  /*1420*/  IMAD R0, R0, R9, R3 ;  /* 0x0000000900007224 */ /* 0x000fca00078e0203 */
[----:B------:R-:W-:Y:S02]  /*1430*/  SHF.R.S32.HI R13, RZ, 0x1f, R0 ;  /* 0x0000001fff0d7819 */ /* 0x000fe40000011400 */
[----:B------:R-:W-:-:S05]  /*1440*/  @P2 IADD3 R4, R4, 0x1, RZ ;  /* 0x0000000104042810 */ /* 0x000fca0007ffe0ff */
[----:B------:R-:W-:Y:S02]  /*1450*/  @!P0 IADD3 R4, -R4, RZ, RZ ;  /* 0x000000ff04048210 */ /* 0x000fe40007ffe1ff */
[----:B------:R-:W-:-:S05]  /*1460*/  @!P1 LOP3.LUT R4, RZ, R6, RZ, 0x33, !PT ;  /* 0x00000006ff049212 */ /* 0x000fca00078e33ff */
[----:B----4-:R-:W-:Y:S01]  /*1470*/  IMAD R6, R15, R4, RZ ;  /* 0x000000040f067224 */ /* 0x010fe200078e02ff */
[----:B--2---:R-:W-:Y:S01]  /*1480*/  SHF.R.S32.HI R2, RZ, 0x1f, R5 ;  /* 0x0000001fff027819 */ /* 0x004fe20000011405 */
[----:B------:R-:W-:-:S04]  /*1490*/  IMAD R7, R19, R5, RZ ;  /* 0x0000000513077224 */ /* 0x000fc800078e02ff */
[C---:B------:R-:W-:Y:S02]  /*14a0*/  IMAD R7, R18.reuse, R2, R7 ;  /* 0x0000000212077224 */ /* 0x040fe400078e0207 */
[----:B------:R-:W-:-:S04]  /*14b0*/  IMAD.WIDE.U32 R18, R18, R5, RZ ;  /* 0x0000000512127225 */ /* 0x000fc800078e00ff */
[----:B------:R-:W-:Y:S02]  /*14c0*/  IMAD.IADD R19, R19, 0x1, R7 ;  /* 0x0000000113137824 */ /* 0x000fe400078e0207 */
[----:B------:R-:W-:Y:S02]  /*14d0*/  IMAD R7, R135, R0, RZ ;  /* 0x0000000087077224 */ /* 0x000fe400078e02ff */
[----:B------:R-:W-:-:S04]  /*14e0*/  IMAD.WIDE.U32 R18, R0, R134, R18 ;  /* 0x0000008600127225 */ /* 0x000fc800078e0012 */
[----:B------:R-:W-:Y:S02]  /*14f0*/  IMAD R7, R134, R13, R7 ;  /* 0x0000000d86077224 */ /* 0x000fe400078e0207 */
[-C--:B------:R-:W-:Y:S02]  /*1500*/  IMAD R9, R11, R5.reuse, RZ ;  /* 0x000000050b097224 */ /* 0x080fe400078e02ff */
[----:B------:R-:W-:Y:S01]  /*1510*/  IMAD.IADD R19, R19, 0x1, R7 ;  /* 0x0000000113137824 */ /* 0x000fe200078e0207 */
[----:B------:R-:W-:Y:S01]  /*1520*/  SHF.R.S32.HI R7, RZ, 0x1f, R4 ;  /* 0x0000001fff077819 */ /* 0x000fe20000011404 */
        /* <DEDUP_REMOVED lines=9> */
.L_x_6979:
        /* <DEDUP_REMOVED lines=27> */
[----:B------:R-:W-:Y:S02]  /*1770*/  @P3 IADD3 R7, R11, R12, RZ ;  /* 0x0000000c0b073210 */ /* 0x000fe40007ffe0ff */
[----:B-----5:R-:W-:Y:S01]  /*1780*/  @!P3 SHF.R.S32.HI R6, RZ, 0x1f, R10 ;  /* 0x0000001fff06b819 */ /* 0x020fe2000001140a */
[----:B------:R-:W-:Y:S02]  /*1790*/  @!P3 IMAD.IADD R25, R25, 0x1, R3 ;  /* 0x000000011919b824 */ /* 0x000fe400078e0203 */
[----:B----4-:R-:W-:Y:S02]  /*17a0*/  @!P3 IMAD R3, R23, R10, RZ ;  /* 0x0000000a1703b224 */ /* 0x010fe400078e02ff */
[----:B------:R-:W-:Y:S02]  /*17b0*/  @!P0 IMAD.IADD R0, R0, 0x1, -R5 ;  /* 0x0000000100008824 */ /* 0x000fe400078e0a05 */
[----:B------:R-:W-:-:S02]  /*17c0*/  @P3 IMAD R9, R135, R7, RZ ;  /* 0x0000000787093224 */ /* 0x000fc400078e02ff */
[----:B------:R-:W-:Y:S01]  /*17d0*/  @P3 IMAD.WIDE.U32 R28, R134, R7, RZ ;  /* 0x00000007861c3225 */ /* 0x000fe200078e00ff */
[----:B------:R-:W-:-:S03]  /*17e0*/  ISETP.GE.U32.AND P2, PT, R0, R5, PT ;  /* 0x000000050000720c */ /* 0x000fc60003f46070 */
[C---:B------:R-:W-:Y:S02]  /*17f0*/  @!P3 IMAD R3, R22.reuse, R6, R3 ;  /* 0x000000061603b224 */ /* 0x040fe400078e0203 */
[----:B------:R-:W-:Y:S01]  /*1800*/  @!P3 IMAD.WIDE.U32 R22, R22, R10, R24 ;  /* 0x0000000a1616b225 */ /* 0x000fe200078e0018 */
[----:B------:R-:W-:Y:S02]  /*1810*/  @P3 IADD3 R9, R29, R9, RZ ;  /* 0x000000091d093210 */ /* 0x000fe40007ffe0ff */
[----:B------:R-:W-:Y:S02]  /*1820*/  LOP3.LUT R0, R207, R4, RZ, 0x3c, !PT ;  /* 0x00000004cf007212 */ /* 0x000fe400078e3cff */
[----:B------:R-:W-:Y:S02]  /*1830*/  @!P3 IADD3 R9, R23, R3, RZ ;  /* 0x000000031709b210 */ /* 0x000fe40007ffe0ff */
[----:B------:R-:W-:Y:S01]  /*1840*/  LEA R3, R138, 0xffffffc0, 0x6 ;  /* 0xffffffc08a037811 */ /* 0x000fe200078e30ff */
[----:B------:R-:W-:Y:S01]  /*1850*/  @!P3 IMAD R6, R137, R11, RZ ;  /* 0x0000000b8906b224 */ /* 0x000fe200078e02ff */
[----:B------:R-:W-:Y:S01]  /*1860*/  @!P3 SHF.R.S32.HI R5, RZ, 0x1f, R11 ;  /* 0x0000001fff05b819 */ /* 0x000fe2000001140b */
[----:B------:R-:W-:Y:S01]  /*1870*/  @!P0 VIADD R2, R2, 0x1 ;  /* 0x0000000102028836 */ /* 0x000fe20000000000 */
[----:B------:R-:W-:-:S02]  /*1880*/  @P3 MOV R8, R28 ;  /* 0x0000001c00083202 */ /* 0x000fc40000000f00 */
[----:B------:R-:W-:Y:S01]  /*1890*/  ISETP.GE.AND P1, PT, R0, RZ, PT ;  /* 0x000000ff0000720c */ /* 0x000fe20003f26270 */
[----:B------:R-:W-:Y:S01]  /*18a0*/  IMAD R7, R135, R3, RZ ;  /* 0x0000000387077224 */ /* 0x000fe200078e02ff */
[----:B------:R-:W-:Y:S02]  /*18b0*/  @!P3 MOV R8, R22 ;  /* 0x000000160008b202 */ /* 0x000fe40000000f00 */
[----:B------:R-:W-:Y:S02]  /*18c0*/  SHF.R.S32.HI R13, RZ, 0x1f, R3 ;  /* 0x0000001fff0d7819 */ /* 0x000fe40000011403 */
[----:B------:R-:W-:Y:S01]  /*18d0*/  ISETP.NE.AND P0, PT, R4, RZ, PT ;  /* 0x000000ff0400720c */ /* 0x000fe20003f05270 */
[----:B------:R-:W-:Y:S01]  /*18e0*/  @!P3 IMAD R5, R5, R136, R6 ;  /* 0x000000880505b224 */ /* 0x000fe200078e0206 */
[----:B------:R-:W-:Y:S01]  /*18f0*/  @P2 IADD3 R2, R2, 0x1, RZ ;  /* 0x0000000102022810 */ /* 0x000fe20007ffe0ff */
[----:B------:R-:W-:-:S04]  /*1900*/  @!P3 IMAD.WIDE.U32 R22, R136, R11, RZ ;  /* 0x0000000b8816b225 */ /* 0x000fc800078e00ff */
[----:B------:R-:W-:Y:S02]  /*1910*/  IMAD R7, R13, R134, R7 ;  /* 0x000000860d077224 */ /* 0x000fe400078e0207 */
[----:B------:R-:W-:-:S04]  /*1920*/  IMAD.WIDE.U32 R8, R134, R3, R8 ;  /* 0x0000000386087225 */ /* 0x000fc800078e0008 */
[----:B------:R-:W-:Y:S01]  /*1930*/  @!P3 IMAD.IADD R23, R23, 0x1, R5 ;  /* 0x000000011717b824 */ /* 0x000fe200078e0205 */
[----:B------:R-:W-:Y:S02]  /*1940*/  MOV R5, R2 ;  /* 0x0000000200057202 */ /* 0x000fe40000000f00 */
[----:B------:R-:W-:Y:S01]  /*1950*/  IADD3 R9, R9, R7, RZ ;  /* 0x0000000709097210 */ /* 0x000fe20007ffe0ff */
[----:B------:R-:W-:Y:S01]  /*1960*/  @!P3 IMAD R0, R19, R10, RZ ;  /* 0x0000000a1300b224 */ /* 0x000fe200078e02ff */
[----:B------:R-:W-:Y:S01]  /*1970*/  @!P3 SHF.R.S32.HI R7, RZ, 0x1f, R10 ;  /* 0x0000001fff07b819 */ /* 0x000fe2000001140a */
[----:B------:R-:W-:Y:S01]  /*1980*/  @!P1 IMAD.MOV R5, RZ, RZ, -R5 ;  /* 0x000000ffff059224 */ /* 0x000fe200078e0a05 */
[----:B------:R-:W-:Y:S02]  /*1990*/  @!P0 LOP3.LUT R5, RZ, R4, RZ, 0x33, !PT ;  /* 0x00000004ff058212 */ /* 0x000fe400078e33ff */
[----:B------:R-:W-:Y:S01]  /*19a0*/  @P3 IADD3 R11, R11, R12, RZ ;  /* 0x0000000c0b0b3210 */ /* 0x000fe20007ffe0ff */
[----:B------:R-:W-:Y:S01]  /*19b0*/  @!P3 IMAD R0, R18, R7, R0 ;  /* 0x000000071200b224 */ /* 0x000fe200078e0200 */
[----:B------:R-:W-:Y:S01]  /*19c0*/  SHF.R.S32.HI R7, RZ, 0x1f, R5 ;  /* 0x0000001fff077819 */ /* 0x000fe20000011405 */
[----:B------:R-:W-:-:S02]  /*19d0*/  IMAD R2, R15, R5, RZ ;  /* 0x000000050f027224 */ /* 0x000fc400078e02ff */
[-C--:B------:R-:W-:Y:S02]  /*19e0*/  @P3 IMAD R25, R137, R11.reuse, RZ ;  /* 0x0000000b89193224 */ /* 0x080fe400078e02ff */
        /* <DEDUP_REMOVED lines=12> */
.L_x_6980:
[----:B------:R-:W-:Y:S05]  /*1ab0*/  BSYNC B0 ;  /* 0x0000000000007941 */ /* 0x000fea0003800000 */
.L_x_6978:
        /* <DEDUP_REMOVED lines=11> */
[----:B------:R-:W-:-:S04]  /*1b70*/  IMAD.IADD R66, R58, 0x1, -R19 ;  /* 0x000000013a427824 */ /* 0x000fc800078e0a13 */
[----:B------:R-:W-:-:S05]  /*1b80*/  IMAD.SHL.U32 R18, R66, 0x8, RZ ;  /* 0x0000000842127824 */ /* 0x000fca00078e00ff */
[----:B------:R-:W-:Y:S02]  /*1b90*/  IADD3 R24, P0, R18, R6, RZ ;  /* 0x0000000612187210 */ /* 0x000fe40007f1e0ff */
[----:B------:R-:W-:Y:S01]  /*1ba0*/  SHF.R.S32.HI R19, RZ, 0x1f, R18 ;  /* 0x0000001fff137819 */ /* 0x000fe20000011412 */
[----:B------:R-:W-:-:S04]  /*1bb0*/  IMAD R13, R13, R136, RZ ;  /* 0x000000880d0d7224 */ /* 0x000fc800078e02ff */
[----:B------:R-:W-:Y:S02]  /*1bc0*/  IMAD.X R25, R19, 0x1, R25, P0 ;  /* 0x0000000113197824 */ /* 0x000fe400000e0619 */
[C---:B------:R-:W-:Y:S02]  /*1bd0*/  IMAD R13, R0.reuse, R137, R13 ;  /* 0x00000089000d7224 */ /* 0x040fe400078e020d */
[----:B------:R-:W-:Y:S01]  /*1be0*/  IMAD.WIDE.U32 R24, R0, R136, R24 ;  /* 0x0000008800187225 */ /* 0x000fe200078e0018 */
[----:B------:R-:W-:-:S04]  /*1bf0*/  SHF.R.S32.HI R74, RZ, 0x1f, R209 ;  /* 0x0000001fff4a7819 */ /* 0x000fc800000114d1 */
[----:B------:R-:W-:Y:S02]  /*1c00*/  IADD3 R25, R25, R13, RZ ;  /* 0x0000000d19197210 */ /* 0x000fe40007ffe0ff */
[----:B------:R-:W-:-:S04]  /*1c10*/  SHF.R.S32.HI R156, RZ, 0x3, R156 ;  /* 0x00000003ff9c7819 */ /* 0x000fc8000001149c */
[----:B------:R-:W-:Y:S01]  /*1c20*/  SHF.L.U32 R153, R156, 0x6, RZ ;  /* 0x000000069c997819 */ /* 0x000fe200000006ff */
[----:B------:R-:W-:-:S03]  /*1c30*/  IMAD R6, R27, R4, RZ ;  /* 0x000000041b067224 */ /* 0x000fc600078e02ff */
[----:B------:R-:W-:Y:S01]  /*1c40*/  LOP3.LUT R153, R153, 0x1c0, RZ, 0xc0, !PT ;  /* 0x000001c099997812 */ /* 0x000fe200078ec0ff */
[----:B------:R-:W-:-:S03]  /*1c50*/  IMAD R6, R7, R26, R6 ;  /* 0x0000001a07067224 */ /* 0x000fc600078e0206 */
[----:B------:R-:W-:Y:S02]  /*1c60*/  LOP3.LUT R16, R153, 0x38, R18, 0xf8, !PT ;  /* 0x0000003899107812 */ /* 0x000fe400078ef812 */
[----:B------:R-:W-:Y:S01]  /*1c70*/  SHF.R.U32.HI R153, RZ, 0x3, R153 ;  /* 0x00000003ff997819 */ /* 0x000fe20000011699 */
[----:B------:R-:W-:Y:S01]  /*1c80*/  IMAD.WIDE.U32 R24, R4, R26, R24 ;  /* 0x0000001a04187225 */ /* 0x000fe200078e0018 */
[----:B------:R-:W-:Y:S02]  /*1c90*/  SHF.R.S32.HI R157, RZ, 0x1f, R156 ;  /* 0x0000001fff9d7819 */ /* 0x000fe4000001149c */
[----:B------:R-:W-:Y:S01]  /*1ca0*/  LOP3.LUT R153, R16, R153, RZ, 0x3c, !PT ;  /* 0x0000009910997212 */ /* 0x000fe200078e3cff */
[----:B------:R-:W-:Y:S02]  /*1cb0*/  IMAD.IADD R25, R25, 0x1, R6 ;  /* 0x0000000119197824 */ /* 0x000fe400078e0206 */
[----:B------:R-:W-:Y:S02]  /*1cc0*/  IMAD R203, R137, R156, RZ ;  /* 0x0000009c89cb7224 */ /* 0x000fe400078e02ff */
[----:B------:R-:W-:-:S04]  /*1cd0*/  IMAD.WIDE.U32 R24, R156, R136, R24 ;  /* 0x000000889c187225 */ /* 0x000fc800078e0018 */
[----:B------:R-:W-:-:S05]  /*1ce0*/  IMAD R203, R157, R136, R203 ;  /* 0x000000889dcb7224 */ /* 0x000fca00078e02cb */
[----:B------:R-:W-:Y:S01]  /*1cf0*/  IADD3 R203, R25, R203, RZ ;  /* 0x000000cb19cb7210 */ /* 0x000fe20007ffe0ff */
[----:B------:R-:W-:Y:S01]  /*1d00*/  IMAD R201, R135, R156, RZ ;  /* 0x0000009c87c97224 */ /* 0x000fe200078e02ff */
[CC--:B------:R-:W-:Y:S02]  /*1d10*/  LEA.HI R64, R5.reuse, R58.reuse, RZ, 0x5 ;  /* 0x0000003a05407211 */ /* 0x0c0fe400078f28ff */
[----:B------:R-:W-:Y:S01]  /*1d20*/  LEA.HI R70, R5, R58, RZ, 0x4 ;  /* 0x0000003a05467211 */ /* 0x000fe200078f20ff */
[----:B------:R-:W-:Y:S01]  /*1d30*/  IMAD R201, R157, R134, R201 ;  /* 0x000000869dc97224 */ /* 0x000fe200078e02c9 */
[----:B------:R-:W-:Y:S02]  /*1d40*/  LOP3.LUT R65, R64, 0xffffffe0, RZ, 0xc0, !PT ;  /* 0xffffffe040417812 */ /* 0x000fe400078ec0ff */
[----:B------:R-:W-:Y:S01]  /*1d50*/  LOP3.LUT R73, R70, 0xfffffff0, RZ, 0xc0, !PT ;  /* 0xfffffff046497812 */ /* 0x000fe200078ec0ff */
[C---:B------:R-:W-:Y:S01]  /*1d60*/  IMAD.SHL.U32 R71, R134.reuse, 0x10, RZ ;  /* 0x0000001086477824 */ /* 0x040fe200078e00ff */
[----:B------:R-:W-:Y:S01]  /*1d70*/  SHF.L.U64.HI R72, R134, 0x4, R135 ;  /* 0x0000000486487819 */ /* 0x000fe20000010287 */
[C---:B------:R-:W-:Y:S01]  /*1d80*/  IMAD.SHL.U32 R68, R136.reuse, 0x10, RZ ;  /* 0x0000001088447824 */ /* 0x040fe200078e00ff */
[----:B------:R-:W-:Y:S01]  /*1d90*/  SHF.L.U64.HI R69, R136, 0x4, R137 ;  /* 0x0000000488457819 */ /* 0x000fe20000010289 */
[C---:B------:R-:W-:Y:S01]  /*1da0*/  IMAD.IADD R65, R58.reuse, 0x1, -R65 ;  /* 0x000000013a417824 */ /* 0x040fe200078e0a41 */
[----:B------:R-:W-:Y:S01]  /*1db0*/  SHF.R.S32.HI R64, RZ, 0x5, R64 ;  /* 0x00000005ff407819 */ /* 0x000fe20000011440 */
[----:B------:R-:W-:Y:S01]  /*1dc0*/  IMAD.IADD R73, R58, 0x1, -R73 ;  /* 0x000000013a497824 */ /* 0x000fe200078e0a49 */
[----:B------:R-:W-:-:S02]  /*1dd0*/  SHF.R.S32.HI R70, RZ, 0x4, R70 ;  /* 0x00000004ff467819 */ /* 0x000fc40000011446 */
[----:B------:R-:W-:Y:S01]  /*1de0*/  SHF.L.U32 R76, R66, 0x2, RZ ;  /* 0x00000002424c7819 */ /* 0x000fe200000006ff */
        /* <DEDUP_REMOVED lines=11> */
[----:B------:R-:W-:Y:S02]  /*1ea0*/  SHF.R.S32.HI R13, RZ, 0x1f, R207 ;  /* 0x0000001fff0d7819 */ /* 0x000fe400000114cf */
[----:B------:R-:W-:-:S02]  /*1eb0*/  IADD3.X R29, R19, R17, RZ, P0, !PT ;  /* 0x00000011131d7210 */ /* 0x000fc400007fe4ff */
[----:B------:R-:W-:Y:S01]  /*1ec0*/  LEA.HI R8, R5, R58, RZ, 0x6 ;  /* 0x0000003a05087211 */ /* 0x000fe200078f30ff */
[----:B------:R-:W-:Y:S02]  /*1ed0*/  IMAD R0, R22, R13, R0 ;  /* 0x0000000d16007224 */ /* 0x000fe400078e0200 */
[----:B------:R-:W-:-:S04]  /*1ee0*/  IMAD.WIDE.U32 R158, R207, R22, R28 ;  /* 0x00000016cf9e7225 */ /* 0x000fc800078e001c */
[----:B------:R-:W-:Y:S01]  /*1ef0*/  IMAD.SHL.U32 R8, R8, 0x8, RZ ;  /* 0x0000000808087824 */ /* 0x000fe200078e00ff */
[----:B------:R-:W-:Y:S02]  /*1f00*/  IADD3 R159, R159, R0, RZ ;  /* 0x000000009f9f7210 */ /* 0x000fe40007ffe0ff */
[----:B------:R-:W-:Y:S02]  /*1f10*/  SHF.R.S32.HI R0, RZ, 0x1f, R75 ;  /* 0x0000001fff007819 */ /* 0x000fe4000001144b */
[----:B------:R-:W-:Y:S02]  /*1f20*/  LOP3.LUT R153, R153, 0xfffffe00, R8, 0xf8, !PT ;  /* 0xfffffe0099997812 */ /* 0x000fe400078ef808 */
[----:B------:R-:W-:Y:S02]  /*1f30*/  LEA.HI R0, R0, R75, RZ, 0x6 ;  /* 0x0000004b00007211 */ /* 0x000fe400078f30ff */
[----:B------:R-:W-:Y:S02]  /*1f40*/  IADD3 R8, P0, R18, R2, RZ ;  /* 0x0000000212087210 */ /* 0x000fe40007f1e0ff */
[----:B------:R-:W-:-:S03]  /*1f50*/  SHF.R.S32.HI R94, RZ, 0x6, R0 ;  /* 0x00000006ff5e7819 */ /* 0x000fc60000011400 */
[----:B------:R-:W-:Y:S01]  /*1f60*/  IMAD.X R9, R19, 0x1, R9, P0 ;  /* 0x0000000113097824 */ /* 0x000fe200000e0609 */
[C---:B----4-:R-:W-:Y:S02]  /*1f70*/  LEA R202, P0, R24.reuse, R10, 0x1 ;  /* 0x0000000a18ca7211 */ /* 0x050fe400078008ff */
[----:B------:R-:W-:Y:S02]  /*1f80*/  VIMNMX R94, R199, R94, !PT ;  /* 0x0000005ec75e7248 */ /* 0x000fe40007fe0100 */
[----:B------:R-:W-:Y:S02]  /*1f90*/  LEA.HI.X R203, R24, R11, R203, 0x1, P0 ;  /* 0x0000000b18cb7211 */ /* 0x000fe400000f0ccb */
[----:B------:R-:W-:Y:S01]  /*1fa0*/  ISETP.GT.AND P0, PT, R138, R94, PT ;  /* 0x0000005e8a00720c */ /* 0x000fe20003f04270 */
[----:B------:R-:W-:-:S04]  /*1fb0*/  IMAD.WIDE R16, R205, 0x40, R156 ;  /* 0x00000040cd107825 */ /* 0x000fc800078e029c */
[----:B------:R-:W-:-:S04]  /*1fc0*/  IMAD.WIDE.U32 R8, R156, R134, R8 ;  /* 0x000000869c087225 */ /* 0x000fc800078e0008 */
[----:B------:R-:W-:Y:S01]  /*1fd0*/  IMAD R161, R17, R162, RZ ;  /* 0x000000a211a17224 */ /* 0x000fe200078e02ff */
[----:B------:R-:W-:Y:S01]  /*1fe0*/  LEA R200, P1, R8, R14, 0x1 ;  /* 0x0000000e08c87211 */ /* 0x000fe200078208ff */
[----:B------:R-:W-:Y:S02]  /*1ff0*/  IMAD.IADD R201, R9, 0x1, R201 ;  /* 0x0000000109c97824 */ /* 0x000fe400078e02c9 */
[C---:B------:R-:W-:Y:S02]  /*2000*/  IMAD R161, R16.reuse, R163, R161 ;  /* 0x000000a310a17224 */ /* 0x040fe400078e02a1 */
[----:B------:R-:W-:Y:S01]  /*2010*/  IMAD.WIDE.U32 R158, R16, R162, R158 ;  /* 0x000000a2109e7225 */ /* 0x000fe200078e009e */
[----:B------:R-:W-:Y:S02]  /*2020*/  LEA.HI.X R201, R8, R15, R201, 0x1, P1 ;  /* 0x0000000f08c97211 */ /* 0x000fe400008f0cc9 */
[----:B------:R-:W-:Y:S01]  /*2030*/  @!P4 MOV R12, RZ ;  /* 0x000000ff000cc202 */ /* 0x000fe20000000f00 */
        /* <DEDUP_REMOVED lines=14> */
[C---:B------:R-:W-:Y:S01]  /*2120*/  IMAD.SHL.U32 R92, R134.reuse, 0x20, RZ ;  /* 0x00000020865c7824 */ /* 0x040fe200078e00ff */
[----:B------:R-:W-:Y:S01]  /*2130*/  SHF.L.U64.HI R93, R134, 0x5, R135 ;  /* 0x00000005865d7819 */ /* 0x000fe20000010287 */
[C---:B------:R-:W-:Y:S01]  /*2140*/  IMAD.SHL.U32 R78, R136.reuse, 0x20, RZ ;  /* 0x00000020884e7824 */ /* 0x040fe200078e00ff */
[----:B------:R-:W-:Y:S01]  /*2150*/  SHF.L.U64.HI R79, R136, 0x5, R137 ;  /* 0x00000005884f7819 */ /* 0x000fe20000010289 */
[----:B------:R-:W-:-:S02]  /*2160*/  IMAD R77, R137, 0x60, RZ ;  /* 0x00000060894d7824 */ /* 0x000fc400078e02ff */
[----:B------:R-:W-:Y:S01]  /*2170*/  IMAD.WIDE.U32 R166, R136, 0x60, RZ ;  /* 0x0000006088a67825 */ /* 0x000fe200078e00ff */
[----:B------:R-:W-:Y:S02]  /*2180*/  SHF.L.U64.HI R79, R78, 0x1, R79 ;  /* 0x000000014e4f7819 */ /* 0x000fe4000001024f */
[C---:B------:R-:W-:Y:S01]  /*2190*/  IADD3 R152, R156.reuse, 0x10, RZ ;  /* 0x000000109c987810 */ /* 0x040fe20007ffe0ff */
[C---:B------:R-:W-:Y:S01]  /*21a0*/  VIADD R151, R156.reuse, 0x20 ;  /* 0x000000209c977836 */ /* 0x040fe20000000000 */
[----:B------:R-:W-:Y:S01]  /*21b0*/  MOV R127, R202 ;  /* 0x000000ca007f7202 */ /* 0x000fe20000000f00 */
[----:B------:R-:W-:Y:S02]  /*21c0*/  VIADD R150, R156, 0x30 ;  /* 0x000000309c967836 */ /* 0x000fe40000000000 */
[----:B------:R-:W-:Y:S02]  /*21d0*/  IMAD.MOV.U32 R124, RZ, RZ, R200 ;  /* 0x000000ffff7c7224 */ /* 0x000fe400078e00c8 */
[----:B------:R-:W-:-:S02]  /*21e0*/  IMAD.MOV.U32 R125, RZ, RZ, R201 ;  /* 0x000000ffff7d7224 */ /* 0x000fc400078e00c9 */
[----:B------:R-:W-:Y:S02]  /*21f0*/  IMAD.MOV.U32 R126, RZ, RZ, R203 ;  /* 0x000000ffff7e7224 */ /* 0x000fe400078e00cb */
[----:B------:R-:W-:Y:S02]  /*2200*/  IMAD.SHL.U32 R78, R78, 0x2, RZ ;  /* 0x000000024e4e7824 */ /* 0x000fe400078e00ff */
[----:B------:R-:W-:Y:S02]  /*2210*/  IMAD.IADD R77, R167, 0x1, R77 ;  /* 0x00000001a74d7824 */ /* 0x000fe400078e024d */
[----:B--2---:R-:W-:-:S04]  /*2220*/  IMAD R5, R29, R209, RZ ;  /* 0x000000d11d057224 */ /* 0x004fc800078e02ff */
[----:B------:R-:W-:Y:S02]  /*2230*/  IMAD R0, R28, R74, R5 ;  /* 0x0000004a1c007224 */ /* 0x000fe400078e0205 */
[----:B------:R-:W-:-:S04]  /*2240*/  IMAD.WIDE.U32 R28, R209, R28, R18 ;  /* 0x0000001cd11c7225 */ /* 0x000fc800078e0012 */
[----:B---3--:R-:W-:Y:S02]  /*2250*/  IMAD R5, R31, R209, RZ ;  /* 0x000000d11f057224 */ /* 0x008fe400078e02ff */
[----:B------:R-:W-:Y:S02]  /*2260*/  IMAD.IADD R29, R29, 0x1, R0 ;  /* 0x000000011d1d7824 */ /* 0x000fe400078e0200 */
[----:B------:R-:W-:-:S04]  /*2270*/  IMAD.WIDE.U32 R26, R209, R30, R18 ;  /* 0x0000001ed11a7225 */ /* 0x000fc800078e0012 */
[----:B------:R-:W-:Y:S01]  /*2280*/  IMAD R0, R30, R74, R5 ;  /* 0x0000004a1e007224 */ /* 0x000fe200078e0205 */
[----:B------:R-:W-:Y:S01]  /*2290*/  SHF.R.S32.HI R5, RZ, 0x1f, R3 ;  /* 0x0000001fff057819 */ /* 0x000fe20000011403 */
[-C--:B----4-:R-:W-:Y:S02]  /*22a0*/  IMAD R2, R169, R3.reuse, RZ ;  /* 0x00000003a9027224 */ /* 0x090fe400078e02ff */
[----:B------:R-:W-:Y:S02]  /*22b0*/  IMAD.IADD R27, R27, 0x1, R0 ;  /* 0x000000011b1b7824 */ /* 0x000fe400078e0200 */
[-C--:B------:R-:W-:Y:S02]  /*22c0*/  IMAD R0, R171, R3.reuse, RZ ;  /* 0x00000003ab007224 */ /* 0x080fe400078e02ff */
[----:B------:R-:W-:-:S04]  /*22d0*/  IMAD.WIDE.U32 R26, R170, R3, R26 ;  /* 0x00000003aa1a7225 */ /* 0x000fc800078e001a */
[-C--:B------:R-:W-:Y:S02]  /*22e0*/  IMAD R0, R170, R5.reuse, R0 ;  /* 0x00000005aa007224 */ /* 0x080fe400078e0200 */
[C---:B------:R-:W-:Y:S02]  /*22f0*/  IMAD R2, R168.reuse, R5, R2 ;  /* 0x00000005a8027224 */ /* 0x040fe400078e0202 */
[----:B------:R-:W-:Y:S01]  /*2300*/  IMAD.WIDE.U32 R28, R168, R3, R28 ;  /* 0x00000003a81c7225 */ /* 0x000fe200078e001c */
[----:B------:R-:W-:-:S03]  /*2310*/  IADD3 R27, R27, R0, RZ ;  /* 0x000000001b1b7210 */ /* 0x000fc60007ffe0ff */
[----:B------:R-:W-:Y:S02]  /*2320*/  IMAD.IADD R29, R29, 0x1, R2 ;  /* 0x000000011d1d7824 */ /* 0x000fe400078e0202 */
[-C--:B------:R-:W-:Y:S02]  /*2330*/  IMAD R2, R25, R4.reuse, RZ ;  /* 0x0000000419027224 */ /* 0x080fe400078e02ff */
[----:B------:R-:W-:Y:S01]  /*2340*/  IMAD R0, R23, R4, RZ ;  /* 0x0000000417007224 */ /* 0x000fe200078e02ff */
[----:B------:R-:W-:Y:S01]  /*2350*/  IADD3 R5, P0, -R75, R156, RZ ;  /* 0x0000009c4b057210 */ /* 0x000fe20007f1e1ff */
[-C--:B------:R-:W-:Y:S01]  /*2360*/  IMAD R2, R24, R7.reuse, R2 ;  /* 0x0000000718027224 */ /* 0x080fe200078e0202 */
[----:B------:R-:W-:Y:S01]  /*2370*/  LEA.HI R6, R6, R6, RZ, 0x1 ;  /* 0x0000000606067211 */ /* 0x000fe200078f08ff */
[----:B------:R-:W-:Y:S02]  /*2380*/  IMAD R0, R22, R7, R0 ;  /* 0x0000000716007224 */ /* 0x000fe400078e0200 */
[----:B------:R-:W-:-:S04]  /*2390*/  IMAD.WIDE.U32 R24, R24, R4, R28 ;  /* 0x0000000418187225 */ /* 0x000fc800078e001c */
[----:B------:R-:W-:Y:S01]  /*23a0*/  IMAD.WIDE.U32 R22, R22, R4, R26 ;  /* 0x0000000416167225 */ /* 0x000fe200078e001a */
[----:B-----5:R-:W-:Y:S02]  /*23b0*/  IADD3 R4, R12, R3, RZ ;  /* 0x000000030c047210 */ /* 0x020fe40007ffe0ff */
[----:B------:R-:W-:Y:S01]  /*23c0*/  SHF.R.S32.HI R3, RZ, 0x1, R6 ;  /* 0x00000001ff037819 */ /* 0x000fe20000011406 */
[----:B------:R-:W-:Y:S02]  /*23d0*/  IMAD.X R13, R157, 0x1, ~R13, P0 ;  /* 0x000000019d0d7824 */ /* 0x000fe400000e0e0d */
[----:B------:R-:W-:Y:S02]  /*23e0*/  IMAD.IADD R25, R25, 0x1, R2 ;  /* 0x0000000119197824 */ /* 0x000fe400078e0202 */
[----:B------:R-:W-:Y:S02]  /*23f0*/  IMAD.IADD R23, R23, 0x1, R0 ;  /* 0x0000000117177824 */ /* 0x000fe400078e0200 */
[----:B------:R-:W-:-:S02]  /*2400*/  IMAD R117, R13, R168, RZ ;  /* 0x000000a80d757224 */ /* 0x000fc400078e02ff */
[----:B------:R-:W-:Y:S02]  /*2410*/  IMAD R119, R13, R170, RZ ;  /* 0x000000aa0d777224 */ /* 0x000fe400078e02ff */
[----:B------:R-:W-:Y:S02]  /*2420*/  IMAD R7, R156, R3, R76 ;  /* 0x000000039c077224 */ /* 0x000fe400078e024c */
[-C--:B------:R-:W-:Y:S02]  /*2430*/  IMAD R117, R169, R5.reuse, R117 ;  /* 0x00000005a9757224 */ /* 0x080fe400078e0275 */
[----:B------:R-:W-:-:S04]  /*2440*/  IMAD.WIDE.U32 R12, R168, R5, R24 ;  /* 0x00000005a80c7225 */ /* 0x000fc800078e0018 */
[-C--:B------:R-:W-:Y:S02]  /*2450*/  IMAD R119, R171, R5.reuse, R119 ;  /* 0x00000005ab777224 */ /* 0x080fe400078e0277 */
[----:B------:R-:W-:-:S04]  /*2460*/  IMAD.WIDE.U32 R22, R170, R5, R22 ;  /* 0x00000005aa167225 */ /* 0x000fc800078e0016 */
[----:B------:R-:W-:Y:S02]  /*2470*/  IMAD R4, R3, R4, RZ ;  /* 0x0000000403047224 */ /* 0x000fe400078e02ff */
[----:B------:R-:W-:Y:S01]  /*2480*/  IMAD.IADD R5, R76, 0x1, R7 ;  /* 0x000000014c057824 */ /* 0x000fe200078e0207 */
[----:B------:R-:W-:Y:S01]  /*2490*/  LEA R118, P0, R22, R14, 0x1 ;  /* 0x0000000e16767211 */ /* 0x000fe200078008ff */
[----:B------:R-:W-:Y:S01]  /*24a0*/  IMAD.IADD R119, R23, 0x1, R119 ;  /* 0x0000000117777824 */ /* 0x000fe200078e0277 */
[----:B------:R-:W-:Y:S02]  /*24b0*/  SHF.R.S32.HI R2, RZ, 0x1f, R4 ;  /* 0x0000001fff027819 */ /* 0x000fe40000011404 */
[C---:B------:R-:W-:Y:S02]  /*24c0*/  IADD3 R123, P2, R4.reuse, R5, RZ ;  /* 0x00000005047b7210 */ /* 0x040fe40007f5e0ff */
[----:B------:R-:W-:Y:S01]  /*24d0*/  IADD3 R0, P3, R4, R7, RZ ;  /* 0x0000000704007210 */ /* 0x000fe20007f7e0ff */
[----:B------:R-:W-:Y:S01]  /*24e0*/  IMAD.IADD R117, R13, 0x1, R117 ;  /* 0x000000010d757824 */ /* 0x000fe200078e0275 */
[----:B------:R-:W-:Y:S01]  /*24f0*/  LEA R116, P1, R12, R16, 0x1 ;  /* 0x000000100c747211 */ /* 0x000fe200078208ff */
[----:B------:R-:W-:Y:S01]  /*2500*/  IMAD.SHL.U32 R122, R123, 0x2, RZ ;  /* 0x000000027b7a7824 */ /* 0x000fe200078e00ff */
[----:B------:R-:W-:-:S02]  /*2510*/  LEA.HI.X R119, R22, R15, R119, 0x1, P0 ;  /* 0x0000000f16777211 */ /* 0x000fc400000f0c77 */
[-C--:B------:R-:W-:Y:S02]  /*2520*/  LEA.HI.X.SX32 R7, R7, R2.reuse, 0x1, P3 ;  /* 0x0000000207077211 */ /* 0x080fe400018f0eff */
[----:B------:R-:W-:Y:S02]  /*2530*/  LEA.HI.X.SX32 R2, R5, R2, 0x1, P2 ;  /* 0x0000000205027211 */ /* 0x000fe400010f0eff */
[----:B------:R-:W-:Y:S02]  /*2540*/  SHF.L.U32 R22, R0, 0x1, RZ ;  /* 0x0000000100167819 */ /* 0x000fe400000006ff */
        /* <DEDUP_REMOVED lines=43> */
[C---:B------:R-:W-:Y:S01]  /*2800*/  SHF.L.U64.HI R111, R168.reuse, 0x4, R169 ;  /* 0x00000004a86f7819 */ /* 0x040fe200000102a9 */
[----:B------:R-:W-:Y:S01]  /*2810*/  IMAD R115, R169, 0x60, RZ ;  /* 0x00000060a9737824 */ /* 0x000fe200078e02ff */
[----:B------:R-:W-:Y:S01]  /*2820*/  SHF.L.U32 R112, R168, 0x4, RZ ;  /* 0x00000004a8707819 */ /* 0x000fe200000006ff */
[----:B------:R-:W-:Y:S01]  /*2830*/  IMAD.X R106, R102, 0x1, R95, P0 ;  /* 0x00000001666a7824 */ /* 0x000fe200000e065f */
[C---:B------:R-:W-:Y:S01]  /*2840*/  SHF.L.U64.HI R113, R168.reuse, 0x5, R169 ;  /* 0x00000005a8717819 */ /* 0x040fe200000102a9 */
[----:B------:R-:W-:Y:S01]  /*2850*/  IMAD.WIDE.U32 R168, R168, 0x60, RZ ;  /* 0x00000060a8a87825 */ /* 0x000fe200078e00ff */
[----:B------:R-:W-:Y:S02]  /*2860*/  IADD3.X R104, R100, R95, RZ, P1, !PT ;  /* 0x0000005f64687210 */ /* 0x000fe40000ffe4ff */
[-C--:B------:R-:W-:Y:S01]  /*2870*/  IADD3 R108, P1, R103, R96.reuse, RZ ;  /* 0x00000060676c7210 */ /* 0x080fe20007f3e0ff */
[----:B------:R-:W-:Y:S01]  /*2880*/  IMAD.SHL.U32 R149, R3, 0x20, RZ ;  /* 0x0000002003957824 */ /* 0x000fe200078e00ff */
        /* <DEDUP_REMOVED lines=23> */
.L_x_7029:
        /* <DEDUP_REMOVED lines=11> */
[----:B------:R-:W-:Y:S01]  /*2ab0*/  @P1 IADD3 R26, P2, R116, R112, RZ ;  /* 0x00000070741a1210 */ /* 0x000fe20007f5e0ff */
[----:B------:R-:W-:Y:S04]  /*2ac0*/  @P0 IMAD.MOV.U32 R2, RZ, RZ, R127 ;  /* 0x000000ffff020224 */ /* 0x000fe800078e007f */
        /* <DEDUP_REMOVED lines=195> */
.L_x_6986:
[----:B------:R-:W-:Y:S05]  /*3700*/  BSYNC B0 ;  /* 0x0000000000007941 */ /* 0x000fea0003800000 */
.L_x_6985:
        /* <DEDUP_REMOVED lines=155> */
.L_x_6988:
[----:B------:R-:W-:Y:S05]  /*40c0*/  BSYNC B0 ;  /* 0x0000000000007941 */ /* 0x000fea0003800000 */
.L_x_6987:
[----:B------:R-:W-:Y:S04]  /*40d0*/  BSSY B0, `(.L_x_6989) ;  /* 0x000009b000007945 */ /* 0x000fe80003800000 */
[----:B------:R-:W-:Y:S05]  /*40e0*/  @!P3 BRA `(.L_x_6990) ;  /* 0x000000080064b947 */ /* 0x000fea0003800000 */
[-C--:B--2---:R-:W-:Y:S01]  /*40f0*/  LEA R54, P1, R98, R118.reuse, 0x1 ;  /* 0x0000007662367211 */ /* 0x084fe200078208ff */
[C---:B------:R-:W-:Y:S01]  /*4100*/  IMAD.SHL.U32 R53, R149.reuse, 0x2, RZ ;  /* 0x0000000295357824 */ /* 0x040fe200078e00ff */
        /* <DEDUP_REMOVED lines=151> */
.L_x_6990:
[----:B------:R-:W-:Y:S05]  /*4a80*/  BSYNC B0 ;  /* 0x0000000000007941 */ /* 0x000fea0003800000 */
.L_x_6989:
        /* <DEDUP_REMOVED lines=158> */
.L_x_6992:
[----:B------:R-:W-:Y:S05]  /*5470*/  BSYNC B0 ;  /* 0x0000000000007941 */ /* 0x000fea0003800000 */
.L_x_6991:
[----:B------:R-:W5:Y:S02]  /*5480*/  LD.E R3, desc[UR6][R20.64+0xd0] ;  /* 0x0000d00614037980 */ /* 0x000f64000c101900 */
[----:B-----5:R-:W-:Y:S05]  /*5490*/  IMAD.U32 R3, R3, -0x20, RZ ;  /* 0xffffffe003037824 */ /* 0x020fea00078e00ff */
[C---:B------:R-:W-:Y:S02]  /*54a0*/  LEA R22, P1, R3.reuse, R22, 0x1 ;  /* 0x0000001603167211 */ /* 0x040fe400078208ff */
[C---:B------:R-:W-:Y:S02]  /*54b0*/  LEA R56, P0, R3.reuse, R56, 0x1 ;  /* 0x0000003803387211 */ /* 0x040fe400078008ff */
[C---:B------:R-:W-:Y:S02]  /*54c0*/  LEA.HI.X.SX32 R23, R3.reuse, R23, 0x1, P1 ;  /* 0x0000001703177211 */ /* 0x040fe400008f0eff */
[----:B------:R-:W-:Y:S01]  /*54d0*/  LEA.HI.X.SX32 R57, R3, R57, 0x1, P0 ;  /* 0x0000003903397211 */ /* 0x000fe200000f0eff */
[----:B------:R-:W-:Y:S05]  /*54e0*/  BRA `(.L_x_6993) ;  /* 0x0000004800207947 */ /* 0x000fea0003800000 */
.L_x_6984:
        /* <DEDUP_REMOVED lines=85> */
.L_x_6997:
[----:B------:R-:W-:Y:S05]  /*5a40*/  BSYNC B0 ;  /* 0x0000000000007941 */ /* 0x000fea0003800000 */
.L_x_6996:
[----:B-----5:R2:W-:Y:S01]  /*5a50*/  ST.E.128 desc[UR6][R124.64], R60 ;  /* 0x0000003c7c007985 */ /* 0x0205e2000c101d06 */
[----:B------:R-:W-:Y:S03]  /*5a60*/  BSSY B0, `(.L_x_6998) ;  /* 0x0000051000007945 */ /* 0x000fe60003800000 */
[----:B------:R2:W5:Y:S01]  /*5a70*/  LD.E.128 R48, desc[UR6][R118.64+0x80] ;  /* 0x0000800676307980 */ /* 0x000562000c101d00 */
[----:B------:R-:W-:Y:S05]  /*5a80*/  @P1 BRA `(.L_x_6999) ;  /* 0x0000000400381947 */ /* 0x000fea0003800000 */
[----:B------:R-:W-:Y:S01]  /*5a90*/  LEA.HI R172, R25, R25, RZ, 0x1 ;  /* 0x0000001919ac7211 */ /* 0x000fe200078f08ff */
[----:B------:R-:W-:Y:S01]  /*5aa0*/  IMAD.MOV.U32 R175, RZ, RZ, RZ ;  /* 0x000000ffffaf7224 */ /* 0x000fe200078e00ff */
[----:B--2---:R-:W-:Y:S01]  /*5ab0*/  MOV R61, RZ ;  /* 0x000000ff003d7202 */ /* 0x004fe20000000f00 */
[----:B-----5:R-:W-:Y:S01]  /*5ac0*/  IMAD.U32 R39, R48, 0x10000, RZ ;  /* 0x0001000030277824 */ /* 0x020fe200078e00ff */
[----:B------:R-:W-:Y:S01]  /*5ad0*/  SHF.R.S32.HI R172, RZ, 0x1, R172 ;  /* 0x00000001ffac7819 */ /* 0x000fe200000114ac */
[----:B------:R-:W-:Y:S01]  /*5ae0*/  IMAD.U32 R46, R50, 0x10000, RZ ;  /* 0x00010000322e7824 */ /* 0x000fe200078e00ff */
        /* <DEDUP_REMOVED lines=8> */
[----:B------:R-:W-:Y:S01]  /*5b70*/  @P1 IADD3 R175, -R172, RZ, RZ ;  /* 0x000000ffacaf1210 */ /* 0x000fe20007ffe1ff */
[--C-:B------:R-:W-:Y:S02]  /*5b80*/  @P1 IMAD.MOV R63, RZ, RZ, -R172.reuse ;  /* 0x000000ffff3f1224 */ /* 0x100fe400078e0aac */
[----:B------:R-:W-:Y:S03]  /*5b90*/  @P1 IMAD.MOV R61, RZ, RZ, -R172 ;  /* 0x000000ffff3d1224 */ /* 0x000fe600078e0aac */
[C---:B------:R-:W-:Y:S04]  /*5ba0*/  LEA R10, P0, R63.reuse, R118, 0x1 ;  /* 0x000000763f0a7211 */ /* 0x040fe800078008ff */
[----:B------:R-:W-:Y:S02]  /*5bb0*/  LEA.HI.X.SX32 R11, R63, R119, 0x1, P0 ;  /* 0x000000773f0b7211 */ /* 0x000fe400000f0eff */
[C---:B------:R-:W-:Y:S03]  /*5bc0*/  LEA R176, P0, R61.reuse, R120, 0x1 ;  /* 0x000000783db07211 */ /* 0x040fe600078008ff */
[----:B------:R-:W2:Y:S01]  /*5bd0*/  LD.E.128 R28, desc[UR6][R10.64+0x80] ;  /* 0x000080060a1c7980 */ /* 0x000ea2000c101d00 */
[----:B------:R-:W-:Y:S02]  /*5be0*/  LEA.HI.X.SX32 R177, R61, R121, 0x1, P0 ;  /* 0x000000793db17211 */ /* 0x000fe400000f0eff */
[C---:B------:R-:W-:Y:S04]  /*5bf0*/  LEA R44, P0, R175.reuse, R122, 0x1 ;  /* 0x0000007aaf2c7211 */ /* 0x040fe800078008ff */
[----:B------:R-:W-:Y:S01]  /*5c00*/  LEA.HI.X.SX32 R45, R175, R123, 0x1, P0 ;  /* 0x0000007baf2d7211 */ /* 0x000fe200000f0eff */
[----:B------:R-:W3:Y:S08]  /*5c10*/  LD.E.128 R60, desc[UR6][R176.64+0x80] ;  /* 0x00008006b03c7980 */ /* 0x000ef0000c101d00 */
        /* <DEDUP_REMOVED lines=53> */
.L_x_6999:
[----:B------:R-:W-:Y:S05]  /*5f70*/  BSYNC B0 ;  /* 0x0000000000007941 */ /* 0x000fea0003800000 */
.L_x_6998:
[----:B-----5:R3:W-:Y:S01]  /*5f80*/  ST.E.128 desc[UR6][R124.64+0x80], R48 ;  /* 0x000080307c007985 */ /* 0x0207e2000c101d06 */
[----:B------:R-:W-:Y:S01]  /*5f90*/  ISETP.GE.AND P0, PT, R14, R25, PT ;  /* 0x000000190e00720c */ /* 0x000fe20003f06270 */
[----:B------:R-:W-:Y:S02]  /*5fa0*/  BSSY B0, `(.L_x_7000) ;  /* 0x0000051000007945 */ /* 0x000fe40003800000 */
[----:B------:R3:W5:Y:S10]  /*5fb0*/  LD.E.128 R44, desc[UR6][R118.64+0x100] ;  /* 0x00010006762c7980 */ /* 0x000774000c101d00 */
[----:B------:R-:W-:Y:S05]  /*5fc0*/  @P0 BRA `(.L_x_7001) ;  /* 0x0000000400380947 */ /* 0x000fea0003800000 */
[----:B------:R-:W-:Y:S01]  /*5fd0*/  LEA.HI R55, R25, R25, RZ, 0x1 ;  /* 0x0000001919377211 */ /* 0x000fe200078f08ff */
[----:B------:R-:W-:Y:S01]  /*5fe0*/  IMAD.MOV.U32 R177, RZ, RZ, RZ ;  /* 0x000000ffffb17224 */ /* 0x000fe200078e00ff */
        /* <DEDUP_REMOVED lines=22> */
[----:B------:R4:W4:Y:S08]  /*6150*/  LD.E.128 R28, desc[UR6][R10.64+0x100] ;  /* 0x000100060a1c7980 */ /* 0x000930000c101d00 */
[----:B--2---:R-:W2:Y:S01]  /*6160*/  LD.E.128 R60, desc[UR6][R50.64+0x100] ;  /* 0x00010006323c7980 */ /* 0x004ea2000c101d00 */
        /* <DEDUP_REMOVED lines=8> */
[C---:B------:R-:W-:Y:S01]  /*61f0*/  LOP3.LUT R37, R28.reuse, 0xffff0000, RZ, 0xc0, !PT ;  /* 0xffff00001c257812 */ /* 0x040fe200078ec0ff */
        /* <DEDUP_REMOVED lines=43> */
.L_x_7001:
[----:B------:R-:W-:Y:S05]  /*64b0*/  BSYNC B0 ;  /* 0x0000000000007941 */ /* 0x000fea0003800000 */
.L_x_7000:
[----:B-----5:R4:W-:Y:S02]  /*64c0*/  ST.E.128 desc[UR6][R124.64+0x100], R44 ;  /* 0x0001002c7c007985 */ /* 0x0209e4000c101d06 */
.L_x_6995:
[----:B------:R-:W-:Y:S05]  /*64d0*/  BSYNC B1 ;  /* 0x0000000000017941 */ /* 0x000fea0003800000 */
.L_x_6994:
        /* <DEDUP_REMOVED lines=95> */
.L_x_7005:
[----:B------:R-:W-:Y:S05]  /*6ad0*/  BSYNC B0 ;  /* 0x0000000000007941 */ /* 0x000fea0003800000 */
.L_x_7004:
[----:B------:R-:W-:Y:S01]  /*6ae0*/  LEA.HI.X R179, R71, R125, R72, 0x1, P2 ;  /* 0x0000007d47b37211 */ /* 0x000fe200010f0c48 */
[----:B------:R-:W-:Y:S01]  /*6af0*/  BSSY B0, `(.L_x_7006) ;  /* 0x000005c000007945 */ /* 0x000fe20003800000 */
[----:B------:R-:W-:Y:S02]  /*6b00*/  LEA.HI.X R177, R99, R119, R100, 0x1, P1 ;  /* 0x0000007763b17211 */ /* 0x000fe400008f0c64 */
[----:B------:R-:W-:Y:S01]  /*6b10*/  ISETP.GE.AND P2, PT, R15, R25, PT ;  /* 0x000000190f00720c */ /* 0x000fe20003f46270 */
[----:B-----5:R1:W-:Y:S01]  /*6b20*/  ST.E.128 desc[UR6][R178.64], R48 ;  /* 0x00000030b2007985 */ /* 0x0203e2000c101d06 */
[C---:B---3--:R-:W-:Y:S02]  /*6b30*/  LEA R180, P3, R90.reuse, R124, 0x1 ;  /* 0x0000007c5ab47211 */ /* 0x048fe400078608ff */
[C---:B------:R-:W-:Y:S01]  /*6b40*/  LEA R174, P0, R101.reuse, R118, 0x1 ;  /* 0x0000007665ae7211 */ /* 0x040fe200078008ff */
[----:B--2---:R1:W5:Y:S01]  /*6b50*/  LD.E.128 R60, desc[UR6][R176.64] ;  /* 0x00000006b03c7980 */ /* 0x004362000c101d00 */
[----:B------:R-:W-:Y:S02]  /*6b60*/  LEA.HI.X R181, R90, R125, R91, 0x1, P3 ;  /* 0x0000007d5ab57211 */ /* 0x000fe400018f0c5b */
[----:B------:R-:W-:Y:S05]  /*6b70*/  LEA.HI.X R175, R101, R119, R102, 0x1, P0 ;  /* 0x0000007765af7211 */ /* 0x000fea00000f0c66 */
[----:B------:R-:W-:Y:S05]  /*6b80*/  @P2 BRA `(.L_x_7007) ;  /* 0x0000000400482947 */ /* 0x000fea0003800000 */
[----:B------:R-:W-:Y:S01]  /*6b90*/  LEA.HI R172, R25, R25, RZ, 0x1 ;  /* 0x0000001919ac7211 */ /* 0x000fe200078f08ff */
[----:B-1----:R-:W-:Y:S01]  /*6ba0*/  IMAD.MOV.U32 R178, RZ, RZ, RZ ;  /* 0x000000ffffb27224 */ /* 0x002fe200078e00ff */
        /* <DEDUP_REMOVED lines=8> */
[C---:B----4-:R-:W-:Y:S01]  /*6c30*/  SHF.L.U32 R46, R62.reuse, 0x10, RZ ;  /* 0x000000103e2e7819 */ /* 0x050fe200000006ff */
        /* <DEDUP_REMOVED lines=10> */
[C---:B------:R-:W-:Y:S01]  /*6ce0*/  LEA R184, P0, R176.reuse, R120, 0x1 ;  /* 0x00000078b0b87211 */ /* 0x040fe200078008ff */
        /* <DEDUP_REMOVED lines=60> */
.L_x_7007:
[----:B------:R-:W-:Y:S05]  /*70b0*/  BSYNC B0 ;  /* 0x0000000000007941 */ /* 0x000fea0003800000 */
.L_x_7006:
        /* <DEDUP_REMOVED lines=89> */
.L_x_7009:
[----:B------:R-:W-:Y:S05]  /*7650*/  BSYNC B0 ;  /* 0x0000000000007941 */ /* 0x000fea0003800000 */
.L_x_7008:
[----:B-----5:R1:W-:Y:S02]  /*7660*/  ST.E.128 desc[UR6][R176.64], R48 ;  /* 0x00000030b0007985 */ /* 0x0203e4000c101d06 */
.L_x_7003:
[----:B------:R-:W-:Y:S05]  /*7670*/  BSYNC B1 ;  /* 0x0000000000017941 */ /* 0x000fea0003800000 */
.L_x_7002:
        /* <DEDUP_REMOVED lines=9> */
[----:B-1----:R-:W-:Y:S02]  /*7710*/  LEA R176, P2, R92, R124, 0x1 ;  /* 0x0000007c5cb07211 */ /* 0x002fe400078408ff */
[----:B------:R-:W-:Y:S01]  /*7720*/  LEA R174, P1, R103, R118, 0x1 ;  /* 0x0000007667ae7211 */ /* 0x000fe200078208ff */
[----:B---3--:R1:W5:Y:S06]  /*7730*/  LD.E.128 R48, desc[UR6][R180.64] ;  /* 0x00000006b4307980 */ /* 0x00836c000c101d00 */
[----:B------:R-:W-:Y:S06]  /*7740*/  @P0 BRA `(.L_x_7013) ;  /* 0x0000000400480947 */ /* 0x000fec0003800000 */
        /* <DEDUP_REMOVED lines=82> */
.L_x_7013:
[----:B------:R-:W-:Y:S05]  /*7c70*/  BSYNC B0 ;  /* 0x0000000000007941 */ /* 0x000fea0003800000 */
.L_x_7012:
        /* <DEDUP_REMOVED lines=93> */
.L_x_7015:
[----:B------:R-:W-:Y:S05]  /*8250*/  BSYNC B0 ;  /* 0x0000000000007941 */ /* 0x000fea0003800000 */
.L_x_7014:
        /* <DEDUP_REMOVED lines=10> */
[----:B------:R-:W-:Y:S01]  /*8300*/  IMAD.MOV.U32 R29, RZ, RZ, RZ ;  /* 0x000000ffff1d7224 */ /* 0x000fe200078e00ff */
[----:B------:R-:W-:Y:S01]  /*8310*/  SHF.R.S32.HI R27, RZ, 0x1, R27 ;  /* 0x00000001ff1b7819 */ /* 0x000fe2000001141b */
[----:B------:R-:W-:Y:S01]  /*8320*/  IMAD.U32 R33, R8, 0x10000, RZ ;  /* 0x0001000008217824 */ /* 0x000fe200078e00ff */
[----:B------:R-:W-:Y:S01]  /*8330*/  SHF.L.U32 R28, R10, 0x10, RZ ;  /* 0x000000100a1c7819 */ /* 0x000fe200000006ff */
[----:B------:R-:W-:Y:S01]  /*8340*/  IMAD.U32 R26, R9, 0x10000, RZ ;  /* 0x00010000091a7824 */ /* 0x000fe200078e00ff */
[----:B------:R-:W-:Y:S01]  /*8350*/  ISETP.GE.AND P1, PT, R14, R27, PT ;  /* 0x0000001b0e00720c */ /* 0x000fe20003f26270 */
[--C-:B------:R-:W-:Y:S01]  /*8360*/  IMAD.MOV.U32 R7, RZ, RZ, R27.reuse ;  /* 0x000000ffff077224 */ /* 0x100fe200078e001b */
[----:B------:R-:W-:Y:S01]  /*8370*/  LOP3.LUT R39, R10, 0xffff0000, RZ, 0xc0, !PT ;  /* 0xffff00000a277812 */ /* 0x000fe200078ec0ff */
[----:B------:R-:W-:Y:S01]  /*8380*/  IMAD.U32 R30, R11, 0x10000, RZ ;  /* 0x000100000b1e7824 */ /* 0x000fe200078e00ff */
        /* <DEDUP_REMOVED lines=14> */
[----:B------:R-:W4:Y:S01]  /*8470*/  LD.E.128 R48, desc[UR6][R48.64] ;  /* 0x0000000630307980 */ /* 0x000f22000c101d00 */
        /* <DEDUP_REMOVED lines=56> */
.L_x_7017:
[----:B------:R-:W-:Y:S05]  /*8800*/  BSYNC B0 ;  /* 0x0000000000007941 */ /* 0x000fea0003800000 */
.L_x_7016:
[----:B-----5:R4:W-:Y:S02]  /*8810*/  ST.E.128 desc[UR6][R52.64], R8 ;  /* 0x0000000834007985 */ /* 0x0209e4000c101d06 */
.L_x_7011:
[----:B------:R-:W-:Y:S05]  /*8820*/  BSYNC B1 ;  /* 0x0000000000017941 */ /* 0x000fea0003800000 */
.L_x_7010:
[C---:B------:R-:W-:Y:S01]  /*8830*/  ISETP.GE.AND P0, PT, R150.reuse, R173, PT ;  /* 0x000000ad9600720c */ /* 0x040fe20003f06270 */
[----:B------:R-:W-:Y:S03]  /*8840*/  BSSY B1, `(.L_x_7018) ;  /* 0x000011c000017945 */ /* 0x000fe60003800000 */
[----:B------:R-:W-:Y:S11]  /*8850*/  ISETP.GE.AND P0, PT, R150, R155, !P0 ;  /* 0x0000009b9600720c */ /* 0x000ff60004706270 */
[----:B------:R-:W-:Y:S02]  /*8860*/  @!UPT UIADD3 URZ, URZ, URZ, URZ ;  /* 0x0000003f3f3ff290 */ /* 0x000fe4000fffe03f */
[----:B------:R-:W-:Y:S05]  /*8870*/  @!P0 BRA `(.L_x_7019) ;  /* 0x0000001000608947 */ /* 0x000fea0003800000 */
[-C--:B------:R-:W-:Y:S01]  /*8880*/  ISETP.GE.AND P4, PT, R18, R25.reuse, PT ;  /* 0x000000191200720c */ /* 0x080fe20003f86270 */
[----:B------:R-:W-:Y:S01]  /*8890*/  IMAD R0, R171, 0x60, RZ ;  /* 0x00000060ab007824 */ /* 0x000fe200078e02ff */
[----:B--23--:R-:W-:Y:S01]  /*88a0*/  LEA R60, P3, R108, R118, 0x1 ;  /* 0x000000766c3c7211 */ /* 0x00cfe200078608ff */
[----:B------:R-:W-:Y:S01]  /*88b0*/  IMAD.WIDE.U32 R6, R170, 0x60, R118 ;  /* 0x00000060aa067825 */ /* 0x000fe200078e0076 */
[----:B------:R-:W-:Y:S01]  /*88c0*/  LEA R54, P1, R83, R124, 0x1 ;  /* 0x0000007c53367211 */ /* 0x000fe200078208ff */
[----:B------:R-:W-:Y:S01]  /*88d0*/  BSSY B0, `(.L_x_7020) ;  /* 0x000005f000007945 */ /* 0x000fe20003800000 */
[----:B----4-:R-:W-:Y:S01]  /*88e0*/  LEA R52, P0, R110, R118, 0x1 ;  /* 0x000000766e347211 */ /* 0x010fe200078008ff */
[----:B------:R-:W-:Y:S01]  /*88f0*/  IMAD.IADD R7, R7, 0x1, R0 ;  /* 0x0000000107077824 */ /* 0x000fe200078e0200 */
[----:B------:R-:W-:Y:S01]  /*8900*/  ISETP.GE.AND P2, PT, R15, R25, PT ;  /* 0x000000190f00720c */ /* 0x000fe20003f46270 */
[----:B------:R-:W-:Y:S01]  /*8910*/  IMAD R3, R135, 0x60, RZ ;  /* 0x0000006087037824 */ /* 0x000fe200078e02ff */
[----:B------:R-:W-:Y:S01]  /*8920*/  LEA.HI.X R61, R108, R119, R107, 0x1, P3 ;  /* 0x000000776c3d7211 */ /* 0x000fe200018f0c6b */
[----:B------:R-:W-:Y:S01]  /*8930*/  IMAD.WIDE.U32 R62, R134, 0x60, R124 ;  /* 0x00000060863e7825 */ /* 0x000fe200078e007c */
        /* <DEDUP_REMOVED lines=88> */
.L_x_7021:
[----:B------:R-:W-:Y:S05]  /*8ec0*/  BSYNC B0 ;  /* 0x0000000000007941 */ /* 0x000fea0003800000 */
.L_x_7020:
[----:B-----5:R3:W-:Y:S01]  /*8ed0*/  ST.E.128 desc[UR6][R62.64], R8 ;  /* 0x000000083e007985 */ /* 0x0207e2000c101d06 */
[----:B------:R-:W-:Y:S03]  /*8ee0*/  BSSY B0, `(.L_x_7022) ;  /* 0x0000055000007945 */ /* 0x000fe60003800000 */
[----:B------:R3:W5:Y:S01]  /*8ef0*/  LD.E.128 R28, desc[UR6][R60.64] ;  /* 0x000000063c1c7980 */ /* 0x000762000c101d00 */
[----:B------:R-:W-:Y:S05]  /*8f00*/  @P2 BRA `(.L_x_7023) ;  /* 0x0000000400482947 */ /* 0x000fea0003800000 */
[----:B------:R-:W-:Y:S01]  /*8f10*/  LEA.HI R0, R25, R25, RZ, 0x1 ;  /* 0x0000001919007211 */ /* 0x000fe200078f08ff */
[----:B------:R-:W-:Y:S01]  /*8f20*/  IMAD.MOV.U32 R4, RZ, RZ, RZ ;  /* 0x000000ffff047224 */ /* 0x000fe200078e00ff */
[C---:B-----5:R-:W-:Y:S01]  /*8f30*/  LOP3.LUT R35, R28.reuse, 0xffff0000, RZ, 0xc0, !PT ;  /* 0xffff00001c237812 */ /* 0x060fe200078ec0ff */
[----:B---3--:R-:W-:Y:S01]  /*8f40*/  IMAD.MOV.U32 R10, RZ, RZ, RZ ;  /* 0x000000ffff0a7224 */ /* 0x008fe200078e00ff */
        /* <DEDUP_REMOVED lines=78> */
.L_x_7023:
[----:B------:R-:W-:Y:S05]  /*9430*/  BSYNC B0 ;  /* 0x0000000000007941 */ /* 0x000fea0003800000 */
.L_x_7022:
        /* <DEDUP_REMOVED lines=10> */
[----:B----4-:R-:W-:Y:S01]  /*94e0*/  IMAD.MOV.U32 R29, RZ, RZ, RZ ;  /* 0x000000ffff1d7224 */ /* 0x010fe200078e00ff */
[----:B------:R-:W-:Y:S01]  /*94f0*/  SHF.R.S32.HI R27, RZ, 0x1, R27 ;  /* 0x00000001ff1b7819 */ /* 0x000fe2000001141b */
[----:B------:R-:W-:Y:S01]  /*9500*/  IMAD.U32 R31, R8, 0x10000, RZ ;  /* 0x00010000081f7824 */ /* 0x000fe200078e00ff */
[----:B------:R-:W-:Y:S01]  /*9510*/  SHF.L.U32 R28, R10, 0x10, RZ ;  /* 0x000000100a1c7819 */ /* 0x000fe200000006ff */
[----:B------:R-:W-:Y:S01]  /*9520*/  IMAD.U32 R26, R9, 0x10000, RZ ;  /* 0x00010000091a7824 */ /* 0x000fe200078e00ff */
[----:B------:R-:W-:Y:S01]  /*9530*/  ISETP.GE.AND P1, PT, R14, R27, PT ;  /* 0x0000001b0e00720c */ /* 0x000fe20003f26270 */
[--C-:B--2---:R-:W-:Y:S01]  /*9540*/  IMAD.MOV.U32 R7, RZ, RZ, R27.reuse ;  /* 0x000000ffff077224 */ /* 0x104fe200078e001b */
        /* <DEDUP_REMOVED lines=14> */
[----:B------:R-:W-:Y:S04]  /*9630*/  IADD3 R27, P0, R142, R29, RZ ;  /* 0x0000001d8e1b7210 */ /* 0x000fe80007f1e0ff */
[----:B------:R-:W-:Y:S01]  /*9640*/  LEA.HI.X.SX32 R0, R29, R128, 0x1, P0 ;  /* 0x000000801d007211 */ /* 0x000fe200000f0eff */
[----:B------:R-:W3:Y:S01]  /*9650*/  LD.E.128 R44, desc[UR6][R44.64] ;  /* 0x000000062c2c7980 */ /* 0x000ee2000c101d00 */
        /* <DEDUP_REMOVED lines=24> */
[----:B----4-:R-:W-:Y:S01]  /*97e0*/  LOP3.LUT R32, R43, 0xffff0000, RZ, 0xc0, !PT ;  /* 0xffff00002b207812 */ /* 0x010fe200078ec0ff */
[----:B------:R-:W-:Y:S01]  /*97f0*/  @!P1 FADD.FTZ R11, -R11, -RZ ;  /* 0x800000ff0b0b9221 */ /* 0x000fe20000010100 */
[----:B------:R-:W-:Y:S01]  /*9800*/  @!P1 FADD.FTZ R24, -R24, -RZ ;  /* 0x800000ff18189221 */ /* 0x000fe20000010100 */
        /* <DEDUP_REMOVED lines=29> */
.L_x_7025:
[----:B------:R-:W-:Y:S05]  /*99e0*/  BSYNC B0 ;  /* 0x0000000000007941 */ /* 0x000fea0003800000 */
.L_x_7024:
[----:B-----5:R1:W-:Y:S02]  /*99f0*/  ST.E.128 desc[UR6][R48.64], R8 ;  /* 0x0000000830007985 */ /* 0x0203e4000c101d06 */
.L_x_7019:
[----:B------:R-:W-:Y:S05]  /*9a00*/  BSYNC B1 ;  /* 0x0000000000017941 */ /* 0x000fea0003800000 */
.L_x_7018:
[----:B------:R-:W5:Y:S02]  /*9a10*/  LD.E R3, desc[UR6][R20.64+0xd0] ;  /* 0x0000d00614037980 */ /* 0x000f64000c101900 */
[----:B-----5:R-:W-:Y:S05]  /*9a20*/  IMAD.U32 R3, R3, -0x20, RZ ;  /* 0xffffffe003037824 */ /* 0x020fea00078e00ff */
[C---:B------:R-:W-:Y:S02]  /*9a30*/  LEA R122, P1, R3.reuse, R122, 0x1 ;  /* 0x0000007a037a7211 */ /* 0x040fe400078208ff */
[C---:B------:R-:W-:Y:S02]  /*9a40*/  LEA R120, P0, R3.reuse, R120, 0x1 ;  /* 0x0000007803787211 */ /* 0x040fe400078008ff */
[C---:B------:R-:W-:Y:S02]  /*9a50*/  LEA.HI.X.SX32 R123, R3.reuse, R123, 0x1, P1 ;  /* 0x0000007b037b7211 */ /* 0x040fe400008f0eff */
[----:B------:R-:W-:Y:S01]  /*9a60*/  LEA.HI.X.SX32 R121, R3, R121, 0x1, P0 ;  /* 0x0000007903797211 */ /* 0x000fe200000f0eff */
[----:B------:R-:W-:Y:S05]  /*9a70*/  BRA `(.L_x_6993) ;  /* 0x0000000000bc7947 */ /* 0x000fea0003800000 */
.L_x_6983:
        /* <DEDUP_REMOVED lines=47> */
.L_x_6993:
[----:B------:R-:W-:Y:S05]  /*9d70*/  BSYNC B2 ;  /* 0x0000000000027941 */ /* 0x000fea0003800000 */
.L_x_6982:
        /* <DEDUP_REMOVED lines=72> */
[C---:B------:R-:W-:Y:S02]  /*a200*/  IMAD R4, R24.reuse, R7, R4 ;  /* 0x0000000718047224 */ /* 0x040fe400078e0204 */
        /* <DEDUP_REMOVED lines=15> */
.L_x_7027:
[----:B------:R-:W2:Y:S01]  /*a300*/  LD.E R0, desc[UR6][R20.64+0x40] ;  /* 0x0000400614007980 */ /* 0x000ea2000c101900 */
[----:B------:R-:W-:Y:S02]  /*a310*/  IMAD.MOV.U32 R4, RZ, RZ, R127 ;  /* 0x000000ffff047224 */ /* 0x000fe400078e007f */
[----:B------:R-:W-:Y:S01]  /*a320*/  IMAD.MOV.U32 R5, RZ, RZ, R126 ;  /* 0x000000ffff057224 */ /* 0x000fe200078e007e */
[----:B------:R-:W3:Y:S02]  /*a330*/  LD.E R3, desc[UR6][R20.64+0x38] ;  /* 0x0000380614037980 */ /* 0x000ee4000c101900 */
[----:B---3--:R-:W-:Y:S02]  /*a340*/  IMAD.U32 R3, R3, -0x40, RZ ;  /* 0xffffffc003037824 */ /* 0x008fe400078e00ff */
[----:B--2---:R-:W-:Y:S03]  /*a350*/  IMAD.U32 R0, R0, -0x40, RZ ;  /* 0xffffffc000007824 */ /* 0x004fe600078e00ff */
[C---:B----4-:R-:W-:Y:S02]  /*a360*/  LEA R124, P0, R3.reuse, R124, 0x1 ;  /* 0x0000007c037c7211 */ /* 0x050fe400078008ff */
[C---:B------:R-:W-:Y:S02]  /*a370*/  LEA R127, P1, R0.reuse, R4, 0x1 ;  /* 0x00000004007f7211 */ /* 0x040fe400078208ff */
[----:B------:R-:W-:Y:S02]  /*a380*/  LEA.HI.X.SX32 R125, R3, R125, 0x1, P0 ;  /* 0x0000007d037d7211 */ /* 0x000fe400000f0eff */
[----:B------:R-:W-:Y:S09]  /*a390*/  LEA.HI.X.SX32 R126, R0, R5, 0x1, P1 ;  /* 0x00000005007e7211 */ /* 0x000ff200008f0eff */
.L_x_7028:
[----:B------:R-:W-:Y:S05]  /*a3a0*/  BSYNC B0 ;  /* 0x0000000000007941 */ /* 0x000fea0003800000 */
.L_x_7026:
[----:B------:R-:W-:Y:S04]  /*a3b0*/  IADD3 R13, R13, -0x1, RZ ;  /* 0xffffffff0d0d7810 */ /* 0x000fe80007ffe0ff */
[----:B------:R-:W-:Y:S11]  /*a3c0*/  ISETP.GT.AND P0, PT, R13, R94, PT ;  /* 0x0000005e0d00720c */ /* 0x000ff60003f04270 */
[----:B------:R-:W-:Y:S02]  /*a3d0*/  @!UPT UIADD3 URZ, URZ, URZ, URZ ;  /* 0x0000003f3f3ff290 */ /* 0x000fe4000fffe03f */
[----:B------:R-:W-:Y:S05]  /*a3e0*/  @P0 BRA `(.L_x_7029) ;  /* 0xffffff8400840947 */ /* 0x000fea000383ffff */
.L_x_6981:
        /* <DEDUP_REMOVED lines=12> */
[----:B----4-:R-:W2:Y:S01]  /*a4b0*/  LD.E.64 R8, desc[UR6][R20.64+0xf0] ;  /* 0x0000f00614087980 */ /* 0x010ea2000c101b00 */
[----:B------:R-:W-:-:S03]  /*a4c0*/  IMAD.MOV.U32 R2, RZ, RZ, RZ ;  /* 0x000000ffff027224 */ /* 0x000fc600078e00ff */
[----:B------:R-:W3:Y:S04]  /*a4d0*/  LD.E.U8 R0, desc[UR6][R20.64+0x1b3] ;  /* 0x0001b30614007980 */ /* 0x000ee8000c101100 */
[----:B------:R1:W5:Y:S04]  /*a4e0*/  LD.E.64 R34, desc[UR6][R20.64+0x148] ;  /* 0x0001480614227980 */ /* 0x000368000c101b00 */
[----:B------:R1:W5:Y:S01]  /*a4f0*/  LD.E.64 R32, desc[UR6][R20.64+0x150] ;  /* 0x0001500614207980 */ /* 0x000362000c101b00 */
[----:B--2---:R-:W-:-:S04]  /*a500*/  ISETP.NE.U32.AND P1, PT, R8, RZ, PT ;  /* 0x000000ff0800720c */ /* 0x004fc80003f25070 */
[----:B------:R-:W-:-:S13]  /*a510*/  ISETP.NE.AND.EX P1, PT, R9, RZ, PT, P1 ;  /* 0x000000ff0900720c */ /* 0x000fda0003f25310 */
[----:B------:R-:W-:-:S04]  /*a520*/  @P1 LEA R10, P0, R209, R8, 0x2 ;  /* 0x00000008d10a1211 */ /* 0x000fc800078010ff */
[----:B------:R-:W-:-:S05]  /*a530*/  @P1 LEA.HI.X R11, R209, R9, R74, 0x2, P0 ;  /* 0x00000009d10b1211 */ /* 0x000fca00000f144a */
[----:B------:R-:W2:Y:S01]  /*a540*/  @P1 LD.E R2, desc[UR6][R10.64] ;  /* 0x000000060a021980 */ /* 0x000ea2000c101900 */
[----:B------:R-:W-:Y:S02]  /*a550*/  IADD3 R7, P1, R7, R158, RZ ;  /* 0x0000009e07077210 */ /* 0x000fe40007f3e0ff */
[----:B------:R-:W-:-:S03]  /*a560*/  LEA.HI R17, R3, R3, RZ, 0x1 ;  /* 0x0000000303117211 */ /* 0x000fc600078f08ff */
[----:B------:R-:W-:Y:S01]  /*a570*/  IMAD.X R5, R5, 0x1, R161, P1 ;  /* 0x0000000105057824 */ /* 0x000fe200008e06a1 */
[CC--:B-----5:R-:W-:Y:S02]  /*a580*/  LEA R44, P1, R7.reuse, R164.reuse, 0x1 ;  /* 0x000000a4072c7211 */ /* 0x0e0fe400078208ff */
[----:B------:R-:W-:Y:S02]  /*a590*/  SHF.R.S32.HI R17, RZ, 0x1, R17 ;  /* 0x00000001ff117819 */ /* 0x000fe40000011411 */
[----:B---3--:R-:W-:Y:S01]  /*a5a0*/  ISETP.NE.AND P4, PT, R0, RZ, PT ;  /* 0x000000ff0000720c */ /* 0x008fe20003f85270 */
[----:B------:R-:W-:Y:S01]  /*a5b0*/  IMAD.MOV.U32 R160, RZ, RZ, R158 ;  /* 0x000000ffffa07224 */ /* 0x000fe200078e009e */
[----:B------:R-:W-:Y:S02]  /*a5c0*/  LEA R46, P2, R158, R164, 0x1 ;  /* 0x000000a49e2e7211 */ /* 0x000fe400078408ff */
[----:B------:R-:W-:Y:S02]  /*a5d0*/  LEA R9, P0, R162, R158, 0x5 ;  /* 0x0000009ea2097211 */ /* 0x000fe400078028ff */
[----:B------:R-:W-:Y:S01]  /*a5e0*/  LEA.HI.X R45, R7, R165, R5, 0x1, P1 ;  /* 0x000000a5072d7211 */ /* 0x000fe200008f0c05 */
[----:B------:R-:W-:Y:S01]  /*a5f0*/  IMAD R5, R156, R17, R76 ;  /* 0x000000119c057224 */ /* 0x000fe200078e024c */
[----:B------:R-:W-:Y:S01]  /*a600*/  LEA.HI.X R47, R158, R165, R161, 0x1, P2 ;  /* 0x000000a59e2f7211 */ /* 0x000fe200010f0ca1 */
[----:B------:R-:W-:Y:S01]  /*a610*/  IMAD R4, R163, 0x30, RZ ;  /* 0x00000030a3047824 */ /* 0x000fe200078e02ff */
[C---:B------:R-:W-:Y:S01]  /*a620*/  LEA.HI.X R6, R162.reuse, R161, R163, 0x5, P0 ;  /* 0x000000a1a2067211 */ /* 0x040fe200000f2ca3 */
[----:B------:R-:W-:Y:S01]  /*a630*/  IMAD.WIDE.U32 R160, R162, 0x30, R160 ;  /* 0x00000030a2a07825 */ /* 0x000fe200078e00a0 */
[----:B------:R-:W-:-:S03]  /*a640*/  LEA R36, P0, R9, R164, 0x1 ;  /* 0x000000a409247211 */ /* 0x000fc600078008ff */
[----:B------:R-:W-:Y:S02]  /*a650*/  IMAD.IADD R23, R206, 0x1, -R67 ;  /* 0x00000001ce177824 */ /* 0x000fe400078e0a43 */
[----:B------:R-:W-:Y:S01]  /*a660*/  IMAD.IADD R43, R76, 0x1, R5 ;  /* 0x000000014c2b7824 */ /* 0x000fe200078e0205 */
[----:B------:R-:W-:Y:S01]  /*a670*/  LEA.HI.X R37, R9, R165, R6, 0x1, P0 ;  /* 0x000000a509257211 */ /* 0x000fe200000f0c06 */
[----:B------:R-:W-:Y:S01]  /*a680*/  IMAD.IADD R7, R161, 0x1, R4 ;  /* 0x00000001a1077824 */ /* 0x000fe200078e0204 */
[----:B------:R-:W-:Y:S02]  /*a690*/  ISETP.GE.AND P0, PT, R156, R23, PT ;  /* 0x000000179c00720c */ /* 0x000fe40003f06270 */
[----:B------:R-:W-:Y:S02]  /*a6a0*/  LEA R38, P1, R160, R164, 0x1 ;  /* 0x000000a4a0267211 */ /* 0x000fe400078208ff */
[----:B------:R-:W-:Y:S02]  /*a6b0*/  ISETP.GT.AND P0, PT, R58, -0x8, !P0 ;  /* 0xfffffff83a00780c */ /* 0x000fe40004704270 */
[----:B------:R-:W-:-:S02]  /*a6c0*/  LEA.HI.X R39, R160, R165, R7, 0x1, P1 ;  /* 0x000000a5a0277211 */ /* 0x000fc400008f0c07 */
[----:B--2---:R-:W-:-:S05]  /*a6d0*/  IADD3 R2, R2, R75, R67 ;  /* 0x0000004b02027210 */ /* 0x004fca0007ffe043 */
[----:B------:R-:W-:-:S05]  /*a6e0*/  IMAD R2, R2, R17, RZ ;  /* 0x0000001102027224 */ /* 0x000fca00078e02ff */
[----:B------:R-:W-:Y:S02]  /*a6f0*/  SHF.R.S32.HI R0, RZ, 0x1f, R2 ;  /* 0x0000001fff007819 */ /* 0x000fe40000011402 */
[C---:B------:R-:W-:Y:S02]  /*a700*/  IADD3 R9, P3, R2.reuse, R5, RZ ;  /* 0x0000000502097210 */ /* 0x040fe40007f7e0ff */
[----:B------:R-:W-:Y:S01]  /*a710*/  IADD3 R41, P2, R2, R43, RZ ;  /* 0x0000002b02297210 */ /* 0x000fe20007f5e0ff */
[----:B------:R-:W-:Y:S01]  /*a720*/  IMAD.SHL.U32 R2, R17, 0x10, RZ ;  /* 0x0000001011027824 */ /* 0x000fe200078e00ff */
        /* <DEDUP_REMOVED lines=56> */
.L_x_7036:
[----:B------:R-:W-:Y:S05]  /*aab0*/  BSYNC B0 ;  /* 0x0000000000007941 */ /* 0x000fea0003800000 */
.L_x_7035:
[----:B-----5:R2:W-:Y:S04]  /*aac0*/  STS.128 [R213], R12 ;  /* 0x0000000cd5007388 */ /* 0x0205e80000000c00 */
[----:B------:R2:W5:Y:S01]  /*aad0*/  LD.E.128 R24, desc[UR6][R46.64+0x80] ;  /* 0x000080062e187980 */ /* 0x000562000c101d00 */
[----:B------:R-:W-:Y:S04]  /*aae0*/  BSSY B0, `(.L_x_7037) ;  /* 0x0000029000007945 */ /* 0x000fe80003800000 */
[----:B------:R-:W-:Y:S05]  /*aaf0*/  @P2 BRA `(.L_x_7038) ;  /* 0x00000000009c2947 */ /* 0x000fea0003800000 */
[----:B------:R-:W2:Y:S04]  /*ab00*/  LD.E.64 R4, desc[UR6][R40.64+0x40] ;  /* 0x0000400628047980 */ /* 0x000ea8000c101b00 */
[----:B------:R-:W3:Y:S01]  /*ab10*/  LD.E.64 R6, desc[UR6][R30.64+0x40] ;  /* 0x000040061e067980 */ /* 0x000ee2000c101b00 */
        /* <DEDUP_REMOVED lines=23> */
[----:B------:R-:W-:Y:S01]  /*ac90*/  FMUL.FTZ R25, R24, R6 ;  /* 0x0000000618197220 */ /* 0x000fe20000410000 */
        /* <DEDUP_REMOVED lines=13> */
.L_x_7038:
[----:B------:R-:W-:Y:S05]  /*ad70*/  BSYNC B0 ;  /* 0x0000000000007941 */ /* 0x000fea0003800000 */
.L_x_7037:
        /* <DEDUP_REMOVED lines=8> */
[C---:B-----5:R-:W-:Y:S01]  /*ae00*/  SHF.L.U32 R29, R15.reuse, 0x10, RZ ;  /* 0x000000100f1d7819 */ /* 0x060fe200000006ff */
[----:B------:R-:W-:Y:S01]  /*ae10*/  IMAD.U32 R22, R14, 0x10000, RZ ;  /* 0x000100000e167824 */ /* 0x000fe200078e00ff */
[----:B---3--:R-:W-:Y:S02]  /*ae20*/  LOP3.LUT R27, R15, 0xffff0000, RZ, 0xc0, !PT ;  /* 0xffff00000f1b7812 */ /* 0x008fe400078ec0ff */
        /* <DEDUP_REMOVED lines=34> */
.L_x_7040:
[----:B------:R-:W-:Y:S05]  /*b050*/  BSYNC B0 ;  /* 0x0000000000007941 */ /* 0x000fea0003800000 */
.L_x_7039:
[----:B-----5:R2:W-:Y:S02]  /*b060*/  STS.128 [R213+0x4000], R12 ;  /* 0x0040000cd5007388 */ /* 0x0205e40000000c00 */
.L_x_7034:
[----:B------:R-:W-:Y:S05]  /*b070*/  BSYNC B1 ;  /* 0x0000000000017941 */ /* 0x000fea0003800000 */
.L_x_7033:
[----:B------:R-:W-:Y:S01]  /*b080*/  VIADD R0, R156, 0x10 ;  /* 0x000000109c007836 */ /* 0x000fe20000000000 */
[----:B------:R-:W-:Y:S04]  /*b090*/  BSSY B1, `(.L_x_7041) ;  /* 0x0000094000017945 */ /* 0x000fe80003800000 */
[----:B------:R-:W-:-:S04]  /*b0a0*/  ISETP.GE.AND P0, PT, R0, R23, PT ;  /* 0x000000170000720c */ /* 0x000fc80003f06270 */
[----:B------:R-:W-:-:S13]  /*b0b0*/  ISETP.LT.OR P0, PT, R58, -0x87, P0 ;  /* 0xffffff793a00780c */ /* 0x000fda0000701670 */
[----:B------:R-:W-:Y:S05]  /*b0c0*/  @P0 BRA `(.L_x_7042) ;  /* 0x0000000800400947 */ /* 0x000fea0003800000 */
[----:B---3--:R3:W5:Y:S01]  /*b0d0*/  LD.E.128 R24, desc[UR6][R44.64] ;  /* 0x000000062c187980 */ /* 0x008762000c101d00 */
[----:B------:R-:W-:Y:S02]  /*b0e0*/  IADD3 R5, P0, R2, R9, RZ ;  /* 0x0000000902057210 */ /* 0x000fe40007f1e0ff */
[----:B------:R-:W-:Y:S02]  /*b0f0*/  ISETP.GE.AND P1, PT, R18, R3, PT ;  /* 0x000000031200720c */ /* 0x000fe40003f26270 */
[----:B------:R-:W-:Y:S01]  /*b100*/  LEA.HI.X.SX32 R4, R2, R8, 0x1, P0 ;  /* 0x0000000802047211 */ /* 0x000fe200000f0eff */
[C---:B------:R-:W-:Y:S02]  /*b110*/  IMAD.SHL.U32 R41, R5.reuse, 0x2, RZ ;  /* 0x0000000205297824 */ /* 0x040fe400078e00ff */
[----:B------:R-:W-:Y:S01]  /*b120*/  VIADD R2, R18, 0x40 ;  /* 0x0000004012027836 */ /* 0x000fe20000000000 */
[----:B------:R-:W-:Y:S02]  /*b130*/  SHF.L.U64.HI R5, R5, 0x1, R4 ;  /* 0x0000000105057819 */ /* 0x000fe40000010204 */
[----:B------:R-:W-:-:S02]  /*b140*/  IADD3 R28, P3, R34, R41, RZ ;  /* 0x00000029221c7210 */ /* 0x000fc40007f7e0ff */
[----:B------:R-:W-:Y:S01]  /*b150*/  IADD3 R40, P2, R32, R41, RZ ;  /* 0x0000002920287210 */ /* 0x000fe20007f5e0ff */
[----:B------:R-:W-:Y:S01]  /*b160*/  BSSY B0, `(.L_x_7043) ;  /* 0x000002c000007945 */ /* 0x000fe20003800000 */
[----:B------:R-:W-:Y:S01]  /*b170*/  ISETP.GE.AND P0, PT, R2, R3, PT ;  /* 0x000000030200720c */ /* 0x000fe20003f06270 */
[--C-:B------:R-:W-:Y:S02]  /*b180*/  IMAD.X R29, R35, 0x1, R5.reuse, P3 ;  /* 0x00000001231d7824 */ /* 0x100fe400018e0605 */
[----:B------:R-:W-:Y:S01]  /*b190*/  IMAD.X R41, R33, 0x1, R5, P2 ;  /* 0x0000000121297824 */ /* 0x000fe200010e0605 */
[----:B------:R-:W-:Y:S09]  /*b1a0*/  @P1 BRA `(.L_x_7044) ;  /* 0x00000000009c1947 */ /* 0x000ff20003800000 */
[----:B------:R-:W2:Y:S04]  /*b1b0*/  LD.E.64 R4, desc[UR6][R40.64] ;  /* 0x0000000628047980 */ /* 0x000ea8000c101b00 */
[----:B------:R-:W4:Y:S01]  /*b1c0*/  LD.E.64 R6, desc[UR6][R28.64] ;  /* 0x000000061c067980 */ /* 0x000f22000c101b00 */
        /* <DEDUP_REMOVED lines=37> */
.L_x_7044:
[----:B------:R-:W-:Y:S05]  /*b420*/  BSYNC B0 ;  /* 0x0000000000007941 */ /* 0x000fea0003800000 */
.L_x_7043:
[----:B-----5:R4:W-:Y:S04]  /*b430*/  STS.128 [R213+0x800], R24 ;  /* 0x00080018d5007388 */ /* 0x0209e80000000c00 */
[----:B--2---:R4:W5:Y:S01]  /*b440*/  LD.E.128 R12, desc[UR6][R44.64+0x80] ;  /* 0x000080062c0c7980 */ /* 0x004962000c101d00 */
[----:B------:R-:W-:Y:S04]  /*b450*/  BSSY B0, `(.L_x_7045) ;  /* 0x0000029000007945 */ /* 0x000fe80003800000 */
[----:B------:R-:W-:Y:S05]  /*b460*/  @P0 BRA `(.L_x_7046) ;  /* 0x00000000009c0947 */ /* 0x000fea0003800000 */
[----:B------:R-:W2:Y:S04]  /*b470*/  LD.E.64 R4, desc[UR6][R40.64+0x40] ;  /* 0x0000400628047980 */ /* 0x000ea8000c101b00 */
[----:B------:R-:W3:Y:S01]  /*b480*/  LD.E.64 R6, desc[UR6][R28.64+0x40] ;  /* 0x000040061c067980 */ /* 0x000ee2000c101b00 */
[C---:B-----5:R-:W-:Y:S01]  /*b490*/  SHF.L.U32 R31, R15.reuse, 0x10, RZ ;  /* 0x000000100f1f7819 */ /* 0x060fe200000006ff */
[----:B------:R-:W-:Y:S01]  /*b4a0*/  IMAD.U32 R22, R14, 0x10000, RZ ;  /* 0x000100000e167824 */ /* 0x000fe200078e00ff */
[----:B----4-:R-:W-:Y:S02]  /*b4b0*/  LOP3.LUT R27, R15, 0xffff0000, RZ, 0xc0, !PT ;  /* 0xffff00000f1b7812 */ /* 0x010fe400078ec0ff */
        /* <DEDUP_REMOVED lines=34> */
.L_x_7046:
[----:B------:R-:W-:Y:S05]  /*b6e0*/  BSYNC B0 ;  /* 0x0000000000007941 */ /* 0x000fea0003800000 */
.L_x_7045:
[----:B-----5:R2:W-:Y:S04]  /*b6f0*/  STS.128 [R213+0x2800], R12 ;  /* 0x0028000cd5007388 */ /* 0x0205e80000000c00 */
[----:B-1-34-:R-:W5:Y:S01]  /*b700*/  LD.E.128 R44, desc[UR6][R44.64+0x100] ;  /* 0x000100062c2c7980 */ /* 0x01af62000c101d00 */
[----:B------:R-:W-:Y:S01]  /*b710*/  IADD3 R2, R18, 0x80, RZ ;  /* 0x0000008012027810 */ /* 0x000fe20007ffe0ff */
[----:B------:R-:W-:Y:S03]  /*b720*/  BSSY B0, `(.L_x_7047) ;  /* 0x0000029000007945 */ /* 0x000fe60003800000 */
[----:B------:R-:W-:-:S13]  /*b730*/  ISETP.GE.AND P0, PT, R2, R3, PT ;  /* 0x000000030200720c */ /* 0x000fda0003f06270 */
[----:B------:R-:W-:Y:S05]  /*b740*/  @P0 BRA `(.L_x_7048) ;  /* 0x0000000000980947 */ /* 0x000fea0003800000 */
[----:B------:R-:W2:Y:S04]  /*b750*/  LD.E.64 R4, desc[UR6][R40.64+0x80] ;  /* 0x0000800628047980 */ /* 0x000ea8000c101b00 */
[----:B------:R-:W3:Y:S01]  /*b760*/  LD.E.64 R6, desc[UR6][R28.64+0x80] ;  /* 0x000080061c067980 */ /* 0x000ee2000c101b00 */
[C---:B-----5:R-:W-:Y:S01]  /*b770*/  LOP3.LUT R2, R45.reuse, 0xffff0000, RZ, 0xc0, !PT ;  /* 0xffff00002d027812 */ /* 0x060fe200078ec0ff */
[----:B------:R-:W-:Y:S01]  /*b780*/  IMAD.U32 R16, R46, 0x10000, RZ ;  /* 0x000100002e107824 */ /* 0x000fe200078e00ff */
[----:B------:R-:W-:Y:S02]  /*b790*/  SHF.L.U32 R10, R45, 0x10, RZ ;  /* 0x000000102d0a7819 */ /* 0x000fe400000006ff */
[C---:B------:R-:W-:Y:S02]  /*b7a0*/  LOP3.LUT R27, R47.reuse, 0xffff0000, RZ, 0xc0, !PT ;  /* 0xffff00002f1b7812 */ /* 0x040fe400078ec0ff */
[----:B------:R-:W-:-:S02]  /*b7b0*/  SHF.L.U32 R31, R47, 0x10, RZ ;  /* 0x000000102f1f7819 */ /* 0x000fc400000006ff */
[----:B------:R-:W-:Y:S02]  /*b7c0*/  SHF.L.U32 R11, R44, 0x10, RZ ;  /* 0x000000102c0b7819 */ /* 0x000fe400000006ff */
        /* <DEDUP_REMOVED lines=30> */
.L_x_7048:
[----:B------:R-:W-:Y:S05]  /*b9b0*/  BSYNC B0 ;  /* 0x0000000000007941 */ /* 0x000fea0003800000 */
.L_x_7047:
[----:B-----5:R4:W-:Y:S02]  /*b9c0*/  STS.128 [R213+0x4800], R44 ;  /* 0x0048002cd5007388 */ /* 0x0209e40000000c00 */
.L_x_7042:
[----:B------:R-:W-:Y:S05]  /*b9d0*/  BSYNC B1 ;  /* 0x0000000000017941 */ /* 0x000fea0003800000 */
.L_x_7041:
        /* <DEDUP_REMOVED lines=20> */
[----:B------:R-:W2:Y:S04]  /*bb20*/  LD.E.64 R4, desc[UR6][R40.64] ;  /* 0x0000000628047980 */ /* 0x000ea8000c101b00 */
[----:B------:R-:W3:Y:S01]  /*bb30*/  LD.E.64 R6, desc[UR6][R28.64] ;  /* 0x000000061c067980 */ /* 0x000ee2000c101b00 */
[C---:B-----5:R-:W-:Y:S01]  /*bb40*/  SHF.L.U32 R10, R25.reuse, 0x10, RZ ;  /* 0x00000010190a7819 */ /* 0x060fe200000006ff */
[----:B------:R-:W-:Y:S01]  /*bb50*/  IMAD.U32 R22, R26, 0x10000, RZ ;  /* 0x000100001a167824 */ /* 0x000fe200078e00ff */
[----:B------:R-:W-:Y:S02]  /*bb60*/  LOP3.LUT R2, R25, 0xffff0000, RZ, 0xc0, !PT ;  /* 0xffff000019027812 */ /* 0x000fe400078ec0ff */
[C---:B------:R-:W-:Y:S02]  /*bb70*/  SHF.L.U32 R31, R27.reuse, 0x10, RZ ;  /* 0x000000101b1f7819 */ /* 0x040fe400000006ff */
[----:B------:R-:W-:-:S02]  /*bb80*/  LOP3.LUT R27, R27, 0xffff0000, RZ, 0xc0, !PT ;  /* 0xffff00001b1b7812 */ /* 0x000fc400078ec0ff */
[----:B------:R-:W-:Y:S02]  /*bb90*/  LOP3.LUT R30, R26, 0xffff0000, RZ, 0xc0, !PT ;  /* 0xffff00001a1e7812 */ /* 0x000fe400078ec0ff */
[C---:B------:R-:W-:Y:S02]  /*bba0*/  SHF.L.U32 R11, R24.reuse, 0x10, RZ ;  /* 0x00000010180b7819 */ /* 0x040fe400000006ff */
        /* <DEDUP_REMOVED lines=30> */
.L_x_7052:
[----:B------:R-:W-:Y:S05]  /*bd90*/  BSYNC B0 ;  /* 0x0000000000007941 */ /* 0x000fea0003800000 */
.L_x_7051:
[----:B-----5:R3:W-:Y:S04]  /*bda0*/  STS.128 [R213+0x1000], R24 ;  /* 0x00100018d5007388 */ /* 0x0207e80000000c00 */
[----:B--2---:R3:W5:Y:S01]  /*bdb0*/  LD.E.128 R12, desc[UR6][R36.64+0x80] ;  /* 0x00008006240c7980 */ /* 0x004762000c101d00 */
[----:B------:R-:W-:Y:S04]  /*bdc0*/  BSSY B0, `(.L_x_7053) ;  /* 0x0000029000007945 */ /* 0x000fe80003800000 */
[----:B------:R-:W-:Y:S05]  /*bdd0*/  @P0 BRA `(.L_x_7054) ;  /* 0x00000000009c0947 */ /* 0x000fea0003800000 */
[----:B------:R-:W2:Y:S04]  /*bde0*/  LD.E.64 R4, desc[UR6][R40.64+0x40] ;  /* 0x0000400628047980 */ /* 0x000ea8000c101b00 */
[----:B------:R-:W4:Y:S01]  /*bdf0*/  LD.E.64 R6, desc[UR6][R28.64+0x40] ;  /* 0x000040061c067980 */ /* 0x000f22000c101b00 */
[C---:B-----5:R-:W-:Y:S01]  /*be00*/  SHF.L.U32 R31, R15.reuse, 0x10, RZ ;  /* 0x000000100f1f7819 */ /* 0x060fe200000006ff */
[----:B---3--:R-:W-:Y:S01]  /*be10*/  IMAD.U32 R24, R14, 0x10000, RZ ;  /* 0x000100000e187824 */ /* 0x008fe200078e00ff */
        /* <DEDUP_REMOVED lines=35> */
.L_x_7054:
[----:B------:R-:W-:Y:S05]  /*c050*/  BSYNC B0 ;  /* 0x0000000000007941 */ /* 0x000fea0003800000 */
.L_x_7053:
[----:B-----5:R2:W-:Y:S04]  /*c060*/  STS.128 [R213+0x3000], R12 ;  /* 0x0030000cd5007388 */ /* 0x0205e80000000c00 */
[----:B---3--:R2:W5:Y:S01]  /*c070*/  LD.E.128 R24, desc[UR6][R36.64+0x100] ;  /* 0x0001000624187980 */ /* 0x008562000c101d00 */
[----:B------:R-:W-:Y:S01]  /*c080*/  IADD3 R2, R18, 0x80, RZ ;  /* 0x0000008012027810 */ /* 0x000fe20007ffe0ff */
[----:B------:R-:W-:Y:S03]  /*c090*/  BSSY B0, `(.L_x_7055) ;  /* 0x000002a000007945 */ /* 0x000fe60003800000 */
[----:B------:R-:W-:-:S13]  /*c0a0*/  ISETP.GE.AND P0, PT, R2, R3, PT ;  /* 0x000000030200720c */ /* 0x000fda0003f06270 */
[----:B------:R-:W-:Y:S05]  /*c0b0*/  @P0 BRA `(.L_x_7056) ;  /* 0x00000000009c0947 */ /* 0x000fea0003800000 */
[----:B------:R-:W2:Y:S04]  /*c0c0*/  LD.E.64 R4, desc[UR6][R40.64+0x80] ;  /* 0x0000800628047980 */ /* 0x000ea8000c101b00 */
[----:B------:R3:W4:Y:S01]  /*c0d0*/  LD.E.64 R6, desc[UR6][R28.64+0x80] ;  /* 0x000080061c067980 */ /* 0x000722000c101b00 */
[C---:B-----5:R-:W-:Y:S01]  /*c0e0*/  SHF.L.U32 R10, R25.reuse, 0x10, RZ ;  /* 0x00000010190a7819 */ /* 0x060fe200000006ff */
[----:B------:R-:W-:Y:S01]  /*c0f0*/  IMAD.U32 R22, R26, 0x10000, RZ ;  /* 0x000100001a167824 */ /* 0x000fe200078e00ff */
[----:B------:R-:W-:Y:S02]  /*c100*/  LOP3.LUT R2, R25, 0xffff0000, RZ, 0xc0, !PT ;  /* 0xffff000019027812 */ /* 0x000fe400078ec0ff */
[C---:B------:R-:W-:Y:S02]  /*c110*/  SHF.L.U32 R31, R27.reuse, 0x10, RZ ;  /* 0x000000101b1f7819 */ /* 0x040fe400000006ff */
[----:B------:R-:W-:-:S02]  /*c120*/  LOP3.LUT R27, R27, 0xffff0000, RZ, 0xc0, !PT ;  /* 0xffff00001b1b7812 */ /* 0x000fc400078ec0ff */
[C---:B------:R-:W-:Y:S02]  /*c130*/  SHF.L.U32 R11, R24.reuse, 0x10, RZ ;  /* 0x00000010180b7819 */ /* 0x040fe400000006ff */
[----:B------:R-:W-:Y:S02]  /*c140*/  LOP3.LUT R24, R24, 0xffff0000, RZ, 0xc0, !PT ;  /* 0xffff000018187812 */ /* 0x000fe400078ec0ff */
[----:B---3--:R-:W-:Y:S02]  /*c150*/  LOP3.LUT R28, R26, 0xffff0000, RZ, 0xc0, !PT ;  /* 0xffff00001a1c7812 */ /* 0x008fe400078ec0ff */
        /* <DEDUP_REMOVED lines=29> */
.L_x_7056:
[----:B------:R-:W-:Y:S05]  /*c330*/  BSYNC B0 ;  /* 0x0000000000007941 */ /* 0x000fea0003800000 */
.L_x_7055:
[----:B-----5:R3:W-:Y:S02]  /*c340*/  STS.128 [R213+0x5000], R24 ;  /* 0x00500018d5007388 */ /* 0x0207e40000000c00 */
.L_x_7050:
[----:B------:R-:W-:Y:S05]  /*c350*/  BSYNC B1 ;  /* 0x0000000000017941 */ /* 0x000fea0003800000 */
.L_x_7049:
[----:B------:R-:W-:-:S05]  /*c360*/  VIADD R22, R156, 0x30 ;  /* 0x000000309c167836 */ /* 0x000fca0000000000 */
[----:B------:R-:W-:-:S04]  /*c370*/  ISETP.GE.AND P0, PT, R22, R23, PT ;  /* 0x000000171600720c */ /* 0x000fc80003f06270 */
[----:B------:R-:W-:-:S13]  /*c380*/  ISETP.LT.OR P0, PT, R58, -0x187, P0 ;  /* 0xfffffe793a00780c */ /* 0x000fda0000701670 */
[----:B------:R-:W-:Y:S05]  /*c390*/  @P0 BRA `(.L_x_7057) ;  /* 0x0000004c00bc0947 */ /* 0x000fea0003800000 */
[----:B--2---:R2:W5:Y:S01]  /*c3a0*/  LD.E.128 R12, desc[UR6][R38.64] ;  /* 0x00000006260c7980 */ /* 0x004562000c101d00 */
[----:B------:R-:W-:Y:S01]  /*c3b0*/  IMAD R17, R17, 0x30, RZ ;  /* 0x0000003011117824 */ /* 0x000fe200078e02ff */
[C---:B------:R-:W-:Y:S01]  /*c3c0*/  ISETP.GE.AND P1, PT, R18.reuse, R3, PT ;  /* 0x000000031200720c */ /* 0x040fe20003f26270 */
[----:B------:R-:W-:-:S03]  /*c3d0*/  VIADD R2, R18, 0x40 ;  /* 0x0000004012027836 */ /* 0x000fc60000000000 */
[----:B------:R-:W-:-:S04]  /*c3e0*/  IADD3 R5, P0, R17, R9, RZ ;  /* 0x0000000911057210 */ /* 0x000fc80007f1e0ff */
[----:B------:R-:W-:Y:S01]  /*c3f0*/  LEA.HI.X.SX32 R8, R17, R8, 0x1, P0 ;  /* 0x0000000811087211 */ /* 0x000fe200000f0eff */
[C---:B---3--:R-:W-:Y:S01]  /*c400*/  IMAD.SHL.U32 R27, R5.reuse, 0x2, RZ ;  /* 0x00000002051b7824 */ /* 0x048fe200078e00ff */
[----:B------:R-:W-:Y:S01]  /*c410*/  BSSY B0, `(.L_x_7058) ;  /* 0x000002f000007945 */ /* 0x000fe20003800000 */
[----:B------:R-:W-:Y:S02]  /*c420*/  ISETP.GE.AND P0, PT, R2, R3, PT ;  /* 0x000000030200720c */ /* 0x000fe40003f06270 */
[----:B------:R-:W-:Y:S02]  /*c430*/  SHF.L.U64.HI R5, R5, 0x1, R8 ;  /* 0x0000000105057819 */ /* 0x000fe40000010208 */
[-C--:B------:R-:W-:Y:S02]  /*c440*/  IADD3 R24, P3, R34, R27.reuse, RZ ;  /* 0x0000001b22187210 */ /* 0x080fe40007f7e0ff */
[----:B------:R-:W-:-:S03]  /*c450*/  IADD3 R26, P2, R32, R27, RZ ;  /* 0x0000001b201a7210 */ /* 0x000fc60007f5e0ff */
[--C-:B------:R-:W-:Y:S02]  /*c460*/  IMAD.X R25, R35, 0x1, R5.reuse, P3 ;  /* 0x0000000123197824 */ /* 0x100fe400018e0605 */
[----:B------:R-:W-:Y:S01]  /*c470*/  IMAD.X R27, R33, 0x1, R5, P2 ;  /* 0x00000001211b7824 */ /* 0x000fe200010e0605 */
[----:B--2---:R-:W-:Y:S07]  /*c480*/  @P1 BRA `(.L_x_7059) ;  /* 0x00000000009c1947 */ /* 0x004fee0003800000 */
        /* <DEDUP_REMOVED lines=39> */
.L_x_7059:
[----:B------:R-:W-:Y:S05]  /*c700*/  BSYNC B0 ;  /* 0x0000000000007941 */ /* 0x000fea0003800000 */
.L_x_7058:
[----:B-----5:R2:W-:Y:S04]  /*c710*/  STS.128 [R213+0x1800], R12 ;  /* 0x0018000cd5007388 */ /* 0x0205e80000000c00 */
[----:B------:R2:W5:Y:S01]  /*c720*/  LD.E.128 R8, desc[UR6][R38.64+0x80] ;  /* 0x0000800626087980 */ /* 0x000562000c101d00 */
[----:B------:R-:W-:Y:S04]  /*c730*/  BSSY B0, `(.L_x_7060) ;  /* 0x0000028000007945 */ /* 0x000fe80003800000 */
[----:B------:R-:W-:Y:S05]  /*c740*/  @P0 BRA `(.L_x_7061) ;  /* 0x0000000000980947 */ /* 0x000fea0003800000 */
[----:B------:R-:W3:Y:S04]  /*c750*/  LD.E.64 R4, desc[UR6][R26.64+0x40] ;  /* 0x000040061a047980 */ /* 0x000ee8000c101b00 */
[----:B------:R-:W4:Y:S01]  /*c760*/  LD.E.64 R6, desc[UR6][R24.64+0x40] ;  /* 0x0000400618067980 */ /* 0x000f22000c101b00 */
[C---:B-----5:R-:W-:Y:S01]  /*c770*/  LOP3.LUT R2, R9.reuse, 0xffff0000, RZ, 0xc0, !PT ;  /* 0xffff000009027812 */ /* 0x060fe200078ec0ff */
[----:B------:R-:W-:Y:S01]  /*c780*/  IMAD.U32 R28, R10, 0x10000, RZ ;  /* 0x000100000a1c7824 */ /* 0x000fe200078e00ff */
[----:B--2---:R-:W-:Y:S02]  /*c790*/  SHF.L.U32 R12, R9, 0x10, RZ ;  /* 0x00000010090c7819 */ /* 0x004fe400000006ff */
        /* <DEDUP_REMOVED lines=33> */
.L_x_7061:
[----:B------:R-:W-:Y:S05]  /*c9b0*/  BSYNC B0 ;  /* 0x0000000000007941 */ /* 0x000fea0003800000 */
.L_x_7060:
[----:B-----5:R3:W-:Y:S04]  /*c9c0*/  STS.128 [R213+0x3800], R8 ;  /* 0x00380008d5007388 */ /* 0x0207e80000000c00 */
[----:B--2---:R-:W5:Y:S01]  /*c9d0*/  LD.E.128 R36, desc[UR6][R38.64+0x100] ;  /* 0x0001000626247980 */ /* 0x004f62000c101d00 */
        /* <DEDUP_REMOVED lines=8> */
[----:B------:R-:W-:Y:S02]  /*ca60*/  SHF.L.U32 R7, R37, 0x10, RZ ;  /* 0x0000001025077819 */ /* 0x000fe400000006ff */
[----:B------:R-:W-:Y:S02]  /*ca70*/  LOP3.LUT R14, R39, 0xffff0000, RZ, 0xc0, !PT ;  /* 0xffff0000270e7812 */ /* 0x000fe400078ec0ff */
[----:B---3--:R-:W-:-:S02]  /*ca80*/  SHF.L.U32 R8, R36, 0x10, RZ ;  /* 0x0000001024087819 */ /* 0x008fc400000006ff */
[----:B------:R-:W-:Y:S02]  /*ca90*/  SHF.L.U32 R15, R39, 0x10, RZ ;  /* 0x00000010270f7819 */ /* 0x000fe400000006ff */
[----:B------:R-:W-:Y:S02]  /*caa0*/  LOP3.LUT R36, R36, 0xffff0000, RZ, 0xc0, !PT ;  /* 0xffff000024247812 */ /* 0x000fe400078ec0ff */
        /* <DEDUP_REMOVED lines=10> */
[----:B------:R-:W-:Y:S01]  /*cb50*/  FMUL.FTZ R14, R14, R12 ;  /* 0x0000000c0e0e7220 */ /* 0x000fe20000410000 */
[----:B------:R-:W-:Y:S01]  /*cb60*/  SHF.L.U32 R5, R5, 0x10, RZ ;  /* 0x0000001005057819 */ /* 0x000fe200000006ff */
[----:B------:R-:W-:Y:S01]  /*cb70*/  FFMA.FTZ R7, R7, R11, R6 ;  /* 0x0000000b07077223 */ /* 0x000fe20000010006 */
[----:B------:R-:W-:Y:S01]  /*cb80*/  SHF.L.U32 R11, R2, 0x10, RZ ;  /* 0x00000010020b7819 */ /* 0x000fe200000006ff */
[----:B------:R-:W-:-:S02]  /*cb90*/  IMAD.U32 R13, R4, 0x10000, RZ ;  /* 0x00010000040d7824 */ /* 0x000fc400078e00ff */
[C---:B------:R-:W-:Y:S01]  /*cba0*/  FFMA.FTZ R18, R15.reuse, R12, -R18 ;  /* 0x0000000c0f127223 */ /* 0x040fe20000010812 */
[----:B------:R-:W-:Y:S01]  /*cbb0*/  FFMA.FTZ R9, R15, R9, R14 ;  /* 0x000000090f097223 */ /* 0x000fe2000001000e */
[----:B------:R-:W-:Y:S01]  /*cbc0*/  FMUL.FTZ R2, R38, R3 ;  /* 0x0000000326027220 */ /* 0x000fe20000410000 */
[C---:B------:R-:W-:Y:S01]  /*cbd0*/  FMUL.FTZ R15, R36.reuse, R11 ;  /* 0x0000000b240f7220 */ /* 0x040fe20000410000 */
[----:B------:R-:W-:Y:S01]  /*cbe0*/  FMUL.FTZ R36, R36, R13 ;  /* 0x0000000d24247220 */ /* 0x000fe20000410000 */
        /* <DEDUP_REMOVED lines=9> */
.L_x_7063:
[----:B------:R-:W-:Y:S05]  /*cc80*/  BSYNC B0 ;  /* 0x0000000000007941 */ /* 0x000fea0003800000 */
.L_x_7062:
[----:B-----5:R2:W-:Y:S01]  /*cc90*/  STS.128 [R213+0x5800], R36 ;  /* 0x00580024d5007388 */ /* 0x0205e20000000c00 */
[----:B------:R-:W-:Y:S05]  /*cca0*/  BRA `(.L_x_7057) ;  /* 0x0000004400787947 */ /* 0x000fea0003800000 */
.L_x_7032:
        /* <DEDUP_REMOVED lines=87> */
.L_x_7067:
[----:B------:R-:W-:Y:S05]  /*d220*/  BSYNC B0 ;  /* 0x0000000000007941 */ /* 0x000fea0003800000 */
.L_x_7066:
        /* <DEDUP_REMOVED lines=83> */
.L_x_7069:
[----:B------:R-:W-:Y:S05]  /*d760*/  BSYNC B0 ;  /* 0x0000000000007941 */ /* 0x000fea0003800000 */
.L_x_7068:
        /* <DEDUP_REMOVED lines=85> */
.L_x_7071:
[----:B------:R-:W-:Y:S05]  /*dcc0*/  BSYNC B0 ;  /* 0x0000000000007941 */ /* 0x000fea0003800000 */
.L_x_7070:
[----:B-----5:R2:W-:Y:S02]  /*dcd0*/  STS.128 [R213+0x4000], R24 ;  /* 0x00400018d5007388 */ /* 0x0205e40000000c00 */
.L_x_7065:
[----:B------:R-:W-:Y:S05]  /*dce0*/  BSYNC B1 ;  /* 0x0000000000017941 */ /* 0x000fea0003800000 */
.L_x_7064:
        /* <DEDUP_REMOVED lines=92> */
.L_x_7075:
[----:B------:R-:W-:Y:S05]  /*e2b0*/  BSYNC B0 ;  /* 0x0000000000007941 */ /* 0x000fea0003800000 */
.L_x_7074:
        /* <DEDUP_REMOVED lines=86> */
.L_x_7077:
[----:B------:R-:W-:Y:S05]  /*e820*/  BSYNC B0 ;  /* 0x0000000000007941 */ /* 0x000fea0003800000 */
.L_x_7076:
        /* <DEDUP_REMOVED lines=88> */
.L_x_7079:
[----:B------:R-:W-:Y:S05]  /*edb0*/  BSYNC B0 ;  /* 0x0000000000007941 */ /* 0x000fea0003800000 */
.L_x_7078:
[----:B-----5:R1:W-:Y:S02]  /*edc0*/  STS.128 [R213+0x4800], R4 ;  /* 0x00480004d5007388 */ /* 0x0203e40000000c00 */
.L_x_7073:
[----:B------:R-:W-:Y:S05]  /*edd0*/  BSYNC B1 ;  /* 0x0000000000017941 */ /* 0x000fea0003800000 */
.L_x_7072:
        /* <DEDUP_REMOVED lines=93> */
.L_x_7083:
[----:B------:R-:W-:Y:S05]  /*f3b0*/  BSYNC B0 ;  /* 0x0000000000007941 */ /* 0x000fea0003800000 */
.L_x_7082:
        /* <DEDUP_REMOVED lines=86> */
.L_x_7085:
[----:B------:R-:W-:Y:S05]  /*f920*/  BSYNC B0 ;  /* 0x0000000000007941 */ /* 0x000fea0003800000 */
.L_x_7084:
        /* <DEDUP_REMOVED lines=38> */
[C---:B---3--:R-:W-:Y:S01]  /*fb90*/  IMAD.U32 R36, R6.reuse, 0x10000, RZ ;  /* 0x0001000006247824 */ /* 0x048fe200078e00ff */
[----:B------:R-:W-:Y:S01]  /*fba0*/  SHF.L.U32 R4, R5, 0x10, RZ ;  /* 0x0000001005047819 */ /* 0x000fe200000006ff */
[----:B------:R-:W-:Y:S01]  /*fbb0*/  IMAD.U32 R45, R13, 0x10000, RZ ;  /* 0x000100000d2d7824 */ /* 0x000fe200078e00ff */
        /* <DEDUP_REMOVED lines=48> */
.L_x_7087:
[----:B------:R-:W-:Y:S05]  /*fec0*/  BSYNC B0 ;  /* 0x0000000000007941 */ /* 0x000fea0003800000 */
.L_x_7086:
[----:B-----5:R1:W-:Y:S02]  /*fed0*/  STS.128 [R213+0x5000], R8 ;  /* 0x00500008d5007388 */ /* 0x0203e40000000c00 */
.L_x_7081:
[----:B------:R-:W-:Y:S05]  /*fee0*/  BSYNC B1 ;  /* 0x0000000000017941 */ /* 0x000fea0003800000 */
.L_x_7080:
        /* <DEDUP_REMOVED lines=92> */
.L_x_7089:
[----:B------:R-:W-:Y:S05]  /*104b0*/  BSYNC B0 ;  /* 0x0000000000007941 */ /* 0x000fea0003800000 */
.L_x_7088:
        /* <DEDUP_REMOVED lines=11> */
[----:B------:R-:W-:Y:S01]  /*10570*/  @P0 IMAD.MOV R5, RZ, RZ, -R17 ;  /* 0x000000ffff050224 */ /* 0x000fe200078e0a11 */
[----:B------:R-:W-:Y:S02]  /*10580*/  LEA.HI.X.SX32 R2, R2, R43, 0x1, P1 ;  /* 0x0000002b02027211 */ /* 0x000fe400008f0eff */
        /* <DEDUP_REMOVED lines=74> */
.L_x_7091:
[----:B------:R-:W-:Y:S05]  /*10a30*/  BSYNC B0 ;  /* 0x0000000000007941 */ /* 0x000fea0003800000 */
.L_x_7090:
        /* <DEDUP_REMOVED lines=90> */
.L_x_7093:
[----:B------:R-:W-:Y:S05]  /*10fe0*/  BSYNC B0 ;  /* 0x0000000000007941 */ /* 0x000fea0003800000 */
.L_x_7092:
[----:B-----5:R1:W-:Y:S01]  /*10ff0*/  STS.128 [R213+0x5800], R4 ;  /* 0x00580004d5007388 */ /* 0x0203e20000000c00 */
[----:B------:R-:W-:Y:S05]  /*11000*/  BRA `(.L_x_7057) ;  /* 0x0000000000a07947 */ /* 0x000fea0003800000 */
.L_x_7031:
        /* <DEDUP_REMOVED lines=40> */
.L_x_7057:
[----:B------:R-:W-:Y:S05]  /*11290*/  BSYNC B2 ;  /* 0x0000000000027941 */ /* 0x000fea0003800000 */
.L_x_7030:
[----:B------:R-:W-:Y:S01]  /*112a0*/  VIADD R208, R138, 0xffffffff ;  /* 0xffffffff8ad07836 */ /* 0x000fe20000000000 */
[----:B-1----:R-:W-:Y:S01]  /*112b0*/  LEA.HI R5, R70, R70, RZ, 0x1 ;  /* 0x0000004646057211 */ /* 0x002fe200078f08ff */
[----:B------:R-:W-:Y:S02]  /*112c0*/  IMAD.SHL.U32 R4, R156, 0x8, RZ ;  /* 0x000000089c047824 */ /* 0x000fe400078e00ff */
[----:B------:R-:W-:Y:S01]  /*112d0*/  IMAD.SHL.U32 R2, R208, 0x40, RZ ;  /* 0x00000040d0027824 */ /* 0x000fe200078e00ff */
[----:B------:R-:W-:-:S03]  /*112e0*/  LOP3.LUT R5, R5, 0xfffffffe, RZ, 0xc0, !PT ;  /* 0xfffffffe05057812 */ /* 0x000fc600078ec0ff */
[----:B------:R-:W-:Y:S02]  /*112f0*/  IMAD.IADD R3, R59, 0x1, -R2 ;  /* 0x000000013b037824 */ /* 0x000fe400078e0a02 */
[----:B------:R-:W-:Y:S02]  /*11300*/  IMAD.IADD R70, R70, 0x1, -R5 ;  /* 0x0000000146467824 */ /* 0x000fe400078e0a05 */
[----:B------:R-:W-:Y:S01]  /*11310*/  IMAD.SHL.U32 R5, R66, 0x40, RZ ;  /* 0x0000004042057824 */ /* 0x000fe200078e00ff */
[-C--:B------:R-:W-:Y:S02]  /*11320*/  ISETP.GE.AND P0, PT, R0, R3.reuse, PT ;  /* 0x000000030000720c */ /* 0x080fe40003f06270 */
[-C--:B------:R-:W-:Y:S02]  /*11330*/  ISETP.GE.AND P1, PT, R156, R3.reuse, PT ;  /* 0x000000039c00720c */ /* 0x080fe40003f26270 */
[-C--:B------:R-:W-:Y:S02]  /*11340*/  ISETP.GE.AND P5, PT, R16, R3.reuse, PT ;  /* 0x000000031000720c */ /* 0x080fe40003fa6270 */
[----:B------:R-:W-:-:S02]  /*11350*/  ISETP.GE.AND P3, PT, R0, R3, PT ;  /* 0x000000030000720c */ /* 0x000fc40003f66270 */
[----:B------:R-:W-:Y:S02]  /*11360*/  SHF.R.S32.HI R0, RZ, 0x1f, R73 ;  /* 0x0000001fff007819 */ /* 0x000fe40000011449 */
[----:B------:R-:W-:Y:S02]  /*11370*/  LOP3.LUT R5, R5, 0x1c0, RZ, 0xc0, !PT ;  /* 0x000001c005057812 */ /* 0x000fe400078ec0ff */
[----:B------:R-:W-:Y:S02]  /*11380*/  LEA.HI R0, R0, R73, RZ, 0x3 ;  /* 0x0000004900007211 */ /* 0x000fe400078f18ff */
[C---:B--2---:R-:W-:Y:S01]  /*11390*/  @!P0 LEA R12, P4, R71.reuse, R200, 0x1 ;  /* 0x000000c8470c8211 */ /* 0x044fe200078808ff */
[----:B------:R-:W-:Y:S01]  /*113a0*/  @!PT LDS RZ, [RZ] ;  /* 0x00000000fffff984 */ /* 0x000fe20000000800 */
[----:B------:R-:W-:Y:S01]  /*113b0*/  @!PT LDS RZ, [RZ] ;  /* 0x00000000fffff984 */ /* 0x000fe20000000800 */
[----:B------:R-:W-:Y:S01]  /*113c0*/  @!PT LDS RZ, [RZ] ;  /* 0x00000000fffff984 */ /* 0x000fe20000000800 */
[----:B------:R-:W-:Y:S01]  /*113d0*/  @!P1 LDGSTS.E.BYPASS.LTC128B.128 [R213+0x6000], desc[UR6][R200.64] ;  /* 0x06000000c8d59fae */ /* 0x000fe2000b901d46 */
[C---:B------:R-:W-:Y:S01]  /*113e0*/  LOP3.LUT R6, R0.reuse, 0xfffffff8, RZ, 0xc0, !PT ;  /* 0xfffffff800067812 */ /* 0x040fe200078ec0ff */
[----:B------:R-:W-:Y:S01]  /*113f0*/  IMAD.SHL.U32 R0, R0, 0x40, RZ ;  /* 0x0000004000007824 */ /* 0x000fe200078e00ff */
[----:B------:R-:W-:Y:S01]  /*11400*/  @!P0 LEA.HI.X R13, R71, R201, R72, 0x1, P4 ;  /* 0x000000c9470d8211 */ /* 0x000fe200020f0c48 */
[----:B------:R-:W-:Y:S01]  /*11410*/  @!P1 LDGSTS.E.BYPASS.LTC128B.128 [R213+0x8000], desc[UR6][R200.64+0x80] ;  /* 0x08000080c8d59fae */ /* 0x000fe2000b901d46 */
[CC--:B------:R-:W-:Y:S01]  /*11420*/  ISETP.GE.AND P4, PT, R22.reuse, R3.reuse, PT ;  /* 0x000000031600720c */ /* 0x0c0fe20003f86270 */
[----:B------:R-:W-:Y:S01]  /*11430*/  IMAD.IADD R73, R73, 0x1, -R6 ;  /* 0x0000000149497824 */ /* 0x000fe200078e0a06 */
[----:B------:R-:W-:Y:S01]  /*11440*/  LOP3.LUT R4, R5, 0x8, R4, 0xf8, !PT ;  /* 0x0000000805047812 */ /* 0x000fe200078ef804 */
[----:B------:R-:W-:Y:S01]  /*11450*/  @!P1 LDGSTS.E.BYPASS.LTC128B.128 [R213+0xa000], desc[UR6][R200.64+0x100] ;  /* 0x0a000100c8d59fae */ /* 0x000fe2000b901d46 */
[----:B------:R-:W-:-:S02]  /*11460*/  ISETP.GE.AND P1, PT, R22, R3, PT ;  /* 0x000000031600720c */ /* 0x000fc40003f26270 */
[----:B------:R-:W-:Y:S01]  /*11470*/  SHF.R.U32.HI R5, RZ, 0x3, R5 ;  /* 0x00000003ff057819 */ /* 0x000fe20000011605 */
[----:B------:R-:W-:Y:S01]  /*11480*/  @!P0 LDGSTS.E.BYPASS.LTC128B.128 [R213+0x6800], desc[UR6][R12.64] ;  /* 0x068000000cd58fae */ /* 0x000fe2000b901d46 */
[----:B------:R-:W-:Y:S02]  /*11490*/  ISETP.GE.AND P2, PT, R16, R3, PT ;  /* 0x000000031000720c */ /* 0x000fe40003f46270 */
[----:B------:R-:W-:Y:S01]  /*114a0*/  LOP3.LUT R5, R4, R5, RZ, 0x3c, !PT ;  /* 0x0000000504057212 */ /* 0x000fe200078e3cff */
[----:B------:R-:W-:Y:S01]  /*114b0*/  @!P0 LDGSTS.E.BYPASS.LTC128B.128 [R213+0x8800], desc[UR6][R12.64+0x80] ;  /* 0x088000800cd58fae */ /* 0x000fe2000b901d46 */
[----:B------:R-:W-:Y:S02]  /*114c0*/  IMAD.SHL.U32 R4, R73, 0x40, RZ ;  /* 0x0000004049047824 */ /* 0x000fe400078e00ff */
[----:B------:R-:W-:Y:S01]  /*114d0*/  @!P4 IMAD R7, R135, 0x60, RZ ;  /* 0x000000608707c824 */ /* 0x000fe200078e02ff */
[----:B------:R1:W-:Y:S01]  /*114e0*/  @!P0 LDGSTS.E.BYPASS.LTC128B.128 [R213+0xa800], desc[UR6][R12.64+0x100] ;  /* 0x0a8001000cd58fae */ /* 0x0003e2000b901d46 */
[C---:B---3--:R-:W-:Y:S01]  /*114f0*/  @!P5 LEA R10, P0, R134.reuse, R200, 0x6 ;  /* 0x000000c8860ad211 */ /* 0x048fe200078030ff */
[----:B------:R-:W-:Y:S01]  /*11500*/  @!P4 IMAD.WIDE.U32 R8, R134, 0x60, R200 ;  /* 0x000000608608c825 */ /* 0x000fe200078e00c8 */
[----:B------:R-:W-:-:S02]  /*11510*/  LOP3.LUT R4, R4, 0x1c0, RZ, 0xc0, !PT ;  /* 0x000001c004047812 */ /* 0x000fc400078ec0ff */
[----:B------:R-:W-:Y:S01]  /*11520*/  @!P5 LEA.HI.X R11, R134, R201, R135, 0x6, P0 ;  /* 0x000000c9860bd211 */ /* 0x000fe200000f3487 */
[----:B------:R-:W-:Y:S01]  /*11530*/  IMAD R193, R70, 0x200, R5 ;  /* 0x0000020046c17824 */ /* 0x000fe200078e0205 */
[----:B------:R-:W-:Y:S01]  /*11540*/  ISETP.GE.AND P0, PT, R156, R3, PT ;  /* 0x000000039c00720c */ /* 0x000fe20003f06270 */
[----:B------:R-:W-:Y:S02]  /*11550*/  IMAD.SHL.U32 R3, R70, 0x8, RZ ;  /* 0x0000000846037824 */ /* 0x000fe400078e00ff */
[----:B------:R-:W-:Y:S03]  /*11560*/  @!P5 LDGSTS.E.BYPASS.LTC128B.128 [R213+0x7000], desc[UR6][R10.64] ;  /* 0x070000000ad5dfae */ /* 0x000fe6000b901d46 */
[----:B------:R-:W-:Y:S01]  /*11570*/  LOP3.LUT R3, R4, 0x8, R3, 0xf8, !PT ;  /* 0x0000000804037812 */ /* 0x000fe200078ef803 */
[----:B------:R-:W-:Y:S01]  /*11580*/  @!P5 LDGSTS.E.BYPASS.LTC128B.128 [R213+0x9000], desc[UR6][R10.64+0x80] ;  /* 0x090000800ad5dfae */ /* 0x000fe2000b901d46 */
[----:B------:R-:W-:-:S03]  /*11590*/  SHF.R.U32.HI R4, RZ, 0x3, R4 ;  /* 0x00000003ff047819 */ /* 0x000fc60000011604 */
[----:B------:R2:W-:Y:S01]  /*115a0*/  @!P5 LDGSTS.E.BYPASS.LTC128B.128 [R213+0xb000], desc[UR6][R10.64+0x100] ;  /* 0x0b0001000ad5dfae */ /* 0x0005e2000b901d46 */
[----:B------:R-:W-:Y:S02]  /*115b0*/  LOP3.LUT R3, R3, R4, RZ, 0x3c, !PT ;  /* 0x0000000403037212 */ /* 0x000fe400078e3cff */
[----:B------:R-:W-:Y:S01]  /*115c0*/  LOP3.LUT R4, R0, 0xfffffe00, RZ, 0xc0, !PT ;  /* 0xfffffe0000047812 */ /* 0x000fe200078ec0ff */
[----:B-1----:R-:W-:Y:S02]  /*115d0*/  @!P4 IMAD.IADD R13, R7, 0x1, R9 ;  /* 0x00000001070dc824 */ /* 0x002fe400078e0209 */
[----:B------:R-:W-:Y:S02]  /*115e0*/  @!P4 IMAD.MOV.U32 R12, RZ, RZ, R8 ;  /* 0x000000ffff0cc224 */ /* 0x000fe400078e0008 */
[----:B------:R-:W-:Y:S02]  /*115f0*/  @!P1 IMAD R8, R137, 0x60, RZ ;  /* 0x0000006089089824 */ /* 0x000fe400078e02ff */
[----:B------:R-:W-:Y:S01]  /*11600*/  @!P1 IMAD.WIDE.U32 R6, R136, 0x60, R202 ;  /* 0x0000006088069825 */ /* 0x000fe200078e00ca */
[----:B------:R-:W-:Y:S03]  /*11610*/  @!P4 LDGSTS.E.BYPASS.LTC128B.128 [R213+0x7800], desc[UR6][R12.64] ;  /* 0x078000000cd5cfae */ /* 0x000fe6000b901d46 */
[----:B------:R-:W-:Y:S01]  /*11620*/  @!P1 IMAD.IADD R9, R8, 0x1, R7 ;  /* 0x0000000108099824 */ /* 0x000fe200078e0207 */
[----:B------:R-:W-:Y:S01]  /*11630*/  @!P4 LDGSTS.E.BYPASS.LTC128B.128 [R213+0x9800], desc[UR6][R12.64+0x80] ;  /* 0x098000800cd5cfae */ /* 0x000fe2000b901d46 */
[----:B------:R-:W-:-:S03]  /*11640*/  @!P1 IMAD.MOV.U32 R8, RZ, RZ, R6 ;  /* 0x000000ffff089224 */ /* 0x000fc600078e0006 */
[----:B------:R1:W-:Y:S01]  /*11650*/  @!P4 LDGSTS.E.BYPASS.LTC128B.128 [R213+0xb800], desc[UR6][R12.64+0x100] ;  /* 0x0b8001000cd5cfae */ /* 0x0003e2000b901d46 */
[----:B--2---:R-:W-:-:S03]  /*11660*/  @!P3 LEA R10, P4, R68, R202, 0x1 ;  /* 0x000000ca440ab211 */ /* 0x004fc600078808ff */
[----:B------:R-:W0:Y:S01]  /*11670*/  LDGDEPBAR ;  /* 0x00000000000079af */ /* 0x000e220000000000 */
[----:B------:R-:W-:-:S03]  /*11680*/  @!P3 LEA.HI.X R11, R68, R203, R69, 0x1, P4 ;  /* 0x000000cb440bb211 */ /* 0x000fc600020f0c45 */
[----:B------:R-:W2:Y:S04]  /*11690*/  LD.E R22, desc[UR6][R20.64+0x184] ;  /* 0x0001840614167980 */ /* 0x000ea8000c101900 */
[----:B------:R-:W3:Y:S01]  /*116a0*/  LD.E R6, desc[UR6][R20.64+0x188] ;  /* 0x0001880614067980 */ /* 0x000ee2000c101900 */
[----:B------:R-:W-:Y:S01]  /*116b0*/  IMAD R194, R64, 0x400, R4 ;  /* 0x0000040040c27824 */ /* 0x000fe200078e0204 */
[----:B------:R-:W-:Y:S02]  /*116c0*/  LEA R193, R193, UR4, 0x1 ;  /* 0x00000004c1c17c11 */ /* 0x000fe4000f8e08ff */
[----:B-1----:R-:W-:Y:S01]  /*116d0*/  @!P2 LEA R12, P4, R136, R202, 0x6 ;  /* 0x000000ca880ca211 */ /* 0x002fe200078830ff */
[----:B------:R-:W-:-:S04]  /*116e0*/  DEPBAR.LE SB0, 0x0 ;  /* 0x000080000000791a */ /* 0x000fc80000000000 */
[----:B------:R-:W-:Y:S01]  /*116f0*/  BAR.SYNC.DEFER_BLOCKING 0x0 ;  /* 0x0000000000007b1d */ /* 0x000fe20000010000 */
[----:B------:R-:W-:Y:S01]  /*11700*/  @!P2 LEA.HI.X R13, R136, R203, R137, 0x6, P4 ;  /* 0x000000cb880da211 */ /* 0x000fe200020f3489 */
        /* <DEDUP_REMOVED lines=35> */
[----:B------:R-:W-:Y:S01]  /*11940*/  @!P1 LDGSTS.E.BYPASS.LTC128B.128 [R213+0xd800], desc[UR6][R8.64] ;  /* 0x0d80000008d59fae */ /* 0x000fe2000b901d46 */
[----:B------:R-:W-:-:S03]  /*11950*/  IMAD.MOV.U32 R7, RZ, RZ, 0x10 ;  /* 0x00000010ff077424 */ /* 0x000fc600078e00ff */
[----:B------:R-:W-:Y:S01]  /*11960*/  @!P1 LDGSTS.E.BYPASS.LTC128B.128 [R213+0xf800], desc[UR6][R8.64+0x80] ;  /* 0x0f80008008d59fae */ /* 0x000fe2000b901d46 */
[----:B------:R-:W-:-:S03]  /*11970*/  IMAD.MOV.U32 R5, RZ, RZ, 0x20 ;  /* 0x00000020ff057424 */ /* 0x000fc600078e00ff */
[----:B------:R5:W-:Y:S01]  /*11980*/  @!P1 LDGSTS.E.BYPASS.LTC128B.128 [R213+0x11800], desc[UR6][R8.64+0x100] ;  /* 0x1180010008d59fae */ /* 0x000be2000b901d46 */
[----:B------:R-:W-:-:S03]  /*11990*/  R2P PR, R73, 0x6 ;  /* 0x0000000649007804 */ /* 0x000fc60000000000 */
[----:B------:R-:W-:Y:S04]  /*119a0*/  LDSM.16.M88.4 R88, [R194] ;  /* 0x00000000c258783b */ /* 0x000fe80000000200 */
[----:B----4-:R-:W4:Y:S01]  /*119b0*/  LDSM.16.M88.4 R44, [R193+0x6000] ;  /* 0x00600000c12c783b */ /* 0x010f220000000200 */
[----:B------:R-:W-:Y:S02]  /*119c0*/  SEL R7, R7, 0xfffffff0, !P1 ;  /* 0xfffffff007077807 */ /* 0x000fe40004800000 */
[----:B------:R-:W-:Y:S01]  /*119d0*/  SEL R5, R5, 0xffffffe0, !P2 ;  /* 0xffffffe005057807 */ /* 0x000fe20005000000 */
[----:B------:R-:W4:Y:S01]  /*119e0*/  LDSM.16.M88.4 R36, [R193+0x6800] ;  /* 0x00680000c124783b */ /* 0x000f220000000200 */
[----:B------:R-:W-:Y:S01]  /*119f0*/  R2P PR, R66, 0x6 ;  /* 0x0000000642007804 */ /* 0x000fe20000000000 */
[----:B------:R-:W-:-:S02]  /*11a00*/  VIADD R0, R193, 0x6000 ;  /* 0x00006000c1007836 */ /* 0x000fc40000000000 */
[----:B------:R-:W4:Y:S01]  /*11a10*/  LDSM.16.M88.4 R28, [R193+0x7000] ;  /* 0x00700000c11c783b */ /* 0x000f220000000200 */
[----:B------:R-:W-:Y:S02]  /*11a20*/  VIADD R191, R193, 0x6020 ;  /* 0x00006020c1bf7836 */ /* 0x000fe40000000000 */
[----:B------:R-:W-:Y:S01]  /*11a30*/  IMAD R192, R7, 0x2, R194 ;  /* 0x0000000207c07824 */ /* 0x000fe200078e02c2 */
[----:B------:R-:W4:Y:S04]  /*11a40*/  LDSM.16.M88.4 R52, [R193+0x7800] ;  /* 0x00780000c134783b */ /* 0x000f280000000200 */
[----:B-1----:R-:W-:Y:S02]  /*11a50*/  LDSM.16.M88.4 R12, [R192] ;  /* 0x00000000c00c783b */ /* 0x002fe40000000200 */
[----:B------:R-:W-:-:S02]  /*11a60*/  @P1 VIADD R191, R0, 0xffffffe0 ;  /* 0xffffffe000bf1836 */ /* 0x000fc40000000000 */
[----:B------:R-:W-:Y:S01]  /*11a70*/  IMAD.SHL.U32 R133, R58, 0x2, RZ ;  /* 0x000000023a857824 */ /* 0x000fe200078e00ff */
[----:B------:R-:W-:Y:S01]  /*11a80*/  IADD3 R215, R59, 0x1, -R206 ;  /* 0x000000013bd77810 */ /* 0x000fe20007ffe8ce */
[----:B------:R-:W0:Y:S04]  /*11a90*/  LDGDEPBAR ;  /* 0x00000000000079af */ /* 0x000e280000000000 */
[----:B------:R-:W1:Y:S04]  /*11aa0*/  LDSM.16.M88.4 R24, [R191] ;  /* 0x00000000bf18783b */ /* 0x000e680000000200 */
[----:B------:R-:W1:Y:S01]  /*11ab0*/  LDSM.16.M88.4 R16, [R191+0x800] ;  /* 0x00080000bf10783b */ /* 0x000e620000000200 */
[----:B------:R-:W-:-:S03]  /*11ac0*/  IMAD.MOV.U32 R0, RZ, RZ, 0x40 ;  /* 0x00000040ff007424 */ /* 0x000fc600078e00ff */
[----:B-----5:R-:W5:Y:S01]  /*11ad0*/  LDSM.16.M88.4 R8, [R191+0x1000] ;  /* 0x00100000bf08783b */ /* 0x020f620000000200 */
[C---:B----4-:R-:W-:Y:S03]  /*11ae0*/  HMMA.16816.F32.BF16 R48, R88.reuse, R44, RZ ;  /* 0x0000002c5830723c */ /* 0x050fe600000418ff */
[----:B------:R-:W4:Y:S03]  /*11af0*/  LDSM.16.M88.4 R72, [R191+0x1800] ;  /* 0x00180000bf48783b */ /* 0x000f260000000200 */
[----:B------:R-:W-:Y:S01]  /*11b00*/  HMMA.16816.F32.BF16 R44, R88, R46, RZ ;  /* 0x0000002e582c723c */ /* 0x000fe200000418ff */
[----:B------:R-:W-:Y:S01]  /*11b10*/  SEL R0, R0, 0xffffffc0, !P2 ;  /* 0xffffffc000007807 */ /* 0x000fe20005000000 */
[----:B------:R-:W-:-:S04]  /*11b20*/  IMAD R190, R5, 0x2, R194 ;  /* 0x0000000205be7824 */ /* 0x000fc800078e02c2 */
[C---:B------:R-:W-:Y:S01]  /*11b30*/  HMMA.16816.F32.BF16 R40, R88.reuse, R36, RZ ;  /* 0x000000245828723c */ /* 0x040fe200000418ff */
[----:B------:R-:W-:Y:S01]  /*11b40*/  IMAD.IADD R188, R193, 0x1, R0 ;  /* 0x00000001c1bc7824 */ /* 0x000fe200078e0200 */
[----:B------:R-:W-:Y:S04]  /*11b50*/  LDSM.16.M88.4 R80, [R190] ;  /* 0x00000000be50783b */ /* 0x000fe80000000200 */
[C---:B------:R-:W-:Y:S01]  /*11b60*/  HMMA.16816.F32.BF16 R36, R88.reuse, R38, RZ ;  /* 0x000000265824723c */ /* 0x040fe200000418ff */
[----:B------:R-:W4:Y:S04]  /*11b70*/  LDSM.16.M88.4 R68, [R188+0x6000] ;  /* 0x00600000bc44783b */ /* 0x000f280000000200 */
[----:B------:R-:W4:Y:S01]  /*11b80*/  LDSM.16.M88.4 R60, [R188+0x6800] ;  /* 0x00680000bc3c783b */ /* 0x000f220000000200 */
[C---:B------:R-:W-:Y:S03]  /*11b90*/  HMMA.16816.F32.BF16 R32, R88.reuse, R28, RZ ;  /* 0x0000001c5820723c */ /* 0x040fe600000418ff */
[----:B------:R-:W-:Y:S03]  /*11ba0*/  LDSM.16.M88.4 R92, [R188+0x7800] ;  /* 0x00780000bc5c783b */ /* 0x000fe60000000200 */
[C---:B------:R-:W-:Y:S06]  /*11bb0*/  HMMA.16816.F32.BF16 R28, R88.reuse, R30, RZ ;  /* 0x0000001e581c723c */ /* 0x040fec00000418ff */
[C---:B------:R-:W-:Y:S06]  /*11bc0*/  HMMA.16816.F32.BF16 R84, R88.reuse, R52, RZ ;  /* 0x000000345854723c */ /* 0x040fec00000418ff */
[----:B------:R-:W-:Y:S06]  /*11bd0*/  HMMA.16816.F32.BF16 R88, R88, R54, RZ ;  /* 0x000000365858723c */ /* 0x000fec00000418ff */
[C---:B-1----:R-:W-:Y:S06]  /*11be0*/  HMMA.16816.F32.BF16 R48, R12.reuse, R24, R48 ;  /* 0x000000180c30723c */ /* 0x042fec0000041830 */
[----:B------:R-:W-:Y:S01]  /*11bf0*/  HMMA.16816.F32.BF16 R44, R12, R26, R44 ;  /* 0x0000001a0c2c723c */ /* 0x000fe2000004182c */
[----:B------:R-:W1:Y:S01]  /*11c00*/  LDSM.16.M88.4 R24, [R188+0x7000] ;  /* 0x00700000bc18783b */ /* 0x000e620000000200 */
[----:B------:R-:W-:-:S04]  /*11c10*/  IMAD R189, R5, 0x2, R192 ;  /* 0x0000000205bd7824 */ /* 0x000fc800078e02c0 */
[----:B------:R-:W-:Y:S01]  /*11c20*/  HMMA.16816.F32.BF16 R40, R12, R16, R40 ;  /* 0x000000100c28723c */ /* 0x000fe20000041828 */
[----:B------:R-:W-:-:S05]  /*11c30*/  IMAD.IADD R184, R0, 0x1, R191 ;  /* 0x0000000100b87824 */ /* 0x000fca00078e02bf */
[C---:B------:R-:W-:Y:S01]  /*11c40*/  HMMA.16816.F32.BF16 R36, R12.reuse, R18, R36 ;  /* 0x000000120c24723c */ /* 0x040fe20000041824 */
[----:B------:R-:W-:Y:S04]  /*11c50*/  LDSM.16.M88.4 R52, [R184] ;  /* 0x00000000b834783b */ /* 0x000fe80000000200 */
[----:B------:R-:W-:Y:S01]  /*11c60*/  LDSM.16.M88.4 R16, [R184+0x800] ;  /* 0x00080000b810783b */ /* 0x000fe20000000200 */
[C---:B-----5:R-:W-:Y:S03]  /*11c70*/  HMMA.16816.F32.BF16 R32, R12.reuse, R8, R32 ;  /* 0x000000080c20723c */ /* 0x060fe60000041820 */
[----:B------:R-:W-:Y:S03]  /*11c80*/  LDSM.16.M88.4 R76, [R184+0x1800] ;  /* 0x00180000b84c783b */ /* 0x000fe60000000200 */
[C---:B------:R-:W-:Y:S01]  /*11c90*/  HMMA.16816.F32.BF16 R28, R12.reuse, R10, R28 ;  /* 0x0000000a0c1c723c */ /* 0x040fe2000004181c */
[----:B------:R-:W5:Y:S05]  /*11ca0*/  LDSM.16.M88.4 R8, [R189] ;  /* 0x00000000bd08783b */ /* 0x000f6a0000000200 */
[C---:B----4-:R-:W-:Y:S06]  /*11cb0*/  HMMA.16816.F32.BF16 R84, R12.reuse, R72, R84 ;  /* 0x000000480c54723c */ /* 0x050fec0000041854 */
[----:B------:R-:W-:Y:S01]  /*11cc0*/  HMMA.16816.F32.BF16 R88, R12, R74, R88 ;  /* 0x0000004a0c58723c */ /* 0x000fe20000041858 */
[----:B------:R-:W4:Y:S04]  /*11cd0*/  LDSM.16.M88.4 R12, [R184+0x1000] ;  /* 0x00100000b80c783b */ /* 0x000f280000000200 */
[----:B------:R-:W-:Y:S01]  /*11ce0*/  LDSM.16.M88.4 R72, [R193+0x8000] ;  /* 0x00800000c148783b */ /* 0x000fe20000000200 */
        /* <DEDUP_REMOVED lines=13> */
[C---:B-----5:R-:W-:Y:S06]  /*11dc0*/  HMMA.16816.F32.BF16 R48, R8.reuse, R52, R48 ;  /* 0x000000340830723c */ /* 0x060fec0000041830 */
[C---:B------:R-:W-:Y:S01]  /*11dd0*/  HMMA.16816.F32.BF16 R44, R8.reuse, R54, R44 ;  /* 0x00000036082c723c */ /* 0x040fe2000004182c */
[----:B------:R-:W5:Y:S05]  /*11de0*/  LDSM.16.M88.4 R52, [R193+0x9800] ;  /* 0x00980000c134783b */ /* 0x000f6a0000000200 */
        /* <DEDUP_REMOVED lines=14> */
[C---:B------:R-:W-:Y:S06]  /*11ed0*/  HMMA.16816.F32.BF16 R48, R24.reuse, R72, R48 ;  /* 0x000000481830723c */ /* 0x040fec0000041830 */
[C---:B------:R-:W-:Y:S01]  /*11ee0*/  HMMA.16816.F32.BF16 R44, R24.reuse, R74, R44 ;  /* 0x0000004a182c723c */ /* 0x040fe2000004182c */
[----:B------:R-:W-:Y:S05]  /*11ef0*/  LDSM.16.M88.4 R72, [R188+0x8000] ;  /* 0x00800000bc48783b */ /* 0x000fea0000000200 */
[C---:B------:R-:W-:Y:S01]  /*11f00*/  HMMA.16816.F32.BF16 R28, R24.reuse, R62, R28 ;  /* 0x0000003e181c723c */ /* 0x040fe2000004181c */
[----:B------:R-:W3:Y:S05]  /*11f10*/  LDSM.16.M88.4 R60, [R188+0x9000] ;  /* 0x00900000bc3c783b */ /* 0x000eea0000000200 */
[C---:B-----5:R-:W-:Y:S06]  /*11f20*/  HMMA.16816.F32.BF16 R84, R24.reuse, R52, R84 ;  /* 0x000000341854723c */ /* 0x060fec0000041854 */
[----:B------:R-:W-:Y:S01]  /*11f30*/  HMMA.16816.F32.BF16 R80, R24, R54, R80 ;  /* 0x000000361850723c */ /* 0x000fe20000041850 */
[----:B------:R-:W5:Y:S04]  /*11f40*/  LDSM.16.M88.4 R52, [R188+0x9800] ;  /* 0x00980000bc34783b */ /* 0x000f680000000200 */
[----:B------:R-:W-:Y:S01]  /*11f50*/  LDSM.16.M88.4 R24, [R189+0x2000] ;  /* 0x00200000bd18783b */ /* 0x000fe20000000200 */
[C---:B----4-:R-:W-:Y:S06]  /*11f60*/  HMMA.16816.F32.BF16 R40, R92.reuse, R12, R40 ;  /* 0x0000000c5c28723c */ /* 0x050fec0000041828 */
[C---:B------:R-:W-:Y:S01]  /*11f70*/  HMMA.16816.F32.BF16 R36, R92.reuse, R14, R36 ;  /* 0x0000000e5c24723c */ /* 0x040fe20000041824 */
[----:B------:R-:W4:Y:S05]  /*11f80*/  LDSM.16.M88.4 R12, [R184+0x2800] ;  /* 0x00280000b80c783b */ /* 0x000f2a0000000200 */
[C---:B--2---:R-:W-:Y:S06]  /*11f90*/  HMMA.16816.F32.BF16 R32, R92.reuse, R8, R32 ;  /* 0x000000085c20723c */ /* 0x044fec0000041820 */
[C---:B------:R-:W-:Y:S06]  /*11fa0*/  HMMA.16816.F32.BF16 R48, R92.reuse, R16, R48 ;  /* 0x000000105c30723c */ /* 0x040fec0000041830 */
[C---:B------:R-:W-:Y:S01]  /*11fb0*/  HMMA.16816.F32.BF16 R44, R92.reuse, R18, R44 ;  /* 0x000000125c2c723c */ /* 0x040fe2000004182c */
[----:B------:R-:W-:Y:S05]  /*11fc0*/  LDSM.16.M88.4 R16, [R184+0x2000] ;  /* 0x00200000b810783b */ /* 0x000fea0000000200 */
[C---:B------:R-:W-:Y:S01]  /*11fd0*/  HMMA.16816.F32.BF16 R28, R92.reuse, R10, R28 ;  /* 0x0000000a5c1c723c */ /* 0x040fe2000004181c */
[----:B------:R-:W2:Y:S05]  /*11fe0*/  LDSM.16.M88.4 R8, [R184+0x3000] ;  /* 0x00300000b808783b */ /* 0x000eaa0000000200 */
[C---:B------:R-:W-:Y:S06]  /*11ff0*/  HMMA.16816.F32.BF16 R84, R92.reuse, R88, R84 ;  /* 0x000000585c54723c */ /* 0x040fec0000041854 */
[----:B------:R-:W-:Y:S06]  /*12000*/  HMMA.16816.F32.BF16 R80, R92, R90, R80 ;  /* 0x0000005a5c50723c */ /* 0x000fec0000041850 */
[C---:B-1----:R-:W-:Y:S06]  /*12010*/  HMMA.16816.F32.BF16 R40, R76.reuse, R68, R40 ;  /* 0x000000444c28723c */ /* 0x042fec0000041828 */
[C---:B------:R-:W-:Y:S01]  /*12020*/  HMMA.16816.F32.BF16 R36, R76.reuse, R70, R36 ;  /* 0x000000464c24723c */ /* 0x040fe20000041824 */
[----:B------:R-:W1:Y:S05]  /*12030*/  LDSM.16.M88.4 R68, [R184+0x3800] ;  /* 0x00380000b844783b */ /* 0x000e6a0000000200 */
[C---:B---3--:R-:W-:Y:S06]  /*12040*/  HMMA.16816.F32.BF16 R32, R76.reuse, R60, R32 ;  /* 0x0000003c4c20723c */ /* 0x048fec0000041820 */
[C---:B------:R-:W-:Y:S06]  /*12050*/  HMMA.16816.F32.BF16 R48, R76.reuse, R72, R48 ;  /* 0x000000484c30723c */ /* 0x040fec0000041830 */
[C---:B------:R-:W-:Y:S01]  /*12060*/  HMMA.16816.F32.BF16 R44, R76.reuse, R74, R44 ;  /* 0x0000004a4c2c723c */ /* 0x040fe2000004182c */
[----:B------:R-:W-:Y:S05]  /*12070*/  LDSM.16.M88.4 R72, [R194+0x4000] ;  /* 0x00400000c248783b */ /* 0x000fea0000000200 */
[C---:B------:R-:W-:Y:S01]  /*12080*/  HMMA.16816.F32.BF16 R88, R76.reuse, R62, R28 ;  /* 0x0000003e4c58723c */ /* 0x040fe2000004181c */
[----:B------:R-:W-:Y:S04]  /*12090*/  LDSM.16.M88.4 R60, [R193+0xa000] ;  /* 0x00a00000c13c783b */ /* 0x000fe80000000200 */
[----:B------:R-:W-:Y:S01]  /*120a0*/  LDSM.16.M88.4 R28, [R193+0xa800] ;  /* 0x00a80000c11c783b */ /* 0x000fe20000000200 */
[C---:B-----5:R-:W-:Y:S03]  /*120b0*/  HMMA.16816.F32.BF16 R92, R76.reuse, R52, R84 ;  /* 0x000000344c5c723c */ /* 0x060fe60000041854 */
[----:B------:R-:W3:Y:S03]  /*120c0*/  LDSM.16.M88.4 R84, [R193+0xb000] ;  /* 0x00b00000c154783b */ /* 0x000ee60000000200 */
[----:B------:R-:W-:Y:S01]  /*120d0*/  HMMA.16816.F32.BF16 R80, R76, R54, R80 ;  /* 0x000000364c50723c */ /* 0x000fe20000041850 */
[----:B------:R-:W-:Y:S04]  /*120e0*/  LDSM.16.M88.4 R52, [R192+0x4000] ;  /* 0x00400000c034783b */ /* 0x000fe80000000200 */
        /* <DEDUP_REMOVED lines=10> */
[C---:B-1----:R-:W-:Y:S06]  /*12190*/  HMMA.16816.F32.BF16 R92, R24.reuse, R68, R92 ;  /* 0x00000044185c723c */ /* 0x042fec000004185c */
[----:B------:R-:W-:Y:S01]  /*121a0*/  HMMA.16816.F32.BF16 R80, R24, R70, R80 ;  /* 0x000000461850723c */ /* 0x000fe20000041850 */
[----:B------:R-:W-:Y:S04]  /*121b0*/  LDSM.16.M88.4 R24, [R190+0x4000] ;  /* 0x00400000be18783b */ /* 0x000fe80000000200 */
[----:B------:R-:W-:Y:S01]  /*121c0*/  LDSM.16.M88.4 R68, [R188+0xa800] ;  /* 0x00a80000bc44783b */ /* 0x000fe20000000200 */
[C---:B---3--:R-:W-:Y:S06]  /*121d0*/  HMMA.16816.F32.BF16 R32, R72.reuse, R84, R32 ;  /* 0x000000544820723c */ /* 0x048fec0000041820 */
[C---:B------:R-:W-:Y:S06]  /*121e0*/  HMMA.16816.F32.BF16 R48, R72.reuse, R60, R48 ;  /* 0x0000003c4830723c */ /* 0x040fec0000041830 */
[C---:B------:R-:W-:Y:S01]  /*121f0*/  HMMA.16816.F32.BF16 R44, R72.reuse, R62, R44 ;  /* 0x0000003e482c723c */ /* 0x040fe2000004182c */
[----:B------:R-:W1:Y:S05]  /*12200*/  LDSM.16.M88.4 R60, [R191+0x5800] ;  /* 0x00580000bf3c783b */ /* 0x000e6a0000000200 */
[C---:B------:R-:W-:Y:S06]  /*12210*/  HMMA.16816.F32.BF16 R40, R72.reuse, R28, R40 ;  /* 0x0000001c4828723c */ /* 0x040fec0000041828 */
[C---:B------:R-:W-:Y:S01]  /*12220*/  HMMA.16816.F32.BF16 R36, R72.reuse, R30, R36 ;  /* 0x0000001e4824723c */ /* 0x040fe20000041824 */
[----:B------:R-:W-:Y:S05]  /*12230*/  LDSM.16.M88.4 R28, [R188+0xa000] ;  /* 0x00a00000bc1c783b */ /* 0x000fea0000000200 */
[C---:B------:R-:W-:Y:S06]  /*12240*/  HMMA.16816.F32.BF16 R88, R72.reuse, R86, R88 ;  /* 0x000000564858723c */ /* 0x040fec0000041858 */
[C---:B----4-:R-:W-:Y:S06]  /*12250*/  HMMA.16816.F32.BF16 R92, R72.reuse, R12, R92 ;  /* 0x0000000c485c723c */ /* 0x050fec000004185c */
[----:B------:R-:W-:Y:S01]  /*12260*/  HMMA.16816.F32.BF16 R80, R72, R14, R80 ;  /* 0x0000000e4850723c */ /* 0x000fe20000041850 */
[----:B------:R-:W3:Y:S05]  /*12270*/  LDSM.16.M88.4 R12, [R188+0xb000] ;  /* 0x00b00000bc0c783b */ /* 0x000eea0000000200 */
[C---:B------:R-:W-:Y:S01]  /*12280*/  HMMA.16816.F32.BF16 R72, R52.reuse, R76, R32 ;  /* 0x0000004c3448723c */ /* 0x040fe20000041820 */
[----:B------:R-:W-:Y:S05]  /*12290*/  LDSM.16.M88.4 R32, [R184+0x4000] ;  /* 0x00400000b820783b */ /* 0x000fea0000000200 */
[C---:B--2---:R-:W-:Y:S06]  /*122a0*/  HMMA.16816.F32.BF16 R40, R52.reuse, R8, R40 ;  /* 0x000000083428723c */ /* 0x044fec0000041828 */
[C---:B------:R-:W-:Y:S01]  /*122b0*/  HMMA.16816.F32.BF16 R36, R52.reuse, R10, R36 ;  /* 0x0000000a3424723c */ /* 0x040fe20000041824 */
[----:B------:R-:W2:Y:S05]  /*122c0*/  LDSM.16.M88.4 R8, [R188+0xb800] ;  /* 0x00b80000bc08783b */ /* 0x000eaa0000000200 */
[C---:B------:R-:W-:Y:S06]  /*122d0*/  HMMA.16816.F32.BF16 R48, R52.reuse, R16, R48 ;  /* 0x000000103430723c */ /* 0x040fec0000041830 */
[C---:B------:R-:W-:Y:S06]  /*122e0*/  HMMA.16816.F32.BF16 R88, R52.reuse, R78, R88 ;  /* 0x0000004e3458723c */ /* 0x040fec0000041858 */
[----:B------:R-:W-:Y:S01]  /*122f0*/  HMMA.16816.F32.BF16 R44, R52, R18, R44 ;  /* 0x00000012342c723c */ /* 0x000fe2000004182c */
[----:B------:R-:W4:Y:S01]  /*12300*/  LDSM.16.M88.4 R16, [R189+0x4000] ;  /* 0x00400000bd10783b */ /* 0x000f220000000200 */
[----:B------:R-:W-:-:S04]  /*12310*/  SHF.R.S32.HI R0, RZ, 0x1f, R65 ;  /* 0x0000001fff007819 */ /* 0x000fc80000011441 */
[----:B-1----:R-:W-:Y:S01]  /*12320*/  HMMA.16816.F32.BF16 R92, R52, R60, R92 ;  /* 0x0000003c345c723c */ /* 0x002fe2000004185c */
[----:B------:R-:W-:-:S05]  /*12330*/  LEA.HI R0, R0, R65, RZ, 0x2 ;  /* 0x0000004100007211 */ /* 0x000fca00078f10ff */
[----:B---3--:R-:W-:Y:S07]  /*12340*/  HMMA.16816.F32.BF16 R72, R24, R12, R72 ;  /* 0x0000000c1848723c */ /* 0x008fee0000041848 */
[----:B------:R-:W-:Y:S01]  /*12350*/  SHF.R.S32.HI R13, RZ, 0x2, R0 ;  /* 0x00000002ff0d7819 */ /* 0x000fe20000011400 */
[----:B------:R-:W-:Y:S04]  /*12360*/  HMMA.16816.F32.BF16 R80, R52, R62, R80 ;  /* 0x0000003e3450723c */ /* 0x000fe80000041850 */
[----:B------:R-:W-:-:S02]  /*12370*/  IMAD R0, R64, 0x10, R13 ;  /* 0x0000001040007824 */ /* 0x000fc400078e020d */
[----:B------:R-:W-:Y:S01]  /*12380*/  HMMA.16816.F32.BF16 R48, R24, R28, R48 ;  /* 0x0000001c1830723c */ /* 0x000fe20000041830 */
[----:B------:R-:W-:-:S05]  /*12390*/  LOP3.LUT R133, R133, 0x6, RZ, 0xc0, !PT ;  /* 0x0000000685857812 */ /* 0x000fca00078ec0ff */
[C---:B------:R-:W-:Y:S01]  /*123a0*/  HMMA.16816.F32.BF16 R88, R24.reuse, R14, R88 ;  /* 0x0000000e1858723c */ /* 0x040fe20000041858 */
[----:B------:R-:W1:Y:S01]  /*123b0*/  LDSM.16.M88.4 R12, [R184+0x4800] ;  /* 0x00480000b80c783b */ /* 0x000e620000000200 */
[----:B------:R-:W-:Y:S01]  /*123c0*/  IMAD.IADD R0, R67, 0x1, R0 ;  /* 0x0000000143007824 */ /* 0x000fe200078e0200 */
[----:B------:R-:W-:Y:S01]  /*123d0*/  IADD3 R29, -R22, R59, -R206 ;  /* 0x0000003b161d7210 */ /* 0x000fe20007ffe9ce */
[----:B------:R-:W-:Y:S02]  /*123e0*/  IMAD.IADD R215, R6, 0x1, R215 ;  /* 0x0000000106d77824 */ /* 0x000fe400078e02d7 */
[----:B------:R-:W-:Y:S01]  /*123f0*/  HMMA.16816.F32.BF16 R44, R24, R30, R44 ;  /* 0x0000001e182c723c */ /* 0x000fe2000004182c */
[----:B------:R-:W-:Y:S02]  /*12400*/  IMAD.IADD R23, R2, 0x1, R133 ;  /* 0x0000000102177824 */ /* 0x000fe400078e0285 */
[----:B------:R-:W-:Y:S01]  /*12410*/  VIADD R214, R0, 0x8 ;  /* 0x0000000800d67836 */ /* 0x000fe20000000000 */
[----:B------:R-:W-:-:S02]  /*12420*/  IADD3 R212, R215, 0x8, R0 ;  /* 0x00000008d7d47810 */ /* 0x000fc40007ffe000 */
[----:B--2---:R-:W-:Y:S01]  /*12430*/  HMMA.16816.F32.BF16 R92, R24, R8, R92 ;  /* 0x00000008185c723c */ /* 0x004fe2000004185c */
[C---:B------:R-:W-:Y:S02]  /*12440*/  VIADDMNMX R216, R29.reuse, R0, RZ, !PT ;  /* 0x000000001dd87246 */ /* 0x040fe400078001ff */
[----:B------:R-:W-:-:S04]  /*12450*/  VIADDMNMX R214, R29, R214, RZ, !PT ;  /* 0x000000d61dd67246 */ /* 0x000fc800078001ff */
[----:B------:R-:W-:Y:S01]  /*12460*/  VIADD R9, R23, 0x1 ;  /* 0x0000000117097836 */ /* 0x000fe20000000000 */
[----:B------:R-:W-:Y:S01]  /*12470*/  HMMA.16816.F32.BF16 R40, R24, R68, R40 ;  /* 0x000000441828723c */ /* 0x000fe20000041828 */
[----:B------:R-:W-:Y:S02]  /*12480*/  VIADDMNMX R215, R215, R0, R59, PT ;  /* 0x00000000d7d77246 */ /* 0x000fe4000380013b */
[----:B------:R-:W-:Y:S02]  /*12490*/  VIMNMX R212, R212, R59, PT ;  /* 0x0000003bd4d47248 */ /* 0x000fe40003fe0100 */
[C---:B------:R-:W-:Y:S02]  /*124a0*/  ISETP.GE.AND P6, PT, R9.reuse, R216, PT ;  /* 0x000000d80900720c */ /* 0x040fe40003fc6270 */
[C---:B------:R-:W-:Y:S01]  /*124b0*/  ISETP.GE.AND P5, PT, R9.reuse, R214, PT ;  /* 0x000000d60900720c */ /* 0x040fe20003fa6270 */
[----:B----4-:R-:W-:Y:S01]  /*124c0*/  HMMA.16816.F32.BF16 R48, R16, R32, R48 ;  /* 0x000000201030723c */ /* 0x010fe20000041830 */
[----:B------:R-:W-:-:S02]  /*124d0*/  ISETP.GE.OR P6, PT, R9, R215, !P6 ;  /* 0x000000d70900720c */ /* 0x000fc400077c6670 */
[----:B------:R-:W-:-:S03]  /*124e0*/  ISETP.GE.OR P5, PT, R9, R212, !P5 ;  /* 0x000000d40900720c */ /* 0x000fc60006fa6670 */
[C---:B------:R-:W-:Y:S01]  /*124f0*/  HMMA.16816.F32.BF16 R80, R24.reuse, R10, R80 ;  /* 0x0000000a1850723c */ /* 0x040fe20000041850 */
[----:B------:R-:W2:Y:S05]  /*12500*/  LDSM.16.M88.4 R8, [R184+0x5000] ;  /* 0x00500000b808783b */ /* 0x000eaa0000000200 */
[----:B------:R-:W-:Y:S01]  /*12510*/  HMMA.16816.F32.BF16 R36, R24, R70, R36 ;  /* 0x000000461824723c */ /* 0x000fe20000041824 */
[----:B------:R-:W-:-:S05]  /*12520*/  ISETP.GE.AND P2, PT, R23, R214, PT ;  /* 0x000000d61700720c */ /* 0x000fca0003f46270 */
[C---:B------:R-:W-:Y:S01]  /*12530*/  HMMA.16816.F32.BF16 R44, R16.reuse, R34, R44 ;  /* 0x00000022102c723c */ /* 0x040fe2000004182c */
[----:B------:R-:W-:Y:S02]  /*12540*/  ISETP.GE.AND P0, PT, R23, R216, PT ;  /* 0x000000d81700720c */ /* 0x000fe40003f06270 */
[----:B------:R-:W-:Y:S01]  /*12550*/  LOP3.LUT R0, R3, R4, RZ, 0xfc, !PT ;  /* 0x0000000403007212 */ /* 0x000fe200078efcff */
[C---:B------:R-:W-:Y:S01]  /*12560*/  VIADD R3, R23.reuse, 0x9 ;  /* 0x0000000917037836 */ /* 0x040fe20000000000 */
[C---:B------:R-:W-:Y:S01]  /*12570*/  ISETP.GE.OR P2, PT, R23.reuse, R212, !P2 ;  /* 0x000000d41700720c */ /* 0x040fe20005746670 */
[----:B-1----:R-:W-:Y:S01]  /*12580*/  HMMA.16816.F32.BF16 R40, R16, R12, R40 ;  /* 0x0000000c1028723c */ /* 0x002fe20000041828 */
[C---:B------:R-:W-:Y:S01]  /*12590*/  ISETP.GE.OR P0, PT, R23.reuse, R215, !P0 ;  /* 0x000000d71700720c */ /* 0x040fe20004706670 */
[----:B------:R-:W-:Y:S01]  /*125a0*/  VIADD R25, R23, 0x8 ;  /* 0x0000000817197836 */ /* 0x000fe20000000000 */
[----:B------:R-:W-:-:S04]  /*125b0*/  FSEL R50, R50, -INF , !P2 ;  /* 0xff80000032327808 */ /* 0x000fc80005000000 */
[----:B------:R-:W-:Y:S01]  /*125c0*/  VIADD R13, R23, 0x10 ;  /* 0x00000010170d7836 */ /* 0x000fe20000000000 */
[----:B------:R-:W-:Y:S02]  /*125d0*/  FSEL R32, R51, -INF , !P5 ;  /* 0xff80000033207808 */ /* 0x000fe40006800000 */
[----:B------:R-:W-:Y:S02]  /*125e0*/  FSEL R48, R48, -INF , !P0 ;  /* 0xff80000030307808 */ /* 0x000fe40004000000 */
[C---:B------:R-:W-:Y:S02]  /*125f0*/  ISETP.GE.AND P2, PT, R13.reuse, R216, PT ;  /* 0x000000d80d00720c */ /* 0x040fe40003f46270 */
[----:B------:R-:W-:Y:S02]  /*12600*/  ISETP.GE.AND P5, PT, R13, R214, PT ;  /* 0x000000d60d00720c */ /* 0x000fe40003fa6270 */
[C---:B------:R-:W-:Y:S02]  /*12610*/  ISETP.GE.AND P4, PT, R3.reuse, R216, PT ;  /* 0x000000d80300720c */ /* 0x040fe40003f86270 */
[----:B------:R-:W-:-:S02]  /*12620*/  ISETP.GE.AND P0, PT, R3, R214, PT ;  /* 0x000000d60300720c */ /* 0x000fc40003f06270 */
[----:B------:R-:W-:Y:S01]  /*12630*/  ISETP.GE.AND P1, PT, R25, R216, PT ;  /* 0x000000d81900720c */ /* 0x000fe20003f26270 */
[C---:B------:R-:W-:Y:S01]  /*12640*/  HMMA.16816.F32.BF16 R36, R16.reuse, R14, R36 ;  /* 0x0000000e1024723c */ /* 0x040fe20000041824 */
[CC--:B------:R-:W-:Y:S02]  /*12650*/  ISETP.GE.OR P2, PT, R13.reuse, R215.reuse, !P2 ;  /* 0x000000d70d00720c */ /* 0x0c0fe40005746670 */
[-C--:B------:R-:W-:Y:S02]  /*12660*/  ISETP.GE.OR P5, PT, R13, R212.reuse, !P5 ;  /* 0x000000d40d00720c */ /* 0x080fe40006fa6670 */
[CC--:B------:R-:W-:Y:S01]  /*12670*/  ISETP.GE.OR P4, PT, R3.reuse, R215.reuse, !P4 ;  /* 0x000000d70300720c */ /* 0x0c0fe20006786670 */
[----:B------:R-:W1:Y:S01]  /*12680*/  LDSM.16.M88.4 R12, [R184+0x5800] ;  /* 0x00580000b80c783b */ /* 0x000e620000000200 */
[----:B------:R-:W-:Y:S01]  /*12690*/  ISETP.GE.OR P0, PT, R3, R212, !P0 ;  /* 0x000000d40300720c */ /* 0x000fe20004706670 */
[----:B------:R-:W-:Y:S01]  /*126a0*/  VIADD R3, R23, 0x11 ;  /* 0x0000001117037836 */ /* 0x000fe20000000000 */
[----:B------:R-:W-:Y:S01]  /*126b0*/  ISETP.GE.OR P1, PT, R25, R215, !P1 ;  /* 0x000000d71900720c */ /* 0x000fe20004f26670 */
[----:B--2---:R-:W-:Y:S01]  /*126c0*/  HMMA.16816.F32.BF16 R72, R16, R8, R72 ;  /* 0x000000081048723c */ /* 0x004fe20000041848 */
[----:B------:R-:W-:Y:S01]  /*126d0*/  FSEL R34, R49, -INF , !P6 ;  /* 0xff80000031227808 */ /* 0x000fe20007000000 */
[----:B------:R-:W-:-:S04]  /*126e0*/  DEPBAR.LE SB0, 0x0 ;  /* 0x000080000000791a */ /* 0x000fc80000000000 */
[----:B------:R-:W-:Y:S02]  /*126f0*/  FSEL R44, R44, -INF , !P1 ;  /* 0xff8000002c2c7808 */ /* 0x000fe40004800000 */
[C---:B------:R-:W-:Y:S02]  /*12700*/  ISETP.GE.AND P6, PT, R3.reuse, R216, PT ;  /* 0x000000d80300720c */ /* 0x040fe40003fc6270 */
[-C--:B------:R-:W-:Y:S02]  /*12710*/  ISETP.GE.AND P1, PT, R3, R214.reuse, PT ;  /* 0x000000d60300720c */ /* 0x080fe40003f26270 */
[----:B------:R-:W-:Y:S02]  /*12720*/  ISETP.GE.AND P3, PT, R25, R214, PT ;  /* 0x000000d61900720c */ /* 0x000fe40003f66270 */
[C---:B------:R-:W-:Y:S02]  /*12730*/  ISETP.GE.OR P6, PT, R3.reuse, R215, !P6 ;  /* 0x000000d70300720c */ /* 0x040fe400077c6670 */
[-C--:B------:R-:W-:Y:S01]  /*12740*/  ISETP.GE.OR P1, PT, R3, R212.reuse, !P1 ;  /* 0x000000d40300720c */ /* 0x080fe20004f26670 */
[----:B------:R-:W-:Y:S01]  /*12750*/  VIADD R3, R23, 0x18 ;  /* 0x0000001817037836 */ /* 0x000fe20000000000 */
[----:B------:R-:W-:-:S02]  /*12760*/  ISETP.GE.OR P3, PT, R25, R212, !P3 ;  /* 0x000000d41900720c */ /* 0x000fc40005f66670 */
[----:B------:R-:W-:Y:S02]  /*12770*/  FSEL R30, R47, -INF , !P0 ;  /* 0xff8000002f1e7808 */ /* 0x000fe40004000000 */
[----:B------:R-:W-:Y:S02]  /*12780*/  FSEL R46, R46, -INF , !P3 ;  /* 0xff8000002e2e7808 */ /* 0x000fe40005800000 */
[C---:B------:R-:W-:Y:S02]  /*12790*/  ISETP.GE.AND P0, PT, R3.reuse, R216, PT ;  /* 0x000000d80300720c */ /* 0x040fe40003f06270 */
[C---:B------:R-:W-:Y:S01]  /*127a0*/  ISETP.GE.AND P3, PT, R3.reuse, R214, PT ;  /* 0x000000d60300720c */ /* 0x040fe20003f66270 */
[----:B------:R-:W-:Y:S01]  /*127b0*/  HMMA.16816.F32.BF16 R88, R16, R10, R88 ;  /* 0x0000000a1058723c */ /* 0x000fe20000041858 */
[C---:B------:R-:W-:Y:S02]  /*127c0*/  ISETP.GE.OR P0, PT, R3.reuse, R215, !P0 ;  /* 0x000000d70300720c */ /* 0x040fe40004706670 */
[----:B------:R-:W-:Y:S01]  /*127d0*/  ISETP.GE.OR P3, PT, R3, R212, !P3 ;  /* 0x000000d40300720c */ /* 0x000fe20005f66670 */
[----:B------:R-:W-:-:S02]  /*127e0*/  VIADD R3, R23, 0x21 ;  /* 0x0000002117037836 */ /* 0x000fc40000000000 */
[C---:B------:R-:W-:Y:S02]  /*127f0*/  VIADD R9, R23.reuse, 0x20 ;  /* 0x0000002017097836 */ /* 0x040fe40000000000 */
[----:B------:R-:W-:Y:S01]  /*12800*/  VIADD R25, R23, 0x19 ;  /* 0x0000001917197836 */ /* 0x000fe20000000000 */
[----:B------:R-:W-:Y:S02]  /*12810*/  FSEL R28, R41, -INF , !P6 ;  /* 0xff800000291c7808 */ /* 0x000fe40007000000 */
[----:B------:R-:W-:Y:S02]  /*12820*/  FSEL R24, R36, -INF , !P0 ;  /* 0xff80000024187808 */ /* 0x000fe40004000000 */
[----:B------:R-:W-:Y:S02]  /*12830*/  FSEL R22, R42, -INF , !P5 ;  /* 0xff8000002a167808 */ /* 0x000fe40006800000 */
[----:B------:R-:W-:Y:S02]  /*12840*/  FSEL R8, R43, -INF , !P1 ;  /* 0xff8000002b087808 */ /* 0x000fe40004800000 */
[----:B------:R-:W-:-:S02]  /*12850*/  ISETP.GE.AND P6, PT, R3, R216, PT ;  /* 0x000000d80300720c */ /* 0x000fc40003fc6270 */
[----:B------:R-:W-:Y:S02]  /*12860*/  ISETP.GE.AND P0, PT, R3, R214, PT ;  /* 0x000000d60300720c */ /* 0x000fe40003f06270 */
[----:B------:R-:W-:Y:S02]  /*12870*/  FSEL R52, R45, -INF , !P4 ;  /* 0xff8000002d347808 */ /* 0x000fe40006000000 */
[C---:B------:R-:W-:Y:S02]  /*12880*/  ISETP.GE.AND P1, PT, R9.reuse, R216, PT ;  /* 0x000000d80900720c */ /* 0x040fe40003f26270 */
[----:B------:R-:W-:Y:S02]  /*12890*/  ISETP.GE.AND P5, PT, R9, R214, PT ;  /* 0x000000d60900720c */ /* 0x000fe40003fa6270 */
[----:B------:R-:W-:Y:S02]  /*128a0*/  ISETP.GE.AND P4, PT, R25, R216, PT ;  /* 0x000000d81900720c */ /* 0x000fe40003f86270 */
[----:B------:R-:W-:-:S02]  /*128b0*/  ISETP.GE.OR P6, PT, R3, R215, !P6 ;  /* 0x000000d70300720c */ /* 0x000fc400077c6670 */
[-C--:B------:R-:W-:Y:S01]  /*128c0*/  ISETP.GE.OR P0, PT, R3, R212.reuse, !P0 ;  /* 0x000000d40300720c */ /* 0x080fe20004706670 */
[----:B------:R-:W-:Y:S01]  /*128d0*/  VIADD R3, R23, 0x29 ;  /* 0x0000002917037836 */ /* 0x000fe20000000000 */
[CC--:B------:R-:W-:Y:S02]  /*128e0*/  ISETP.GE.OR P1, PT, R9.reuse, R215.reuse, !P1 ;  /* 0x000000d70900720c */ /* 0x0c0fe40004f26670 */
[----:B------:R-:W-:Y:S01]  /*128f0*/  ISETP.GE.OR P5, PT, R9, R212, !P5 ;  /* 0x000000d40900720c */ /* 0x000fe20006fa6670 */
[----:B------:R-:W-:Y:S01]  /*12900*/  VIADD R9, R23, 0x28 ;  /* 0x0000002817097836 */ /* 0x000fe20000000000 */
[----:B------:R-:W-:Y:S02]  /*12910*/  ISETP.GE.OR P4, PT, R25, R215, !P4 ;  /* 0x000000d71900720c */ /* 0x000fe40006786670 */
[----:B------:R-:W-:Y:S02]  /*12920*/  FSEL R6, R38, -INF , !P3 ;  /* 0xff80000026067808 */ /* 0x000fe40005800000 */
[----:B------:R-:W-:-:S02]  /*12930*/  FSEL R160, R72, -INF , !P1 ;  /* 0xff80000048a07808 */ /* 0x000fc40004800000 */
[----:B------:R-:W-:Y:S02]  /*12940*/  FSEL R10, R37, -INF , !P4 ;  /* 0xff800000250a7808 */ /* 0x000fe40006000000 */
[C---:B------:R-:W-:Y:S02]  /*12950*/  ISETP.GE.AND P3, PT, R3.reuse, R216, PT ;  /* 0x000000d80300720c */ /* 0x040fe40003f66270 */
[----:B------:R-:W-:Y:S02]  /*12960*/  ISETP.GE.AND P1, PT, R3, R214, PT ;  /* 0x000000d60300720c */ /* 0x000fe40003f26270 */
[----:B------:R-:W-:Y:S01]  /*12970*/  ISETP.GE.AND P4, PT, R9, R216, PT ;  /* 0x000000d80900720c */ /* 0x000fe20003f86270 */
[----:B-1----:R-:W-:Y:S01]  /*12980*/  HMMA.16816.F32.BF16 R80, R16, R14, R80 ;  /* 0x0000000e1050723c */ /* 0x002fe20000041850 */
[CC--:B------:R-:W-:Y:S02]  /*12990*/  ISETP.GE.OR P3, PT, R3.reuse, R215.reuse, !P3 ;  /* 0x000000d70300720c */ /* 0x0c0fe40005f66670 */
[----:B------:R-:W-:Y:S01]  /*129a0*/  ISETP.GE.OR P1, PT, R3, R212, !P1 ;  /* 0x000000d40300720c */ /* 0x000fe20004f26670 */
[----:B------:R-:W-:Y:S01]  /*129b0*/  VIADD R3, R23, 0x31 ;  /* 0x0000003117037836 */ /* 0x000fe20000000000 */
[----:B------:R-:W-:-:S02]  /*129c0*/  ISETP.GE.OR P4, PT, R9, R215, !P4 ;  /* 0x000000d70900720c */ /* 0x000fc40006786670 */
[----:B------:R-:W-:Y:S02]  /*129d0*/  FSEL R26, R40, -INF , !P2 ;  /* 0xff800000281a7808 */ /* 0x000fe40005000000 */
[----:B------:R-:W-:Y:S01]  /*129e0*/  ISETP.GE.AND P2, PT, R25, R214, PT ;  /* 0x000000d61900720c */ /* 0x000fe20003f46270 */
[----:B------:R-:W-:Y:S01]  /*129f0*/  HMMA.16816.F32.BF16 R92, R16, R12, R92 ;  /* 0x0000000c105c723c */ /* 0x000fe2000004185c */
[----:B------:R-:W-:Y:S02]  /*12a00*/  FSEL R232, R73, -INF , !P6 ;  /* 0xff80000049e87808 */ /* 0x000fe40007000000 */
[----:B------:R-:W-:Y:S02]  /*12a10*/  FSEL R162, R88, -INF , !P4 ;  /* 0xff80000058a27808 */ /* 0x000fe40006000000 */
[C---:B------:R-:W-:Y:S02]  /*12a20*/  ISETP.GE.AND P6, PT, R3.reuse, R216, PT ;  /* 0x000000d80300720c */ /* 0x040fe40003fc6270 */
[----:B------:R-:W-:-:S02]  /*12a30*/  ISETP.GE.AND P4, PT, R3, R214, PT ;  /* 0x000000d60300720c */ /* 0x000fc40003f86270 */
[-C--:B------:R-:W-:Y:S02]  /*12a40*/  ISETP.GE.OR P2, PT, R25, R212.reuse, !P2 ;  /* 0x000000d41900720c */ /* 0x080fe40005746670 */
[C---:B------:R-:W-:Y:S02]  /*12a50*/  ISETP.GE.OR P6, PT, R3.reuse, R215, !P6 ;  /* 0x000000d70300720c */ /* 0x040fe400077c6670 */
[----:B------:R-:W-:Y:S01]  /*12a60*/  ISETP.GE.OR P4, PT, R3, R212, !P4 ;  /* 0x000000d40300720c */ /* 0x000fe20006786670 */
[----:B------:R-:W-:Y:S01]  /*12a70*/  VIADD R3, R23, 0x38 ;  /* 0x0000003817037836 */ /* 0x000fe20000000000 */
[----:B------:R-:W-:Y:S02]  /*12a80*/  FSEL R4, R39, -INF , !P2 ;  /* 0xff80000027047808 */ /* 0x000fe40005000000 */
[----:B------:R-:W-:Y:S02]  /*12a90*/  ISETP.GE.AND P2, PT, R9, R214, PT ;  /* 0x000000d60900720c */ /* 0x000fe40003f46270 */
[----:B------:R-:W-:-:S02]  /*12aa0*/  FSEL R174, R91, -INF , !P1 ;  /* 0xff8000005bae7808 */ /* 0x000fc40004800000 */
[----:B------:R-:W-:Y:S01]  /*12ab0*/  ISETP.GE.OR P2, PT, R9, R212, !P2 ;  /* 0x000000d40900720c */ /* 0x000fe20005746670 */
[----:B------:R-:W-:Y:S01]  /*12ac0*/  VIADD R9, R23, 0x30 ;  /* 0x0000003017097836 */ /* 0x000fe20000000000 */
[----:B------:R-:W-:Y:S02]  /*12ad0*/  ISETP.GE.AND P1, PT, R3, R214, PT ;  /* 0x000000d60300720c */ /* 0x000fe40003f26270 */
[----:B------:R-:W-:Y:S02]  /*12ae0*/  FSEL R228, R75, -INF , !P0 ;  /* 0xff8000004be47808 */ /* 0x000fe40004000000 */
[----:B------:R-:W-:Y:S02]  /*12af0*/  ISETP.GE.OR P1, PT, R3, R212, !P1 ;  /* 0x000000d40300720c */ /* 0x000fe40004f26670 */
[----:B------:R-:W-:Y:S02]  /*12b00*/  ISETP.GE.AND P0, PT, R9, R216, PT ;  /* 0x000000d80900720c */ /* 0x000fe40003f06270 */
[----:B------:R-:W-:Y:S01]  /*12b10*/  FSEL R170, R82, -INF , !P1 ;  /* 0xff80000052aa7808 */ /* 0x000fe20004800000 */
[----:B------:R-:W-:Y:S01]  /*12b20*/  VIADD R23, R23, 0x39 ;  /* 0x0000003917177836 */ /* 0x000fe20000000000 */
[----:B------:R-:W-:-:S02]  /*12b30*/  ISETP.GT.AND P1, PT, R208, R199, PT ;  /* 0x000000c7d000720c */ /* 0x000fc40003f24270 */
[----:B------:R-:W-:Y:S02]  /*12b40*/  ISETP.GE.OR P0, PT, R9, R215, !P0 ;  /* 0x000000d70900720c */ /* 0x000fe40004706670 */
[----:B------:R-:W-:Y:S02]  /*12b50*/  FSEL R164, R74, -INF , !P5 ;  /* 0xff8000004aa47808 */ /* 0x000fe40006800000 */
[----:B------:R-:W-:Y:S02]  /*12b60*/  FSEL R224, R92, -INF , !P0 ;  /* 0xff8000005ce07808 */ /* 0x000fe40004000000 */
[----:B------:R-:W-:Y:S02]  /*12b70*/  FSEL R226, R90, -INF , !P2 ;  /* 0xff8000005ae27808 */ /* 0x000fe40005000000 */
[----:B------:R-:W-:Y:S02]  /*12b80*/  FSEL R230, R89, -INF , !P3 ;  /* 0xff80000059e67808 */ /* 0x000fe40005800000 */
[----:B------:R-:W-:-:S02]  /*12b90*/  ISETP.GE.AND P0, PT, R23, R214, PT ;  /* 0x000000d61700720c */ /* 0x000fc40003f06270 */
[----:B------:R-:W-:Y:S02]  /*12ba0*/  ISETP.GE.AND P5, PT, R9, R214, PT ;  /* 0x000000d60900720c */ /* 0x000fe40003fa6270 */
[-C--:B------:R-:W-:Y:S02]  /*12bb0*/  ISETP.GE.AND P3, PT, R3, R216.reuse, PT ;  /* 0x000000d80300720c */ /* 0x080fe40003f66270 */
[C---:B------:R-:W-:Y:S02]  /*12bc0*/  ISETP.GE.AND P2, PT, R23.reuse, R216, PT ;  /* 0x000000d81700720c */ /* 0x040fe40003f46270 */
[-C--:B------:R-:W-:Y:S02]  /*12bd0*/  ISETP.GE.OR P0, PT, R23, R212.reuse, !P0 ;  /* 0x000000d41700720c */ /* 0x080fe40004706670 */
[----:B------:R-:W-:Y:S01]  /*12be0*/  FSEL R172, R95, -INF , !P4 ;  /* 0xff8000005fac7808 */ /* 0x000fe20006000000 */
[----:B------:R-:W-:Y:S01]  /*12bf0*/  BSSY B1, `(.L_x_7094) ;  /* 0x0000074000017945 */ /* 0x000fe20003800000 */
[----:B------:R-:W-:-:S02]  /*12c00*/  ISETP.GE.OR P5, PT, R9, R212, !P5 ;  /* 0x000000d40900720c */ /* 0x000fc40006fa6670 */
[-C--:B------:R-:W-:Y:S02]  /*12c10*/  ISETP.GE.OR P3, PT, R3, R215.reuse, !P3 ;  /* 0x000000d70300720c */ /* 0x080fe40005f66670 */
        /* <DEDUP_REMOVED lines=62> */
[----:B------:R-:W-:Y:S01]  /*13000*/  SEL R11, R2, R13, !P3 ;  /* 0x0000000d020b7207 */ /* 0x000fe20005800000 */
[----:B------:R-:W3:Y:S02]  /*13010*/  LD.E.64 R14, desc[UR6][R20.64+0x38] ;  /* 0x00003806140e7980 */ /* 0x000ee4000c101b00 */
        /* <DEDUP_REMOVED lines=15> */
[----:B------:R-:W-:Y:S02]  /*13110*/  IMAD R2, R18, R2, R9 ;  /* 0x0000000212027224 */ /* 0x000fe400078e0209 */
[----:B------:R-:W-:-:S03]  /*13120*/  IMAD.MOV.U32 R9, RZ, RZ, R16 ;  /* 0x000000ffff097224 */ /* 0x000fc600078e0010 */
[----:B------:R-:W-:Y:S01]  /*13130*/  IADD3 R12, R17, R2, RZ ;  /* 0x00000002110c7210 */ /* 0x000fe20007ffe0ff */
[----:B------:R-:W-:Y:S05]  /*13140*/  BRA `(.L_x_7098) ;  /* 0x00000000000c7947 */ /* 0x000fea0003800000 */
.L_x_7097:
[----:B------:R-:W2:Y:S02]  /*13150*/  LD.E R9, desc[UR6][R20.64+0x38] ;  /* 0x0000380614097980 */ /* 0x000ea4000c101900 */
[----:B--2---:R-:W-:-:S04]  /*13160*/  LEA R9, -R9, RZ, 0x6 ;  /* 0x000000ff09097211 */ /* 0x004fc800078e31ff */
[----:B------:R-:W-:Y:S02]  /*13170*/  SHF.R.S32.HI R12, RZ, 0x1f, R9 ;  /* 0x0000001fff0c7819 */ /* 0x000fe40000011409 */
.L_x_7098:
[----:B------:R-:W-:Y:S05]  /*13180*/  BSYNC B0 ;  /* 0x0000000000007941 */ /* 0x000fea0003800000 */
.L_x_7096:
        /* <DEDUP_REMOVED lines=26> */
.L_x_7095:
[----:B------:R-:W-:Y:S05]  /*13330*/  BSYNC B1 ;  /* 0x0000000000017941 */ /* 0x000fea0003800000 */
.L_x_7094:
        /* <DEDUP_REMOVED lines=47> */
[----:B------:R-:W4:Y:S04]  /*13630*/  LDSM.16.MT88.4 R80, [R197+0x10000] ;  /* 0x01000000c550783b */ /* 0x000f280000004200 */
        /* <DEDUP_REMOVED lines=26> */
[-CC-:B------:R-:W-:Y:S01]  /*137e0*/  FFMA.FTZ R153, R26, R168.reuse, -R175.reuse ;  /* 0x000000a81a997223 */ /* 0x180fe200000108af */
[----:B------:R-:W1:Y:S01]  /*137f0*/  LDSM.16.MT88.4 R8, [R198+0xe800] ;  /* 0x00e80000c608783b */ /* 0x000e620000004200 */
[-CC-:B------:R-:W-:Y:S01]  /*13800*/  FFMA.FTZ R150, R28, R168.reuse, -R175.reuse ;  /* 0x000000a81c967223 */ /* 0x180fe200000108af */
[-C--:B------:R-:W-:Y:S01]  /*13810*/  FFMA.FTZ R149, R24, R168.reuse, -R175 ;  /* 0x000000a818957223 */ /* 0x080fe200000108af */
[-CC-:B------:R-:W-:Y:S01]  /*13820*/  FFMA.FTZ R151, R22, R168.reuse, -R167.reuse ;  /* 0x000000a816977223 */ /* 0x180fe200000108a7 */
[-CC-:B------:R-:W-:Y:S01]  /*13830*/  FFMA.FTZ R139, R6, R168.reuse, -R167.reuse ;  /* 0x000000a8068b7223 */ /* 0x180fe200000108a7 */
[----:B------:R-:W2:Y:S01]  /*13840*/  MUFU.EX2 R156, R156 ;  /* 0x0000009c009c7308 */ /* 0x000ea20000000800 */
[-C--:B------:R-:W-:Y:S01]  /*13850*/  FFMA.FTZ R2, R4, R168.reuse, -R167 ;  /* 0x000000a804027223 */ /* 0x080fe200000108a7 */
[----:B------:R-:W3:Y:S01]  /*13860*/  LDSM.16.MT88.4 R20, [R196+0xe800] ;  /* 0x00e80000c414783b */ /* 0x000ee20000004200 */
[-CC-:B------:R-:W-:Y:S01]  /*13870*/  FFMA.FTZ R160, R160, R168.reuse, -R175.reuse ;  /* 0x000000a8a0a07223 */ /* 0x180fe200000108af */
[-CC-:B------:R-:W-:Y:S01]  /*13880*/  FFMA.FTZ R163, R232, R168.reuse, -R175.reuse ;  /* 0x000000a8e8a37223 */ /* 0x180fe200000108af */
[-CC-:B------:R-:W-:Y:S01]  /*13890*/  FFMA.FTZ R162, R162, R168.reuse, -R175.reuse ;  /* 0x000000a8a2a27223 */ /* 0x180fe200000108af */
[----:B------:R-:W-:Y:S01]  /*138a0*/  LDSM.16.MT88.4 R48, [R197+0xe000] ;  /* 0x00e00000c530783b */ /* 0x000fe20000004200 */
        /* <DEDUP_REMOVED lines=9> */
[----:B------:R-:W5:Y:S01]  /*13940*/  MUFU.EX2 R152, R152 ;  /* 0x0000009800987308 */ /* 0x000f620000000800 */
        /* <DEDUP_REMOVED lines=49> */
[----:B----4-:R-:W-:Y:S01]  /*13c60*/  HMMA.16816.F32.BF16 R76, R96, R80, RZ ;  /* 0x00000050604c723c */ /* 0x010fe200000418ff */
        /* <DEDUP_REMOVED lines=8> */
[----:B------:R-:W4:Y:S02]  /*13cf0*/  LDSM.16.MT88.4 R12, [R198+0x10800] ;  /* 0x01080000c60c783b */ /* 0x000f240000004200 */
        /* <DEDUP_REMOVED lines=9> */
[C---:B---3--:R-:W-:Y:S05]  /*13d90*/  HMMA.16816.F32.BF16 R52, R4.reuse, R20, R52 ;  /* 0x000000140434723c */ /* 0x048fea0000041834 */
[----:B------:R-:W3:Y:S01]  /*13da0*/  MUFU.EX2 R174, R174 ;  /* 0x000000ae00ae7308 */ /* 0x000ee20000000800 */
[C---:B------:R-:W-:Y:S01]  /*13db0*/  HMMA.16816.F32.BF16 R56, R4.reuse, R22, R56 ;  /* 0x000000160438723c */ /* 0x040fe20000041838 */
[----:B------:R-:W2:Y:S05]  /*13dc0*/  LDSM.16.MT88.4 R20, [R196+0x10800] ;  /* 0x01080000c414783b */ /* 0x000eaa0000004200 */
[C---:B------:R-:W-:Y:S01]  /*13dd0*/  HMMA.16816.F32.BF16 R60, R4.reuse, R16, R60 ;  /* 0x00000010043c723c */ /* 0x040fe2000004183c */
[----:B------:R-:W-:Y:S05]  /*13de0*/  MUFU.EX2 R217, R217 ;  /* 0x000000d900d97308 */ /* 0x000fea0000000800 */
[----:B------:R-:W-:Y:S01]  /*13df0*/  HMMA.16816.F32.BF16 R64, R4, R18, R64 ;  /* 0x000000120440723c */ /* 0x000fe20000041840 */
[----:B------:R-:W5:Y:S02]  /*13e00*/  LDSM.16.MT88.4 R16, [R195+0x10800] ;  /* 0x01080000c310783b */ /* 0x000f640000004200 */
[----:B------:R-:W3:Y:S03]  /*13e10*/  MUFU.EX2 R222, R222 ;  /* 0x000000de00de7308 */ /* 0x000ee60000000800 */
[----:B------:R-:W-:Y:S05]  /*13e20*/  HMMA.16816.F32.BF16 R108, R96, R110, RZ ;  /* 0x0000006e606c723c */ /* 0x000fea00000418ff */
[----:B------:R-:W-:Y:S01]  /*13e30*/  MUFU.EX2 R219, R219 ;  /* 0x000000db00db7308 */ /* 0x000fe20000000800 */
[C---:B----4-:R-:W-:Y:S06]  /*13e40*/  HMMA.16816.F32.BF16 R68, R4.reuse, R12, R68 ;  /* 0x0000000c0444723c */ /* 0x050fec0000041844 */
[C---:B------:R-:W-:Y:S01]  /*13e50*/  HMMA.16816.F32.BF16 R72, R4.reuse, R14, R72 ;  /* 0x0000000e0448723c */ /* 0x040fe20000041848 */
[----:B------:R-:W4:Y:S01]  /*13e60*/  LDSM.16.MT88.4 R12, [R196+0xd000] ;  /* 0x00d00000c40c783b */ /* 0x000f220000004200 */
        /* <DEDUP_REMOVED lines=43> */
[----:B---3--:R-:W-:Y:S01]  /*14120*/  F2FP.BF16.F32.PACK_AB R7, R174, R171 ;  /* 0x000000abae07723e */ /* 0x008fe200000010ff */
[----:B------:R-:W-:-:S02]  /*14130*/  FADD.FTZ R164, R169, R164 ;  /* 0x000000a4a9a47221 */ /* 0x000fc40000010000 */
[----:B------:R-:W-:Y:S02]  /*14140*/  FADD.FTZ R162, R162, R163 ;  /* 0x000000a3a2a27221 */ /* 0x000fe40000010000 */
[----:B------:R-:W-:Y:S02]  /*14150*/  FADD.FTZ R171, R171, R164 ;  /* 0x000000a4abab7221 */ /* 0x000fe40000010000 */
[----:B----4-:R-:W-:Y:S01]  /*14160*/  HMMA.16816.F32.BF16 R112, R4, R12, R112 ;  /* 0x0000000c0470723c */ /* 0x010fe20000041870 */
        /* <DEDUP_REMOVED lines=155> */
.L_x_7101:
[----:B--2---:R-:W-:Y:S02]  /*14b20*/  R2UR UR4, R218 ;  /* 0x00000000da0472ca */ /* 0x004fe400000e0000 */
[----:B------:R-:W-:-:S13]  /*14b30*/  R2UR UR5, R219 ;  /* 0x00000000db0572ca */ /* 0x000fda00000e0000 */
[----:B-1----:R-:W2:Y:S02]  /*14b40*/  LD.E R2, desc[UR4][R240.64+0x40] ;  /* 0x00004004f0027980 */ /* 0x002ea4000c101900 */
[----:B--2---:R-:W-:-:S05]  /*14b50*/  IMAD.U32 R2, R2, -0x40, RZ ;  /* 0xffffffc002027824 */ /* 0x004fca00078e00ff */
[----:B------:R-:W-:Y:S02]  /*14b60*/  SHF.R.S32.HI R0, RZ, 0x1f, R2 ;  /* 0x0000001fff007819 */ /* 0x000fe40000011402 */
.L_x_7102:
[----:B------:R-:W-:Y:S05]  /*14b70*/  BSYNC B0 ;  /* 0x0000000000007941 */ /* 0x000fea0003800000 */
.L_x_7100:
[----:B------:R-:W-:Y:S01]  /*14b80*/  LEA R202, P1, R2, R202, 0x1 ;  /* 0x000000ca02ca7211 */ /* 0x000fe200078208ff */
[----:B------:R-:W-:Y:S01]  /*14b90*/  IMAD.SHL.U32 R5, R136, 0x20, RZ ;  /* 0x0000002088057824 */ /* 0x000fe200078e00ff */
[----:B------:R-:W-:Y:S01]  /*14ba0*/  R2UR UR12, R218 ;  /* 0x00000000da0c72ca */ /* 0x000fe200000e0000 */
[----:B------:R-:W-:Y:S01]  /*14bb0*/  IMAD R133, R208, 0x40, R133 ;  /* 0x00000040d0857824 */ /* 0x000fe200078e0285 */
[----:B------:R-:W-:Y:S01]  /*14bc0*/  LEA.HI.X R203, R2, R203, R0, 0x1, P1 ;  /* 0x000000cb02cb7211 */ /* 0x000fe200008f0c00 */
[----:B------:R-:W-:Y:S01]  /*14bd0*/  BSSY B1, `(.L_x_7103) ;  /* 0x00001b1000017945 */ /* 0x000fe20003800000 */
        /* <DEDUP_REMOVED lines=32> */
[----:B------:R-:W-:Y:S01]  /*14de0*/  LDGSTS.E.BYPASS.LTC128B.128 [R213+0xd000], desc[UR18][R8.64] ;  /* 0x0d00000008d57fae */ /* 0x000fe2000b901d52 */
[----:B------:R-:W-:-:S03]  /*14df0*/  ISETP.GE.AND P5, PT, R133, R214, PT ;  /* 0x000000d68500720c */ /* 0x000fc60003fa6270 */
[----:B------:R-:W-:Y:S01]  /*14e00*/  IMAD.X R11, R0, 0x1, R9, P1 ;  /* 0x00000001000b7824 */ /* 0x000fe200008e0609 */
[C---:B------:R-:W-:Y:S01]  /*14e10*/  ISETP.GE.AND P1, PT, R133.reuse, R216, PT ;  /* 0x000000d88500720c */ /* 0x040fe20003f26270 */
[----:B------:R-:W-:Y:S01]  /*14e20*/  LDGSTS.E.BYPASS.LTC128B.128 [R213+0xf000], desc[UR16][R8.64+0x80] ;  /* 0x0f00008008d57fae */ /* 0x000fe2000b901d50 */
[C---:B------:R-:W-:Y:S02]  /*14e30*/  ISETP.GE.OR P5, PT, R133.reuse, R212, !P5 ;  /* 0x000000d48500720c */ /* 0x040fe40006fa6670 */
[C---:B------:R-:W-:Y:S01]  /*14e40*/  ISETP.GE.OR P1, PT, R133.reuse, R215, !P1 ;  /* 0x000000d78500720c */ /* 0x040fe20004f26670 */
        /* <DEDUP_REMOVED lines=17> */
[----:B------:R-:W-:Y:S01]  /*14f60*/  LDSM.16.M88.4 R20, [R188+0x6800] ;  /* 0x00680000bc14783b */ /* 0x000fe20000000200 */
[C---:B------:R-:W-:Y:S03]  /*14f70*/  HMMA.16816.F32.BF16 R12, R228.reuse, R14, RZ ;  /* 0x0000000ee40c723c */ /* 0x040fe600000418ff */
[----:B------:R-:W-:Y:S03]  /*14f80*/  LDSM.16.M88.4 R172, [R185] ;  /* 0x00000000b9ac783b */ /* 0x000fe60000000200 */
[C---:B-1----:R-:W-:Y:S01]  /*14f90*/  HMMA.16816.F32.BF16 R160, R228.reuse, R156, RZ ;  /* 0x0000009ce4a0723c */ /* 0x042fe200000418ff */
[----:B--2---:R-:W-:Y:S04]  /*14fa0*/  LDSM.16.M88.4 R8, [R188+0x7000] ;  /* 0x00700000bc08783b */ /* 0x004fe80000000200 */
[----:B------:R-:W-:Y:S01]  /*14fb0*/  LDSM.16.M88.4 R232, [R188+0x7800] ;  /* 0x00780000bce8783b */ /* 0x000fe20000000200 */
[----:B------:R-:W-:Y:S03]  /*14fc0*/  HMMA.16816.F32.BF16 R156, R228, R158, RZ ;  /* 0x0000009ee49c723c */ /* 0x000fe600000418ff */
[----:B------:R-:W-:Y:S03]  /*14fd0*/  LDSM.16.M88.4 R236, [R184+0x1800] ;  /* 0x00180000b8ec783b */ /* 0x000fe60000000200 */
[----:B------:R-:W-:Y:S01]  /*14fe0*/  HMMA.16816.F32.BF16 R16, R24, R4, R16 ;  /* 0x000000041810723c */ /* 0x000fe20000041810 */
[----:B------:R-:W0:Y:S05]  /*14ff0*/  LDGDEPBAR ;  /* 0x00000000000079af */ /* 0x000e2a0000000000 */
[C---:B----4-:R-:W-:Y:S06]  /*15000*/  HMMA.16816.F32.BF16 R152, R228.reuse, R148, RZ ;  /* 0x00000094e498723c */ /* 0x050fec00000418ff */
[----:B------:R-:W-:Y:S06]  /*15010*/  HMMA.16816.F32.BF16 R148, R228, R150, RZ ;  /* 0x00000096e494723c */ /* 0x000fec00000418ff */
[----:B------:R-:W-:Y:S01]  /*15020*/  HMMA.16816.F32.BF16 R12, R24, R6, R12 ;  /* 0x00000006180c723c */ /* 0x000fe2000004180c */
[----:B------:R-:W1:Y:S05]  /*15030*/  LDSM.16.M88.4 R4, [R184] ;  /* 0x00000000b804783b */ /* 0x000e6a0000000200 */
[----:B-----5:R-:W-:Y:S06]  /*15040*/  HMMA.16816.F32.BF16 R16, R164, R28, R16 ;  /* 0x0000001ca410723c */ /* 0x020fec0000041810 */
[----:B------:R-:W-:Y:S06]  /*15050*/  HMMA.16816.F32.BF16 R144, R228, R168, RZ ;  /* 0x000000a8e490723c */ /* 0x000fec00000418ff */
[C---:B------:R-:W-:Y:S06]  /*15060*/  HMMA.16816.F32.BF16 R160, R24.reuse, R140, R160 ;  /* 0x0000008c18a0723c */ /* 0x040fec00000418a0 */
[----:B------:R-:W-:Y:S01]  /*15070*/  HMMA.16816.F32.BF16 R156, R24, R142, R156 ;  /* 0x0000008e189c723c */ /* 0x000fe2000004189c */
[----:B------:R-:W-:Y:S05]  /*15080*/  LDSM.16.M88.4 R140, [R184+0x800] ;  /* 0x00080000b88c783b */ /* 0x000fea0000000200 */
[----:B------:R-:W-:Y:S01]  /*15090*/  HMMA.16816.F32.BF16 R228, R228, R170, RZ ;  /* 0x000000aae4e4723c */ /* 0x000fe200000418ff */
[----:B------:R-:W-:Y:S05]  /*150a0*/  LDSM.16.M88.4 R168, [R194+0x2000] ;  /* 0x00200000c2a8783b */ /* 0x000fea0000000200 */
[C---:B------:R-:W-:Y:S06]  /*150b0*/  HMMA.16816.F32.BF16 R152, R24.reuse, R32, R152 ;  /* 0x000000201898723c */ /* 0x040fec0000041898 */
[----:B------:R-:W-:Y:S01]  /*150c0*/  HMMA.16816.F32.BF16 R148, R24, R34, R148 ;  /* 0x000000221894723c */ /* 0x000fe20000041894 */
[----:B------:R-:W-:Y:S05]  /*150d0*/  LDSM.16.M88.4 R32, [R184+0x1000] ;  /* 0x00100000b820783b */ /* 0x000fea0000000200 */
[----:B------:R-:W-:Y:S01]  /*150e0*/  HMMA.16816.F32.BF16 R12, R164, R30, R12 ;  /* 0x0000001ea40c723c */ /* 0x000fe2000004180c */
[----:B------:R-:W2:Y:S05]  /*150f0*/  LDSM.16.M88.4 R28, [R193+0x8000] ;  /* 0x00800000c11c783b */ /* 0x000eaa0000000200 */
[----:B-1----:R-:W-:Y:S06]  /*15100*/  HMMA.16816.F32.BF16 R16, R224, R4, R16 ;  /* 0x00000004e010723c */ /* 0x002fec0000041810 */
        /* <DEDUP_REMOVED lines=9> */
[----:B------:R-:W-:Y:S05]  /*151a0*/  LDSM.16.M88.4 R8, [R193+0x9000] ;  /* 0x00900000c108783b */ /* 0x000fea0000000200 */
[----:B------:R-:W-:Y:S01]  /*151b0*/  HMMA.16816.F32.BF16 R12, R224, R6, R12 ;  /* 0x00000006e00c723c */ /* 0x000fe2000004180c */
[----:B------:R-:W1:Y:S05]  /*151c0*/  LDSM.16.M88.4 R4, [R183] ;  /* 0x00000000b704783b */ /* 0x000e6a0000000200 */
[----:B--2---:R-:W-:Y:S06]  /*151d0*/  HMMA.16816.F32.BF16 R16, R168, R28, R16 ;  /* 0x0000001ca810723c */ /* 0x004fec0000041810 */
[C---:B------:R-:W-:Y:S06]  /*151e0*/  HMMA.16816.F32.BF16 R160, R224.reuse, R140, R160 ;  /* 0x0000008ce0a0723c */ /* 0x040fec00000418a0 */
[----:B------:R-:W-:Y:S01]  /*151f0*/  HMMA.16816.F32.BF16 R156, R224, R142, R156 ;  /* 0x0000008ee09c723c */ /* 0x000fe2000004189c */
[----:B------:R-:W-:Y:S05]  /*15200*/  LDSM.16.M88.4 R140, [R181] ;  /* 0x00000000b58c783b */ /* 0x000fea0000000200 */
[C---:B------:R-:W-:Y:S06]  /*15210*/  HMMA.16816.F32.BF16 R144, R164.reuse, R232, R144 ;  /* 0x000000e8a490723c */ /* 0x040fec0000041890 */
[----:B------:R-:W-:Y:S01]  /*15220*/  HMMA.16816.F32.BF16 R228, R164, R234, R228 ;  /* 0x000000eaa4e4723c */ /* 0x000fe200000418e4 */
[----:B------:R-:W-:Y:S04]  /*15230*/  LDSM.16.M88.4 R232, [R190+0x2000] ;  /* 0x00200000bee8783b */ /* 0x000fe80000000200 */
[----:B------:R-:W-:Y:S01]  /*15240*/  LDSM.16.M88.4 R164, [R182] ;  /* 0x00000000b6a4783b */ /* 0x000fe20000000200 */
[C---:B------:R-:W-:Y:S06]  /*15250*/  HMMA.16816.F32.BF16 R152, R224.reuse, R32, R152 ;  /* 0x00000020e098723c */ /* 0x040fec0000041898 */
[----:B------:R-:W-:Y:S01]  /*15260*/  HMMA.16816.F32.BF16 R148, R224, R34, R148 ;  /* 0x00000022e094723c */ /* 0x000fe20000041894 */
[----:B------:R-:W2:Y:S05]  /*15270*/  LDSM.16.M88.4 R32, [R188+0x8000] ;  /* 0x00800000bc20783b */ /* 0x000eaa0000000200 */
[----:B------:R-:W-:Y:S01]  /*15280*/  HMMA.16816.F32.BF16 R12, R168, R30, R12 ;  /* 0x0000001ea80c723c */ /* 0x000fe2000004180c */
[----:B------:R-:W-:Y:S05]  /*15290*/  LDSM.16.M88.4 R28, [R180] ;  /* 0x00000000b41c783b */ /* 0x000fea0000000200 */
        /* <DEDUP_REMOVED lines=19> */
[----:B------:R-:W-:Y:S05]  /*153d0*/  LDSM.16.M88.4 R140, [R194+0x4000] ;  /* 0x00400000c28c783b */ /* 0x000fea0000000200 */
[----:B------:R-:W-:Y:S01]  /*153e0*/  HMMA.16816.F32.BF16 R12, R232, R34, R12 ;  /* 0x00000022e80c723c */ /* 0x000fe2000004180c */
[----:B------:R-:W2:Y:S05]  /*153f0*/  LDSM.16.M88.4 R32, [R193+0xa000] ;  /* 0x00a00000c120783b */ /* 0x000eaa0000000200 */
[C---:B------:R-:W-:Y:S06]  /*15400*/  HMMA.16816.F32.BF16 R144, R168.reuse, R172, R144 ;  /* 0x000000aca890723c */ /* 0x040fec0000041890 */
[----:B------:R-:W-:Y:S01]  /*15410*/  HMMA.16816.F32.BF16 R228, R168, R174, R228 ;  /* 0x000000aea8e4723c */ /* 0x000fe200000418e4 */
[----:B------:R-:W3:Y:S04]  /*15420*/  LDSM.16.M88.4 R172, [R184+0x2800] ;  /* 0x00280000b8ac783b */ /* 0x000ee80000000200 */
[----:B------:R-:W-:Y:S01]  /*15430*/  LDSM.16.M88.4 R168, [R184+0x3000] ;  /* 0x00300000b8a8783b */ /* 0x000fe20000000200 */
        /* <DEDUP_REMOVED lines=9> */
[C---:B------:R-:W-:Y:S06]  /*154d0*/  HMMA.16816.F32.BF16 R144, R24.reuse, R28, R144 ;  /* 0x0000001c1890723c */ /* 0x040fec0000041890 */
[----:B------:R-:W-:Y:S01]  /*154e0*/  HMMA.16816.F32.BF16 R228, R24, R30, R228 ;  /* 0x0000001e18e4723c */ /* 0x000fe200000418e4 */
[----:B------:R-:W4:Y:S04]  /*154f0*/  LDSM.16.M88.4 R28, [R193+0xa800] ;  /* 0x00a80000c11c783b */ /* 0x000f280000000200 */
[----:B------:R-:W-:Y:S01]  /*15500*/  LDSM.16.M88.4 R24, [R193+0xb000] ;  /* 0x00b00000c118783b */ /* 0x000fe20000000200 */
[----:B--2---:R-:W-:Y:S06]  /*15510*/  HMMA.16816.F32.BF16 R16, R140, R32, R16 ;  /* 0x000000208c10723c */ /* 0x004fec0000041810 */
[C---:B---3--:R-:W-:Y:S06]  /*15520*/  HMMA.16816.F32.BF16 R160, R224.reuse, R172, R160 ;  /* 0x000000ace0a0723c */ /* 0x048fec00000418a0 */
[----:B------:R-:W-:Y:S06]  /*15530*/  HMMA.16816.F32.BF16 R156, R224, R174, R156 ;  /* 0x000000aee09c723c */ /* 0x000fec000004189c */
[----:B------:R-:W-:Y:S01]  /*15540*/  HMMA.16816.F32.BF16 R172, R140, R34, R12 ;  /* 0x000000228cac723c */ /* 0x000fe2000004180c */
[----:B------:R-:W-:Y:S04]  /*15550*/  LDSM.16.M88.4 R32, [R190+0x4000] ;  /* 0x00400000be20783b */ /* 0x000fe80000000200 */
[----:B------:R-:W2:Y:S01]  /*15560*/  LDSM.16.M88.4 R12, [R188+0xa000] ;  /* 0x00a00000bc0c783b */ /* 0x000ea20000000200 */
[C---:B------:R-:W-:Y:S06]  /*15570*/  HMMA.16816.F32.BF16 R144, R232.reuse, R236, R144 ;  /* 0x000000ece890723c */ /* 0x040fec0000041890 */
[----:B------:R-:W-:Y:S01]  /*15580*/  HMMA.16816.F32.BF16 R228, R232, R238, R228 ;  /* 0x000000eee8e4723c */ /* 0x000fe200000418e4 */
[----:B------:R-:W-:Y:S05]  /*15590*/  LDSM.16.M88.4 R232, [R177] ;  /* 0x00000000b1e8783b */ /* 0x000fea0000000200 */
[----:B-1----:R-:W-:Y:S06]  /*155a0*/  HMMA.16816.F32.BF16 R16, R8, R4, R16 ;  /* 0x000000040810723c */ /* 0x002fec0000041810 */
[C---:B----4-:R-:W-:Y:S06]  /*155b0*/  HMMA.16816.F32.BF16 R160, R140.reuse, R28, R160 ;  /* 0x0000001c8ca0723c */ /* 0x050fec00000418a0 */
[----:B------:R-:W-:Y:S01]  /*155c0*/  HMMA.16816.F32.BF16 R156, R140, R30, R156 ;  /* 0x0000001e8c9c723c */ /* 0x000fe2000004189c */
[----:B------:R-:W-:Y:S05]  /*155d0*/  LDSM.16.M88.4 R28, [R189+0x4000] ;  /* 0x00400000bd1c783b */ /* 0x000fea0000000200 */
[----:B------:R-:W-:Y:S01]  /*155e0*/  HMMA.16816.F32.BF16 R172, R8, R6, R172 ;  /* 0x0000000608ac723c */ /* 0x000fe200000418ac */
[----:B------:R-:W1:Y:S05]  /*155f0*/  LDSM.16.M88.4 R4, [R184+0x4000] ;  /* 0x00400000b804783b */ /* 0x000e6a0000000200 */
[C---:B------:R-:W-:Y:S06]  /*15600*/  HMMA.16816.F32.BF16 R152, R224.reuse, R168, R152 ;  /* 0x000000a8e098723c */ /* 0x040fec0000041898 */
[C---:B------:R-:W-:Y:S01]  /*15610*/  HMMA.16816.F32.BF16 R148, R224.reuse, R170, R148 ;  /* 0x000000aae094723c */ /* 0x040fe20000041894 */
[----:B------:R-:W3:Y:S05]  /*15620*/  LDSM.16.M88.4 R168, [R178] ;  /* 0x00000000b2a8783b */ /* 0x000eea0000000200 */
[C---:B------:R-:W-:Y:S06]  /*15630*/  HMMA.16816.F32.BF16 R144, R224.reuse, R164, R144 ;  /* 0x000000a4e090723c */ /* 0x040fec0000041890 */
[----:B------:R-:W-:Y:S01]  /*15640*/  HMMA.16816.F32.BF16 R228, R224, R166, R228 ;  /* 0x000000a6e0e4723c */ /* 0x000fe200000418e4 */
[----:B------:R-:W4:Y:S04]  /*15650*/  LDSM.16.M88.4 R164, [R176] ;  /* 0x00000000b0a4783b */ /* 0x000f280000000200 */
[----:B------:R-:W-:Y:S01]  /*15660*/  LDSM.16.M88.4 R224, [R188+0xb000] ;  /* 0x00b00000bce0783b */ /* 0x000fe20000000200 */
[----:B--2---:R-:W-:Y:S06]  /*15670*/  HMMA.16816.F32.BF16 R16, R32, R12, R16 ;  /* 0x0000000c2010723c */ /* 0x004fec0000041810 */
[----:B------:R-:W-:Y:S01]  /*15680*/  HMMA.16816.F32.BF16 R152, R140, R24, R152 ;  /* 0x000000188c98723c */ /* 0x000fe20000041898 */
[----:B------:R-:W-:-:S05]  /*15690*/  VIADD R13, R133, 0x19 ;  /* 0x00000019850d7836 */ /* 0x000fca0000000000 */
[C---:B------:R-:W-:Y:S01]  /*156a0*/  HMMA.16816.F32.BF16 R148, R140.reuse, R26, R148 ;  /* 0x0000001a8c94723c */ /* 0x040fe20000041894 */
[----:B------:R-:W2:Y:S05]  /*156b0*/  LDSM.16.M88.4 R24, [R188+0xa800] ;  /* 0x00a80000bc18783b */ /* 0x000eaa0000000200 */
[----:B------:R-:W-:Y:S06]  /*156c0*/  HMMA.16816.F32.BF16 R144, R140, R20, R144 ;  /* 0x000000148c90723c */ /* 0x000fec0000041890 */
[----:B------:R-:W-:Y:S06]  /*156d0*/  HMMA.16816.F32.BF16 R172, R32, R14, R172 ;  /* 0x0000000e20ac723c */ /* 0x000fec00000418ac */
[----:B------:R-:W-:Y:S01]  /*156e0*/  HMMA.16816.F32.BF16 R228, R140, R22, R228 ;  /* 0x000000168ce4723c */ /* 0x000fe200000418e4 */
[----:B------:R-:W5:Y:S04]  /*156f0*/  LDSM.16.M88.4 R20, [R188+0xb800] ;  /* 0x00b80000bc14783b */ /* 0x000f680000000200 */
[----:B------:R-:W5:Y:S01]  /*15700*/  LDSM.16.M88.4 R140, [R184+0x4800] ;  /* 0x00480000b88c783b */ /* 0x000f620000000200 */
[----:B-1----:R-:W-:Y:S06]  /*15710*/  HMMA.16816.F32.BF16 R16, R28, R4, R16 ;  /* 0x000000041c10723c */ /* 0x002fec0000041810 */
[----:B---3--:R-:W-:Y:S01]  /*15720*/  HMMA.16816.F32.BF16 R160, R8, R168, R160 ;  /* 0x000000a808a0723c */ /* 0x008fe200000418a0 */
[----:B------:R-:W-:-:S05]  /*15730*/  VIADD R5, R133, 0x1 ;  /* 0x0000000185057836 */ /* 0x000fca0000000000 */
[----:B----4-:R-:W-:Y:S01]  /*15740*/  HMMA.16816.F32.BF16 R144, R8, R164, R144 ;  /* 0x000000a40890723c */ /* 0x010fe20000041890 */
[C---:B------:R-:W-:Y:S02]  /*15750*/  ISETP.GE.AND P4, PT, R5.reuse, R216, PT ;  /* 0x000000d80500720c */ /* 0x040fe40003f86270 */
[C---:B------:R-:W-:Y:S02]  /*15760*/  ISETP.GE.AND P3, PT, R5.reuse, R214, PT ;  /* 0x000000d60500720c */ /* 0x040fe40003f66270 */
[C---:B------:R-:W-:Y:S01]  /*15770*/  ISETP.GE.OR P4, PT, R5.reuse, R215, !P4 ;  /* 0x000000d70500720c */ /* 0x040fe20006786670 */
[----:B------:R-:W-:Y:S01]  /*15780*/  HMMA.16816.F32.BF16 R172, R28, R6, R172 ;  /* 0x000000061cac723c */ /* 0x000fe200000418ac */
[----:B------:R-:W-:Y:S01]  /*15790*/  ISETP.GE.OR P3, PT, R5, R212, !P3 ;  /* 0x000000d40500720c */ /* 0x000fe20005f66670 */
[----:B------:R-:W-:-:S04]  /*157a0*/  VIADD R5, R133, 0x9 ;  /* 0x0000000985057836 */ /* 0x000fc80000000000 */
[C---:B------:R-:W-:Y:S01]  /*157b0*/  HMMA.16816.F32.BF16 R156, R8.reuse, R170, R156 ;  /* 0x000000aa089c723c */ /* 0x040fe2000004189c */
[----:B------:R-:W-:Y:S01]  /*157c0*/  VIADD R7, R133, 0x8 ;  /* 0x0000000885077836 */ /* 0x000fe20000000000 */
[----:B------:R-:W-:Y:S02]  /*157d0*/  FSEL R16, R16, -INF , !P1 ;  /* 0xff80000010107808 */ /* 0x000fe40004800000 */
[----:B------:R-:W-:Y:S02]  /*157e0*/  FSEL R0, R17, -INF , !P4 ;  /* 0xff80000011007808 */ /* 0x000fe40006000000 */
[C---:B------:R-:W-:Y:S01]  /*157f0*/  HMMA.16816.F32.BF16 R152, R8.reuse, R232, R152 ;  /* 0x000000e80898723c */ /* 0x040fe20000041898 */
[C---:B------:R-:W-:Y:S02]  /*15800*/  ISETP.GE.AND P2, PT, R7.reuse, R216, PT ;  /* 0x000000d80700720c */ /* 0x040fe40003f46270 */
[----:B------:R-:W-:Y:S02]  /*15810*/  ISETP.GE.AND P6, PT, R7, R214, PT ;  /* 0x000000d60700720c */ /* 0x000fe40003fc6270 */
[C---:B------:R-:W-:Y:S01]  /*15820*/  ISETP.GE.AND P1, PT, R5.reuse, R216, PT ;  /* 0x000000d80500720c */ /* 0x040fe20003f26270 */
[----:B------:R-:W-:Y:S01]  /*15830*/  HMMA.16816.F32.BF16 R148, R8, R234, R148 ;  /* 0x000000ea0894723c */ /* 0x000fe20000041894 */
[----:B------:R-:W-:-:S02]  /*15840*/  ISETP.GE.AND P4, PT, R5, R214, PT ;  /* 0x000000d60500720c */ /* 0x000fc40003f86270 */
[CC--:B------:R-:W-:Y:S02]  /*15850*/  ISETP.GE.OR P2, PT, R7.reuse, R215.reuse, !P2 ;  /* 0x000000d70700720c */ /* 0x0c0fe40005746670 */
[-C--:B------:R-:W-:Y:S01]  /*15860*/  ISETP.GE.OR P6, PT, R7, R212.reuse, !P6 ;  /* 0x000000d40700720c */ /* 0x080fe200077c6670 */
[----:B------:R-:W-:Y:S01]  /*15870*/  HMMA.16816.F32.BF16 R228, R8, R166, R228 ;  /* 0x000000a608e4723c */ /* 0x000fe200000418e4 */
[----:B------:R-:W1:Y:S01]  /*15880*/  LDSM.16.M88.4 R8, [R184+0x5000] ;  /* 0x00500000b808783b */ /* 0x000e620000000200 */
[----:B------:R-:W-:Y:S01]  /*15890*/  ISETP.GE.OR P1, PT, R5, R215, !P1 ;  /* 0x000000d70500720c */ /* 0x000fe20004f26670 */
[----:B------:R-:W-:Y:S01]  /*158a0*/  VIADD R7, R133, 0x11 ;  /* 0x0000001185077836 */ /* 0x000fe20000000000 */
[----:B------:R-:W-:Y:S01]  /*158b0*/  ISETP.GE.OR P4, PT, R5, R212, !P4 ;  /* 0x000000d40500720c */ /* 0x000fe20006786670 */
[----:B------:R-:W-:Y:S01]  /*158c0*/  VIADD R5, R133, 0x10 ;  /* 0x0000001085057836 */ /* 0x000fe20000000000 */
[----:B--2---:R-:W-:Y:S01]  /*158d0*/  HMMA.16816.F32.BF16 R160, R32, R24, R160 ;  /* 0x0000001820a0723c */ /* 0x004fe200000418a0 */
[----:B------:R-:W-:-:S02]  /*158e0*/  FSEL R18, R18, -INF , !P5 ;  /* 0xff80000012127808 */ /* 0x000fc40006800000 */
[----:B------:R-:W-:Y:S02]  /*158f0*/  FSEL R2, R19, -INF , !P3 ;  /* 0xff80000013027808 */ /* 0x000fe40005800000 */
[----:B------:R-:W-:Y:S01]  /*15900*/  FSEL R14, R173, -INF , !P1 ;  /* 0xff800000ad0e7808 */ /* 0x000fe20004800000 */
[C---:B-----5:R-:W-:Y:S01]  /*15910*/  HMMA.16816.F32.BF16 R144, R32.reuse, R20, R144 ;  /* 0x000000142090723c */ /* 0x060fe20000041890 */
[C---:B------:R-:W-:Y:S02]  /*15920*/  ISETP.GE.AND P3, PT, R5.reuse, R216, PT ;  /* 0x000000d80500720c */ /* 0x040fe40003f66270 */
[----:B------:R-:W-:Y:S02]  /*15930*/  ISETP.GE.AND P5, PT, R5, R214, PT ;  /* 0x000000d60500720c */ /* 0x000fe40003fa6270 */
[----:B------:R-:W-:Y:S01]  /*15940*/  ISETP.GE.AND P1, PT, R7, R216, PT ;  /* 0x000000d80700720c */ /* 0x000fe20003f26270 */
[----:B------:R-:W-:Y:S01]  /*15950*/  HMMA.16816.F32.BF16 R156, R32, R26, R156 ;  /* 0x0000001a209c723c */ /* 0x000fe2000004189c */
[----:B------:R-:W-:-:S02]  /*15960*/  FSEL R20, R172, -INF , !P2 ;  /* 0xff800000ac147808 */ /* 0x000fc40005000000 */
[----:B------:R-:W-:Y:S02]  /*15970*/  ISETP.GE.AND P2, PT, R7, R214, PT ;  /* 0x000000d60700720c */ /* 0x000fe40003f46270 */
[CC--:B------:R-:W-:Y:S01]  /*15980*/  ISETP.GE.OR P3, PT, R5.reuse, R215.reuse, !P3 ;  /* 0x000000d70500720c */ /* 0x0c0fe20005f66670 */
[C---:B------:R-:W-:Y:S01]  /*15990*/  HMMA.16816.F32.BF16 R152, R32.reuse, R224, R152 ;  /* 0x000000e02098723c */ /* 0x040fe20000041898 */
[-C--:B------:R-:W-:Y:S02]  /*159a0*/  ISETP.GE.OR P5, PT, R5, R212.reuse, !P5 ;  /* 0x000000d40500720c */ /* 0x080fe40006fa6670 */
[C---:B------:R-:W-:Y:S02]  /*159b0*/  ISETP.GE.OR P1, PT, R7.reuse, R215, !P1 ;  /* 0x000000d70700720c */ /* 0x040fe40004f26670 */
[----:B------:R-:W-:Y:S01]  /*159c0*/  ISETP.GE.OR P2, PT, R7, R212, !P2 ;  /* 0x000000d40700720c */ /* 0x000fe20005746670 */
[----:B------:R-:W-:Y:S01]  /*159d0*/  HMMA.16816.F32.BF16 R148, R32, R226, R148 ;  /* 0x000000e22094723c */ /* 0x000fe20000041894 */
[----:B------:R-:W2:Y:S01]  /*159e0*/  LDSM.16.M88.4 R4, [R184+0x5800] ;  /* 0x00580000b804783b */ /* 0x000ea20000000200 */
[----:B------:R-:W-:Y:S01]  /*159f0*/  FSEL R12, R175, -INF , !P4 ;  /* 0xff800000af0c7808 */ /* 0x000fe20006000000 */
[----:B------:R-:W-:-:S04]  /*15a00*/  DEPBAR.LE SB0, 0x0 ;  /* 0x000080000000791a */ /* 0x000fc80000000000 */
[C---:B------:R-:W-:Y:S06]  /*15a10*/  HMMA.16816.F32.BF16 R160, R28.reuse, R140, R160 ;  /* 0x0000008c1ca0723c */ /* 0x040fec00000418a0 */
[C---:B------:R-:W-:Y:S06]  /*15a20*/  HMMA.16816.F32.BF16 R156, R28.reuse, R142, R156 ;  /* 0x0000008e1c9c723c */ /* 0x040fec000004189c */
[C---:B-1----:R-:W-:Y:S06]  /*15a30*/  HMMA.16816.F32.BF16 R152, R28.reuse, R8, R152 ;  /* 0x000000081c98723c */ /* 0x042fec0000041898 */
[----:B------:R-:W-:Y:S01]  /*15a40*/  HMMA.16816.F32.BF16 R148, R28, R10, R148 ;  /* 0x0000000a1c94723c */ /* 0x000fe20000041894 */
[----:B------:R-:W-:Y:S01]  /*15a50*/  VIADD R9, R133, 0x18 ;  /* 0x0000001885097836 */ /* 0x000fe20000000000 */
[----:B------:R-:W-:-:S04]  /*15a60*/  FSEL R8, R174, -INF , !P6 ;  /* 0xff800000ae087808 */ /* 0x000fc80007000000 */
[C---:B------:R-:W-:Y:S01]  /*15a70*/  ISETP.GE.AND P4, PT, R9.reuse, R216, PT ;  /* 0x000000d80900720c */ /* 0x040fe20003f86270 */
[----:B------:R-:W-:Y:S01]  /*15a80*/  HMMA.16816.F32.BF16 R228, R32, R22, R228 ;  /* 0x0000001620e4723c */ /* 0x000fe200000418e4 */
[----:B------:R-:W-:Y:S01]  /*15a90*/  ISETP.GE.AND P6, PT, R9, R214, PT ;  /* 0x000000d60900720c */ /* 0x000fe20003fc6270 */
[----:B------:R-:W-:Y:S01]  /*15aa0*/  VIADD R11, R133, 0x21 ;  /* 0x00000021850b7836 */ /* 0x000fe20000000000 */
[C---:B------:R-:W-:Y:S02]  /*15ab0*/  ISETP.GE.OR P4, PT, R9.reuse, R215, !P4 ;  /* 0x000000d70900720c */ /* 0x040fe40006786670 */
[----:B------:R-:W-:Y:S01]  /*15ac0*/  ISETP.GE.OR P6, PT, R9, R212, !P6 ;  /* 0x000000d40900720c */ /* 0x000fe200077c6670 */
[----:B------:R-:W-:Y:S01]  /*15ad0*/  VIADD R9, R133, 0x20 ;  /* 0x0000002085097836 */ /* 0x000fe20000000000 */
[----:B------:R-:W-:Y:S02]  /*15ae0*/  FSEL R244, R160, -INF , !P3 ;  /* 0xff800000a0f47808 */ /* 0x000fe40005800000 */
[----:B------:R-:W-:Y:S01]  /*15af0*/  ISETP.GE.AND P3, PT, R13, R216, PT ;  /* 0x000000d80d00720c */ /* 0x000fe20003f66270 */
[----:B--2---:R-:W-:Y:S01]  /*15b00*/  HMMA.16816.F32.BF16 R144, R28, R4, R144 ;  /* 0x000000041c90723c */ /* 0x004fe20000041890 */
[----:B------:R-:W-:-:S02]  /*15b10*/  FSEL R142, R162, -INF , !P5 ;  /* 0xff800000a28e7808 */ /* 0x000fc40006800000 */
[----:B------:R-:W-:Y:S02]  /*15b20*/  FSEL R140, R163, -INF , !P2 ;  /* 0xff800000a38c7808 */ /* 0x000fe40005000000 */
[----:B------:R-:W-:Y:S02]  /*15b30*/  FSEL R242, R161, -INF , !P1 ;  /* 0xff800000a1f27808 */ /* 0x000fe40004800000 */
[----:B------:R-:W-:Y:S01]  /*15b40*/  ISETP.GE.AND P2, PT, R9, R216, PT ;  /* 0x000000d80900720c */ /* 0x000fe20003f46270 */
[----:B------:R-:W-:Y:S01]  /*15b50*/  VIADD R5, R133, 0x30 ;  /* 0x0000003085057836 */ /* 0x000fe20000000000 */
[----:B------:R-:W-:Y:S01]  /*15b60*/  BAR.SYNC.DEFER_BLOCKING 0x0 ;  /* 0x0000000000007b1d */ /* 0x000fe20000010000 */
[-C--:B------:R-:W-:Y:S02]  /*15b70*/  ISETP.GE.AND P5, PT, R9, R214.reuse, PT ;  /* 0x000000d60900720c */ /* 0x080fe40003fa6270 */
[C---:B------:R-:W-:Y:S02]  /*15b80*/  ISETP.GE.AND P1, PT, R13.reuse, R214, PT ;  /* 0x000000d60d00720c */ /* 0x040fe40003f26270 */
[-C--:B------:R-:W-:Y:S01]  /*15b90*/  ISETP.GE.OR P3, PT, R13, R215.reuse, !P3 ;  /* 0x000000d70d00720c */ /* 0x080fe20005f66670 */
[----:B------:R-:W-:Y:S01]  /*15ba0*/  HMMA.16816.F32.BF16 R228, R28, R6, R228 ;  /* 0x000000061ce4723c */ /* 0x000fe200000418e4 */
[----:B------:R-:W-:-:S02]  /*15bb0*/  ISETP.GE.OR P2, PT, R9, R215, !P2 ;  /* 0x000000d70900720c */ /* 0x000fc40005746670 */
[-C--:B------:R-:W-:Y:S01]  /*15bc0*/  ISETP.GE.OR P5, PT, R9, R212.reuse, !P5 ;  /* 0x000000d40900720c */ /* 0x080fe20006fa6670 */
[----:B------:R-:W-:Y:S01]  /*15bd0*/  VIADD R9, R133, 0x28 ;  /* 0x0000002885097836 */ /* 0x000fe20000000000 */
[----:B------:R-:W-:Y:S02]  /*15be0*/  ISETP.GE.OR P1, PT, R13, R212, !P1 ;  /* 0x000000d40d00720c */ /* 0x000fe40004f26670 */
[----:B------:R-:W-:Y:S02]  /*15bf0*/  FSEL R226, R156, -INF , !P4 ;  /* 0xff8000009ce27808 */ /* 0x000fe40006000000 */
[----:B------:R-:W-:Y:S02]  /*15c00*/  FSEL R224, R157, -INF , !P3 ;  /* 0xff8000009de07808 */ /* 0x000fe40005800000 */
[C---:B------:R-:W-:Y:S02]  /*15c10*/  ISETP.GE.AND P3, PT, R11.reuse, R216, PT ;  /* 0x000000d80b00720c */ /* 0x040fe40003f66270 */
[----:B------:R-:W-:-:S02]  /*15c20*/  ISETP.GE.AND P4, PT, R11, R214, PT ;  /* 0x000000d60b00720c */ /* 0x000fc40003f86270 */
[----:B------:R-:W-:Y:S02]  /*15c30*/  FSEL R236, R159, -INF , !P1 ;  /* 0xff8000009fec7808 */ /* 0x000fe40004800000 */
[----:B------:R-:W-:Y:S02]  /*15c40*/  ISETP.GE.AND P1, PT, R9, R216, PT ;  /* 0x000000d80900720c */ /* 0x000fe40003f26270 */
[CC--:B------:R-:W-:Y:S02]  /*15c50*/  ISETP.GE.OR P3, PT, R11.reuse, R215.reuse, !P3 ;  /* 0x000000d70b00720c */ /* 0x0c0fe40005f66670 */
[----:B------:R-:W-:Y:S01]  /*15c60*/  ISETP.GE.OR P4, PT, R11, R212, !P4 ;  /* 0x000000d40b00720c */ /* 0x000fe20006786670 */
[----:B------:R-:W-:Y:S01]  /*15c70*/  VIADD R11, R133, 0x29 ;  /* 0x00000029850b7836 */ /* 0x000fe20000000000 */
[----:B------:R-:W-:Y:S02]  /*15c80*/  ISETP.GE.OR P1, PT, R9, R215, !P1 ;  /* 0x000000d70900720c */ /* 0x000fe40004f26670 */
[----:B------:R-:W-:-:S02]  /*15c90*/  FSEL R238, R158, -INF , !P6 ;  /* 0xff8000009eee7808 */ /* 0x000fc40007000000 */
[----:B------:R-:W-:Y:S02]  /*15ca0*/  ISETP.GE.AND P6, PT, R9, R214, PT ;  /* 0x000000d60900720c */ /* 0x000fe40003fc6270 */
[----:B------:R-:W-:Y:S02]  /*15cb0*/  FSEL R234, R152, -INF , !P2 ;  /* 0xff80000098ea7808 */ /* 0x000fe40005000000 */
[----:B------:R-:W-:Y:S02]  /*15cc0*/  ISETP.GE.AND P2, PT, R11, R216, PT ;  /* 0x000000d80b00720c */ /* 0x000fe40003f46270 */
[----:B------:R-:W-:Y:S02]  /*15cd0*/  FSEL R232, R148, -INF , !P1 ;  /* 0xff80000094e87808 */ /* 0x000fe40004800000 */
[----:B------:R-:W-:Y:S02]  /*15ce0*/  ISETP.GE.AND P1, PT, R5, R214, PT ;  /* 0x000000d60500720c */ /* 0x000fe40003f26270 */
[----:B------:R-:W-:Y:S01]  /*15cf0*/  ISETP.GE.OR P6, PT, R9, R212, !P6 ;  /* 0x000000d40900720c */ /* 0x000fe200077c6670 */
[----:B------:R-:W-:Y:S01]  /*15d00*/  VIADD R9, R133, 0x31 ;  /* 0x0000003185097836 */ /* 0x000fe20000000000 */
[----:B------:R-:W-:-:S02]  /*15d10*/  ISETP.GE.OR P2, PT, R11, R215, !P2 ;  /* 0x000000d70b00720c */ /* 0x000fc40005746670 */
[----:B------:R-:W-:Y:S02]  /*15d20*/  FSEL R154, R154, -INF , !P5 ;  /* 0xff8000009a9a7808 */ /* 0x000fe40006800000 */
[C---:B------:R-:W-:Y:S02]  /*15d30*/  ISETP.GE.OR P1, PT, R5.reuse, R212, !P1 ;  /* 0x000000d40500720c */ /* 0x040fe40004f26670 */
[----:B------:R-:W-:Y:S02]  /*15d40*/  ISETP.GE.AND P5, PT, R5, R216, PT ;  /* 0x000000d80500720c */ /* 0x000fe40003fa6270 */
[----:B------:R-:W-:Y:S02]  /*15d50*/  FSEL R158, R153, -INF , !P3 ;  /* 0xff800000999e7808 */ /* 0x000fe40005800000 */
[----:B------:R-:W-:Y:S02]  /*15d60*/  FSEL R156, R149, -INF , !P2 ;  /* 0xff800000959c7808 */ /* 0x000fe40005000000 */
[----:B------:R-:W-:-:S02]  /*15d70*/  ISETP.GE.AND P3, PT, R11, R214, PT ;  /* 0x000000d60b00720c */ /* 0x000fc40003f66270 */
[----:B------:R-:W-:Y:S02]  /*15d80*/  ISETP.GE.AND P2, PT, R9, R216, PT ;  /* 0x000000d80900720c */ /* 0x000fe40003f46270 */
[----:B------:R-:W-:Y:S02]  /*15d90*/  FSEL R172, R146, -INF , !P1 ;  /* 0xff80000092ac7808 */ /* 0x000fe40004800000 */
[----:B------:R-:W-:Y:S01]  /*15da0*/  ISETP.GE.OR P5, PT, R5, R215, !P5 ;  /* 0x000000d70500720c */ /* 0x000fe20006fa6670 */
[C---:B------:R-:W-:Y:S01]  /*15db0*/  VIADD R5, R133.reuse, 0x38 ;  /* 0x0000003885057836 */ /* 0x040fe20000000000 */
[----:B------:R-:W-:Y:S01]  /*15dc0*/  ISETP.GT.AND P1, PT, R208, R199, PT ;  /* 0x000000c7d000720c */ /* 0x000fe20003f24270 */
[----:B------:R-:W-:Y:S01]  /*15dd0*/  VIADD R133, R133, 0x39 ;  /* 0x0000003985857836 */ /* 0x000fe20000000000 */
[----:B------:R-:W-:Y:S02]  /*15de0*/  ISETP.GE.OR P3, PT, R11, R212, !P3 ;  /* 0x000000d40b00720c */ /* 0x000fe40005f66670 */
[----:B------:R-:W-:-:S02]  /*15df0*/  ISETP.GE.OR P2, PT, R9, R215, !P2 ;  /* 0x000000d70900720c */ /* 0x000fc40005746670 */
[----:B------:R-:W-:Y:S02]  /*15e00*/  FSEL R152, R155, -INF , !P4 ;  /* 0xff8000009b987808 */ /* 0x000fe40006000000 */
[----:B------:R-:W-:Y:S02]  /*15e10*/  FSEL R150, R150, -INF , !P6 ;  /* 0xff80000096967808 */ /* 0x000fe40007000000 */
[----:B------:R-:W-:Y:S02]  /*15e20*/  FSEL R148, R151, -INF , !P3 ;  /* 0xff80000097947808 */ /* 0x000fe40005800000 */
[----:B------:R-:W-:Y:S02]  /*15e30*/  FSEL R222, R144, -INF , !P5 ;  /* 0xff80000090de7808 */ /* 0x000fe40006800000 */
[----:B------:R-:W-:Y:S02]  /*15e40*/  FSEL R220, R145, -INF , !P2 ;  /* 0xff80000091dc7808 */ /* 0x000fe40005000000 */
[----:B------:R-:W-:-:S02]  /*15e50*/  ISETP.GE.AND P4, PT, R9, R214, PT ;  /* 0x000000d60900720c */ /* 0x000fc40003f86270 */
[C---:B------:R-:W-:Y:S02]  /*15e60*/  ISETP.GE.AND P6, PT, R5.reuse, R216, PT ;  /* 0x000000d80500720c */ /* 0x040fe40003fc6270 */
[----:B------:R-:W-:Y:S02]  /*15e70*/  ISETP.GE.AND P3, PT, R5, R214, PT ;  /* 0x000000d60500720c */ /* 0x000fe40003f66270 */
[C---:B------:R-:W-:Y:S02]  /*15e80*/  ISETP.GE.AND P5, PT, R133.reuse, R216, PT ;  /* 0x000000d88500720c */ /* 0x040fe40003fa6270 */
[----:B------:R-:W-:Y:S02]  /*15e90*/  ISETP.GE.AND P2, PT, R133, R214, PT ;  /* 0x000000d68500720c */ /* 0x000fe40003f46270 */
[----:B------:R-:W-:Y:S02]  /*15ea0*/  ISETP.GE.OR P4, PT, R9, R212, !P4 ;  /* 0x000000d40900720c */ /* 0x000fe40006786670 */
[----:B------:R-:W-:-:S02]  /*15eb0*/  ISETP.GE.OR P6, PT, R5, R215, !P6 ;  /* 0x000000d70500720c */ /* 0x000fc400077c6670 */
[-C--:B------:R-:W-:Y:S02]  /*15ec0*/  ISETP.GE.OR P3, PT, R5, R212.reuse, !P3 ;  /* 0x000000d40500720c */ /* 0x080fe40005f66670 */
[C---:B------:R-:W-:Y:S02]  /*15ed0*/  ISETP.GE.OR P5, PT, R133.reuse, R215, !P5 ;  /* 0x000000d78500720c */ /* 0x040fe40006fa6670 */
[----:B------:R-:W-:Y:S02]  /*15ee0*/  ISETP.GE.OR P2, PT, R133, R212, !P2 ;  /* 0x000000d48500720c */ /* 0x000fe40005746670 */
[----:B------:R-:W-:Y:S02]  /*15ef0*/  FSEL R170, R147, -INF , !P4 ;  /* 0xff80000093aa7808 */ /* 0x000fe40006000000 */
[----:B------:R-:W-:Y:S02]  /*15f00*/  FSEL R174, R228, -INF , !P6 ;  /* 0xff800000e4ae7808 */ /* 0x000fe40007000000 */
[----:B------:R-:W-:-:S02]  /*15f10*/  FSEL R166, R230, -INF , !P3 ;  /* 0xff800000e6a67808 */ /* 0x000fc40005800000 */
        /* <DEDUP_REMOVED lines=23> */
[----:B------:R-:W-:Y:S02]  /*16090*/  LOP3.LUT R11, R11, R15, RZ, 0x3c, !PT ;  /* 0x0000000f0b0b7212 */ /* 0x000fe400078e3cff */
[----:B------:R-:W-:Y:S02]  /*160a0*/  ISETP.GE.AND P3, PT, R4, RZ, PT ;  /* 0x000000ff0400720c */ /* 0x000fe40003f66270 */
[----:B------:R-:W-:Y:S01]  /*160b0*/  ISETP.GE.AND P0, PT, R11, RZ, PT ;  /* 0x000000ff0b00720c */ /* 0x000fe20003f06270 */
        /* <DEDUP_REMOVED lines=8> */
[----:B------:R-:W-:-:S04]  /*16140*/  IMAD.HI.U32 R10, R10, R5, RZ ;  /* 0x000000050a0a7227 */ /* 0x000fc800078e00ff */
[-C--:B------:R-:W-:Y:S02]  /*16150*/  IMAD R22, R13, R6.reuse, R7 ;  /* 0x000000060d167224 */ /* 0x080fe400078e0207 */
[----:B------:R-:W-:Y:S01]  /*16160*/  IMAD R6, R10, R6, R5 ;  /* 0x000000060a067224 */ /* 0x000fe200078e0205 */
[----:B------:R-:W-:Y:S02]  /*16170*/  LOP3.LUT R5, RZ, R15, RZ, 0x33, !PT ;  /* 0x0000000fff057212 */ /* 0x000fe400078e33ff */
        /* <DEDUP_REMOVED lines=9> */
[----:B------:R-:W2:Y:S09]  /*16210*/  LD.E.64 R22, desc[UR10][R240.64+0x20] ;  /* 0x0000200af0167980 */ /* 0x000eb2000c101b00 */
[----:B------:R-:W-:-:S02]  /*16220*/  @P5 IADD3 R10, R10, 0x1, RZ ;  /* 0x000000010a0a5810 */ /* 0x000fc40007ffe0ff */
[----:B------:R-:W-:-:S03]  /*16230*/  @P6 VIADD R13, R13, 0x1 ;  /* 0x000000010d0d6836 */ /* 0x000fc60000000000 */
[----:B------:R-:W-:Y:S02]  /*16240*/  @!P0 IMAD.MOV R10, RZ, RZ, -R10 ;  /* 0x000000ffff0a8224 */ /* 0x000fe400078e0a0a */
[----:B------:R-:W-:-:S03]  /*16250*/  @!P3 IMAD.MOV R13, RZ, RZ, -R13 ;  /* 0x000000ffff0db224 */ /* 0x000fc600078e0a0d */
[C---:B------:R-:W-:Y:S02]  /*16260*/  SEL R6, R5.reuse, R10, !P2 ;  /* 0x0000000a05067207 */ /* 0x040fe40005000000 */
[----:B------:R-:W-:Y:S01]  /*16270*/  SEL R7, R5, R13, !P2 ;  /* 0x0000000d05077207 */ /* 0x000fe20005000000 */
[----:B------:R-:W3:Y:S02]  /*16280*/  LD.E.64 R10, desc[UR4][R240.64+0x38] ;  /* 0x00003804f00a7980 */ /* 0x000ee4000c101b00 */
        /* <DEDUP_REMOVED lines=9> */
[----:B------:R-:W-:Y:S02]  /*16320*/  IMAD R6, R10, R7, R6 ;  /* 0x000000070a067224 */ /* 0x000fe400078e0206 */
[----:B----4-:R-:W-:Y:S02]  /*16330*/  IMAD.IADD R5, R4, 0x1, -R5 ;  /* 0x0000000104057824 */ /* 0x010fe400078e0a05 */
[----:B------:R-:W-:Y:S02]  /*16340*/  IMAD.IADD R25, R25, 0x1, R6 ;  /* 0x0000000119197824 */ /* 0x000fe400078e0206 */
[----:B--2---:R-:W-:Y:S01]  /*16350*/  IMAD R7, R23, R5, RZ ;  /* 0x0000000517077224 */ /* 0x004fe200078e02ff */
[----:B------:R-:W-:-:S05]  /*16360*/  SHF.R.S32.HI R4, RZ, 0x1f, R5 ;  /* 0x0000001fff047819 */ /* 0x000fca0000011405 */
[----:B------:R-:W-:Y:S02]  /*16370*/  IMAD R4, R22, R4, R7 ;  /* 0x0000000416047224 */ /* 0x000fe400078e0207 */
[----:B------:R-:W-:-:S04]  /*16380*/  IMAD.WIDE.U32 R22, R5, R22, R24 ;  /* 0x0000001605167225 */ /* 0x000fc800078e0018 */
[----:B------:R-:W-:Y:S01]  /*16390*/  IMAD.MOV.U32 R5, RZ, RZ, R22 ;  /* 0x000000ffff057224 */ /* 0x000fe200078e0016 */
[----:B------:R-:W-:Y:S01]  /*163a0*/  IADD3 R4, R23, R4, RZ ;  /* 0x0000000417047210 */ /* 0x000fe20007ffe0ff */
[----:B------:R-:W-:Y:S05]  /*163b0*/  BRA `(.L_x_7107) ;  /* 0x0000000000147947 */ /* 0x000fea0003800000 */
.L_x_7106:
[----:B------:R-:W-:Y:S02]  /*163c0*/  R2UR UR4, R218 ;  /* 0x00000000da0472ca */ /* 0x000fe400000e0000 */
[----:B------:R-:W-:-:S13]  /*163d0*/  R2UR UR5, R219 ;  /* 0x00000000db0572ca */ /* 0x000fda00000e0000 */
[----:B------:R-:W2:Y:S02]  /*163e0*/  LD.E R5, desc[UR4][R240.64+0x38] ;  /* 0x00003804f0057980 */ /* 0x000ea4000c101900 */
[----:B--2---:R-:W-:-:S05]  /*163f0*/  IMAD.U32 R5, R5, -0x40, RZ ;  /* 0xffffffc005057824 */ /* 0x004fca00078e00ff */
[----:B------:R-:W-:Y:S02]  /*16400*/  SHF.R.S32.HI R4, RZ, 0x1f, R5 ;  /* 0x0000001fff047819 */ /* 0x000fe40000011405 */
.L_x_7107:
[----:B------:R-:W-:Y:S05]  /*16410*/  BSYNC B0 ;  /* 0x0000000000007941 */ /* 0x000fea0003800000 */
.L_x_7105:
        /* <DEDUP_REMOVED lines=44> */
.L_x_7104:
[----:B------:R-:W-:Y:S05]  /*166e0*/  BSYNC B1 ;  /* 0x0000000000017941 */ /* 0x000fea0003800000 */
.L_x_7103:
[----:B------:R-:W-:Y:S01]  /*166f0*/  R2UR UR4, R218 ;  /* 0x00000000da0472ca */ /* 0x000fe200000e0000 */
[----:B------:R-:W-:Y:S01]  /*16700*/  LDSM.16.MT88.4 R24, [R196+0xc000] ;  /* 0x00c00000c418783b */ /* 0x000fe20000004200 */
[----:B------:R-:W-:Y:S02]  /*16710*/  R2UR UR5, R219 ;  /* 0x00000000db0572ca */ /* 0x000fe400000e0000 */
[----:B-1----:R-:W-:Y:S01]  /*16720*/  FMNMX.FTZ R7, R132, R16, !PT ;  /* 0x0000001084077209 */ /* 0x002fe20007810000 */
        /* <DEDUP_REMOVED lines=57> */
[-C--:B------:R-:W-:Y:S01]  /*16ac0*/  FFMA.FTZ R138, R18, R168.reuse, -R167 ;  /* 0x000000a8128a7223 */ /* 0x080fe200000108a7 */
[-CC-:B------:R-:W-:Y:S01]  /*16ad0*/  FFMA.FTZ R160, R20, R168.reuse, -R171.reuse ;  /* 0x000000a814a07223 */ /* 0x180fe200000108ab */
[----:B------:R-:W2:Y:S01]  /*16ae0*/  LDSM.16.MT88.4 R16, [R197+0xc000] ;  /* 0x00c00000c510783b */ /* 0x000ea20000004200 */
[-C--:B------:R-:W-:Y:S01]  /*16af0*/  FFMA.FTZ R133, R14, R168.reuse, -R171 ;  /* 0x000000a80e857223 */ /* 0x080fe200000108ab */
[-CC-:B------:R-:W-:Y:S01]  /*16b00*/  FFMA.FTZ R2, R2, R168.reuse, -R167.reuse ;  /* 0x000000a802027223 */ /* 0x180fe200000108a7 */
[-CC-:B------:R-:W-:Y:S01]  /*16b10*/  FFMA.FTZ R0, R8, R168.reuse, -R167.reuse ;  /* 0x000000a808007223 */ /* 0x180fe200000108a7 */
[-C--:B------:R-:W-:Y:S01]  /*16b20*/  FFMA.FTZ R165, R12, R168.reuse, -R167 ;  /* 0x000000a80ca57223 */ /* 0x080fe200000108a7 */
[----:B------:R-:W-:Y:S01]  /*16b30*/  MUFU.EX2 R162, R162 ;  /* 0x000000a200a27308 */ /* 0x000fe20000000800 */
[----:B------:R-:W3:Y:S01]  /*16b40*/  LDSM.16.MT88.4 R8, [R198+0xc000] ;  /* 0x00c00000c608783b */ /* 0x000ee20000004200 */
[-CC-:B------:R-:W-:Y:S01]  /*16b50*/  FFMA.FTZ R175, R226, R168.reuse, -R171.reuse ;  /* 0x000000a8e2af7223 */ /* 0x180fe200000108ab */
[-CC-:B------:R-:W-:Y:S01]  /*16b60*/  FFMA.FTZ R173, R244, R168.reuse, -R171.reuse ;  /* 0x000000a8f4ad7223 */ /* 0x180fe200000108ab */
[-CC-:B------:R-:W-:Y:S01]  /*16b70*/  FFMA.FTZ R218, R242, R168.reuse, -R171.reuse ;  /* 0x000000a8f2da7223 */ /* 0x180fe200000108ab */
[----:B------:R-:W-:Y:S01]  /*16b80*/  FFMA.FTZ R224, R224, R168, -R171 ;  /* 0x000000a8e0e07223 */ /* 0x000fe200000108ab */
        /* <DEDUP_REMOVED lines=17> */
[--C-:B------:R-:W-:Y:S01]  /*16ca0*/  FFMA.FTZ R226, R140, R168, -R167.reuse ;  /* 0x000000a88ce27223 */ /* 0x100fe200000108a7 */
[----:B------:R-:W4:Y:S01]  /*16cb0*/  MUFU.EX2 R133, R133 ;  /* 0x0000008500857308 */ /* 0x000f220000000800 */
        /* <DEDUP_REMOVED lines=16> */
[----:B----4-:R-:W-:Y:S01]  /*16dc0*/  F2FP.BF16.F32.PACK_AB R6, R133, R160 ;  /* 0x000000a08506723e */ /* 0x010fe200000010ff */
        /* <DEDUP_REMOVED lines=8> */
[----:B------:R-:W-:Y:S01]  /*16e50*/  FFMA.FTZ R166, R166, R168, -R167 ;  /* 0x000000a8a6a67223 */ /* 0x000fe200000108a7 */
[----:B------:R-:W-:Y:S05]  /*16e60*/  LDSM.16.MT88.4 R148, [R197+0xf000] ;  /* 0x00f00000c594783b */ /* 0x000fea0000004200 */
[----:B------:R-:W4:Y:S01]  /*16e70*/  MUFU.EX2 R165, R165 ;  /* 0x000000a500a57308 */ /* 0x000f220000000800 */
[----:B-1----:R-:W-:-:S07]  /*16e80*/  F2FP.BF16.F32.PACK_AB R5, R2, R138 ;  /* 0x0000008a0205723e */ /* 0x002fce00000010ff */
        /* <DEDUP_REMOVED lines=81> */
[----:B------:R-:W4:Y:S01]  /*173a0*/  LDSM.16.MT88.4 R112, [R198+0x10000] ;  /* 0x01000000c670783b */ /* 0x000f220000004200 */
        /* <DEDUP_REMOVED lines=29> */
[C---:B----4-:R-:W-:Y:S01]  /*17580*/  HMMA.16816.F32.BF16 R72, R4.reuse, R112, R116 ;  /* 0x000000700448723c */ /* 0x050fe20000041874 */
[----:B------:R-:W4:Y:S05]  /*17590*/  LDSM.16.MT88.4 R116, [R197+0xc800] ;  /* 0x00c80000c574783b */ /* 0x000f2a0000004200 */
        /* <DEDUP_REMOVED lines=35> */
[----:B-----5:R-:W-:Y:S01]  /*177d0*/  F2FP.BF16.F32.PACK_AB R107, R228, R219 ;  /* 0x000000dbe46b723e */ /* 0x020fe200000010ff */
[----:B------:R-:W-:Y:S01]  /*177e0*/  FADD.FTZ R218, R218, R173 ;  /* 0x000000addada7221 */ /* 0x000fe20000010000 */
[----:B------:R-:W-:Y:S01]  /*177f0*/  FADD.FTZ R226, R226, R217 ;  /* 0x000000d9e2e27221 */ /* 0x000fe20000010000 */
[----:B------:R-:W-:Y:S02]  /*17800*/  LDSM.16.MT88.4 R144, [R195+0xf000] ;  /* 0x00f00000c390783b */ /* 0x000fe40000004200 */
[----:B------:R-:W-:Y:S01]  /*17810*/  FADD.FTZ R175, R175, R218 ;  /* 0x000000daafaf7221 */ /* 0x000fe20000010000 */
[----:B------:R-:W-:Y:S01]  /*17820*/  FADD.FTZ R219, R219, R226 ;  /* 0x000000e2dbdb7221 */ /* 0x000fe20000010000 */
[----:B----4-:R-:W-:Y:S02]  /*17830*/  HMMA.16816.F32.BF16 R20, R104, R116, R20 ;  /* 0x000000746814723c */ /* 0x010fe40000041814 */
        /* <DEDUP_REMOVED lines=135> */
.L_x_7099:
[----:B------:R-:W-:Y:S05]  /*180b0*/  @!P1 BRA `(.L_x_7108) ;  /* 0x0000003800f09947 */ /* 0x000fea0003800000 */
[C---:B------:R-:W-:Y:S01]  /*180c0*/  SHF.L.U64.HI R218, R136.reuse, 0x5, R137 ;  /* 0x0000000588da7819 */ /* 0x040fe20000010289 */
[----:B------:R-:W-:Y:S01]  /*180d0*/  IMAD.SHL.U32 R217, R136, 0x20, RZ ;  /* 0x0000002088d97824 */ /* 0x000fe200078e00ff */
[C---:B------:R-:W-:Y:S01]  /*180e0*/  SHF.L.U64.HI R220, R134.reuse, 0x5, R135 ;  /* 0x0000000586dc7819 */ /* 0x040fe20000010287 */
[----:B------:R-:W-:Y:S01]  /*180f0*/  IMAD.SHL.U32 R219, R134, 0x20, RZ ;  /* 0x0000002086db7824 */ /* 0x000fe200078e00ff */
[----:B------:R-:W-:Y:S01]  /*18100*/  MOV R2, R3 ;  /* 0x0000000300027202 */ /* 0x000fe20000000f00 */
[----:B------:R-:W-:-:S07]  /*18110*/  IMAD.MOV.U32 R0, RZ, RZ, R132 ;  /* 0x000000ffff007224 */ /* 0x000fce00078e0084 */
.L_x_7117:
        /* <DEDUP_REMOVED lines=82> */
.L_x_7110:
[----:B--2---:R-:W-:Y:S02]  /*18640*/  R2UR UR4, R132 ;  /* 0x00000000840472ca */ /* 0x004fe400000e0000 */
[----:B------:R-:W-:Y:S11]  /*18650*/  R2UR UR5, R133 ;  /* 0x00000000850572ca */ /* 0x000ff600000e0000 */
[----:B------:R-:W-:Y:S02]  /*18660*/  @!UPT UIADD3 URZ, URZ, URZ, URZ ;  /* 0x0000003f3f3ff290 */ /* 0x000fe4000fffe03f */
[----:B-1----:R-:W2:Y:S02]  /*18670*/  LD.E R10, desc[UR4][R134.64+0x40] ;  /* 0x00004004860a7980 */ /* 0x002ea4000c101900 */
[----:B--2---:R-:W-:Y:S05]  /*18680*/  IMAD.U32 R10, R10, -0x40, RZ ;  /* 0xffffffc00a0a7824 */ /* 0x004fea00078e00ff */
[----:B------:R-:W-:Y:S02]  /*18690*/  SHF.R.S32.HI R5, RZ, 0x1f, R10 ;  /* 0x0000001fff057819 */ /* 0x000fe4000001140a */
.L_x_7111:
[----:B------:R-:W-:Y:S05]  /*186a0*/  BSYNC B0 ;  /* 0x0000000000007941 */ /* 0x000fea0003800000 */
.L_x_7109:
        /* <DEDUP_REMOVED lines=280> */
.L_x_7115:
[----:B------:R-:W-:Y:S02]  /*19830*/  R2UR UR4, R132 ;  /* 0x00000000840472ca */ /* 0x000fe400000e0000 */
[----:B------:R-:W-:Y:S11]  /*19840*/  R2UR UR5, R133 ;  /* 0x00000000850572ca */ /* 0x000ff600000e0000 */
[----:B------:R-:W-:Y:S02]  /*19850*/  @!UPT UIADD3 URZ, URZ, URZ, URZ ;  /* 0x0000003f3f3ff290 */ /* 0x000fe4000fffe03f */
[----:B------:R-:W2:Y:S02]  /*19860*/  LD.E R144, desc[UR4][R134.64+0x38] ;  /* 0x0000380486907980 */ /* 0x000ea4000c101900 */
[----:B--2---:R-:W-:Y:S05]  /*19870*/  IMAD.U32 R144, R144, -0x40, RZ ;  /* 0xffffffc090907824 */ /* 0x004fea00078e00ff */
[----:B------:R-:W-:Y:S02]  /*19880*/  SHF.R.S32.HI R137, RZ, 0x1f, R144 ;  /* 0x0000001fff897819 */ /* 0x000fe40000011490 */
.L_x_7116:
[----:B------:R-:W-:Y:S05]  /*19890*/  BSYNC B0 ;  /* 0x0000000000007941 */ /* 0x000fea0003800000 */
.L_x_7114:
        /* <DEDUP_REMOVED lines=42> */
.L_x_7113:
[----:B------:R-:W-:Y:S05]  /*19b40*/  BSYNC B1 ;  /* 0x0000000000017941 */ /* 0x000fea0003800000 */
.L_x_7112:
        /* <DEDUP_REMOVED lines=8> */
[CC--:B------:R-:W-:Y:S01]  /*19bd0*/  ISETP.GE.AND P6, PT, R3.reuse, R216.reuse, PT ;  /* 0x000000d80300720c */ /* 0x0c0fe20003fc6270 */
[C---:B-1----:R-:W-:Y:S01]  /*19be0*/  VIADD R139, R3.reuse, 0x1 ;  /* 0x00000001038b7836 */ /* 0x042fe20000000000 */
[C---:B------:R-:W-:Y:S01]  /*19bf0*/  IADD3 R137, R3.reuse, 0x8, RZ ;  /* 0x0000000803897810 */ /* 0x040fe20007ffe0ff */
[C---:B------:R-:W-:Y:S01]  /*19c00*/  VIADD R141, R3.reuse, 0x10 ;  /* 0x00000010038d7836 */ /* 0x040fe20000000000 */
[-C--:B------:R-:W-:Y:S02]  /*19c10*/  ISETP.GE.OR P6, PT, R3, R215.reuse, !P6 ;  /* 0x000000d70300720c */ /* 0x080fe400077c6670 */
[C---:B------:R-:W-:Y:S02]  /*19c20*/  ISETP.GE.AND P0, PT, R139.reuse, R216, PT ;  /* 0x000000d88b00720c */ /* 0x040fe40003f06270 */
[----:B------:R-:W-:Y:S02]  /*19c30*/  ISETP.GE.AND P1, PT, R139, R214, PT ;  /* 0x000000d68b00720c */ /* 0x000fe40003f26270 */
[----:B------:R-:W-:Y:S02]  /*19c40*/  IADD3 R143, R3, 0x9, RZ ;  /* 0x00000009038f7810 */ /* 0x000fe40007ffe0ff */
[CC--:B------:R-:W-:Y:S02]  /*19c50*/  ISETP.GE.OR P0, PT, R139.reuse, R215.reuse, !P0 ;  /* 0x000000d78b00720c */ /* 0x0c0fe40004706670 */
[----:B------:R-:W-:Y:S02]  /*19c60*/  ISETP.GE.OR P1, PT, R139, R212, !P1 ;  /* 0x000000d48b00720c */ /* 0x000fe40004f26670 */
[----:B------:R-:W-:Y:S02]  /*19c70*/  FSEL R139, R4, -INF , !P6 ;  /* 0xff800000048b7808 */ /* 0x000fe40007000000 */
[----:B------:R-:W-:Y:S02]  /*19c80*/  ISETP.GE.AND P5, PT, R3, R214, PT ;  /* 0x000000d60300720c */ /* 0x000fe40003fa6270 */
[-C--:B------:R-:W-:Y:S02]  /*19c90*/  ISETP.GE.AND P4, PT, R137, R216.reuse, PT ;  /* 0x000000d88900720c */ /* 0x080fe40003f86270 */
[C---:B------:R-:W-:Y:S02]  /*19ca0*/  ISETP.GE.AND P3, PT, R143.reuse, R216, PT ;  /* 0x000000d88f00720c */ /* 0x040fe40003f66270 */
[-C--:B------:R-:W-:Y:S02]  /*19cb0*/  ISETP.GE.AND P6, PT, R143, R214.reuse, PT ;  /* 0x000000d68f00720c */ /* 0x080fe40003fc6270 */
[----:B------:R-:W-:Y:S02]  /*19cc0*/  ISETP.GE.AND P2, PT, R137, R214, PT ;  /* 0x000000d68900720c */ /* 0x000fe40003f46270 */
[-C--:B------:R-:W-:Y:S02]  /*19cd0*/  ISETP.GE.OR P5, PT, R3, R212.reuse, !P5 ;  /* 0x000000d40300720c */ /* 0x080fe40006fa6670 */
[-C--:B------:R-:W-:Y:S02]  /*19ce0*/  ISETP.GE.OR P4, PT, R137, R215.reuse, !P4 ;  /* 0x000000d78900720c */ /* 0x080fe40006786670 */
[CC--:B------:R-:W-:Y:S02]  /*19cf0*/  ISETP.GE.OR P6, PT, R143.reuse, R212.reuse, !P6 ;  /* 0x000000d48f00720c */ /* 0x0c0fe400077c6670 */
[-C--:B------:R-:W-:Y:S02]  /*19d00*/  ISETP.GE.OR P3, PT, R143, R215.reuse, !P3 ;  /* 0x000000d78f00720c */ /* 0x080fe40005f66670 */
[----:B------:R-:W-:Y:S02]  /*19d10*/  ISETP.GE.OR P2, PT, R137, R212, !P2 ;  /* 0x000000d48900720c */ /* 0x000fe40005746670 */
[----:B------:R-:W-:Y:S02]  /*19d20*/  IADD3 R143, R3, 0x11, RZ ;  /* 0x00000011038f7810 */ /* 0x000fe40007ffe0ff */
[----:B------:R-:W-:Y:S02]  /*19d30*/  FSEL R137, R5, -INF , !P0 ;  /* 0xff80000005897808 */ /* 0x000fe40004000000 */
[----:B------:R-:W-:Y:S02]  /*19d40*/  FMNMX.FTZ R4, R139, R0, !PT ;  /* 0x000000008b047209 */ /* 0x000fe40007810000 */
[----:B---3--:R-:W-:Y:S02]  /*19d50*/  FSEL R135, R6, -INF , !P5 ;  /* 0xff80000006877808 */ /* 0x008fe40006800000 */
[----:B------:R-:W-:Y:S02]  /*19d60*/  FSEL R7, R7, -INF , !P1 ;  /* 0xff80000007077808 */ /* 0x000fe40004800000 */
[----:B------:R-:W-:Y:S02]  /*19d70*/  FSEL R157, R8, -INF , !P4 ;  /* 0xff800000089d7808 */ /* 0x000fe40006000000 */
[C---:B------:R-:W-:Y:S02]  /*19d80*/  ISETP.GE.AND P5, PT, R141.reuse, R216, PT ;  /* 0x000000d88d00720c */ /* 0x040fe40003fa6270 */
[----:B------:R-:W-:Y:S02]  /*19d90*/  ISETP.GE.AND P0, PT, R141, R214, PT ;  /* 0x000000d68d00720c */ /* 0x000fe40003f06270 */
[C---:B------:R-:W-:Y:S02]  /*19da0*/  ISETP.GE.AND P1, PT, R143.reuse, R216, PT ;  /* 0x000000d88f00720c */ /* 0x040fe40003f26270 */
[----:B------:R-:W-:Y:S02]  /*19db0*/  ISETP.GE.AND P4, PT, R143, R214, PT ;  /* 0x000000d68f00720c */ /* 0x000fe40003f86270 */
[----:B------:R-:W-:Y:S02]  /*19dc0*/  FMNMX.FTZ R4, R137, R4, !PT ;  /* 0x0000000489047209 */ /* 0x000fe40007810000 */
[CC--:B------:R-:W-:Y:S02]  /*19dd0*/  ISETP.GE.OR P5, PT, R141.reuse, R215.reuse, !P5 ;  /* 0x000000d78d00720c */ /* 0x0c0fe40006fa6670 */
[-C--:B------:R-:W-:Y:S02]  /*19de0*/  ISETP.GE.OR P0, PT, R141, R212.reuse, !P0 ;  /* 0x000000d48d00720c */ /* 0x080fe40004706670 */
[----:B------:R-:W-:Y:S02]  /*19df0*/  IADD3 R141, R3, 0x18, RZ ;  /* 0x00000018038d7810 */ /* 0x000fe40007ffe0ff */
[CC--:B------:R-:W-:Y:S02]  /*19e00*/  ISETP.GE.OR P1, PT, R143.reuse, R215.reuse, !P1 ;  /* 0x000000d78f00720c */ /* 0x0c0fe40004f26670 */
[----:B------:R-:W-:Y:S01]  /*19e10*/  ISETP.GE.OR P4, PT, R143, R212, !P4 ;  /* 0x000000d48f00720c */ /* 0x000fe20006786670 */
[----:B------:R-:W-:Y:S01]  /*19e20*/  VIADD R143, R3, 0x19 ;  /* 0x00000019038f7836 */ /* 0x000fe20000000000 */
[----:B------:R-:W-:Y:S02]  /*19e30*/  FSEL R5, R9, -INF , !P3 ;  /* 0xff80000009057808 */ /* 0x000fe40005800000 */
[----:B------:R-:W-:Y:S02]  /*19e40*/  FMNMX.FTZ R4, R157, R4, !PT ;  /* 0x000000049d047209 */ /* 0x000fe40007810000 */
[----:B------:R-:W-:Y:S02]  /*19e50*/  FSEL R9, R10, -INF , !P2 ;  /* 0xff8000000a097808 */ /* 0x000fe40005000000 */
[C---:B------:R-:W-:Y:S02]  /*19e60*/  ISETP.GE.AND P3, PT, R141.reuse, R216, PT ;  /* 0x000000d88d00720c */ /* 0x040fe40003f66270 */
[----:B------:R-:W-:Y:S02]  /*19e70*/  ISETP.GE.AND P2, PT, R141, R214, PT ;  /* 0x000000d68d00720c */ /* 0x000fe40003f46270 */
[----:B------:R-:W-:Y:S02]  /*19e80*/  FSEL R11, R11, -INF , !P6 ;  /* 0xff8000000b0b7808 */ /* 0x000fe40007000000 */
[----:B------:R-:W-:Y:S02]  /*19e90*/  FSEL R237, R12, -INF , !P5 ;  /* 0xff8000000ced7808 */ /* 0x000fe40006800000 */
[----:B------:R-:W-:Y:S02]  /*19ea0*/  FMNMX.FTZ R4, R5, R4, !PT ;  /* 0x0000000405047209 */ /* 0x000fe40007810000 */
[----:B------:R-:W-:Y:S02]  /*19eb0*/  ISETP.GE.AND P6, PT, R143, R216, PT ;  /* 0x000000d88f00720c */ /* 0x000fe40003fc6270 */
[CC--:B------:R-:W-:Y:S02]  /*19ec0*/  ISETP.GE.OR P3, PT, R141.reuse, R215.reuse, !P3 ;  /* 0x000000d78d00720c */ /* 0x0c0fe40005f66670 */
[----:B------:R-:W-:Y:S02]  /*19ed0*/  ISETP.GE.OR P2, PT, R141, R212, !P2 ;  /* 0x000000d48d00720c */ /* 0x000fe40005746670 */
[----:B------:R-:W-:Y:S02]  /*19ee0*/  IADD3 R141, R3, 0x20, RZ ;  /* 0x00000020038d7810 */ /* 0x000fe40007ffe0ff */
[----:B------:R-:W-:Y:S02]  /*19ef0*/  ISETP.GE.AND P5, PT, R143, R214, PT ;  /* 0x000000d68f00720c */ /* 0x000fe40003fa6270 */
[----:B------:R-:W-:Y:S02]  /*19f00*/  FSEL R165, R13, -INF , !P1 ;  /* 0xff8000000da57808 */ /* 0x000fe40004800000 */
[----:B------:R-:W-:Y:S01]  /*19f10*/  FSEL R171, R15, -INF , !P4 ;  /* 0xff8000000fab7808 */ /* 0x000fe20006000000 */
[----:B------:R-:W-:Y:S01]  /*19f20*/  VIADD R15, R3, 0x28 ;  /* 0x00000028030f7836 */ /* 0x000fe20000000000 */
[----:B------:R-:W-:Y:S02]  /*19f30*/  FMNMX.FTZ R6, R237, R4, !PT ;  /* 0x00000004ed067209 */ /* 0x000fe40007810000 */
[-C--:B------:R-:W-:Y:S02]  /*19f40*/  ISETP.GE.OR P6, PT, R143, R215.reuse, !P6 ;  /* 0x000000d78f00720c */ /* 0x080fe400077c6670 */
[----:B------:R-:W-:Y:S02]  /*19f50*/  FMNMX.FTZ R4, R135, R2, !PT ;  /* 0x0000000287047209 */ /* 0x000fe40007810000 */
[----:B------:R-:W-:Y:S02]  /*19f60*/  IADD3 R13, R3, 0x21, RZ ;  /* 0x00000021030d7810 */ /* 0x000fe40007ffe0ff */
[----:B------:R-:W-:Y:S02]  /*19f70*/  FSEL R235, R16, -INF , !P3 ;  /* 0xff80000010eb7808 */ /* 0x000fe40005800000 */
[----:B------:R-:W-:Y:S02]  /*19f80*/  ISETP.GE.AND P1, PT, R141, R216, PT ;  /* 0x000000d88d00720c */ /* 0x000fe40003f26270 */
[----:B------:R-:W-:Y:S02]  /*19f90*/  ISETP.GE.OR P5, PT, R143, R212, !P5 ;  /* 0x000000d48f00720c */ /* 0x000fe40006fa6670 */
[----:B------:R-:W-:Y:S02]  /*19fa0*/  FMNMX.FTZ R6, R165, R6, !PT ;  /* 0x00000006a5067209 */ /* 0x000fe40007810000 */
[----:B------:R-:W-:Y:S02]  /*19fb0*/  FSEL R143, R18, -INF , !P2 ;  /* 0xff800000128f7808 */ /* 0x000fe40005000000 */
[----:B------:R-:W-:Y:S02]  /*19fc0*/  FSEL R173, R14, -INF , !P0 ;  /* 0xff8000000ead7808 */ /* 0x000fe40004000000 */
[----:B------:R-:W-:Y:S02]  /*19fd0*/  FSEL R169, R17, -INF , !P6 ;  /* 0xff80000011a97808 */ /* 0x000fe40007000000 */
[----:B------:R-:W-:Y:S02]  /*19fe0*/  FMNMX.FTZ R4, R7, R4, !PT ;  /* 0x0000000407047209 */ /* 0x000fe40007810000 */
[----:B------:R-:W-:Y:S02]  /*19ff0*/  ISETP.GE.AND P0, PT, R141, R214, PT ;  /* 0x000000d68d00720c */ /* 0x000fe40003f06270 */
[C---:B------:R-:W-:Y:S02]  /*1a000*/  ISETP.GE.AND P6, PT, R15.reuse, R216, PT ;  /* 0x000000d80f00720c */ /* 0x040fe40003fc6270 */
[----:B------:R-:W-:Y:S02]  /*1a010*/  ISETP.GE.AND P2, PT, R15, R214, PT ;  /* 0x000000d60f00720c */ /* 0x000fe40003f46270 */
[C---:B------:R-:W-:Y:S02]  /*1a020*/  ISETP.GE.AND P4, PT, R13.reuse, R216, PT ;  /* 0x000000d80d00720c */ /* 0x040fe40003f86270 */
[----:B------:R-:W-:Y:S02]  /*1a030*/  ISETP.GE.AND P3, PT, R13, R214, PT ;  /* 0x000000d60d00720c */ /* 0x000fe40003f66270 */
[-C--:B------:R-:W-:Y:S02]  /*1a040*/  ISETP.GE.OR P1, PT, R141, R215.reuse, !P1 ;  /* 0x000000d78d00720c */ /* 0x080fe40004f26670 */
[----:B------:R-:W-:Y:S02]  /*1a050*/  FMNMX.FTZ R6, R235, R6, !PT ;  /* 0x00000006eb067209 */ /* 0x000fe40007810000 */
[----:B------:R-:W-:Y:S02]  /*1a060*/  FMNMX.FTZ R4, R9, R4, !PT ;  /* 0x0000000409047209 */ /* 0x000fe40007810000 */
[-C--:B------:R-:W-:Y:S02]  /*1a070*/  ISETP.GE.OR P0, PT, R141, R212.reuse, !P0 ;  /* 0x000000d48d00720c */ /* 0x080fe40004706670 */
[CC--:B------:R-:W-:Y:S02]  /*1a080*/  ISETP.GE.OR P6, PT, R15.reuse, R215.reuse, !P6 ;  /* 0x000000d70f00720c */ /* 0x0c0fe400077c6670 */
[-C--:B------:R-:W-:Y:S02]  /*1a090*/  ISETP.GE.OR P2, PT, R15, R212.reuse, !P2 ;  /* 0x000000d40f00720c */ /* 0x080fe40005746670 */
[CC--:B------:R-:W-:Y:S02]  /*1a0a0*/  ISETP.GE.OR P4, PT, R13.reuse, R215.reuse, !P4 ;  /* 0x000000d70d00720c */ /* 0x0c0fe40006786670 */
        /* <DEDUP_REMOVED lines=9> */
[C---:B------:R-:W-:Y:S02]  /*1a140*/  ISETP.GE.AND P4, PT, R15.reuse, R216, PT ;  /* 0x000000d80f00720c */ /* 0x040fe40003f86270 */
[----:B------:R-:W-:Y:S02]  /*1a150*/  ISETP.GE.AND P0, PT, R15, R214, PT ;  /* 0x000000d60f00720c */ /* 0x000fe40003f06270 */
[----:B------:R-:W-:Y:S02]  /*1a160*/  FMNMX.FTZ R6, R233, R6, !PT ;  /* 0x00000006e9067209 */ /* 0x000fe40007810000 */
[----:B------:R-:W-:Y:S02]  /*1a170*/  ISETP.GE.AND P5, PT, R13, R216, PT ;  /* 0x000000d80d00720c */ /* 0x000fe40003fa6270 */
[----:B------:R-:W-:Y:S02]  /*1a180*/  FMNMX.FTZ R4, R173, R4, !PT ;  /* 0x00000004ad047209 */ /* 0x000fe40007810000 */
[CC--:B------:R-:W-:Y:S02]  /*1a190*/  ISETP.GE.OR P4, PT, R15.reuse, R215.reuse, !P4 ;  /* 0x000000d70f00720c */ /* 0x0c0fe40006786670 */
[----:B------:R-:W-:Y:S02]  /*1a1a0*/  ISETP.GE.OR P0, PT, R15, R212, !P0 ;  /* 0x000000d40f00720c */ /* 0x000fe40004706670 */
[----:B------:R-:W-:Y:S02]  /*1a1b0*/  FSEL R229, R24, -INF , !P6 ;  /* 0xff80000018e57808 */ /* 0x000fe40007000000 */
[-C--:B------:R-:W-:Y:S02]  /*1a1c0*/  ISETP.GE.OR P5, PT, R13, R215.reuse, !P5 ;  /* 0x000000d70d00720c */ /* 0x080fe40006fa6670 */
[----:B------:R-:W-:Y:S02]  /*1a1d0*/  IADD3 R15, R3, 0x31, RZ ;  /* 0x00000031030f7810 */ /* 0x000fe40007ffe0ff */
[----:B------:R-:W-:Y:S02]  /*1a1e0*/  FMNMX.FTZ R6, R231, R6, !PT ;  /* 0x00000006e7067209 */ /* 0x000fe40007810000 */
[----:B------:R-:W-:Y:S02]  /*1a1f0*/  FMNMX.FTZ R4, R171, R4, !PT ;  /* 0x00000004ab047209 */ /* 0x000fe40007810000 */
[----:B------:R-:W-:Y:S02]  /*1a200*/  ISETP.GE.AND P1, PT, R13, R214, PT ;  /* 0x000000d60d00720c */ /* 0x000fe40003f26270 */
[----:B------:R-:W-:Y:S02]  /*1a210*/  FSEL R175, R23, -INF , !P3 ;  /* 0xff80000017af7808 */ /* 0x000fe40005800000 */
[----:B------:R-:W-:Y:S02]  /*1a220*/  FSEL R227, R25, -INF , !P5 ;  /* 0xff80000019e37808 */ /* 0x000fe40006800000 */
[----:B------:R-:W-:Y:S02]  /*1a230*/  ISETP.GE.AND P3, PT, R15, R216, PT ;  /* 0x000000d80f00720c */ /* 0x000fe40003f66270 */
[----:B------:R-:W-:Y:S02]  /*1a240*/  FMNMX.FTZ R6, R229, R6, !PT ;  /* 0x00000006e5067209 */ /* 0x000fe40007810000 */
        /* <DEDUP_REMOVED lines=8> */
[----:B------:R-:W-:Y:S02]  /*1a2d0*/  ISETP.GE.AND P6, PT, R13, R216, PT ;  /* 0x000000d80d00720c */ /* 0x000fe40003fc6270 */
        /* <DEDUP_REMOVED lines=9> */
[----:B------:R-:W-:Y:S02]  /*1a370*/  ISETP.GE.OR P5, PT, R3, R215, !P5 ;  /* 0x000000d70300720c */ /* 0x000fe40006fa6670 */
[----:B------:R-:W-:Y:S02]  /*1a380*/  FSEL R145, R27, -INF , !P1 ;  /* 0xff8000001b917808 */ /* 0x000fe40004800000 */
[----:B------:R-:W-:Y:S01]  /*1a390*/  FMNMX.FTZ R6, R147, R6, !PT ;  /* 0x0000000693067209 */ /* 0x000fe20007810000 */
[----:B------:R-:W-:Y:S01]  /*1a3a0*/  LDSM.16.MT88.4 R24, [R197+0xc000] ;  /* 0x00c00000c518783b */ /* 0x000fe20000004200 */
        /* <DEDUP_REMOVED lines=8> */
[----:B------:R-:W-:Y:S01]  /*1a430*/  FSEL R151, R31, -INF , !P2 ;  /* 0xff8000001f977808 */ /* 0x000fe20005000000 */
[----:B------:R-:W-:Y:S01]  /*1a440*/  LDSM.16.MT88.4 R16, [R198+0xc000] ;  /* 0x00c00000c610783b */ /* 0x000fe20000004200 */
[----:B------:R-:W-:Y:S02]  /*1a450*/  FMNMX.FTZ R8, R153, R6, !PT ;  /* 0x0000000699087209 */ /* 0x000fe40007810000 */
[----:B------:R-:W-:Y:S02]  /*1a460*/  ISETP.GE.OR P1, PT, R13, R212, !P1 ;  /* 0x000000d40d00720c */ /* 0x000fe40004f26670 */
[----:B------:R-:W-:Y:S02]  /*1a470*/  ISETP.GE.AND P0, PT, R3, R214, PT ;  /* 0x000000d60300720c */ /* 0x000fe40003f06270 */
[----:B------:R-:W-:Y:S01]  /*1a480*/  FSEL R149, R34, -INF , !P1 ;  /* 0xff80000022957808 */ /* 0x000fe20004800000 */
[----:B------:R-:W1:Y:S01]  /*1a490*/  SHFL.BFLY PT, R13, R4, 0x2, 0x1f ;  /* 0x0c401f00040d7f89 */ /* 0x000e6200000e0000 */
[----:B------:R-:W-:Y:S02]  /*1a4a0*/  FMNMX.FTZ R8, R151, R8, !PT ;  /* 0x0000000897087209 */ /* 0x000fe40007810000 */
[----:B------:R-:W-:Y:S05]  /*1a4b0*/  ISETP.GE.OR P0, PT, R3, R212, !P0 ;  /* 0x000000d40300720c */ /* 0x000fea0004706670 */
[----:B------:R-:W-:Y:S01]  /*1a4c0*/  LDSM.16.MT88.4 R28, [R196+0xc000] ;  /* 0x00c00000c41c783b */ /* 0x000fe20000004200 */
        /* <DEDUP_REMOVED lines=12> */
[--C-:B------:R-:W-:Y:S01]  /*1a590*/  FFMA.FTZ R158, R157, R133, -R154.reuse ;  /* 0x000000859d9e7223 */ /* 0x100fe2000001089a */
[----:B--2---:R-:W-:Y:S01]  /*1a5a0*/  FMNMX.FTZ R3, R4, R3, !PT ;  /* 0x0000000304037209 */ /* 0x004fe20007810000 */
[-CC-:B------:R-:W-:Y:S01]  /*1a5b0*/  FFMA.FTZ R157, R5, R133.reuse, -R154.reuse ;  /* 0x00000085059d7223 */ /* 0x180fe2000001089a */
[----:B------:R-:W-:Y:S01]  /*1a5c0*/  FSEL R5, R132, RZ, P1 ;  /* 0x000000ff84057208 */ /* 0x000fe20000800000 */
[--C-:B------:R-:W-:Y:S01]  /*1a5d0*/  FFMA.FTZ R161, R139, R133, -R154.reuse ;  /* 0x000000858ba17223 */ /* 0x100fe2000001089a */
[----:B------:R-:W-:Y:S01]  /*1a5e0*/  FSETP.NEU.FTZ.AND P0, PT, R3, -INF , PT ;  /* 0xff8000000300780b */ /* 0x000fe20003f1d000 */
[----:B------:R-:W-:Y:S01]  /*1a5f0*/  FMUL.FTZ R148, R133, R3 ;  /* 0x0000000385947220 */ /* 0x000fe20000410000 */
[-C--:B------:R-:W-:Y:S01]  /*1a600*/  FFMA.FTZ R159, R137, R133.reuse, -R154 ;  /* 0x00000085899f7223 */ /* 0x080fe2000001089a */
[----:B------:R-:W-:Y:S01]  /*1a610*/  FADD.FTZ R0, -R5, R0 ;  /* 0x0000000005007221 */ /* 0x000fe20000010100 */
[----:B------:R-:W-:Y:S01]  /*1a620*/  FSEL R5, R3, RZ, P0 ;  /* 0x000000ff03057208 */ /* 0x000fe20000000000 */
[----:B------:R-:W-:Y:S01]  /*1a630*/  MUFU.EX2 R161, R161 ;  /* 0x000000a100a17308 */ /* 0x000fe20000000800 */
[----:B------:R-:W-:Y:S01]  /*1a640*/  FSEL R148, R148, RZ, P0 ;  /* 0x000000ff94947208 */ /* 0x000fe20000000000 */
[----:B------:R-:W-:Y:S01]  /*1a650*/  FMUL.FTZ R6, R133, R0 ;  /* 0x0000000085067220 */ /* 0x000fe20000410000 */
[-C--:B------:R-:W-:Y:S01]  /*1a660*/  FFMA.FTZ R224, R155, R133.reuse, -R154 ;  /* 0x000000859be07223 */ /* 0x080fe2000001089a */
[----:B------:R-:W-:Y:S01]  /*1a670*/  FADD.FTZ R0, -R5, R2 ;  /* 0x0000000205007221 */ /* 0x000fe20000010100 */
[-C--:B------:R-:W-:Y:S01]  /*1a680*/  FFMA.FTZ R226, R152, R133.reuse, -R154 ;  /* 0x0000008598e27223 */ /* 0x080fe2000001089a */
[-CC-:B------:R-:W-:Y:S01]  /*1a690*/  FFMA.FTZ R163, R135, R133.reuse, -R148.reuse ;  /* 0x0000008587a37223 */ /* 0x180fe20000010894 */
[-CC-:B------:R-:W-:Y:S01]  /*1a6a0*/  FFMA.FTZ R156, R7, R133.reuse, -R148.reuse ;  /* 0x00000085079c7223 */ /* 0x180fe20000010894 */
[-CC-:B------:R-:W-:Y:S01]  /*1a6b0*/  FFMA.FTZ R135, R9, R133.reuse, -R148.reuse ;  /* 0x0000008509877223 */ /* 0x180fe20000010894 */
[-CC-:B------:R-:W-:Y:S01]  /*1a6c0*/  FFMA.FTZ R160, R11, R133.reuse, -R148.reuse ;  /* 0x000000850ba07223 */ /* 0x180fe20000010894 */
[----:B------:R-:W-:Y:S01]  /*1a6d0*/  FMUL.FTZ R8, R133, R0 ;  /* 0x0000000085087220 */ /* 0x000fe20000410000 */
[----:B------:R-:W1:Y:S01]  /*1a6e0*/  MUFU.EX2 R159, R159 ;  /* 0x0000009f009f7308 */ /* 0x000e620000000800 */
[-CC-:B------:R-:W-:Y:S01]  /*1a6f0*/  FFMA.FTZ R168, R141, R133.reuse, -R148.reuse ;  /* 0x000000858da87223 */ /* 0x180fe20000010894 */
[-CC-:B------:R-:W-:Y:S01]  /*1a700*/  FFMA.FTZ R222, R147, R133.reuse, -R148.reuse ;  /* 0x0000008593de7223 */ /* 0x180fe20000010894 */
[-CC-:B------:R-:W-:Y:S01]  /*1a710*/  FFMA.FTZ R228, R153, R133.reuse, -R148.reuse ;  /* 0x0000008599e47223 */ /* 0x180fe20000010894 */
[-CC-:B------:R-:W-:Y:S01]  /*1a720*/  FFMA.FTZ R230, R149, R133.reuse, -R148.reuse ;  /* 0x0000008595e67223 */ /* 0x180fe20000010894 */
[-CC-:B------:R-:W-:Y:S01]  /*1a730*/  FFMA.FTZ R166, R173, R133.reuse, -R148.reuse ;  /* 0x00000085ada67223 */ /* 0x180fe20000010894 */
[-C--:B------:R-:W-:Y:S01]  /*1a740*/  FFMA.FTZ R173, R143, R133.reuse, -R148 ;  /* 0x000000858fad7223 */ /* 0x080fe20000010894 */
[-CC-:B------:R-:W-:Y:S03]  /*1a750*/  FFMA.FTZ R162, R237, R133.reuse, -R154.reuse ;  /* 0x00000085eda27223 */ /* 0x180fe6000001089a */
[----:B------:R-:W-:Y:S01]  /*1a760*/  MUFU.EX2 R158, R158 ;  /* 0x0000009e009e7308 */ /* 0x000fe20000000800 */
[----:B------:R-:W-:Y:S01]  /*1a770*/  LDSM.16.MT88.4 R140, [R196+0xe800] ;  /* 0x00e80000c48c783b */ /* 0x000fe20000004200 */
[-CC-:B------:R-:W-:Y:S01]  /*1a780*/  FFMA.FTZ R165, R165, R133.reuse, -R154.reuse ;  /* 0x00000085a5a57223 */ /* 0x180fe2000001089a */
[-CC-:B------:R-:W-:Y:S01]  /*1a790*/  FFMA.FTZ R164, R235, R133.reuse, -R154.reuse ;  /* 0x00000085eba47223 */ /* 0x180fe2000001089a */
[-C--:B------:R-:W-:Y:S01]  /*1a7a0*/  FFMA.FTZ R169, R169, R133.reuse, -R154 ;  /* 0x00000085a9a97223 */ /* 0x080fe2000001089a */
[-CC-:B------:R-:W-:Y:S01]  /*1a7b0*/  FFMA.FTZ R171, R171, R133.reuse, -R148.reuse ;  /* 0x00000085abab7223 */ /* 0x180fe20000010894 */
[-CC-:B------:R-:W-:Y:S01]  /*1a7c0*/  FFMA.FTZ R174, R225, R133.reuse, -R148.reuse ;  /* 0x00000085e1ae7223 */ /* 0x180fe20000010894 */
[----:B------:R-:W-:Y:S03]  /*1a7d0*/  FFMA.FTZ R225, R145, R133, -R148 ;  /* 0x0000008591e17223 */ /* 0x000fe60000010894 */
[----:B------:R-:W2:Y:S01]  /*1a7e0*/  MUFU.EX2 R157, R157 ;  /* 0x0000009d009d7308 */ /* 0x000ea20000000800 */
[----:B-1----:R-:W-:Y:S01]  /*1a7f0*/  F2FP.BF16.F32.PACK_AB R136, R159, R161 ;  /* 0x000000a19f88723e */ /* 0x002fe200000010ff */
[----:B------:R-:W-:Y:S01]  /*1a800*/  LDSM.16.MT88.4 R144, [R195+0xf000] ;  /* 0x00f00000c390783b */ /* 0x000fe20000004200 */
[-C--:B------:R-:W-:Y:S01]  /*1a810*/  FFMA.FTZ R170, R233, R133.reuse, -R154 ;  /* 0x00000085e9aa7223 */ /* 0x080fe2000001089a */
[-C--:B------:R-:W-:Y:S01]  /*1a820*/  FFMA.FTZ R233, R151, R133.reuse, -R148 ;  /* 0x0000008597e97223 */ /* 0x080fe20000010894 */
[-CC-:B------:R-:W-:Y:S01]  /*1a830*/  FFMA.FTZ R231, R231, R133.reuse, -R154.reuse ;  /* 0x00000085e7e77223 */ /* 0x180fe2000001089a */
[-CC-:B------:R-:W-:Y:S01]  /*1a840*/  FFMA.FTZ R172, R229, R133.reuse, -R154.reuse ;  /* 0x00000085e5ac7223 */ /* 0x180fe2000001089a */
[-C--:B------:R-:W-:Y:S03]  /*1a850*/  FFMA.FTZ R227, R227, R133.reuse, -R154 ;  /* 0x00000085e3e37223 */ /* 0x080fe6000001089a */
[----:B------:R-:W-:Y:S01]  /*1a860*/  MUFU.EX2 R163, R163 ;  /* 0x000000a300a37308 */ /* 0x000fe20000000800 */
[-CC-:B------:R-:W-:Y:S01]  /*1a870*/  FFMA.FTZ R175, R175, R133.reuse, -R148.reuse ;  /* 0x00000085afaf7223 */ /* 0x180fe20000010894 */
[-C--:B------:R-:W-:Y:S01]  /*1a880*/  FFMA.FTZ R148, R134, R133.reuse, -R148 ;  /* 0x0000008586947223 */ /* 0x080fe20000010894 */
[-CC-:B------:R-:W-:Y:S01]  /*1a890*/  FFMA.FTZ R167, R167, R133.reuse, -R154.reuse ;  /* 0x00000085a7a77223 */ /* 0x180fe2000001089a */
[----:B------:R-:W-:Y:S01]  /*1a8a0*/  FFMA.FTZ R154, R150, R133, -R154 ;  /* 0x00000085969a7223 */ /* 0x000fe2000001089a */
[----:B------:R-:W-:Y:S05]  /*1a8b0*/  ISETP.GT.AND P0, PT, R208, R199, PT ;  /* 0x000000c7d000720c */ /* 0x000fea0003f04270 */
        /* <DEDUP_REMOVED lines=316> */
.L_x_7108:
        /* <DEDUP_REMOVED lines=11> */
[C---:B------:R-:W-:Y:S02]  /*1bd30*/  IMAD.IADD R13, R11.reuse, 0x1, -R2 ;  /* 0x000000010b0d7824 */ /* 0x040fe400078e0a02 */
[----:B------:R-:W-:Y:S02]  /*1bd40*/  LOP3.LUT R2, R0, 0xfffffff0, RZ, 0xc0, !PT ;  /* 0xfffffff000027812 */ /* 0x000fe400078ec0ff */
[----:B------:R-:W-:Y:S02]  /*1bd50*/  SHF.R.S32.HI R0, RZ, 0x4, R0 ;  /* 0x00000004ff007819 */ /* 0x000fe40000011400 */
[----:B------:R-:W-:Y:S01]  /*1bd60*/  SHF.R.S32.HI R4, RZ, 0x1f, R13 ;  /* 0x0000001fff047819 */ /* 0x000fe2000001140d */
[----:B------:R-:W-:-:S03]  /*1bd70*/  IMAD.IADD R2, R11, 0x1, -R2 ;  /* 0x000000010b027824 */ /* 0x000fc600078e0a02 */
        /* <DEDUP_REMOVED lines=10> */
.L_x_7125:
        /* <DEDUP_REMOVED lines=20> */
[-C--:B------:R-:W-:Y:S01]  /*1bf60*/  LEA.HI R16, R15, R14.reuse, RZ, 0x2 ;  /* 0x0000000e0f107211 */ /* 0x080fe200078f10ff */
[----:B------:R-:W-:Y:S01]  /*1bf70*/  FMUL.FTZ R125, R13, R125 ;  /* 0x0000007d0d7d7220 */ /* 0x000fe20000410000 */
[----:B------:R-:W-:Y:S01]  /*1bf80*/  LEA.HI R15, R15, R14, RZ, 0x5 ;  /* 0x0000000e0f0f7211 */ /* 0x000fe200078f28ff */
[C---:B------:R-:W-:Y:S01]  /*1bf90*/  FMUL.FTZ R120, R13.reuse, R120 ;  /* 0x000000780d787220 */ /* 0x040fe20000410000 */
[--C-:B------:R-:W-:Y:S01]  /*1bfa0*/  SHF.R.S32.HI R17, RZ, 0x2, R16.reuse ;  /* 0x00000002ff117819 */ /* 0x100fe20000011410 */
[C---:B------:R-:W-:Y:S01]  /*1bfb0*/  FMUL.FTZ R121, R13.reuse, R121 ;  /* 0x000000790d797220 */ /* 0x040fe20000410000 */
[----:B------:R-:W-:Y:S01]  /*1bfc0*/  SHF.R.S32.HI R18, RZ, 0x1f, R16 ;  /* 0x0000001fff127819 */ /* 0x000fe20000011410 */
[C---:B------:R-:W-:Y:S01]  /*1bfd0*/  FMUL.FTZ R116, R13.reuse, R116 ;  /* 0x000000740d747220 */ /* 0x040fe20000410000 */
[----:B------:R-:W-:Y:S01]  /*1bfe0*/  LOP3.LUT R21, R16, 0x1ffffffc, RZ, 0xc0, !PT ;  /* 0x1ffffffc10157812 */ /* 0x000fe200078ec0ff */
[C---:B------:R-:W-:Y:S01]  /*1bff0*/  FMUL.FTZ R117, R13.reuse, R117 ;  /* 0x000000750d757220 */ /* 0x040fe20000410000 */
[----:B------:R-:W-:Y:S01]  /*1c000*/  LEA.HI R18, R18, R17, RZ, 0x3 ;  /* 0x0000001112127211 */ /* 0x000fe200078f18ff */
[C---:B------:R-:W-:Y:S01]  /*1c010*/  FMUL.FTZ R112, R13.reuse, R112 ;  /* 0x000000700d707220 */ /* 0x040fe20000410000 */
[----:B------:R-:W-:Y:S01]  /*1c020*/  SHF.R.S32.HI R16, RZ, 0x5, R15 ;  /* 0x00000005ff107819 */ /* 0x000fe2000001140f */
[C---:B------:R-:W-:Y:S01]  /*1c030*/  FMUL.FTZ R113, R13.reuse, R113 ;  /* 0x000000710d717220 */ /* 0x040fe20000410000 */
[----:B------:R-:W-:Y:S01]  /*1c040*/  LOP3.LUT R18, R18, 0xfffffff8, RZ, 0xc0, !PT ;  /* 0xfffffff812127812 */ /* 0x000fe200078ec0ff */
[----:B------:R-:W-:Y:S01]  /*1c050*/  FMUL.FTZ R108, R13, R108 ;  /* 0x0000006c0d6c7220 */ /* 0x000fe20000410000 */
[----:B------:R-:W-:Y:S01]  /*1c060*/  IADD3 R21, -R21, R14, RZ ;  /* 0x0000000e15157210 */ /* 0x000fe20007ffe1ff */
[----:B------:R-:W-:Y:S01]  /*1c070*/  FMUL.FTZ R109, R13, R109 ;  /* 0x0000006d0d6d7220 */ /* 0x000fe20000410000 */
[----:B------:R-:W-:Y:S01]  /*1c080*/  IADD3 R17, R17, -R18, RZ ;  /* 0x8000001211117210 */ /* 0x000fe20007ffe0ff */
[C---:B------:R-:W-:Y:S01]  /*1c090*/  FMUL.FTZ R104, R13.reuse, R104 ;  /* 0x000000680d687220 */ /* 0x040fe20000410000 */
[----:B------:R-:W-:Y:S01]  /*1c0a0*/  LEA R18, R16, R21, 0x9 ;  /* 0x0000001510127211 */ /* 0x000fe200078e48ff */
[----:B------:R-:W-:Y:S01]  /*1c0b0*/  FMUL.FTZ R105, R13, R105 ;  /* 0x000000690d697220 */ /* 0x000fe20000410000 */
[----:B------:R-:W-:Y:S01]  /*1c0c0*/  SHF.L.U32 R19, R17, 0x6, RZ ;  /* 0x0000000611137819 */ /* 0x000fe200000006ff */
[----:B------:R-:W-:Y:S01]  /*1c0d0*/  FMUL.FTZ R100, R13, R100 ;  /* 0x000000640d647220 */ /* 0x000fe20000410000 */
[----:B------:R-:W-:Y:S01]  /*1c0e0*/  LOP3.LUT R20, R17, 0x1, RZ, 0xc0, !PT ;  /* 0x0000000111147812 */ /* 0x000fe200078ec0ff */
[----:B------:R-:W-:Y:S01]  /*1c0f0*/  FMUL.FTZ R101, R13, R101 ;  /* 0x000000650d657220 */ /* 0x000fe20000410000 */
[----:B------:R-:W-:Y:S01]  /*1c100*/  LOP3.LUT R19, R19, 0x1c0, RZ, 0xc0, !PT ;  /* 0x000001c013137812 */ /* 0x000fe200078ec0ff */
[C---:B------:R-:W-:Y:S01]  /*1c110*/  FMUL.FTZ R36, R13.reuse, R36 ;  /* 0x000000240d247220 */ /* 0x040fe20000410000 */
[----:B------:R-:W-:Y:S01]  /*1c120*/  ISETP.NE.U32.AND P4, PT, R20, 0x1, PT ;  /* 0x000000011400780c */ /* 0x000fe20003f85070 */
[----:B------:R-:W-:Y:S01]  /*1c130*/  FMUL.FTZ R37, R13, R37 ;  /* 0x000000250d257220 */ /* 0x000fe20000410000 */
[----:B------:R-:W-:Y:S01]  /*1c140*/  LEA.HI R19, R19, R19, RZ, 0x1d ;  /* 0x0000001313137211 */ /* 0x000fe200078fe8ff */
[C---:B------:R-:W-:Y:S01]  /*1c150*/  FMUL.FTZ R40, R13.reuse, R40 ;  /* 0x000000280d287220 */ /* 0x040fe20000410000 */
[C---:B------:R-:W-:Y:S01]  /*1c160*/  FMUL.FTZ R41, R13.reuse, R41 ;  /* 0x000000290d297220 */ /* 0x040fe20000410000 */
[C---:B------:R-:W-:Y:S01]  /*1c170*/  FMUL.FTZ R44, R13.reuse, R44 ;  /* 0x0000002c0d2c7220 */ /* 0x040fe20000410000 */
        /* <DEDUP_REMOVED lines=138> */
[----:B-1----:R-:W4:Y:S04]  /*1ca20*/  LD.E.64 R18, desc[UR12][R6.64+0xb0] ;  /* 0x0000b00c06127980 */ /* 0x002f28000c101b00 */
[----:B------:R-:W4:Y:S04]  /*1ca30*/  LD.E R26, desc[UR10][R6.64+0x60] ;  /* 0x0000600a061a7980 */ /* 0x000f28000c101900 */
[----:B------:R-:W4:Y:S04]  /*1ca40*/  LD.E R17, desc[UR12][R6.64+0xcc] ;  /* 0x0000cc0c06117980 */ /* 0x000f28000c101900 */
[----:B------:R-:W4:Y:S01]  /*1ca50*/  LD.E.64 R24, desc[UR10][R6.64+0x78] ;  /* 0x0000780a06187980 */ /* 0x000f22000c101b00 */
[----:B------:R-:W1:Y:S01]  /*1ca60*/  @P3 MUFU.LG2 R11, R11 ;  /* 0x0000000b000b3308 */ /* 0x000e620000000c00 */
[----:B--2---:R-:W-:Y:S01]  /*1ca70*/  IMAD R13, R205, -0x40, R206 ;  /* 0xffffffc0cd0d7824 */ /* 0x004fe200078e02ce */
[C---:B---3--:R-:W-:Y:S01]  /*1ca80*/  IADD3 R22, R0.reuse, 0x18, RZ ;  /* 0x0000001800167810 */ /* 0x048fe20007ffe0ff */
[----:B------:R2:W5:Y:S01]  /*1ca90*/  LD.E.64 R112, desc[UR10][R6.64+0xa8] ;  /* 0x0000a80a06707980 */ /* 0x000562000c101b00 */
[----:B------:R-:W-:Y:S01]  /*1caa0*/  IADD3 R20, R0, 0x20, RZ ;  /* 0x0000002000147810 */ /* 0x000fe20007ffe0ff */
[----:B------:R-:W-:Y:S01]  /*1cab0*/  BSSY B0, `(.L_x_7119) ;  /* 0x0000059000007945 */ /* 0x000fe20003800000 */
[----:B------:R-:W-:-:S02]  /*1cac0*/  ISETP.GE.AND P4, PT, R22, R13, PT ;  /* 0x0000000d1600720c */ /* 0x000fc40003f86270 */
[----:B------:R-:W3:Y:S01]  /*1cad0*/  @P0 MUFU.LG2 R10, R10 ;  /* 0x0000000a000a0308 */ /* 0x000ee20000000c00 */
[-C--:B------:R-:W-:Y:S02]  /*1cae0*/  ISETP.GE.AND P2, PT, R20, R13.reuse, PT ;  /* 0x0000000d1400720c */ /* 0x080fe40003f46270 */
[----:B----4-:R-:W-:Y:S02]  /*1caf0*/  IADD3 R12, R0, 0x8, RZ ;  /* 0x00000008000c7810 */ /* 0x010fe40007ffe0ff */
[----:B------:R-:W-:Y:S02]  /*1cb00*/  SHF.L.U32 R20, R205, 0x6, RZ ;  /* 0x00000006cd147819 */ /* 0x000fe400000006ff */
[----:B------:R-:W-:Y:S02]  /*1cb10*/  ISETP.GE.AND P6, PT, R12, R13, PT ;  /* 0x0000000d0c00720c */ /* 0x000fe40003fc6270 */
[----:B------:R-:W-:Y:S02]  /*1cb20*/  IADD3 R12, R0, 0x28, RZ ;  /* 0x00000028000c7810 */ /* 0x000fe40007ffe0ff */
[----:B------:R-:W-:-:S02]  /*1cb30*/  SHF.L.U32 R22, R2, 0x2, RZ ;  /* 0x0000000202167819 */ /* 0x000fc400000006ff */
[----:B------:R-:W-:Y:S01]  /*1cb40*/  ISETP.GE.AND P1, PT, R12, R13, PT ;  /* 0x0000000d0c00720c */ /* 0x000fe20003f26270 */
[----:B-1----:R-:W-:Y:S01]  /*1cb50*/  @P3 FMUL.FTZ R12, R11, 0.69314718246459960938 ;  /* 0x3f3172180b0c3820 */ /* 0x002fe20000410000 */
[----:B------:R-:W-:Y:S01]  /*1cb60*/  SHF.R.S32.HI R23, RZ, 0x1f, R22 ;  /* 0x0000001fff177819 */ /* 0x000fe20000011416 */
[----:B---3--:R-:W-:Y:S01]  /*1cb70*/  @P0 FMUL.FTZ R10, R10, 0.69314718246459960938 ;  /* 0x3f3172180a0a0820 */ /* 0x008fe20000410000 */
[----:B------:R-:W-:Y:S02]  /*1cb80*/  IADD3 R28, R0, 0x10, RZ ;  /* 0x00000010001c7810 */ /* 0x000fe40007ffe0ff */
[----:B--2---:R-:W-:Y:S01]  /*1cb90*/  MOV R6, 0xff800000 ;  /* 0xff80000000067802 */ /* 0x004fe20000000f00 */
[----:B-----5:R-:W-:Y:S01]  /*1cba0*/  @P3 FFMA.FTZ R6, R5, R132, R12 ;  /* 0x0000008405063223 */ /* 0x020fe2000001000c */
[----:B------:R-:W-:Y:S01]  /*1cbb0*/  LEA.HI R7, R2, R2, RZ, 0x1 ;  /* 0x0000000202077211 */ /* 0x000fe200078f08ff */
[C---:B------:R-:W-:Y:S01]  /*1cbc0*/  IMAD.WIDE R22, R0.reuse, 0xc0, R22 ;  /* 0x000000c000167825 */ /* 0x040fe200078e0216 */
[----:B------:R-:W-:-:S02]  /*1cbd0*/  SHF.L.U32 R12, R0, 0x6, RZ ;  /* 0x00000006000c7819 */ /* 0x000fc400000006ff */
[C---:B------:R-:W-:Y:S02]  /*1cbe0*/  LOP3.LUT R11, R7.reuse, 0xffffffe, RZ, 0xc0, !PT ;  /* 0x0ffffffe070b7812 */ /* 0x040fe400078ec0ff */
[----:B------:R-:W-:Y:S02]  /*1cbf0*/  LOP3.LUT R12, R12, 0x1c0, RZ, 0xc0, !PT ;  /* 0x000001c00c0c7812 */ /* 0x000fe400078ec0ff */
[----:B------:R-:W-:Y:S02]  /*1cc00*/  SHF.L.U32 R21, R7, 0x2, RZ ;  /* 0x0000000207157819 */ /* 0x000fe400000006ff */
[----:B------:R-:W-:Y:S02]  /*1cc10*/  IADD3 R11, R2, -R11, RZ ;  /* 0x8000000b020b7210 */ /* 0x000fe40007ffe0ff */
[----:B------:R-:W-:Y:S02]  /*1cc20*/  LOP3.LUT R21, R12, 0x38, R21, 0xf8, !PT ;  /* 0x000000380c157812 */ /* 0x000fe400078ef815 */
[----:B------:R-:W-:-:S02]  /*1cc30*/  SHF.R.U32.HI R12, RZ, 0x3, R12 ;  /* 0x00000003ff0c7819 */ /* 0x000fc4000001160c */
[----:B------:R-:W-:Y:S01]  /*1cc40*/  MOV R7, 0xff800000 ;  /* 0xff80000000077802 */ /* 0x000fe20000000f00 */
[----:B------:R-:W-:Y:S01]  /*1cc50*/  @P0 FFMA.FTZ R7, R5, R3, R10 ;  /* 0x0000000305070223 */ /* 0x000fe2000001000a */
[----:B------:R-:W-:Y:S01]  /*1cc60*/  LOP3.LUT R12, R21, R12, RZ, 0x3c, !PT ;  /* 0x0000000c150c7212 */ /* 0x000fe200078e3cff */
[----:B------:R-:W-:Y:S01]  /*1cc70*/  BAR.SYNC.DEFER_BLOCKING 0x0 ;  /* 0x0000000000007b1d */ /* 0x000fe20000010000 */
[----:B------:R-:W-:Y:S02]  /*1cc80*/  ISETP.GE.AND P5, PT, R28, R13, PT ;  /* 0x0000000d1c00720c */ /* 0x000fe40003fa6270 */
[----:B------:R-:W-:Y:S02]  /*1cc90*/  LEA R3, R11, R12, 0x2 ;  /* 0x0000000c0b037211 */ /* 0x000fe400078e10ff */
[----:B------:R-:W-:Y:S02]  /*1cca0*/  LOP3.LUT R15, R15, 0xffffffe0, RZ, 0xc0, !PT ;  /* 0xffffffe00f0f7812 */ /* 0x000fe400078ec0ff */
[----:B------:R-:W-:-:S02]  /*1ccb0*/  LEA R3, R3, UR4, 0x2 ;  /* 0x0000000403037c11 */ /* 0x000fc4000f8e10ff */
[----:B------:R-:W-:-:S04]  /*1ccc0*/  IADD3 R15, -R15, R14, RZ ;  /* 0x0000000e0f0f7210 */ /* 0x000fc80007ffe1ff */
[----:B------:R-:W-:Y:S01]  /*1ccd0*/  LOP3.LUT P3, RZ, R15, 0x3, RZ, 0xc0, !PT ;  /* 0x000000030fff7812 */ /* 0x000fe2000786c0ff */
        /* <DEDUP_REMOVED lines=21> */
[----:B------:R-:W-:-:S04]  /*1ce30*/  IMAD R18, R18, UR8, R209 ;  /* 0x0000000812127c24 */ /* 0x000fc8000f8e02d1 */
[----:B------:R-:W-:-:S04]  /*1ce40*/  IMAD R18, R18, R26, R207 ;  /* 0x0000001a12127224 */ /* 0x000fc800078e02cf */
[----:B------:R-:W-:Y:S01]  /*1ce50*/  IMAD R2, R19, R18, R20 ;  /* 0x0000001213027224 */ /* 0x000fe200078e0214 */
[----:B------:R-:W-:-:S03]  /*1ce60*/  SHF.R.S32.HI R19, RZ, 0x1f, R16 ;  /* 0x0000001fff137819 */ /* 0x000fc60000011410 */
[----:B------:R-:W-:Y:S01]  /*1ce70*/  IMAD R17, R2, R17, RZ ;  /* 0x0000001102117224 */ /* 0x000fe200078e02ff */
[----:B------:R-:W-:-:S04]  /*1ce80*/  LEA.HI R19, R19, R16, RZ, 0x2 ;  /* 0x0000001013137211 */ /* 0x000fc800078f10ff */
[----:B------:R-:W-:Y:S02]  /*1ce90*/  LOP3.LUT R19, R19, 0xffffffc, RZ, 0xc0, !PT ;  /* 0x0ffffffc13137812 */ /* 0x000fe400078ec0ff */
[----:B------:R-:W-:Y:S02]  /*1cea0*/  IADD3 R5, P0, R22, R17, RZ ;  /* 0x0000001116057210 */ /* 0x000fe40007f1e0ff */
[----:B------:R-:W-:Y:S02]  /*1ceb0*/  IADD3 R19, R16, -R19, RZ ;  /* 0x8000001310137210 */ /* 0x000fe40007ffe0ff */
[----:B------:R-:W-:Y:S02]  /*1cec0*/  LEA.HI.X.SX32 R17, R17, R23, 0x1, P0 ;  /* 0x0000001711117211 */ /* 0x000fe400000f0eff */
[----:B------:R-:W-:Y:S01]  /*1ced0*/  LEA R10, P0, R5, R24, 0x2 ;  /* 0x00000018050a7211 */ /* 0x000fe200078010ff */
[----:B------:R1:W1:Y:S01]  /*1cee0*/  LDS.128 R20, [R3+0xb000] ;  /* 0x00b0000003147984 */ /* 0x0002620000000c00 */
[----:B------:R-:W-:-:S02]  /*1cef0*/  LEA R4, R19, R4, 0x4 ;  /* 0x0000000413047211 */ /* 0x000fc400078e20ff */
[----:B------:R-:W-:Y:S02]  /*1cf00*/  LEA.HI.X R11, R5, R25, R17, 0x2, P0 ;  /* 0x00000019050b7211 */ /* 0x000fe400000f1411 */
[----:B------:R1:W1:Y:S01]  /*1cf10*/  LDS.128 R24, [R3+0xa800] ;  /* 0x00a8000003187984 */ /* 0x0002620000000c00 */
[----:B------:R-:W-:-:S03]  /*1cf20*/  ISETP.GE.AND P0, PT, R0, R13, PT ;  /* 0x0000000d0000720c */ /* 0x000fc60003f06270 */
[----:B------:R1:W1:Y:S01]  /*1cf30*/  LDS.128 R16, [R3+0xb800] ;  /* 0x00b8000003107984 */ /* 0x0002620000000c00 */
[----:B--234-:R-:W-:Y:S09]  /*1cf40*/  @P3 BRA `(.L_x_7120) ;  /* 0x00000000003c3947 */ /* 0x01cff20003800000 */
[----:B-1----:R-:W-:Y:S01]  /*1cf50*/  SHF.R.S32.HI R3, RZ, 0x1f, R2 ;  /* 0x0000001fff037819 */ /* 0x002fe20000011402 */
[----:B------:R-:W-:Y:S01]  /*1cf60*/  IMAD R205, R205, -0x40, R206 ;  /* 0xffffffc0cdcd7824 */ /* 0x000fe200078e02ce */
[----:B------:R-:W-:-:S04]  /*1cf70*/  IADD3 R2, P3, R2, R4, RZ ;  /* 0x0000000402027210 */ /* 0x000fc80007f7e0ff */
[----:B------:R-:W-:Y:S02]  /*1cf80*/  LEA.HI.X.SX32 R3, R4, R3, 0x1, P3 ;  /* 0x0000000304037211 */ /* 0x000fe400018f0eff */
[----:B------:R-:W-:-:S04]  /*1cf90*/  LEA R14, P3, R2, R112, 0x2 ;  /* 0x00000070020e7211 */ /* 0x000fc800078610ff */
[----:B------:R-:W-:Y:S02]  /*1cfa0*/  LEA.HI.X R15, R2, R113, R3, 0x2, P3 ;  /* 0x00000071020f7211 */ /* 0x000fe400018f1403 */
[C---:B------:R-:W-:Y:S01]  /*1cfb0*/  ISETP.GE.AND P3, PT, R4.reuse, R205, PT ;  /* 0x000000cd0400720c */ /* 0x040fe20003f66270 */
[----:B------:R-:W-:-:S12]  /*1cfc0*/  VIADD R4, R4, 0x8 ;  /* 0x0000000804047836 */ /* 0x000fd80000000000 */
[----:B------:R-:W-:Y:S02]  /*1cfd0*/  @!P3 R2UR UR4, R8 ;  /* 0x000000000804b2ca */ /* 0x000fe400000e0000 */
[----:B------:R-:W-:-:S13]  /*1cfe0*/  @!P3 R2UR UR5, R9 ;  /* 0x000000000905b2ca */ /* 0x000fda00000e0000 */
[----:B------:R2:W-:Y:S01]  /*1cff0*/  @!P3 ST.E desc[UR4][R14.64], R6 ;  /* 0x000000060e00b985 */ /* 0x0005e2000c101904 */
[----:B------:R-:W-:-:S13]  /*1d000*/  ISETP.GE.AND P3, PT, R4, R205, PT ;  /* 0x000000cd0400720c */ /* 0x000fda0003f66270 */
[----:B------:R-:W-:Y:S02]  /*1d010*/  @!P3 R2UR UR4, R8 ;  /* 0x000000000804b2ca */ /* 0x000fe400000e0000 */
[----:B------:R-:W-:-:S13]  /*1d020*/  @!P3 R2UR UR5, R9 ;  /* 0x000000000905b2ca */ /* 0x000fda00000e0000 */
[----:B------:R2:W-:Y:S02]  /*1d030*/  @!P3 ST.E desc[UR4][R14.64+0x20], R7 ;  /* 0x000020070e00b985 */ /* 0x0005e4000c101904 */
.L_x_7120:
[----:B------:R-:W-:Y:S05]  /*1d040*/  BSYNC B0 ;  /* 0x0000000000007941 */ /* 0x000fea0003800000 */
.L_x_7119:
[----:B------:R-:W-:Y:S01]  /*1d050*/  VIADD R2, R0, 0x30 ;  /* 0x0000003000027836 */ /* 0x000fe20000000000 */
[----:B------:R-:W-:Y:S01]  /*1d060*/  @!P6 R2UR UR20, R8 ;  /* 0x000000000814e2ca */ /* 0x000fe200000e0000 */
[----:B------:R-:W-:Y:S01]  /*1d070*/  VIADD R0, R0, 0x38 ;  /* 0x0000003800007836 */ /* 0x000fe20000000000 */
[C---:B------:R-:W-:Y:S01]  /*1d080*/  @!P6 R2UR UR21, R9.reuse ;  /* 0x000000000915e2ca */ /* 0x040fe200000e0000 */
[----:B------:R-:W-:Y:S01]  /*1d090*/  IMAD.MOV.U32 R205, RZ, RZ, 0x0 ;  /* 0x00000000ffcd7424 */ /* 0x000fe200078e00ff */
[C---:B------:R-:W-:Y:S02]  /*1d0a0*/  @!P6 R2UR UR18, R8.reuse ;  /* 0x000000000812e2ca */ /* 0x040fe400000e0000 */
[C---:B------:R-:W-:Y:S02]  /*1d0b0*/  @!P6 R2UR UR19, R9.reuse ;  /* 0x000000000913e2ca */ /* 0x040fe400000e0000 */
[----:B------:R-:W-:Y:S02]  /*1d0c0*/  @!P6 R2UR UR16, R8 ;  /* 0x000000000810e2ca */ /* 0x000fe400000e0000 */
[----:B------:R-:W-:-:S02]  /*1d0d0*/  @!P6 R2UR UR17, R9 ;  /* 0x000000000911e2ca */ /* 0x000fc400000e0000 */
[C---:B------:R-:W-:Y:S02]  /*1d0e0*/  @!P0 R2UR UR24, R8.reuse ;  /* 0x00000000081882ca */ /* 0x040fe400000e0000 */
[C---:B------:R-:W-:Y:S01]  /*1d0f0*/  @!P0 R2UR UR25, R9.reuse ;  /* 0x00000000091982ca */ /* 0x040fe200000e0000 */
[----:B------:R-:W-:Y:S01]  /*1d100*/  @!P6 ST.E.128 desc[UR20][R10.64+0x1800], R104 ;  /* 0x001800680a00e985 */ /* 0x000fe2000c101d14 */
[C---:B------:R-:W-:Y:S02]  /*1d110*/  @!P0 R2UR UR22, R8.reuse ;  /* 0x00000000081682ca */ /* 0x040fe400000e0000 */
[C---:B------:R-:W-:Y:S01]  /*1d120*/  @!P0 R2UR UR23, R9.reuse ;  /* 0x00000000091782ca */ /* 0x040fe200000e0000 */
[----:B-1----:R-:W-:Y:S01]  /*1d130*/  @!P6 ST.E.128 desc[UR18][R10.64+0x1900], R72 ;  /* 0x001900480a00e985 */ /* 0x002fe2000c101d12 */
[C---:B------:R-:W-:Y:S02]  /*1d140*/  @!P5 R2UR UR14, R8.reuse ;  /* 0x00000000080ed2ca */ /* 0x040fe400000e0000 */
[----:B------:R-:W-:Y:S01]  /*1d150*/  @!P5 R2UR UR15, R9 ;  /* 0x00000000090fd2ca */ /* 0x000fe200000e0000 */
[----:B------:R-:W-:Y:S01]  /*1d160*/  @!P6 ST.E.128 desc[UR16][R10.64+0x1a00], R40 ;  /* 0x001a00280a00e985 */ /* 0x000fe2000c101d10 */
[----:B------:R-:W-:-:S02]  /*1d170*/  @!P5 R2UR UR12, R8 ;  /* 0x00000000080cd2ca */ /* 0x000fc400000e0000 */
[C---:B------:R-:W-:Y:S01]  /*1d180*/  @!P5 R2UR UR13, R9.reuse ;  /* 0x00000000090dd2ca */ /* 0x040fe200000e0000 */
[----:B------:R-:W-:Y:S01]  /*1d190*/  @!P0 ST.E.128 desc[UR24][R10.64+0x100], R76 ;  /* 0x0001004c0a008985 */ /* 0x000fe2000c101d18 */
[C---:B------:R-:W-:Y:S02]  /*1d1a0*/  @!P5 R2UR UR10, R8.reuse ;  /* 0x00000000080ad2ca */ /* 0x040fe400000e0000 */
[C---:B------:R-:W-:Y:S01]  /*1d1b0*/  @!P5 R2UR UR11, R9.reuse ;  /* 0x00000000090bd2ca */ /* 0x040fe200000e0000 */
[----:B------:R-:W-:Y:S01]  /*1d1c0*/  @!P0 ST.E.128 desc[UR22][R10.64+0x200], R44 ;  /* 0x0002002c0a008985 */ /* 0x000fe2000c101d16 */
[----:B------:R-:W-:Y:S02]  /*1d1d0*/  @!P4 R2UR UR4, R8 ;  /* 0x000000000804c2ca */ /* 0x000fe400000e0000 */
[----:B------:R-:W-:Y:S01]  /*1d1e0*/  @!P4 R2UR UR5, R9 ;  /* 0x000000000905c2ca */ /* 0x000fe200000e0000 */
[----:B------:R-:W-:Y:S01]  /*1d1f0*/  @!P5 ST.E.128 desc[UR14][R10.64+0x3000], R100 ;  /* 0x003000640a00d985 */ /* 0x000fe2000c101d0e */
[----:B------:R-:W-:-:S02]  /*1d200*/  ISETP.GE.AND P3, PT, R2, R13, PT ;  /* 0x0000000d0200720c */ /* 0x000fc40003f66270 */
[C---:B------:R-:W-:Y:S01]  /*1d210*/  @!P4 R2UR UR28, R8.reuse ;  /* 0x00000000081cc2ca */ /* 0x040fe200000e0000 */
[----:B------:R-:W-:Y:S01]  /*1d220*/  @!P5 ST.E.128 desc[UR12][R10.64+0x3100], R68 ;  /* 0x003100440a00d985 */ /* 0x000fe2000c101d0c */
[C---:B------:R-:W-:Y:S02]  /*1d230*/  @!P4 R2UR UR29, R9.reuse ;  /* 0x00000000091dc2ca */ /* 0x040fe400000e0000 */
[C---:B------:R-:W-:Y:S01]  /*1d240*/  @!P4 R2UR UR26, R8.reuse ;  /* 0x00000000081ac2ca */ /* 0x040fe200000e0000 */
[----:B------:R-:W-:Y:S01]  /*1d250*/  @!P5 ST.E.128 desc[UR10][R10.64+0x3200], R36 ;  /* 0x003200240a00d985 */ /* 0x000fe2000c101d0a */
[C---:B------:R-:W-:Y:S02]  /*1d260*/  @!P4 R2UR UR27, R9.reuse ;  /* 0x00000000091bc2ca */ /* 0x040fe400000e0000 */
[----:B------:R-:W-:Y:S01]  /*1d270*/  @!P2 R2UR UR24, R8 ;  /* 0x000000000818a2ca */ /* 0x000fe200000e0000 */
[----:B------:R-:W-:Y:S01]  /*1d280*/  @!P4 ST.E.128 desc[UR4][R10.64+0x4800], R96 ;  /* 0x004800600a00c985 */ /* 0x000fe2000c101d04 */
[----:B------:R-:W-:-:S02]  /*1d290*/  @!P2 R2UR UR25, R9 ;  /* 0x000000000919a2ca */ /* 0x000fc400000e0000 */
[C---:B------:R-:W-:Y:S02]  /*1d2a0*/  @!P2 R2UR UR22, R8.reuse ;  /* 0x000000000816a2ca */ /* 0x040fe400000e0000 */
        /* <DEDUP_REMOVED lines=27> */
[----:B------:R-:W-:Y:S01]  /*1d460*/  @!P0 R2UR UR31, R9 ;  /* 0x00000000091f82ca */ /* 0x000fe200000e0000 */
[----:B------:R-:W-:Y:S01]  /*1d470*/  @!P3 ST.E.128 desc[UR10][R10.64+0x9100], R52 ;  /* 0x009100340a00b985 */ /* 0x000fe2000c101d0a */
[----:B------:R-:W-:-:S03]  /*1d480*/  ISETP.GE.AND P6, PT, R0, R13, PT ;  /* 0x0000000d0000720c */ /* 0x000fc60003fc6270 */
[----:B------:R-:W-:Y:S04]  /*1d490*/  @!P3 ST.E.128 desc[UR4][R10.64+0x9200], R20 ;  /* 0x009200140a00b985 */ /* 0x000fe8000c101d04 */
[----:B------:R-:W-:Y:S04]  /*1d4a0*/  @!P0 ST.E.64 desc[UR32][R10.64], R108 ;  /* 0x0000006c0a008985 */ /* 0x000fe8000c101b20 */
[----:B------:R2:W-:Y:S02]  /*1d4b0*/  @!P0 ST.E.64 desc[UR30][R10.64+0x8], R110 ;  /* 0x0000086e0a008985 */ /* 0x0005e4000c101b1e */
[----:B--2---:R-:W-:Y:S05]  /*1d4c0*/  @P6 RET.REL.NODEC R204 `(_ZN5flash24flash_fwd_splitkv_kernelI23Flash_fwd_kernel_traitsILi192ELi64ELi64ELi4ELb0ELb0EN7cutlass10bfloat16_tE19Flash_kernel_traitsILi192ELi64ELi64ELi4ES3_EELb0ELb1ELb0ELb0ELb1ELb0ELb1ELb1EEEvNS_16Flash_fwd_paramsE) ;  /* 0xfffffe28cccc6950 */ /* 0x004fea0003c3ffff */
[C---:B------:R-:W-:Y:S01]  /*1d4d0*/  R2UR UR12, R8.reuse ;  /* 0x00000000080c72ca */ /* 0x040fe200000e0000 */
[----:B------:R-:W-:Y:S01]  /*1d4e0*/  IMAD.MOV.U32 R205, RZ, RZ, 0x0 ;  /* 0x00000000ffcd7424 */ /* 0x000fe200078e00ff */
[C---:B------:R-:W-:Y:S02]  /*1d4f0*/  R2UR UR13, R9.reuse ;  /* 0x00000000090d72ca */ /* 0x040fe400000e0000 */
[C---:B------:R-:W-:Y:S02]  /*1d500*/  R2UR UR10, R8.reuse ;  /* 0x00000000080a72ca */ /* 0x040fe400000e0000 */
[C---:B------:R-:W-:Y:S02]  /*1d510*/  R2UR UR11, R9.reuse ;  /* 0x00000000090b72ca */ /* 0x040fe400000e0000 */
[----:B------:R-:W-:Y:S02]  /*1d520*/  R2UR UR4, R8 ;  /* 0x00000000080472ca */ /* 0x000fe400000e0000 */
[----:B------:R-:W-:-:S05]  /*1d530*/  R2UR UR5, R9 ;  /* 0x00000000090572ca */ /* 0x000fca00000e0000 */
[----:B------:R-:W-:Y:S04]  /*1d540*/  ST.E.128 desc[UR12][R10.64+0xa800], R80 ;  /* 0x00a800500a007985 */ /* 0x000fe8000c101d0c */
[----:B------:R-:W-:Y:S04]  /*1d550*/  ST.E.128 desc[UR10][R10.64+0xa900], R48 ;  /* 0x00a900300a007985 */ /* 0x000fe8000c101d0a */
[----:B------:R1:W-:Y:S02]  /*1d560*/  ST.E.128 desc[UR4][R10.64+0xaa00], R16 ;  /* 0x00aa00100a007985 */ /* 0x0003e4000c101d04 */
[----:B-1----:R-:W-:Y:S05]  /*1d570*/  RET.REL.NODEC R204 `(_ZN5flash24flash_fwd_splitkv_kernelI23Flash_fwd_kernel_traitsILi192ELi64ELi64ELi4ELb0ELb0EN7cutlass10bfloat16_tE19Flash_kernel_traitsILi192ELi64ELi64ELi4ES3_EELb0ELb1ELb0ELb0ELb1ELb0ELb1ELb1EEEvNS_16Flash_fwd_paramsE) ;  /* 0xfffffe28cca07950 */ /* 0x002fea0003c3ffff */
.L_x_7118:
[----:B------:R-:W-:Y:S01]  /*1d580*/  MOV R13, 0x2 ;  /* 0x00000002000d7802 */ /* 0x000fe20000000f00 */
[----:B------:R-:W-:Y:S01]  /*1d590*/  IMAD.MOV.U32 R10, RZ, RZ, 0x1f ;  /* 0x0000001fff0a7424 */ /* 0x000fe200078e00ff */
[----:B------:R-:W-:-:S07]  /*1d5a0*/  MOV R12, 0xffffffff ;  /* 0xffffffff000c7802 */ /* 0x000fce0000000f00 */
[----:B-1---5:R-:W-:Y:S05]  /*1d5b0*/  WARPSYNC.COLLECTIVE R12, `(.L_x_7121) ;  /* 0x000000000c087348 */ /* 0x022fea0003c00000 */
[----:B------:R2:W3:Y:S02]  /*1d5c0*/  SHFL.BFLY P0, R16, R223, R13, R10 ;  /* 0x0c00000ddf107389 */ /* 0x0004e4000000000a */
[----:B-123-5:R-:W-:Y:S01]  /*1d5d0*/  ENDCOLLECTIVE ;  /* 0x000000000000791b */ /* 0x02efe20003800000 */
.L_x_7121:
[----:B------:R-:W-:Y:S02]  /*1d5e0*/  IMAD.MOV.U32 R14, RZ, RZ, R16 ;  /* 0x000000ffff0e7224 */ /* 0x000fe400078e0010 */
[----:B------:R-:W-:Y:S02]  /*1d5f0*/  IMAD.MOV.U32 R13, RZ, RZ, 0x1 ;  /* 0x00000001ff0d7424 */ /* 0x000fe400078e00ff */
[----:B------:R-:W-:-:S05]  /*1d600*/  FADD.FTZ R14, R14, R223 ;  /* 0x000000df0e0e7221 */ /* 0x000fca0000010000 */
[----:B------:R-:W-:-:S07]  /*1d610*/  MOV R223, R14 ;  /* 0x0000000e00df7202 */ /* 0x000fce0000000f00 */
[----:B------:R-:W-:Y:S05]  /*1d620*/  WARPSYNC.COLLECTIVE R12, `(.L_x_7122) ;  /* 0x000000000c087348 */ /* 0x000fea0003c00000 */
[----:B------:R1:W2:Y:S02]  /*1d630*/  SHFL.BFLY P0, R16, R223, R13, R10 ;  /* 0x0c00000ddf107389 */ /* 0x0002a4000000000a */
[----:B-12---:R-:W-:Y:S01]  /*1d640*/  ENDCOLLECTIVE ;  /* 0x000000000000791b */ /* 0x006fe20003800000 */
.L_x_7122:
[----:B------:R-:W-:Y:S01]  /*1d650*/  MOV R223, R221 ;  /* 0x000000dd00df7202 */ /* 0x000fe20000000f00 */
[----:B------:R-:W-:Y:S01]  /*1d660*/  IMAD.MOV.U32 R13, RZ, RZ, 0x2 ;  /* 0x00000002ff0d7424 */ /* 0x000fe200078e00ff */
[----:B------:R-:W-:-:S07]  /*1d670*/  MOV R11, R16 ;  /* 0x00000010000b7202 */ /* 0x000fce0000000f00 */
[----:B------:R-:W-:Y:S05]  /*1d680*/  WARPSYNC.COLLECTIVE R12, `(.L_x_7123) ;  /* 0x000000000c087348 */ /* 0x000fea0003c00000 */
[----:B------:R1:W2:Y:S02]  /*1d690*/  SHFL.BFLY P0, R16, R223, R13, R10 ;  /* 0x0c00000ddf107389 */ /* 0x0002a4000000000a */
[----:B-12---:R-:W-:Y:S01]  /*1d6a0*/  ENDCOLLECTIVE ;  /* 0x000000000000791b */ /* 0x006fe20003800000 */
.L_x_7123:
[----:B------:R-:W-:Y:S01]  /*1d6b0*/  FADD.FTZ R11, R14, R11 ;  /* 0x0000000b0e0b7221 */ /* 0x000fe20000010000 */
[----:B------:R-:W-:Y:S01]  /*1d6c0*/  FADD.FTZ R15, R16, R221 ;  /* 0x000000dd100f7221 */ /* 0x000fe20000010000 */
[----:B------:R-:W-:-:S04]  /*1d6d0*/  MOV R13, 0x1 ;  /* 0x00000001000d7802 */ /* 0x000fc80000000f00 */
[----:B------:R-:W-:-:S07]  /*1d6e0*/  MOV R223, R15 ;  /* 0x0000000f00df7202 */ /* 0x000fce0000000f00 */
[----:B------:R-:W-:Y:S05]  /*1d6f0*/  WARPSYNC.COLLECTIVE R12, `(.L_x_7124) ;  /* 0x000000000c087348 */ /* 0x000fea0003c00000 */
[----:B------:R1:W2:Y:S02]  /*1d700*/  SHFL.BFLY P0, R16, R223, R13, R10 ;  /* 0x0c00000ddf107389 */ /* 0x0002a4000000000a */
[----:B-12---:R-:W-:Y:S01]  /*1d710*/  ENDCOLLECTIVE ;  /* 0x000000000000791b */ /* 0x006fe20003800000 */
.L_x_7124:
[----:B------:R-:W-:Y:S05]  /*1d720*/  BRA `(.L_x_7125) ;  /* 0xffffffe400bc7947 */ /* 0x000fea000383ffff */
.L_x_7126:
        /* <DEDUP_REMOVED lines=13> */
.L_x_7914:


//--------------------- .text._ZN5flash24flash_fwd_splitkv_kernelI23Flash_fwd_kernel_traitsILi192ELi64ELi64ELi4ELb0ELb0EN7cutlass10bfloat16_tE19Flash_kernel_traitsILi192ELi64ELi64ELi4ES3_EELb0ELb1ELb0ELb0ELb1ELb1ELb1ELb1EEEvNS_16Flash_fwd_paramsE --------------------------
	.section	.text._ZN5flash24flash_fwd_splitkv_kernelI23Flash_fwd_kernel_traitsILi192ELi64ELi64ELi4ELb0ELb0EN7cutlass10bfloat16_tE19Flash_kernel_traitsILi192ELi64ELi64ELi4ES3_EELb0ELb1ELb0ELb0ELb1ELb1ELb1ELb1EEEvNS_16Flash_fwd_paramsE,"ax",@progbits
	.align	128
        .global         _ZN5flash24flash_fwd_splitkv_kernelI23Flash_fwd_kernel_traitsILi192ELi64ELi64ELi4ELb0ELb0EN7cutlass10bfloat16_tE19Flash_kernel_traitsILi192ELi64ELi64ELi4ES3_EELb0ELb1ELb0ELb0ELb1ELb1ELb1ELb1EEEvNS_16Flash_fwd_paramsE
        .type           _ZN5flash24flash_fwd_splitkv_kernelI23Flash_fwd_kernel_traitsILi192ELi64ELi64ELi4ELb0ELb0EN7cutlass10bfloat16_tE19Flash_kernel_traitsILi192ELi64ELi64ELi4ES3_EELb0ELb1ELb0ELb0ELb1ELb1ELb1ELb1EEEvNS_16Flash_fwd_paramsE,@function
        .size           _ZN5flash24flash_fwd_splitkv_kernelI23Flash_fwd_kernel_traitsILi192ELi64ELi64ELi4ELb0ELb0EN7cutlass10bfloat16_tE19Flash_kernel_traitsILi192ELi64ELi64ELi4ES3_EELb0ELb1ELb0ELb0ELb1ELb1ELb1ELb1EEEvNS_16Flash_fwd_paramsE,(.L_x_7915 - _ZN5flash24flash_fwd_splitkv_kernelI23Flash_fwd_kernel_traitsILi192ELi64ELi64ELi4ELb0ELb0EN7cutlass10bfloat16_tE19Flash_kernel_traitsILi192ELi64ELi64ELi4ES3_EELb0ELb1ELb0ELb0ELb1ELb1ELb1ELb1EEEvNS_16Flash_fwd_paramsE)
        .other          _ZN5flash24flash_fwd_splitkv_kernelI23Flash_fwd_kernel_traitsILi192ELi64ELi64ELi4ELb0ELb0EN7cutlass10bfloat16_tE19Flash_kernel_traitsILi192ELi64ELi64ELi4ES3_EELb0ELb1ELb0ELb0ELb1ELb1ELb1ELb1EEEvNS_16Flash_fwd_paramsE,@"STO_CUDA_ENTRY STV_DEFAULT"
_ZN5flash24flash_fwd_splitkv_kernelI23Flash_fwd_kernel_traitsILi192ELi64ELi64ELi4ELb0ELb0EN7cutlass10bfloat16_tE19Flash_kernel_traitsILi192ELi64ELi64ELi4ES3_EELb0ELb1ELb0ELb0ELb1ELb1ELb1ELb1EEEvNS_16Flash_fwd_paramsE:
.text._ZN5flash24flash_fwd_splitkv_kernelI23Flash_fwd_kernel_traitsILi192ELi64ELi64ELi4ELb0ELb0EN7cutlass10bfloat16_tE19Flash_kernel_traitsILi192ELi64ELi64ELi4ES3_EELb0ELb1ELb0ELb0ELb1ELb1ELb1ELb1EEEvNS_16Flash_fwd_paramsE:
        /* <DEDUP_REMOVED lines=29> */
[----:B------:R-:W-:Y:S05]  /*01d0*/  CALL.REL.NOINC `($_ZN5flash24flash_fwd_splitkv_kernelI23Flash_fwd_kernel_traitsILi192ELi64ELi64ELi4ELb0ELb0EN7cutlass10bfloat16_tE19Flash_kernel_traitsILi192ELi64ELi64ELi4ES3_EELb0ELb1ELb0ELb0ELb1ELb1ELb1ELb1EEEvNS_16Flash_fwd_paramsE$_ZN5flash30compute_attn_1rowblock_splitkvI23Flash_fwd_kernel_traitsILi192ELi64ELi64ELi4ELb0ELb0EN7cutlass10bfloat16_tE19Flash_kernel_traitsILi192ELi64ELi64ELi4ES3_EELb0ELb1ELb0ELb0ELb1ELb1ELb1ELb1ENS_16Flash_fwd_paramsEEEvRKT8_iiiii) ;  /* 0x0000000000087944 */ /* 0x000fea0003c00000 */
[----:B------:R-:W-:Y:S05]  /*01e0*/  BSYNC B3 ;  /* 0x0000000000037941 */ /* 0x000fea0003800000 */
.L_x_7127:
[----:B------:R-:W-:Y:S05]  /*01f0*/  EXIT ;  /* 0x000000000000794d */ /* 0x000fea0003800000 */
        .type           $_ZN5flash24flash_fwd_splitkv_kernelI23Flash_fwd_kernel_traitsILi192ELi64ELi64ELi4ELb0ELb0EN7cutlass10bfloat16_tE19Flash_kernel_traitsILi192ELi64ELi64ELi4ES3_EELb0ELb1ELb0ELb0ELb1ELb1ELb1ELb1EEEvNS_16Flash_fwd_paramsE$_ZN5flash30compute_attn_1rowblock_splitkvI23Flash_fwd_kernel_traitsILi192ELi64ELi64ELi4ELb0ELb0EN7cutlass10bfloat16_tE19Flash_kernel_traitsILi192ELi64ELi64ELi4ES3_EELb0ELb1ELb0ELb0ELb1ELb1ELb1ELb1ENS_16Flash_fwd_paramsEEEvRKT8_iiiii,@function
        .size           $_ZN5flash24flash_fwd_splitkv_kernelI23Flash_fwd_kernel_traitsILi192ELi64ELi64ELi4ELb0ELb0EN7cutlass10bfloat16_tE19Flash_kernel_traitsILi192ELi64ELi64ELi4ES3_EELb0ELb1ELb0ELb0ELb1ELb1ELb1ELb1EEEvNS_16Flash_fwd_paramsE$_ZN5flash30compute_attn_1rowblock_splitkvI23Flash_fwd_kernel_traitsILi192ELi64ELi64ELi4ELb0ELb0EN7cutlass10bfloat16_tE19Flash_kernel_traitsILi192ELi64ELi64ELi4ES3_EELb0ELb1ELb0ELb0ELb1ELb1ELb1ELb1ENS_16Flash_fwd_paramsEEEvRKT8_iiiii,(.L_x_7915 - $_ZN5flash24flash_fwd_splitkv_kernelI23Flash_fwd_kernel_traitsILi192ELi64ELi64ELi4ELb0ELb0EN7cutlass10bfloat16_tE19Flash_kernel_traitsILi192ELi64ELi64ELi4ES3_EELb0ELb1ELb0ELb0ELb1ELb1ELb1ELb1EEEvNS_16Flash_fwd_paramsE$_ZN5flash30compute_attn_1rowblock_splitkvI23Flash_fwd_kernel_traitsILi192ELi64ELi64ELi4ELb0ELb0EN7cutlass10bfloat16_tE19Flash_kernel_traitsILi192ELi64ELi64ELi4ES3_EELb0ELb1ELb0ELb0ELb1ELb1ELb1ELb1ENS_16Flash_fwd_paramsEEEvRKT8_iiiii)
$_ZN5flash24flash_fwd_splitkv_kernelI23Flash_fwd_kernel_traitsILi192ELi64ELi64ELi4ELb0ELb0EN7cutlass10bfloat16_tE19Flash_kernel_traitsILi192ELi64ELi64ELi4ES3_EELb0ELb1ELb0ELb0ELb1ELb1ELb1ELb1EEEvNS_16Flash_fwd_paramsE$_ZN5flash30compute_attn_1rowblock_splitkvI23Flash_fwd_kernel_traitsILi192ELi64ELi64ELi4ELb0ELb0EN7cutlass10bfloat16_tE19Flash_kernel_traitsILi192ELi64ELi64ELi4ES3_EELb0ELb1ELb0ELb0ELb1ELb1ELb1ELb1ENS_16Flash_fwd_paramsEEEvRKT8_iiiii:
        /* <DEDUP_REMOVED lines=27> */
.L_x_7129:
[----:B------:R-:W-:Y:S05]  /*03b0*/  BSYNC B0 ;  /* 0x0000000000007941 */ /* 0x000fea0003800000 */
.L_x_7128:
        /* <DEDUP_REMOVED lines=8> */
.L_x_7131:
[----:B------:R3:W5:Y:S02]  /*0440*/  LD.E R0, desc[UR6][R20.64+0xb8] ;  /* 0x0000b80614007980 */ /* 0x000764000c101900 */
.L_x_7132:
[----:B------:R-:W-:Y:S05]  /*0450*/  BSYNC B0 ;  /* 0x0000000000007941 */ /* 0x000fea0003800000 */
.L_x_7130:
        /* <DEDUP_REMOVED lines=10> */
.L_x_7134:
[----:B------:R-:W2:Y:S01]  /*0500*/  LD.E.64 R2, desc[UR6][R20.64+0x108] ;  /* 0x0001080614027980 */ /* 0x000ea2000c101b00 */
[----:B------:R-:W-:Y:S01]  /*0510*/  BSSY B0, `(.L_x_7136) ;  /* 0x0000006000007945 */ /* 0x000fe20003800000 */
[----:B------:R-:W-:Y:S01]  /*0520*/  IMAD.MOV.U32 R0, RZ, RZ, RZ ;  /* 0x000000ffff007224 */ /* 0x000fe200078e00ff */
[----:B--2---:R-:W-:-:S04]  /*0530*/  ISETP.NE.U32.AND P0, PT, R2, RZ, PT ;  /* 0x000000ff0200720c */ /* 0x004fc80003f05070 */
[----:B------:R-:W-:-:S13]  /*0540*/  ISETP.NE.AND.EX P0, PT, R3, RZ, PT, P0 ;  /* 0x000000ff0300720c */ /* 0x000fda0003f05300 */
[----:B------:R-:W-:Y:S05]  /*0550*/  @!P0 BRA `(.L_x_7137) ;  /* 0x0000000000048947 */ /* 0x000fea0003800000 */
[----:B------:R2:W5:Y:S02]  /*0560*/  LD.E R0, desc[UR6][R20.64+0xbc] ;  /* 0x0000bc0614007980 */ /* 0x000564000c101900 */
.L_x_7137:
[----:B------:R-:W-:Y:S05]  /*0570*/  BSYNC B0 ;  /* 0x0000000000007941 */ /* 0x000fea0003800000 */
.L_x_7136:
[----:B-----5:R-:W-:Y:S02]  /*0580*/  IADD3 R59, R75, R0, RZ ;  /* 0x000000004b3b7210 */ /* 0x020fe40007ffe0ff */
.L_x_7135:
[----:B------:R-:W-:Y:S05]  /*0590*/  BSYNC B1 ;  /* 0x0000000000017941 */ /* 0x000fea0003800000 */
.L_x_7133:
[----:B------:R-:W-:Y:S01]  /*05a0*/  IMAD.SHL.U32 R67, R213, 0x40, RZ ;  /* 0x00000040d5437824 */ /* 0x000fe200078e00ff */
[----:B------:R-:W-:Y:S01]  /*05b0*/  MOV R2, R212 ;  /* 0x000000d400027202 */ /* 0x000fe20000000f00 */
[----:B------:R-:W-:-:S03]  /*05c0*/  IMAD.MOV.U32 R3, RZ, RZ, 0x0 ;  /* 0x00000000ff037424 */ /* 0x000fc600078e00ff */
[----:B------:R-:W-:-:S13]  /*05d0*/  ISETP.GT.AND P0, PT, R214, R67, PT ;  /* 0x00000043d600720c */ /* 0x000fda0003f04270 */
[----:B-1234-:R-:W-:Y:S05]  /*05e0*/  @!P0 RET.REL.NODEC R2 `(_ZN5flash24flash_fwd_splitkv_kernelI23Flash_fwd_kernel_traitsILi192ELi64ELi64ELi4ELb0ELb0EN7cutlass10bfloat16_tE19Flash_kernel_traitsILi192ELi64ELi64ELi4ES3_EELb0ELb1ELb0ELb0ELb1ELb1ELb1ELb1EEEvNS_16Flash_fwd_paramsE) ;  /* 0xfffffff802848950 */ /* 0x01efea0003c3ffff */
        /* <DEDUP_REMOVED lines=143> */
[----:B-1----:R-:W-:Y:S05]  /*0ee0*/  @P6 RET.REL.NODEC R212 `(_ZN5flash24flash_fwd_splitkv_kernelI23Flash_fwd_kernel_traitsILi192ELi64ELi64ELi4ELb0ELb0EN7cutlass10bfloat16_tE19Flash_kernel_traitsILi192ELi64ELi64ELi4ES3_EELb0ELb1ELb0ELb0ELb1ELb1ELb1ELb1EEEvNS_16Flash_fwd_paramsE) ;  /* 0xfffffff0d4446950 */ /* 0x002fea0003c3ffff */
[----:B------:R-:W-:Y:S02]  /*0ef0*/  MOV R3, 0xff800000 ;  /* 0xff80000000037802 */ /* 0x000fe40000000f00 */
[----:B------:R-:W-:-:S03]  /*0f00*/  MOV R213, 0x0 ;  /* 0x0000000000d57802 */ /* 0x000fc60000000f00 */
[----:B------:R1:W-:Y:S02]  /*0f10*/  ST.E desc[UR6][R6.64+0xe0], R3 ;  /* 0x0000e00306007985 */ /* 0x0003e4000c101906 */
[----:B-1----:R-:W-:Y:S05]  /*0f20*/  RET.REL.NODEC R212 `(_ZN5flash24flash_fwd_splitkv_kernelI23Flash_fwd_kernel_traitsILi192ELi64ELi64ELi4ELb0ELb0EN7cutlass10bfloat16_tE19Flash_kernel_traitsILi192ELi64ELi64ELi4ES3_EELb0ELb1ELb0ELb0ELb1ELb1ELb1ELb1EEEvNS_16Flash_fwd_paramsE) ;  /* 0xfffffff0d4347950 */ /* 0x002fea0003c3ffff */
.L_x_7138:
        /* <DEDUP_REMOVED lines=105> */
.L_x_7140:
        /* <DEDUP_REMOVED lines=79> */
.L_x_7141:
[----:B------:R-:W-:Y:S05]  /*1ab0*/  BSYNC B0 ;  /* 0x0000000000007941 */ /* 0x000fea0003800000 */
.L_x_7139:
        /* <DEDUP_REMOVED lines=244> */
.L_x_7190:
        /* <DEDUP_REMOVED lines=11> */
[C---:B------:R-:W-:Y:S01]  /*2ab0*/  @P1 IADD3 R26, P2, R116.reuse, R112, RZ ;  /* 0x00000070741a1210 */ /* 0x040fe20007f5e0ff */
        /* <DEDUP_REMOVED lines=196> */
.L_x_7147:
[----:B------:R-:W-:Y:S05]  /*3700*/  BSYNC B0 ;  /* 0x0000000000007941 */ /* 0x000fea0003800000 */
.L_x_7146:
        /* <DEDUP_REMOVED lines=155> */
.L_x_7149:
[----:B------:R-:W-:Y:S05]  /*40c0*/  BSYNC B0 ;  /* 0x0000000000007941 */ /* 0x000fea0003800000 */
.L_x_7148:
        /* <DEDUP_REMOVED lines=155> */
.L_x_7151:
[----:B------:R-:W-:Y:S05]  /*4a80*/  BSYNC B0 ;  /* 0x0000000000007941 */ /* 0x000fea0003800000 */
.L_x_7150:
        /* <DEDUP_REMOVED lines=158> */
.L_x_7153:
[----:B------:R-:W-:Y:S05]  /*5470*/  BSYNC B0 ;  /* 0x0000000000007941 */ /* 0x000fea0003800000 */
.L_x_7152:
[----:B------:R-:W5:Y:S02]  /*5480*/  LD.E R3, desc[UR6][R20.64+0xd0] ;  /* 0x0000d00614037980 */ /* 0x000f64000c101900 */
[----:B-----5:R-:W-:Y:S05]  /*5490*/  IMAD.U32 R3, R3, -0x20, RZ ;  /* 0xffffffe003037824 */ /* 0x020fea00078e00ff */
[C---:B------:R-:W-:Y:S02]  /*54a0*/  LEA R22, P1, R3.reuse, R22, 0x1 ;  /* 0x0000001603167211 */ /* 0x040fe400078208ff */
[C---:B------:R-:W-:Y:S02]  /*54b0*/  LEA R56, P0, R3.reuse, R56, 0x1 ;  /* 0x0000003803387211 */ /* 0x040fe400078008ff */
[C---:B------:R-:W-:Y:S02]  /*54c0*/  LEA.HI.X.SX32 R23, R3.reuse, R23, 0x1, P1 ;  /* 0x0000001703177211 */ /* 0x040fe400008f0eff */
[----:B------:R-:W-:Y:S01]  /*54d0*/  LEA.HI.X.SX32 R57, R3, R57, 0x1, P0 ;  /* 0x0000003903397211 */ /* 0x000fe200000f0eff */
[----:B------:R-:W-:Y:S05]  /*54e0*/  BRA `(.L_x_7154) ;  /* 0x0000004800207947 */ /* 0x000fea0003800000 */
.L_x_7145:
        /* <DEDUP_REMOVED lines=85> */
.L_x_7158:
[----:B------:R-:W-:Y:S05]  /*5a40*/  BSYNC B0 ;  /* 0x0000000000007941 */ /* 0x000fea0003800000 */
.L_x_7157:
        /* <DEDUP_REMOVED lines=82> */
.L_x_7160:
[----:B------:R-:W-:Y:S05]  /*5f70*/  BSYNC B0 ;  /* 0x0000000000007941 */ /* 0x000fea0003800000 */
.L_x_7159:
        /* <DEDUP_REMOVED lines=83> */
.L_x_7162:
[----:B------:R-:W-:Y:S05]  /*64b0*/  BSYNC B0 ;  /* 0x0000000000007941 */ /* 0x000fea0003800000 */
.L_x_7161:
[----:B-----5:R4:W-:Y:S02]  /*64c0*/  ST.E.128 desc[UR6][R124.64+0x100], R44 ;  /* 0x0001002c7c007985 */ /* 0x0209e4000c101d06 */
.L_x_7156:
[----:B------:R-:W-:Y:S05]  /*64d0*/  BSYNC B1 ;  /* 0x0000000000017941 */ /* 0x000fea0003800000 */
.L_x_7155:
        /* <DEDUP_REMOVED lines=95> */
.L_x_7166:
[----:B------:R-:W-:Y:S05]  /*6ad0*/  BSYNC B0 ;  /* 0x0000000000007941 */ /* 0x000fea0003800000 */
.L_x_7165:
        /* <DEDUP_REMOVED lines=93> */
.L_x_7168:
[----:B------:R-:W-:Y:S05]  /*70b0*/  BSYNC B0 ;  /* 0x0000000000007941 */ /* 0x000fea0003800000 */
.L_x_7167:
        /* <DEDUP_REMOVED lines=89> */
.L_x_7170:
[----:B------:R-:W-:Y:S05]  /*7650*/  BSYNC B0 ;  /* 0x0000000000007941 */ /* 0x000fea0003800000 */
.L_x_7169:
[----:B-----5:R1:W-:Y:S02]  /*7660*/  ST.E.128 desc[UR6][R176.64], R48 ;  /* 0x00000030b0007985 */ /* 0x0203e4000c101d06 */
.L_x_7164:
[----:B------:R-:W-:Y:S05]  /*7670*/  BSYNC B1 ;  /* 0x0000000000017941 */ /* 0x000fea0003800000 */
.L_x_7163:
        /* <DEDUP_REMOVED lines=95> */
.L_x_7174:
[----:B------:R-:W-:Y:S05]  /*7c70*/  BSYNC B0 ;  /* 0x0000000000007941 */ /* 0x000fea0003800000 */
.L_x_7173:
        /* <DEDUP_REMOVED lines=93> */
.L_x_7176:
[----:B------:R-:W-:Y:S05]  /*8250*/  BSYNC B0 ;  /* 0x0000000000007941 */ /* 0x000fea0003800000 */
.L_x_7175:
        /* <DEDUP_REMOVED lines=90> */
.L_x_7178:
[----:B------:R-:W-:Y:S05]  /*8800*/  BSYNC B0 ;  /* 0x0000000000007941 */ /* 0x000fea0003800000 */
.L_x_7177:
[----:B-----5:R4:W-:Y:S02]  /*8810*/  ST.E.128 desc[UR6][R52.64], R8 ;  /* 0x0000000834007985 */ /* 0x0209e4000c101d06 */
.L_x_7172:
[----:B------:R-:W-:Y:S05]  /*8820*/  BSYNC B1 ;  /* 0x0000000000017941 */ /* 0x000fea0003800000 */
.L_x_7171:
        /* <DEDUP_REMOVED lines=105> */
.L_x_7182:
[----:B------:R-:W-:Y:S05]  /*8ec0*/  BSYNC B0 ;  /* 0x0000000000007941 */ /* 0x000fea0003800000 */
.L_x_7181:
        /* <DEDUP_REMOVED lines=86> */
.L_x_7184:
[----:B------:R-:W-:Y:S05]  /*9430*/  BSYNC B0 ;  /* 0x0000000000007941 */ /* 0x000fea0003800000 */
.L_x_7183:
        /* <DEDUP_REMOVED lines=90> */
.L_x_7186:
[----:B------:R-:W-:Y:S05]  /*99e0*/  BSYNC B0 ;  /* 0x0000000000007941 */ /* 0x000fea0003800000 */
.L_x_7185:
[----:B-----5:R1:W-:Y:S02]  /*99f0*/  ST.E.128 desc[UR6][R48.64], R8 ;  /* 0x0000000830007985 */ /* 0x0203e4000c101d06 */
.L_x_7180:
[----:B------:R-:W-:Y:S05]  /*9a00*/  BSYNC B1 ;  /* 0x0000000000017941 */ /* 0x000fea0003800000 */
.L_x_7179:
[----:B------:R-:W5:Y:S02]  /*9a10*/  LD.E R3, desc[UR6][R20.64+0xd0] ;  /* 0x0000d00614037980 */ /* 0x000f64000c101900 */
[----:B-----5:R-:W-:Y:S05]  /*9a20*/  IMAD.U32 R3, R3, -0x20, RZ ;  /* 0xffffffe003037824 */ /* 0x020fea00078e00ff */
[C---:B------:R-:W-:Y:S02]  /*9a30*/  LEA R122, P1, R3.reuse, R122, 0x1 ;  /* 0x0000007a037a7211 */ /* 0x040fe400078208ff */
[C---:B------:R-:W-:Y:S02]  /*9a40*/  LEA R120, P0, R3.reuse, R120, 0x1 ;  /* 0x0000007803787211 */ /* 0x040fe400078008ff */
[C---:B------:R-:W-:Y:S02]  /*9a50*/  LEA.HI.X.SX32 R123, R3.reuse, R123, 0x1, P1 ;  /* 0x0000007b037b7211 */ /* 0x040fe400008f0eff */
[----:B------:R-:W-:Y:S01]  /*9a60*/  LEA.HI.X.SX32 R121, R3, R121, 0x1, P0 ;  /* 0x0000007903797211 */ /* 0x000fe200000f0eff */
[----:B------:R-:W-:Y:S05]  /*9a70*/  BRA `(.L_x_7154) ;  /* 0x0000000000bc7947 */ /* 0x000fea0003800000 */
.L_x_7144:
        /* <DEDUP_REMOVED lines=47> */
.L_x_7154:
[----:B------:R-:W-:Y:S05]  /*9d70*/  BSYNC B2 ;  /* 0x0000000000027941 */ /* 0x000fea0003800000 */
.L_x_7143:
        /* <DEDUP_REMOVED lines=88> */
.L_x_7188:
        /* <DEDUP_REMOVED lines=10> */
.L_x_7189:
[----:B------:R-:W-:Y:S05]  /*a3a0*/  BSYNC B0 ;  /* 0x0000000000007941 */ /* 0x000fea0003800000 */
.L_x_7187:
[----:B------:R-:W-:Y:S04]  /*a3b0*/  IADD3 R13, R13, -0x1, RZ ;  /* 0xffffffff0d0d7810 */ /* 0x000fe80007ffe0ff */
[----:B------:R-:W-:Y:S11]  /*a3c0*/  ISETP.GT.AND P0, PT, R13, R94, PT ;  /* 0x0000005e0d00720c */ /* 0x000ff60003f04270 */
[----:B------:R-:W-:Y:S02]  /*a3d0*/  @!UPT UIADD3 URZ, URZ, URZ, URZ ;  /* 0x0000003f3f3ff290 */ /* 0x000fe4000fffe03f */
[----:B------:R-:W-:Y:S05]  /*a3e0*/  @P0 BRA `(.L_x_7190) ;  /* 0xffffff8400840947 */ /* 0x000fea000383ffff */
.L_x_7142:
        /* <DEDUP_REMOVED lines=108> */
.L_x_7197:
[----:B------:R-:W-:Y:S05]  /*aab0*/  BSYNC B0 ;  /* 0x0000000000007941 */ /* 0x000fea0003800000 */
.L_x_7196:
        /* <DEDUP_REMOVED lines=43> */
.L_x_7199:
[----:B------:R-:W-:Y:S05]  /*ad70*/  BSYNC B0 ;  /* 0x0000000000007941 */ /* 0x000fea0003800000 */
.L_x_7198:
        /* <DEDUP_REMOVED lines=45> */
.L_x_7201:
[----:B------:R-:W-:Y:S05]  /*b050*/  BSYNC B0 ;  /* 0x0000000000007941 */ /* 0x000fea0003800000 */
.L_x_7200:
[----:B-----5:R2:W-:Y:S02]  /*b060*/  STS.128 [R221+0x4000], R12 ;  /* 0x0040000cdd007388 */ /* 0x0205e40000000c00 */
.L_x_7195:
[----:B------:R-:W-:Y:S05]  /*b070*/  BSYNC B1 ;  /* 0x0000000000017941 */ /* 0x000fea0003800000 */
.L_x_7194:
        /* <DEDUP_REMOVED lines=58> */
.L_x_7205:
[----:B------:R-:W-:Y:S05]  /*b420*/  BSYNC B0 ;  /* 0x0000000000007941 */ /* 0x000fea0003800000 */
.L_x_7204:
        /* <DEDUP_REMOVED lines=43> */
.L_x_7207:
[----:B------:R-:W-:Y:S05]  /*b6e0*/  BSYNC B0 ;  /* 0x0000000000007941 */ /* 0x000fea0003800000 */
.L_x_7206:
        /* <DEDUP_REMOVED lines=44> */
.L_x_7209:
[----:B------:R-:W-:Y:S05]  /*b9b0*/  BSYNC B0 ;  /* 0x0000000000007941 */ /* 0x000fea0003800000 */
.L_x_7208:
[----:B-----5:R4:W-:Y:S02]  /*b9c0*/  STS.128 [R221+0x4800], R44 ;  /* 0x0048002cdd007388 */ /* 0x0209e40000000c00 */
.L_x_7203:
[----:B------:R-:W-:Y:S05]  /*b9d0*/  BSYNC B1 ;  /* 0x0000000000017941 */ /* 0x000fea0003800000 */
.L_x_7202:
        /* <DEDUP_REMOVED lines=59> */
.L_x_7213:
[----:B------:R-:W-:Y:S05]  /*bd90*/  BSYNC B0 ;  /* 0x0000000000007941 */ /* 0x000fea0003800000 */
.L_x_7212:
        /* <DEDUP_REMOVED lines=43> */
.L_x_7215:
[----:B------:R-:W-:Y:S05]  /*c050*/  BSYNC B0 ;  /* 0x0000000000007941 */ /* 0x000fea0003800000 */
.L_x_7214:
        /* <DEDUP_REMOVED lines=45> */
.L_x_7217:
[----:B------:R-:W-:Y:S05]  /*c330*/  BSYNC B0 ;  /* 0x0000000000007941 */ /* 0x000fea0003800000 */
.L_x_7216:
[----:B-----5:R3:W-:Y:S02]  /*c340*/  STS.128 [R221+0x5000], R24 ;  /* 0x00500018dd007388 */ /* 0x0207e40000000c00 */
.L_x_7211:
[----:B------:R-:W-:Y:S05]  /*c350*/  BSYNC B1 ;  /* 0x0000000000017941 */ /* 0x000fea0003800000 */
.L_x_7210:
        /* <DEDUP_REMOVED lines=58> */
.L_x_7220:
[----:B------:R-:W-:Y:S05]  /*c700*/  BSYNC B0 ;  /* 0x0000000000007941 */ /* 0x000fea0003800000 */
.L_x_7219:
        /* <DEDUP_REMOVED lines=42> */
.L_x_7222:
[----:B------:R-:W-:Y:S05]  /*c9b0*/  BSYNC B0 ;  /* 0x0000000000007941 */ /* 0x000fea0003800000 */
.L_x_7221:
        /* <DEDUP_REMOVED lines=44> */
.L_x_7224:
[----:B------:R-:W-:Y:S05]  /*cc80*/  BSYNC B0 ;  /* 0x0000000000007941 */ /* 0x000fea0003800000 */
.L_x_7223:
[----:B-----5:R2:W-:Y:S01]  /*cc90*/  STS.128 [R221+0x5800], R36 ;  /* 0x00580024dd007388 */ /* 0x0205e20000000c00 */
[----:B------:R-:W-:Y:S05]  /*cca0*/  BRA `(.L_x_7218) ;  /* 0x0000004400787947 */ /* 0x000fea0003800000 */
.L_x_7193:
        /* <DEDUP_REMOVED lines=87> */
.L_x_7228:
[----:B------:R-:W-:Y:S05]  /*d220*/  BSYNC B0 ;  /* 0x0000000000007941 */ /* 0x000fea0003800000 */
.L_x_7227:
        /* <DEDUP_REMOVED lines=83> */
.L_x_7230:
[----:B------:R-:W-:Y:S05]  /*d760*/  BSYNC B0 ;  /* 0x0000000000007941 */ /* 0x000fea0003800000 */
.L_x_7229:
        /* <DEDUP_REMOVED lines=85> */
.L_x_7232:
[----:B------:R-:W-:Y:S05]  /*dcc0*/  BSYNC B0 ;  /* 0x0000000000007941 */ /* 0x000fea0003800000 */
.L_x_7231:
[----:B-----5:R2:W-:Y:S02]  /*dcd0*/  STS.128 [R221+0x4000], R24 ;  /* 0x00400018dd007388 */ /* 0x0205e40000000c00 */
.L_x_7226:
[----:B------:R-:W-:Y:S05]  /*dce0*/  BSYNC B1 ;  /* 0x0000000000017941 */ /* 0x000fea0003800000 */
.L_x_7225:
        /* <DEDUP_REMOVED lines=92> */
.L_x_7236:
[----:B------:R-:W-:Y:S05]  /*e2b0*/  BSYNC B0 ;  /* 0x0000000000007941 */ /* 0x000fea0003800000 */
.L_x_7235:
        /* <DEDUP_REMOVED lines=86> */
.L_x_7238:
[----:B------:R-:W-:Y:S05]  /*e820*/  BSYNC B0 ;  /* 0x0000000000007941 */ /* 0x000fea0003800000 */
.L_x_7237:
        /* <DEDUP_REMOVED lines=88> */
.L_x_7240:
[----:B------:R-:W-:Y:S05]  /*edb0*/  BSYNC B0 ;  /* 0x0000000000007941 */ /* 0x000fea0003800000 */
.L_x_7239:
[----:B-----5:R1:W-:Y:S02]  /*edc0*/  STS.128 [R221+0x4800], R4 ;  /* 0x00480004dd007388 */ /* 0x0203e40000000c00 */
.L_x_7234:
[----:B------:R-:W-:Y:S05]  /*edd0*/  BSYNC B1 ;  /* 0x0000000000017941 */ /* 0x000fea0003800000 */
.L_x_7233:
        /* <DEDUP_REMOVED lines=93> */
.L_x_7244:
[----:B------:R-:W-:Y:S05]  /*f3b0*/  BSYNC B0 ;  /* 0x0000000000007941 */ /* 0x000fea0003800000 */
.L_x_7243:
        /* <DEDUP_REMOVED lines=86> */
.L_x_7246:
[----:B------:R-:W-:Y:S05]  /*f920*/  BSYNC B0 ;  /* 0x0000000000007941 */ /* 0x000fea0003800000 */
.L_x_7245:
        /* <DEDUP_REMOVED lines=89> */
.L_x_7248:
[----:B------:R-:W-:Y:S05]  /*fec0*/  BSYNC B0 ;  /* 0x0000000000007941 */ /* 0x000fea0003800000 */
.L_x_7247:
[----:B-----5:R1:W-:Y:S02]  /*fed0*/  STS.128 [R221+0x5000], R8 ;  /* 0x00500008dd007388 */ /* 0x0203e40000000c00 */
.L_x_7242:
[----:B------:R-:W-:Y:S05]  /*fee0*/  BSYNC B1 ;  /* 0x0000000000017941 */ /* 0x000fea0003800000 */
.L_x_7241:
        /* <DEDUP_REMOVED lines=92> */
.L_x_7250:
[----:B------:R-:W-:Y:S05]  /*104b0*/  BSYNC B0 ;  /* 0x0000000000007941 */ /* 0x000fea0003800000 */
.L_x_7249:
        /* <DEDUP_REMOVED lines=87> */
.L_x_7252:
[----:B------:R-:W-:Y:S05]  /*10a30*/  BSYNC B0 ;  /* 0x0000000000007941 */ /* 0x000fea0003800000 */
.L_x_7251:
        /* <DEDUP_REMOVED lines=90> */
.L_x_7254:
[----:B------:R-:W-:Y:S05]  /*10fe0*/  BSYNC B0 ;  /* 0x0000000000007941 */ /* 0x000fea0003800000 */
.L_x_7253:
[----:B-----5:R1:W-:Y:S01]  /*10ff0*/  STS.128 [R221+0x5800], R4 ;  /* 0x00580004dd007388 */ /* 0x0203e20000000c00 */
[----:B------:R-:W-:Y:S05]  /*11000*/  BRA `(.L_x_7218) ;  /* 0x0000000000a07947 */ /* 0x000fea0003800000 */
.L_x_7192:
        /* <DEDUP_REMOVED lines=40> */
.L_x_7218:
[----:B------:R-:W-:Y:S05]  /*11290*/  BSYNC B2 ;  /* 0x0000000000027941 */ /* 0x000fea0003800000 */
.L_x_7191:
[----:B------:R-:W-:Y:S02]  /*112a0*/  VIADD R216, R138, 0xffffffff ;  /* 0xffffffff8ad87836 */ /* 0x000fe40000000000 */
[----:B-1----:R-:W-:Y:S02]  /*112b0*/  IMAD.SHL.U32 R4, R66, 0x40, RZ ;  /* 0x0000004042047824 */ /* 0x002fe400078e00ff */
[----:B------:R-:W-:Y:S02]  /*112c0*/  IMAD.SHL.U32 R2, R216, 0x40, RZ ;  /* 0x00000040d8027824 */ /* 0x000fe400078e00ff */
[----:B------:R-:W-:Y:S01]  /*112d0*/  IMAD.SHL.U32 R157, R156, 0x8, RZ ;  /* 0x000000089c9d7824 */ /* 0x000fe200078e00ff */
[----:B------:R-:W-:Y:S01]  /*112e0*/  LOP3.LUT R4, R4, 0x1c0, RZ, 0xc0, !PT ;  /* 0x000001c004047812 */ /* 0x000fe200078ec0ff */
[----:B------:R-:W-:-:S05]  /*112f0*/  IMAD.IADD R5, R59, 0x1, -R2 ;  /* 0x000000013b057824 */ /* 0x000fca00078e0a02 */
[-C--:B------:R-:W-:Y:S02]  /*11300*/  ISETP.GE.AND P5, PT, R0, R5.reuse, PT ;  /* 0x000000050000720c */ /* 0x080fe40003fa6270 */
[-C--:B------:R-:W-:Y:S02]  /*11310*/  ISETP.GE.AND P4, PT, R16, R5.reuse, PT ;  /* 0x000000051000720c */ /* 0x080fe40003f86270 */
[-C--:B------:R-:W-:Y:S02]  /*11320*/  ISETP.GE.AND P2, PT, R22, R5.reuse, PT ;  /* 0x000000051600720c */ /* 0x080fe40003f46270 */
[-C--:B------:R-:W-:Y:S02]  /*11330*/  ISETP.GE.AND P0, PT, R156, R5.reuse, PT ;  /* 0x000000059c00720c */ /* 0x080fe40003f06270 */
[----:B------:R-:W-:Y:S02]  /*11340*/  ISETP.GE.AND P3, PT, R0, R5, PT ;  /* 0x000000050000720c */ /* 0x000fe40003f66270 */
[----:B------:R-:W-:-:S03]  /*11350*/  SHF.R.S32.HI R0, RZ, 0x1f, R73 ;  /* 0x0000001fff007819 */ /* 0x000fc60000011449 */
[CC--:B------:R-:W-:Y:S02]  /*11360*/  @!P5 LEA R6, P1, R71.reuse, R208.reuse, 0x1 ;  /* 0x000000d04706d211 */ /* 0x0c0fe400078208ff */
[----:B------:R-:W-:Y:S02]  /*11370*/  LEA.HI R0, R0, R73, RZ, 0x3 ;  /* 0x0000004900007211 */ /* 0x000fe400078f18ff */
[-C--:B------:R-:W-:Y:S01]  /*11380*/  @!P5 LEA.HI.X R7, R71, R209.reuse, R72, 0x1, P1 ;  /* 0x000000d14707d211 */ /* 0x080fe200008f0c48 */
[----:B------:R-:W-:Y:S01]  /*11390*/  @!P2 IMAD R3, R135, 0x60, RZ ;  /* 0x000000608703a824 */ /* 0x000fe200078e02ff */
[C---:B---3--:R-:W-:Y:S01]  /*113a0*/  @!P4 LEA R10, P1, R134.reuse, R208, 0x6 ;  /* 0x000000d0860ac211 */ /* 0x048fe200078230ff */
[C---:B------:R-:W-:Y:S01]  /*113b0*/  @!P2 IMAD.WIDE.U32 R8, R134.reuse, 0x60, R208 ;  /* 0x000000608608a825 */ /* 0x040fe200078e00d0 */
[----:B------:R-:W-:Y:S01]  /*113c0*/  @!PT LDS RZ, [RZ] ;  /* 0x00000000fffff984 */ /* 0x000fe20000000800 */
[----:B------:R-:W-:Y:S01]  /*113d0*/  @!PT LDS RZ, [RZ] ;  /* 0x00000000fffff984 */ /* 0x000fe20000000800 */
[----:B------:R-:W-:Y:S01]  /*113e0*/  @!PT LDS RZ, [RZ] ;  /* 0x00000000fffff984 */ /* 0x000fe20000000800 */
[----:B------:R-:W-:Y:S02]  /*113f0*/  @!P0 LDGSTS.E.BYPASS.LTC128B.128 [R221+0x6000], desc[UR6][R208.64] ;  /* 0x06000000d0dd8fae */ /* 0x000fe4000b901d46 */
[----:B------:R-:W-:Y:S01]  /*11400*/  @!P4 LEA.HI.X R11, R134, R209, R135, 0x6, P1 ;  /* 0x000000d1860bc211 */ /* 0x000fe200008f3487 */
[----:B------:R-:W-:Y:S01]  /*11410*/  @!P2 IMAD.IADD R9, R3, 0x1, R9 ;  /* 0x000000010309a824 */ /* 0x000fe200078e0209 */
[----:B------:R-:W-:Y:S01]  /*11420*/  @!P0 LDGSTS.E.BYPASS.LTC128B.128 [R221+0x8000], desc[UR6][R208.64+0x80] ;  /* 0x08000080d0dd8fae */ /* 0x000fe2000b901d46 */
[----:B------:R-:W-:-:S03]  /*11430*/  LEA.HI R3, R68, R68, RZ, 0x1 ;  /* 0x0000004444037211 */ /* 0x000fc600078f08ff */
[----:B------:R-:W-:Y:S01]  /*11440*/  @!P0 LDGSTS.E.BYPASS.LTC128B.128 [R221+0xa000], desc[UR6][R208.64+0x100] ;  /* 0x0a000100d0dd8fae */ /* 0x000fe2000b901d46 */
[----:B------:R-:W-:-:S03]  /*11450*/  ISETP.GE.AND P0, PT, R22, R5, PT ;  /* 0x000000051600720c */ /* 0x000fc60003f06270 */
[----:B------:R-:W-:Y:S04]  /*11460*/  @!P5 LDGSTS.E.BYPASS.LTC128B.128 [R221+0x6800], desc[UR6][R6.64] ;  /* 0x0680000006dddfae */ /* 0x000fe8000b901d46 */
[----:B------:R-:W-:Y:S04]  /*11470*/  @!P5 LDGSTS.E.BYPASS.LTC128B.128 [R221+0x8800], desc[UR6][R6.64+0x80] ;  /* 0x0880008006dddfae */ /* 0x000fe8000b901d46 */
[----:B------:R1:W-:Y:S01]  /*11480*/  @!P5 LDGSTS.E.BYPASS.LTC128B.128 [R221+0xa800], desc[UR6][R6.64+0x100] ;  /* 0x0a80010006dddfae */ /* 0x0003e2000b901d46 */
[----:B------:R-:W-:-:S03]  /*11490*/  ISETP.GE.AND P5, PT, R16, R5, PT ;  /* 0x000000051000720c */ /* 0x000fc60003fa6270 */
[----:B------:R-:W-:Y:S04]  /*114a0*/  @!P4 LDGSTS.E.BYPASS.LTC128B.128 [R221+0x7000], desc[UR6][R10.64] ;  /* 0x070000000addcfae */ /* 0x000fe8000b901d46 */
[----:B------:R-:W-:Y:S04]  /*114b0*/  @!P4 LDGSTS.E.BYPASS.LTC128B.128 [R221+0x9000], desc[UR6][R10.64+0x80] ;  /* 0x090000800addcfae */ /* 0x000fe8000b901d46 */
[----:B------:R-:W-:Y:S01]  /*114c0*/  @!P4 LDGSTS.E.BYPASS.LTC128B.128 [R221+0xb000], desc[UR6][R10.64+0x100] ;  /* 0x0b0001000addcfae */ /* 0x000fe2000b901d46 */
[----:B------:R-:W-:Y:S01]  /*114d0*/  ISETP.GE.AND P4, PT, R156, R5, PT ;  /* 0x000000059c00720c */ /* 0x000fe20003f86270 */
[----:B------:R-:W-:-:S02]  /*114e0*/  @!P0 IMAD.MOV.U32 R5, RZ, RZ, R211 ;  /* 0x000000ffff058224 */ /* 0x000fc400078e00d3 */
[----:B------:R-:W-:Y:S04]  /*114f0*/  @!P2 LDGSTS.E.BYPASS.LTC128B.128 [R221+0x7800], desc[UR6][R8.64] ;  /* 0x0780000008ddafae */ /* 0x000fe8000b901d46 */
[----:B------:R-:W-:Y:S04]  /*11500*/  @!P2 LDGSTS.E.BYPASS.LTC128B.128 [R221+0x9800], desc[UR6][R8.64+0x80] ;  /* 0x0980008008ddafae */ /* 0x000fe8000b901d46 */
[----:B------:R3:W-:Y:S01]  /*11510*/  @!P2 LDGSTS.E.BYPASS.LTC128B.128 [R221+0xb800], desc[UR6][R8.64+0x100] ;  /* 0x0b80010008ddafae */ /* 0x0007e2000b901d46 */
[----:B-1----:R-:W-:-:S03]  /*11520*/  LOP3.LUT R7, R3, 0xfffffffe, RZ, 0xc0, !PT ;  /* 0xfffffffe03077812 */ /* 0x002fc600078ec0ff */
[----:B------:R-:W0:Y:S01]  /*11530*/  LDGDEPBAR ;  /* 0x00000000000079af */ /* 0x000e220000000000 */
[----:B------:R-:W-:Y:S02]  /*11540*/  LOP3.LUT R3, R4, 0x8, R157, 0xf8, !PT ;  /* 0x0000000804037812 */ /* 0x000fe400078ef89d */
[----:B------:R-:W-:Y:S01]  /*11550*/  SHF.R.U32.HI R4, RZ, 0x3, R4 ;  /* 0x00000003ff047819 */ /* 0x000fe20000011604 */
[----:B------:R-:W-:Y:S01]  /*11560*/  IMAD.IADD R68, R68, 0x1, -R7 ;  /* 0x0000000144447824 */ /* 0x000fe200078e0a07 */
[----:B------:R-:W-:Y:S02]  /*11570*/  LOP3.LUT R6, R0, 0xfffffff8, RZ, 0xc0, !PT ;  /* 0xfffffff800067812 */ /* 0x000fe400078ec0ff */
[----:B------:R-:W-:Y:S01]  /*11580*/  LOP3.LUT R3, R3, R4, RZ, 0x3c, !PT ;  /* 0x0000000403037212 */ /* 0x000fe200078e3cff */
[----:B------:R-:W-:Y:S02]  /*11590*/  @!P0 IMAD.MOV.U32 R4, RZ, RZ, R210 ;  /* 0x000000ffff048224 */ /* 0x000fe400078e00d2 */
[----:B------:R-:W-:-:S02]  /*115a0*/  IMAD.IADD R6, R73, 0x1, -R6 ;  /* 0x0000000149067824 */ /* 0x000fc400078e0a06 */
[----:B------:R-:W-:Y:S02]  /*115b0*/  IMAD R201, R68, 0x200, R3 ;  /* 0x0000020044c97824 */ /* 0x000fe400078e0203 */
[----:B------:R-:W-:Y:S02]  /*115c0*/  IMAD.SHL.U32 R3, R6, 0x40, RZ ;  /* 0x0000004006037824 */ /* 0x000fe400078e00ff */
[----:B--2---:R-:W-:Y:S02]  /*115d0*/  @!P0 IMAD.WIDE.U32 R12, R136, 0x60, R4 ;  /* 0x00000060880c8825 */ /* 0x004fe400078e0004 */
[----:B------:R-:W2:Y:S01]  /*115e0*/  LD.E R4, desc[UR6][R20.64+0x184] ;  /* 0x0001840614047980 */ /* 0x000ea2000c101900 */
[----:B------:R-:W-:Y:S01]  /*115f0*/  LOP3.LUT R3, R3, 0x1c0, RZ, 0xc0, !PT ;  /* 0x000001c003037812 */ /* 0x000fe200078ec0ff */
[----:B------:R-:W-:Y:S02]  /*11600*/  IMAD.SHL.U32 R22, R68, 0x8, RZ ;  /* 0x0000000844167824 */ /* 0x000fe400078e00ff */
[----:B------:R-:W-:Y:S01]  /*11610*/  IMAD.SHL.U32 R23, R0, 0x40, RZ ;  /* 0x0000004000177824 */ /* 0x000fe200078e00ff */
[----:B---3--:R-:W-:Y:S01]  /*11620*/  @!P3 LEA R8, P1, R69, R210, 0x1 ;  /* 0x000000d24508b211 */ /* 0x008fe200078208ff */
[----:B------:R-:W-:-:S03]  /*11630*/  @!P0 IMAD R10, R137, 0x60, RZ ;  /* 0x00000060890a8824 */ /* 0x000fc600078e02ff */
[----:B------:R-:W-:Y:S02]  /*11640*/  @!P3 LEA.HI.X R9, R69, R211, R70, 0x1, P1 ;  /* 0x000000d34509b211 */ /* 0x000fe400008f0c46 */
[----:B------:R-:W-:Y:S02]  /*11650*/  R2P PR, R6, 0x6 ;  /* 0x0000000606007804 */ /* 0x000fe40000000000 */
[----:B------:R-:W3:Y:S01]  /*11660*/  LD.E R6, desc[UR6][R20.64+0x188] ;  /* 0x0001880614067980 */ /* 0x000ee2000c101900 */
[----:B------:R-:W-:-:S04]  /*11670*/  DEPBAR.LE SB0, 0x0 ;  /* 0x000080000000791a */ /* 0x000fc80000000000 */
[----:B------:R-:W-:Y:S01]  /*11680*/  BAR.SYNC.DEFER_BLOCKING 0x0 ;  /* 0x0000000000007b1d */ /* 0x000fe20000010000 */
[----:B------:R-:W-:Y:S02]  /*11690*/  LOP3.LUT R22, R3, 0x8, R22, 0xf8, !PT ;  /* 0x0000000803167812 */ /* 0x000fe400078ef816 */
[----:B------:R-:W-:Y:S02]  /*116a0*/  SHF.R.U32.HI R3, RZ, 0x3, R3 ;  /* 0x00000003ff037819 */ /* 0x000fe40000011603 */
[----:B------:R-:W-:Y:S02]  /*116b0*/  LOP3.LUT R23, R23, 0xfffffe00, RZ, 0xc0, !PT ;  /* 0xfffffe0017177812 */ /* 0x000fe400078ec0ff */
[----:B------:R-:W-:-:S03]  /*116c0*/  LOP3.LUT R22, R22, R3, RZ, 0x3c, !PT ;  /* 0x0000000316167212 */ /* 0x000fc600078e3cff */
[----:B------:R-:W-:Y:S02]  /*116d0*/  IMAD R3, R64, 0x400, R23 ;  /* 0x0000040040037824 */ /* 0x000fe400078e0217 */
[----:B------:R-:W-:Y:S02]  /*116e0*/  @!P0 IMAD.IADD R11, R10, 0x1, R13 ;  /* 0x000000010a0b8824 */ /* 0x000fe400078e020d */
[----:B------:R-:W-:Y:S01]  /*116f0*/  IMAD.IADD R202, R22, 0x1, R3 ;  /* 0x0000000116ca7824 */ /* 0x000fe200078e0203 */
        /* <DEDUP_REMOVED lines=11> */
[----:B------:R-:W-:-:S03]  /*117b0*/  @!P5 LEA.HI.X R15, R136, R211, R137, 0x6, P4 ;  /* 0x000000d3880fd211 */ /* 0x000fc600020f3489 */
[----:B------:R-:W-:Y:S04]  /*117c0*/  @P3 STS.128 [R221+0xe800], RZ ;  /* 0x00e800ffdd003388 */ /* 0x000fe80000000c00 */
[----:B------:R-:W-:Y:S01]  /*117d0*/  @P3 STS.128 [R221+0x10800], RZ ;  /* 0x010800ffdd003388 */ /* 0x000fe20000000c00 */
[----:B------:R-:W-:-:S03]  /*117e0*/  @!P0 IMAD.MOV.U32 R10, RZ, RZ, R12 ;  /* 0x000000ffff0a8224 */ /* 0x000fc600078e000c */
[----:B------:R-:W-:Y:S01]  /*117f0*/  @!PT LDS RZ, [RZ] ;  /* 0x00000000fffff984 */ /* 0x000fe20000000800 */
[----:B------:R-:W-:Y:S01]  /*11800*/  @!PT LDS RZ, [RZ] ;  /* 0x00000000fffff984 */ /* 0x000fe20000000800 */
[----:B------:R-:W-:Y:S01]  /*11810*/  @!PT LDS RZ, [RZ] ;  /* 0x00000000fffff984 */ /* 0x000fe20000000800 */
[----:B------:R-:W-:Y:S04]  /*11820*/  @!P3 LDGSTS.E.BYPASS.LTC128B.128 [R221+0xc800], desc[UR6][R8.64] ;  /* 0x0c80000008ddbfae */ /* 0x000fe8000b901d46 */
[----:B------:R-:W-:Y:S04]  /*11830*/  @!P3 LDGSTS.E.BYPASS.LTC128B.128 [R221+0xe800], desc[UR6][R8.64+0x80] ;  /* 0x0e80008008ddbfae */ /* 0x000fe8000b901d46 */
[----:B------:R-:W-:Y:S01]  /*11840*/  @!P3 LDGSTS.E.BYPASS.LTC128B.128 [R221+0x10800], desc[UR6][R8.64+0x100] ;  /* 0x1080010008ddbfae */ /* 0x000fe2000b901d46 */
[----:B------:R-:W-:-:S03]  /*11850*/  LEA R201, R201, UR4, 0x1 ;  /* 0x00000004c9c97c11 */ /* 0x000fc6000f8e08ff */
[----:B------:R-:W-:Y:S01]  /*11860*/  @P5 STS.128 [R221+0xd000], RZ ;  /* 0x00d000ffdd005388 */ /* 0x000fe20000000c00 */
[----:B------:R-:W-:-:S03]  /*11870*/  LEA R202, R202, UR4, 0x1 ;  /* 0x00000004caca7c11 */ /* 0x000fc6000f8e08ff */
        /* <DEDUP_REMOVED lines=18> */
[----:B------:R5:W-:Y:S04]  /*119a0*/  @!P0 LDGSTS.E.BYPASS.LTC128B.128 [R221+0x11800], desc[UR6][R10.64+0x100] ;  /* 0x118001000add8fae */ /* 0x000be8000b901d46 */
[----:B----4-:R-:W-:Y:S04]  /*119b0*/  LDSM.16.M88.4 R36, [R202] ;  /* 0x00000000ca24783b */ /* 0x010fe80000000200 */
[----:B------:R-:W4:Y:S01]  /*119c0*/  LDSM.16.M88.4 R32, [R201+0x6000] ;  /* 0x00600000c920783b */ /* 0x000f220000000200 */
[----:B------:R-:W-:Y:S02]  /*119d0*/  SEL R7, R7, 0xfffffff0, !P1 ;  /* 0xfffffff007077807 */ /* 0x000fe40004800000 */
[----:B------:R-:W-:Y:S01]  /*119e0*/  SEL R5, R5, 0xffffffe0, !P2 ;  /* 0xffffffe005057807 */ /* 0x000fe20005000000 */
[C---:B------:R-:W-:Y:S01]  /*119f0*/  VIADD R0, R201.reuse, 0x6000 ;  /* 0x00006000c9007836 */ /* 0x040fe20000000000 */
[----:B------:R-:W-:Y:S01]  /*11a00*/  R2P PR, R66, 0x6 ;  /* 0x0000000642007804 */ /* 0x000fe20000000000 */
[----:B------:R-:W-:Y:S01]  /*11a10*/  VIADD R199, R201, 0x6020 ;  /* 0x00006020c9c77836 */ /* 0x000fe20000000000 */
[----:B------:R-:W2:Y:S01]  /*11a20*/  LD.E R3, desc[UR6][R20.64+0x18c] ;  /* 0x00018c0614037980 */ /* 0x000ea2000c101900 */
[----:B------:R-:W-:-:S03]  /*11a30*/  IMAD R200, R7, 0x2, R202 ;  /* 0x0000000207c87824 */ /* 0x000fc600078e02ca */
[----:B------:R-:W4:Y:S04]  /*11a40*/  LDSM.16.M88.4 R60, [R201+0x6800] ;  /* 0x00680000c93c783b */ /* 0x000f280000000200 */
[----:B------:R-:W-:Y:S03]  /*11a50*/  LDSM.16.M88.4 R40, [R200] ;  /* 0x00000000c828783b */ /* 0x000fe60000000200 */
[----:B------:R-:W-:Y:S01]  /*11a60*/  @P1 VIADD R199, R0, 0xffffffe0 ;  /* 0xffffffe000c71836 */ /* 0x000fe20000000000 */
[----:B------:R-:W-:Y:S04]  /*11a70*/  LDSM.16.M88.4 R92, [R201+0x7800] ;  /* 0x00780000c95c783b */ /* 0x000fe80000000200 */
[----:B------:R-:W4:Y:S01]  /*11a80*/  LDSM.16.M88.4 R16, [R199] ;  /* 0x00000000c710783b */ /* 0x000f220000000200 */
[----:B------:R-:W-:-:S02]  /*11a90*/  IMAD.MOV.U32 R0, RZ, RZ, 0x40 ;  /* 0x00000040ff007424 */ /* 0x000fc400078e00ff */
[----:B------:R-:W-:Y:S01]  /*11aa0*/  IMAD R198, R5, 0x2, R202 ;  /* 0x0000000205c67824 */ /* 0x000fe200078e02ca */
[----:B-1----:R-:W-:Y:S02]  /*11ab0*/  LDSM.16.M88.4 R12, [R199+0x800] ;  /* 0x00080000c70c783b */ /* 0x002fe40000000200 */
[----:B------:R-:W-:Y:S02]  /*11ac0*/  SEL R0, R0, 0xffffffc0, !P2 ;  /* 0xffffffc000007807 */ /* 0x000fe40005000000 */
[----:B------:R-:W-:Y:S03]  /*11ad0*/  LDSM.16.M88.4 R104, [R198] ;  /* 0x00000000c668783b */ /* 0x000fe60000000200 */
[----:B------:R-:W-:Y:S01]  /*11ae0*/  IMAD.IADD R196, R201, 0x1, R0 ;  /* 0x00000001c9c47824 */ /* 0x000fe200078e0200 */
[----:B------:R-:W-:Y:S04]  /*11af0*/  LDSM.16.M88.4 R48, [R201+0x8000] ;  /* 0x00800000c930783b */ /* 0x000fe80000000200 */
[----:B-----5:R-:W1:Y:S01]  /*11b00*/  LDSM.16.M88.4 R8, [R196+0x6000] ;  /* 0x00600000c408783b */ /* 0x020e620000000200 */
[----:B----4-:R-:W-:Y:S01]  /*11b10*/  HMMA.16816.F32.BF16 R24, R36, R32, RZ ;  /* 0x000000202418723c */ /* 0x010fe200000418ff */
[----:B------:R-:W-:-:S02]  /*11b20*/  IMAD R197, R5, 0x2, R200 ;  /* 0x0000000205c57824 */ /* 0x000fc400078e02c8 */
[----:B------:R-:W-:Y:S01]  /*11b30*/  IMAD.IADD R192, R0, 0x1, R199 ;  /* 0x0000000100c07824 */ /* 0x000fe200078e02c7 */
[----:B------:R-:W-:Y:S02]  /*11b40*/  LDSM.16.M88.4 R84, [R201+0x7000] ;  /* 0x00700000c954783b */ /* 0x000fe40000000200 */
[C---:B------:R-:W-:Y:S02]  /*11b50*/  HMMA.16816.F32.BF16 R32, R36.reuse, R34, RZ ;  /* 0x000000222420723c */ /* 0x040fe400000418ff */
[----:B------:R-:W-:Y:S04]  /*11b60*/  LDSM.16.M88.4 R28, [R197] ;  /* 0x00000000c51c783b */ /* 0x000fe80000000200 */
[----:B------:R-:W4:Y:S01]  /*11b70*/  LDSM.16.M88.4 R80, [R192] ;  /* 0x00000000c050783b */ /* 0x000f220000000200 */
[----:B------:R-:W-:Y:S03]  /*11b80*/  HMMA.16816.F32.BF16 R44, R36, R60, RZ ;  /* 0x0000003c242c723c */ /* 0x000fe600000418ff */
[----:B------:R-:W-:Y:S04]  /*11b90*/  LDSM.16.M88.4 R72, [R199+0x1800] ;  /* 0x00180000c748783b */ /* 0x000fe80000000200 */
[----:B------:R-:W-:Y:S04]  /*11ba0*/  LDSM.16.M88.4 R76, [R196+0x6800] ;  /* 0x00680000c44c783b */ /* 0x000fe80000000200 */
[C---:B------:R-:W-:Y:S01]  /*11bb0*/  HMMA.16816.F32.BF16 R24, R40.reuse, R16, R24 ;  /* 0x000000102818723c */ /* 0x040fe20000041818 */
[----:B------:R-:W-:Y:S04]  /*11bc0*/  LDSM.16.M88.4 R108, [R200+0x2000] ;  /* 0x00200000c86c783b */ /* 0x000fe80000000200 */
[----:B------:R-:W-:Y:S01]  /*11bd0*/  LDSM.16.M88.4 R52, [R199+0x2000] ;  /* 0x00200000c734783b */ /* 0x000fe20000000200 */
[----:B------:R-:W-:Y:S03]  /*11be0*/  HMMA.16816.F32.BF16 R32, R40, R18, R32 ;  /* 0x000000122820723c */ /* 0x000fe60000041820 */
[----:B------:R-:W5:Y:S04]  /*11bf0*/  LDSM.16.M88.4 R16, [R202+0x2000] ;  /* 0x00200000ca10783b */ /* 0x000f680000000200 */
[----:B------:R-:W-:Y:S04]  /*11c00*/  LDSM.16.M88.4 R120, [R196+0x7800] ;  /* 0x00780000c478783b */ /* 0x000fe80000000200 */
[----:B------:R-:W-:Y:S04]  /*11c10*/  LDSM.16.M88.4 R68, [R192+0x800] ;  /* 0x00080000c044783b */ /* 0x000fe80000000200 */
[----:B------:R-:W-:Y:S03]  /*11c20*/  LDSM.16.M88.4 R100, [R198+0x2000] ;  /* 0x00200000c664783b */ /* 0x000fe60000000200 */
[C---:B-1----:R-:W-:Y:S01]  /*11c30*/  HMMA.16816.F32.BF16 R24, R104.reuse, R8, R24 ;  /* 0x000000086818723c */ /* 0x042fe20000041818 */
[----:B------:R-:W-:Y:S04]  /*11c40*/  LDSM.16.M88.4 R112, [R196+0x8000] ;  /* 0x00800000c470783b */ /* 0x000fe80000000200 */
[----:B------:R-:W-:Y:S01]  /*11c50*/  LDSM.16.M88.4 R96, [R192+0x1800] ;  /* 0x00180000c060783b */ /* 0x000fe20000000200 */
[----:B------:R-:W-:Y:S03]  /*11c60*/  HMMA.16816.F32.BF16 R32, R104, R10, R32 ;  /* 0x0000000a6820723c */ /* 0x000fe60000041820 */
[----:B------:R-:W1:Y:S03]  /*11c70*/  LDSM.16.M88.4 R8, [R199+0x1000] ;  /* 0x00100000c708783b */ /* 0x000e660000000200 */
[----:B------:R-:W-:Y:S01]  /*11c80*/  HMMA.16816.F32.BF16 R60, R36, R62, RZ ;  /* 0x0000003e243c723c */ /* 0x000fe200000418ff */
[----:B------:R-:W-:Y:S01]  /*11c90*/  LDSM.16.M88.4 R116, [R201+0x8800] ;  /* 0x00880000c974783b */ /* 0x000fe20000000200 */
[----:B------:R-:W-:Y:S01]  /*11ca0*/  IMAD.SHL.U32 R133, R58, 0x2, RZ ;  /* 0x000000023a857824 */ /* 0x000fe200078e00ff */
[----:B------:R-:W-:-:S02]  /*11cb0*/  IADD3 R223, R59, 0x1, -R214 ;  /* 0x000000013bdf7810 */ /* 0x000fc40007ffe8d6 */
[----:B------:R-:W0:Y:S07]  /*11cc0*/  LDGDEPBAR ;  /* 0x00000000000079af */ /* 0x000e2e0000000000 */
[C---:B----4-:R-:W-:Y:S06]  /*11cd0*/  HMMA.16816.F32.BF16 R24, R28.reuse, R80, R24 ;  /* 0x000000501c18723c */ /* 0x050fec0000041818 */
[----:B------:R-:W-:Y:S06]  /*11ce0*/  HMMA.16816.F32.BF16 R32, R28, R82, R32 ;  /* 0x000000521c20723c */ /* 0x000fec0000041820 */
[----:B------:R-:W-:Y:S06]  /*11cf0*/  HMMA.16816.F32.BF16 R80, R36, R92, RZ ;  /* 0x0000005c2450723c */ /* 0x000fec00000418ff */
[----:B------:R-:W-:Y:S06]  /*11d00*/  HMMA.16816.F32.BF16 R44, R40, R12, R44 ;  /* 0x0000000c282c723c */ /* 0x000fec000004182c */
[----:B-----5:R-:W-:Y:S06]  /*11d10*/  HMMA.16816.F32.BF16 R24, R16, R48, R24 ;  /* 0x000000301018723c */ /* 0x020fec0000041818 */
[----:B------:R-:W-:Y:S01]  /*11d20*/  HMMA.16816.F32.BF16 R60, R40, R14, R60 ;  /* 0x0000000e283c723c */ /* 0x000fe2000004183c */
[----:B------:R-:W4:Y:S05]  /*11d30*/  LDSM.16.M88.4 R12, [R196+0x7000] ;  /* 0x00700000c40c783b */ /* 0x000f2a0000000200 */
[----:B------:R-:W-:Y:S01]  /*11d40*/  HMMA.16816.F32.BF16 R32, R16, R50, R32 ;  /* 0x000000321020723c */ /* 0x000fe20000041820 */
[----:B------:R-:W-:Y:S05]  /*11d50*/  LDSM.16.M88.4 R48, [R192+0x2000] ;  /* 0x00200000c030783b */ /* 0x000fea0000000200 */
[C---:B------:R-:W-:Y:S06]  /*11d60*/  HMMA.16816.F32.BF16 R88, R36.reuse, R84, RZ ;  /* 0x000000542458723c */ /* 0x040fec00000418ff */
[C---:B------:R-:W-:Y:S06]  /*11d70*/  HMMA.16816.F32.BF16 R84, R36.reuse, R86, RZ ;  /* 0x000000562454723c */ /* 0x040fec00000418ff */
[----:B------:R-:W-:Y:S01]  /*11d80*/  HMMA.16816.F32.BF16 R36, R36, R94, RZ ;  /* 0x0000005e2424723c */ /* 0x000fe200000418ff */
[----:B------:R-:W-:Y:S05]  /*11d90*/  LDSM.16.M88.4 R92, [R199+0x2800] ;  /* 0x00280000c75c783b */ /* 0x000fea0000000200 */
[----:B------:R-:W-:Y:S06]  /*11da0*/  HMMA.16816.F32.BF16 R80, R40, R72, R80 ;  /* 0x000000482850723c */ /* 0x000fec0000041850 */
[----:B------:R-:W-:Y:S06]  /*11db0*/  HMMA.16816.F32.BF16 R44, R104, R76, R44 ;  /* 0x0000004c682c723c */ /* 0x000fec000004182c */
[----:B------:R-:W-:Y:S06]  /*11dc0*/  HMMA.16816.F32.BF16 R24, R108, R52, R24 ;  /* 0x000000346c18723c */ /* 0x000fec0000041818 */
[----:B------:R-:W-:Y:S01]  /*11dd0*/  HMMA.16816.F32.BF16 R60, R104, R78, R60 ;  /* 0x0000004e683c723c */ /* 0x000fe2000004183c */
[----:B------:R-:W5:Y:S05]  /*11de0*/  LDSM.16.M88.4 R76, [R197+0x2000] ;  /* 0x00200000c54c783b */ /* 0x000f6a0000000200 */
[----:B------:R-:W-:Y:S01]  /*11df0*/  HMMA.16816.F32.BF16 R32, R108, R54, R32 ;  /* 0x000000366c20723c */ /* 0x000fe20000041820 */
[----:B------:R-:W-:Y:S05]  /*11e00*/  LDSM.16.M88.4 R52, [R202+0x4000] ;  /* 0x00400000ca34783b */ /* 0x000fea0000000200 */
[C---:B-1----:R-:W-:Y:S06]  /*11e10*/  HMMA.16816.F32.BF16 R88, R40.reuse, R8, R88 ;  /* 0x000000082858723c */ /* 0x042fec0000041858 */
[C---:B------:R-:W-:Y:S01]  /*11e20*/  HMMA.16816.F32.BF16 R84, R40.reuse, R10, R84 ;  /* 0x0000000a2854723c */ /* 0x040fe20000041854 */
[----:B------:R-:W1:Y:S05]  /*11e30*/  LDSM.16.M88.4 R8, [R192+0x1000] ;  /* 0x00100000c008783b */ /* 0x000e6a0000000200 */
[----:B------:R-:W-:Y:S01]  /*11e40*/  HMMA.16816.F32.BF16 R40, R40, R74, R36 ;  /* 0x0000004a2828723c */ /* 0x000fe20000041824 */
[----:B------:R-:W3:Y:S04]  /*11e50*/  LDSM.16.M88.4 R72, [R201+0x9800] ;  /* 0x00980000c948783b */ /* 0x000ee80000000200 */
[----:B------:R-:W3:Y:S01]  /*11e60*/  LDSM.16.M88.4 R36, [R201+0xa000] ;  /* 0x00a00000c924783b */ /* 0x000ee20000000200 */
[----:B------:R-:W-:Y:S06]  /*11e70*/  HMMA.16816.F32.BF16 R80, R104, R120, R80 ;  /* 0x000000786850723c */ /* 0x000fec0000041850 */
[----:B------:R-:W-:Y:S06]  /*11e80*/  HMMA.16816.F32.BF16 R44, R28, R68, R44 ;  /* 0x000000441c2c723c */ /* 0x000fec000004182c */
[----:B------:R-:W-:Y:S06]  /*11e90*/  HMMA.16816.F32.BF16 R24, R100, R112, R24 ;  /* 0x000000706418723c */ /* 0x000fec0000041818 */
[----:B------:R-:W-:Y:S01]  /*11ea0*/  HMMA.16816.F32.BF16 R60, R28, R70, R60 ;  /* 0x000000461c3c723c */ /* 0x000fe2000004183c */
[----:B------:R-:W-:Y:S05]  /*11eb0*/  LDSM.16.M88.4 R68, [R196+0x8800] ;  /* 0x00880000c444783b */ /* 0x000fea0000000200 */
[----:B------:R-:W-:Y:S01]  /*11ec0*/  HMMA.16816.F32.BF16 R32, R100, R114, R32 ;  /* 0x000000726420723c */ /* 0x000fe20000041820 */
[----:B------:R-:W-:Y:S05]  /*11ed0*/  LDSM.16.M88.4 R112, [R199+0x4000] ;  /* 0x00400000c770783b */ /* 0x000fea0000000200 */
[C---:B----4-:R-:W-:Y:S06]  /*11ee0*/  HMMA.16816.F32.BF16 R88, R104.reuse, R12, R88 ;  /* 0x0000000c6858723c */ /* 0x050fec0000041858 */
[C---:B------:R-:W-:Y:S01]  /*11ef0*/  HMMA.16816.F32.BF16 R84, R104.reuse, R14, R84 ;  /* 0x0000000e6854723c */ /* 0x040fe20000041854 */
[----:B------:R-:W4:Y:S05]  /*11f00*/  LDSM.16.M88.4 R12, [R201+0x9000] ;  /* 0x00900000c90c783b */ /* 0x000f2a0000000200 */
[----:B------:R-:W-:Y:S01]  /*11f10*/  HMMA.16816.F32.BF16 R104, R104, R122, R40 ;  /* 0x0000007a6868723c */ /* 0x000fe20000041828 */
[----:B------:R-:W2:Y:S04]  /*11f20*/  LDSM.16.M88.4 R120, [R199+0x3800] ;  /* 0x00380000c778783b */ /* 0x000ea80000000200 */
[----:B------:R-:W2:Y:S01]  /*11f30*/  LDSM.16.M88.4 R40, [R200+0x4000] ;  /* 0x00400000c828783b */ /* 0x000ea20000000200 */
[----:B------:R-:W-:Y:S06]  /*11f40*/  HMMA.16816.F32.BF16 R80, R28, R96, R80 ;  /* 0x000000601c50723c */ /* 0x000fec0000041850 */
[----:B------:R-:W-:Y:S06]  /*11f50*/  HMMA.16816.F32.BF16 R44, R16, R116, R44 ;  /* 0x00000074102c723c */ /* 0x000fec000004182c */
[----:B-----5:R-:W-:Y:S06]  /*11f60*/  HMMA.16816.F32.BF16 R24, R76, R48, R24 ;  /* 0x000000304c18723c */ /* 0x020fec0000041818 */
[----:B------:R-:W-:Y:S01]  /*11f70*/  HMMA.16816.F32.BF16 R60, R16, R118, R60 ;  /* 0x00000076103c723c */ /* 0x000fe2000004183c */
[----:B------:R-:W-:Y:S05]  /*11f80*/  LDSM.16.M88.4 R116, [R192+0x2800] ;  /* 0x00280000c074783b */ /* 0x000fea0000000200 */
[----:B------:R-:W-:Y:S01]  /*11f90*/  HMMA.16816.F32.BF16 R32, R76, R50, R32 ;  /* 0x000000324c20723c */ /* 0x000fe20000041820 */
[----:B------:R-:W-:Y:S05]  /*11fa0*/  LDSM.16.M88.4 R48, [R201+0xa800] ;  /* 0x00a80000c930783b */ /* 0x000fea0000000200 */
[C---:B-1----:R-:W-:Y:S06]  /*11fb0*/  HMMA.16816.F32.BF16 R88, R28.reuse, R8, R88 ;  /* 0x000000081c58723c */ /* 0x042fec0000041858 */
[C---:B------:R-:W-:Y:S01]  /*11fc0*/  HMMA.16816.F32.BF16 R84, R28.reuse, R10, R84 ;  /* 0x0000000a1c54723c */ /* 0x040fe20000041854 */
[----:B------:R-:W1:Y:S05]  /*11fd0*/  LDSM.16.M88.4 R8, [R199+0x3000] ;  /* 0x00300000c708783b */ /* 0x000e6a0000000200 */
[----:B------:R-:W-:Y:S01]  /*11fe0*/  HMMA.16816.F32.BF16 R104, R28, R98, R104 ;  /* 0x000000621c68723c */ /* 0x000fe20000041868 */
[----:B------:R-:W-:Y:S04]  /*11ff0*/  LDSM.16.M88.4 R28, [R196+0xa000] ;  /* 0x00a00000c41c783b */ /* 0x000fe80000000200 */
[----:B------:R-:W-:Y:S01]  /*12000*/  LDSM.16.M88.4 R96, [R196+0x9000] ;  /* 0x00900000c460783b */ /* 0x000fe20000000200 */
[----:B---3--:R-:W-:Y:S06]  /*12010*/  HMMA.16816.F32.BF16 R80, R16, R72, R80 ;  /* 0x000000481050723c */ /* 0x008fec0000041850 */
[----:B------:R-:W-:Y:S06]  /*12020*/  HMMA.16816.F32.BF16 R44, R108, R92, R44 ;  /* 0x0000005c6c2c723c */ /* 0x000fec000004182c */
[----:B------:R-:W-:Y:S06]  /*12030*/  HMMA.16816.F32.BF16 R24, R52, R36, R24 ;  /* 0x000000243418723c */ /* 0x000fec0000041818 */
[----:B------:R-:W-:Y:S01]  /*12040*/  HMMA.16816.F32.BF16 R60, R108, R94, R60 ;  /* 0x0000005e6c3c723c */ /* 0x000fe2000004183c */
[----:B------:R-:W3:Y:S05]  /*12050*/  LDSM.16.M88.4 R92, [R196+0x9800] ;  /* 0x00980000c45c783b */ /* 0x000eea0000000200 */
[----:B------:R-:W-:Y:S01]  /*12060*/  HMMA.16816.F32.BF16 R32, R52, R38, R32 ;  /* 0x000000263420723c */ /* 0x000fe20000041820 */
[----:B------:R-:W-:Y:S05]  /*12070*/  LDSM.16.M88.4 R36, [R199+0x4800] ;  /* 0x00480000c724783b */ /* 0x000fea0000000200 */
[C---:B----4-:R-:W-:Y:S06]  /*12080*/  HMMA.16816.F32.BF16 R88, R16.reuse, R12, R88 ;  /* 0x0000000c1058723c */ /* 0x050fec0000041858 */
[C---:B------:R-:W-:Y:S01]  /*12090*/  HMMA.16816.F32.BF16 R84, R16.reuse, R14, R84 ;  /* 0x0000000e1054723c */ /* 0x040fe20000041854 */
[----:B------:R-:W4:Y:S05]  /*120a0*/  LDSM.16.M88.4 R12, [R198+0x4000] ;  /* 0x00400000c60c783b */ /* 0x000f2a0000000200 */
[----:B------:R-:W-:Y:S01]  /*120b0*/  HMMA.16816.F32.BF16 R104, R16, R74, R104 ;  /* 0x0000004a1068723c */ /* 0x000fe20000041868 */
[----:B------:R-:W-:Y:S04]  /*120c0*/  LDSM.16.M88.4 R16, [R192+0x4000] ;  /* 0x00400000c010783b */ /* 0x000fe80000000200 */
[----:B------:R-:W-:Y:S01]  /*120d0*/  LDSM.16.M88.4 R72, [R192+0x3000] ;  /* 0x00300000c048783b */ /* 0x000fe20000000200 */
[----:B--2---:R-:W-:Y:S06]  /*120e0*/  HMMA.16816.F32.BF16 R80, R108, R120, R80 ;  /* 0x000000786c50723c */ /* 0x004fec0000041850 */
[----:B------:R-:W-:Y:S06]  /*120f0*/  HMMA.16816.F32.BF16 R44, R100, R68, R44 ;  /* 0x00000044642c723c */ /* 0x000fec000004182c */
[----:B------:R-:W-:Y:S06]  /*12100*/  HMMA.16816.F32.BF16 R24, R40, R112, R24 ;  /* 0x000000702818723c */ /* 0x000fec0000041818 */
[----:B------:R-:W-:Y:S01]  /*12110*/  HMMA.16816.F32.BF16 R60, R100, R70, R60 ;  /* 0x00000046643c723c */ /* 0x000fe2000004183c */
[----:B------:R-:W2:Y:S05]  /*12120*/  LDSM.16.M88.4 R68, [R192+0x3800] ;  /* 0x00380000c044783b */ /* 0x000eaa0000000200 */
[----:B------:R-:W-:Y:S06]  /*12130*/  HMMA.16816.F32.BF16 R32, R40, R114, R32 ;  /* 0x000000722820723c */ /* 0x000fec0000041820 */
[C---:B-1----:R-:W-:Y:S06]  /*12140*/  HMMA.16816.F32.BF16 R88, R108.reuse, R8, R88 ;  /* 0x000000086c58723c */ /* 0x042fec0000041858 */
[C---:B------:R-:W-:Y:S01]  /*12150*/  HMMA.16816.F32.BF16 R84, R108.reuse, R10, R84 ;  /* 0x0000000a6c54723c */ /* 0x040fe20000041854 */
[----:B------:R-:W1:Y:S05]  /*12160*/  LDSM.16.M88.4 R8, [R197+0x4000] ;  /* 0x00400000c508783b */ /* 0x000e6a0000000200 */
[----:B------:R-:W-:Y:S01]  /*12170*/  HMMA.16816.F32.BF16 R104, R108, R122, R104 ;  /* 0x0000007a6c68723c */ /* 0x000fe20000041868 */
[----:B------:R-:W5:Y:S05]  /*12180*/  LDSM.16.M88.4 R108, [R201+0xb800] ;  /* 0x00b80000c96c783b */ /* 0x000f6a0000000200 */
[----:B---3--:R-:W-:Y:S06]  /*12190*/  HMMA.16816.F32.BF16 R80, R100, R92, R80 ;  /* 0x0000005c6450723c */ /* 0x008fec0000041850 */
[C---:B----4-:R-:W-:Y:S06]  /*121a0*/  HMMA.16816.F32.BF16 R24, R12.reuse, R28, R24 ;  /* 0x0000001c0c18723c */ /* 0x050fec0000041818 */
[----:B------:R-:W-:Y:S01]  /*121b0*/  HMMA.16816.F32.BF16 R32, R12, R30, R32 ;  /* 0x0000001e0c20723c */ /* 0x000fe20000041820 */
[----:B------:R-:W-:Y:S05]  /*121c0*/  LDSM.16.M88.4 R28, [R199+0x5000] ;  /* 0x00500000c71c783b */ /* 0x000fea0000000200 */
[----:B------:R-:W-:Y:S06]  /*121d0*/  HMMA.16816.F32.BF16 R88, R100, R96, R88 ;  /* 0x000000606458723c */ /* 0x000fec0000041858 */
[----:B------:R-:W-:Y:S06]  /*121e0*/  HMMA.16816.F32.BF16 R44, R76, R116, R44 ;  /* 0x000000744c2c723c */ /* 0x000fec000004182c */
[C---:B------:R-:W-:Y:S06]  /*121f0*/  HMMA.16816.F32.BF16 R104, R100.reuse, R94, R104 ;  /* 0x0000005e6468723c */ /* 0x040fec0000041868 */
[----:B------:R-:W-:Y:S01]  /*12200*/  HMMA.16816.F32.BF16 R84, R100, R98, R84 ;  /* 0x000000626454723c */ /* 0x000fe20000041854 */
[----:B------:R-:W3:Y:S05]  /*12210*/  LDSM.16.M88.4 R96, [R201+0xb000] ;  /* 0x00b00000c960783b */ /* 0x000eea0000000200 */
[C---:B------:R-:W-:Y:S01]  /*12220*/  HMMA.16816.F32.BF16 R116, R76.reuse, R118, R60 ;  /* 0x000000764c74723c */ /* 0x040fe2000004183c */
[----:B------:R-:W-:Y:S05]  /*12230*/  LDSM.16.M88.4 R60, [R196+0xa800] ;  /* 0x00a80000c43c783b */ /* 0x000fea0000000200 */
[----:B--2---:R-:W-:Y:S06]  /*12240*/  HMMA.16816.F32.BF16 R80, R76, R68, R80 ;  /* 0x000000444c50723c */ /* 0x004fec0000041850 */
[C---:B-1----:R-:W-:Y:S06]  /*12250*/  HMMA.16816.F32.BF16 R24, R8.reuse, R16, R24 ;  /* 0x000000100818723c */ /* 0x042fec0000041818 */
[----:B------:R-:W-:Y:S01]  /*12260*/  HMMA.16816.F32.BF16 R32, R8, R18, R32 ;  /* 0x000000120820723c */ /* 0x000fe20000041820 */
[----:B------:R-:W1:Y:S05]  /*12270*/  LDSM.16.M88.4 R16, [R199+0x5800] ;  /* 0x00580000c710783b */ /* 0x000e6a0000000200 */
[----:B------:R-:W-:Y:S06]  /*12280*/  HMMA.16816.F32.BF16 R88, R76, R72, R88 ;  /* 0x000000484c58723c */ /* 0x000fec0000041858 */
[----:B------:R-:W-:Y:S06]  /*12290*/  HMMA.16816.F32.BF16 R44, R52, R48, R44 ;  /* 0x00000030342c723c */ /* 0x000fec000004182c */
[C---:B------:R-:W-:Y:S06]  /*122a0*/  HMMA.16816.F32.BF16 R104, R76.reuse, R70, R104 ;  /* 0x000000464c68723c */ /* 0x040fec0000041868 */
[----:B------:R-:W-:Y:S06]  /*122b0*/  HMMA.16816.F32.BF16 R84, R76, R74, R84 ;  /* 0x0000004a4c54723c */ /* 0x000fec0000041854 */
[C---:B------:R-:W-:Y:S01]  /*122c0*/  HMMA.16816.F32.BF16 R116, R52.reuse, R50, R116 ;  /* 0x000000323474723c */ /* 0x040fe20000041874 */
[----:B------:R-:W-:Y:S01]  /*122d0*/  SHF.R.S32.HI R0, RZ, 0x1f, R65 ;  /* 0x0000001fff007819 */ /* 0x000fe20000011441 */
[----:B------:R-:W-:Y:S04]  /*122e0*/  LDSM.16.M88.4 R48, [R192+0x4800] ;  /* 0x00480000c030783b */ /* 0x000fe80000000200 */
[C---:B-----5:R-:W-:Y:S06]  /*122f0*/  HMMA.16816.F32.BF16 R80, R52.reuse, R108, R80 ;  /* 0x0000006c3450723c */ /* 0x060fec0000041850 */
[----:B---3--:R-:W-:Y:S01]  /*12300*/  HMMA.16816.F32.BF16 R88, R52, R96, R88 ;  /* 0x000000603458723c */ /* 0x008fe20000041858 */
[----:B------:R-:W-:-:S05]  /*12310*/  LEA.HI R65, R0, R65, RZ, 0x2 ;  /* 0x0000004100417211 */ /* 0x000fca00078f10ff */
[----:B------:R-:W-:Y:S01]  /*12320*/  HMMA.16816.F32.BF16 R44, R40, R36, R44 ;  /* 0x00000024282c723c */ /* 0x000fe2000004182c */
[----:B------:R-:W-:-:S05]  /*12330*/  FMUL.FTZ R24, R24, R3 ;  /* 0x0000000318187220 */ /* 0x000fca0000410000 */
[----:B------:R-:W-:Y:S01]  /*12340*/  HMMA.16816.F32.BF16 R104, R52, R110, R104 ;  /* 0x0000006e3468723c */ /* 0x000fe20000041868 */
[----:B------:R-:W-:-:S05]  /*12350*/  FMUL.FTZ R25, R25, R3 ;  /* 0x0000000319197220 */ /* 0x000fca0000410000 */
[----:B------:R-:W-:Y:S01]  /*12360*/  HMMA.16816.F32.BF16 R84, R52, R98, R84 ;  /* 0x000000623454723c */ /* 0x000fe20000041854 */
[----:B------:R-:W-:-:S05]  /*12370*/  SHF.R.S32.HI R65, RZ, 0x2, R65 ;  /* 0x00000002ff417819 */ /* 0x000fca0000011441 */
[C---:B------:R-:W-:Y:S01]  /*12380*/  HMMA.16816.F32.BF16 R116, R40.reuse, R38, R116 ;  /* 0x000000262874723c */ /* 0x040fe20000041874 */
[----:B------:R-:W2:Y:S01]  /*12390*/  LDSM.16.M88.4 R36, [R196+0xb000] ;  /* 0x00b00000c424783b */ /* 0x000ea20000000200 */
[----:B------:R-:W-:Y:S01]  /*123a0*/  MUFU.TANH R56, R24 ;  /* 0x0000001800387308 */ /* 0x000fe20000002400 */
[-C--:B------:R-:W-:Y:S01]  /*123b0*/  FMUL.FTZ R52, R26, R3.reuse ;  /* 0x000000031a347220 */ /* 0x080fe20000410000 */
[----:B------:R-:W-:Y:S02]  /*123c0*/  FMUL.FTZ R53, R27, R3 ;  /* 0x000000031b357220 */ /* 0x000fe40000410000 */
[----:B-1----:R-:W-:Y:S04]  /*123d0*/  HMMA.16816.F32.BF16 R80, R40, R16, R80 ;  /* 0x000000102850723c */ /* 0x002fe80000041850 */
[----:B------:R1:W-:Y:S03]  /*123e0*/  MUFU.TANH R57, R25 ;  /* 0x0000001900397308 */ /* 0x0003e60000002400 */
[----:B------:R-:W-:Y:S01]  /*123f0*/  IMAD R16, R64, 0x10, R65 ;  /* 0x0000001040107824 */ /* 0x000fe200078e0241 */
[----:B------:R-:W-:-:S03]  /*12400*/  LOP3.LUT R133, R133, 0x6, RZ, 0xc0, !PT ;  /* 0x0000000685857812 */ /* 0x000fc600078ec0ff */
[----:B------:R-:W-:Y:S01]  /*12410*/  IMAD.IADD R16, R67, 0x1, R16 ;  /* 0x0000000143107824 */ /* 0x000fe200078e0210 */
[----:B------:R-:W-:Y:S01]  /*12420*/  HMMA.16816.F32.BF16 R88, R40, R28, R88 ;  /* 0x0000001c2858723c */ /* 0x000fe20000041858 */
[----:B-1----:R-:W1:Y:S02]  /*12430*/  LDSM.16.M88.4 R24, [R196+0xb800] ;  /* 0x00b80000c418783b */ /* 0x002e640000000200 */
[----:B------:R-:W-:Y:S01]  /*12440*/  VIADD R222, R16, 0x8 ;  /* 0x0000000810de7836 */ /* 0x000fe20000000000 */
[----:B------:R-:W-:Y:S02]  /*12450*/  LOP3.LUT R0, R22, R23, RZ, 0xfc, !PT ;  /* 0x0000001716007212 */ /* 0x000fe400078efcff */
[----:B------:R-:W-:Y:S01]  /*12460*/  HMMA.16816.F32.BF16 R44, R12, R60, R44 ;  /* 0x0000003c0c2c723c */ /* 0x000fe2000004182c */
[----:B------:R-:W-:Y:S01]  /*12470*/  IADD3 R17, -R4, R59, -R214 ;  /* 0x0000003b04117210 */ /* 0x000fe20007ffe9d6 */
[----:B------:R-:W-:Y:S02]  /*12480*/  IMAD.IADD R223, R6, 0x1, R223 ;  /* 0x0000000106df7824 */ /* 0x000fe400078e02df */
[----:B------:R-:W-:Y:S01]  /*12490*/  IMAD.IADD R23, R2, 0x1, R133 ;  /* 0x0000000102177824 */ /* 0x000fe200078e0285 */
[C---:B------:R-:W-:Y:S01]  /*124a0*/  VIADDMNMX R222, R17.reuse, R222, RZ, !PT ;  /* 0x000000de11de7246 */ /* 0x040fe200078001ff */
[----:B------:R-:W-:Y:S01]  /*124b0*/  HMMA.16816.F32.BF16 R104, R40, R18, R104 ;  /* 0x000000122868723c */ /* 0x000fe20000041868 */
[----:B------:R-:W-:Y:S01]  /*124c0*/  VIADDMNMX R224, R17, R16, RZ, !PT ;  /* 0x0000001011e07246 */ /* 0x000fe200078001ff */
[----:B------:R-:W-:Y:S01]  /*124d0*/  VIADD R17, R23, 0x1 ;  /* 0x0000000117117836 */ /* 0x000fe20000000000 */
[----:B------:R-:W-:-:S03]  /*124e0*/  IADD3 R220, R223, 0x8, R16 ;  /* 0x00000008dfdc7810 */ /* 0x000fc60007ffe010 */
[----:B------:R-:W-:Y:S01]  /*124f0*/  HMMA.16816.F32.BF16 R84, R40, R30, R84 ;  /* 0x0000001e2854723c */ /* 0x000fe20000041854 */
[----:B------:R-:W-:Y:S01]  /*12500*/  VIADD R19, R23, 0x8 ;  /* 0x0000000817137836 */ /* 0x000fe20000000000 */
[----:B------:R-:W3:Y:S01]  /*12510*/  LDSM.16.M88.4 R28, [R192+0x5000] ;  /* 0x00500000c01c783b */ /* 0x000ee20000000200 */
[----:B------:R-:W-:Y:S02]  /*12520*/  VIADDMNMX R223, R223, R16, R59, PT ;  /* 0x00000010dfdf7246 */ /* 0x000fe4000380013b */
[----:B------:R-:W-:Y:S01]  /*12530*/  VIMNMX R220, R220, R59, PT ;  /* 0x0000003bdcdc7248 */ /* 0x000fe20003fe0100 */
[----:B------:R-:W-:Y:S01]  /*12540*/  HMMA.16816.F32.BF16 R116, R12, R62, R116 ;  /* 0x0000003e0c74723c */ /* 0x000fe20000041874 */
[C---:B------:R-:W-:Y:S02]  /*12550*/  ISETP.GE.AND P4, PT, R17.reuse, R224, PT ;  /* 0x000000e01100720c */ /* 0x040fe40003f86270 */
[----:B------:R-:W-:Y:S02]  /*12560*/  ISETP.GE.AND P1, PT, R17, R222, PT ;  /* 0x000000de1100720c */ /* 0x000fe40003f26270 */
[----:B------:R-:W-:-:S02]  /*12570*/  ISETP.GE.AND P0, PT, R19, R224, PT ;  /* 0x000000e01300720c */ /* 0x000fc40003f06270 */
[----:B------:R-:W-:Y:S02]  /*12580*/  ISETP.GE.AND P6, PT, R19, R222, PT ;  /* 0x000000de1300720c */ /* 0x000fe40003fc6270 */
[CC--:B------:R-:W-:Y:S02]  /*12590*/  ISETP.GE.OR P4, PT, R17.reuse, R223.reuse, !P4 ;  /* 0x000000df1100720c */ /* 0x0c0fe40006786670 */
[-C--:B------:R-:W-:Y:S02]  /*125a0*/  ISETP.GE.OR P1, PT, R17, R220.reuse, !P1 ;  /* 0x000000dc1100720c */ /* 0x080fe40004f26670 */
[C---:B------:R-:W-:Y:S02]  /*125b0*/  ISETP.GE.OR P0, PT, R19.reuse, R223, !P0 ;  /* 0x000000df1300720c */ /* 0x040fe40004706670 */
[----:B------:R-:W-:Y:S02]  /*125c0*/  ISETP.GE.OR P6, PT, R19, R220, !P6 ;  /* 0x000000dc1300720c */ /* 0x000fe400077c6670 */
[----:B------:R-:W4:Y:S01]  /*125d0*/  LDSM.16.M88.4 R16, [R192+0x5800] ;  /* 0x00580000c010783b */ /* 0x000f220000000200 */
[----:B--2---:R-:W-:Y:S06]  /*125e0*/  HMMA.16816.F32.BF16 R88, R12, R36, R88 ;  /* 0x000000240c58723c */ /* 0x004fec0000041858 */
[----:B------:R-:W-:Y:S06]  /*125f0*/  HMMA.16816.F32.BF16 R44, R8, R48, R44 ;  /* 0x00000030082c723c */ /* 0x000fec000004182c */
[C---:B-1----:R-:W-:Y:S01]  /*12600*/  HMMA.16816.F32.BF16 R80, R12.reuse, R24, R80 ;  /* 0x000000180c50723c */ /* 0x042fe20000041850 */
[-C--:B------:R-:W-:Y:S01]  /*12610*/  FMUL.FTZ R32, R32, R3.reuse ;  /* 0x0000000320207220 */ /* 0x080fe20000410000 */
[-C--:B------:R-:W-:Y:S01]  /*12620*/  FMUL.FTZ R33, R33, R3.reuse ;  /* 0x0000000321217220 */ /* 0x080fe20000410000 */
[----:B------:R-:W-:Y:S01]  /*12630*/  FMUL.FTZ R34, R34, R3 ;  /* 0x0000000322227220 */ /* 0x000fe20000410000 */
[----:B------:R-:W-:Y:S02]  /*12640*/  MUFU.TANH R53, R53 ;  /* 0x0000003500357308 */ /* 0x000fe40000002400 */
[----:B------:R-:W-:Y:S01]  /*12650*/  HMMA.16816.F32.BF16 R104, R12, R26, R104 ;  /* 0x0000001a0c68723c */ /* 0x000fe20000041868 */
[----:B------:R-:W-:-:S02]  /*12660*/  VIADD R41, R23, 0x9 ;  /* 0x0000000917297836 */ /* 0x000fc40000000000 */
[----:B------:R-:W-:-:S03]  /*12670*/  FMUL.FTZ R35, R35, R3 ;  /* 0x0000000323237220 */ /* 0x000fc60000410000 */
[----:B------:R-:W-:Y:S01]  /*12680*/  MUFU.TANH R52, R52 ;  /* 0x0000003400347308 */ /* 0x000fe20000002400 */
[----:B------:R-:W-:Y:S01]  /*12690*/  HMMA.16816.F32.BF16 R116, R8, R50, R116 ;  /* 0x000000320874723c */ /* 0x000fe20000041874 */
[----:B------:R-:W-:Y:S01]  /*126a0*/  ISETP.GE.AND P5, PT, R23, R224, PT ;  /* 0x000000e01700720c */ /* 0x000fe20003fa6270 */
[----:B------:R-:W-:-:S04]  /*126b0*/  DEPBAR.LE SB0, 0x0 ;  /* 0x000080000000791a */ /* 0x000fc80000000000 */
[----:B------:R-:W-:Y:S01]  /*126c0*/  HMMA.16816.F32.BF16 R84, R12, R38, R84 ;  /* 0x000000260c54723c */ /* 0x000fe20000041854 */
[----:B------:R-:W1:Y:S01]  /*126d0*/  MUFU.TANH R32, R32 ;  /* 0x0000002000207308 */ /* 0x000e620000002400 */
[----:B------:R-:W-:-:S04]  /*126e0*/  FMUL.FTZ R37, R45, R3 ;  /* 0x000000032d257220 */ /* 0x000fc80000410000 */
[----:B---3--:R-:W-:Y:S03]  /*126f0*/  HMMA.16816.F32.BF16 R88, R8, R28, R88 ;  /* 0x0000001c0858723c */ /* 0x008fe60000041858 */
[----:B------:R-:W-:Y:S01]  /*12700*/  MUFU.TANH R33, R33 ;  /* 0x0000002100217308 */ /* 0x000fe20000002400 */
[----:B------:R-:W-:-:S07]  /*12710*/  FMUL.FTZ R46, R46, R3 ;  /* 0x000000032e2e7220 */ /* 0x000fce0000410000 */
[----:B------:R-:W2:Y:S01]  /*12720*/  MUFU.TANH R34, R34 ;  /* 0x0000002200227308 */ /* 0x000ea20000002400 */
[----:B------:R-:W-:Y:S01]  /*12730*/  ISETP.GE.AND P3, PT, R41, R224, PT ;  /* 0x000000e02900720c */ /* 0x000fe20003f66270 */
[----:B------:R-:W-:Y:S01]  /*12740*/  FMUL.FTZ R36, R44, R3 ;  /* 0x000000032c247220 */ /* 0x000fe20000410000 */
[----:B----4-:R-:W-:Y:S01]  /*12750*/  HMMA.16816.F32.BF16 R80, R8, R16, R80 ;  /* 0x000000100850723c */ /* 0x010fe20000041850 */
[----:B------:R-:W-:Y:S01]  /*12760*/  VIADD R15, R23, 0x18 ;  /* 0x00000018170f7836 */ /* 0x000fe20000000000 */
[----:B------:R-:W-:-:S03]  /*12770*/  ISETP.GE.OR P3, PT, R41, R223, !P3 ;  /* 0x000000df2900720c */ /* 0x000fc60005f66670 */
[----:B------:R-:W-:Y:S01]  /*12780*/  MUFU.TANH R37, R37 ;  /* 0x0000002500257308 */ /* 0x000fe20000002400 */
[----:B------:R-:W-:Y:S01]  /*12790*/  FMUL.FTZ R22, R116, R3 ;  /* 0x0000000374167220 */ /* 0x000fe20000410000 */
[C---:B------:R-:W-:Y:S02]  /*127a0*/  VIADD R39, R23.reuse, 0x10 ;  /* 0x0000001017277836 */ /* 0x040fe40000000000 */
[----:B------:R-:W-:-:S04]  /*127b0*/  VIADD R13, R23, 0x11 ;  /* 0x00000011170d7836 */ /* 0x000fc80000000000 */
[----:B------:R-:W3:Y:S01]  /*127c0*/  MUFU.TANH R6, R46 ;  /* 0x0000002e00067308 */ /* 0x000ee20000002400 */
[----:B------:R-:W-:Y:S01]  /*127d0*/  ISETP.GE.AND P2, PT, R23, R222, PT ;  /* 0x000000de1700720c */ /* 0x000fe20003f46270 */
[----:B------:R-:W-:Y:S01]  /*127e0*/  HMMA.16816.F32.BF16 R84, R8, R30, R84 ;  /* 0x0000001e0854723c */ /* 0x000fe20000041854 */
[----:B-1----:R-:W-:Y:S02]  /*127f0*/  FSEL R40, R32, -INF , !P0 ;  /* 0xff80000020287808 */ /* 0x002fe40004000000 */
[----:B--2---:R-:W-:Y:S02]  /*12800*/  FSEL R34, R34, -INF , !P6 ;  /* 0xff80000022227808 */ /* 0x004fe40007000000 */
[----:B------:R-:W-:Y:S01]  /*12810*/  FSEL R32, R33, -INF , !P3 ;  /* 0xff80000021207808 */ /* 0x000fe20005800000 */
[----:B------:R-:W1:Y:S01]  /*12820*/  MUFU.TANH R35, R35 ;  /* 0x0000002300237308 */ /* 0x000e620000002400 */
[----:B------:R-:W-:Y:S01]  /*12830*/  FSEL R30, R57, -INF , !P4 ;  /* 0xff800000391e7808 */ /* 0x000fe20006000000 */
[----:B------:R-:W-:Y:S01]  /*12840*/  FMUL.FTZ R4, R47, R3 ;  /* 0x000000032f047220 */ /* 0x000fe20000410000 */
[----:B------:R-:W-:-:S02]  /*12850*/  FSEL R38, R53, -INF , !P1 ;  /* 0xff80000035267808 */ /* 0x000fc40004800000 */
[----:B------:R-:W-:-:S03]  /*12860*/  ISETP.GE.AND P6, PT, R15, R224, PT ;  /* 0x000000e00f00720c */ /* 0x000fc60003fc6270 */
[----:B------:R-:W2:Y:S01]  /*12870*/  MUFU.TANH R36, R36 ;  /* 0x0000002400247308 */ /* 0x000ea20000002400 */
[-C--:B------:R-:W-:Y:S01]  /*12880*/  ISETP.GE.AND P3, PT, R15, R222.reuse, PT ;  /* 0x000000de0f00720c */ /* 0x080fe20003f66270 */
[----:B------:R-:W-:Y:S01]  /*12890*/  FMUL.FTZ R25, R117, R3 ;  /* 0x0000000375197220 */ /* 0x000fe20000410000 */
[----:B------:R-:W-:Y:S02]  /*128a0*/  ISETP.GE.AND P4, PT, R39, R222, PT ;  /* 0x000000de2700720c */ /* 0x000fe40003f86270 */
[----:B------:R-:W-:Y:S02]  /*128b0*/  ISETP.GE.AND P1, PT, R13, R224, PT ;  /* 0x000000e00d00720c */ /* 0x000fe40003f26270 */
[C---:B------:R-:W-:Y:S01]  /*128c0*/  ISETP.GE.OR P5, PT, R23.reuse, R223, !P5 ;  /* 0x000000df1700720c */ /* 0x040fe20006fa6670 */
[----:B------:R-:W4:Y:S01]  /*128d0*/  MUFU.TANH R22, R22 ;  /* 0x0000001600167308 */ /* 0x000f220000002400 */
[----:B------:R-:W-:Y:S01]  /*128e0*/  ISETP.GE.OR P2, PT, R23, R220, !P2 ;  /* 0x000000dc1700720c */ /* 0x000fe20005746670 */
[----:B------:R-:W-:Y:S01]  /*128f0*/  FMUL.FTZ R118, R118, R3 ;  /* 0x0000000376767220 */ /* 0x000fe20000410000 */
[----:B------:R-:W-:-:S02]  /*12900*/  ISETP.GE.OR P6, PT, R15, R223, !P6 ;  /* 0x000000df0f00720c */ /* 0x000fc400077c6670 */
[-C--:B------:R-:W-:Y:S01]  /*12910*/  ISETP.GE.OR P3, PT, R15, R220.reuse, !P3 ;  /* 0x000000dc0f00720c */ /* 0x080fe20005f66670 */
[----:B------:R-:W-:Y:S01]  /*12920*/  VIADD R15, R23, 0x20 ;  /* 0x00000020170f7836 */ /* 0x000fe20000000000 */
[----:B------:R-:W-:Y:S02]  /*12930*/  ISETP.GE.OR P4, PT, R39, R220, !P4 ;  /* 0x000000dc2700720c */ /* 0x000fe40006786670 */
[----:B------:R-:W-:Y:S01]  /*12940*/  ISETP.GE.OR P1, PT, R13, R223, !P1 ;  /* 0x000000df0d00720c */ /* 0x000fe20004f26670 */
[----:B------:R-:W5:Y:S01]  /*12950*/  MUFU.TANH R4, R4 ;  /* 0x0000000400047308 */ /* 0x000f620000002400 */
[----:B------:R-:W-:Y:S01]  /*12960*/  FSEL R56, R56, -INF , !P5 ;  /* 0xff80000038387808 */ /* 0x000fe20006800000 */
[----:B------:R-:W-:Y:S01]  /*12970*/  FMUL.FTZ R91, R91, R3 ;  /* 0x000000035b5b7220 */ /* 0x000fe20000410000 */
[----:B------:R-:W-:Y:S02]  /*12980*/  FSEL R52, R52, -INF , !P2 ;  /* 0xff80000034347808 */ /* 0x000fe40005000000 */
[-C--:B------:R-:W-:Y:S01]  /*12990*/  ISETP.GE.AND P0, PT, R13, R222.reuse, PT ;  /* 0x000000de0d00720c */ /* 0x080fe20003f06270 */
[----:B------:R-:W-:Y:S01]  /*129a0*/  HMMA.16816.F32.BF16 R104, R8, R18, R104 ;  /* 0x000000120868723c */ /* 0x000fe20000041868 */
[----:B------:R-:W-:Y:S01]  /*129b0*/  ISETP.GE.AND P5, PT, R41, R222, PT ;  /* 0x000000de2900720c */ /* 0x000fe20003fa6270 */
[----:B------:R-:W-:Y:S01]  /*129c0*/  MUFU.TANH R25, R25 ;  /* 0x0000001900197308 */ /* 0x000fe20000002400 */
[----:B------:R-:W-:-:S02]  /*129d0*/  ISETP.GE.AND P2, PT, R39, R224, PT ;  /* 0x000000e02700720c */ /* 0x000fc40003f46270 */
[----:B---3--:R-:W-:Y:S02]  /*129e0*/  FSEL R14, R6, -INF , !P4 ;  /* 0xff800000060e7808 */ /* 0x008fe40006000000 */
[----:B------:R-:W-:-:S03]  /*129f0*/  FSEL R24, R37, -INF , !P1 ;  /* 0xff80000025187808 */ /* 0x000fc60004800000 */
[----:B------:R-:W3:Y:S01]  /*12a00*/  MUFU.TANH R31, R118 ;  /* 0x00000076001f7308 */ /* 0x000ee20000002400 */
[----:B------:R-:W-:Y:S01]  /*12a10*/  ISETP.GE.OR P0, PT, R13, R220, !P0 ;  /* 0x000000dc0d00720c */ /* 0x000fe20004706670 */
[----:B------:R-:W-:Y:S01]  /*12a20*/  VIADD R13, R23, 0x19 ;  /* 0x00000019170d7836 */ /* 0x000fe20000000000 */
[C---:B------:R-:W-:Y:S02]  /*12a30*/  ISETP.GE.AND P4, PT, R15.reuse, R224, PT ;  /* 0x000000e00f00720c */ /* 0x040fe40003f86270 */
[----:B------:R-:W-:Y:S01]  /*12a40*/  ISETP.GE.AND P1, PT, R15, R222, PT ;  /* 0x000000de0f00720c */ /* 0x000fe20003f26270 */
[----:B------:R-:W-:Y:S01]  /*12a50*/  FMUL.FTZ R29, R119, R3 ;  /* 0x00000003771d7220 */ /* 0x000fe20000410000 */
[----:B------:R-:W-:Y:S01]  /*12a60*/  ISETP.GE.OR P5, PT, R41, R220, !P5 ;  /* 0x000000dc2900720c */ /* 0x000fe20006fa6670 */
[----:B------:R-:W3:Y:S01]  /*12a70*/  MUFU.TANH R228, R91 ;  /* 0x0000005b00e47308 */ /* 0x000ee20000002400 */
[----:B------:R-:W-:Y:S01]  /*12a80*/  ISETP.GE.OR P2, PT, R39, R223, !P2 ;  /* 0x000000df2700720c */ /* 0x000fe20005746670 */
[-C--:B------:R-:W-:Y:S01]  /*12a90*/  FMUL.FTZ R89, R89, R3.reuse ;  /* 0x0000000359597220 */ /* 0x080fe20000410000 */
[-C--:B------:R-:W-:Y:S01]  /*12aa0*/  FMUL.FTZ R90, R90, R3.reuse ;  /* 0x000000035a5a7220 */ /* 0x080fe20000410000 */
[----:B------:R-:W-:Y:S01]  /*12ab0*/  FMUL.FTZ R88, R88, R3 ;  /* 0x0000000358587220 */ /* 0x000fe20000410000 */
[----:B------:R-:W-:-:S02]  /*12ac0*/  ISETP.GE.OR P4, PT, R15, R223, !P4 ;  /* 0x000000df0f00720c */ /* 0x000fc40006786670 */
[----:B------:R-:W-:Y:S01]  /*12ad0*/  ISETP.GE.OR P1, PT, R15, R220, !P1 ;  /* 0x000000dc0f00720c */ /* 0x000fe20004f26670 */
[----:B------:R-:W-:Y:S01]  /*12ae0*/  VIADD R15, R23, 0x21 ;  /* 0x00000021170f7836 */ /* 0x000fe20000000000 */
[----:B-1----:R-:W-:Y:S01]  /*12af0*/  FSEL R28, R35, -INF , !P5 ;  /* 0xff800000231c7808 */ /* 0x002fe20006800000 */
[----:B------:R-:W-:Y:S01]  /*12b00*/  MUFU.TANH R232, R89 ;  /* 0x0000005900e87308 */ /* 0x000fe20000002400 */
[----:B--2---:R-:W-:Y:S01]  /*12b10*/  FSEL R26, R36, -INF , !P2 ;  /* 0xff800000241a7808 */ /* 0x004fe20005000000 */
[----:B------:R-:W-:Y:S01]  /*12b20*/  FMUL.FTZ R81, R81, R3 ;  /* 0x0000000351517220 */ /* 0x000fe20000410000 */
[C---:B------:R-:W-:Y:S02]  /*12b30*/  ISETP.GE.AND P5, PT, R13.reuse, R224, PT ;  /* 0x000000e00d00720c */ /* 0x040fe40003fa6270 */
[----:B------:R-:W-:-:S03]  /*12b40*/  ISETP.GE.AND P2, PT, R13, R222, PT ;  /* 0x000000de0d00720c */ /* 0x000fc60003f46270 */
[----:B------:R-:W1:Y:S01]  /*12b50*/  MUFU.TANH R164, R90 ;  /* 0x0000005a00a47308 */ /* 0x000e620000002400 */
[----:B----4-:R-:W-:Y:S02]  /*12b60*/  FSEL R22, R22, -INF , !P6 ;  /* 0xff80000016167808 */ /* 0x010fe40007000000 */
[C---:B------:R-:W-:Y:S02]  /*12b70*/  ISETP.GE.OR P5, PT, R13.reuse, R223, !P5 ;  /* 0x000000df0d00720c */ /* 0x040fe40006fa6670 */
[----:B------:R-:W-:-:S03]  /*12b80*/  ISETP.GE.OR P2, PT, R13, R220, !P2 ;  /* 0x000000dc0d00720c */ /* 0x000fc60005746670 */
[----:B------:R-:W2:Y:S01]  /*12b90*/  MUFU.TANH R29, R29 ;  /* 0x0000001d001d7308 */ /* 0x000ea20000002400 */
[----:B------:R-:W-:Y:S01]  /*12ba0*/  ISETP.GE.AND P6, PT, R15, R222, PT ;  /* 0x000000de0f00720c */ /* 0x000fe20003fc6270 */
[----:B------:R-:W-:Y:S02]  /*12bb0*/  VIADD R13, R23, 0x28 ;  /* 0x00000028170d7836 */ /* 0x000fe40000000000 */
[----:B------:R-:W-:-:S04]  /*12bc0*/  FMUL.FTZ R84, R84, R3 ;  /* 0x0000000354547220 */ /* 0x000fc80000410000 */
[----:B------:R-:W4:Y:S01]  /*12bd0*/  MUFU.TANH R160, R88 ;  /* 0x0000005800a07308 */ /* 0x000f220000002400 */
[-C--:B------:R-:W-:Y:S01]  /*12be0*/  FMUL.FTZ R85, R85, R3.reuse ;  /* 0x0000000355557220 */ /* 0x080fe20000410000 */
[-C--:B------:R-:W-:Y:S01]  /*12bf0*/  FMUL.FTZ R86, R86, R3.reuse ;  /* 0x0000000356567220 */ /* 0x080fe20000410000 */
[-C--:B------:R-:W-:Y:S01]  /*12c00*/  FMUL.FTZ R87, R87, R3.reuse ;  /* 0x0000000357577220 */ /* 0x080fe20000410000 */
[----:B------:R-:W-:-:S04]  /*12c10*/  FMUL.FTZ R80, R80, R3 ;  /* 0x0000000350507220 */ /* 0x000fc80000410000 */
[----:B------:R-:W4:Y:S01]  /*12c20*/  MUFU.TANH R180, R81 ;  /* 0x0000005100b47308 */ /* 0x000f220000002400 */
[----:B-----5:R-:W-:Y:S01]  /*12c30*/  FSEL R12, R4, -INF , !P0 ;  /* 0xff800000040c7808 */ /* 0x020fe20004000000 */
[----:B------:R-:W-:Y:S01]  /*12c40*/  VIADD R11, R23, 0x31 ;  /* 0x00000031170b7836 */ /* 0x000fe20000000000 */
[C---:B------:R-:W-:Y:S02]  /*12c50*/  ISETP.GE.OR P6, PT, R15.reuse, R220, !P6 ;  /* 0x000000dc0f00720c */ /* 0x040fe400077c6670 */
[-C--:B------:R-:W-:Y:S02]  /*12c60*/  ISETP.GE.AND P0, PT, R15, R224.reuse, PT ;  /* 0x000000e00f00720c */ /* 0x080fe40003f06270 */
[----:B---3--:R-:W-:Y:S02]  /*12c70*/  FSEL R6, R31, -INF , !P3 ;  /* 0xff8000001f067808 */ /* 0x008fe40005800000 */
[----:B------:R-:W-:Y:S01]  /*12c80*/  FSEL R16, R25, -INF , !P5 ;  /* 0xff80000019107808 */ /* 0x000fe20006800000 */
[----:B------:R-:W3:Y:S01]  /*12c90*/  MUFU.TANH R162, R84 ;  /* 0x0000005400a27308 */ /* 0x000ee20000002400 */
[C---:B------:R-:W-:Y:S01]  /*12ca0*/  ISETP.GE.AND P3, PT, R13.reuse, R224, PT ;  /* 0x000000e00d00720c */ /* 0x040fe20003f66270 */
        /* <DEDUP_REMOVED lines=18> */
[----:B-1----:R-:W-:Y:S02]  /*12dd0*/  FSEL R164, R164, -INF , !P1 ;  /* 0xff800000a4a47808 */ /* 0x002fe40004800000 */
[----:B------:R-:W-:Y:S02]  /*12de0*/  FSEL R232, R232, -INF , !P0 ;  /* 0xff800000e8e87808 */ /* 0x000fe40004000000 */
[----:B------:R-:W-:Y:S02]  /*12df0*/  ISETP.GE.OR P6, PT, R11, R223, !P6 ;  /* 0x000000df0b00720c */ /* 0x000fe400077c6670 */
[----:B------:R-:W1:Y:S01]  /*12e00*/  MUFU.TANH R176, R82 ;  /* 0x0000005200b07308 */ /* 0x000e620000002400 */
[C---:B------:R-:W-:Y:S02]  /*12e10*/  ISETP.GE.AND P1, PT, R9.reuse, R224, PT ;  /* 0x000000e00900720c */ /* 0x040fe40003f26270 */
[----:B------:R-:W-:-:S02]  /*12e20*/  ISETP.GE.AND P0, PT, R9, R222, PT ;  /* 0x000000de0900720c */ /* 0x000fc40003f06270 */
[----:B--2---:R-:W-:Y:S02]  /*12e30*/  FSEL R4, R29, -INF , !P2 ;  /* 0xff8000001d047808 */ /* 0x004fe40005000000 */
[----:B----4-:R-:W-:Y:S01]  /*12e40*/  FSEL R160, R160, -INF , !P4 ;  /* 0xff800000a0a07808 */ /* 0x010fe20006000000 */
[----:B------:R-:W2:Y:S01]  /*12e50*/  MUFU.TANH R172, R83 ;  /* 0x0000005300ac7308 */ /* 0x000ea20000002400 */
[C---:B------:R-:W-:Y:S02]  /*12e60*/  ISETP.GE.AND P2, PT, R13.reuse, R224, PT ;  /* 0x000000e00d00720c */ /* 0x040fe40003f46270 */
[----:B------:R-:W-:Y:S02]  /*12e70*/  ISETP.GE.AND P4, PT, R13, R222, PT ;  /* 0x000000de0d00720c */ /* 0x000fe40003f86270 */
[----:B------:R-:W-:-:S03]  /*12e80*/  FSEL R180, R180, -INF , !P6 ;  /* 0xff800000b4b47808 */ /* 0x000fc60007000000 */
[----:B------:R-:W4:Y:S01]  /*12e90*/  MUFU.TANH R178, R104 ;  /* 0x0000006800b27308 */ /* 0x000f220000002400 */
        /* <DEDUP_REMOVED lines=8> */
[----:B------:R-:W4:Y:S08]  /*12f20*/  MUFU.TANH R170, R106 ;  /* 0x0000006a00aa7308 */ /* 0x000f300000002400 */
[----:B------:R-:W4:Y:S01]  /*12f30*/  MUFU.TANH R166, R107 ;  /* 0x0000006b00a67308 */ /* 0x000f220000002400 */
        /* <DEDUP_REMOVED lines=10> */
[----:B-1----:R-:W-:Y:S01]  /*12fe0*/  FSEL R176, R176, -INF , !P0 ;  /* 0xff800000b0b07808 */ /* 0x002fe20004000000 */
[----:B------:R-:W-:Y:S01]  /*12ff0*/  BSSY B1, `(.L_x_7255) ;  /* 0x0000076000017945 */ /* 0x000fe20003800000 */
[-C--:B------:R-:W-:Y:S02]  /*13000*/  ISETP.GE.OR P3, PT, R11, R220.reuse, !P3 ;  /* 0x000000dc0b00720c */ /* 0x080fe40005f66670 */
[C---:B------:R-:W-:Y:S02]  /*13010*/  ISETP.GE.OR P5, PT, R9.reuse, R223, !P5 ;  /* 0x000000df0900720c */ /* 0x040fe40006fa6670 */
[----:B------:R-:W-:-:S02]  /*13020*/  ISETP.GE.OR P2, PT, R9, R220, !P2 ;  /* 0x000000dc0900720c */ /* 0x000fc40005746670 */
[----:B------:R-:W-:Y:S02]  /*13030*/  ISETP.NE.U32.AND P0, PT, R218, RZ, PT ;  /* 0x000000ffda00720c */ /* 0x000fe40003f05070 */
[C---:B------:R-:W-:Y:S02]  /*13040*/  ISETP.GE.OR P4, PT, R23.reuse, R223, !P4 ;  /* 0x000000df1700720c */ /* 0x040fe40006786670 */
[----:B------:R-:W-:Y:S01]  /*13050*/  ISETP.GE.OR P1, PT, R23, R220, !P1 ;  /* 0x000000dc1700720c */ /* 0x000fe20004f26670 */
[----:B------:R-:W-:Y:S01]  /*13060*/  VIADD R195, R199, 0x800 ;  /* 0x00000800c7c37836 */ /* 0x000fe20000000000 */
[----:B------:R-:W-:Y:S01]  /*13070*/  ISETP.NE.AND.EX P0, PT, R219, RZ, PT, P0 ;  /* 0x000000ffdb00720c */ /* 0x000fe20003f05300 */
[C---:B------:R-:W-:Y:S01]  /*13080*/  VIADD R194, R199.reuse, 0x1000 ;  /* 0x00001000c7c27836 */ /* 0x040fe20000000000 */
[----:B--2---:R-:W-:Y:S01]  /*13090*/  FSEL R172, R172, -INF , !P3 ;  /* 0xff800000acac7808 */ /* 0x004fe20005800000 */
[C---:B------:R-:W-:Y:S01]  /*130a0*/  VIADD R193, R199.reuse, 0x1800 ;  /* 0x00001800c7c17836 */ /* 0x040fe20000000000 */
[----:B----4-:R-:W-:Y:S01]  /*130b0*/  FSEL R178, R178, -INF , !P5 ;  /* 0xff800000b2b27808 */ /* 0x010fe20006800000 */
        /* <DEDUP_REMOVED lines=32> */
[----:B------:R-:W-:-:S06]  /*132c0*/  IMAD.HI.U32 R18, R37, R18, R36 ;  /* 0x0000001225127227 */ /* 0x000fcc00078e0024 */
        /* <DEDUP_REMOVED lines=36> */
[----:B--2---:R-:W-:-:S04]  /*13510*/  IMAD R9, R19, R3, RZ ;  /* 0x0000000313097224 */ /* 0x004fc800078e02ff */
[----:B------:R-:W-:Y:S02]  /*13520*/  IMAD R2, R18, R2, R9 ;  /* 0x0000000212027224 */ /* 0x000fe400078e0209 */
[----:B------:R-:W-:-:S04]  /*13530*/  IMAD.WIDE.U32 R18, R3, R18, R36 ;  /* 0x0000001203127225 */ /* 0x000fc800078e0024 */
[----:B------:R-:W-:Y:S01]  /*13540*/  IMAD.MOV.U32 R9, RZ, RZ, R18 ;  /* 0x000000ffff097224 */ /* 0x000fe200078e0012 */
[----:B------:R-:W-:Y:S01]  /*13550*/  IADD3 R8, R19, R2, RZ ;  /* 0x0000000213087210 */ /* 0x000fe20007ffe0ff */
[----:B------:R-:W-:Y:S05]  /*13560*/  BRA `(.L_x_7259) ;  /* 0x00000000000c7947 */ /* 0x000fea0003800000 */
.L_x_7258:
[----:B------:R-:W2:Y:S02]  /*13570*/  LD.E R9, desc[UR6][R20.64+0x38] ;  /* 0x0000380614097980 */ /* 0x000ea4000c101900 */
[----:B--2---:R-:W-:-:S04]  /*13580*/  LEA R9, -R9, RZ, 0x6 ;  /* 0x000000ff09097211 */ /* 0x004fc800078e31ff */
[----:B------:R-:W-:Y:S02]  /*13590*/  SHF.R.S32.HI R8, RZ, 0x1f, R9 ;  /* 0x0000001fff087819 */ /* 0x000fe40000011409 */
.L_x_7259:
[----:B------:R-:W-:Y:S05]  /*135a0*/  BSYNC B0 ;  /* 0x0000000000007941 */ /* 0x000fea0003800000 */
.L_x_7257:
        /* <DEDUP_REMOVED lines=26> */
.L_x_7256:
[----:B------:R-:W-:Y:S05]  /*13750*/  BSYNC B1 ;  /* 0x0000000000017941 */ /* 0x000fea0003800000 */
.L_x_7255:
        /* <DEDUP_REMOVED lines=73> */
[----:B------:R-:W2:Y:S01]  /*13bf0*/  LDSM.16.MT88.4 R56, [R204+0xe000] ;  /* 0x00e00000cc38783b */ /* 0x000ea20000004200 */
[-CC-:B------:R-:W-:Y:S01]  /*13c00*/  FFMA.FTZ R153, R26, R168.reuse, -R175.reuse ;  /* 0x000000a81a997223 */ /* 0x180fe200000108af */
[-CC-:B------:R-:W-:Y:S01]  /*13c10*/  FFMA.FTZ R150, R24, R168.reuse, -R175.reuse ;  /* 0x000000a818967223 */ /* 0x180fe200000108af */
[-CC-:B------:R-:W-:Y:S01]  /*13c20*/  FFMA.FTZ R149, R22, R168.reuse, -R175.reuse ;  /* 0x000000a816957223 */ /* 0x180fe200000108af */
[----:B------:R-:W3:Y:S01]  /*13c30*/  LDSM.16.MT88.4 R12, [R205+0xc800] ;  /* 0x00c80000cd0c783b */ /* 0x000ee20000004200 */
[----:B------:R-:W4:Y:S01]  /*13c40*/  MUFU.EX2 R156, R156 ;  /* 0x0000009c009c7308 */ /* 0x000f220000000800 */
[-C--:B------:R-:W-:Y:S01]  /*13c50*/  FFMA.FTZ R0, R16, R168.reuse, -R175 ;  /* 0x000000a810007223 */ /* 0x080fe200000108af */
[-CC-:B------:R-:W-:Y:S01]  /*13c60*/  FFMA.FTZ R139, R6, R168.reuse, -R167.reuse ;  /* 0x000000a8068b7223 */ /* 0x180fe200000108a7 */
[-C--:B------:R-:W-:Y:S01]  /*13c70*/  FFMA.FTZ R2, R4, R168.reuse, -R167 ;  /* 0x000000a804027223 */ /* 0x080fe200000108a7 */
[----:B------:R-:W5:Y:S01]  /*13c80*/  LDSM.16.MT88.4 R20, [R204+0xe800] ;  /* 0x00e80000cc14783b */ /* 0x000f620000004200 */
[-CC-:B------:R-:W-:Y:S01]  /*13c90*/  FFMA.FTZ R160, R160, R168.reuse, -R175.reuse ;  /* 0x000000a8a0a07223 */ /* 0x180fe200000108af */
        /* <DEDUP_REMOVED lines=11> */
[----:B----4-:R-:W-:Y:S01]  /*13d50*/  F2FP.BF16.F32.PACK_AB R96, R156, R159 ;  /* 0x0000009f9c60723e */ /* 0x010fe200000010ff */
        /* <DEDUP_REMOVED lines=12> */
[----:B------:R-:W4:Y:S01]  /*13e20*/  MUFU.EX2 R161, R161 ;  /* 0x000000a100a17308 */ /* 0x000f220000000800 */
[----:B-1----:R-:W-:Y:S01]  /*13e30*/  F2FP.BF16.F32.PACK_AB R98, R152, R155 ;  /* 0x0000009b9862723e */ /* 0x002fe200000010ff */
[----:B------:R-:W-:-:S04]  /*13e40*/  FADD.FTZ R155, R155, R156 ;  /* 0x0000009c9b9b7221 */ /* 0x000fc80000010000 */
[----:B------:R-:W-:Y:S02]  /*13e50*/  FADD.FTZ R152, R152, R155 ;  /* 0x0000009b98987221 */ /* 0x000fe40000010000 */
[----:B------:R-:W-:Y:S08]  /*13e60*/  MUFU.EX2 R157, R157 ;  /* 0x0000009d009d7308 */ /* 0x000ff00000000800 */
[----:B------:R-:W1:Y:S01]  /*13e70*/  MUFU.EX2 R154, R154 ;  /* 0x0000009a009a7308 */ /* 0x000e620000000800 */
[----:B----4-:R-:W-:Y:S01]  /*13e80*/  F2FP.BF16.F32.PACK_AB R97, R161, R158 ;  /* 0x0000009ea161723e */ /* 0x010fe200000010ff */
[----:B------:R-:W-:-:S06]  /*13e90*/  FADD.FTZ R158, R158, R161 ;  /* 0x000000a19e9e7221 */ /* 0x000fcc0000010000 */
[----:B------:R-:W-:Y:S08]  /*13ea0*/  MUFU.EX2 R153, R153 ;  /* 0x0000009900997308 */ /* 0x000ff00000000800 */
[----:B------:R-:W4:Y:S01]  /*13eb0*/  MUFU.EX2 R150, R150 ;  /* 0x0000009600967308 */ /* 0x000f220000000800 */
[----:B-1----:R-:W-:Y:S01]  /*13ec0*/  F2FP.BF16.F32.PACK_AB R99, R154, R157 ;  /* 0x0000009d9a63723e */ /* 0x002fe200000010ff */
[----:B------:R-:W-:-:S04]  /*13ed0*/  FADD.FTZ R157, R157, R158 ;  /* 0x0000009e9d9d7221 */ /* 0x000fc80000010000 */
[----:B------:R-:W-:Y:S02]  /*13ee0*/  FADD.FTZ R154, R154, R157 ;  /* 0x0000009d9a9a7221 */ /* 0x000fe40000010000 */
[C---:B------:R-:W-:Y:S01]  /*13ef0*/  HMMA.16816.F32.BF16 R120, R96.reuse, R116, RZ ;  /* 0x000000746078723c */ /* 0x040fe200000418ff */
[----:B------:R-:W-:Y:S05]  /*13f00*/  MUFU.EX2 R149, R149 ;  /* 0x0000009500957308 */ /* 0x000fea0000000800 */
[C---:B------:R-:W-:Y:S03]  /*13f10*/  HMMA.16816.F32.BF16 R36, R96.reuse, R40, RZ ;  /* 0x000000286024723c */ /* 0x040fe600000418ff */
[----:B------:R-:W1:Y:S01]  /*13f20*/  MUFU.EX2 R0, R0 ;  /* 0x0000000000007308 */ /* 0x000e620000000800 */
[C---:B----4-:R-:W-:Y:S01]  /*13f30*/  F2FP.BF16.F32.PACK_AB R4, R150.reuse, R153 ;  /* 0x000000999604723e */ /* 0x050fe200000010ff */
[----:B------:R-:W-:Y:S01]  /*13f40*/  FADD.FTZ R153, R153, R152 ;  /* 0x0000009899997221 */ /* 0x000fe20000010000 */
[----:B------:R-:W-:Y:S03]  /*13f50*/  HMMA.16816.F32.BF16 R116, R96, R118, RZ ;  /* 0x000000766074723c */ /* 0x000fe600000418ff */
[----:B------:R-:W-:-:S02]  /*13f60*/  FADD.FTZ R150, R150, R153 ;  /* 0x0000009996967221 */ /* 0x000fc40000010000 */
[----:B------:R-:W-:Y:S01]  /*13f70*/  MUFU.EX2 R151, R151 ;  /* 0x0000009700977308 */ /* 0x000fe20000000800 */
[C---:B------:R-:W-:Y:S06]  /*13f80*/  HMMA.16816.F32.BF16 R40, R96.reuse, R42, RZ ;  /* 0x0000002a6028723c */ /* 0x040fec00000418ff */
[----:B--2---:R-:W-:Y:S01]  /*13f90*/  HMMA.16816.F32.BF16 R52, R96, R56, RZ ;  /* 0x000000386034723c */ /* 0x004fe200000418ff */
        /* <DEDUP_REMOVED lines=20> */
[C---:B---3--:R-:W-:Y:S01]  /*140e0*/  HMMA.16816.F32.BF16 R120, R4.reuse, R12, R120 ;  /* 0x0000000c0478723c */ /* 0x048fe20000041878 */
        /* <DEDUP_REMOVED lines=229> */
.L_x_7262:
[----:B--2---:R-:W-:Y:S02]  /*14f40*/  R2UR UR4, R226 ;  /* 0x00000000e20472ca */ /* 0x004fe400000e0000 */
[----:B------:R-:W-:-:S13]  /*14f50*/  R2UR UR5, R227 ;  /* 0x00000000e30572ca */ /* 0x000fda00000e0000 */
[----:B-1----:R-:W2:Y:S02]  /*14f60*/  LD.E R2, desc[UR4][R244.64+0x40] ;  /* 0x00004004f4027980 */ /* 0x002ea4000c101900 */
[----:B--2---:R-:W-:-:S05]  /*14f70*/  IMAD.U32 R2, R2, -0x40, RZ ;  /* 0xffffffc002027824 */ /* 0x004fca00078e00ff */
[----:B------:R-:W-:Y:S02]  /*14f80*/  SHF.R.S32.HI R0, RZ, 0x1f, R2 ;  /* 0x0000001fff007819 */ /* 0x000fe40000011402 */
.L_x_7263:
[----:B------:R-:W-:Y:S05]  /*14f90*/  BSYNC B0 ;  /* 0x0000000000007941 */ /* 0x000fea0003800000 */
.L_x_7261:
        /* <DEDUP_REMOVED lines=39> */
[----:B------:R-:W-:Y:S04]  /*15210*/  LDGSTS.E.BYPASS.LTC128B.128 [R221+0x11000], desc[UR14][R16.64+0x100] ;  /* 0x1100010010dd7fae */ /* 0x000fe8000b901d4e */
[----:B------:R-:W-:Y:S04]  /*15220*/  LDGSTS.E.BYPASS.LTC128B.128 [R221+0xd800], desc[UR12][R18.64] ;  /* 0x0d80000012dd7fae */ /* 0x000fe8000b901d4c */
[----:B------:R-:W-:Y:S04]  /*15230*/  LDGSTS.E.BYPASS.LTC128B.128 [R221+0xf800], desc[UR10][R18.64+0x80] ;  /* 0x0f80008012dd7fae */ /* 0x000fe8000b901d4a */
[----:B------:R1:W-:Y:S04]  /*15240*/  LDGSTS.E.BYPASS.LTC128B.128 [R221+0x11800], desc[UR4][R18.64+0x100] ;  /* 0x1180010012dd7fae */ /* 0x0003e8000b901d44 */
[----:B------:R-:W-:Y:S04]  /*15250*/  LDSM.16.M88.4 R176, [R202] ;  /* 0x00000000cab0783b */ /* 0x000fe80000000200 */
[----:B------:R-:W2:Y:S04]  /*15260*/  LDSM.16.M88.4 R4, [R201+0x6000] ;  /* 0x00600000c904783b */ /* 0x000ea80000000200 */
[----:B------:R-:W-:Y:S04]  /*15270*/  LDSM.16.M88.4 R172, [R200] ;  /* 0x00000000c8ac783b */ /* 0x000fe80000000200 */
[----:B------:R-:W-:Y:S04]  /*15280*/  LDSM.16.M88.4 R12, [R199] ;  /* 0x00000000c70c783b */ /* 0x000fe80000000200 */
[----:B------:R-:W3:Y:S01]  /*15290*/  LD.E R0, desc[UR4][R244.64+0x18c] ;  /* 0x00018c04f4007980 */ /* 0x000ee2000c101900 */
[----:B------:R-:W-:Y:S01]  /*152a0*/  IMAD R133, R216, 0x40, R133 ;  /* 0x00000040d8857824 */ /* 0x000fe200078e0285 */
[----:B------:R-:W-:Y:S02]  /*152b0*/  BSSY B1, `(.L_x_7264) ;  /* 0x00001c6000017945 */ /* 0x000fe40003800000 */
[----:B------:R-:W4:Y:S02]  /*152c0*/  LDSM.16.M88.4 R28, [R201+0x6800] ;  /* 0x00680000c91c783b */ /* 0x000f240000000200 */
[----:B------:R-:W-:-:S02]  /*152d0*/  ISETP.GE.AND P5, PT, R133, R224, PT ;  /* 0x000000e08500720c */ /* 0x000fc40003fa6270 */
[----:B------:R-:W-:Y:S02]  /*152e0*/  LDSM.16.M88.4 R164, [R198] ;  /* 0x00000000c6a4783b */ /* 0x000fe40000000200 */
[----:B------:R-:W-:Y:S02]  /*152f0*/  ISETP.GE.OR P5, PT, R133, R223, !P5 ;  /* 0x000000df8500720c */ /* 0x000fe40006fa6670 */
[----:B------:R-:W-:Y:S04]  /*15300*/  LDSM.16.M88.4 R20, [R196+0x6000] ;  /* 0x00600000c414783b */ /* 0x000fe80000000200 */
[----:B-1----:R-:W1:Y:S04]  /*15310*/  LDSM.16.M88.4 R16, [R195] ;  /* 0x00000000c310783b */ /* 0x002e680000000200 */
[----:B------:R-:W5:Y:S04]  /*15320*/  LDSM.16.M88.4 R156, [R201+0x7000] ;  /* 0x00700000c99c783b */ /* 0x000f680000000200 */
[----:B------:R-:W-:Y:S01]  /*15330*/  LDSM.16.M88.4 R144, [R197] ;  /* 0x00000000c590783b */ /* 0x000fe20000000200 */
[C---:B--2---:R-:W-:Y:S03]  /*15340*/  HMMA.16816.F32.BF16 R8, R176.reuse, R4, RZ ;  /* 0x00000004b008723c */ /* 0x044fe600000418ff */
[----:B------:R-:W2:Y:S04]  /*15350*/  LDSM.16.M88.4 R24, [R196+0x6800] ;  /* 0x00680000c418783b */ /* 0x000ea80000000200 */
[----:B------:R-:W-:Y:S01]  /*15360*/  LDSM.16.M88.4 R232, [R201+0x7800] ;  /* 0x00780000c9e8783b */ /* 0x000fe20000000200 */
[C---:B------:R-:W-:Y:S03]  /*15370*/  HMMA.16816.F32.BF16 R4, R176.reuse, R6, RZ ;  /* 0x00000006b004723c */ /* 0x040fe600000418ff */
[----:B------:R-:W-:Y:S04]  /*15380*/  LDSM.16.M88.4 R152, [R194] ;  /* 0x00000000c298783b */ /* 0x000fe80000000200 */
[----:B------:R-:W-:Y:S01]  /*15390*/  LDSM.16.M88.4 R148, [R202+0x2000] ;  /* 0x00200000ca94783b */ /* 0x000fe20000000200 */
[C---:B----4-:R-:W-:Y:S03]  /*153a0*/  HMMA.16816.F32.BF16 R32, R176.reuse, R28, RZ ;  /* 0x0000001cb020723c */ /* 0x050fe600000418ff */
[----:B------:R-:W-:Y:S04]  /*153b0*/  LDSM.16.M88.4 R140, [R192+0x800] ;  /* 0x00080000c08c783b */ /* 0x000fe80000000200 */
[----:B------:R-:W-:Y:S01]  /*153c0*/  LDSM.16.M88.4 R240, [R193] ;  /* 0x00000000c1f0783b */ /* 0x000fe20000000200 */
[----:B------:R-:W-:Y:S03]  /*153d0*/  HMMA.16816.F32.BF16 R28, R176, R30, RZ ;  /* 0x0000001eb01c723c */ /* 0x000fe600000418ff */
[----:B------:R-:W-:Y:S03]  /*153e0*/  LDSM.16.M88.4 R168, [R196+0x7000] ;  /* 0x00700000c4a8783b */ /* 0x000fe60000000200 */
[C---:B------:R-:W-:Y:S01]  /*153f0*/  HMMA.16816.F32.BF16 R8, R172.reuse, R12, R8 ;  /* 0x0000000cac08723c */ /* 0x040fe20000041808 */
[----:B------:R-:W-:Y:S04]  /*15400*/  LDSM.16.M88.4 R236, [R198+0x2000] ;  /* 0x00200000c6ec783b */ /* 0x000fe80000000200 */
[----:B------:R-:W0:Y:S01]  /*15410*/  LDGDEPBAR ;  /* 0x00000000000079af */ /* 0x000e220000000000 */
[C---:B------:R-:W-:Y:S03]  /*15420*/  HMMA.16816.F32.BF16 R4, R172.reuse, R14, R4 ;  /* 0x0000000eac04723c */ /* 0x040fe60000041804 */
[----:B------:R-:W4:Y:S03]  /*15430*/  LDSM.16.M88.4 R12, [R192] ;  /* 0x00000000c00c783b */ /* 0x000f260000000200 */
[C---:B-1----:R-:W-:Y:S06]  /*15440*/  HMMA.16816.F32.BF16 R32, R172.reuse, R16, R32 ;  /* 0x00000010ac20723c */ /* 0x042fec0000041820 */
[----:B------:R-:W-:Y:S01]  /*15450*/  HMMA.16816.F32.BF16 R28, R172, R18, R28 ;  /* 0x00000012ac1c723c */ /* 0x000fe2000004181c */
[----:B------:R-:W-:Y:S05]  /*15460*/  LDSM.16.M88.4 R16, [R200+0x2000] ;  /* 0x00200000c810783b */ /* 0x000fea0000000200 */
[C---:B------:R-:W-:Y:S06]  /*15470*/  HMMA.16816.F32.BF16 R8, R164.reuse, R20, R8 ;  /* 0x00000014a408723c */ /* 0x040fec0000041808 */
[----:B------:R-:W-:Y:S01]  /*15480*/  HMMA.16816.F32.BF16 R4, R164, R22, R4 ;  /* 0x00000016a404723c */ /* 0x000fe20000041804 */
[----:B------:R-:W1:Y:S05]  /*15490*/  LDSM.16.M88.4 R20, [R201+0x8000] ;  /* 0x00800000c914783b */ /* 0x000e6a0000000200 */
[C---:B-----5:R-:W-:Y:S06]  /*154a0*/  HMMA.16816.F32.BF16 R160, R176.reuse, R156, RZ ;  /* 0x0000009cb0a0723c */ /* 0x060fec00000418ff */
[----:B------:R-:W-:Y:S06]  /*154b0*/  HMMA.16816.F32.BF16 R156, R176, R158, RZ ;  /* 0x0000009eb09c723c */ /* 0x000fec00000418ff */
[----:B--2---:R-:W-:Y:S06]  /*154c0*/  HMMA.16816.F32.BF16 R32, R164, R24, R32 ;  /* 0x00000018a420723c */ /* 0x004fec0000041820 */
[C---:B----4-:R-:W-:Y:S06]  /*154d0*/  HMMA.16816.F32.BF16 R8, R144.reuse, R12, R8 ;  /* 0x0000000c9008723c */ /* 0x050fec0000041808 */
[----:B------:R-:W-:Y:S01]  /*154e0*/  HMMA.16816.F32.BF16 R4, R144, R14, R4 ;  /* 0x0000000e9004723c */ /* 0x000fe20000041804 */
[----:B------:R-:W2:Y:S05]  /*154f0*/  LDSM.16.M88.4 R12, [R191] ;  /* 0x00000000bf0c783b */ /* 0x000eaa0000000200 */
[----:B------:R-:W-:Y:S01]  /*15500*/  HMMA.16816.F32.BF16 R28, R164, R26, R28 ;  /* 0x0000001aa41c723c */ /* 0x000fe2000004181c */
[----:B------:R-:W-:Y:S05]  /*15510*/  LDSM.16.M88.4 R24, [R192+0x1000] ;  /* 0x00100000c018783b */ /* 0x000fea0000000200 */
[C---:B------:R-:W-:Y:S06]  /*15520*/  HMMA.16816.F32.BF16 R180, R176.reuse, R232, RZ ;  /* 0x000000e8b0b4723c */ /* 0x040fec00000418ff */
[----:B------:R-:W-:Y:S01]  /*15530*/  HMMA.16816.F32.BF16 R176, R176, R234, RZ ;  /* 0x000000eab0b0723c */ /* 0x000fe200000418ff */
[----:B------:R-:W-:Y:S05]  /*15540*/  LDSM.16.M88.4 R232, [R196+0x7800] ;  /* 0x00780000c4e8783b */ /* 0x000fea0000000200 */
[C---:B------:R-:W-:Y:S06]  /*15550*/  HMMA.16816.F32.BF16 R160, R172.reuse, R152, R160 ;  /* 0x00000098aca0723c */ /* 0x040fec00000418a0 */
[----:B------:R-:W-:Y:S01]  /*15560*/  HMMA.16816.F32.BF16 R156, R172, R154, R156 ;  /* 0x0000009aac9c723c */ /* 0x000fe2000004189c */
[----:B------:R-:W4:Y:S05]  /*15570*/  LDSM.16.M88.4 R152, [R201+0x8800] ;  /* 0x00880000c998783b */ /* 0x000f2a0000000200 */
[C---:B-1----:R-:W-:Y:S06]  /*15580*/  HMMA.16816.F32.BF16 R8, R148.reuse, R20, R8 ;  /* 0x000000149408723c */ /* 0x042fec0000041808 */
[----:B------:R-:W-:Y:S01]  /*15590*/  HMMA.16816.F32.BF16 R4, R148, R22, R4 ;  /* 0x000000169404723c */ /* 0x000fe20000041804 */
[----:B------:R-:W1:Y:S05]  /*155a0*/  LDSM.16.M88.4 R20, [R196+0x8000] ;  /* 0x00800000c414783b */ /* 0x000e6a0000000200 */
[C---:B------:R-:W-:Y:S06]  /*155b0*/  HMMA.16816.F32.BF16 R32, R144.reuse, R140, R32 ;  /* 0x0000008c9020723c */ /* 0x040fec0000041820 */
[----:B------:R-:W-:Y:S01]  /*155c0*/  HMMA.16816.F32.BF16 R28, R144, R142, R28 ;  /* 0x0000008e901c723c */ /* 0x000fe2000004181c */
[----:B------:R-:W5:Y:S05]  /*155d0*/  LDSM.16.M88.4 R140, [R190] ;  /* 0x00000000be8c783b */ /* 0x000f6a0000000200 */
[C---:B------:R-:W-:Y:S06]  /*155e0*/  HMMA.16816.F32.BF16 R180, R172.reuse, R240, R180 ;  /* 0x000000f0acb4723c */ /* 0x040fec00000418b4 */
[----:B------:R-:W-:Y:S01]  /*155f0*/  HMMA.16816.F32.BF16 R176, R172, R242, R176 ;  /* 0x000000f2acb0723c */ /* 0x000fe200000418b0 */
[----:B------:R-:W-:Y:S04]  /*15600*/  LDSM.16.M88.4 R172, [R197+0x2000] ;  /* 0x00200000c5ac783b */ /* 0x000fe80000000200 */
[----:B------:R-:W-:Y:S01]  /*15610*/  LDSM.16.M88.4 R240, [R201+0x9000] ;  /* 0x00900000c9f0783b */ /* 0x000fe20000000200 */
[C---:B------:R-:W-:Y:S06]  /*15620*/  HMMA.16816.F32.BF16 R160, R164.reuse, R168, R160 ;  /* 0x000000a8a4a0723c */ /* 0x040fec00000418a0 */
[----:B------:R-:W-:Y:S01]  /*15630*/  HMMA.16816.F32.BF16 R156, R164, R170, R156 ;  /* 0x000000aaa49c723c */ /* 0x000fe2000004189c */
[----:B------:R-:W5:Y:S05]  /*15640*/  LDSM.16.M88.4 R168, [R192+0x1800] ;  /* 0x00180000c0a8783b */ /* 0x000f6a0000000200 */
[C---:B--2---:R-:W-:Y:S06]  /*15650*/  HMMA.16816.F32.BF16 R8, R16.reuse, R12, R8 ;  /* 0x0000000c1008723c */ /* 0x044fec0000041808 */
[----:B------:R-:W-:Y:S01]  /*15660*/  HMMA.16816.F32.BF16 R4, R16, R14, R4 ;  /* 0x0000000e1004723c */ /* 0x000fe20000041804 */
[----:B------:R-:W2:Y:S05]  /*15670*/  LDSM.16.M88.4 R12, [R192+0x2000] ;  /* 0x00200000c00c783b */ /* 0x000eaa0000000200 */
[C---:B----4-:R-:W-:Y:S06]  /*15680*/  HMMA.16816.F32.BF16 R32, R148.reuse, R152, R32 ;  /* 0x000000989420723c */ /* 0x050fec0000041820 */
[----:B------:R-:W-:Y:S01]  /*15690*/  HMMA.16816.F32.BF16 R28, R148, R154, R28 ;  /* 0x0000009a941c723c */ /* 0x000fe2000004181c */
[----:B------:R-:W-:Y:S05]  /*156a0*/  LDSM.16.M88.4 R152, [R202+0x4000] ;  /* 0x00400000ca98783b */ /* 0x000fea0000000200 */
[C---:B------:R-:W-:Y:S06]  /*156b0*/  HMMA.16816.F32.BF16 R180, R164.reuse, R232, R180 ;  /* 0x000000e8a4b4723c */ /* 0x040fec00000418b4 */
[----:B------:R-:W-:Y:S01]  /*156c0*/  HMMA.16816.F32.BF16 R176, R164, R234, R176 ;  /* 0x000000eaa4b0723c */ /* 0x000fe200000418b0 */
[----:B------:R-:W-:Y:S04]  /*156d0*/  LDSM.16.M88.4 R164, [R201+0x9800] ;  /* 0x00980000c9a4783b */ /* 0x000fe80000000200 */
[----:B------:R-:W-:Y:S01]  /*156e0*/  LDSM.16.M88.4 R232, [R189] ;  /* 0x00000000bde8783b */ /* 0x000fe20000000200 */
[----:B------:R-:W-:Y:S06]  /*156f0*/  HMMA.16816.F32.BF16 R160, R144, R24, R160 ;  /* 0x0000001890a0723c */ /* 0x000fec00000418a0 */
[C---:B-1----:R-:W-:Y:S06]  /*15700*/  HMMA.16816.F32.BF16 R8, R236.reuse, R20, R8 ;  /* 0x00000014ec08723c */ /* 0x042fec0000041808 */
[----:B------:R-:W-:Y:S01]  /*15710*/  HMMA.16816.F32.BF16 R4, R236, R22, R4 ;  /* 0x00000016ec04723c */ /* 0x000fe20000041804 */
[----:B------:R-:W-:Y:S05]  /*15720*/  LDSM.16.M88.4 R20, [R201+0xa000] ;  /* 0x00a00000c914783b */ /* 0x000fea0000000200 */
[----:B------:R-:W-:Y:S01]  /*15730*/  HMMA.16816.F32.BF16 R156, R144, R26, R156 ;  /* 0x0000001a909c723c */ /* 0x000fe2000004189c */
[----:B------:R-:W1:Y:S05]  /*15740*/  LDSM.16.M88.4 R24, [R196+0x8800] ;  /* 0x00880000c418783b */ /* 0x000e6a0000000200 */
[C---:B-----5:R-:W-:Y:S06]  /*15750*/  HMMA.16816.F32.BF16 R32, R16.reuse, R140, R32 ;  /* 0x0000008c1020723c */ /* 0x060fec0000041820 */
[----:B------:R-:W-:Y:S01]  /*15760*/  HMMA.16816.F32.BF16 R28, R16, R142, R28 ;  /* 0x0000008e101c723c */ /* 0x000fe2000004181c */
[----:B------:R-:W-:Y:S05]  /*15770*/  LDSM.16.M88.4 R140, [R188] ;  /* 0x00000000bc8c783b */ /* 0x000fea0000000200 */
[C---:B------:R-:W-:Y:S06]  /*15780*/  HMMA.16816.F32.BF16 R180, R144.reuse, R168, R180 ;  /* 0x000000a890b4723c */ /* 0x040fec00000418b4 */
[----:B------:R-:W-:Y:S01]  /*15790*/  HMMA.16816.F32.BF16 R176, R144, R170, R176 ;  /* 0x000000aa90b0723c */ /* 0x000fe200000418b0 */
[----:B------:R-:W-:Y:S04]  /*157a0*/  LDSM.16.M88.4 R144, [R200+0x4000] ;  /* 0x00400000c890783b */ /* 0x000fe80000000200 */
[----:B------:R-:W-:Y:S01]  /*157b0*/  LDSM.16.M88.4 R168, [R187] ;  /* 0x00000000bba8783b */ /* 0x000fe20000000200 */
[C---:B--2---:R-:W-:Y:S06]  /*157c0*/  HMMA.16816.F32.BF16 R8, R172.reuse, R12, R8 ;  /* 0x0000000cac08723c */ /* 0x044fec0000041808 */
[----:B------:R-:W-:Y:S01]  /*157d0*/  HMMA.16816.F32.BF16 R4, R172, R14, R4 ;  /* 0x0000000eac04723c */ /* 0x000fe20000041804 */
[----:B------:R-:W2:Y:S05]  /*157e0*/  LDSM.16.M88.4 R12, [R192+0x2800] ;  /* 0x00280000c00c783b */ /* 0x000eaa0000000200 */
[----:B------:R-:W-:Y:S06]  /*157f0*/  HMMA.16816.F32.BF16 R160, R148, R240, R160 ;  /* 0x000000f094a0723c */ /* 0x000fec00000418a0 */
[C---:B-1----:R-:W-:Y:S06]  /*15800*/  HMMA.16816.F32.BF16 R32, R236.reuse, R24, R32 ;  /* 0x00000018ec20723c */ /* 0x042fec0000041820 */
[----:B------:R-:W-:Y:S01]  /*15810*/  HMMA.16816.F32.BF16 R28, R236, R26, R28 ;  /* 0x0000001aec1c723c */ /* 0x000fe2000004181c */
[----:B------:R-:W-:Y:S05]  /*15820*/  LDSM.16.M88.4 R24, [R198+0x4000] ;  /* 0x00400000c618783b */ /* 0x000fea0000000200 */
[C---:B------:R-:W-:Y:S06]  /*15830*/  HMMA.16816.F32.BF16 R180, R148.reuse, R164, R180 ;  /* 0x000000a494b4723c */ /* 0x040fec00000418b4 */
[----:B------:R-:W-:Y:S01]  /*15840*/  HMMA.16816.F32.BF16 R176, R148, R166, R176 ;  /* 0x000000a694b0723c */ /* 0x000fe200000418b0 */
[----:B------:R-:W1:Y:S05]  /*15850*/  LDSM.16.M88.4 R164, [R196+0x9000] ;  /* 0x00900000c4a4783b */ /* 0x000e6a0000000200 */
[C---:B------:R-:W-:Y:S06]  /*15860*/  HMMA.16816.F32.BF16 R8, R152.reuse, R20, R8 ;  /* 0x000000149808723c */ /* 0x040fec0000041808 */
[----:B------:R-:W-:Y:S01]  /*15870*/  HMMA.16816.F32.BF16 R4, R152, R22, R4 ;  /* 0x000000169804723c */ /* 0x000fe20000041804 */
[----:B------:R-:W4:Y:S05]  /*15880*/  LDSM.16.M88.4 R20, [R201+0xa800] ;  /* 0x00a80000c914783b */ /* 0x000f2a0000000200 */
[----:B------:R-:W-:Y:S01]  /*15890*/  HMMA.16816.F32.BF16 R156, R148, R242, R156 ;  /* 0x000000f2949c723c */ /* 0x000fe2000004189c */
[----:B------:R-:W5:Y:S05]  /*158a0*/  LDSM.16.M88.4 R148, [R196+0xa000] ;  /* 0x00a00000c494783b */ /* 0x000f6a0000000200 */
[----:B------:R-:W-:Y:S06]  /*158b0*/  HMMA.16816.F32.BF16 R160, R16, R232, R160 ;  /* 0x000000e810a0723c */ /* 0x000fec00000418a0 */
[C---:B--2---:R-:W-:Y:S06]  /*158c0*/  HMMA.16816.F32.BF16 R32, R172.reuse, R12, R32 ;  /* 0x0000000cac20723c */ /* 0x044fec0000041820 */
[----:B------:R-:W-:Y:S01]  /*158d0*/  HMMA.16816.F32.BF16 R28, R172, R14, R28 ;  /* 0x0000000eac1c723c */ /* 0x000fe2000004181c */
[----:B------:R-:W-:Y:S05]  /*158e0*/  LDSM.16.M88.4 R12, [R192+0x4000] ;  /* 0x00400000c00c783b */ /* 0x000fea0000000200 */
[C---:B------:R-:W-:Y:S06]  /*158f0*/  HMMA.16816.F32.BF16 R180, R16.reuse, R140, R180 ;  /* 0x0000008c10b4723c */ /* 0x040fec00000418b4 */
[----:B------:R-:W-:Y:S01]  /*15900*/  HMMA.16816.F32.BF16 R176, R16, R142, R176 ;  /* 0x0000008e10b0723c */ /* 0x000fe200000418b0 */
[----:B------:R-:W2:Y:S05]  /*15910*/  LDSM.16.M88.4 R140, [R186] ;  /* 0x00000000ba8c783b */ /* 0x000eaa0000000200 */
[C---:B------:R-:W-:Y:S06]  /*15920*/  HMMA.16816.F32.BF16 R8, R144.reuse, R168, R8 ;  /* 0x000000a89008723c */ /* 0x040fec0000041808 */
[----:B------:R-:W-:Y:S01]  /*15930*/  HMMA.16816.F32.BF16 R4, R144, R170, R4 ;  /* 0x000000aa9004723c */ /* 0x000fe20000041804 */
[----:B------:R-:W3:Y:S05]  /*15940*/  LDSM.16.M88.4 R168, [R192+0x3000] ;  /* 0x00300000c0a8783b */ /* 0x000eea0000000200 */
[----:B------:R-:W-:Y:S01]  /*15950*/  HMMA.16816.F32.BF16 R156, R16, R234, R156 ;  /* 0x000000ea109c723c */ /* 0x000fe2000004189c */
[----:B------:R-:W3:Y:S04]  /*15960*/  LDSM.16.M88.4 R16, [R197+0x4000] ;  /* 0x00400000c510783b */ /* 0x000ee80000000200 */
[----:B------:R-:W3:Y:S01]  /*15970*/  LDSM.16.M88.4 R232, [R196+0x9800] ;  /* 0x00980000c4e8783b */ /* 0x000ee20000000200 */
[----:B-1----:R-:W-:Y:S06]  /*15980*/  HMMA.16816.F32.BF16 R160, R236, R164, R160 ;  /* 0x000000a4eca0723c */ /* 0x002fec00000418a0 */
[C---:B----4-:R-:W-:Y:S06]  /*15990*/  HMMA.16816.F32.BF16 R32, R152.reuse, R20, R32 ;  /* 0x000000149820723c */ /* 0x050fec0000041820 */
[----:B------:R-:W-:Y:S01]  /*159a0*/  HMMA.16816.F32.BF16 R28, R152, R22, R28 ;  /* 0x00000016981c723c */ /* 0x000fe2000004181c */
[----:B------:R-:W-:Y:S05]  /*159b0*/  LDSM.16.M88.4 R20, [R196+0xa800] ;  /* 0x00a80000c414783b */ /* 0x000fea0000000200 */
[C---:B-----5:R-:W-:Y:S06]  /*159c0*/  HMMA.16816.F32.BF16 R8, R24.reuse, R148, R8 ;  /* 0x000000941808723c */ /* 0x060fec0000041808 */
[----:B------:R-:W-:Y:S01]  /*159d0*/  HMMA.16816.F32.BF16 R4, R24, R150, R4 ;  /* 0x000000961804723c */ /* 0x000fe20000041804 */
[----:B------:R-:W1:Y:S05]  /*159e0*/  LDSM.16.M88.4 R148, [R201+0xb000] ;  /* 0x00b00000c994783b */ /* 0x000e6a0000000200 */
[----:B--2---:R-:W-:Y:S06]  /*159f0*/  HMMA.16816.F32.BF16 R32, R144, R140, R32 ;  /* 0x0000008c9020723c */ /* 0x004fec0000041820 */
[----:B---3--:R-:W-:Y:S06]  /*15a00*/  HMMA.16816.F32.BF16 R160, R172, R168, R160 ;  /* 0x000000a8aca0723c */ /* 0x008fec00000418a0 */
[----:B------:R-:W-:Y:S01]  /*15a10*/  HMMA.16816.F32.BF16 R156, R236, R166, R156 ;  /* 0x000000a6ec9c723c */ /* 0x000fe2000004189c */
[----:B------:R-:W2:Y:S05]  /*15a20*/  LDSM.16.M88.4 R164, [R192+0x3800] ;  /* 0x00380000c0a4783b */ /* 0x000eaa0000000200 */
[----:B------:R-:W-:Y:S01]  /*15a30*/  HMMA.16816.F32.BF16 R140, R144, R142, R28 ;  /* 0x0000008e908c723c */ /* 0x000fe2000004181c */
[----:B------:R-:W-:Y:S05]  /*15a40*/  LDSM.16.M88.4 R28, [R192+0x4800] ;  /* 0x00480000c01c783b */ /* 0x000fea0000000200 */
[C---:B------:R-:W-:Y:S06]  /*15a50*/  HMMA.16816.F32.BF16 R8, R16.reuse, R12, R8 ;  /* 0x0000000c1008723c */ /* 0x040fec0000041808 */
        /* <DEDUP_REMOVED lines=28> */
[----:B------:R-:W-:Y:S01]  /*15c20*/  HMMA.16816.F32.BF16 R32, R16, R28, R32 ;  /* 0x0000001c1020723c */ /* 0x000fe20000041820 */
[----:B--2---:R-:W-:-:S05]  /*15c30*/  FSEL R2, R2, -INF , !P5 ;  /* 0xff80000002027808 */ /* 0x004fca0006800000 */
[C---:B----4-:R-:W-:Y:S01]  /*15c40*/  HMMA.16816.F32.BF16 R180, R152.reuse, R20, R180 ;  /* 0x0000001498b4723c */ /* 0x050fe200000418b4 */
[----:B------:R-:W2:Y:S05]  /*15c50*/  MUFU.TANH R12, R12 ;  /* 0x0000000c000c7308 */ /* 0x000eaa0000002400 */
[----:B------:R-:W-:Y:S06]  /*15c60*/  HMMA.16816.F32.BF16 R176, R152, R22, R176 ;  /* 0x0000001698b0723c */ /* 0x000fec00000418b0 */
[----:B------:R-:W-:Y:S01]  /*15c70*/  HMMA.16816.F32.BF16 R156, R144, R14, R156 ;  /* 0x0000000e909c723c */ /* 0x000fe2000004189c */
[----:B------:R-:W-:-:S05]  /*15c80*/  VIADD R23, R133, 0x8 ;  /* 0x0000000885177836 */ /* 0x000fca0000000000 */
[----:B------:R-:W-:Y:S01]  /*15c90*/  HMMA.16816.F32.BF16 R140, R16, R30, R140 ;  /* 0x0000001e108c723c */ /* 0x000fe2000004188c */
[-C--:B------:R-:W-:Y:S01]  /*15ca0*/  FMUL.FTZ R14, R7, R0.reuse ;  /* 0x00000000070e7220 */ /* 0x080fe20000410000 */
[----:B------:R-:W4:Y:S01]  /*15cb0*/  LDSM.16.M88.4 R28, [R192+0x5000] ;  /* 0x00500000c01c783b */ /* 0x000f220000000200 */
[-C--:B------:R-:W-:Y:S01]  /*15cc0*/  FMUL.FTZ R15, R33, R0.reuse ;  /* 0x00000000210f7220 */ /* 0x080fe20000410000 */
[----:B------:R-:W-:Y:S01]  /*15cd0*/  FMUL.FTZ R32, R32, R0 ;  /* 0x0000000020207220 */ /* 0x000fe20000410000 */
[C---:B------:R-:W-:Y:S01]  /*15ce0*/  ISETP.GE.AND P1, PT, R23.reuse, R224, PT ;  /* 0x000000e01700720c */ /* 0x040fe20003f26270 */
[----:B---3--:R-:W3:Y:S01]  /*15cf0*/  LDSM.16.M88.4 R4, [R196+0xb800] ;  /* 0x00b80000c404783b */ /* 0x008ee20000000200 */
[----:B-----5:R-:W-:Y:S01]  /*15d00*/  HMMA.16816.F32.BF16 R160, R24, R168, R160 ;  /* 0x000000a818a0723c */ /* 0x020fe200000418a0 */
[----:B------:R-:W-:Y:S01]  /*15d10*/  MUFU.TANH R14, R14 ;  /* 0x0000000e000e7308 */ /* 0x000fe20000002400 */
[C---:B------:R-:W-:Y:S01]  /*15d20*/  ISETP.GE.AND P4, PT, R23.reuse, R222, PT ;  /* 0x000000de1700720c */ /* 0x040fe20003f86270 */
[-C--:B------:R-:W-:Y:S01]  /*15d30*/  FMUL.FTZ R21, R34, R0.reuse ;  /* 0x0000000022157220 */ /* 0x080fe20000410000 */
[----:B------:R-:W-:Y:S01]  /*15d40*/  ISETP.GE.OR P1, PT, R23, R223, !P1 ;  /* 0x000000df1700720c */ /* 0x000fe20004f26670 */
[----:B------:R-:W-:Y:S01]  /*15d50*/  FMUL.FTZ R35, R35, R0 ;  /* 0x0000000023237220 */ /* 0x000fe20000410000 */
[----:B-1----:R-:W-:Y:S01]  /*15d60*/  HMMA.16816.F32.BF16 R180, R144, R8, R180 ;  /* 0x0000000890b4723c */ /* 0x002fe200000418b4 */
[----:B------:R-:W-:Y:S01]  /*15d70*/  ISETP.GE.OR P4, PT, R23, R220, !P4 ;  /* 0x000000dc1700720c */ /* 0x000fe20006786670 */
[----:B------:R-:W-:Y:S01]  /*15d80*/  VIADD R23, R133, 0x10 ;  /* 0x0000001085177836 */ /* 0x000fe20000000000 */
[----:B------:R-:W1:Y:S01]  /*15d90*/  MUFU.TANH R238, R32 ;  /* 0x0000002000ee7308 */ /* 0x000e620000002400 */
[----:B------:R-:W-:-:S02]  /*15da0*/  FSEL R22, R139, -INF , !P1 ;  /* 0xff8000008b167808 */ /* 0x000fc40004800000 */
[----:B------:R-:W-:Y:S01]  /*15db0*/  HMMA.16816.F32.BF16 R176, R144, R10, R176 ;  /* 0x0000000a90b0723c */ /* 0x000fe200000418b0 */
[----:B------:R-:W-:Y:S01]  /*15dc0*/  VIADD R9, R133, 0x1 ;  /* 0x0000000185097836 */ /* 0x000fe20000000000 */
[----:B------:R-:W-:-:S03]  /*15dd0*/  ISETP.GE.AND P1, PT, R23, R224, PT ;  /* 0x000000e01700720c */ /* 0x000fc60003f26270 */
[----:B------:R-:W5:Y:S01]  /*15de0*/  MUFU.TANH R15, R15 ;  /* 0x0000000f000f7308 */ /* 0x000f620000002400 */
[C---:B------:R-:W-:Y:S01]  /*15df0*/  ISETP.GE.AND P6, PT, R9.reuse, R224, PT ;  /* 0x000000e00900720c */ /* 0x040fe20003fc6270 */
[----:B------:R-:W-:Y:S01]  /*15e00*/  HMMA.16816.F32.BF16 R156, R24, R170, R156 ;  /* 0x000000aa189c723c */ /* 0x000fe2000004189c */
[C---:B------:R-:W-:Y:S01]  /*15e10*/  ISETP.GE.AND P3, PT, R9.reuse, R222, PT ;  /* 0x000000de0900720c */ /* 0x040fe20003f66270 */
[-C--:B------:R-:W-:Y:S01]  /*15e20*/  FMUL.FTZ R236, R140, R0.reuse ;  /* 0x000000008cec7220 */ /* 0x080fe20000410000 */
[----:B------:R-:W-:Y:S01]  /*15e30*/  ISETP.GE.OR P6, PT, R9, R223, !P6 ;  /* 0x000000df0900720c */ /* 0x000fe200077c6670 */
[----:B------:R-:W-:Y:S01]  /*15e40*/  FMUL.FTZ R20, R141, R0 ;  /* 0x000000008d147220 */ /* 0x000fe20000410000 */
[----:B------:R-:W-:Y:S01]  /*15e50*/  ISETP.GE.OR P3, PT, R9, R220, !P3 ;  /* 0x000000dc0900720c */ /* 0x000fe20005f66670 */
[----:B------:R-:W-:Y:S01]  /*15e60*/  FMUL.FTZ R142, R142, R0 ;  /* 0x000000008e8e7220 */ /* 0x000fe20000410000 */
[----:B------:R-:W5:Y:S01]  /*15e70*/  LDSM.16.M88.4 R8, [R192+0x5800] ;  /* 0x00580000c008783b */ /* 0x000f620000000200 */
[----:B------:R-:W-:Y:S01]  /*15e80*/  FSEL R138, R138, -INF , !P6 ;  /* 0xff8000008a8a7808 */ /* 0x000fe20007000000 */
[----:B------:R-:W-:Y:S01]  /*15e90*/  MUFU.TANH R236, R236 ;  /* 0x000000ec00ec7308 */ /* 0x000fe20000002400 */
[----:B------:R-:W-:Y:S01]  /*15ea0*/  ISETP.GE.AND P6, PT, R133, R222, PT ;  /* 0x000000de8500720c */ /* 0x000fe20003fc6270 */
[----:B------:R-:W-:Y:S01]  /*15eb0*/  FMUL.FTZ R143, R143, R0 ;  /* 0x000000008f8f7220 */ /* 0x000fe20000410000 */
[----:B--2---:R-:W-:Y:S01]  /*15ec0*/  FSEL R12, R12, -INF , !P3 ;  /* 0xff8000000c0c7808 */ /* 0x004fe20005800000 */
[----:B------:R-:W-:-:S04]  /*15ed0*/  DEPBAR.LE SB0, 0x0 ;  /* 0x000080000000791a */ /* 0x000fc80000000000 */
[----:B----4-:R-:W-:Y:S01]  /*15ee0*/  HMMA.16816.F32.BF16 R160, R16, R28, R160 ;  /* 0x0000001c10a0723c */ /* 0x010fe200000418a0 */
[----:B------:R-:W-:Y:S01]  /*15ef0*/  ISETP.GE.OR P6, PT, R133, R220, !P6 ;  /* 0x000000dc8500720c */ /* 0x000fe200077c6670 */
[----:B------:R-:W2:Y:S01]  /*15f00*/  MUFU.TANH R234, R142 ;  /* 0x0000008e00ea7308 */ /* 0x000ea20000002400 */
[----:B------:R-:W-:-:S03]  /*15f10*/  ISETP.GE.OR P1, PT, R23, R223, !P1 ;  /* 0x000000df1700720c */ /* 0x000fc60004f26670 */
[----:B---3--:R-:W-:Y:S01]  /*15f20*/  HMMA.16816.F32.BF16 R176, R24, R6, R176 ;  /* 0x0000000618b0723c */ /* 0x008fe200000418b0 */
[----:B-1----:R-:W-:-:S03]  /*15f30*/  FSEL R238, R238, -INF , !P1 ;  /* 0xff800000eeee7808 */ /* 0x002fc60004800000 */
[----:B------:R-:W1:Y:S02]  /*15f40*/  MUFU.TANH R20, R20 ;  /* 0x0000001400147308 */ /* 0x000e640000002400 */
[----:B------:R-:W-:Y:S01]  /*15f50*/  HMMA.16816.F32.BF16 R180, R24, R4, R180 ;  /* 0x0000000418b4723c */ /* 0x000fe200000418b4 */
[----:B------:R-:W-:-:S05]  /*15f60*/  VIADD R7, R133, 0x11 ;  /* 0x0000001185077836 */ /* 0x000fca0000000000 */
[C---:B------:R-:W-:Y:S01]  /*15f70*/  HMMA.16816.F32.BF16 R156, R16.reuse, R30, R156 ;  /* 0x0000001e109c723c */ /* 0x040fe2000004189c */
[----:B------:R-:W-:Y:S01]  /*15f80*/  VIADD R5, R133, 0x9 ;  /* 0x0000000985057836 */ /* 0x000fe20000000000 */
[----:B------:R-:W-:Y:S01]  /*15f90*/  FSEL R4, R149, -INF , !P6 ;  /* 0xff80000095047808 */ /* 0x000fe20007000000 */
[----:B------:R-:W3:Y:S01]  /*15fa0*/  MUFU.TANH R21, R21 ;  /* 0x0000001500157308 */ /* 0x000ee20000002400 */
[-C--:B------:R-:W-:Y:S02]  /*15fb0*/  ISETP.GE.AND P6, PT, R7, R224.reuse, PT ;  /* 0x000000e00700720c */ /* 0x080fe40003fc6270 */
[C---:B------:R-:W-:Y:S01]  /*15fc0*/  ISETP.GE.AND P2, PT, R5.reuse, R224, PT ;  /* 0x000000e00500720c */ /* 0x040fe20003f46270 */
[----:B------:R-:W-:Y:S01]  /*15fd0*/  FMUL.FTZ R160, R160, R0 ;  /* 0x00000000a0a07220 */ /* 0x000fe20000410000 */
[----:B------:R-:W-:Y:S01]  /*15fe0*/  ISETP.GE.AND P5, PT, R5, R222, PT ;  /* 0x000000de0500720c */ /* 0x000fe20003fa6270 */
[----:B------:R-:W-:Y:S01]  /*15ff0*/  FMUL.FTZ R161, R161, R0 ;  /* 0x00000000a1a17220 */ /* 0x000fe20000410000 */
[----:B------:R-:W-:Y:S01]  /*16000*/  ISETP.GE.AND P3, PT, R7, R222, PT ;  /* 0x000000de0700720c */ /* 0x000fe20003f66270 */
[----:B------:R-:W4:Y:S01]  /*16010*/  MUFU.TANH R228, R143 ;  /* 0x0000008f00e47308 */ /* 0x000f220000002400 */
[C---:B-----5:R-:W-:Y:S01]  /*16020*/  HMMA.16816.F32.BF16 R176, R16.reuse, R10, R176 ;  /* 0x0000000a10b0723c */ /* 0x060fe200000418b0 */
[CC--:B------:R-:W-:Y:S01]  /*16030*/  ISETP.GE.OR P2, PT, R5.reuse, R223.reuse, !P2 ;  /* 0x000000df0500720c */ /* 0x0c0fe20005746670 */
[----:B------:R-:W-:Y:S01]  /*16040*/  FMUL.FTZ R154, R162, R0 ;  /* 0x00000000a29a7220 */ /* 0x000fe20000410000 */
[----:B------:R-:W-:Y:S01]  /*16050*/  ISETP.GE.OR P5, PT, R5, R220, !P5 ;  /* 0x000000dc0500720c */ /* 0x000fe20006fa6670 */
[----:B------:R-:W-:Y:S01]  /*16060*/  FMUL.FTZ R152, R163, R0 ;  /* 0x00000000a3987220 */ /* 0x000fe20000410000 */
[C---:B------:R-:W-:Y:S01]  /*16070*/  ISETP.GE.OR P6, PT, R7.reuse, R223, !P6 ;  /* 0x000000df0700720c */ /* 0x040fe200077c6670 */
[----:B------:R-:W-:Y:S01]  /*16080*/  HMMA.16816.F32.BF16 R180, R16, R8, R180 ;  /* 0x0000000810b4723c */ /* 0x000fe200000418b4 */
[----:B------:R-:W-:Y:S01]  /*16090*/  ISETP.GE.OR P3, PT, R7, R220, !P3 ;  /* 0x000000dc0700720c */ /* 0x000fe20005f66670 */
[C---:B------:R-:W-:Y:S01]  /*160a0*/  VIADD R7, R133.reuse, 0x18 ;  /* 0x0000001885077836 */ /* 0x040fe20000000000 */
[----:B------:R-:W5:Y:S01]  /*160b0*/  MUFU.TANH R140, R35 ;  /* 0x00000023008c7308 */ /* 0x000f620000002400 */
[----:B------:R-:W-:Y:S01]  /*160c0*/  FSEL R14, R14, -INF , !P5 ;  /* 0xff8000000e0e7808 */ /* 0x000fe20006800000 */
[----:B------:R-:W-:-:S02]  /*160d0*/  VIADD R11, R133, 0x20 ;  /* 0x00000020850b7836 */ /* 0x000fc40000000000 */
[-C--:B------:R-:W-:Y:S01]  /*160e0*/  FMUL.FTZ R5, R156, R0.reuse ;  /* 0x000000009c057220 */ /* 0x080fe20000410000 */
[----:B------:R-:W-:Y:S02]  /*160f0*/  VIADD R9, R133, 0x19 ;  /* 0x0000001985097836 */ /* 0x000fe40000000000 */
[----:B------:R-:W-:Y:S01]  /*16100*/  FMUL.FTZ R150, R158, R0 ;  /* 0x000000009e967220 */ /* 0x000fe20000410000 */
[----:B------:R-:W-:Y:S01]  /*16110*/  FSEL R8, R13, -INF , !P4 ;  /* 0xff8000000d087808 */ /* 0x000fe20006000000 */
[----:B------:R-:W-:Y:S01]  /*16120*/  VIADD R13, R133, 0x28 ;  /* 0x00000028850d7836 */ /* 0x000fe20000000000 */
[----:B------:R-:W-:Y:S01]  /*16130*/  ISETP.GE.AND P5, PT, R7, R222, PT ;  /* 0x000000de0700720c */ /* 0x000fe20003fa6270 */
[----:B------:R-:W5:Y:S01]  /*16140*/  MUFU.TANH R5, R5 ;  /* 0x0000000500057308 */ /* 0x000f620000002400 */
[----:B------:R-:W-:Y:S01]  /*16150*/  FSEL R144, R15, -INF , !P6 ;  /* 0xff8000000f907808 */ /* 0x000fe20007000000 */
[-C--:B------:R-:W-:Y:S01]  /*16160*/  FMUL.FTZ R156, R157, R0.reuse ;  /* 0x000000009d9c7220 */ /* 0x080fe20000410000 */
[----:B------:R-:W-:Y:S01]  /*16170*/  FSEL R6, R148, -INF , !P2 ;  /* 0xff80000094067808 */ /* 0x000fe20005000000 */
[----:B------:R-:W-:Y:S01]  /*16180*/  FMUL.FTZ R148, R159, R0 ;  /* 0x000000009f947220 */ /* 0x000fe20000410000 */
[----:B------:R-:W-:Y:S01]  /*16190*/  ISETP.GE.AND P4, PT, R7, R224, PT ;  /* 0x000000e00700720c */ /* 0x000fe20003f86270 */
[----:B------:R-:W-:Y:S01]  /*161a0*/  FMUL.FTZ R174, R176, R0 ;  /* 0x00000000b0ae7220 */ /* 0x000fe20000410000 */
[C---:B------:R-:W-:Y:S01]  /*161b0*/  ISETP.GE.AND P1, PT, R9.reuse, R224, PT ;  /* 0x000000e00900720c */ /* 0x040fe20003f26270 */
[----:B------:R-:W5:Y:S01]  /*161c0*/  MUFU.TANH R232, R160 ;  /* 0x000000a000e87308 */ /* 0x000f620000002400 */
[----:B------:R-:W-:Y:S01]  /*161d0*/  ISETP.GE.AND P6, PT, R9, R222, PT ;  /* 0x000000de0900720c */ /* 0x000fe20003fc6270 */
[----:B------:R-:W-:Y:S01]  /*161e0*/  FMUL.FTZ R166, R178, R0 ;  /* 0x00000000b2a67220 */ /* 0x000fe20000410000 */
[----:B------:R-:W-:Y:S01]  /*161f0*/  ISETP.GE.AND P2, PT, R23, R222, PT ;  /* 0x000000de1700720c */ /* 0x000fe20003f46270 */
[----:B------:R-:W-:Y:S01]  /*16200*/  FMUL.FTZ R181, R181, R0 ;  /* 0x00000000b5b57220 */ /* 0x000fe20000410000 */
[C---:B------:R-:W-:Y:S01]  /*16210*/  ISETP.GE.OR P5, PT, R7.reuse, R220, !P5 ;  /* 0x000000dc0700720c */ /* 0x040fe20006fa6670 */
[-C--:B------:R-:W-:Y:S01]  /*16220*/  FMUL.FTZ R172, R182, R0.reuse ;  /* 0x00000000b6ac7220 */ /* 0x080fe20000410000 */
[-C--:B------:R-:W-:Y:S01]  /*16230*/  ISETP.GE.OR P4, PT, R7, R223.reuse, !P4 ;  /* 0x000000df0700720c */ /* 0x080fe20006786670 */
[----:B------:R-:W5:Y:S01]  /*16240*/  MUFU.TANH R230, R161 ;  /* 0x000000a100e67308 */ /* 0x000f620000002400 */
[C---:B------:R-:W-:Y:S01]  /*16250*/  ISETP.GE.OR P1, PT, R9.reuse, R223, !P1 ;  /* 0x000000df0900720c */ /* 0x040fe20004f26670 */
[----:B------:R-:W-:Y:S01]  /*16260*/  FMUL.FTZ R7, R180, R0 ;  /* 0x00000000b4077220 */ /* 0x000fe20000410000 */
[-C--:B------:R-:W-:Y:S01]  /*16270*/  ISETP.GE.OR P6, PT, R9, R220.reuse, !P6 ;  /* 0x000000dc0900720c */ /* 0x080fe200077c6670 */
[----:B------:R-:W-:Y:S01]  /*16280*/  VIADD R9, R133, 0x21 ;  /* 0x0000002185097836 */ /* 0x000fe20000000000 */
[----:B------:R-:W-:Y:S01]  /*16290*/  ISETP.GE.OR P2, PT, R23, R220, !P2 ;  /* 0x000000dc1700720c */ /* 0x000fe20005746670 */
[-C--:B------:R-:W-:Y:S01]  /*162a0*/  FMUL.FTZ R170, R183, R0.reuse ;  /* 0x00000000b7aa7220 */ /* 0x080fe20000410000 */
[----:B--2---:R-:W-:Y:S01]  /*162b0*/  FSEL R234, R234, -INF , !P5 ;  /* 0xff800000eaea7808 */ /* 0x004fe20006800000 */
[----:B------:R-:W2:Y:S01]  /*162c0*/  MUFU.TANH R150, R150 ;  /* 0x0000009600967308 */ /* 0x000ea20000002400 */
[----:B------:R-:W-:Y:S01]  /*162d0*/  FSEL R236, R236, -INF , !P4 ;  /* 0xff800000ecec7808 */ /* 0x000fe20006000000 */
[-C--:B------:R-:W-:Y:S01]  /*162e0*/  FMUL.FTZ R169, R177, R0.reuse ;  /* 0x00000000b1a97220 */ /* 0x080fe20000410000 */
[----:B-1----:R-:W-:Y:S01]  /*162f0*/  FSEL R146, R20, -INF , !P1 ;  /* 0xff80000014927808 */ /* 0x002fe20004800000 */
[----:B------:R-:W-:Y:S01]  /*16300*/  FMUL.FTZ R164, R179, R0 ;  /* 0x00000000b3a47220 */ /* 0x000fe20000410000 */
[----:B------:R-:W-:-:S02]  /*16310*/  ISETP.GE.AND P5, PT, R13, R224, PT ;  /* 0x000000e00d00720c */ /* 0x000fc40003fa6270 */
[C---:B------:R-:W-:Y:S01]  /*16320*/  ISETP.GE.AND P4, PT, R11.reuse, R224, PT ;  /* 0x000000e00b00720c */ /* 0x040fe20003f86270 */
[----:B------:R-:W1:Y:S01]  /*16330*/  MUFU.TANH R154, R154 ;  /* 0x0000009a009a7308 */ /* 0x000e620000002400 */
[----:B------:R-:W-:Y:S02]  /*16340*/  ISETP.GE.AND P1, PT, R11, R222, PT ;  /* 0x000000de0b00720c */ /* 0x000fe40003f26270 */
[----:B---3--:R-:W-:Y:S02]  /*16350*/  FSEL R142, R21, -INF , !P2 ;  /* 0xff800000158e7808 */ /* 0x008fe40005000000 */
[----:B------:R-:W-:Y:S02]  /*16360*/  ISETP.GE.AND P2, PT, R9, R224, PT ;  /* 0x000000e00900720c */ /* 0x000fe40003f46270 */
[----:B----4-:R-:W-:Y:S01]  /*16370*/  FSEL R228, R228, -INF , !P6 ;  /* 0xff800000e4e47808 */ /* 0x010fe20007000000 */
[----:B------:R-:W3:Y:S01]  /*16380*/  MUFU.TANH R174, R174 ;  /* 0x000000ae00ae7308 */ /* 0x000ee20000002400 */
[----:B------:R-:W-:-:S02]  /*16390*/  ISETP.GE.OR P5, PT, R13, R223, !P5 ;  /* 0x000000df0d00720c */ /* 0x000fc40006fa6670 */
[CC--:B------:R-:W-:Y:S02]  /*163a0*/  ISETP.GE.OR P4, PT, R11.reuse, R223.reuse, !P4 ;  /* 0x000000df0b00720c */ /* 0x0c0fe40006786670 */
[----:B------:R-:W-:Y:S01]  /*163b0*/  ISETP.GE.OR P1, PT, R11, R220, !P1 ;  /* 0x000000dc0b00720c */ /* 0x000fe20004f26670 */
[----:B------:R-:W-:Y:S01]  /*163c0*/  VIADD R11, R133, 0x29 ;  /* 0x00000029850b7836 */ /* 0x000fe20000000000 */
[-C--:B------:R-:W-:Y:S01]  /*163d0*/  ISETP.GE.AND P6, PT, R13, R222.reuse, PT ;  /* 0x000000de0d00720c */ /* 0x080fe20003fc6270 */
[----:B------:R-:W4:Y:S01]  /*163e0*/  MUFU.TANH R156, R156 ;  /* 0x0000009c009c7308 */ /* 0x000f220000002400 */
[----:B-----5:R-:W-:Y:S02]  /*163f0*/  FSEL R140, R140, -INF , !P3 ;  /* 0xff8000008c8c7808 */ /* 0x020fe40005800000 */
[C---:B------:R-:W-:Y:S02]  /*16400*/  ISETP.GE.OR P2, PT, R9.reuse, R223, !P2 ;  /* 0x000000df0900720c */ /* 0x040fe40005746670 */
[----:B------:R-:W-:-:S02]  /*16410*/  ISETP.GE.AND P3, PT, R9, R222, PT ;  /* 0x000000de0900720c */ /* 0x000fc40003f66270 */
[----:B------:R-:W-:Y:S01]  /*16420*/  FSEL R158, R5, -INF , !P5 ;  /* 0xff800000059e7808 */ /* 0x000fe20006800000 */
[----:B------:R-:W-:Y:S01]  /*16430*/  VIADD R5, R133, 0x38 ;  /* 0x0000003885057836 */ /* 0x000fe20000000000 */
[-C--:B------:R-:W-:Y:S01]  /*16440*/  ISETP.GE.OR P6, PT, R13, R220.reuse, !P6 ;  /* 0x000000dc0d00720c */ /* 0x080fe200077c6670 */
[----:B------:R-:W5:Y:S01]  /*16450*/  MUFU.TANH R152, R152 ;  /* 0x0000009800987308 */ /* 0x000f620000002400 */
[----:B------:R-:W-:Y:S01]  /*16460*/  FSEL R232, R232, -INF , !P4 ;  /* 0xff800000e8e87808 */ /* 0x000fe20006000000 */
[----:B------:R-:W-:Y:S01]  /*16470*/  VIADD R13, R133, 0x31 ;  /* 0x00000031850d7836 */ /* 0x000fe20000000000 */
[----:B------:R-:W-:Y:S02]  /*16480*/  FSEL R230, R230, -INF , !P2 ;  /* 0xff800000e6e67808 */ /* 0x000fe40005000000 */
[----:B------:R-:W-:Y:S02]  /*16490*/  ISETP.GE.OR P3, PT, R9, R220, !P3 ;  /* 0x000000dc0900720c */ /* 0x000fe40005f66670 */
[C---:B------:R-:W-:Y:S01]  /*164a0*/  ISETP.GE.AND P4, PT, R11.reuse, R224, PT ;  /* 0x000000e00b00720c */ /* 0x040fe20003f86270 */
[----:B------:R-:W5:Y:S01]  /*164b0*/  MUFU.TANH R148, R148 ;  /* 0x0000009400947308 */ /* 0x000f620000002400 */
[----:B------:R-:W-:-:S02]  /*164c0*/  ISETP.GE.AND P2, PT, R11, R222, PT ;  /* 0x000000de0b00720c */ /* 0x000fc40003f46270 */
[----:B--2---:R-:W-:Y:S02]  /*164d0*/  FSEL R150, R150, -INF , !P6 ;  /* 0xff80000096967808 */ /* 0x004fe40007000000 */
[----:B------:R-:W-:Y:S02]  /*164e0*/  ISETP.GE.AND P6, PT, R5, R224, PT ;  /* 0x000000e00500720c */ /* 0x000fe40003fc6270 */
[CC--:B------:R-:W-:Y:S01]  /*164f0*/  ISETP.GE.OR P4, PT, R11.reuse, R223.reuse, !P4 ;  /* 0x000000df0b00720c */ /* 0x0c0fe20006786670 */
[----:B------:R-:W2:Y:S01]  /*16500*/  MUFU.TANH R7, R7 ;  /* 0x0000000700077308 */ /* 0x000ea20000002400 */
[----:B------:R-:W-:Y:S01]  /*16510*/  ISETP.GE.OR P2, PT, R11, R220, !P2 ;  /* 0x000000dc0b00720c */ /* 0x000fe20005746670 */
[----:B------:R-:W-:Y:S01]  /*16520*/  VIADD R11, R133, 0x30 ;  /* 0x00000030850b7836 */ /* 0x000fe20000000000 */
[----:B------:R-:W-:Y:S01]  /*16530*/  ISETP.GE.OR P6, PT, R5, R223, !P6 ;  /* 0x000000df0500720c */ /* 0x000fe200077c6670 */
[----:B------:R-:W-:Y:S01]  /*16540*/  VIADD R133, R133, 0x39 ;  /* 0x0000003985857836 */ /* 0x000fe20000000000 */
[----:B-1----:R-:W-:-:S02]  /*16550*/  FSEL R154, R154, -INF , !P1 ;  /* 0xff8000009a9a7808 */ /* 0x002fc40004800000 */
[-C--:B------:R-:W-:Y:S01]  /*16560*/  ISETP.GE.AND P5, PT, R11, R224.reuse, PT ;  /* 0x000000e00b00720c */ /* 0x080fe20003fa6270 */
[----:B------:R-:W1:Y:S01]  /*16570*/  MUFU.TANH R9, R181 ;  /* 0x000000b500097308 */ /* 0x000e620000002400 */
[----:B------:R-:W-:Y:S02]  /*16580*/  ISETP.GE.AND P1, PT, R13, R224, PT ;  /* 0x000000e00d00720c */ /* 0x000fe40003f26270 */
[----:B---3--:R-:W-:Y:S02]  /*16590*/  FSEL R174, R174, -INF , !P6 ;  /* 0xff800000aeae7808 */ /* 0x008fe40007000000 */
[----:B------:R-:W-:Y:S02]  /*165a0*/  ISETP.GT.AND P6, PT, R216, R207, PT ;  /* 0x000000cfd800720c */ /* 0x000fe40003fc4270 */
[-C--:B------:R-:W-:Y:S01]  /*165b0*/  ISETP.GE.OR P5, PT, R11, R223.reuse, !P5 ;  /* 0x000000df0b00720c */ /* 0x080fe20006fa6670 */
[----:B------:R-:W3:Y:S01]  /*165c0*/  MUFU.TANH R172, R172 ;  /* 0x000000ac00ac7308 */ /* 0x000ee20000002400 */
[----:B------:R-:W-:-:S02]  /*165d0*/  ISETP.GE.OR P1, PT, R13, R223, !P1 ;  /* 0x000000df0d00720c */ /* 0x000fc40004f26670 */
[----:B----4-:R-:W-:Y:S02]  /*165e0*/  FSEL R156, R156, -INF , !P4 ;  /* 0xff8000009c9c7808 */ /* 0x010fe40006000000 */
[----:B-----5:R-:W-:Y:S02]  /*165f0*/  FSEL R152, R152, -INF , !P3 ;  /* 0xff80000098987808 */ /* 0x020fe40005800000 */
[----:B------:R-:W-:Y:S01]  /*16600*/  FSEL R148, R148, -INF , !P2 ;  /* 0xff80000094947808 */ /* 0x000fe20005000000 */
[----:B------:R-:W4:Y:S01]  /*16610*/  MUFU.TANH R170, R170 ;  /* 0x000000aa00aa7308 */ /* 0x000f220000002400 */
[----:B--2---:R-:W-:Y:S02]  /*16620*/  FSEL R178, R7, -INF , !P5 ;  /* 0xff80000007b27808 */ /* 0x004fe40006800000 */
[----:B-1----:R-:W-:Y:S02]  /*16630*/  FSEL R176, R9, -INF , !P1 ;  /* 0xff80000009b07808 */ /* 0x002fe40004800000 */
[----:B------:R-:W-:-:S02]  /*16640*/  ISETP.GE.AND P4, PT, R11, R222, PT ;  /* 0x000000de0b00720c */ /* 0x000fc40003f86270 */
[-C--:B------:R-:W-:Y:S01]  /*16650*/  ISETP.GE.AND P3, PT, R13, R222.reuse, PT ;  /* 0x000000de0d00720c */ /* 0x080fe20003f66270 */
[----:B------:R-:W1:Y:S01]  /*16660*/  MUFU.TANH R166, R166 ;  /* 0x000000a600a67308 */ /* 0x000e620000002400 */
[----:B------:R-:W-:Y:S01]  /*16670*/  BAR.SYNC.DEFER_BLOCKING 0x0 ;  /* 0x0000000000007b1d */ /* 0x000fe20000010000 */
[----:B------:R-:W-:Y:S02]  /*16680*/  ISETP.GE.AND P2, PT, R5, R222, PT ;  /* 0x000000de0500720c */ /* 0x000fe40003f46270 */
[C---:B------:R-:W-:Y:S02]  /*16690*/  ISETP.GE.AND P5, PT, R133.reuse, R224, PT ;  /* 0x000000e08500720c */ /* 0x040fe40003fa6270 */
[----:B------:R-:W-:Y:S02]  /*166a0*/  ISETP.GE.AND P1, PT, R133, R222, PT ;  /* 0x000000de8500720c */ /* 0x000fe40003f26270 */
[----:B------:R-:W2:Y:S01]  /*166b0*/  MUFU.TANH R169, R169 ;  /* 0x000000a900a97308 */ /* 0x000ea20000002400 */
[----:B------:R-:W-:-:S02]  /*166c0*/  ISETP.GE.OR P4, PT, R11, R220, !P4 ;  /* 0x000000dc0b00720c */ /* 0x000fc40006786670 */
[-C--:B------:R-:W-:Y:S02]  /*166d0*/  ISETP.GE.OR P3, PT, R13, R220.reuse, !P3 ;  /* 0x000000dc0d00720c */ /* 0x080fe40005f66670 */
[-C--:B------:R-:W-:Y:S02]  /*166e0*/  ISETP.GE.OR P2, PT, R5, R220.reuse, !P2 ;  /* 0x000000dc0500720c */ /* 0x080fe40005746670 */
[C---:B------:R-:W-:Y:S01]  /*166f0*/  ISETP.GE.OR P5, PT, R133.reuse, R223, !P5 ;  /* 0x000000df8500720c */ /* 0x040fe20006fa6670 */
[----:B------:R-:W5:Y:S01]  /*16700*/  MUFU.TANH R164, R164 ;  /* 0x000000a400a47308 */ /* 0x000f620000002400 */
[----:B------:R-:W-:Y:S02]  /*16710*/  ISETP.GE.OR P1, PT, R133, R220, !P1 ;  /* 0x000000dc8500720c */ /* 0x000fe40004f26670 */
[----:B---3--:R-:W-:Y:S02]  /*16720*/  FSEL R172, R172, -INF , !P4 ;  /* 0xff800000acac7808 */ /* 0x008fe40006000000 */
[----:B----4-:R-:W-:-:S02]  /*16730*/  FSEL R170, R170, -INF , !P3 ;  /* 0xff800000aaaa7808 */ /* 0x010fc40005800000 */
[----:B-1----:R-:W-:Y:S02]  /*16740*/  FSEL R166, R166, -INF , !P2 ;  /* 0xff800000a6a67808 */ /* 0x002fe40005000000 */
[----:B--2---:R-:W-:Y:S02]  /*16750*/  FSEL R169, R169, -INF , !P5 ;  /* 0xff800000a9a97808 */ /* 0x004fe40006800000 */
        /* <DEDUP_REMOVED lines=73> */
.L_x_7267:
[----:B------:R-:W-:Y:S02]  /*16bf0*/  R2UR UR4, R226 ;  /* 0x00000000e20472ca */ /* 0x000fe400000e0000 */
[----:B------:R-:W-:-:S13]  /*16c00*/  R2UR UR5, R227 ;  /* 0x00000000e30572ca */ /* 0x000fda00000e0000 */
[----:B------:R-:W2:Y:S02]  /*16c10*/  LD.E R5, desc[UR4][R244.64+0x38] ;  /* 0x00003804f4057980 */ /* 0x000ea4000c101900 */
[----:B--2---:R-:W-:-:S05]  /*16c20*/  IMAD.U32 R5, R5, -0x40, RZ ;  /* 0xffffffc005057824 */ /* 0x004fca00078e00ff */
[----:B------:R-:W-:Y:S02]  /*16c30*/  SHF.R.S32.HI R0, RZ, 0x1f, R5 ;  /* 0x0000001fff007819 */ /* 0x000fe40000011405 */
.L_x_7268:
[----:B------:R-:W-:Y:S05]  /*16c40*/  BSYNC B0 ;  /* 0x0000000000007941 */ /* 0x000fea0003800000 */
.L_x_7266:
        /* <DEDUP_REMOVED lines=44> */
.L_x_7265:
[----:B------:R-:W-:Y:S05]  /*16f10*/  BSYNC B1 ;  /* 0x0000000000017941 */ /* 0x000fea0003800000 */
.L_x_7264:
        /* <DEDUP_REMOVED lines=67> */
[----:B------:R-:W2:Y:S01]  /*17350*/  LDSM.16.MT88.4 R8, [R206+0xc000] ;  /* 0x00c00000ce08783b */ /* 0x000ea20000004200 */
[----:B------:R-:W-:Y:S01]  /*17360*/  FMUL.FTZ R3, R168, R3 ;  /* 0x00000003a8037220 */ /* 0x000fe20000410000 */
        /* <DEDUP_REMOVED lines=14> */
[----:B------:R-:W3:Y:S01]  /*17450*/  LDSM.16.MT88.4 R144, [R203+0x10000] ;  /* 0x01000000cb90783b */ /* 0x000ee20000004200 */
[-C--:B------:R-:W-:Y:S01]  /*17460*/  FMUL.FTZ R124, R124, R132.reuse ;  /* 0x000000847c7c7220 */ /* 0x080fe20000410000 */
[-C--:B------:R-:W-:Y:S01]  /*17470*/  FMUL.FTZ R125, R125, R132.reuse ;  /* 0x000000847d7d7220 */ /* 0x080fe20000410000 */
[-C--:B------:R-:W-:Y:S01]  /*17480*/  FMUL.FTZ R76, R76, R132.reuse ;  /* 0x000000844c4c7220 */ /* 0x080fe20000410000 */
[----:B------:R-:W-:Y:S01]  /*17490*/  FMUL.FTZ R77, R77, R132 ;  /* 0x000000844d4d7220 */ /* 0x000fe20000410000 */
[-CC-:B------:R-:W-:Y:S01]  /*174a0*/  FFMA.FTZ R173, R238, R168.reuse, -R171.reuse ;  /* 0x000000a8eead7223 */ /* 0x180fe200000108ab */
[----:B------:R-:W-:Y:S01]  /*174b0*/  FFMA.FTZ R175, R236, R168, -R171 ;  /* 0x000000a8ecaf7223 */ /* 0x000fe200000108ab */
[----:B------:R-:W4:Y:S01]  /*174c0*/  MUFU.EX2 R133, R133 ;  /* 0x0000008500857308 */ /* 0x000f220000000800 */
        /* <DEDUP_REMOVED lines=16> */
[----:B----4-:R-:W-:Y:S01]  /*175d0*/  F2FP.BF16.F32.PACK_AB R6, R133, R160 ;  /* 0x000000a08506723e */ /* 0x010fe200000010ff */
        /* <DEDUP_REMOVED lines=62> */
[----:B------:R-:W5:Y:S02]  /*179c0*/  MUFU.EX2 R226, R226 ;  /* 0x000000e200e27308 */ /* 0x000f640000000800 */
        /* <DEDUP_REMOVED lines=11> */
[C---:B---3--:R-:W-:Y:S06]  /*17a80*/  HMMA.16816.F32.BF16 R92, R4.reuse, R144, R92 ;  /* 0x00000090045c723c */ /* 0x048fec000004185c */
        /* <DEDUP_REMOVED lines=8> */
[----:B------:R-:W3:Y:S02]  /*17b10*/  MUFU.EX2 R230, R230 ;  /* 0x000000e600e67308 */ /* 0x000ee40000000800 */
        /* <DEDUP_REMOVED lines=40> */
[----:B------:R-:W3:Y:S01]  /*17da0*/  MUFU.EX2 R234, R234 ;  /* 0x000000ea00ea7308 */ /* 0x000ee20000000800 */
        /* <DEDUP_REMOVED lines=17> */
[----:B------:R-:W3:Y:S01]  /*17ec0*/  LDSM.16.MT88.4 R112, [R205+0xe800] ;  /* 0x00e80000cd70783b */ /* 0x000ee20000004200 */
        /* <DEDUP_REMOVED lines=14> */
[----:B-----5:R-:W-:Y:S01]  /*17fb0*/  F2FP.BF16.F32.PACK_AB R105, R226, R177 ;  /* 0x000000b1e269723e */ /* 0x020fe200000010ff */
        /* <DEDUP_REMOVED lines=146> */
.L_x_7260:
[----:B------:R-:W-:Y:S05]  /*188e0*/  @!P6 BRA `(.L_x_7269) ;  /* 0x0000003c00f0e947 */ /* 0x000fea0003800000 */
[C---:B------:R-:W-:Y:S01]  /*188f0*/  SHF.L.U64.HI R226, R136.reuse, 0x5, R137 ;  /* 0x0000000588e27819 */ /* 0x040fe20000010289 */
[----:B------:R-:W-:Y:S01]  /*18900*/  IMAD.SHL.U32 R225, R136, 0x20, RZ ;  /* 0x0000002088e17824 */ /* 0x000fe200078e00ff */
[C---:B------:R-:W-:Y:S01]  /*18910*/  SHF.L.U64.HI R228, R134.reuse, 0x5, R135 ;  /* 0x0000000586e47819 */ /* 0x040fe20000010287 */
[----:B------:R-:W-:Y:S01]  /*18920*/  IMAD.SHL.U32 R227, R134, 0x20, RZ ;  /* 0x0000002086e37824 */ /* 0x000fe200078e00ff */
[----:B------:R-:W-:Y:S01]  /*18930*/  MOV R2, R3 ;  /* 0x0000000300027202 */ /* 0x000fe20000000f00 */
[----:B------:R-:W-:-:S07]  /*18940*/  IMAD.MOV.U32 R0, RZ, RZ, R132 ;  /* 0x000000ffff007224 */ /* 0x000fce00078e0084 */
.L_x_7278:
        /* <DEDUP_REMOVED lines=82> */
.L_x_7271:
[----:B--2---:R-:W-:Y:S02]  /*18e70*/  R2UR UR4, R132 ;  /* 0x00000000840472ca */ /* 0x004fe400000e0000 */
[----:B------:R-:W-:Y:S11]  /*18e80*/  R2UR UR5, R133 ;  /* 0x00000000850572ca */ /* 0x000ff600000e0000 */
[----:B------:R-:W-:Y:S02]  /*18e90*/  @!UPT UIADD3 URZ, URZ, URZ, URZ ;  /* 0x0000003f3f3ff290 */ /* 0x000fe4000fffe03f */
[----:B-1----:R-:W2:Y:S02]  /*18ea0*/  LD.E R10, desc[UR4][R134.64+0x40] ;  /* 0x00004004860a7980 */ /* 0x002ea4000c101900 */
[----:B--2---:R-:W-:Y:S05]  /*18eb0*/  IMAD.U32 R10, R10, -0x40, RZ ;  /* 0xffffffc00a0a7824 */ /* 0x004fea00078e00ff */
[----:B------:R-:W-:Y:S02]  /*18ec0*/  SHF.R.S32.HI R5, RZ, 0x1f, R10 ;  /* 0x0000001fff057819 */ /* 0x000fe4000001140a */
.L_x_7272:
[----:B------:R-:W-:Y:S05]  /*18ed0*/  BSYNC B0 ;  /* 0x0000000000007941 */ /* 0x000fea0003800000 */
.L_x_7270:
        /* <DEDUP_REMOVED lines=344> */
.L_x_7276:
[----:B------:R-:W-:Y:S02]  /*1a460*/  R2UR UR4, R132 ;  /* 0x00000000840472ca */ /* 0x000fe400000e0000 */
[----:B------:R-:W-:Y:S11]  /*1a470*/  R2UR UR5, R133 ;  /* 0x00000000850572ca */ /* 0x000ff600000e0000 */
[----:B------:R-:W-:Y:S02]  /*1a480*/  @!UPT UIADD3 URZ, URZ, URZ, URZ ;  /* 0x0000003f3f3ff290 */ /* 0x000fe4000fffe03f */
[----:B------:R-:W3:Y:S02]  /*1a490*/  LD.E R10, desc[UR4][R134.64+0x38] ;  /* 0x00003804860a7980 */ /* 0x000ee4000c101900 */
[----:B---3--:R-:W-:Y:S05]  /*1a4a0*/  IMAD.U32 R10, R10, -0x40, RZ ;  /* 0xffffffc00a0a7824 */ /* 0x008fea00078e00ff */
[----:B------:R-:W-:Y:S02]  /*1a4b0*/  SHF.R.S32.HI R9, RZ, 0x1f, R10 ;  /* 0x0000001fff097819 */ /* 0x000fe4000001140a */
.L_x_7277:
[----:B------:R-:W-:Y:S05]  /*1a4c0*/  BSYNC B0 ;  /* 0x0000000000007941 */ /* 0x000fea0003800000 */
.L_x_7275:
        /* <DEDUP_REMOVED lines=42> */
.L_x_7274:
[----:B------:R-:W-:Y:S05]  /*1a770*/  BSYNC B1 ;  /* 0x0000000000017941 */ /* 0x000fea0003800000 */
.L_x_7273:
[----:B------:R-:W-:Y:S01]  /*1a780*/  R2UR UR4, R132 ;  /* 0x00000000840472ca */ /* 0x000fe200000e0000 */
[----:B--2---:R-:W2:Y:S01]  /*1a790*/  S2R R21, SR_TID.X ;  /* 0x0000000000157919 */ /* 0x004ea20000002100 */
[----:B------:R-:W-:Y:S01]  /*1a7a0*/  R2UR UR5, R133 ;  /* 0x00000000850572ca */ /* 0x000fe200000e0000 */
[----:B------:R-:W-:Y:S11]  /*1a7b0*/  LDSM.16.MT88.4 R28, [R204+0xc000] ;  /* 0x00c00000cc1c783b */ /* 0x000ff60000004200 */
[----:B------:R-:W-:Y:S01]  /*1a7c0*/  @!UPT UIADD3 URZ, URZ, URZ, URZ ;  /* 0x0000003f3f3ff290 */ /* 0x000fe2000fffe03f */
[----:B------:R4:W5:Y:S01]  /*1a7d0*/  LD.E R133, desc[UR4][R134.64+0xdc] ;  /* 0x0000dc0486857980 */ /* 0x000962000c101900 */
[----:B--2---:R-:W-:Y:S04]  /*1a7e0*/  SHF.L.U32 R21, R21, 0x1, RZ ;  /* 0x0000000115157819 */ /* 0x004fe800000006ff */
[----:B------:R-:W-:Y:S04]  /*1a7f0*/  LOP3.LUT R21, R21, 0x6, RZ, 0xc0, !PT ;  /* 0x0000000615157812 */ /* 0x000fe800078ec0ff */
[----:B------:R-:W-:Y:S04]  /*1a800*/  LEA R21, R216, R21, 0x6 ;  /* 0x00000015d8157211 */ /* 0x000fe800078e30ff */
[C---:B---3--:R-:W-:Y:S01]  /*1a810*/  IADD3 R7, R21.reuse, 0x8, RZ ;  /* 0x0000000815077810 */ /* 0x048fe20007ffe0ff */
[C---:B------:R-:W-:Y:S01]  /*1a820*/  VIADD R9, R21.reuse, 0x1 ;  /* 0x0000000115097836 */ /* 0x040fe20000000000 */
[C---:B------:R-:W-:Y:S01]  /*1a830*/  ISETP.GE.AND P0, PT, R21.reuse, R222, PT ;  /* 0x000000de1500720c */ /* 0x040fe20003f06270 */
[C---:B------:R-:W-:Y:S01]  /*1a840*/  VIADD R23, R21.reuse, 0x19 ;  /* 0x0000001915177836 */ /* 0x040fe20000000000 */
[CC--:B------:R-:W-:Y:S01]  /*1a850*/  ISETP.GE.AND P5, PT, R21.reuse, R224.reuse, PT ;  /* 0x000000e01500720c */ /* 0x0c0fe20003fa6270 */
[----:B------:R-:W-:Y:S01]  /*1a860*/  VIADD R27, R21, 0x28 ;  /* 0x00000028151b7836 */ /* 0x000fe20000000000 */
[C---:B------:R-:W-:Y:S02]  /*1a870*/  ISETP.GE.AND P2, PT, R9.reuse, R224, PT ;  /* 0x000000e00900720c */ /* 0x040fe40003f46270 */
[----:B------:R-:W-:Y:S02]  /*1a880*/  ISETP.GE.AND P3, PT, R9, R222, PT ;  /* 0x000000de0900720c */ /* 0x000fe40003f66270 */
[C---:B------:R-:W-:Y:S02]  /*1a890*/  ISETP.GE.AND P6, PT, R7.reuse, R224, PT ;  /* 0x000000e00700720c */ /* 0x040fe40003fc6270 */
[----:B------:R-:W-:Y:S02]  /*1a8a0*/  ISETP.GE.AND P4, PT, R7, R222, PT ;  /* 0x000000de0700720c */ /* 0x000fe40003f86270 */
[CC--:B------:R-:W-:Y:S02]  /*1a8b0*/  ISETP.GE.OR P2, PT, R9.reuse, R223.reuse, !P2 ;  /* 0x000000df0900720c */ /* 0x0c0fe40005746670 */
[-C--:B------:R-:W-:Y:S01]  /*1a8c0*/  ISETP.GE.OR P3, PT, R9, R220.reuse, !P3 ;  /* 0x000000dc0900720c */ /* 0x080fe20005f66670 */
[C---:B------:R-:W-:Y:S01]  /*1a8d0*/  VIADD R9, R21.reuse, 0x10 ;  /* 0x0000001015097836 */ /* 0x040fe20000000000 */
[CC--:B------:R-:W-:Y:S02]  /*1a8e0*/  ISETP.GE.OR P0, PT, R21.reuse, R220.reuse, !P0 ;  /* 0x000000dc1500720c */ /* 0x0c0fe40004706670 */
[-C--:B------:R-:W-:Y:S02]  /*1a8f0*/  ISETP.GE.OR P5, PT, R21, R223.reuse, !P5 ;  /* 0x000000df1500720c */ /* 0x080fe40006fa6670 */
[CC--:B------:R-:W-:Y:S02]  /*1a900*/  ISETP.GE.OR P6, PT, R7.reuse, R223.reuse, !P6 ;  /* 0x000000df0700720c */ /* 0x0c0fe400077c6670 */
[----:B------:R-:W-:Y:S02]  /*1a910*/  ISETP.GE.OR P4, PT, R7, R220, !P4 ;  /* 0x000000dc0700720c */ /* 0x000fe40006786670 */
[----:B------:R-:W-:Y:S02]  /*1a920*/  FSEL R7, R142, -INF , !P0 ;  /* 0xff8000008e077808 */ /* 0x000fe40004000000 */
[----:B-1----:R-:W-:Y:S02]  /*1a930*/  FSEL R17, R141, -INF , !P2 ;  /* 0xff8000008d117808 */ /* 0x002fe40005000000 */
[C---:B------:R-:W-:Y:S02]  /*1a940*/  IADD3 R11, R21.reuse, 0x9, RZ ;  /* 0x00000009150b7810 */ /* 0x040fe40007ffe0ff */
[----:B------:R-:W-:Y:S02]  /*1a950*/  IADD3 R13, R21, 0x11, RZ ;  /* 0x00000011150d7810 */ /* 0x000fe40007ffe0ff */
[C---:B------:R-:W-:Y:S02]  /*1a960*/  ISETP.GE.AND P2, PT, R9.reuse, R222, PT ;  /* 0x000000de0900720c */ /* 0x040fe40003f46270 */
[-C--:B------:R-:W-:Y:S02]  /*1a970*/  ISETP.GE.AND P0, PT, R9, R224.reuse, PT ;  /* 0x000000e00900720c */ /* 0x080fe40003f06270 */
[----:B------:R-:W-:Y:S02]  /*1a980*/  FSEL R19, R140, -INF , !P5 ;  /* 0xff8000008c137808 */ /* 0x000fe40006800000 */
[----:B------:R-:W-:Y:S02]  /*1a990*/  FSEL R15, R143, -INF , !P6 ;  /* 0xff8000008f0f7808 */ /* 0x000fe40007000000 */
[-C--:B------:R-:W-:Y:S02]  /*1a9a0*/  ISETP.GE.AND P1, PT, R11, R224.reuse, PT ;  /* 0x000000e00b00720c */ /* 0x080fe40003f26270 */
[----:B------:R-:W-:Y:S02]  /*1a9b0*/  ISETP.GE.AND P6, PT, R13, R224, PT ;  /* 0x000000e00d00720c */ /* 0x000fe40003fc6270 */
[C---:B------:R-:W-:Y:S02]  /*1a9c0*/  ISETP.GE.OR P2, PT, R9.reuse, R220, !P2 ;  /* 0x000000dc0900720c */ /* 0x040fe40005746670 */
[-C--:B------:R-:W-:Y:S02]  /*1a9d0*/  ISETP.GE.OR P0, PT, R9, R223.reuse, !P0 ;  /* 0x000000df0900720c */ /* 0x080fe40004706670 */
[----:B------:R-:W-:Y:S02]  /*1a9e0*/  FMNMX.FTZ R6, R19, R0, !PT ;  /* 0x0000000013067209 */ /* 0x000fe40007810000 */
[----:B------:R-:W-:Y:S02]  /*1a9f0*/  IADD3 R9, R21, 0x18, RZ ;  /* 0x0000001815097810 */ /* 0x000fe40007ffe0ff */
[C---:B------:R-:W-:Y:S02]  /*1aa00*/  ISETP.GE.AND P5, PT, R11.reuse, R222, PT ;  /* 0x000000de0b00720c */ /* 0x040fe40003fa6270 */
[-C--:B------:R-:W-:Y:S02]  /*1aa10*/  ISETP.GE.OR P1, PT, R11, R223.reuse, !P1 ;  /* 0x000000df0b00720c */ /* 0x080fe40004f26670 */
[-C--:B------:R-:W-:Y:S02]  /*1aa20*/  ISETP.GE.OR P6, PT, R13, R223.reuse, !P6 ;  /* 0x000000df0d00720c */ /* 0x080fe400077c6670 */
[----:B------:R-:W-:Y:S02]  /*1aa30*/  FSEL R239, R239, -INF , !P0 ;  /* 0xff800000efef7808 */ /* 0x000fe40004000000 */
[----:B------:R-:W-:Y:S02]  /*1aa40*/  FMNMX.FTZ R6, R17, R6, !PT ;  /* 0x0000000611067209 */ /* 0x000fe40007810000 */
[----:B------:R-:W-:Y:S02]  /*1aa50*/  ISETP.GE.AND P0, PT, R9, R224, PT ;  /* 0x000000e00900720c */ /* 0x000fe40003f06270 */
[----:B------:R-:W-:Y:S02]  /*1aa60*/  ISETP.GE.OR P5, PT, R11, R220, !P5 ;  /* 0x000000dc0b00720c */ /* 0x000fe40006fa6670 */
[----:B------:R-:W-:Y:S02]  /*1aa70*/  FSEL R11, R144, -INF , !P1 ;  /* 0xff800000900b7808 */ /* 0x000fe40004800000 */
[----:B------:R-:W-:Y:S02]  /*1aa80*/  FSEL R165, R165, -INF , !P6 ;  /* 0xff800000a5a57808 */ /* 0x000fe40007000000 */
[-C--:B------:R-:W-:Y:S02]  /*1aa90*/  ISETP.GE.AND P1, PT, R13, R222.reuse, PT ;  /* 0x000000de0d00720c */ /* 0x080fe40003f26270 */
[----:B------:R-:W-:Y:S02]  /*1aaa0*/  ISETP.GE.AND P6, PT, R9, R222, PT ;  /* 0x000000de0900720c */ /* 0x000fe40003fc6270 */
[----:B------:R-:W-:Y:S02]  /*1aab0*/  FMNMX.FTZ R6, R15, R6, !PT ;  /* 0x000000060f067209 */ /* 0x000fe40007810000 */
[-C--:B------:R-:W-:Y:S02]  /*1aac0*/  ISETP.GE.OR P0, PT, R9, R223.reuse, !P0 ;  /* 0x000000df0900720c */ /* 0x080fe40004706670 */
[----:B------:R-:W-:Y:S02]  /*1aad0*/  IADD3 R25, R21, 0x20, RZ ;  /* 0x0000002015197810 */ /* 0x000fe40007ffe0ff */
[-C--:B------:R-:W-:Y:S02]  /*1aae0*/  ISETP.GE.OR P6, PT, R9, R220.reuse, !P6 ;  /* 0x000000dc0900720c */ /* 0x080fe400077c6670 */
[----:B------:R-:W-:Y:S02]  /*1aaf0*/  ISETP.GE.OR P1, PT, R13, R220, !P1 ;  /* 0x000000dc0d00720c */ /* 0x000fe40004f26670 */
[----:B------:R-:W-:Y:S02]  /*1ab00*/  FSEL R13, R136, -INF , !P3 ;  /* 0xff800000880d7808 */ /* 0x000fe40005800000 */
[----:B------:R-:W-:Y:S02]  /*1ab10*/  FSEL R137, R137, -INF , !P4 ;  /* 0xff80000089897808 */ /* 0x000fe40006000000 */
[----:B------:R-:W-:Y:S02]  /*1ab20*/  FSEL R9, R138, -INF , !P5 ;  /* 0xff8000008a097808 */ /* 0x000fe40006800000 */
[----:B------:R-:W-:Y:S02]  /*1ab30*/  FMNMX.FTZ R6, R11, R6, !PT ;  /* 0x000000060b067209 */ /* 0x000fe40007810000 */
[----:B------:R-:W-:Y:S02]  /*1ab40*/  FSEL R237, R237, -INF , !P0 ;  /* 0xff800000eded7808 */ /* 0x000fe40004000000 */
[----:B------:R-:W-:Y:S02]  /*1ab50*/  ISETP.GE.AND P0, PT, R23, R222, PT ;  /* 0x000000de1700720c */ /* 0x000fe40003f06270 */
[C---:B------:R-:W-:Y:S02]  /*1ab60*/  ISETP.GE.AND P4, PT, R25.reuse, R224, PT ;  /* 0x000000e01900720c */ /* 0x040fe40003f86270 */
[----:B------:R-:W-:Y:S02]  /*1ab70*/  ISETP.GE.AND P5, PT, R25, R222, PT ;  /* 0x000000de1900720c */ /* 0x000fe40003fa6270 */
[----:B------:R-:W-:Y:S02]  /*1ab80*/  ISETP.GE.AND P3, PT, R23, R224, PT ;  /* 0x000000e01700720c */ /* 0x000fe40003f66270 */
[----:B------:R-:W-:Y:S02]  /*1ab90*/  FMNMX.FTZ R8, R239, R6, !PT ;  /* 0x00000006ef087209 */ /* 0x000fe40007810000 */
[----:B------:R-:W-:Y:S02]  /*1aba0*/  ISETP.GE.OR P0, PT, R23, R220, !P0 ;  /* 0x000000dc1700720c */ /* 0x000fe40004706670 */
[----:B------:R-:W-:Y:S02]  /*1abb0*/  FMNMX.FTZ R6, R7, R2, !PT ;  /* 0x0000000207067209 */ /* 0x000fe40007810000 */
[-C--:B------:R-:W-:Y:S02]  /*1abc0*/  ISETP.GE.OR P3, PT, R23, R223.reuse, !P3 ;  /* 0x000000df1700720c */ /* 0x080fe40005f66670 */
[CC--:B------:R-:W-:Y:S02]  /*1abd0*/  ISETP.GE.OR P4, PT, R25.reuse, R223.reuse, !P4 ;  /* 0x000000df1900720c */ /* 0x0c0fe40006786670 */
[----:B------:R-:W-:Y:S02]  /*1abe0*/  ISETP.GE.OR P5, PT, R25, R220, !P5 ;  /* 0x000000dc1900720c */ /* 0x000fe40006fa6670 */
[C---:B------:R-:W-:Y:S02]  /*1abf0*/  IADD3 R25, R21.reuse, 0x29, RZ ;  /* 0x0000002915197810 */ /* 0x040fe40007ffe0ff */
[----:B------:R-:W-:Y:S02]  /*1ac00*/  IADD3 R23, R21, 0x21, RZ ;  /* 0x0000002115177810 */ /* 0x000fe40007ffe0ff */
[----:B------:R-:W-:Y:S02]  /*1ac10*/  FMNMX.FTZ R8, R165, R8, !PT ;  /* 0x00000008a5087209 */ /* 0x000fe40007810000 */
[----:B------:R-:W-:Y:S02]  /*1ac20*/  FSEL R171, R12, -INF , !P3 ;  /* 0xff8000000cab7808 */ /* 0x000fe40005800000 */
[----:B------:R-:W-:Y:S02]  /*1ac30*/  FSEL R235, R235, -INF , !P4 ;  /* 0xff800000ebeb7808 */ /* 0x000fe40006000000 */
[----:B------:R-:W-:Y:S02]  /*1ac40*/  FMNMX.FTZ R6, R13, R6, !PT ;  /* 0x000000060d067209 */ /* 0x000fe40007810000 */
[----:B------:R-:W-:Y:S02]  /*1ac50*/  FSEL R173, R173, -INF , !P1 ;  /* 0xff800000adad7808 */ /* 0x000fe40004800000 */
[-C--:B------:R-:W-:Y:S02]  /*1ac60*/  ISETP.GE.AND P1, PT, R25, R224.reuse, PT ;  /* 0x000000e01900720c */ /* 0x080fe40003f26270 */
[C---:B------:R-:W-:Y:S02]  /*1ac70*/  ISETP.GE.AND P3, PT, R23.reuse, R224, PT ;  /* 0x000000e01700720c */ /* 0x040fe40003f66270 */
[----:B------:R-:W-:Y:S02]  /*1ac80*/  ISETP.GE.AND P4, PT, R23, R222, PT ;  /* 0x000000de1700720c */ /* 0x000fe40003f86270 */
[----:B------:R-:W-:Y:S02]  /*1ac90*/  FMNMX.FTZ R8, R237, R8, !PT ;  /* 0x00000008ed087209 */ /* 0x000fe40007810000 */
[----:B------:R-:W-:Y:S02]  /*1aca0*/  FMNMX.FTZ R6, R137, R6, !PT ;  /* 0x0000000689067209 */ /* 0x000fe40007810000 */
[-C--:B------:R-:W-:Y:S02]  /*1acb0*/  ISETP.GE.OR P3, PT, R23, R223.reuse, !P3 ;  /* 0x000000df1700720c */ /* 0x080fe40005f66670 */
[-C--:B------:R-:W-:Y:S02]  /*1acc0*/  ISETP.GE.OR P1, PT, R25, R223.reuse, !P1 ;  /* 0x000000df1900720c */ /* 0x080fe40004f26670 */
[----:B------:R-:W-:Y:S02]  /*1acd0*/  ISETP.GE.OR P4, PT, R23, R220, !P4 ;  /* 0x000000dc1700720c */ /* 0x000fe40006786670 */
[----:B------:R-:W-:Y:S02]  /*1ace0*/  FSEL R175, R175, -INF , !P2 ;  /* 0xff800000afaf7808 */ /* 0x000fe40005000000 */
[----:B------:R-:W-:Y:S02]  /*1acf0*/  IADD3 R23, R21, 0x30, RZ ;  /* 0x0000003015177810 */ /* 0x000fe40007ffe0ff */
[----:B------:R-:W-:Y:S02]  /*1ad00*/  ISETP.GE.AND P2, PT, R27, R224, PT ;  /* 0x000000e01b00720c */ /* 0x000fe40003f46270 */
[----:B------:R-:W-:Y:S02]  /*1ad10*/  FSEL R141, R4, -INF , !P0 ;  /* 0xff800000048d7808 */ /* 0x000fe40004000000 */
[----:B------:R-:W-:Y:S02]  /*1ad20*/  FMNMX.FTZ R8, R171, R8, !PT ;  /* 0x00000008ab087209 */ /* 0x000fe40007810000 */
[----:B------:R-:W-:Y:S02]  /*1ad30*/  FMNMX.FTZ R4, R9, R6, !PT ;  /* 0x0000000609047209 */ /* 0x000fe40007810000 */
[----:B------:R-:W-:Y:S01]  /*1ad40*/  FSEL R143, R5, -INF , !P6 ;  /* 0xff800000058f7808 */ /* 0x000fe20007000000 */
[----:B------:R-:W-:Y:S01]  /*1ad50*/  VIADD R5, R21, 0x38 ;  /* 0x0000003815057836 */ /* 0x000fe20000000000 */
[----:B------:R-:W-:Y:S02]  /*1ad60*/  FSEL R181, R181, -INF , !P1 ;  /* 0xff800000b5b57808 */ /* 0x000fe40004800000 */
[C---:B------:R-:W-:Y:S02]  /*1ad70*/  ISETP.GE.AND P6, PT, R23.reuse, R224, PT ;  /* 0x000000e01700720c */ /* 0x040fe40003fc6270 */
[----:B------:R-:W-:Y:S02]  /*1ad80*/  ISETP.GE.AND P1, PT, R23, R222, PT ;  /* 0x000000de1700720c */ /* 0x000fe40003f26270 */
[-C--:B------:R-:W-:Y:S02]  /*1ad90*/  ISETP.GE.OR P2, PT, R27, R223.reuse, !P2 ;  /* 0x000000df1b00720c */ /* 0x080fe40005746670 */
[----:B------:R-:W-:Y:S02]  /*1ada0*/  FSEL R233, R233, -INF , !P3 ;  /* 0xff800000e9e97808 */ /* 0x000fe40005800000 */
[----:B------:R-:W-:Y:S02]  /*1adb0*/  FMNMX.FTZ R6, R235, R8, !PT ;  /* 0x00000008eb067209 */ /* 0x000fe40007810000 */
[----:B------:R-:W-:Y:S02]  /*1adc0*/  FMNMX.FTZ R4, R175, R4, !PT ;  /* 0x00000004af047209 */ /* 0x000fe40007810000 */
[C---:B------:R-:W-:Y:S02]  /*1add0*/  ISETP.GE.OR P1, PT, R23.reuse, R220, !P1 ;  /* 0x000000dc1700720c */ /* 0x040fe40004f26670 */
[-C--:B------:R-:W-:Y:S02]  /*1ade0*/  ISETP.GE.OR P6, PT, R23, R223.reuse, !P6 ;  /* 0x000000df1700720c */ /* 0x080fe400077c6670 */
[----:B------:R-:W-:Y:S02]  /*1adf0*/  FSEL R183, R183, -INF , !P2 ;  /* 0xff800000b7b77808 */ /* 0x000fe40005000000 */
[----:B------:R-:W-:Y:S02]  /*1ae00*/  IADD3 R23, R21, 0x31, RZ ;  /* 0x0000003115177810 */ /* 0x000fe40007ffe0ff */
[----:B------:R-:W-:Y:S02]  /*1ae10*/  FMNMX.FTZ R6, R233, R6, !PT ;  /* 0x00000006e9067209 */ /* 0x000fe40007810000 */
[----:B------:R-:W-:Y:S02]  /*1ae20*/  FMNMX.FTZ R4, R173, R4, !PT ;  /* 0x00000004ad047209 */ /* 0x000fe40007810000 */
[----:B------:R-:W-:Y:S02]  /*1ae30*/  ISETP.GE.AND P0, PT, R23, R224, PT ;  /* 0x000000e01700720c */ /* 0x000fe40003f06270 */
[----:B------:R-:W-:Y:S02]  /*1ae40*/  FMNMX.FTZ R6, R183, R6, !PT ;  /* 0x00000006b7067209 */ /* 0x000fe40007810000 */
[----:B------:R-:W-:Y:S02]  /*1ae50*/  FMNMX.FTZ R4, R143, R4, !PT ;  /* 0x000000048f047209 */ /* 0x000fe40007810000 */
[----:B------:R-:W-:Y:S02]  /*1ae60*/  FSEL R169, R169, -INF , !P6 ;  /* 0xff800000a9a97808 */ /* 0x000fe40007000000 */
[-C--:B------:R-:W-:Y:S02]  /*1ae70*/  ISETP.GE.OR P0, PT, R23, R223.reuse, !P0 ;  /* 0x000000df1700720c */ /* 0x080fe40004706670 */
[----:B------:R-:W-:Y:S02]  /*1ae80*/  ISETP.GE.AND P6, PT, R5, R224, PT ;  /* 0x000000e00500720c */ /* 0x000fe40003fc6270 */
[----:B------:R-:W-:Y:S02]  /*1ae90*/  FMNMX.FTZ R6, R181, R6, !PT ;  /* 0x00000006b5067209 */ /* 0x000fe40007810000 */
[----:B------:R-:W-:Y:S02]  /*1aea0*/  ISETP.GE.AND P3, PT, R27, R222, PT ;  /* 0x000000de1b00720c */ /* 0x000fe40003f66270 */
[----:B------:R-:W-:Y:S02]  /*1aeb0*/  FMNMX.FTZ R4, R141, R4, !PT ;  /* 0x000000048d047209 */ /* 0x000fe40007810000 */
[----:B------:R-:W-:Y:S02]  /*1aec0*/  FSEL R179, R179, -INF , !P5 ;  /* 0xff800000b3b37808 */ /* 0x000fe40006800000 */
[----:B------:R-:W-:Y:S02]  /*1aed0*/  FSEL R167, R167, -INF , !P0 ;  /* 0xff800000a7a77808 */ /* 0x000fe40004000000 */
[-C--:B------:R-:W-:Y:S02]  /*1aee0*/  ISETP.GE.OR P6, PT, R5, R223.reuse, !P6 ;  /* 0x000000df0500720c */ /* 0x080fe400077c6670 */
[----:B------:R-:W-:Y:S02]  /*1aef0*/  FMNMX.FTZ R6, R169, R6, !PT ;  /* 0x00000006a9067209 */ /* 0x000fe40007810000 */
[----:B------:R-:W-:Y:S02]  /*1af00*/  ISETP.GE.OR P3, PT, R27, R220, !P3 ;  /* 0x000000dc1b00720c */ /* 0x000fe40005f66670 */
[----:B------:R-:W-:Y:S02]  /*1af10*/  ISETP.GE.AND P2, PT, R25, R222, PT ;  /* 0x000000de1900720c */ /* 0x000fe40003f46270 */
[----:B------:R-:W-:Y:S02]  /*1af20*/  IADD3 R21, R21, 0x39, RZ ;  /* 0x0000003915157810 */ /* 0x000fe40007ffe0ff */
[----:B------:R-:W-:Y:S02]  /*1af30*/  FMNMX.FTZ R4, R179, R4, !PT ;  /* 0x00000004b3047209 */ /* 0x000fe40007810000 */
[----:B------:R-:W-:Y:S02]  /*1af40*/  FSEL R177, R177, -INF , !P4 ;  /* 0xff800000b1b17808 */ /* 0x000fe40006000000 */
[----:B------:R-:W-:Y:S02]  /*1af50*/  FSEL R155, R155, -INF , !P6 ;  /* 0xff8000009b9b7808 */ /* 0x000fe40007000000 */
[----:B------:R-:W-:Y:S02]  /*1af60*/  FMNMX.FTZ R6, R167, R6, !PT ;  /* 0x00000006a7067209 */ /* 0x000fe40007810000 */
[----:B------:R-:W-:Y:S02]  /*1af70*/  FSEL R147, R147, -INF , !P3 ;  /* 0xff80000093937808 */ /* 0x000fe40005800000 */
[----:B------:R-:W-:Y:S02]  /*1af80*/  ISETP.GE.OR P2, PT, R25, R220, !P2 ;  /* 0x000000dc1900720c */ /* 0x000fe40005746670 */
[----:B------:R-:W-:Y:S02]  /*1af90*/  ISETP.GE.AND P5, PT, R21, R224, PT ;  /* 0x000000e01500720c */ /* 0x000fe40003fa6270 */
[----:B------:R-:W-:Y:S02]  /*1afa0*/  FMNMX.FTZ R8, R177, R4, !PT ;  /* 0x00000004b1087209 */ /* 0x000fe40007810000 */
[----:B------:R-:W-:Y:S02]  /*1afb0*/  FMNMX.FTZ R25, R155, R6, !PT ;  /* 0x000000069b197209 */ /* 0x000fe40007810000 */
[----:B------:R-:W-:Y:S02]  /*1afc0*/  FSEL R145, R145, -INF , !P2 ;  /* 0xff80000091917808 */ /* 0x000fe40005000000 */
[----:B------:R-:W-:Y:S02]  /*1afd0*/  FMNMX.FTZ R6, R147, R8, !PT ;  /* 0x0000000893067209 */ /* 0x000fe40007810000 */
[----:B------:R-:W-:Y:S02]  /*1afe0*/  ISETP.GE.AND P0, PT, R23, R222, PT ;  /* 0x000000de1700720c */ /* 0x000fe40003f06270 */
[----:B------:R-:W-:Y:S02]  /*1aff0*/  ISETP.GE.OR P5, PT, R21, R223, !P5 ;  /* 0x000000df1500720c */ /* 0x000fe40006fa6670 */
[----:B------:R-:W-:Y:S02]  /*1b000*/  FSEL R153, R153, -INF , !P1 ;  /* 0xff80000099997808 */ /* 0x000fe40004800000 */
[----:B------:R-:W-:Y:S02]  /*1b010*/  FSEL R150, R150, -INF , !P5 ;  /* 0xff80000096967808 */ /* 0x000fe40006800000 */
[----:B------:R-:W-:Y:S02]  /*1b020*/  FMNMX.FTZ R6, R145, R6, !PT ;  /* 0x0000000691067209 */ /* 0x000fe40007810000 */
[----:B------:R-:W-:Y:S02]  /*1b030*/  ISETP.GE.OR P0, PT, R23, R220, !P0 ;  /* 0x000000dc1700720c */ /* 0x000fe40004706670 */
[-C--:B------:R-:W-:Y:S02]  /*1b040*/  ISETP.GE.AND P3, PT, R5, R222.reuse, PT ;  /* 0x000000de0500720c */ /* 0x080fe40003f66270 */
[----:B------:R-:W-:Y:S02]  /*1b050*/  ISETP.GE.AND P1, PT, R21, R222, PT ;  /* 0x000000de1500720c */ /* 0x000fe40003f26270 */
[----:B------:R-:W-:Y:S02]  /*1b060*/  FMNMX.FTZ R4, R150, R25, !PT ;  /* 0x0000001996047209 */ /* 0x000fe40007810000 */
[----:B------:R-:W-:Y:S01]  /*1b070*/  FSEL R151, R151, -INF , !P0 ;  /* 0xff80000097977808 */ /* 0x000fe20004000000 */
[----:B------:R-:W-:Y:S01]  /*1b080*/  LDSM.16.MT88.4 R24, [R205+0xc000] ;  /* 0x00c00000cd18783b */ /* 0x000fe20000004200 */
[----:B------:R-:W-:Y:S02]  /*1b090*/  FMNMX.FTZ R10, R153, R6, !PT ;  /* 0x00000006990a7209 */ /* 0x000fe40007810000 */
[-C--:B------:R-:W-:Y:S02]  /*1b0a0*/  ISETP.GE.OR P3, PT, R5, R220.reuse, !P3 ;  /* 0x000000dc0500720c */ /* 0x080fe40005f66670 */
[----:B------:R-:W-:Y:S02]  /*1b0b0*/  ISETP.GE.OR P1, PT, R21, R220, !P1 ;  /* 0x000000dc1500720c */ /* 0x000fe40004f26670 */
[----:B------:R-:W-:Y:S01]  /*1b0c0*/  FSEL R149, R149, -INF , !P3 ;  /* 0xff80000095957808 */ /* 0x000fe20005800000 */
[----:B------:R-:W1:Y:S01]  /*1b0d0*/  SHFL.BFLY PT, R5, R4, 0x2, 0x1f ;  /* 0x0c401f0004057f89 */ /* 0x000e6200000e0000 */
[----:B------:R-:W-:Y:S02]  /*1b0e0*/  FMNMX.FTZ R10, R151, R10, !PT ;  /* 0x0000000a970a7209 */ /* 0x000fe40007810000 */
[----:B----4-:R-:W-:Y:S02]  /*1b0f0*/  FSEL R134, R3, -INF , !P1 ;  /* 0xff80000003867808 */ /* 0x010fe40004800000 */
        /* <DEDUP_REMOVED lines=9> */
[----:B-----5:R-:W-:Y:S03]  /*1b190*/  FMUL.FTZ R152, R133, R132 ;  /* 0x0000008485987220 */ /* 0x020fe60000410000 */
[----:B------:R-:W-:Y:S02]  /*1b1a0*/  FSEL R5, R132, RZ, P1 ;  /* 0x000000ff84057208 */ /* 0x000fe40000800000 */
[----:B------:R-:W-:Y:S03]  /*1b1b0*/  FSEL R152, R152, RZ, P1 ;  /* 0x000000ff98987208 */ /* 0x000fe60000800000 */
[----:B------:R-:W-:Y:S01]  /*1b1c0*/  FADD.FTZ R0, -R5, R0 ;  /* 0x0000000005007221 */ /* 0x000fe20000010100 */
[----:B--2---:R-:W-:Y:S01]  /*1b1d0*/  FMNMX.FTZ R3, R4, R3, !PT ;  /* 0x0000000304037209 */ /* 0x004fe20007810000 */
[-CC-:B------:R-:W-:Y:S01]  /*1b1e0*/  FFMA.FTZ R161, R19, R133.reuse, -R152.reuse ;  /* 0x0000008513a17223 */ /* 0x180fe20000010898 */
[--C-:B------:R-:W-:Y:S01]  /*1b1f0*/  FFMA.FTZ R159, R17, R133, -R152.reuse ;  /* 0x00000085119f7223 */ /* 0x100fe20000010898 */
[----:B------:R-:W-:Y:S01]  /*1b200*/  FMUL.FTZ R6, R133, R0 ;  /* 0x0000000085067220 */ /* 0x000fe20000410000 */
[----:B------:R-:W-:Y:S01]  /*1b210*/  FSETP.NEU.FTZ.AND P0, PT, R3, -INF , PT ;  /* 0xff8000000300780b */ /* 0x000fe20003f1d000 */
[----:B------:R-:W1:Y:S01]  /*1b220*/  LDSM.16.MT88.4 R16, [R206+0xc000] ;  /* 0x00c00000ce10783b */ /* 0x000e620000004200 */
[----:B------:R-:W-:Y:S01]  /*1b230*/  FMUL.FTZ R148, R133, R3 ;  /* 0x0000000385947220 */ /* 0x000fe20000410000 */
[-CC-:B------:R-:W-:Y:S01]  /*1b240*/  FFMA.FTZ R158, R15, R133.reuse, -R152.reuse ;  /* 0x000000850f9e7223 */ /* 0x180fe20000010898 */
[----:B------:R-:W-:Y:S01]  /*1b250*/  FSEL R5, R3, RZ, P0 ;  /* 0x000000ff03057208 */ /* 0x000fe20000000000 */
[-CC-:B------:R-:W-:Y:S01]  /*1b260*/  FFMA.FTZ R157, R11, R133.reuse, -R152.reuse ;  /* 0x000000850b9d7223 */ /* 0x180fe20000010898 */
[----:B------:R-:W-:Y:S01]  /*1b270*/  MUFU.EX2 R161, R161 ;  /* 0x000000a100a17308 */ /* 0x000fe20000000800 */
[----:B------:R-:W-:Y:S01]  /*1b280*/  FSEL R148, R148, RZ, P0 ;  /* 0x000000ff94947208 */ /* 0x000fe20000000000 */
[-C--:B------:R-:W-:Y:S01]  /*1b290*/  FFMA.FTZ R162, R239, R133.reuse, -R152 ;  /* 0x00000085efa27223 */ /* 0x080fe20000010898 */
[----:B------:R-:W-:Y:S01]  /*1b2a0*/  FADD.FTZ R0, -R5, R2 ;  /* 0x0000000205007221 */ /* 0x000fe20000010100 */
[-CC-:B------:R-:W-:Y:S01]  /*1b2b0*/  FFMA.FTZ R165, R165, R133.reuse, -R152.reuse ;  /* 0x00000085a5a57223 */ /* 0x180fe20000010898 */
[-C--:B------:R-:W-:Y:S01]  /*1b2c0*/  FFMA.FTZ R164, R237, R133.reuse, -R152 ;  /* 0x00000085eda47223 */ /* 0x080fe20000010898 */
[-CC-:B------:R-:W-:Y:S01]  /*1b2d0*/  FFMA.FTZ R163, R7, R133.reuse, -R148.reuse ;  /* 0x0000008507a37223 */ /* 0x180fe20000010894 */
[-CC-:B------:R-:W-:Y:S01]  /*1b2e0*/  FFMA.FTZ R156, R13, R133.reuse, -R148.reuse ;  /* 0x000000850d9c7223 */ /* 0x180fe20000010894 */
[-CC-:B------:R-:W-:Y:S01]  /*1b2f0*/  FFMA.FTZ R135, R137, R133.reuse, -R148.reuse ;  /* 0x0000008589877223 */ /* 0x180fe20000010894 */
[-CC-:B------:R-:W-:Y:S01]  /*1b300*/  FFMA.FTZ R160, R9, R133.reuse, -R148.reuse ;  /* 0x0000008509a07223 */ /* 0x180fe20000010894 */
[----:B------:R-:W-:Y:S01]  /*1b310*/  FMUL.FTZ R8, R133, R0 ;  /* 0x0000000085087220 */ /* 0x000fe20000410000 */
[----:B------:R-:W2:Y:S01]  /*1b320*/  MUFU.EX2 R159, R159 ;  /* 0x0000009f009f7308 */ /* 0x000ea20000000800 */
[-CC-:B------:R-:W-:Y:S01]  /*1b330*/  FFMA.FTZ R168, R141, R133.reuse, -R148.reuse ;  /* 0x000000858da87223 */ /* 0x180fe20000010894 */
[-CC-:B------:R-:W-:Y:S01]  /*1b340*/  FFMA.FTZ R176, R147, R133.reuse, -R148.reuse ;  /* 0x0000008593b07223 */ /* 0x180fe20000010894 */
[-CC-:B------:R-:W-:Y:S01]  /*1b350*/  FFMA.FTZ R182, R153, R133.reuse, -R148.reuse ;  /* 0x0000008599b67223 */ /* 0x180fe20000010894 */
[-CC-:B------:R-:W-:Y:S01]  /*1b360*/  FFMA.FTZ R230, R149, R133.reuse, -R148.reuse ;  /* 0x0000008595e67223 */ /* 0x180fe20000010894 */
[-CC-:B------:R-:W-:Y:S01]  /*1b370*/  FFMA.FTZ R166, R175, R133.reuse, -R148.reuse ;  /* 0x00000085afa67223 */ /* 0x180fe20000010894 */
[-C--:B------:R-:W-:Y:S01]  /*1b380*/  FFMA.FTZ R175, R143, R133.reuse, -R148 ;  /* 0x000000858faf7223 */ /* 0x080fe20000010894 */
[-C--:B------:R-:W-:Y:S03]  /*1b390*/  FFMA.FTZ R171, R171, R133.reuse, -R152 ;  /* 0x00000085abab7223 */ /* 0x080fe60000010898 */
        /* <DEDUP_REMOVED lines=8> */
[----:B------:R-:W3:Y:S01]  /*1b420*/  MUFU.EX2 R157, R157 ;  /* 0x0000009d009d7308 */ /* 0x000ee20000000800 */
[----:B--2---:R-:W-:Y:S01]  /*1b430*/  F2FP.BF16.F32.PACK_AB R136, R159, R161 ;  /* 0x000000a19f88723e */ /* 0x004fe200000010ff */
[----:B------:R-:W-:Y:S01]  /*1b440*/  LDSM.16.MT88.4 R144, [R203+0xf000] ;  /* 0x00f00000cb90783b */ /* 0x000fe20000004200 */
[-C--:B------:R-:W-:Y:S01]  /*1b450*/  FFMA.FTZ R183, R151, R133.reuse, -R148 ;  /* 0x0000008597b77223 */ /* 0x080fe20000010894 */
[-C--:B------:R-:W-:Y:S01]  /*1b460*/  FFMA.FTZ R181, R181, R133.reuse, -R152 ;  /* 0x00000085b5b57223 */ /* 0x080fe20000010898 */
[-CC-:B------:R-:W-:Y:S01]  /*1b470*/  FFMA.FTZ R177, R177, R133.reuse, -R148.reuse ;  /* 0x00000085b1b17223 */ /* 0x180fe20000010894 */
[-C--:B------:R-:W-:Y:S01]  /*1b480*/  FFMA.FTZ R148, R134, R133.reuse, -R148 ;  /* 0x0000008586947223 */ /* 0x080fe20000010894 */
[-CC-:B------:R-:W-:Y:S03]  /*1b490*/  FFMA.FTZ R178, R167, R133.reuse, -R152.reuse ;  /* 0x00000085a7b27223 */ /* 0x180fe60000010898 */
[----:B------:R-:W-:Y:S01]  /*1b4a0*/  MUFU.EX2 R163, R163 ;  /* 0x000000a300a37308 */ /* 0x000fe20000000800 */
[-CC-:B------:R-:W-:Y:S01]  /*1b4b0*/  FFMA.FTZ R167, R155, R133.reuse, -R152.reuse ;  /* 0x000000859ba77223 */ /* 0x180fe20000010898 */
[-CC-:B------:R-:W-:Y:S01]  /*1b4c0*/  FFMA.FTZ R169, R169, R133.reuse, -R152.reuse ;  /* 0x00000085a9a97223 */ /* 0x180fe20000010898 */
[----:B------:R-:W-:Y:S01]  /*1b4d0*/  FFMA.FTZ R152, R150, R133, -R152 ;  /* 0x0000008596987223 */ /* 0x000fe20000010898 */
[----:B------:R-:W-:Y:S06]  /*1b4e0*/  ISETP.GT.AND P0, PT, R216, R207, PT ;  /* 0x000000cfd800720c */ /* 0x000fec0003f04270 */
        /* <DEDUP_REMOVED lines=316> */
.L_x_7269:
        /* <DEDUP_REMOVED lines=26> */
.L_x_7286:
        /* <DEDUP_REMOVED lines=290> */
.L_x_7281:
[----:B------:R-:W-:Y:S05]  /*1dc70*/  BSYNC B0 ;  /* 0x0000000000007941 */ /* 0x000fea0003800000 */
.L_x_7280:
        /* <DEDUP_REMOVED lines=71> */
[----:B--2---:R-:W-:Y:S05]  /*1e0f0*/  @P6 RET.REL.NODEC R212 `(_ZN5flash24flash_fwd_splitkv_kernelI23Flash_fwd_kernel_traitsILi192ELi64ELi64ELi4ELb0ELb0EN7cutlass10bfloat16_tE19Flash_kernel_traitsILi192ELi64ELi64ELi4ES3_EELb0ELb1ELb0ELb0ELb1ELb1ELb1ELb1EEEvNS_16Flash_fwd_paramsE) ;  /* 0xfffffe1cd4c06950 */ /* 0x004fea0003c3ffff */
        /* <DEDUP_REMOVED lines=10> */
[----:B-1----:R-:W-:Y:S05]  /*1e1a0*/  RET.REL.NODEC R212 `(_ZN5flash24flash_fwd_splitkv_kernelI23Flash_fwd_kernel_traitsILi192ELi64ELi64ELi4ELb0ELb0EN7cutlass10bfloat16_tE19Flash_kernel_traitsILi192ELi64ELi64ELi4ES3_EELb0ELb1ELb0ELb0ELb1ELb1ELb1ELb1EEEvNS_16Flash_fwd_paramsE) ;  /* 0xfffffe1cd4947950 */ /* 0x002fea0003c3ffff */
.L_x_7279:
[----:B------:R-:W-:Y:S01]  /*1e1b0*/  MOV R13, 0x2 ;  /* 0x00000002000d7802 */ /* 0x000fe20000000f00 */
[----:B------:R-:W-:Y:S01]  /*1e1c0*/  IMAD.MOV.U32 R10, RZ, RZ, 0x1f ;  /* 0x0000001fff0a7424 */ /* 0x000fe200078e00ff */
[----:B------:R-:W-:-:S07]  /*1e1d0*/  MOV R12, 0xffffffff ;  /* 0xffffffff000c7802 */ /* 0x000fce0000000f00 */
[----:B-1---5:R-:W-:Y:S05]  /*1e1e0*/  WARPSYNC.COLLECTIVE R12, `(.L_x_7282) ;  /* 0x000000000c087348 */ /* 0x022fea0003c00000 */
[----:B------:R2:W3:Y:S02]  /*1e1f0*/  SHFL.BFLY P0, R16, R231, R13, R10 ;  /* 0x0c00000de7107389 */ /* 0x0004e4000000000a */
[----:B-123-5:R-:W-:Y:S01]  /*1e200*/  ENDCOLLECTIVE ;  /* 0x000000000000791b */ /* 0x02efe20003800000 */
.L_x_7282:
[----:B------:R-:W-:Y:S02]  /*1e210*/  IMAD.MOV.U32 R14, RZ, RZ, R16 ;  /* 0x000000ffff0e7224 */ /* 0x000fe400078e0010 */
[----:B------:R-:W-:Y:S02]  /*1e220*/  IMAD.MOV.U32 R13, RZ, RZ, 0x1 ;  /* 0x00000001ff0d7424 */ /* 0x000fe400078e00ff */
[----:B------:R-:W-:-:S05]  /*1e230*/  FADD.FTZ R14, R14, R231 ;  /* 0x000000e70e0e7221 */ /* 0x000fca0000010000 */
[----:B------:R-:W-:-:S07]  /*1e240*/  MOV R231, R14 ;  /* 0x0000000e00e77202 */ /* 0x000fce0000000f00 */
[----:B------:R-:W-:Y:S05]  /*1e250*/  WARPSYNC.COLLECTIVE R12, `(.L_x_7283) ;  /* 0x000000000c087348 */ /* 0x000fea0003c00000 */
[----:B------:R1:W2:Y:S02]  /*1e260*/  SHFL.BFLY P0, R16, R231, R13, R10 ;  /* 0x0c00000de7107389 */ /* 0x0002a4000000000a */
[----:B-12---:R-:W-:Y:S01]  /*1e270*/  ENDCOLLECTIVE ;  /* 0x000000000000791b */ /* 0x006fe20003800000 */
.L_x_7283:
[----:B------:R-:W-:Y:S01]  /*1e280*/  MOV R231, R229 ;  /* 0x000000e500e77202 */ /* 0x000fe20000000f00 */
[----:B------:R-:W-:Y:S01]  /*1e290*/  IMAD.MOV.U32 R13, RZ, RZ, 0x2 ;  /* 0x00000002ff0d7424 */ /* 0x000fe200078e00ff */
[----:B------:R-:W-:-:S07]  /*1e2a0*/  MOV R11, R16 ;  /* 0x00000010000b7202 */ /* 0x000fce0000000f00 */
[----:B------:R-:W-:Y:S05]  /*1e2b0*/  WARPSYNC.COLLECTIVE R12, `(.L_x_7284) ;  /* 0x000000000c087348 */ /* 0x000fea0003c00000 */
[----:B------:R1:W2:Y:S02]  /*1e2c0*/  SHFL.BFLY P0, R16, R231, R13, R10 ;  /* 0x0c00000de7107389 */ /* 0x0002a4000000000a */
[----:B-12---:R-:W-:Y:S01]  /*1e2d0*/  ENDCOLLECTIVE ;  /* 0x000000000000791b */ /* 0x006fe20003800000 */
.L_x_7284:
[----:B------:R-:W-:Y:S01]  /*1e2e0*/  FADD.FTZ R11, R14, R11 ;  /* 0x0000000b0e0b7221 */ /* 0x000fe20000010000 */
[----:B------:R-:W-:Y:S01]  /*1e2f0*/  FADD.FTZ R15, R16, R229 ;  /* 0x000000e5100f7221 */ /* 0x000fe20000010000 */
[----:B------:R-:W-:-:S04]  /*1e300*/  MOV R13, 0x1 ;  /* 0x00000001000d7802 */ /* 0x000fc80000000f00 */
[----:B------:R-:W-:-:S07]  /*1e310*/  MOV R231, R15 ;  /* 0x0000000f00e77202 */ /* 0x000fce0000000f00 */
[----:B------:R-:W-:Y:S05]  /*1e320*/  WARPSYNC.COLLECTIVE R12, `(.L_x_7285) ;  /* 0x000000000c087348 */ /* 0x000fea0003c00000 */
[----:B------:R1:W2:Y:S02]  /*1e330*/  SHFL.BFLY P0, R16, R231, R13, R10 ;  /* 0x0c00000de7107389 */ /* 0x0002a4000000000a */
[----:B-12---:R-:W-:Y:S01]  /*1e340*/  ENDCOLLECTIVE ;  /* 0x000000000000791b */ /* 0x006fe20003800000 */
.L_x_7285:
[----:B------:R-:W-:Y:S05]  /*1e350*/  BRA `(.L_x_7286) ;  /* 0xffffffe400bc7947 */ /* 0x000fea000383ffff */
.L_x_7287:
        /* <DEDUP_REMOVED lines=10> */
.L_x_7915:


//--------------------- .text._ZN5flash24flash_fwd_splitkv_kernelI23Flash_fwd_kernel_traitsILi192ELi64ELi64ELi4ELb0ELb0EN7cutlass10bfloat16_tE19Flash_kernel_traitsILi192ELi64ELi64ELi4ES3_EELb0ELb1ELb1ELb0ELb0ELb0ELb1ELb1EEEvNS_16Flash_fwd_paramsE --------------------------
	.section	.text._ZN5flash24flash_fwd_splitkv_kernelI23Flash_fwd_kernel_traitsILi192ELi64ELi64ELi4ELb0ELb0EN7cutlass10bfloat16_tE19Flash_kernel_traitsILi192ELi64ELi64ELi4ES3_EELb0ELb1ELb1ELb0ELb0ELb0ELb1ELb1EEEvNS_16Flash_fwd_paramsE,"ax",@progbits
	.align	128
        .global         _ZN5flash24flash_fwd_splitkv_kernelI23Flash_fwd_kernel_traitsILi192ELi64ELi64ELi4ELb0ELb0EN7cutlass10bfloat16_tE19Flash_kernel_traitsILi192ELi64ELi64ELi4ES3_EELb0ELb1ELb1ELb0ELb0ELb0ELb1ELb1EEEvNS_16Flash_fwd_paramsE
        .type           _ZN5flash24flash_fwd_splitkv_kernelI23Flash_fwd_kernel_traitsILi192ELi64ELi64ELi4ELb0ELb0EN7cutlass10bfloat16_tE19Flash_kernel_traitsILi192ELi64ELi64ELi4ES3_EELb0ELb1ELb1ELb0ELb0ELb0ELb1ELb1EEEvNS_16Flash_fwd_paramsE,@function
        .size           _ZN5flash24flash_fwd_splitkv_kernelI23Flash_fwd_kernel_traitsILi192ELi64ELi64ELi4ELb0ELb0EN7cutlass10bfloat16_tE19Flash_kernel_traitsILi192ELi64ELi64ELi4ES3_EELb0ELb1ELb1ELb0ELb0ELb0ELb1ELb1EEEvNS_16Flash_fwd_paramsE,(.L_x_7916 - _ZN5flash24flash_fwd_splitkv_kernelI23Flash_fwd_kernel_traitsILi192ELi64ELi64ELi4ELb0ELb0EN7cutlass10bfloat16_tE19Flash_kernel_traitsILi192ELi64ELi64ELi4ES3_EELb0ELb1ELb1ELb0ELb0ELb0ELb1ELb1EEEvNS_16Flash_fwd_paramsE)
        .other          _ZN5flash24flash_fwd_splitkv_kernelI23Flash_fwd_kernel_traitsILi192ELi64ELi64ELi4ELb0ELb0EN7cutlass10bfloat16_tE19Flash_kernel_traitsILi192ELi64ELi64ELi4ES3_EELb0ELb1ELb1ELb0ELb0ELb0ELb1ELb1EEEvNS_16Flash_fwd_paramsE,@"STO_CUDA_ENTRY STV_DEFAULT"
_ZN5flash24flash_fwd_splitkv_kernelI23Flash_fwd_kernel_traitsILi192ELi64ELi64ELi4ELb0ELb0EN7cutlass10bfloat16_tE19Flash_kernel_traitsILi192ELi64ELi64ELi4ES3_EELb0ELb1ELb1ELb0ELb0ELb0ELb1ELb1EEEvNS_16Flash_fwd_paramsE:
.text._ZN5flash24flash_fwd_splitkv_kernelI23Flash_fwd_kernel_traitsILi192ELi64ELi64ELi4ELb0ELb0EN7cutlass10bfloat16_tE19Flash_kernel_traitsILi192ELi64ELi64ELi4ES3_EELb0ELb1ELb1ELb0ELb0ELb0ELb1ELb1EEEvNS_16Flash_fwd_paramsE:
        /* <DEDUP_REMOVED lines=16> */
[----:B------:R-:W-:Y:S02]  /*0100*/  IMAD.HI.U32 R7, R5, R7, R4 ;  /* 0x0000000705077227 */ /* 0x000fe400078e0004 */
[----:B------:R-:W1:Y:S04]  /*0110*/  LDC R4, c[0x0][0x10] ;  /* 0x00000400ff047b82 */ /* 0x000e680000000800 */
        /* <DEDUP_REMOVED lines=11> */
[----:B------:R-:W-:Y:S05]  /*01d0*/  CALL.REL.NOINC `($_ZN5flash24flash_fwd_splitkv_kernelI23Flash_fwd_kernel_traitsILi192ELi64ELi64ELi4ELb0ELb0EN7cutlass10bfloat16_tE19Flash_kernel_traitsILi192ELi64ELi64ELi4ES3_EELb0ELb1ELb1ELb0ELb0ELb0ELb1ELb1EEEvNS_16Flash_fwd_paramsE$_ZN5flash30compute_attn_1rowblock_splitkvI23Flash_fwd_kernel_traitsILi192ELi64ELi64ELi4ELb0ELb0EN7cutlass10bfloat16_tE19Flash_kernel_traitsILi192ELi64ELi64ELi4ES3_EELb0ELb1ELb1ELb0ELb0ELb0ELb1ELb1ENS_16Flash_fwd_paramsEEEvRKT8_iiiii) ;  /* 0x0000000000087944 */ /* 0x000fea0003c00000 */
[----:B------:R-:W-:Y:S05]  /*01e0*/  BSYNC B4 ;  /* 0x0000000000047941 */ /* 0x000fea0003800000 */
.L_x_7288:
[----:B------:R-:W-:Y:S05]  /*01f0*/  EXIT ;  /* 0x000000000000794d */ /* 0x000fea0003800000 */
        .type           $_ZN5flash24flash_fwd_splitkv_kernelI23Flash_fwd_kernel_traitsILi192ELi64ELi64ELi4ELb0ELb0EN7cutlass10bfloat16_tE19Flash_kernel_traitsILi192ELi64ELi64ELi4ES3_EELb0ELb1ELb1ELb0ELb0ELb0ELb1ELb1EEEvNS_16Flash_fwd_paramsE$_ZN5flash30compute_attn_1rowblock_splitkvI23Flash_fwd_kernel_traitsILi192ELi64ELi64ELi4ELb0ELb0EN7cutlass10bfloat16_tE19Flash_kernel_traitsILi192ELi64ELi64ELi4ES3_EELb0ELb1ELb1ELb0ELb0ELb0ELb1ELb1ENS_16Flash_fwd_paramsEEEvRKT8_iiiii,@function
        .size           $_ZN5flash24flash_fwd_splitkv_kernelI23Flash_fwd_kernel_traitsILi192ELi64ELi64ELi4ELb0ELb0EN7cutlass10bfloat16_tE19Flash_kernel_traitsILi192ELi64ELi64ELi4ES3_EELb0ELb1ELb1ELb0ELb0ELb0ELb1ELb1EEEvNS_16Flash_fwd_paramsE$_ZN5flash30compute_attn_1rowblock_splitkvI23Flash_fwd_kernel_traitsILi192ELi64ELi64ELi4ELb0ELb0EN7cutlass10bfloat16_tE19Flash_kernel_traitsILi192ELi64ELi64ELi4ES3_EELb0ELb1ELb1ELb0ELb0ELb0ELb1ELb1ENS_16Flash_fwd_paramsEEEvRKT8_iiiii,(.L_x_7916 - $_ZN5flash24flash_fwd_splitkv_kernelI23Flash_fwd_kernel_traitsILi192ELi64ELi64ELi4ELb0ELb0EN7cutlass10bfloat16_tE19Flash_kernel_traitsILi192ELi64ELi64ELi4ES3_EELb0ELb1ELb1ELb0ELb0ELb0ELb1ELb1EEEvNS_16Flash_fwd_paramsE$_ZN5flash30compute_attn_1rowblock_splitkvI23Flash_fwd_kernel_traitsILi192ELi64ELi64ELi4ELb0ELb0EN7cutlass10bfloat16_tE19Flash_kernel_traitsILi192ELi64ELi64ELi4ES3_EELb0ELb1ELb1ELb0ELb0ELb0ELb1ELb1ENS_16Flash_fwd_paramsEEEvRKT8_iiiii)
$_ZN5flash24flash_fwd_splitkv_kernelI23Flash_fwd_kernel_traitsILi192ELi64ELi64ELi4ELb0ELb0EN7cutlass10bfloat16_tE19Flash_kernel_traitsILi192ELi64ELi64ELi4ES3_EELb0ELb1ELb1ELb0ELb0ELb0ELb1ELb1EEEvNS_16Flash_fwd_paramsE$_ZN5flash30compute_attn_1rowblock_splitkvI23Flash_fwd_kernel_traitsILi192ELi64ELi64ELi4ELb0ELb0EN7cutlass10bfloat16_tE19Flash_kernel_traitsILi192ELi64ELi64ELi4ES3_EELb0ELb1ELb1ELb0ELb0ELb0ELb1ELb1ENS_16Flash_fwd_paramsEEEvRKT8_iiiii:
        /* <DEDUP_REMOVED lines=27> */
.L_x_7290:
[----:B------:R-:W-:Y:S05]  /*03b0*/  BSYNC B0 ;  /* 0x0000000000007941 */ /* 0x000fea0003800000 */
.L_x_7289:
        /* <DEDUP_REMOVED lines=8> */
.L_x_7292:
[----:B------:R3:W5:Y:S02]  /*0440*/  LD.E R3, desc[UR6][R16.64+0xb8] ;  /* 0x0000b80610037980 */ /* 0x000764000c101900 */
.L_x_7293:
[----:B------:R-:W-:Y:S05]  /*0450*/  BSYNC B0 ;  /* 0x0000000000007941 */ /* 0x000fea0003800000 */
.L_x_7291:
        /* <DEDUP_REMOVED lines=10> */
.L_x_7295:
[----:B------:R-:W2:Y:S01]  /*0500*/  LD.E.64 R2, desc[UR6][R16.64+0x108] ;  /* 0x0001080610027980 */ /* 0x000ea2000c101b00 */
[----:B------:R-:W-:Y:S01]  /*0510*/  BSSY B0, `(.L_x_7297) ;  /* 0x0000006000007945 */ /* 0x000fe20003800000 */
[----:B------:R-:W-:Y:S01]  /*0520*/  IMAD.MOV.U32 R69, RZ, RZ, RZ ;  /* 0x000000ffff457224 */ /* 0x000fe200078e00ff */
[----:B--2---:R-:W-:-:S04]  /*0530*/  ISETP.NE.U32.AND P0, PT, R2, RZ, PT ;  /* 0x000000ff0200720c */ /* 0x004fc80003f05070 */
[----:B------:R-:W-:-:S13]  /*0540*/  ISETP.NE.AND.EX P0, PT, R3, RZ, PT, P0 ;  /* 0x000000ff0300720c */ /* 0x000fda0003f05300 */
[----:B------:R-:W-:Y:S05]  /*0550*/  @!P0 BRA `(.L_x_7298) ;  /* 0x0000000000048947 */ /* 0x000fea0003800000 */
[----:B------:R2:W5:Y:S02]  /*0560*/  LD.E R69, desc[UR6][R16.64+0xbc] ;  /* 0x0000bc0610457980 */ /* 0x000564000c101900 */
.L_x_7298:
[----:B------:R-:W-:Y:S05]  /*0570*/  BSYNC B0 ;  /* 0x0000000000007941 */ /* 0x000fea0003800000 */
.L_x_7297:
[----:B-----5:R-:W-:Y:S02]  /*0580*/  IADD3 R69, R76, R69, RZ ;  /* 0x000000454c457210 */ /* 0x020fe40007ffe0ff */
.L_x_7296:
[----:B------:R-:W-:Y:S05]  /*0590*/  BSYNC B1 ;  /* 0x0000000000017941 */ /* 0x000fea0003800000 */
.L_x_7294:
[----:B------:R-:W-:Y:S01]  /*05a0*/  IMAD.SHL.U32 R73, R207, 0x40, RZ ;  /* 0x00000040cf497824 */ /* 0x000fe200078e00ff */
[----:B------:R-:W-:Y:S01]  /*05b0*/  MOV R2, R206 ;  /* 0x000000ce00027202 */ /* 0x000fe20000000f00 */
[----:B------:R-:W-:-:S03]  /*05c0*/  IMAD.MOV.U32 R3, RZ, RZ, 0x0 ;  /* 0x00000000ff037424 */ /* 0x000fc600078e00ff */
[----:B------:R-:W-:-:S13]  /*05d0*/  ISETP.GT.AND P0, PT, R208, R73, PT ;  /* 0x00000049d000720c */ /* 0x000fda0003f04270 */
[----:B-123--:R-:W-:Y:S05]  /*05e0*/  @!P0 RET.REL.NODEC R2 `(_ZN5flash24flash_fwd_splitkv_kernelI23Flash_fwd_kernel_traitsILi192ELi64ELi64ELi4ELb0ELb0EN7cutlass10bfloat16_tE19Flash_kernel_traitsILi192ELi64ELi64ELi4ES3_EELb0ELb1ELb1ELb0ELb0ELb0ELb1ELb1EEEvNS_16Flash_fwd_paramsE) ;  /* 0xfffffff802848950 */ /* 0x00efea0003c3ffff */
        /* <DEDUP_REMOVED lines=63> */
[----:B------:R-:W-:Y:S02]  /*09e0*/  LOP3.LUT R9, R4, 0xfffffff0, RZ, 0xc0, !PT ;  /* 0xfffffff004097812 */ /* 0x000fe400078ec0ff */
[----:B------:R-:W-:-:S03]  /*09f0*/  SHF.R.S32.HI R4, RZ, 0x4, R4 ;  /* 0x00000004ff047819 */ /* 0x000fc60000011404 */
[----:B------:R-:W-:-:S04]  /*0a00*/  IMAD.IADD R9, R72, 0x1, -R9 ;  /* 0x0000000148097824 */ /* 0x000fc800078e0a09 */
[C---:B------:R-:W-:Y:S01]  /*0a10*/  IMAD.SHL.U32 R12, R9.reuse, 0x4, RZ ;  /* 0x00000004090c7824 */ /* 0x040fe200078e00ff */
[----:B------:R-:W-:-:S04]  /*0a20*/  ISETP.NE.AND P6, PT, R9, RZ, PT ;  /* 0x000000ff0900720c */ /* 0x000fc80003fc5270 */
[----:B------:R-:W-:-:S03]  /*0a30*/  SHF.R.S32.HI R13, RZ, 0x1f, R12 ;  /* 0x0000001fff0d7819 */ /* 0x000fc6000001140c */
[----:B------:R-:W-:-:S04]  /*0a40*/  IMAD.WIDE R14, R4, 0xc0, R12 ;  /* 0x000000c0040e7825 */ /* 0x000fc800078e020c */
        /* <DEDUP_REMOVED lines=13> */
[----:B------:R-:W-:Y:S01]  /*0b20*/  ISETP.GE.OR P4, PT, R2, R73, P6 ;  /* 0x000000490200720c */ /* 0x000fe20003786670 */
[C---:B------:R-:W-:Y:S01]  /*0b30*/  VIADD R2, R4.reuse, 0x18 ;  /* 0x0000001804027836 */ /* 0x040fe20000000000 */
[----:B------:R-:W-:Y:S01]  /*0b40*/  LEA.HI.X R7, R5, R7, R0, 0x2, P1 ;  /* 0x0000000705077211 */ /* 0x000fe200008f1400 */
[C---:B------:R-:W-:Y:S01]  /*0b50*/  VIADD R0, R4.reuse, 0x10 ;  /* 0x0000001004007836 */ /* 0x040fe20000000000 */
[----:B------:R-:W-:Y:S01]  /*0b60*/  LEA.HI.X.SX32 R9, R4, R9, 0x1, P0 ;  /* 0x0000000904097211 */ /* 0x000fe200000f0eff */
[----:B------:R-:W-:Y:S01]  /*0b70*/  VIADD R5, R12, 0x40 ;  /* 0x000000400c057836 */ /* 0x000fe20000000000 */
[----:B------:R-:W-:-:S02]  /*0b80*/  LEA R10, P1, R3, R10, 0x2 ;  /* 0x0000000a030a7211 */ /* 0x000fc400078210ff */
[----:B------:R-:W-:Y:S02]  /*0b90*/  ISETP.GE.AND P0, PT, R0, R73, PT ;  /* 0x000000490000720c */ /* 0x000fe40003f06270 */
[----:B------:R-:W-:Y:S01]  /*0ba0*/  LEA.HI.X R11, R3, R11, R9, 0x2, P1 ;  /* 0x0000000b030b7211 */ /* 0x000fe200008f1409 */
[----:B------:R-:W-:Y:S01]  /*0bb0*/  VIADD R3, R12, 0x80 ;  /* 0x000000800c037836 */ /* 0x000fe20000000000 */
[-C--:B------:R-:W-:Y:S02]  /*0bc0*/  ISETP.GE.OR P3, PT, R0, R73.reuse, P6 ;  /* 0x000000490000720c */ /* 0x080fe40003766670 */
        /* <DEDUP_REMOVED lines=8> */
.L_x_7301:
[----:B------:R-:W-:Y:S05]  /*0c50*/  BSYNC B0 ;  /* 0x0000000000007941 */ /* 0x000fea0003800000 */
.L_x_7300:
        /* <DEDUP_REMOVED lines=10> */
.L_x_7303:
[----:B------:R-:W-:Y:S05]  /*0d00*/  BSYNC B0 ;  /* 0x0000000000007941 */ /* 0x000fea0003800000 */
.L_x_7302:
        /* <DEDUP_REMOVED lines=10> */
.L_x_7305:
[----:B------:R-:W-:Y:S05]  /*0db0*/  BSYNC B0 ;  /* 0x0000000000007941 */ /* 0x000fea0003800000 */
.L_x_7304:
        /* <DEDUP_REMOVED lines=10> */
.L_x_7307:
[----:B------:R-:W-:Y:S05]  /*0e60*/  BSYNC B0 ;  /* 0x0000000000007941 */ /* 0x000fea0003800000 */
.L_x_7306:
        /* <DEDUP_REMOVED lines=9> */
.L_x_7309:
[----:B------:R-:W-:Y:S05]  /*0f00*/  BSYNC B0 ;  /* 0x0000000000007941 */ /* 0x000fea0003800000 */
.L_x_7308:
        /* <DEDUP_REMOVED lines=10> */
.L_x_7311:
[----:B------:R-:W-:Y:S05]  /*0fb0*/  BSYNC B0 ;  /* 0x0000000000007941 */ /* 0x000fea0003800000 */
.L_x_7310:
        /* <DEDUP_REMOVED lines=9> */
.L_x_7313:
[----:B------:R-:W-:Y:S05]  /*1050*/  BSYNC B0 ;  /* 0x0000000000007941 */ /* 0x000fea0003800000 */
.L_x_7312:
        /* <DEDUP_REMOVED lines=10> */
.L_x_7315:
[----:B------:R-:W-:Y:S05]  /*1100*/  BSYNC B0 ;  /* 0x0000000000007941 */ /* 0x000fea0003800000 */
.L_x_7314:
[----:B------:R-:W-:Y:S01]  /*1110*/  @!P5 ST.E desc[UR6][R10.64], R9 ;  /* 0x000000090a00d985 */ /* 0x000fe2000c101906 */
[-C--:B------:R-:W-:Y:S01]  /*1120*/  ISETP.GE.OR P0, PT, R2, R73.reuse, P6 ;  /* 0x000000490200720c */ /* 0x080fe20003706670 */
[----:B------:R-:W-:Y:S01]  /*1130*/  @!P4 IMAD.MOV.U32 R17, RZ, RZ, -0x800000 ;  /* 0xff800000ff11c424 */ /* 0x000fe200078e00ff */
[-C--:B------:R-:W-:Y:S01]  /*1140*/  ISETP.GE.OR P5, PT, R0, R73.reuse, P6 ;  /* 0x000000490000720c */ /* 0x080fe200037a6670 */
[----:B------:R-:W-:Y:S01]  /*1150*/  @!P3 IMAD.MOV.U32 R15, RZ, RZ, -0x800000 ;  /* 0xff800000ff0fb424 */ /* 0x000fe200078e00ff */
[----:B------:R-:W-:Y:S01]  /*1160*/  ISETP.GE.OR P6, PT, R4, R73, P6 ;  /* 0x000000490400720c */ /* 0x000fe200037c6670 */
[----:B-1234-:R-:W-:Y:S01]  /*1170*/  @!P1 IMAD.MOV.U32 R7, RZ, RZ, -0x800000 ;  /* 0xff800000ff079424 */ /* 0x01efe200078e00ff */
[----:B------:R-:W-:Y:S01]  /*1180*/  @!P2 MOV R13, 0xff800000 ;  /* 0xff800000000da802 */ /* 0x000fe20000000f00 */
[----:B------:R-:W-:Y:S01]  /*1190*/  @!P4 ST.E desc[UR6][R10.64+0x20], R17 ;  /* 0x000020110a00c985 */ /* 0x000fe2000c101906 */
[----:B------:R-:W-:-:S03]  /*11a0*/  MOV R207, 0x0 ;  /* 0x0000000000cf7802 */ /* 0x000fc60000000f00 */
[----:B------:R-:W-:Y:S02]  /*11b0*/  @!P3 ST.E desc[UR6][R10.64+0x40], R15 ;  /* 0x0000400f0a00b985 */ /* 0x000fe4000c101906 */
[----:B------:R-:W-:Y:S02]  /*11c0*/  @!P0 MOV R5, 0xff800000 ;  /* 0xff80000000058802 */ /* 0x000fe40000000f00 */
[----:B------:R-:W-:Y:S01]  /*11d0*/  @!P5 IMAD.MOV.U32 R3, RZ, RZ, -0x800000 ;  /* 0xff800000ff03d424 */ /* 0x000fe200078e00ff */
[----:B------:R-:W-:Y:S04]  /*11e0*/  @!P2 ST.E desc[UR6][R10.64+0x60], R13 ;  /* 0x0000600d0a00a985 */ /* 0x000fe8000c101906 */
[----:B------:R-:W-:Y:S04]  /*11f0*/  @!P1 ST.E desc[UR6][R10.64+0x80], R7 ;  /* 0x000080070a009985 */ /* 0x000fe8000c101906 */
[----:B------:R-:W-:Y:S04]  /*1200*/  @!P0 ST.E desc[UR6][R10.64+0xa0], R5 ;  /* 0x0000a0050a008985 */ /* 0x000fe8000c101906 */
[----:B------:R1:W-:Y:S02]  /*1210*/  @!P5 ST.E desc[UR6][R10.64+0xc0], R3 ;  /* 0x0000c0030a00d985 */ /* 0x0003e4000c101906 */
[----:B-1---5:R-:W-:Y:S05]  /*1220*/  @P6 RET.REL.NODEC R206 `(_ZN5flash24flash_fwd_splitkv_kernelI23Flash_fwd_kernel_traitsILi192ELi64ELi64ELi4ELb0ELb0EN7cutlass10bfloat16_tE19Flash_kernel_traitsILi192ELi64ELi64ELi4ES3_EELb0ELb1ELb1ELb0ELb0ELb0ELb1ELb1EEEvNS_16Flash_fwd_paramsE) ;  /* 0xffffffecce746950 */ /* 0x022fea0003c3ffff */
[----:B------:R-:W-:Y:S02]  /*1230*/  MOV R3, 0xff800000 ;  /* 0xff80000000037802 */ /* 0x000fe40000000f00 */
[----:B------:R-:W-:-:S03]  /*1240*/  MOV R207, 0x0 ;  /* 0x0000000000cf7802 */ /* 0x000fc60000000f00 */
[----:B------:R1:W-:Y:S02]  /*1250*/  ST.E desc[UR6][R10.64+0xe0], R3 ;  /* 0x0000e0030a007985 */ /* 0x0003e4000c101906 */
[----:B-1----:R-:W-:Y:S05]  /*1260*/  RET.REL.NODEC R206 `(_ZN5flash24flash_fwd_splitkv_kernelI23Flash_fwd_kernel_traitsILi192ELi64ELi64ELi4ELb0ELb0EN7cutlass10bfloat16_tE19Flash_kernel_traitsILi192ELi64ELi64ELi4ES3_EELb0ELb1ELb1ELb0ELb0ELb0ELb1ELb1EEEvNS_16Flash_fwd_paramsE) ;  /* 0xffffffecce647950 */ /* 0x002fea0003c3ffff */
.L_x_7299:
        /* <DEDUP_REMOVED lines=72> */
[----:B------:R-:W-:Y:S02]  /*16f0*/  LOP3.LUT R6, R210, R3, RZ, 0x3c, !PT ;  /* 0x00000003d2067212 */ /* 0x000fe400078e3cff */
[----:B------:R-:W-:-:S09]  /*1700*/  IADD3 R15, -R15, RZ, RZ ;  /* 0x000000ff0f0f7210 */ /* 0x000fd20007ffe1ff */
[----:B------:R-:W-:Y:S01]  /*1710*/  @!P2 IMAD.IADD R0, R0, 0x1, -R7 ;  /* 0x000000010000a824 */ /* 0x000fe200078e0a07 */
[----:B------:R-:W-:-:S04]  /*1720*/  ISETP.GE.AND P0, PT, R6, RZ, PT ;  /* 0x000000ff0600720c */ /* 0x000fc80003f06270 */
[----:B------:R-:W-:Y:S01]  /*1730*/  ISETP.GE.U32.AND P3, PT, R0, R7, PT ;  /* 0x000000070000720c */ /* 0x000fe20003f66070 */
[----:B------:R-:W-:Y:S01]  /*1740*/  @!P2 VIADD R13, R13, 0x1 ;  /* 0x000000010d0da836 */ /* 0x000fe20000000000 */
[----:B------:R-:W-:Y:S01]  /*1750*/  ISETP.NE.AND P2, PT, R3, RZ, PT ;  /* 0x000000ff0300720c */ /* 0x000fe20003f45270 */
[----:B------:R-:W-:-:S04]  /*1760*/  IMAD R4, R4, R15, R5 ;  /* 0x0000000f04047224 */ /* 0x000fc800078e0205 */
[----:B----4-:R-:W-:Y:S01]  /*1770*/  IMAD R6, R65, R4, RZ ;  /* 0x0000000441067224 */ /* 0x010fe200078e02ff */
[----:B------:R-:W-:-:S05]  /*1780*/  SHF.R.S32.HI R29, RZ, 0x1f, R4 ;  /* 0x0000001fff1d7819 */ /* 0x000fca0000011404 */
[----:B------:R-:W-:Y:S01]  /*1790*/  @P3 IADD3 R13, R13, 0x1, RZ ;  /* 0x000000010d0d3810 */ /* 0x000fe20007ffe0ff */
[----:B------:R-:W-:-:S03]  /*17a0*/  IMAD R6, R64, R29, R6 ;  /* 0x0000001d40067224 */ /* 0x000fc600078e0206 */
        /* <DEDUP_REMOVED lines=9> */
[-C--:B------:R-:W-:Y:S02]  /*1840*/  IMAD R3, R9, R2.reuse, RZ ;  /* 0x0000000209037224 */ /* 0x080fe400078e02ff */
[----:B------:R-:W-:Y:S02]  /*1850*/  IMAD.IADD R15, R15, 0x1, R6 ;  /* 0x000000010f0f7824 */ /* 0x000fe400078e0206 */
[----:B------:R-:W-:Y:S02]  /*1860*/  IMAD R7, R19, R13, RZ ;  /* 0x0000000d13077224 */ /* 0x000fe400078e02ff */
        /* <DEDUP_REMOVED lines=9> */
.L_x_7317:
        /* <DEDUP_REMOVED lines=9> */
[----:B------:R-:W-:-:S02]  /*1990*/  @P4 IADD3 R6, R12, R13, RZ ;  /* 0x0000000d0c064210 */ /* 0x000fc40007ffe0ff */
        /* <DEDUP_REMOVED lines=18> */
[----:B-----5:R-:W-:-:S03]  /*1ac0*/  @!P4 SHF.R.S32.HI R5, RZ, 0x1f, R10 ;  /* 0x0000001fff05c819 */ /* 0x020fc6000001140a */
[----:B------:R-:W-:Y:S02]  /*1ad0*/  @!P4 IMAD.IADD R23, R23, 0x1, R4 ;  /* 0x000000011717c824 */ /* 0x000fe400078e0204 */
[----:B------:R-:W-:Y:S02]  /*1ae0*/  @!P0 IMAD.IADD R0, R0, 0x1, -R3 ;  /* 0x0000000100008824 */ /* 0x000fe400078e0a03 */
[----:B----4-:R-:W-:Y:S02]  /*1af0*/  @!P4 IMAD R4, R21, R10, RZ ;  /* 0x0000000a1504c224 */ /* 0x010fe400078e02ff */
[-C--:B------:R-:W-:Y:S01]  /*1b00*/  @P4 IMAD R9, R65, R6.reuse, RZ ;  /* 0x0000000641094224 */ /* 0x080fe200078e02ff */
[----:B------:R-:W-:Y:S01]  /*1b10*/  ISETP.GE.U32.AND P3, PT, R0, R3, PT ;  /* 0x000000030000720c */ /* 0x000fe20003f66070 */
[----:B------:R-:W-:-:S04]  /*1b20*/  @P4 IMAD.WIDE.U32 R24, R64, R6, RZ ;  /* 0x0000000640184225 */ /* 0x000fc800078e00ff */
[----:B------:R-:W-:Y:S01]  /*1b30*/  @!P4 IMAD R4, R20, R5, R4 ;  /* 0x000000051404c224 */ /* 0x000fe200078e0204 */
[----:B------:R-:W-:Y:S01]  /*1b40*/  LEA R5, R134, 0xffffffc0, 0x6 ;  /* 0xffffffc086057811 */ /* 0x000fe200078e30ff */
[----:B------:R-:W-:Y:S01]  /*1b50*/  @!P4 IMAD.WIDE.U32 R20, R20, R10, R22 ;  /* 0x0000000a1414c225 */ /* 0x000fe200078e0016 */
[----:B------:R-:W-:Y:S02]  /*1b60*/  @P4 IADD3 R9, R25, R9, RZ ;  /* 0x0000000919094210 */ /* 0x000fe40007ffe0ff */
[----:B------:R-:W-:Y:S02]  /*1b70*/  @P4 MOV R8, R24 ;  /* 0x0000001800084202 */ /* 0x000fe40000000f00 */
[----:B------:R-:W-:Y:S01]  /*1b80*/  LOP3.LUT R0, R210, R7, RZ, 0x3c, !PT ;  /* 0x00000007d2007212 */ /* 0x000fe200078e3cff */
[----:B------:R-:W-:Y:S01]  /*1b90*/  IMAD R6, R65, R5, RZ ;  /* 0x0000000541067224 */ /* 0x000fe200078e02ff */
[----:B------:R-:W-:Y:S02]  /*1ba0*/  @!P4 IADD3 R9, R21, R4, RZ ;  /* 0x000000041509c210 */ /* 0x000fe40007ffe0ff */
[----:B------:R-:W-:-:S02]  /*1bb0*/  @!P4 MOV R8, R20 ;  /* 0x000000140008c202 */ /* 0x000fc40000000f00 */
[----:B------:R-:W-:Y:S01]  /*1bc0*/  SHF.R.S32.HI R29, RZ, 0x1f, R5 ;  /* 0x0000001fff1d7819 */ /* 0x000fe20000011405 */
[----:B------:R-:W-:Y:S01]  /*1bd0*/  @!P0 VIADD R2, R2, 0x1 ;  /* 0x0000000102028836 */ /* 0x000fe20000000000 */
[----:B------:R-:W-:Y:S01]  /*1be0*/  ISETP.GE.AND P2, PT, R0, RZ, PT ;  /* 0x000000ff0000720c */ /* 0x000fe20003f46270 */
[----:B------:R-:W-:Y:S01]  /*1bf0*/  IMAD.WIDE.U32 R20, R64, R5, R8 ;  /* 0x0000000540147225 */ /* 0x000fe200078e0008 */
[----:B------:R-:W-:Y:S02]  /*1c00*/  ISETP.NE.AND P0, PT, R7, RZ, PT ;  /* 0x000000ff0700720c */ /* 0x000fe40003f05270 */
[----:B------:R-:W-:Y:S01]  /*1c10*/  @!P4 SHF.R.S32.HI R3, RZ, 0x1f, R12 ;  /* 0x0000001fff03c819 */ /* 0x000fe2000001140c */
[----:B------:R-:W-:Y:S01]  /*1c20*/  IMAD R6, R29, R64, R6 ;  /* 0x000000401d067224 */ /* 0x000fe200078e0206 */
[----:B------:R-:W-:Y:S01]  /*1c30*/  @P3 IADD3 R2, R2, 0x1, RZ ;  /* 0x0000000102023810 */ /* 0x000fe20007ffe0ff */
[-C--:B------:R-:W-:Y:S02]  /*1c40*/  @!P4 IMAD R4, R67, R12.reuse, RZ ;  /* 0x0000000c4304c224 */ /* 0x080fe400078e02ff */
[----:B------:R-:W-:Y:S01]  /*1c50*/  @!P4 IMAD.WIDE.U32 R22, R66, R12, RZ ;  /* 0x0000000c4216c225 */ /* 0x000fe200078e00ff */
[----:B------:R-:W-:-:S02]  /*1c60*/  IADD3 R21, R21, R6, RZ ;  /* 0x0000000615157210 */ /* 0x000fc40007ffe0ff */
[----:B------:R-:W-:Y:S01]  /*1c70*/  MOV R6, R2 ;  /* 0x0000000200067202 */ /* 0x000fe20000000f00 */
[----:B------:R-:W-:Y:S01]  /*1c80*/  @!P4 IMAD R3, R3, R66, R4 ;  /* 0x000000420303c224 */ /* 0x000fe200078e0204 */
[----:B------:R-:W-:Y:S01]  /*1c90*/  @P4 IADD3 R12, R12, R13, RZ ;  /* 0x0000000d0c0c4210 */ /* 0x000fe20007ffe0ff */
[----:B------:R-:W-:Y:S02]  /*1ca0*/  @!P4 IMAD R0, R19, R10, RZ ;  /* 0x0000000a1300c224 */ /* 0x000fe400078e02ff */
[----:B------:R-:W-:Y:S01]  /*1cb0*/  @!P4 IMAD.IADD R23, R23, 0x1, R3 ;  /* 0x000000011717c824 */ /* 0x000fe200078e0203 */
[----:B------:R-:W-:Y:S01]  /*1cc0*/  @!P4 SHF.R.S32.HI R3, RZ, 0x1f, R10 ;  /* 0x0000001fff03c819 */ /* 0x000fe2000001140a */
[----:B------:R-:W-:Y:S01]  /*1cd0*/  @!P2 IMAD.MOV R6, RZ, RZ, -R6 ;  /* 0x000000ffff06a224 */ /* 0x000fe200078e0a06 */
[----:B------:R-:W-:Y:S01]  /*1ce0*/  @!P0 LOP3.LUT R6, RZ, R7, RZ, 0x33, !PT ;  /* 0x00000007ff068212 */ /* 0x000fe200078e33ff */
[-C--:B------:R-:W-:Y:S02]  /*1cf0*/  @P4 IMAD R9, R67, R12.reuse, RZ ;  /* 0x0000000c43094224 */ /* 0x080fe400078e02ff */
[----:B------:R-:W-:Y:S01]  /*1d00*/  @P4 IMAD.WIDE.U32 R24, R66, R12, RZ ;  /* 0x0000000c42184225 */ /* 0x000fe200078e00ff */
[----:B------:R-:W-:-:S03]  /*1d10*/  SHF.R.S32.HI R12, RZ, 0x1f, R6 ;  /* 0x0000001fff0c7819 */ /* 0x000fc60000011406 */
[C---:B------:R-:W-:Y:S02]  /*1d20*/  @!P4 IMAD R0, R18.reuse, R3, R0 ;  /* 0x000000031200c224 */ /* 0x040fe400078e0200 */
[----:B------:R-:W-:Y:S02]  /*1d30*/  IMAD R3, R15, R6, RZ ;  /* 0x000000060f037224 */ /* 0x000fe400078e02ff */
        /* <DEDUP_REMOVED lines=11> */
.L_x_7318:
[----:B------:R-:W-:Y:S05]  /*1df0*/  BSYNC B0 ;  /* 0x0000000000007941 */ /* 0x000fea0003800000 */
.L_x_7316:
        /* <DEDUP_REMOVED lines=41> */
[----:B------:R-:W-:-:S02]  /*2090*/  IMAD.SHL.U32 R9, R68, 0x8, RZ ;  /* 0x0000000844097824 */ /* 0x000fc400078e00ff */
[----:B------:R-:W-:Y:S01]  /*20a0*/  IMAD R7, R27, R13, RZ ;  /* 0x0000000d1b077224 */ /* 0x000fe200078e02ff */
[----:B------:R-:W-:Y:S01]  /*20b0*/  LOP3.LUT R6, R6, 0x1c0, RZ, 0xc0, !PT ;  /* 0x000001c006067812 */ /* 0x000fe200078ec0ff */
[----:B------:R-:W-:Y:S01]  /*20c0*/  IMAD.IADD R29, R29, 0x1, R2 ;  /* 0x000000011d1d7824 */ /* 0x000fe200078e0202 */
[----:B------:R-:W-:Y:S01]  /*20d0*/  SHF.R.S32.HI R70, RZ, 0x1f, R209 ;  /* 0x0000001fff467819 */ /* 0x000fe200000114d1 */
[----:B------:R-:W-:Y:S01]  /*20e0*/  IMAD R2, R12, R26, R7 ;  /* 0x0000001a0c027224 */ /* 0x000fe200078e0207 */
[----:B------:R-:W-:Y:S02]  /*20f0*/  LOP3.LUT R9, R6, 0x8, R9, 0xf8, !PT ;  /* 0x0000000806097812 */ /* 0x000fe400078ef809 */
[----:B------:R-:W-:-:S04]  /*2100*/  SHF.R.U32.HI R6, RZ, 0x3, R6 ;  /* 0x00000003ff067819 */ /* 0x000fc80000011606 */
[----:B------:R-:W-:Y:S01]  /*2110*/  LOP3.LUT R9, R9, R6, RZ, 0x3c, !PT ;  /* 0x0000000609097212 */ /* 0x000fe200078e3cff */
[----:B------:R-:W-:Y:S01]  /*2120*/  IMAD.SHL.U32 R54, R10, 0x40, RZ ;  /* 0x000000400a367824 */ /* 0x000fe200078e00ff */
[----:B------:R-:W-:Y:S01]  /*2130*/  SHF.R.S32.HI R163, RZ, 0x1f, R210 ;  /* 0x0000001fffa37819 */ /* 0x000fe200000114d2 */
[----:B------:R-:W-:Y:S01]  /*2140*/  IMAD.WIDE.U32 R26, R13, R26, R28 ;  /* 0x0000001a0d1a7225 */ /* 0x000fe200078e001c */
[----:B------:R-:W-:Y:S02]  /*2150*/  SHF.R.S32.HI R157, RZ, 0x1f, R156 ;  /* 0x0000001fff9d7819 */ /* 0x000fe4000001149c */
[----:B------:R-:W-:Y:S01]  /*2160*/  LOP3.LUT R54, R9, 0xfffffe00, R54, 0xf8, !PT ;  /* 0xfffffe0009367812 */ /* 0x000fe200078ef836 */
[----:B------:R-:W-:Y:S02]  /*2170*/  IMAD.IADD R27, R27, 0x1, R2 ;  /* 0x000000011b1b7824 */ /* 0x000fe400078e0202 */
[----:B------:R-:W-:-:S04]  /*2180*/  IMAD R161, R67, R156, RZ ;  /* 0x0000009c43a17224 */ /* 0x000fc800078e02ff */
[----:B------:R-:W-:Y:S02]  /*2190*/  IMAD R161, R157, R66, R161 ;  /* 0x000000429da17224 */ /* 0x000fe400078e02a1 */
[----:B------:R-:W-:Y:S02]  /*21a0*/  VIADD R10, R14, 0x80 ;  /* 0x000000800e0a7836 */ /* 0x000fe40000000000 */
[----:B------:R-:W-:-:S04]  /*21b0*/  IMAD.WIDE R168, R207, 0x40, R156 ;  /* 0x00000040cfa87825 */ /* 0x000fc800078e029c */
[----:B------:R-:W-:Y:S01]  /*21c0*/  IMAD R165, R65, R156, RZ ;  /* 0x0000009c41a57224 */ /* 0x000fe200078e02ff */
[----:B------:R-:W-:-:S03]  /*21d0*/  LEA.HI R71, R71, R72, RZ, 0x5 ;  /* 0x0000004847477211 */ /* 0x000fc600078f28ff */
[----:B------:R-:W-:Y:S01]  /*21e0*/  IMAD R165, R157, R64, R165 ;  /* 0x000000409da57224 */ /* 0x000fe200078e02a5 */
[C---:B------:R-:W-:Y:S01]  /*21f0*/  LOP3.LUT P5, RZ, R8.reuse, 0x4, RZ, 0xc0, !PT ;  /* 0x0000000408ff7812 */ /* 0x040fe200078ac0ff */
[----:B------:R-:W-:Y:S01]  /*2200*/  IMAD.MOV.U32 R57, RZ, RZ, 0x10 ;  /* 0x00000010ff397424 */ /* 0x000fe200078e00ff */
[----:B------:R-:W-:Y:S01]  /*2210*/  LOP3.LUT P4, RZ, R8, 0x2, RZ, 0xc0, !PT ;  /* 0x0000000208ff7812 */ /* 0x000fe2000788c0ff */
        /* <DEDUP_REMOVED lines=16> */
[----:B------:R-:W-:Y:S02]  /*2320*/  @!P2 IMAD.IADD R7, R25, 0x1, R6 ;  /* 0x000000011907a824 */ /* 0x000fe400078e0206 */
[C---:B------:R-:W-:Y:S01]  /*2330*/  VIADD R11, R14.reuse, 0x40 ;  /* 0x000000400e0b7836 */ /* 0x040fe20000000000 */
[----:B------:R-:W-:Y:S01]  /*2340*/  IADD3 R6, P0, R14, R4, RZ ;  /* 0x000000040e067210 */ /* 0x000fe20007f1e0ff */
[----:B------:R-:W-:-:S04]  /*2350*/  IMAD R9, R23, R210, RZ ;  /* 0x000000d217097224 */ /* 0x000fc800078e02ff */
[----:B------:R-:W-:Y:S01]  /*2360*/  IMAD.X R7, R15, 0x1, R7, P0 ;  /* 0x000000010f077824 */ /* 0x000fe200000e0607 */
[----:B----4-:R-:W-:Y:S01]  /*2370*/  ISETP.GE.AND P0, PT, R11, R79, PT ;  /* 0x0000004f0b00720c */ /* 0x010fe20003f06270 */
[----:B------:R-:W-:Y:S02]  /*2380*/  IMAD R2, R22, R163, R9 ;  /* 0x000000a316027224 */ /* 0x000fe400078e0209 */
[----:B------:R-:W-:Y:S01]  /*2390*/  IMAD.WIDE.U32 R22, R210, R22, R6 ;  /* 0x00000016d2167225 */ /* 0x000fe200078e0006 */
[----:B------:R-:W-:Y:S02]  /*23a0*/  SEL R4, RZ, 0xffffffff, P0 ;  /* 0xffffffffff047807 */ /* 0x000fe40000000000 */
[----:B------:R-:W-:Y:S01]  /*23b0*/  ISETP.GE.AND P3, PT, R14, R79, PT ;  /* 0x0000004f0e00720c */ /* 0x000fe20003f66270 */
[----:B------:R-:W-:-:S04]  /*23c0*/  IMAD.WIDE.U32 R6, R156, R66, R26 ;  /* 0x000000429c067225 */ /* 0x000fc800078e001a */
[----:B------:R-:W-:Y:S01]  /*23d0*/  IMAD.IADD R161, R7, 0x1, R161 ;  /* 0x0000000107a17824 */ /* 0x000fe200078e02a1 */
[----:B------:R-:W-:Y:S01]  /*23e0*/  SEL R7, RZ, 0x1, P3 ;  /* 0x00000001ff077807 */ /* 0x000fe20001800000 */
[----:B------:R-:W-:-:S05]  /*23f0*/  IMAD.SHL.U32 R4, R4, 0x2, RZ ;  /* 0x0000000204047824 */ /* 0x000fca00078e00ff */
[----:B------:R-:W-:Y:S02]  /*2400*/  LOP3.LUT R4, R4, 0x2, R7, 0xe2, !PT ;  /* 0x0000000204047812 */ /* 0x000fe400078ee207 */
[----:B------:R-:W-:-:S04]  /*2410*/  SHF.R.S32.HI R7, RZ, 0x1f, R76 ;  /* 0x0000001fff077819 */ /* 0x000fc8000001144c */
[----:B------:R-:W-:Y:S02]  /*2420*/  LEA.HI R96, R7, R76, RZ, 0x6 ;  /* 0x0000004c07607211 */ /* 0x000fe400078f30ff */
[C---:B------:R-:W-:Y:S02]  /*2430*/  LEA R160, P0, R6.reuse, R18, 0x1 ;  /* 0x0000001206a07211 */ /* 0x040fe400078008ff */
[----:B------:R-:W-:Y:S02]  /*2440*/  SHF.R.S32.HI R96, RZ, 0x6, R96 ;  /* 0x00000006ff607819 */ /* 0x000fe40000011460 */
[----:B------:R-:W-:Y:S02]  /*2450*/  LEA.HI.X R161, R6, R19, R161, 0x1, P0 ;  /* 0x0000001306a17211 */ /* 0x000fe400000f0ca1 */
[----:B------:R-:W-:Y:S02]  /*2460*/  VIMNMX R96, R203, R96, !PT ;  /* 0x00000060cb607248 */ /* 0x000fe40007fe0100 */
[----:B------:R-:W-:Y:S01]  /*2470*/  IADD3 R158, P0, R14, R0, RZ ;  /* 0x000000000e9e7210 */ /* 0x000fe20007f1e0ff */
[----:B------:R-:W-:Y:S01]  /*2480*/  @!P1 IMAD.MOV.U32 R20, RZ, RZ, RZ ;  /* 0x000000ffff149224 */ /* 0x000fe200078e00ff */
[----:B------:R-:W-:-:S03]  /*2490*/  ISETP.GT.AND P1, PT, R134, R96, PT ;  /* 0x000000608600720c */ /* 0x000fc60003f24270 */
[----:B------:R-:W-:Y:S01]  /*24a0*/  IMAD.X R159, R15, 0x1, R3, P0 ;  /* 0x000000010f9f7824 */ /* 0x000fe200000e0603 */
[----:B------:R-:W-:Y:S01]  /*24b0*/  ISETP.GE.AND P2, PT, R10, R79, PT ;  /* 0x0000004f0a00720c */ /* 0x000fe20003f46270 */
[----:B------:R-:W-:Y:S02]  /*24c0*/  IMAD R171, R169, R172, RZ ;  /* 0x000000aca9ab7224 */ /* 0x000fe400078e02ff */
[----:B------:R-:W-:Y:S01]  /*24d0*/  IMAD.WIDE.U32 R158, R156, R64, R158 ;  /* 0x000000409c9e7225 */ /* 0x000fe200078e009e */
[----:B------:R-:W-:-:S03]  /*24e0*/  LOP3.LUT R3, R71, 0xffffffe0, RZ, 0xc0, !PT ;  /* 0xffffffe047037812 */ /* 0x000fc600078ec0ff */
[----:B------:R-:W-:Y:S01]  /*24f0*/  IMAD.IADD R23, R23, 0x1, R2 ;  /* 0x0000000117177824 */ /* 0x000fe200078e0202 */
[----:B------:R-:W-:Y:S01]  /*2500*/  SEL R75, RZ, 0x4, P2 ;  /* 0x00000004ff4b7807 */ /* 0x000fe20001000000 */
[----:B------:R-:W-:Y:S01]  /*2510*/  IMAD R171, R168, R173, R171 ;  /* 0x000000ada8ab7224 */ /* 0x000fe200078e02ab */
[----:B------:R-:W-:Y:S01]  /*2520*/  LEA R204, P0, R158, R166, 0x1 ;  /* 0x000000a69ecc7211 */ /* 0x000fe200078008ff */
[----:B------:R-:W-:Y:S02]  /*2530*/  IMAD.IADD R165, R159, 0x1, R165 ;  /* 0x000000019fa57824 */ /* 0x000fe400078e02a5 */
[----:B------:R-:W-:Y:S01]  /*2540*/  IMAD.WIDE.U32 R168, R168, R172, R22 ;  /* 0x000000aca8a87225 */ /* 0x000fe200078e0016 */
[----:B------:R-:W-:Y:S02]  /*2550*/  LOP3.LUT R75, R4, R75, RZ, 0xfc, !PT ;  /* 0x0000004b044b7212 */ /* 0x000fe400078efcff */
[----:B------:R-:W-:Y:S01]  /*2560*/  SHF.R.S32.HI R71, RZ, 0x5, R71 ;  /* 0x00000005ff477819 */ /* 0x000fe20000011447 */
[----:B------:R-:W-:Y:S01]  /*2570*/  IMAD.IADD R74, R72, 0x1, -R3 ;  /* 0x00000001484a7824 */ /* 0x000fe200078e0a03 */
        /* <DEDUP_REMOVED lines=155> */
.L_x_7413:
[----:B------:R-:W-:Y:S01]  /*2f30*/  IMAD.SHL.U32 R13, R9, 0x40, RZ ;  /* 0x00000040090d7824 */ /* 0x000fe200078e00ff */
[----:B------:R-:W-:Y:S03]  /*2f40*/  BSSY B0, `(.L_x_7320) ;  /* 0x0000016000007945 */ /* 0x000fe60003800000 */
[----:B------:R-:W-:Y:S04]  /*2f50*/  VIADD R12, R13, 0xffffffc0 ;  /* 0xffffffc00d0c7836 */ /* 0x000fe80000000000 */
[--C-:B------:R-:W-:Y:S02]  /*2f60*/  IMAD.IADD R187, R69, 0x1, -R12.reuse ;  /* 0x0000000145bb7824 */ /* 0x100fe400078e0a0c */
        /* <DEDUP_REMOVED lines=9> */
[----:B---3-5:R-:W-:Y:S05]  /*3000*/  @!P2 BRA `(.L_x_7321) ;  /* 0x000000000024a947 */ /* 0x028fea0003800000 */
        /* <DEDUP_REMOVED lines=9> */
.L_x_7321:
[----:B------:R-:W-:Y:S05]  /*30a0*/  BSYNC B0 ;  /* 0x0000000000007941 */ /* 0x000fea0003800000 */
.L_x_7320:
        /* <DEDUP_REMOVED lines=15> */
.L_x_7323:
[----:B------:R-:W-:Y:S05]  /*31a0*/  BSYNC B0 ;  /* 0x0000000000007941 */ /* 0x000fea0003800000 */
.L_x_7322:
        /* <DEDUP_REMOVED lines=15> */
.L_x_7325:
[----:B------:R-:W-:Y:S05]  /*32a0*/  BSYNC B0 ;  /* 0x0000000000007941 */ /* 0x000fea0003800000 */
.L_x_7324:
        /* <DEDUP_REMOVED lines=15> */
.L_x_7327:
[----:B------:R-:W-:Y:S05]  /*33a0*/  BSYNC B0 ;  /* 0x0000000000007941 */ /* 0x000fea0003800000 */
.L_x_7326:
        /* <DEDUP_REMOVED lines=66> */
.L_x_7334:
[----:B------:R-:W-:Y:S05]  /*37d0*/  BSYNC B0 ;  /* 0x0000000000007941 */ /* 0x000fea0003800000 */
.L_x_7333:
        /* <DEDUP_REMOVED lines=48> */
.L_x_7336:
[----:B------:R-:W-:Y:S05]  /*3ae0*/  BSYNC B0 ;  /* 0x0000000000007941 */ /* 0x000fea0003800000 */
.L_x_7335:
        /* <DEDUP_REMOVED lines=47> */
.L_x_7332:
[----:B------:R-:W-:Y:S05]  /*3de0*/  BSYNC B1 ;  /* 0x0000000000017941 */ /* 0x000fea0003800000 */
.L_x_7331:
        /* <DEDUP_REMOVED lines=65> */
.L_x_7340:
[----:B------:R-:W-:Y:S05]  /*4200*/  BSYNC B0 ;  /* 0x0000000000007941 */ /* 0x000fea0003800000 */
.L_x_7339:
        /* <DEDUP_REMOVED lines=51> */
.L_x_7342:
[----:B------:R-:W-:Y:S05]  /*4540*/  BSYNC B0 ;  /* 0x0000000000007941 */ /* 0x000fea0003800000 */
.L_x_7341:
        /* <DEDUP_REMOVED lines=50> */
.L_x_7338:
[----:B------:R-:W-:Y:S05]  /*4870*/  BSYNC B1 ;  /* 0x0000000000017941 */ /* 0x000fea0003800000 */
.L_x_7337:
        /* <DEDUP_REMOVED lines=65> */
.L_x_7346:
[----:B------:R-:W-:Y:S05]  /*4c90*/  BSYNC B0 ;  /* 0x0000000000007941 */ /* 0x000fea0003800000 */
.L_x_7345:
        /* <DEDUP_REMOVED lines=51> */
.L_x_7348:
[----:B------:R-:W-:Y:S05]  /*4fd0*/  BSYNC B0 ;  /* 0x0000000000007941 */ /* 0x000fea0003800000 */
.L_x_7347:
        /* <DEDUP_REMOVED lines=50> */
.L_x_7344:
[----:B------:R-:W-:Y:S05]  /*5300*/  BSYNC B1 ;  /* 0x0000000000017941 */ /* 0x000fea0003800000 */
.L_x_7343:
        /* <DEDUP_REMOVED lines=67> */
.L_x_7352:
[----:B------:R-:W-:Y:S05]  /*5740*/  BSYNC B0 ;  /* 0x0000000000007941 */ /* 0x000fea0003800000 */
.L_x_7351:
        /* <DEDUP_REMOVED lines=51> */
.L_x_7354:
[----:B------:R-:W-:Y:S05]  /*5a80*/  BSYNC B0 ;  /* 0x0000000000007941 */ /* 0x000fea0003800000 */
.L_x_7353:
        /* <DEDUP_REMOVED lines=50> */
.L_x_7350:
[----:B------:R-:W-:Y:S05]  /*5db0*/  BSYNC B1 ;  /* 0x0000000000017941 */ /* 0x000fea0003800000 */
.L_x_7349:
[----:B------:R-:W2:Y:S02]  /*5dc0*/  LD.E R3, desc[UR6][R16.64+0xd0] ;  /* 0x0000d00610037980 */ /* 0x000ea4000c101900 */
[----:B--2---:R-:W-:Y:S05]  /*5dd0*/  IMAD.U32 R3, R3, -0x20, RZ ;  /* 0xffffffe003037824 */ /* 0x004fea00078e00ff */
[C---:B------:R-:W-:Y:S02]  /*5de0*/  LEA R18, P1, R3.reuse, R18, 0x1 ;  /* 0x0000001203127211 */ /* 0x040fe400078208ff */
[C---:B------:R-:W-:Y:S02]  /*5df0*/  LEA R58, P0, R3.reuse, R58, 0x1 ;  /* 0x0000003a033a7211 */ /* 0x040fe400078008ff */
[C---:B------:R-:W-:Y:S02]  /*5e00*/  LEA.HI.X.SX32 R19, R3.reuse, R19, 0x1, P1 ;  /* 0x0000001303137211 */ /* 0x040fe400008f0eff */
[----:B------:R-:W-:Y:S01]  /*5e10*/  LEA.HI.X.SX32 R59, R3, R59, 0x1, P0 ;  /* 0x0000003b033b7211 */ /* 0x000fe200000f0eff */
[----:B------:R-:W-:Y:S05]  /*5e20*/  BRA `(.L_x_7355) ;  /* 0x0000004c00a87947 */ /* 0x000fea0003800000 */
.L_x_7330:
        /* <DEDUP_REMOVED lines=89> */
.L_x_7361:
[----:B------:R-:W-:Y:S05]  /*63c0*/  BSYNC B0 ;  /* 0x0000000000007941 */ /* 0x000fea0003800000 */
.L_x_7360:
[----:B-----5:R2:W-:Y:S02]  /*63d0*/  ST.E.128 desc[UR6][R126.64], R48 ;  /* 0x000000307e007985 */ /* 0x0205e4000c101d06 */
.L_x_7359:
[----:B------:R-:W-:Y:S05]  /*63e0*/  BSYNC B1 ;  /* 0x0000000000017941 */ /* 0x000fea0003800000 */
.L_x_7358:
        /* <DEDUP_REMOVED lines=87> */
.L_x_7365:
[----:B------:R-:W-:Y:S05]  /*6960*/  BSYNC B0 ;  /* 0x0000000000007941 */ /* 0x000fea0003800000 */
.L_x_7364:
[----:B-----5:R3:W-:Y:S02]  /*6970*/  ST.E.128 desc[UR6][R126.64+0x80], R48 ;  /* 0x000080307e007985 */ /* 0x0207e4000c101d06 */
.L_x_7363:
[----:B------:R-:W-:Y:S05]  /*6980*/  BSYNC B1 ;  /* 0x0000000000017941 */ /* 0x000fea0003800000 */
.L_x_7362:
        /* <DEDUP_REMOVED lines=86> */
.L_x_7367:
[----:B------:R-:W-:Y:S05]  /*6ef0*/  BSYNC B0 ;  /* 0x0000000000007941 */ /* 0x000fea0003800000 */
.L_x_7366:
[----:B-----5:R4:W-:Y:S02]  /*6f00*/  ST.E.128 desc[UR6][R126.64+0x100], R48 ;  /* 0x000100307e007985 */ /* 0x0209e4000c101d06 */
.L_x_7357:
[----:B------:R-:W-:Y:S05]  /*6f10*/  BSYNC B2 ;  /* 0x0000000000027941 */ /* 0x000fea0003800000 */
.L_x_7356:
        /* <DEDUP_REMOVED lines=99> */
.L_x_7373:
[----:B------:R-:W-:Y:S05]  /*7550*/  BSYNC B0 ;  /* 0x0000000000007941 */ /* 0x000fea0003800000 */
.L_x_7372:
[----:B-----5:R3:W-:Y:S02]  /*7560*/  ST.E.128 desc[UR6][R192.64], R48 ;  /* 0x00000030c0007985 */ /* 0x0207e4000c101d06 */
.L_x_7371:
[----:B------:R-:W-:Y:S05]  /*7570*/  BSYNC B1 ;  /* 0x0000000000017941 */ /* 0x000fea0003800000 */
.L_x_7370:
        /* <DEDUP_REMOVED lines=94> */
.L_x_7377:
[----:B------:R-:W-:Y:S05]  /*7b60*/  BSYNC B0 ;  /* 0x0000000000007941 */ /* 0x000fea0003800000 */
.L_x_7376:
[----:B-----5:R3:W-:Y:S02]  /*7b70*/  ST.E.128 desc[UR6][R192.64], R48 ;  /* 0x00000030c0007985 */ /* 0x0207e4000c101d06 */
.L_x_7375:
[----:B------:R-:W-:Y:S05]  /*7b80*/  BSYNC B1 ;  /* 0x0000000000017941 */ /* 0x000fea0003800000 */
.L_x_7374:
        /* <DEDUP_REMOVED lines=93> */
.L_x_7379:
[----:B------:R-:W-:Y:S05]  /*8160*/  BSYNC B0 ;  /* 0x0000000000007941 */ /* 0x000fea0003800000 */
.L_x_7378:
[----:B-----5:R3:W-:Y:S02]  /*8170*/  ST.E.128 desc[UR6][R192.64], R48 ;  /* 0x00000030c0007985 */ /* 0x0207e4000c101d06 */
.L_x_7369:
[----:B------:R-:W-:Y:S05]  /*8180*/  BSYNC B2 ;  /* 0x0000000000027941 */ /* 0x000fea0003800000 */
.L_x_7368:
        /* <DEDUP_REMOVED lines=99> */
.L_x_7385:
[----:B------:R-:W-:Y:S05]  /*87c0*/  BSYNC B0 ;  /* 0x0000000000007941 */ /* 0x000fea0003800000 */
.L_x_7384:
[----:B-----5:R3:W-:Y:S02]  /*87d0*/  ST.E.128 desc[UR6][R192.64], R48 ;  /* 0x00000030c0007985 */ /* 0x0207e4000c101d06 */
.L_x_7383:
[----:B------:R-:W-:Y:S05]  /*87e0*/  BSYNC B1 ;  /* 0x0000000000017941 */ /* 0x000fea0003800000 */
.L_x_7382:
        /* <DEDUP_REMOVED lines=94> */
.L_x_7389:
[----:B------:R-:W-:Y:S05]  /*8dd0*/  BSYNC B0 ;  /* 0x0000000000007941 */ /* 0x000fea0003800000 */
.L_x_7388:
[----:B-----5:R3:W-:Y:S02]  /*8de0*/  ST.E.128 desc[UR6][R192.64], R48 ;  /* 0x00000030c0007985 */ /* 0x0207e4000c101d06 */
.L_x_7387:
[----:B------:R-:W-:Y:S05]  /*8df0*/  BSYNC B1 ;  /* 0x0000000000017941 */ /* 0x000fea0003800000 */
.L_x_7386:
        /* <DEDUP_REMOVED lines=93> */
.L_x_7391:
[----:B------:R-:W-:Y:S05]  /*93d0*/  BSYNC B0 ;  /* 0x0000000000007941 */ /* 0x000fea0003800000 */
.L_x_7390:
[----:B-----5:R3:W-:Y:S02]  /*93e0*/  ST.E.128 desc[UR6][R192.64], R48 ;  /* 0x00000030c0007985 */ /* 0x0207e4000c101d06 */
.L_x_7381:
[----:B------:R-:W-:Y:S05]  /*93f0*/  BSYNC B2 ;  /* 0x0000000000027941 */ /* 0x000fea0003800000 */
.L_x_7380:
        /* <DEDUP_REMOVED lines=15> */
[----:B--2---:R-:W-:Y:S04]  /*94f0*/  IMAD.WIDE.U32 R188, R64, 0x60, R126 ;  /* 0x0000006040bc7825 */ /* 0x004fe800078e007e */
        /* <DEDUP_REMOVED lines=85> */
.L_x_7397:
[----:B------:R-:W-:Y:S05]  /*9a50*/  BSYNC B0 ;  /* 0x0000000000007941 */ /* 0x000fea0003800000 */
.L_x_7396:
[----:B-----5:R3:W-:Y:S02]  /*9a60*/  ST.E.128 desc[UR6][R188.64], R48 ;  /* 0x00000030bc007985 */ /* 0x0207e4000c101d06 */
.L_x_7395:
[----:B------:R-:W-:Y:S05]  /*9a70*/  BSYNC B1 ;  /* 0x0000000000017941 */ /* 0x000fea0003800000 */
.L_x_7394:
        /* <DEDUP_REMOVED lines=94> */
.L_x_7401:
[----:B------:R-:W-:Y:S05]  /*a060*/  BSYNC B0 ;  /* 0x0000000000007941 */ /* 0x000fea0003800000 */
.L_x_7400:
[----:B-----5:R3:W-:Y:S02]  /*a070*/  ST.E.128 desc[UR6][R188.64], R48 ;  /* 0x00000030bc007985 */ /* 0x0207e4000c101d06 */
.L_x_7399:
[----:B------:R-:W-:Y:S05]  /*a080*/  BSYNC B1 ;  /* 0x0000000000017941 */ /* 0x000fea0003800000 */
.L_x_7398:
        /* <DEDUP_REMOVED lines=93> */
.L_x_7403:
[----:B------:R-:W-:Y:S05]  /*a660*/  BSYNC B0 ;  /* 0x0000000000007941 */ /* 0x000fea0003800000 */
.L_x_7402:
[----:B-----5:R3:W-:Y:S02]  /*a670*/  ST.E.128 desc[UR6][R182.64], R48 ;  /* 0x00000030b6007985 */ /* 0x0207e4000c101d06 */
.L_x_7393:
[----:B------:R-:W-:Y:S05]  /*a680*/  BSYNC B2 ;  /* 0x0000000000027941 */ /* 0x000fea0003800000 */
.L_x_7392:
[----:B------:R-:W4:Y:S02]  /*a690*/  LD.E R3, desc[UR6][R16.64+0xd0] ;  /* 0x0000d00610037980 */ /* 0x000f24000c101900 */
[----:B----4-:R-:W-:Y:S05]  /*a6a0*/  IMAD.U32 R3, R3, -0x20, RZ ;  /* 0xffffffe003037824 */ /* 0x010fea00078e00ff */
[C---:B------:R-:W-:Y:S02]  /*a6b0*/  LEA R124, P1, R3.reuse, R124, 0x1 ;  /* 0x0000007c037c7211 */ /* 0x040fe400078208ff */
[C---:B------:R-:W-:Y:S02]  /*a6c0*/  LEA R122, P0, R3.reuse, R122, 0x1 ;  /* 0x0000007a037a7211 */ /* 0x040fe400078008ff */
[C---:B------:R-:W-:Y:S02]  /*a6d0*/  LEA.HI.X.SX32 R125, R3.reuse, R125, 0x1, P1 ;  /* 0x0000007d037d7211 */ /* 0x040fe400008f0eff */
[----:B------:R-:W-:Y:S01]  /*a6e0*/  LEA.HI.X.SX32 R123, R3, R123, 0x1, P0 ;  /* 0x0000007b037b7211 */ /* 0x000fe200000f0eff */
[----:B------:R-:W-:Y:S05]  /*a6f0*/  BRA `(.L_x_7355) ;  /* 0x0000000400747947 */ /* 0x000fea0003800000 */
.L_x_7329:
        /* <DEDUP_REMOVED lines=18> */
.L_x_7405:
[----:B------:R-:W-:Y:S05]  /*a820*/  BSYNC B0 ;  /* 0x0000000000007941 */ /* 0x000fea0003800000 */
.L_x_7404:
        /* <DEDUP_REMOVED lines=24> */
.L_x_7407:
[----:B------:R-:W-:Y:S05]  /*a9b0*/  BSYNC B0 ;  /* 0x0000000000007941 */ /* 0x000fea0003800000 */
.L_x_7406:
        /* <DEDUP_REMOVED lines=24> */
.L_x_7409:
[----:B------:R-:W-:Y:S05]  /*ab40*/  BSYNC B0 ;  /* 0x0000000000007941 */ /* 0x000fea0003800000 */
.L_x_7408:
        /* <DEDUP_REMOVED lines=24> */
.L_x_7355:
[----:B------:R-:W-:Y:S05]  /*acd0*/  BSYNC B3 ;  /* 0x0000000000037941 */ /* 0x000fea0003800000 */
.L_x_7328:
        /* <DEDUP_REMOVED lines=89> */
.L_x_7411:
        /* <DEDUP_REMOVED lines=8> */
.L_x_7412:
[----:B------:R-:W-:Y:S05]  /*b2f0*/  BSYNC B0 ;  /* 0x0000000000007941 */ /* 0x000fea0003800000 */
.L_x_7410:
[----:B------:R-:W-:Y:S04]  /*b300*/  IADD3 R9, R9, -0x1, RZ ;  /* 0xffffffff09097810 */ /* 0x000fe80007ffe0ff */
[----:B------:R-:W-:Y:S11]  /*b310*/  ISETP.GT.AND P0, PT, R9, R96, PT ;  /* 0x000000600900720c */ /* 0x000ff60003f04270 */
[----:B------:R-:W-:Y:S02]  /*b320*/  @!UPT UIADD3 URZ, URZ, URZ, URZ ;  /* 0x0000003f3f3ff290 */ /* 0x000fe4000fffe03f */
[----:B------:R-:W-:Y:S05]  /*b330*/  @P0 BRA `(.L_x_7413) ;  /* 0xffffff7800fc0947 */ /* 0x000fea000383ffff */
.L_x_7319:
        /* <DEDUP_REMOVED lines=110> */
.L_x_7422:
[----:B------:R-:W-:Y:S05]  /*ba20*/  BSYNC B0 ;  /* 0x0000000000007941 */ /* 0x000fea0003800000 */
.L_x_7421:
[----:B-----5:R3:W-:Y:S02]  /*ba30*/  STS.128 [R211], R20 ;  /* 0x00000014d3007388 */ /* 0x0207e40000000c00 */
.L_x_7420:
[----:B------:R-:W-:Y:S05]  /*ba40*/  BSYNC B1 ;  /* 0x0000000000017941 */ /* 0x000fea0003800000 */
.L_x_7419:
        /* <DEDUP_REMOVED lines=46> */
.L_x_7426:
[----:B------:R-:W-:Y:S05]  /*bd30*/  BSYNC B0 ;  /* 0x0000000000007941 */ /* 0x000fea0003800000 */
.L_x_7425:
[----:B-----5:R1:W-:Y:S02]  /*bd40*/  STS.128 [R211+0x2000], R20 ;  /* 0x00200014d3007388 */ /* 0x0203e40000000c00 */
.L_x_7424:
[----:B------:R-:W-:Y:S05]  /*bd50*/  BSYNC B1 ;  /* 0x0000000000017941 */ /* 0x000fea0003800000 */
.L_x_7423:
        /* <DEDUP_REMOVED lines=45> */
.L_x_7428:
[----:B------:R-:W-:Y:S05]  /*c030*/  BSYNC B0 ;  /* 0x0000000000007941 */ /* 0x000fea0003800000 */
.L_x_7427:
[----:B-----5:R3:W-:Y:S02]  /*c040*/  STS.128 [R211+0x4000], R20 ;  /* 0x00400014d3007388 */ /* 0x0207e40000000c00 */
.L_x_7418:
[----:B------:R-:W-:Y:S05]  /*c050*/  BSYNC B2 ;  /* 0x0000000000027941 */ /* 0x000fea0003800000 */
.L_x_7417:
        /* <DEDUP_REMOVED lines=59> */
.L_x_7434:
[----:B------:R-:W-:Y:S05]  /*c410*/  BSYNC B0 ;  /* 0x0000000000007941 */ /* 0x000fea0003800000 */
.L_x_7433:
[----:B-----5:R3:W-:Y:S02]  /*c420*/  STS.128 [R211+0x800], R20 ;  /* 0x00080014d3007388 */ /* 0x0207e40000000c00 */
.L_x_7432:
[----:B------:R-:W-:Y:S05]  /*c430*/  BSYNC B1 ;  /* 0x0000000000017941 */ /* 0x000fea0003800000 */
.L_x_7431:
        /* <DEDUP_REMOVED lines=46> */
.L_x_7438:
[----:B------:R-:W-:Y:S05]  /*c720*/  BSYNC B0 ;  /* 0x0000000000007941 */ /* 0x000fea0003800000 */
.L_x_7437:
[----:B-----5:R3:W-:Y:S02]  /*c730*/  STS.128 [R211+0x2800], R20 ;  /* 0x00280014d3007388 */ /* 0x0207e40000000c00 */
.L_x_7436:
[----:B------:R-:W-:Y:S05]  /*c740*/  BSYNC B1 ;  /* 0x0000000000017941 */ /* 0x000fea0003800000 */
.L_x_7435:
        /* <DEDUP_REMOVED lines=45> */
.L_x_7440:
[----:B------:R-:W-:Y:S05]  /*ca20*/  BSYNC B0 ;  /* 0x0000000000007941 */ /* 0x000fea0003800000 */
.L_x_7439:
[----:B-----5:R1:W-:Y:S02]  /*ca30*/  STS.128 [R211+0x4800], R44 ;  /* 0x0048002cd3007388 */ /* 0x0203e40000000c00 */
.L_x_7430:
[----:B------:R-:W-:Y:S05]  /*ca40*/  BSYNC B2 ;  /* 0x0000000000027941 */ /* 0x000fea0003800000 */
.L_x_7429:
        /* <DEDUP_REMOVED lines=60> */
.L_x_7446:
[----:B------:R-:W-:Y:S05]  /*ce10*/  BSYNC B0 ;  /* 0x0000000000007941 */ /* 0x000fea0003800000 */
.L_x_7445:
[----:B-----5:R1:W-:Y:S02]  /*ce20*/  STS.128 [R211+0x1000], R20 ;  /* 0x00100014d3007388 */ /* 0x0203e40000000c00 */
.L_x_7444:
[----:B------:R-:W-:Y:S05]  /*ce30*/  BSYNC B1 ;  /* 0x0000000000017941 */ /* 0x000fea0003800000 */
.L_x_7443:
        /* <DEDUP_REMOVED lines=46> */
.L_x_7450:
[----:B------:R-:W-:Y:S05]  /*d120*/  BSYNC B0 ;  /* 0x0000000000007941 */ /* 0x000fea0003800000 */
.L_x_7449:
[----:B-----5:R3:W-:Y:S02]  /*d130*/  STS.128 [R211+0x3000], R20 ;  /* 0x00300014d3007388 */ /* 0x0207e40000000c00 */
.L_x_7448:
[----:B------:R-:W-:Y:S05]  /*d140*/  BSYNC B1 ;  /* 0x0000000000017941 */ /* 0x000fea0003800000 */
.L_x_7447:
        /* <DEDUP_REMOVED lines=45> */
.L_x_7452:
[----:B------:R-:W-:Y:S05]  /*d420*/  BSYNC B0 ;  /* 0x0000000000007941 */ /* 0x000fea0003800000 */
.L_x_7451:
[----:B-----5:R3:W-:Y:S02]  /*d430*/  STS.128 [R211+0x5000], R20 ;  /* 0x00500014d3007388 */ /* 0x0207e40000000c00 */
.L_x_7442:
[----:B------:R-:W-:Y:S05]  /*d440*/  BSYNC B2 ;  /* 0x0000000000027941 */ /* 0x000fea0003800000 */
.L_x_7441:
        /* <DEDUP_REMOVED lines=59> */
.L_x_7457:
[----:B------:R-:W-:Y:S05]  /*d800*/  BSYNC B0 ;  /* 0x0000000000007941 */ /* 0x000fea0003800000 */
.L_x_7456:
[----:B-----5:R3:W-:Y:S02]  /*d810*/  STS.128 [R211+0x1800], R20 ;  /* 0x00180014d3007388 */ /* 0x0207e40000000c00 */
.L_x_7455:
[----:B------:R-:W-:Y:S05]  /*d820*/  BSYNC B1 ;  /* 0x0000000000017941 */ /* 0x000fea0003800000 */
.L_x_7454:
        /* <DEDUP_REMOVED lines=46> */
.L_x_7461:
[----:B------:R-:W-:Y:S05]  /*db10*/  BSYNC B0 ;  /* 0x0000000000007941 */ /* 0x000fea0003800000 */
.L_x_7460:
[----:B-----5:R3:W-:Y:S02]  /*db20*/  STS.128 [R211+0x3800], R20 ;  /* 0x00380014d3007388 */ /* 0x0207e40000000c00 */
.L_x_7459:
[----:B------:R-:W-:Y:S05]  /*db30*/  BSYNC B1 ;  /* 0x0000000000017941 */ /* 0x000fea0003800000 */
.L_x_7458:
        /* <DEDUP_REMOVED lines=45> */
.L_x_7463:
[----:B------:R-:W-:Y:S05]  /*de10*/  BSYNC B0 ;  /* 0x0000000000007941 */ /* 0x000fea0003800000 */
.L_x_7462:
[----:B-----5:R1:W-:Y:S01]  /*de20*/  STS.128 [R211+0x5800], R40 ;  /* 0x00580028d3007388 */ /* 0x0203e20000000c00 */
[----:B------:R-:W-:Y:S05]  /*de30*/  BRA `(.L_x_7453) ;  /* 0x0000004c00707947 */ /* 0x000fea0003800000 */
.L_x_7416:
        /* <DEDUP_REMOVED lines=89> */
.L_x_7469:
[----:B------:R-:W-:Y:S05]  /*e3d0*/  BSYNC B0 ;  /* 0x0000000000007941 */ /* 0x000fea0003800000 */
.L_x_7468:
[----:B-----5:R3:W-:Y:S02]  /*e3e0*/  STS.128 [R211], R32 ;  /* 0x00000020d3007388 */ /* 0x0207e40000000c00 */
.L_x_7467:
[----:B------:R-:W-:Y:S05]  /*e3f0*/  BSYNC B1 ;  /* 0x0000000000017941 */ /* 0x000fea0003800000 */
.L_x_7466:
        /* <DEDUP_REMOVED lines=87> */
.L_x_7473:
[----:B------:R-:W-:Y:S05]  /*e970*/  BSYNC B0 ;  /* 0x0000000000007941 */ /* 0x000fea0003800000 */
.L_x_7472:
[----:B-----5:R1:W-:Y:S02]  /*e980*/  STS.128 [R211+0x2000], R32 ;  /* 0x00200020d3007388 */ /* 0x0203e40000000c00 */
.L_x_7471:
[----:B------:R-:W-:Y:S05]  /*e990*/  BSYNC B1 ;  /* 0x0000000000017941 */ /* 0x000fea0003800000 */
.L_x_7470:
        /* <DEDUP_REMOVED lines=86> */
.L_x_7475:
[----:B------:R-:W-:Y:S05]  /*ef00*/  BSYNC B0 ;  /* 0x0000000000007941 */ /* 0x000fea0003800000 */
.L_x_7474:
[----:B-----5:R3:W-:Y:S02]  /*ef10*/  STS.128 [R211+0x4000], R32 ;  /* 0x00400020d3007388 */ /* 0x0207e40000000c00 */
.L_x_7465:
[----:B------:R-:W-:Y:S05]  /*ef20*/  BSYNC B2 ;  /* 0x0000000000027941 */ /* 0x000fea0003800000 */
.L_x_7464:
        /* <DEDUP_REMOVED lines=94> */
.L_x_7481:
[----:B------:R-:W-:Y:S05]  /*f510*/  BSYNC B0 ;  /* 0x0000000000007941 */ /* 0x000fea0003800000 */
.L_x_7480:
[----:B-----5:R3:W-:Y:S02]  /*f520*/  STS.128 [R211+0x800], R32 ;  /* 0x00080020d3007388 */ /* 0x0207e40000000c00 */
.L_x_7479:
[----:B------:R-:W-:Y:S05]  /*f530*/  BSYNC B1 ;  /* 0x0000000000017941 */ /* 0x000fea0003800000 */
.L_x_7478:
        /* <DEDUP_REMOVED lines=90> */
.L_x_7485:
[----:B------:R-:W-:Y:S05]  /*fae0*/  BSYNC B0 ;  /* 0x0000000000007941 */ /* 0x000fea0003800000 */
.L_x_7484:
[----:B-----5:R3:W-:Y:S02]  /*faf0*/  STS.128 [R211+0x2800], R32 ;  /* 0x00280020d3007388 */ /* 0x0207e40000000c00 */
.L_x_7483:
[----:B------:R-:W-:Y:S05]  /*fb00*/  BSYNC B1 ;  /* 0x0000000000017941 */ /* 0x000fea0003800000 */
.L_x_7482:
        /* <DEDUP_REMOVED lines=90> */
.L_x_7487:
[----:B------:R-:W-:Y:S05]  /*100b0*/  BSYNC B0 ;  /* 0x0000000000007941 */ /* 0x000fea0003800000 */
.L_x_7486:
[----:B-----5:R1:W-:Y:S02]  /*100c0*/  STS.128 [R211+0x4800], R20 ;  /* 0x00480014d3007388 */ /* 0x0203e40000000c00 */
.L_x_7477:
[----:B------:R-:W-:Y:S05]  /*100d0*/  BSYNC B2 ;  /* 0x0000000000027941 */ /* 0x000fea0003800000 */
.L_x_7476:
        /* <DEDUP_REMOVED lines=95> */
.L_x_7493:
[----:B------:R-:W-:Y:S05]  /*106d0*/  BSYNC B0 ;  /* 0x0000000000007941 */ /* 0x000fea0003800000 */
.L_x_7492:
[----:B-----5:R3:W-:Y:S02]  /*106e0*/  STS.128 [R211+0x1000], R32 ;  /* 0x00100020d3007388 */ /* 0x0207e40000000c00 */
.L_x_7491:
[----:B------:R-:W-:Y:S05]  /*106f0*/  BSYNC B1 ;  /* 0x0000000000017941 */ /* 0x000fea0003800000 */
.L_x_7490:
        /* <DEDUP_REMOVED lines=90> */
.L_x_7497:
[----:B------:R-:W-:Y:S05]  /*10ca0*/  BSYNC B0 ;  /* 0x0000000000007941 */ /* 0x000fea0003800000 */
.L_x_7496:
[----:B-----5:R3:W-:Y:S02]  /*10cb0*/  STS.128 [R211+0x3000], R32 ;  /* 0x00300020d3007388 */ /* 0x0207e40000000c00 */
.L_x_7495:
[----:B------:R-:W-:Y:S05]  /*10cc0*/  BSYNC B1 ;  /* 0x0000000000017941 */ /* 0x000fea0003800000 */
.L_x_7494:
        /* <DEDUP_REMOVED lines=89> */
.L_x_7499:
[----:B------:R-:W-:Y:S05]  /*11260*/  BSYNC B0 ;  /* 0x0000000000007941 */ /* 0x000fea0003800000 */
.L_x_7498:
[----:B-----5:R3:W-:Y:S02]  /*11270*/  STS.128 [R211+0x5000], R32 ;  /* 0x00500020d3007388 */ /* 0x0207e40000000c00 */
.L_x_7489:
[----:B------:R-:W-:Y:S05]  /*11280*/  BSYNC B2 ;  /* 0x0000000000027941 */ /* 0x000fea0003800000 */
.L_x_7488:
        /* <DEDUP_REMOVED lines=94> */
.L_x_7503:
[----:B------:R-:W-:Y:S05]  /*11870*/  BSYNC B0 ;  /* 0x0000000000007941 */ /* 0x000fea0003800000 */
.L_x_7502:
[----:B-----5:R1:W-:Y:S02]  /*11880*/  STS.128 [R211+0x1800], R20 ;  /* 0x00180014d3007388 */ /* 0x0203e40000000c00 */
.L_x_7501:
[----:B------:R-:W-:Y:S05]  /*11890*/  BSYNC B1 ;  /* 0x0000000000017941 */ /* 0x000fea0003800000 */
.L_x_7500:
        /* <DEDUP_REMOVED lines=92> */
.L_x_7507:
[----:B------:R-:W-:Y:S05]  /*11e60*/  BSYNC B0 ;  /* 0x0000000000007941 */ /* 0x000fea0003800000 */
.L_x_7506:
[----:B-----5:R1:W-:Y:S02]  /*11e70*/  STS.128 [R211+0x3800], R20 ;  /* 0x00380014d3007388 */ /* 0x0203e40000000c00 */
.L_x_7505:
[----:B------:R-:W-:Y:S05]  /*11e80*/  BSYNC B1 ;  /* 0x0000000000017941 */ /* 0x000fea0003800000 */
.L_x_7504:
        /* <DEDUP_REMOVED lines=92> */
.L_x_7509:
[----:B------:R-:W-:Y:S05]  /*12450*/  BSYNC B0 ;  /* 0x0000000000007941 */ /* 0x000fea0003800000 */
.L_x_7508:
[----:B-----5:R1:W-:Y:S01]  /*12460*/  STS.128 [R211+0x5800], R20 ;  /* 0x00580014d3007388 */ /* 0x0203e20000000c00 */
[----:B------:R-:W-:Y:S05]  /*12470*/  BRA `(.L_x_7453) ;  /* 0x0000000400e07947 */ /* 0x000fea0003800000 */
.L_x_7415:
        /* <DEDUP_REMOVED lines=35> */
.L_x_7511:
[----:B------:R-:W-:Y:S05]  /*126b0*/  BSYNC B0 ;  /* 0x0000000000007941 */ /* 0x000fea0003800000 */
.L_x_7510:
        /* <DEDUP_REMOVED lines=27> */
.L_x_7513:
[----:B------:R-:W-:Y:S05]  /*12870*/  BSYNC B0 ;  /* 0x0000000000007941 */ /* 0x000fea0003800000 */
.L_x_7512:
        /* <DEDUP_REMOVED lines=27> */
.L_x_7515:
[----:B------:R-:W-:Y:S05]  /*12a30*/  BSYNC B0 ;  /* 0x0000000000007941 */ /* 0x000fea0003800000 */
.L_x_7514:
        /* <DEDUP_REMOVED lines=28> */
.L_x_7453:
[----:B------:R-:W-:Y:S05]  /*12c00*/  BSYNC B3 ;  /* 0x0000000000037941 */ /* 0x000fea0003800000 */
.L_x_7414:
        /* <DEDUP_REMOVED lines=28> */
.L_x_7518:
[----:B------:R4:W-:Y:S02]  /*12dd0*/  STS.128 [R211+0xa000], RZ ;  /* 0x00a000ffd3007388 */ /* 0x0009e40000000c00 */
.L_x_7517:
[----:B------:R-:W-:Y:S05]  /*12de0*/  BSYNC B0 ;  /* 0x0000000000007941 */ /* 0x000fea0003800000 */
.L_x_7516:
        /* <DEDUP_REMOVED lines=31> */
.L_x_7521:
[----:B------:R3:W-:Y:S02]  /*12fe0*/  STS.128 [R211+0xa800], RZ ;  /* 0x00a800ffd3007388 */ /* 0x0007e40000000c00 */
.L_x_7520:
[----:B------:R-:W-:Y:S05]  /*12ff0*/  BSYNC B0 ;  /* 0x0000000000007941 */ /* 0x000fea0003800000 */
.L_x_7519:
        /* <DEDUP_REMOVED lines=33> */
.L_x_7524:
[----:B------:R3:W-:Y:S02]  /*13210*/  STS.128 [R211+0xb000], RZ ;  /* 0x00b000ffd3007388 */ /* 0x0007e40000000c00 */
.L_x_7523:
[----:B------:R-:W-:Y:S05]  /*13220*/  BSYNC B0 ;  /* 0x0000000000007941 */ /* 0x000fea0003800000 */
.L_x_7522:
        /* <DEDUP_REMOVED lines=33> */
.L_x_7526:
[----:B------:R-:W-:Y:S05]  /*13440*/  BSYNC B0 ;  /* 0x0000000000007941 */ /* 0x000fea0003800000 */
.L_x_7525:
        /* <DEDUP_REMOVED lines=50> */
.L_x_7529:
[----:B------:R3:W-:Y:S02]  /*13770*/  STS.128 [R211+0x10000], RZ ;  /* 0x010000ffd3007388 */ /* 0x0007e40000000c00 */
.L_x_7528:
[----:B------:R-:W-:Y:S05]  /*13780*/  BSYNC B0 ;  /* 0x0000000000007941 */ /* 0x000fea0003800000 */
.L_x_7527:
        /* <DEDUP_REMOVED lines=32> */
.L_x_7532:
[----:B------:R1:W-:Y:S02]  /*13990*/  STS.128 [R211+0x10800], RZ ;  /* 0x010800ffd3007388 */ /* 0x0003e40000000c00 */
.L_x_7531:
[----:B------:R-:W-:Y:S05]  /*139a0*/  BSYNC B0 ;  /* 0x0000000000007941 */ /* 0x000fea0003800000 */
.L_x_7530:
        /* <DEDUP_REMOVED lines=34> */
.L_x_7535:
[----:B------:R1:W-:Y:S02]  /*13bd0*/  STS.128 [R211+0x11000], RZ ;  /* 0x011000ffd3007388 */ /* 0x0003e40000000c00 */
.L_x_7534:
[----:B------:R-:W-:Y:S05]  /*13be0*/  BSYNC B0 ;  /* 0x0000000000007941 */ /* 0x000fea0003800000 */
.L_x_7533:
        /* <DEDUP_REMOVED lines=35> */
.L_x_7538:
[----:B------:R1:W-:Y:S02]  /*13e20*/  STS.128 [R211+0x11800], RZ ;  /* 0x011800ffd3007388 */ /* 0x0003e40000000c00 */
.L_x_7537:
[----:B------:R-:W-:Y:S05]  /*13e30*/  BSYNC B0 ;  /* 0x0000000000007941 */ /* 0x000fea0003800000 */
.L_x_7536:
[C---:B------:R-:W-:Y:S01]  /*13e40*/  IMAD.SHL.U32 R0, R56.reuse, 0x40, RZ ;  /* 0x0000004038007824 */ /* 0x040fe200078e00ff */
[----:B------:R-:W-:Y:S01]  /*13e50*/  R2P PR, R56, 0x6 ;  /* 0x0000000638007804 */ /* 0x000fe20000000000 */
[----:B------:R-:W-:Y:S01]  /*13e60*/  IMAD.SHL.U32 R156, R156, 0x8, RZ ;  /* 0x000000089c9c7824 */ /* 0x000fe200078e00ff */
[----:B------:R-:W0:Y:S01]  /*13e70*/  LDGDEPBAR ;  /* 0x00000000000079af */ /* 0x000e220000000000 */
[C---:B------:R-:W-:Y:S01]  /*13e80*/  IMAD R194, R71.reuse, 0x400, R54 ;  /* 0x0000040047c27824 */ /* 0x040fe200078e0236 */
[----:B-1----:R-:W-:Y:S01]  /*13e90*/  LOP3.LUT R5, R0, 0x1c0, RZ, 0xc0, !PT ;  /* 0x000001c000057812 */ /* 0x002fe200078ec0ff */
[----:B------:R-:W-:Y:S01]  /*13ea0*/  IMAD R52, R71, 0x10, R52 ;  /* 0x0000001047347824 */ /* 0x000fe200078e0234 */
[----:B------:R-:W-:Y:S01]  /*13eb0*/  ISETP.GT.AND P5, PT, R214, R203, PT ;  /* 0x000000cbd600720c */ /* 0x000fe20003fa4270 */
[----:B------:R-:W-:Y:S01]  /*13ec0*/  IMAD.IADD R219, R69, 0x1, -R208 ;  /* 0x0000000145db7824 */ /* 0x000fe200078e0ad0 */
[----:B------:R-:W-:Y:S01]  /*13ed0*/  LOP3.LUT R156, R5, 0x8, R156, 0xf8, !PT ;  /* 0x00000008059c7812 */ /* 0x000fe200078ef89c */
[----:B------:R-:W-:Y:S01]  /*13ee0*/  IMAD.IADD R220, R73, 0x1, R52 ;  /* 0x0000000149dc7824 */ /* 0x000fe200078e0234 */
[----:B------:R-:W-:Y:S01]  /*13ef0*/  SHF.R.U32.HI R193, RZ, 0x3, R5 ;  /* 0x00000003ffc17819 */ /* 0x000fe20000011605 */
[----:B------:R-:W-:Y:S01]  /*13f00*/  BSSY B1, `(.L_x_7539) ;  /* 0x0000167000017945 */ /* 0x000fe20003800000 */
[----:B------:R-:W-:Y:S01]  /*13f10*/  LEA R194, R194, UR4, 0x1 ;  /* 0x00000004c2c27c11 */ /* 0x000fe2000f8e08ff */
[----:B------:R-:W-:Y:S01]  /*13f20*/  IMAD.IADD R222, R220, 0x1, R219 ;  /* 0x00000001dcde7824 */ /* 0x000fe200078e02db */
[----:B------:R-:W-:-:S02]  /*13f30*/  LOP3.LUT R193, R156, R193, RZ, 0x3c, !PT ;  /* 0x000000c19cc17212 */ /* 0x000fc400078e3cff */
[----:B------:R-:W-:Y:S01]  /*13f40*/  ISETP.NE.U32.AND P0, PT, R212, RZ, PT ;  /* 0x000000ffd400720c */ /* 0x000fe20003f05070 */
[----:B------:R-:W-:Y:S01]  /*13f50*/  LDSM.16.M88.4 R84, [R194] ;  /* 0x00000000c254783b */ /* 0x000fe20000000200 */
[----:B------:R-:W-:Y:S01]  /*13f60*/  IMAD R192, R57, 0x2, R194 ;  /* 0x0000000239c07824 */ /* 0x000fe200078e02c2 */
[----:B------:R-:W-:Y:S01]  /*13f70*/  IADD3 R219, R219, 0x8, R220 ;  /* 0x00000008dbdb7810 */ /* 0x000fe20007ffe0dc */
[----:B------:R-:W-:Y:S01]  /*13f80*/  IMAD R193, R68, 0x200, R193 ;  /* 0x0000020044c17824 */ /* 0x000fe200078e02c1 */
[----:B------:R-:W-:Y:S01]  /*13f90*/  ISETP.NE.AND.EX P0, PT, R213, RZ, PT, P0 ;  /* 0x000000ffd500720c */ /* 0x000fe20003f05300 */
[C---:B------:R-:W-:Y:S01]  /*13fa0*/  IMAD R190, R55.reuse, 0x2, R194 ;  /* 0x0000000237be7824 */ /* 0x040fe200078e02c2 */
[----:B-----5:R-:W-:Y:S01]  /*13fb0*/  LDSM.16.M88.4 R20, [R192] ;  /* 0x00000000c014783b */ /* 0x020fe20000000200 */
[----:B------:R-:W-:Y:S01]  /*13fc0*/  IMAD R189, R55, 0x2, R192 ;  /* 0x0000000237bd7824 */ /* 0x000fe200078e02c0 */
[----:B------:R-:W-:Y:S02]  /*13fd0*/  LEA R193, R193, UR4, 0x1 ;  /* 0x00000004c1c17c11 */ /* 0x000fe4000f8e08ff */
[----:B------:R-:W-:Y:S01]  /*13fe0*/  LDSM.16.M88.4 R4, [R190] ;  /* 0x00000000be04783b */ /* 0x000fe20000000200 */
[----:B------:R-:W-:-:S02]  /*13ff0*/  VIADDMNMX R221, R222, -R3, RZ, !PT ;  /* 0x80000003dedd7246 */ /* 0x000fc400078001ff */
[C---:B------:R-:W-:Y:S01]  /*14000*/  IADD3 R0, R193.reuse, 0x6000, RZ ;  /* 0x00006000c1007810 */ /* 0x040fe20007ffe0ff */
[----:B------:R-:W1:Y:S01]  /*14010*/  LDSM.16.M88.4 R40, [R193+0x6000] ;  /* 0x00600000c128783b */ /* 0x000e620000000200 */
[----:B------:R-:W-:Y:S01]  /*14020*/  VIADD R191, R193, 0x6020 ;  /* 0x00006020c1bf7836 */ /* 0x000fe20000000000 */
[----:B------:R-:W-:Y:S02]  /*14030*/  VIADDMNMX R218, R219, -R3, RZ, !PT ;  /* 0x80000003dbda7246 */ /* 0x000fe400078001ff */
        /* <DEDUP_REMOVED lines=13> */
[C---:B------:R-:W-:Y:S01]  /*14110*/  IADD3 R180, R191.reuse, 0x3800, RZ ;  /* 0x00003800bfb47810 */ /* 0x040fe20007ffe0ff */
[C---:B------:R-:W-:Y:S01]  /*14120*/  VIADD R182, R191.reuse, 0x2800 ;  /* 0x00002800bfb67836 */ /* 0x040fe20000000000 */
[----:B------:R-:W4:Y:S01]  /*14130*/  LDSM.16.M88.4 R64, [R191+0x800] ;  /* 0x00080000bf40783b */ /* 0x000f220000000200 */
[C---:B------:R-:W-:Y:S01]  /*14140*/  VIADD R181, R191.reuse, 0x3000 ;  /* 0x00003000bfb57836 */ /* 0x040fe20000000000 */
[C---:B------:R-:W-:Y:S01]  /*14150*/  IADD3 R177, R191.reuse, 0x5000, RZ ;  /* 0x00005000bfb17810 */ /* 0x040fe20007ffe0ff */
[C---:B------:R-:W-:Y:S01]  /*14160*/  VIADD R179, R191.reuse, 0x4000 ;  /* 0x00004000bfb37836 */ /* 0x040fe20000000000 */
[----:B------:R-:W4:Y:S01]  /*14170*/  LDSM.16.M88.4 R60, [R191+0x1000] ;  /* 0x00100000bf3c783b */ /* 0x000f220000000200 */
[----:B------:R-:W-:-:S02]  /*14180*/  VIADD R178, R191, 0x4800 ;  /* 0x00004800bfb27836 */ /* 0x000fc40000000000 */
[----:B------:R-:W-:Y:S01]  /*14190*/  VIADD R176, R191, 0x5800 ;  /* 0x00005800bfb07836 */ /* 0x000fe20000000000 */
[----:B------:R-:W4:Y:S04]  /*141a0*/  LDSM.16.M88.4 R48, [R191+0x1800] ;  /* 0x00180000bf30783b */ /* 0x000f280000000200 */
[----:B------:R-:W4:Y:S04]  /*141b0*/  LDSM.16.M88.4 R12, [R188+0x6000] ;  /* 0x00600000bc0c783b */ /* 0x000f280000000200 */
        /* <DEDUP_REMOVED lines=118> */
[C---:B--2---:R-:W-:Y:S06]  /*14920*/  HMMA.16816.F32.BF16 R92, R28.reuse, R4, R92 ;  /* 0x000000041c5c723c */ /* 0x044fec000004185c */
[C---:B------:R-:W-:Y:S01]  /*14930*/  HMMA.16816.F32.BF16 R76, R28.reuse, R6, R76 ;  /* 0x000000061c4c723c */ /* 0x040fe2000004184c */
[----:B------:R-:W1:Y:S05]  /*14940*/  LDSM.16.M88.4 R4, [R184+0x4000] ;  /* 0x00400000b804783b */ /* 0x000e6a0000000200 */
[C---:B------:R-:W-:Y:S06]  /*14950*/  HMMA.16816.F32.BF16 R36, R28.reuse, R48, R36 ;  /* 0x000000301c24723c */ /* 0x040fec0000041824 */
[C---:B------:R-:W-:Y:S01]  /*14960*/  HMMA.16816.F32.BF16 R32, R28.reuse, R50, R32 ;  /* 0x000000321c20723c */ /* 0x040fe20000041820 */
[----:B------:R-:W2:Y:S05]  /*14970*/  LDSM.16.M88.4 R48, [R184+0x4800] ;  /* 0x00480000b830783b */ /* 0x000eaa0000000200 */
        /* <DEDUP_REMOVED lines=15> */
[----:B------:R-:W-:-:S04]  /*14a70*/  IADD3 R5, R69, 0x1, -R208 ;  /* 0x0000000145057810 */ /* 0x000fc80007ffe8d0 */
[----:B------:R-:W-:Y:S01]  /*14a80*/  IADD3 R5, R18, R5, RZ ;  /* 0x0000000512057210 */ /* 0x000fe20007ffe0ff */
[C---:B--2---:R-:W-:Y:S03]  /*14a90*/  HMMA.16816.F32.BF16 R36, R24.reuse, R48, R36 ;  /* 0x000000301824723c */ /* 0x044fe60000041824 */
[C---:B------:R-:W-:Y:S02]  /*14aa0*/  IADD3 R216, R5.reuse, 0x8, R220 ;  /* 0x0000000805d87810 */ /* 0x040fe40007ffe0dc */
[----:B------:R-:W-:Y:S01]  /*14ab0*/  VIADDMNMX R220, R5, R220, R69, PT ;  /* 0x000000dc05dc7246 */ /* 0x000fe20003800145 */
[----:B------:R-:W-:Y:S01]  /*14ac0*/  HMMA.16816.F32.BF16 R32, R24, R50, R32 ;  /* 0x000000321820723c */ /* 0x000fe20000041820 */
[----:B------:R-:W-:-:S05]  /*14ad0*/  VIMNMX R216, R216, R69, PT ;  /* 0x00000045d8d87248 */ /* 0x000fca0003fe0100 */
[C---:B------:R-:W-:Y:S06]  /*14ae0*/  HMMA.16816.F32.BF16 R92, R24.reuse, R28, R92 ;  /* 0x0000001c185c723c */ /* 0x040fec000004185c */
        /* <DEDUP_REMOVED lines=68> */
.L_x_7542:
[----:B------:R-:W2:Y:S02]  /*14f30*/  LD.E R0, desc[UR6][R16.64+0x38] ;  /* 0x0000380610007980 */ /* 0x000ea4000c101900 */
[----:B--2---:R-:W-:-:S04]  /*14f40*/  LEA R0, -R0, RZ, 0x6 ;  /* 0x000000ff00007211 */ /* 0x004fc800078e31ff */
[----:B------:R-:W-:Y:S02]  /*14f50*/  SHF.R.S32.HI R3, RZ, 0x1f, R0 ;  /* 0x0000001fff037819 */ /* 0x000fe40000011400 */
.L_x_7543:
[----:B------:R-:W-:Y:S05]  /*14f60*/  BSYNC B0 ;  /* 0x0000000000007941 */ /* 0x000fea0003800000 */
.L_x_7541:
        /* <DEDUP_REMOVED lines=96> */
.L_x_7540:
[----:B------:R-:W-:Y:S05]  /*15570*/  BSYNC B1 ;  /* 0x0000000000017941 */ /* 0x000fea0003800000 */
.L_x_7539:
[----:B------:R2:W3:Y:S01]  /*15580*/  LD.E R165, desc[UR6][R16.64+0xdc] ;  /* 0x0000dc0610a57980 */ /* 0x0004e2000c101900 */
[----:B------:R-:W-:-:S04]  /*15590*/  IMAD.IADD R3, R2, 0x1, R133 ;  /* 0x0000000102037824 */ /* 0x000fc800078e0285 */
[C---:B------:R-:W-:Y:S02]  /*155a0*/  IMAD.IADD R0, R222.reuse, 0x1, -R3 ;  /* 0x00000001de007824 */ /* 0x040fe400078e0a03 */
[C---:B-1----:R-:W-:Y:S02]  /*155b0*/  VIADD R21, R3.reuse, 0x9 ;  /* 0x0000000903157836 */ /* 0x042fe40000000000 */
[C---:B------:R-:W-:Y:S01]  /*155c0*/  VIADD R25, R3.reuse, 0x1 ;  /* 0x0000000103197836 */ /* 0x040fe20000000000 */
[----:B------:R-:W-:Y:S01]  /*155d0*/  IABS R0, R0 ;  /* 0x0000000000007213 */ /* 0x000fe20000000000 */
[----:B------:R-:W-:Y:S02]  /*155e0*/  IMAD.IADD R4, R222, 0x1, -R21 ;  /* 0x00000001de047824 */ /* 0x000fe400078e0a15 */
[C---:B------:R-:W-:Y:S01]  /*155f0*/  VIADD R9, R3.reuse, 0x11 ;  /* 0x0000001103097836 */ /* 0x040fe20000000000 */
[----:B------:R-:W-:Y:S01]  /*15600*/  I2FP.F32.S32 R0, R0 ;  /* 0x0000000000007245 */ /* 0x000fe20000201400 */
[C---:B------:R-:W-:Y:S01]  /*15610*/  VIADD R59, R3.reuse, 0x19 ;  /* 0x00000019033b7836 */ /* 0x040fe20000000000 */
[----:B------:R-:W-:Y:S01]  /*15620*/  IABS R4, R4 ;  /* 0x0000000400047213 */ /* 0x000fe20000000000 */
[----:B------:R-:W-:-:S02]  /*15630*/  VIADD R5, R3, 0x28 ;  /* 0x0000002803057836 */ /* 0x000fc40000000000 */
[----:B------:R-:W-:Y:S01]  /*15640*/  FFMA.FTZ R44, -R217, R0, R44 ;  /* 0x00000000d92c7223 */ /* 0x000fe2000001012c */
[C---:B------:R-:W-:Y:S01]  /*15650*/  IMAD.IADD R0, R222.reuse, 0x1, -R25 ;  /* 0x00000001de007824 */ /* 0x040fe200078e0a19 */
[----:B------:R-:W-:Y:S01]  /*15660*/  I2FP.F32.S32 R4, R4 ;  /* 0x0000000400047245 */ /* 0x000fe20000201400 */
[C---:B------:R-:W-:Y:S02]  /*15670*/  VIADD R23, R3.reuse, 0x8 ;  /* 0x0000000803177836 */ /* 0x040fe40000000000 */
[----:B------:R-:W-:Y:S01]  /*15680*/  VIADD R61, R3, 0x18 ;  /* 0x00000018033d7836 */ /* 0x000fe20000000000 */
[----:B------:R-:W-:Y:S01]  /*15690*/  IABS R0, R0 ;  /* 0x0000000000007213 */ /* 0x000fe20000000000 */
[----:B------:R-:W-:Y:S01]  /*156a0*/  FFMA.FTZ R29, -R217, R4, R41 ;  /* 0x00000004d91d7223 */ /* 0x000fe20000010129 */
[----:B------:R-:W-:Y:S02]  /*156b0*/  VIADD R41, R3, 0x20 ;  /* 0x0000002003297836 */ /* 0x000fe40000000000 */
[----:B------:R-:W-:Y:S01]  /*156c0*/  I2FP.F32.S32 R0, R0 ;  /* 0x0000000000007245 */ /* 0x000fe20000201400 */
[----:B------:R-:W-:-:S02]  /*156d0*/  IMAD.IADD R2, R222, 0x1, -R9 ;  /* 0x00000001de027824 */ /* 0x000fc400078e0a09 */
[----:B------:R-:W-:Y:S02]  /*156e0*/  VIADD R51, R3, 0x30 ;  /* 0x0000003003337836 */ /* 0x000fe40000000000 */
[----:B------:R-:W-:Y:S01]  /*156f0*/  FFMA.FTZ R0, -R217, R0, R45 ;  /* 0x00000000d9007223 */ /* 0x000fe2000001012d */
[C---:B------:R-:W-:Y:S01]  /*15700*/  IMAD.IADD R45, R222.reuse, 0x1, -R41 ;  /* 0x00000001de2d7824 */ /* 0x040fe200078e0a29 */
[----:B------:R-:W-:Y:S01]  /*15710*/  IABS R2, R2 ;  /* 0x0000000200027213 */ /* 0x000fe20000000000 */
[C---:B------:R-:W-:Y:S02]  /*15720*/  IMAD.IADD R4, R222.reuse, 0x1, -R59 ;  /* 0x00000001de047824 */ /* 0x040fe400078e0a3b */
[C---:B------:R-:W-:Y:S01]  /*15730*/  VIADD R7, R3.reuse, 0x21 ;  /* 0x0000002103077836 */ /* 0x040fe20000000000 */
[----:B------:R-:W-:Y:S01]  /*15740*/  IABS R45, R45 ;  /* 0x0000002d002d7213 */ /* 0x000fe20000000000 */
[C---:B------:R-:W-:Y:S01]  /*15750*/  VIADD R11, R3.reuse, 0x10 ;  /* 0x00000010030b7836 */ /* 0x040fe20000000000 */
[----:B------:R-:W-:Y:S01]  /*15760*/  I2FP.F32.S32 R2, R2 ;  /* 0x0000000200027245 */ /* 0x000fe20000201400 */
[----:B------:R-:W-:Y:S01]  /*15770*/  VIADD R49, R3, 0x31 ;  /* 0x0000003103317836 */ /* 0x000fe20000000000 */
[----:B------:R-:W-:Y:S01]  /*15780*/  IABS R4, R4 ;  /* 0x0000000400047213 */ /* 0x000fe20000000000 */
[----:B------:R-:W-:Y:S01]  /*15790*/  IMAD.IADD R27, R219, 0x1, -R3 ;  /* 0x00000001db1b7824 */ /* 0x000fe200078e0a03 */
[----:B------:R-:W-:Y:S01]  /*157a0*/  I2FP.F32.S32 R45, R45 ;  /* 0x0000002d002d7245 */ /* 0x000fe20000201400 */
[----:B--2---:R-:W-:Y:S01]  /*157b0*/  FFMA.FTZ R17, -R217, R2, R37 ;  /* 0x00000002d9117223 */ /* 0x004fe20000010125 */
[----:B------:R-:W-:Y:S01]  /*157c0*/  I2FP.F32.S32 R4, R4 ;  /* 0x0000000400047245 */ /* 0x000fe20000201400 */
[----:B------:R-:W-:Y:S01]  /*157d0*/  IMAD.IADD R37, R222, 0x1, -R5 ;  /* 0x00000001de257824 */ /* 0x000fe200078e0a05 */
[----:B------:R-:W-:Y:S01]  /*157e0*/  ISETP.GE.AND P4, PT, R25, R221, PT ;  /* 0x000000dd1900720c */ /* 0x000fe20003f86270 */
[----:B------:R-:W-:Y:S01]  /*157f0*/  FFMA.FTZ R92, -R217, R45, R92 ;  /* 0x0000002dd95c7223 */ /* 0x000fe2000001015c */
[----:B------:R-:W-:-:S02]  /*15800*/  VIADD R45, R3, 0x38 ;  /* 0x00000038032d7836 */ /* 0x000fc40000000000 */
[C---:B------:R-:W-:Y:S02]  /*15810*/  IMAD.IADD R31, R222.reuse, 0x1, -R23 ;  /* 0x00000001de1f7824 */ /* 0x040fe400078e0a17 */
[----:B------:R-:W-:Y:S01]  /*15820*/  FFMA.FTZ R13, -R217, R4, R33 ;  /* 0x00000004d90d7223 */ /* 0x000fe20000010121 */
[C---:B------:R-:W-:Y:S01]  /*15830*/  IMAD.IADD R33, R222.reuse, 0x1, -R45 ;  /* 0x00000001de217824 */ /* 0x040fe200078e0a2d */
[----:B------:R-:W-:Y:S02]  /*15840*/  IABS R37, R37 ;  /* 0x0000002500257213 */ /* 0x000fe40000000000 */
[----:B------:R-:W-:Y:S01]  /*15850*/  IABS R31, R31 ;  /* 0x0000001f001f7213 */ /* 0x000fe20000000000 */
[----:B------:R-:W-:Y:S01]  /*15860*/  IMAD.IADD R15, R222, 0x1, -R61 ;  /* 0x00000001de0f7824 */ /* 0x000fe200078e0a3d */
[----:B------:R-:W-:Y:S02]  /*15870*/  I2FP.F32.S32 R37, R37 ;  /* 0x0000002500257245 */ /* 0x000fe40000201400 */
[----:B------:R-:W-:-:S02]  /*15880*/  IABS R33, R33 ;  /* 0x0000002100217213 */ /* 0x000fc40000000000 */
[----:B------:R-:W-:Y:S02]  /*15890*/  I2FP.F32.S32 R31, R31 ;  /* 0x0000001f001f7245 */ /* 0x000fe40000201400 */
[----:B------:R-:W-:Y:S01]  /*158a0*/  ISETP.GE.AND P3, PT, R23, R221, PT ;  /* 0x000000dd1700720c */ /* 0x000fe20003f66270 */
[C---:B------:R-:W-:Y:S01]  /*158b0*/  FFMA.FTZ R76, -R217.reuse, R37, R76 ;  /* 0x00000025d94c7223 */ /* 0x040fe2000001014c */
[----:B------:R-:W-:Y:S01]  /*158c0*/  I2FP.F32.S32 R33, R33 ;  /* 0x0000002100217245 */ /* 0x000fe20000201400 */
[----:B------:R-:W-:Y:S01]  /*158d0*/  FFMA.FTZ R31, -R217, R31, R40 ;  /* 0x0000001fd91f7223 */ /* 0x000fe20000010128 */
[----:B------:R-:W-:Y:S01]  /*158e0*/  IABS R15, R15 ;  /* 0x0000000f000f7213 */ /* 0x000fe20000000000 */
[C---:B------:R-:W-:Y:S01]  /*158f0*/  IMAD.IADD R37, R222.reuse, 0x1, -R51 ;  /* 0x00000001de257824 */ /* 0x040fe200078e0a33 */
[-C--:B------:R-:W-:Y:S02]  /*15900*/  ISETP.GE.OR P4, PT, R25, R220.reuse, !P4 ;  /* 0x000000dc1900720c */ /* 0x080fe40006786670 */
[----:B------:R-:W-:Y:S01]  /*15910*/  ISETP.GE.OR P3, PT, R23, R220, !P3 ;  /* 0x000000dc1700720c */ /* 0x000fe20005f66670 */
[----:B------:R-:W-:-:S02]  /*15920*/  IMAD.IADD R2, R222, 0x1, -R7 ;  /* 0x00000001de027824 */ /* 0x000fc400078e0a07 */
[----:B------:R-:W-:Y:S01]  /*15930*/  FFMA.FTZ R84, -R217, R33, R84 ;  /* 0x00000021d9547223 */ /* 0x000fe20000010154 */
[----:B------:R-:W-:Y:S01]  /*15940*/  I2FP.F32.S32 R15, R15 ;  /* 0x0000000f000f7245 */ /* 0x000fe20000201400 */
[----:B------:R-:W-:Y:S01]  /*15950*/  IMAD.IADD R19, R222, 0x1, -R11 ;  /* 0x00000001de137824 */ /* 0x000fe200078e0a0b */
[----:B------:R-:W-:Y:S02]  /*15960*/  FSEL R33, R0, -INF , !P4 ;  /* 0xff80000000217808 */ /* 0x000fe40006000000 */
[----:B------:R-:W-:Y:S02]  /*15970*/  IABS R37, R37 ;  /* 0x0000002500257213 */ /* 0x000fe40000000000 */
[-C--:B------:R-:W-:Y:S02]  /*15980*/  ISETP.GE.AND P4, PT, R9, R221.reuse, PT ;  /* 0x000000dd0900720c */ /* 0x080fe40003f86270 */
[----:B------:R-:W-:Y:S02]  /*15990*/  FSEL R31, R31, -INF , !P3 ;  /* 0xff8000001f1f7808 */ /* 0x000fe40005800000 */
[----:B------:R-:W-:-:S02]  /*159a0*/  ISETP.GE.AND P3, PT, R61, R221, PT ;  /* 0x000000dd3d00720c */ /* 0x000fc40003f66270 */
[----:B------:R-:W-:Y:S01]  /*159b0*/  ISETP.GE.AND P2, PT, R3, R221, PT ;  /* 0x000000dd0300720c */ /* 0x000fe20003f46270 */
[----:B------:R-:W-:Y:S01]  /*159c0*/  FFMA.FTZ R15, -R217, R15, R32 ;  /* 0x0000000fd90f7223 */ /* 0x000fe20000010120 */
[----:B------:R-:W-:Y:S02]  /*159d0*/  IABS R2, R2 ;  /* 0x0000000200027213 */ /* 0x000fe40000000000 */
[----:B------:R-:W-:Y:S02]  /*159e0*/  I2FP.F32.S32 R37, R37 ;  /* 0x0000002500257245 */ /* 0x000fe40000201400 */
[-C--:B------:R-:W-:Y:S02]  /*159f0*/  ISETP.GE.OR P4, PT, R9, R220.reuse, !P4 ;  /* 0x000000dc0900720c */ /* 0x080fe40006786670 */
[----:B------:R-:W-:Y:S02]  /*15a00*/  IABS R19, R19 ;  /* 0x0000001300137213 */ /* 0x000fe40000000000 */
[-C--:B------:R-:W-:Y:S01]  /*15a10*/  ISETP.GE.OR P3, PT, R61, R220.reuse, !P3 ;  /* 0x000000dc3d00720c */ /* 0x080fe20005f66670 */
[----:B------:R-:W-:Y:S01]  /*15a20*/  IMAD.IADD R4, R222, 0x1, -R49 ;  /* 0x00000001de047824 */ /* 0x000fe200078e0a31 */
[----:B------:R-:W-:-:S02]  /*15a30*/  ISETP.GE.OR P2, PT, R3, R220, !P2 ;  /* 0x000000dc0300720c */ /* 0x000fc40005746670 */
[----:B------:R-:W-:Y:S01]  /*15a40*/  I2FP.F32.S32 R2, R2 ;  /* 0x0000000200027245 */ /* 0x000fe20000201400 */
[----:B------:R-:W-:Y:S01]  /*15a50*/  FFMA.FTZ R88, -R217, R37, R88 ;  /* 0x00000025d9587223 */ /* 0x000fe20000010158 */
[----:B------:R-:W-:Y:S02]  /*15a60*/  FSEL R17, R17, -INF , !P4 ;  /* 0xff80000011117808 */ /* 0x000fe40006000000 */
[----:B------:R-:W-:Y:S02]  /*15a70*/  I2FP.F32.S32 R19, R19 ;  /* 0x0000001300137245 */ /* 0x000fe40000201400 */
[----:B------:R-:W-:Y:S02]  /*15a80*/  ISETP.GE.AND P4, PT, R7, R221, PT ;  /* 0x000000dd0700720c */ /* 0x000fe40003f86270 */
[----:B------:R-:W-:Y:S02]  /*15a90*/  FSEL R15, R15, -INF , !P3 ;  /* 0xff8000000f0f7808 */ /* 0x000fe40005800000 */
[----:B------:R-:W-:-:S02]  /*15aa0*/  FSEL R37, R44, -INF , !P2 ;  /* 0xff8000002c257808 */ /* 0x000fc40005000000 */
[-C--:B------:R-:W-:Y:S01]  /*15ab0*/  ISETP.GE.AND P3, PT, R5, R221.reuse, PT ;  /* 0x000000dd0500720c */ /* 0x080fe20003f66270 */
[----:B------:R-:W-:Y:S01]  /*15ac0*/  FFMA.FTZ R93, -R217, R2, R93 ;  /* 0x00000002d95d7223 */ /* 0x000fe2000001015d */
[----:B------:R-:W-:Y:S02]  /*15ad0*/  ISETP.GE.AND P2, PT, R11, R221, PT ;  /* 0x000000dd0b00720c */ /* 0x000fe40003f46270 */
[----:B------:R-:W-:Y:S01]  /*15ae0*/  IABS R4, R4 ;  /* 0x0000000400047213 */ /* 0x000fe20000000000 */
[----:B------:R-:W-:Y:S01]  /*15af0*/  FFMA.FTZ R19, -R217, R19, R36 ;  /* 0x00000013d9137223 */ /* 0x000fe20000010124 */
[-C--:B------:R-:W-:Y:S02]  /*15b00*/  ISETP.GE.OR P4, PT, R7, R220.reuse, !P4 ;  /* 0x000000dc0700720c */ /* 0x080fe40006786670 */
[----:B------:R-:W-:Y:S02]  /*15b10*/  ISETP.GE.AND P6, PT, R21, R221, PT ;  /* 0x000000dd1500720c */ /* 0x000fe40003fc6270 */
[----:B------:R-:W-:-:S02]  /*15b20*/  ISETP.GE.OR P3, PT, R5, R220, !P3 ;  /* 0x000000dc0500720c */ /* 0x000fc40005f66670 */
[----:B------:R-:W-:Y:S01]  /*15b30*/  ISETP.GE.OR P2, PT, R11, R220, !P2 ;  /* 0x000000dc0b00720c */ /* 0x000fe20005746670 */
[----:B------:R-:W-:Y:S01]  /*15b40*/  VIADD R53, R3, 0x29 ;  /* 0x0000002903357836 */ /* 0x000fe20000000000 */
[----:B------:R-:W-:Y:S02]  /*15b50*/  IABS R27, R27 ;  /* 0x0000001b001b7213 */ /* 0x000fe40000000000 */
[----:B------:R-:W-:Y:S02]  /*15b60*/  I2FP.F32.S32 R4, R4 ;  /* 0x0000000400047245 */ /* 0x000fe40000201400 */
[----:B------:R-:W-:Y:S02]  /*15b70*/  FSEL R159, R93, -INF , !P4 ;  /* 0xff8000005d9f7808 */ /* 0x000fe40006000000 */
[----:B------:R-:W-:Y:S02]  /*15b80*/  ISETP.GE.AND P1, PT, R3, R218, PT ;  /* 0x000000da0300720c */ /* 0x000fe40003f26270 */
[----:B------:R-:W-:-:S02]  /*15b90*/  ISETP.GE.OR P6, PT, R21, R220, !P6 ;  /* 0x000000dc1500720c */ /* 0x000fc400077c6670 */
[-C--:B------:R-:W-:Y:S02]  /*15ba0*/  ISETP.GE.AND P4, PT, R49, R221.reuse, PT ;  /* 0x000000dd3100720c */ /* 0x080fe40003f86270 */
[----:B------:R-:W-:Y:S02]  /*15bb0*/  FSEL R237, R76, -INF , !P3 ;  /* 0xff8000004ced7808 */ /* 0x000fe40005800000 */
[----:B------:R-:W-:Y:S02]  /*15bc0*/  FSEL R19, R19, -INF , !P2 ;  /* 0xff80000013137808 */ /* 0x000fe40005000000 */
[----:B------:R-:W-:Y:S01]  /*15bd0*/  ISETP.GE.AND P3, PT, R45, R221, PT ;  /* 0x000000dd2d00720c */ /* 0x000fe20003f66270 */
[----:B------:R-:W-:Y:S01]  /*15be0*/  IMAD.IADD R6, R222, 0x1, -R53 ;  /* 0x00000001de067824 */ /* 0x000fe200078e0a35 */
[----:B------:R-:W-:Y:S01]  /*15bf0*/  I2FP.F32.S32 R27, R27 ;  /* 0x0000001b001b7245 */ /* 0x000fe20000201400 */
[----:B------:R-:W-:Y:S01]  /*15c00*/  FFMA.FTZ R89, -R217, R4, R89 ;  /* 0x00000004d9597223 */ /* 0x000fe20000010159 */
[----:B------:R-:W-:-:S02]  /*15c10*/  ISETP.GE.AND P2, PT, R41, R221, PT ;  /* 0x000000dd2900720c */ /* 0x000fc40003f46270 */
[C---:B------:R-:W-:Y:S01]  /*15c20*/  ISETP.GE.OR P1, PT, R3.reuse, R216, !P1 ;  /* 0x000000d80300720c */ /* 0x040fe20004f26670 */
[----:B------:R-:W-:Y:S01]  /*15c30*/  VIADD R3, R3, 0x39 ;  /* 0x0000003903037836 */ /* 0x000fe20000000000 */
[----:B------:R-:W-:Y:S02]  /*15c40*/  FSEL R29, R29, -INF , !P6 ;  /* 0xff8000001d1d7808 */ /* 0x000fe40007000000 */
[-C--:B------:R-:W-:Y:S02]  /*15c50*/  ISETP.GE.OR P4, PT, R49, R220.reuse, !P4 ;  /* 0x000000dc3100720c */ /* 0x080fe40006786670 */
[----:B------:R-:W-:Y:S02]  /*15c60*/  ISETP.GE.AND P6, PT, R59, R221, PT ;  /* 0x000000dd3b00720c */ /* 0x000fe40003fc6270 */
[-C--:B------:R-:W-:Y:S01]  /*15c70*/  ISETP.GE.OR P3, PT, R45, R220.reuse, !P3 ;  /* 0x000000dc2d00720c */ /* 0x080fe20005f66670 */
[----:B------:R-:W-:Y:S01]  /*15c80*/  FFMA.FTZ R27, -R217, R27, R46 ;  /* 0x0000001bd91b7223 */ /* 0x000fe2000001012e */
[----:B------:R-:W-:Y:S01]  /*15c90*/  ISETP.GE.OR P2, PT, R41, R220, !P2 ;  /* 0x000000dc2900720c */ /* 0x000fe20005746670 */
[----:B------:R-:W-:Y:S01]  /*15ca0*/  IMAD.IADD R2, R222, 0x1, -R3 ;  /* 0x00000001de027824 */ /* 0x000fe200078e0a03 */
[----:B------:R-:W-:-:S02]  /*15cb0*/  IABS R6, R6 ;  /* 0x0000000600067213 */ /* 0x000fc40000000000 */
[----:B------:R-:W-:Y:S02]  /*15cc0*/  FSEL R229, R89, -INF , !P4 ;  /* 0xff80000059e57808 */ /* 0x000fe40006000000 */
[----:B------:R-:W-:Y:S02]  /*15cd0*/  ISETP.GE.OR P6, PT, R59, R220, !P6 ;  /* 0x000000dc3b00720c */ /* 0x000fe400077c6670 */
[-C--:B------:R-:W-:Y:S02]  /*15ce0*/  ISETP.GE.AND P4, PT, R23, R218.reuse, PT ;  /* 0x000000da1700720c */ /* 0x080fe40003f86270 */
[----:B------:R-:W-:Y:S02]  /*15cf0*/  FSEL R227, R84, -INF , !P3 ;  /* 0xff80000054e37808 */ /* 0x000fe40005800000 */
[----:B------:R-:W-:Y:S02]  /*15d00*/  FSEL R239, R92, -INF , !P2 ;  /* 0xff8000005cef7808 */ /* 0x000fe40005000000 */
[----:B------:R-:W-:-:S02]  /*15d10*/  ISETP.GE.AND P3, PT, R21, R218, PT ;  /* 0x000000da1500720c */ /* 0x000fc40003f66270 */
[----:B------:R-:W-:Y:S02]  /*15d20*/  ISETP.GE.AND P2, PT, R51, R221, PT ;  /* 0x000000dd3300720c */ /* 0x000fe40003f46270 */
[----:B------:R-:W-:Y:S02]  /*15d30*/  I2FP.F32.S32 R6, R6 ;  /* 0x0000000600067245 */ /* 0x000fe40000201400 */
[----:B------:R-:W-:Y:S02]  /*15d40*/  FSEL R27, R27, -INF , !P1 ;  /* 0xff8000001b1b7808 */ /* 0x000fe40004800000 */
[----:B------:R-:W-:Y:S02]  /*15d50*/  FSEL R13, R13, -INF , !P6 ;  /* 0xff8000000d0d7808 */ /* 0x000fe40007000000 */
[----:B------:R-:W-:Y:S01]  /*15d60*/  ISETP.GE.OR P4, PT, R23, R216, !P4 ;  /* 0x000000d81700720c */ /* 0x000fe20006786670 */
[----:B------:R-:W-:Y:S01]  /*15d70*/  IMAD.IADD R23, R219, 0x1, -R23 ;  /* 0x00000001db177824 */ /* 0x000fe200078e0a17 */
[----:B------:R-:W-:-:S02]  /*15d80*/  ISETP.GE.AND P1, PT, R9, R218, PT ;  /* 0x000000da0900720c */ /* 0x000fc40003f26270 */
[----:B------:R-:W-:Y:S02]  /*15d90*/  IABS R2, R2 ;  /* 0x0000000200027213 */ /* 0x000fe40000000000 */
[----:B------:R-:W-:Y:S02]  /*15da0*/  ISETP.GE.AND P6, PT, R53, R221, PT ;  /* 0x000000dd3500720c */ /* 0x000fe40003fc6270 */
[----:B------:R-:W-:Y:S01]  /*15db0*/  ISETP.GE.OR P3, PT, R21, R216, !P3 ;  /* 0x000000d81500720c */ /* 0x000fe20005f66670 */
[----:B------:R-:W-:Y:S01]  /*15dc0*/  IMAD.IADD R21, R219, 0x1, -R21 ;  /* 0x00000001db157824 */ /* 0x000fe200078e0a15 */
[----:B------:R-:W-:Y:S01]  /*15dd0*/  ISETP.GE.OR P2, PT, R51, R220, !P2 ;  /* 0x000000dc3300720c */ /* 0x000fe20005746670 */
[----:B------:R-:W-:Y:S01]  /*15de0*/  FFMA.FTZ R77, -R217, R6, R77 ;  /* 0x00000006d94d7223 */ /* 0x000fe2000001014d */
[----:B------:R-:W-:Y:S01]  /*15df0*/  ISETP.GE.OR P1, PT, R9, R216, !P1 ;  /* 0x000000d80900720c */ /* 0x000fe20004f26670 */
[----:B------:R-:W-:Y:S01]  /*15e00*/  IMAD.IADD R9, R219, 0x1, -R9 ;  /* 0x00000001db097824 */ /* 0x000fe200078e0a09 */
[----:B------:R-:W-:-:S02]  /*15e10*/  I2FP.F32.S32 R2, R2 ;  /* 0x0000000200027245 */ /* 0x000fc40000201400 */
[----:B------:R-:W-:Y:S02]  /*15e20*/  ISETP.GE.OR P6, PT, R53, R220, !P6 ;  /* 0x000000dc3500720c */ /* 0x000fe400077c6670 */
[----:B------:R-:W-:Y:S02]  /*15e30*/  FSEL R231, R88, -INF , !P2 ;  /* 0xff80000058e77808 */ /* 0x000fe40005000000 */
[----:B------:R-:W-:Y:S02]  /*15e40*/  IABS R23, R23 ;  /* 0x0000001700177213 */ /* 0x000fe40000000000 */
[----:B------:R-:W-:Y:S02]  /*15e50*/  ISETP.GE.AND P2, PT, R3, R221, PT ;  /* 0x000000dd0300720c */ /* 0x000fe40003f46270 */
[----:B------:R-:W-:Y:S01]  /*15e60*/  IABS R21, R21 ;  /* 0x0000001500157213 */ /* 0x000fe20000000000 */
[----:B------:R-:W-:Y:S01]  /*15e70*/  FFMA.FTZ R85, -R217, R2, R85 ;  /* 0x00000002d9557223 */ /* 0x000fe20000010155 */
[----:B------:R-:W-:-:S02]  /*15e80*/  FSEL R163, R77, -INF , !P6 ;  /* 0xff8000004da37808 */ /* 0x000fc40007000000 */
[----:B------:R-:W-:Y:S02]  /*15e90*/  ISETP.GE.AND P6, PT, R25, R218, PT ;  /* 0x000000da1900720c */ /* 0x000fe40003fc6270 */
[----:B------:R-:W-:Y:S02]  /*15ea0*/  IABS R9, R9 ;  /* 0x0000000900097213 */ /* 0x000fe40000000000 */
[----:B------:R-:W-:Y:S02]  /*15eb0*/  I2FP.F32.S32 R23, R23 ;  /* 0x0000001700177245 */ /* 0x000fe40000201400 */
[----:B------:R-:W-:Y:S02]  /*15ec0*/  ISETP.GE.OR P2, PT, R3, R220, !P2 ;  /* 0x000000dc0300720c */ /* 0x000fe40005746670 */
[----:B------:R-:W-:Y:S01]  /*15ed0*/  I2FP.F32.S32 R2, R21 ;  /* 0x0000001500027245 */ /* 0x000fe20000201400 */
[----:B------:R-:W-:Y:S01]  /*15ee0*/  FFMA.FTZ R23, -R217, R23, R42 ;  /* 0x00000017d9177223 */ /* 0x000fe2000001012a */
[----:B------:R-:W-:Y:S01]  /*15ef0*/  ISETP.GE.OR P6, PT, R25, R216, !P6 ;  /* 0x000000d81900720c */ /* 0x000fe200077c6670 */
[----:B------:R-:W-:Y:S01]  /*15f00*/  IMAD.IADD R25, R219, 0x1, -R25 ;  /* 0x00000001db197824 */ /* 0x000fe200078e0a19 */
[----:B------:R-:W-:Y:S01]  /*15f10*/  I2FP.F32.S32 R4, R9 ;  /* 0x0000000900047245 */ /* 0x000fe20000201400 */
[----:B------:R-:W-:Y:S01]  /*15f20*/  FFMA.FTZ R2, -R217, R2, R43 ;  /* 0x00000002d9027223 */ /* 0x000fe2000001012b */
[----:B------:R-:W-:-:S02]  /*15f30*/  FSEL R225, R85, -INF , !P2 ;  /* 0xff80000055e17808 */ /* 0x000fc40005000000 */
[----:B------:R-:W-:Y:S01]  /*15f40*/  ISETP.GE.AND P2, PT, R11, R218, PT ;  /* 0x000000da0b00720c */ /* 0x000fe20003f46270 */
[----:B------:R-:W-:Y:S01]  /*15f50*/  FFMA.FTZ R9, -R217, R4, R39 ;  /* 0x00000004d9097223 */ /* 0x000fe20000010127 */
[----:B------:R-:W-:Y:S02]  /*15f60*/  IABS R25, R25 ;  /* 0x0000001900197213 */ /* 0x000fe40000000000 */
[----:B------:R-:W-:Y:S01]  /*15f70*/  ISETP.GE.OR P2, PT, R11, R216, !P2 ;  /* 0x000000d80b00720c */ /* 0x000fe20005746670 */
[----:B------:R-:W-:Y:S01]  /*15f80*/  IMAD.IADD R11, R219, 0x1, -R11 ;  /* 0x00000001db0b7824 */ /* 0x000fe200078e0a0b */
[----:B------:R-:W-:Y:S02]  /*15f90*/  FSEL R23, R23, -INF , !P4 ;  /* 0xff80000017177808 */ /* 0x000fe40006000000 */
[----:B------:R-:W-:Y:S02]  /*15fa0*/  ISETP.GE.AND P4, PT, R59, R218, PT ;  /* 0x000000da3b00720c */ /* 0x000fe40003f86270 */
[----:B------:R-:W-:-:S02]  /*15fb0*/  FSEL R21, R2, -INF , !P3 ;  /* 0xff80000002157808 */ /* 0x000fc40005800000 */
[----:B------:R-:W-:Y:S02]  /*15fc0*/  ISETP.GE.AND P3, PT, R41, R218, PT ;  /* 0x000000da2900720c */ /* 0x000fe40003f66270 */
[----:B------:R-:W-:Y:S02]  /*15fd0*/  I2FP.F32.S32 R0, R25 ;  /* 0x0000001900007245 */ /* 0x000fe40000201400 */
[----:B------:R-:W-:Y:S02]  /*15fe0*/  FSEL R9, R9, -INF , !P1 ;  /* 0xff80000009097808 */ /* 0x000fe40004800000 */
[----:B------:R-:W-:Y:S01]  /*15ff0*/  ISETP.GE.OR P4, PT, R59, R216, !P4 ;  /* 0x000000d83b00720c */ /* 0x000fe20006786670 */
[----:B------:R-:W-:Y:S01]  /*16000*/  IMAD.IADD R59, R219, 0x1, -R59 ;  /* 0x00000001db3b7824 */ /* 0x000fe200078e0a3b */
[----:B------:R-:W-:Y:S02]  /*16010*/  ISETP.GE.AND P1, PT, R5, R218, PT ;  /* 0x000000da0500720c */ /* 0x000fe40003f26270 */
[----:B------:R-:W-:-:S02]  /*16020*/  IABS R11, R11 ;  /* 0x0000000b000b7213 */ /* 0x000fc40000000000 */
[----:B------:R-:W-:Y:S01]  /*16030*/  ISETP.GE.OR P3, PT, R41, R216, !P3 ;  /* 0x000000d82900720c */ /* 0x000fe20005f66670 */
[----:B------:R-:W-:Y:S02]  /*16040*/  IMAD.IADD R41, R219, 0x1, -R41 ;  /* 0x00000001db297824 */ /* 0x000fe400078e0a29 */
[----:B------:R-:W-:Y:S01]  /*16050*/  FFMA.FTZ R0, -R217, R0, R47 ;  /* 0x00000000d9007223 */ /* 0x000fe2000001012f */
[----:B------:R-:W-:Y:S01]  /*16060*/  ISETP.GE.OR P1, PT, R5, R216, !P1 ;  /* 0x000000d80500720c */ /* 0x000fe20004f26670 */
[----:B------:R-:W-:Y:S01]  /*16070*/  IMAD.IADD R5, R219, 0x1, -R5 ;  /* 0x00000001db057824 */ /* 0x000fe200078e0a05 */
[----:B------:R-:W-:Y:S02]  /*16080*/  I2FP.F32.S32 R11, R11 ;  /* 0x0000000b000b7245 */ /* 0x000fe40000201400 */
[----:B------:R-:W-:Y:S02]  /*16090*/  IABS R59, R59 ;  /* 0x0000003b003b7213 */ /* 0x000fe40000000000 */
[----:B------:R-:W-:Y:S01]  /*160a0*/  IABS R41, R41 ;  /* 0x0000002900297213 */ /* 0x000fe20000000000 */
[----:B------:R-:W-:Y:S01]  /*160b0*/  FFMA.FTZ R11, -R217, R11, R38 ;  /* 0x0000000bd90b7223 */ /* 0x000fe20000010126 */
[----:B------:R-:W-:-:S02]  /*160c0*/  FSEL R25, R0, -INF , !P6 ;  /* 0xff80000000197808 */ /* 0x000fc40007000000 */
[----:B------:R-:W-:Y:S02]  /*160d0*/  IABS R5, R5 ;  /* 0x0000000500057213 */ /* 0x000fe40000000000 */
[----:B------:R-:W-:Y:S02]  /*160e0*/  I2FP.F32.S32 R0, R59 ;  /* 0x0000003b00007245 */ /* 0x000fe40000201400 */
[----:B------:R-:W-:Y:S02]  /*160f0*/  I2FP.F32.S32 R41, R41 ;  /* 0x0000002900297245 */ /* 0x000fe40000201400 */
[----:B------:R-:W-:Y:S01]  /*16100*/  ISETP.GE.AND P6, PT, R61, R218, PT ;  /* 0x000000da3d00720c */ /* 0x000fe20003fc6270 */
[C---:B------:R-:W-:Y:S01]  /*16110*/  FFMA.FTZ R0, -R217.reuse, R0, R35 ;  /* 0x00000000d9007223 */ /* 0x040fe20000010123 */
[----:B------:R-:W-:Y:S01]  /*16120*/  I2FP.F32.S32 R5, R5 ;  /* 0x0000000500057245 */ /* 0x000fe20000201400 */
[----:B------:R-:W-:Y:S01]  /*16130*/  FFMA.FTZ R41, -R217, R41, R94 ;  /* 0x00000029d9297223 */ /* 0x000fe2000001015e */
[----:B------:R-:W-:-:S02]  /*16140*/  FSEL R11, R11, -INF , !P2 ;  /* 0xff8000000b0b7808 */ /* 0x000fc40005000000 */
[----:B------:R-:W-:Y:S01]  /*16150*/  ISETP.GE.OR P6, PT, R61, R216, !P6 ;  /* 0x000000d83d00720c */ /* 0x000fe200077c6670 */
[----:B------:R-:W-:Y:S01]  /*16160*/  IMAD.IADD R61, R219, 0x1, -R61 ;  /* 0x00000001db3d7824 */ /* 0x000fe200078e0a3d */
[----:B------:R-:W-:Y:S01]  /*16170*/  ISETP.GE.AND P2, PT, R7, R218, PT ;  /* 0x000000da0700720c */ /* 0x000fe20003f46270 */
[----:B------:R-:W-:Y:S01]  /*16180*/  FFMA.FTZ R78, -R217, R5, R78 ;  /* 0x00000005d94e7223 */ /* 0x000fe2000001014e */
[----:B------:R-:W-:Y:S02]  /*16190*/  FSEL R5, R0, -INF , !P4 ;  /* 0xff80000000057808 */ /* 0x000fe40006000000 */
[----:B------:R-:W-:Y:S01]  /*161a0*/  ISETP.GE.OR P2, PT, R7, R216, !P2 ;  /* 0x000000d80700720c */ /* 0x000fe20005746670 */
[----:B------:R-:W-:Y:S01]  /*161b0*/  IMAD.IADD R7, R219, 0x1, -R7 ;  /* 0x00000001db077824 */ /* 0x000fe200078e0a07 */
[----:B------:R-:W-:Y:S02]  /*161c0*/  FMNMX.FTZ R0, R37, R33, !PT ;  /* 0x0000002125007209 */ /* 0x000fe40007810000 */
[----:B------:R-:W-:-:S02]  /*161d0*/  FSEL R235, R41, -INF , !P3 ;  /* 0xff80000029eb7808 */ /* 0x000fc40005800000 */
[----:B------:R-:W-:Y:S02]  /*161e0*/  IABS R61, R61 ;  /* 0x0000003d003d7213 */ /* 0x000fe40000000000 */
[----:B------:R-:W-:Y:S02]  /*161f0*/  ISETP.GE.AND P3, PT, R49, R218, PT ;  /* 0x000000da3100720c */ /* 0x000fe40003f66270 */
[----:B------:R-:W-:Y:S02]  /*16200*/  FMNMX.FTZ R0, R31, R0, !PT ;  /* 0x000000001f007209 */ /* 0x000fe40007810000 */
[----:B------:R-:W-:Y:S02]  /*16210*/  IABS R7, R7 ;  /* 0x0000000700077213 */ /* 0x000fe40000000000 */
[----:B------:R-:W-:Y:S02]  /*16220*/  I2FP.F32.S32 R61, R61 ;  /* 0x0000003d003d7245 */ /* 0x000fe40000201400 */
[----:B------:R-:W-:Y:S01]  /*16230*/  ISETP.GE.OR P3, PT, R49, R216, !P3 ;  /* 0x000000d83100720c */ /* 0x000fe20005f66670 */
[----:B------:R-:W-:Y:S01]  /*16240*/  IMAD.IADD R49, R219, 0x1, -R49 ;  /* 0x00000001db317824 */ /* 0x000fe200078e0a31 */
[----:B------:R-:W-:-:S02]  /*16250*/  FMNMX.FTZ R6, R27, R25, !PT ;  /* 0x000000191b067209 */ /* 0x000fc40007810000 */
[----:B------:R-:W-:Y:S02]  /*16260*/  FMNMX.FTZ R0, R29, R0, !PT ;  /* 0x000000001d007209 */ /* 0x000fe40007810000 */
[----:B------:R-:W-:Y:S01]  /*16270*/  I2FP.F32.S32 R2, R7 ;  /* 0x0000000700027245 */ /* 0x000fe20000201400 */
[----:B------:R-:W-:Y:S01]  /*16280*/  FFMA.FTZ R7, -R217, R61, R34 ;  /* 0x0000003dd9077223 */ /* 0x000fe20000010122 */
[----:B------:R-:W-:Y:S02]  /*16290*/  FMNMX.FTZ R6, R23, R6, !PT ;  /* 0x0000000617067209 */ /* 0x000fe40007810000 */
[----:B------:R-:W-:Y:S02]  /*162a0*/  IABS R49, R49 ;  /* 0x0000003100317213 */ /* 0x000fe40000000000 */
[----:B------:R-:W-:Y:S02]  /*162b0*/  FMNMX.FTZ R0, R19, R0, !PT ;  /* 0x0000000013007209 */ /* 0x000fe40007810000 */
[----:B------:R-:W-:-:S02]  /*162c0*/  FMNMX.FTZ R6, R21, R6, !PT ;  /* 0x0000000615067209 */ /* 0x000fc40007810000 */
[----:B------:R-:W-:Y:S02]  /*162d0*/  FSEL R7, R7, -INF , !P6 ;  /* 0xff80000007077808 */ /* 0x000fe40007000000 */
[----:B------:R-:W-:Y:S02]  /*162e0*/  I2FP.F32.S32 R8, R49 ;  /* 0x0000003100087245 */ /* 0x000fe40000201400 */
[----:B------:R-:W-:Y:S02]  /*162f0*/  ISETP.GE.AND P6, PT, R53, R218, PT ;  /* 0x000000da3500720c */ /* 0x000fe40003fc6270 */
[----:B------:R-:W-:Y:S02]  /*16300*/  FMNMX.FTZ R0, R17, R0, !PT ;  /* 0x0000000011007209 */ /* 0x000fe40007810000 */
[----:B------:R-:W-:Y:S01]  /*16310*/  FMNMX.FTZ R6, R11, R6, !PT ;  /* 0x000000060b067209 */ /* 0x000fe20007810000 */
[----:B------:R-:W-:Y:S01]  /*16320*/  FFMA.FTZ R91, -R217, R8, R91 ;  /* 0x00000008d95b7223 */ /* 0x000fe2000001015b */
[----:B------:R-:W-:Y:S01]  /*16330*/  ISETP.GE.OR P6, PT, R53, R216, !P6 ;  /* 0x000000d83500720c */ /* 0x000fe200077c6670 */
[----:B------:R-:W-:Y:S01]  /*16340*/  IMAD.IADD R53, R219, 0x1, -R53 ;  /* 0x00000001db357824 */ /* 0x000fe200078e0a35 */
[----:B------:R-:W-:-:S02]  /*16350*/  FMNMX.FTZ R0, R15, R0, !PT ;  /* 0x000000000f007209 */ /* 0x000fc40007810000 */
[----:B------:R-:W-:Y:S02]  /*16360*/  ISETP.GE.AND P4, PT, R51, R218, PT ;  /* 0x000000da3300720c */ /* 0x000fe40003f86270 */
[----:B------:R-:W-:Y:S02]  /*16370*/  FMNMX.FTZ R8, R9, R6, !PT ;  /* 0x0000000609087209 */ /* 0x000fe40007810000 */
[----:B------:R-:W-:Y:S02]  /*16380*/  FMNMX.FTZ R0, R13, R0, !PT ;  /* 0x000000000d007209 */ /* 0x000fe40007810000 */
[----:B------:R-:W-:Y:S01]  /*16390*/  ISETP.GE.OR P4, PT, R51, R216, !P4 ;  /* 0x000000d83300720c */ /* 0x000fe20006786670 */
[----:B------:R-:W-:Y:S01]  /*163a0*/  IMAD.IADD R51, R219, 0x1, -R51 ;  /* 0x00000001db337824 */ /* 0x000fe200078e0a33 */
[----:B------:R-:W-:Y:S02]  /*163b0*/  FMNMX.FTZ R8, R7, R8, !PT ;  /* 0x0000000807087209 */ /* 0x000fe40007810000 */
[----:B------:R-:W-:Y:S01]  /*163c0*/  IABS R53, R53 ;  /* 0x0000003500357213 */ /* 0x000fe20000000000 */
[----:B------:R-:W-:Y:S01]  /*163d0*/  FFMA.FTZ R2, -R217, R2, R95 ;  /* 0x00000002d9027223 */ /* 0x000fe2000001015f */
[----:B------:R-:W-:-:S02]  /*163e0*/  FMNMX.FTZ R0, R239, R0, !PT ;  /* 0x00000000ef007209 */ /* 0x000fc40007810000 */
[----:B------:R-:W-:Y:S02]  /*163f0*/  FMNMX.FTZ R8, R5, R8, !PT ;  /* 0x0000000805087209 */ /* 0x000fe40007810000 */
[----:B------:R-:W-:Y:S02]  /*16400*/  I2FP.F32.S32 R4, R53 ;  /* 0x0000003500047245 */ /* 0x000fe40000201400 */
[----:B------:R-:W-:Y:S02]  /*16410*/  IABS R51, R51 ;  /* 0x0000003300337213 */ /* 0x000fe40000000000 */
[----:B------:R-:W-:Y:S01]  /*16420*/  FMNMX.FTZ R0, R159, R0, !PT ;  /* 0x000000009f007209 */ /* 0x000fe20007810000 */
[----:B------:R-:W-:Y:S01]  /*16430*/  IMAD.IADD R6, R219, 0x1, -R45 ;  /* 0x00000001db067824 */ /* 0x000fe200078e0a2d */
[----:B------:R-:W-:Y:S02]  /*16440*/  FSEL R169, R2, -INF , !P2 ;  /* 0xff80000002a97808 */ /* 0x000fe40005000000 */
[----:B------:R-:W-:Y:S01]  /*16450*/  FMNMX.FTZ R8, R235, R8, !PT ;  /* 0x00000008eb087209 */ /* 0x000fe20007810000 */
[----:B------:R-:W-:Y:S01]  /*16460*/  FFMA.FTZ R4, -R217, R4, R79 ;  /* 0x00000004d9047223 */ /* 0x000fe2000001014f */
[----:B------:R-:W-:-:S02]  /*16470*/  I2FP.F32.S32 R51, R51 ;  /* 0x0000003300337245 */ /* 0x000fc40000201400 */
[----:B------:R-:W-:Y:S01]  /*16480*/  FMNMX.FTZ R0, R237, R0, !PT ;  /* 0x00000000ed007209 */ /* 0x000fe20007810000 */
[----:B------:R-:W-:Y:S01]  /*16490*/  IMAD.IADD R2, R219, 0x1, -R3 ;  /* 0x00000001db027824 */ /* 0x000fe200078e0a03 */
[----:B------:R-:W-:Y:S02]  /*164a0*/  FSEL R233, R78, -INF , !P1 ;  /* 0xff8000004ee97808 */ /* 0x000fe40004800000 */
[----:B------:R-:W-:Y:S01]  /*164b0*/  FMNMX.FTZ R8, R169, R8, !PT ;  /* 0x00000008a9087209 */ /* 0x000fe20007810000 */
[----:B------:R-:W-:Y:S01]  /*164c0*/  FFMA.FTZ R51, -R217, R51, R90 ;  /* 0x00000033d9337223 */ /* 0x000fe2000001015a */
[----:B------:R-:W-:Y:S02]  /*164d0*/  IABS R6, R6 ;  /* 0x0000000600067213 */ /* 0x000fe40000000000 */
[----:B------:R-:W-:Y:S02]  /*164e0*/  FMNMX.FTZ R0, R163, R0, !PT ;  /* 0x00000000a3007209 */ /* 0x000fe40007810000 */
[----:B------:R-:W-:-:S02]  /*164f0*/  FSEL R175, R4, -INF , !P6 ;  /* 0xff80000004af7808 */ /* 0x000fc40007000000 */
[----:B------:R-:W-:Y:S02]  /*16500*/  FMNMX.FTZ R4, R233, R8, !PT ;  /* 0x00000008e9047209 */ /* 0x000fe40007810000 */
[----:B------:R-:W-:Y:S02]  /*16510*/  IABS R2, R2 ;  /* 0x0000000200027213 */ /* 0x000fe40000000000 */
[----:B------:R-:W-:Y:S02]  /*16520*/  I2FP.F32.S32 R6, R6 ;  /* 0x0000000600067245 */ /* 0x000fe40000201400 */
[----:B------:R-:W-:Y:S02]  /*16530*/  FMNMX.FTZ R0, R231, R0, !PT ;  /* 0x00000000e7007209 */ /* 0x000fe40007810000 */
[----:B------:R-:W-:Y:S02]  /*16540*/  ISETP.GE.AND P2, PT, R45, R218, PT ;  /* 0x000000da2d00720c */ /* 0x000fe40003f46270 */
[----:B------:R-:W-:-:S02]  /*16550*/  FSEL R223, R51, -INF , !P4 ;  /* 0xff80000033df7808 */ /* 0x000fc40006000000 */
[----:B------:R-:W-:Y:S01]  /*16560*/  FMNMX.FTZ R4, R175, R4, !PT ;  /* 0x00000004af047209 */ /* 0x000fe20007810000 */
[----:B------:R-:W-:Y:S01]  /*16570*/  FFMA.FTZ R6, -R217, R6, R86 ;  /* 0x00000006d9067223 */ /* 0x000fe20000010156 */
[----:B------:R-:W-:Y:S02]  /*16580*/  I2FP.F32.S32 R2, R2 ;  /* 0x0000000200027245 */ /* 0x000fe40000201400 */
[----:B------:R-:W-:Y:S02]  /*16590*/  FMNMX.FTZ R0, R229, R0, !PT ;  /* 0x00000000e5007209 */ /* 0x000fe40007810000 */
[----:B------:R-:W-:Y:S02]  /*165a0*/  ISETP.GE.OR P2, PT, R45, R216, !P2 ;  /* 0x000000d82d00720c */ /* 0x000fe40005746670 */
[----:B------:R-:W-:Y:S02]  /*165b0*/  ISETP.GE.AND P1, PT, R3, R218, PT ;  /* 0x000000da0300720c */ /* 0x000fe40003f26270 */
[----:B------:R-:W-:-:S02]  /*165c0*/  FSEL R173, R91, -INF , !P3 ;  /* 0xff8000005bad7808 */ /* 0x000fc40005800000 */
[----:B------:R-:W-:Y:S01]  /*165d0*/  FMNMX.FTZ R4, R223, R4, !PT ;  /* 0x00000004df047209 */ /* 0x000fe20007810000 */
[----:B------:R-:W-:Y:S01]  /*165e0*/  FFMA.FTZ R2, -R217, R2, R87 ;  /* 0x00000002d9027223 */ /* 0x000fe20000010157 */
[----:B------:R-:W-:Y:S02]  /*165f0*/  FMNMX.FTZ R0, R227, R0, !PT ;  /* 0x00000000e3007209 */ /* 0x000fe40007810000 */
[----:B------:R-:W-:Y:S02]  /*16600*/  ISETP.GE.OR P1, PT, R3, R216, !P1 ;  /* 0x000000d80300720c */ /* 0x000fe40004f26670 */
[----:B------:R-:W-:Y:S02]  /*16610*/  FSEL R171, R6, -INF , !P2 ;  /* 0xff80000006ab7808 */ /* 0x000fe40005000000 */
[----:B------:R-:W-:Y:S02]  /*16620*/  FMNMX.FTZ R4, R173, R4, !PT ;  /* 0x00000004ad047209 */ /* 0x000fe40007810000 */
[----:B------:R-:W-:-:S02]  /*16630*/  FMNMX.FTZ R0, R225, R0, !PT ;  /* 0x00000000e1007209 */ /* 0x000fc40007810000 */
[----:B------:R-:W-:Y:S02]  /*16640*/  FSEL R167, R2, -INF , !P1 ;  /* 0xff80000002a77808 */ /* 0x000fe40004800000 */
[----:B------:R-:W-:Y:S01]  /*16650*/  FMNMX.FTZ R4, R171, R4, !PT ;  /* 0x00000004ab047209 */ /* 0x000fe20007810000 */
[----:B------:R-:W1:Y:S03]  /*16660*/  SHFL.BFLY PT, R35, R0, 0x2, 0x1f ;  /* 0x0c401f0000237f89 */ /* 0x000e6600000e0000 */
[----:B------:R-:W-:-:S05]  /*16670*/  FMNMX.FTZ R39, R167, R4, !PT ;  /* 0x00000004a7277209 */ /* 0x000fca0007810000 */
[----:B------:R-:W2:Y:S01]  /*16680*/  SHFL.BFLY PT, R2, R39, 0x2, 0x1f ;  /* 0x0c401f0027027f89 */ /* 0x000ea200000e0000 */
[----:B-1----:R-:W-:-:S05]  /*16690*/  FMNMX.FTZ R35, R0, R35, !PT ;  /* 0x0000002300237209 */ /* 0x002fca0007810000 */
[----:B------:R-:W1:Y:S01]  /*166a0*/  SHFL.BFLY PT, R132, R35, 0x1, 0x1f ;  /* 0x0c201f0023847f89 */ /* 0x000e6200000e0000 */
[----:B--2---:R-:W-:-:S05]  /*166b0*/  FMNMX.FTZ R0, R39, R2, !PT ;  /* 0x0000000227007209 */ /* 0x004fca0007810000 */
[----:B------:R-:W2:Y:S01]  /*166c0*/  SHFL.BFLY PT, R3, R0, 0x1, 0x1f ;  /* 0x0c201f0000037f89 */ /* 0x000ea200000e0000 */
[----:B------:R-:W-:-:S05]  /*166d0*/  LEA R198, R54, UR4, 0x1 ;  /* 0x0000000436c67c11 */ /* 0x000fca000f8e08ff */
[----:B------:R-:W-:Y:S01]  /*166e0*/  IMAD R197, R57, 0x2, R198 ;  /* 0x0000000239c57824 */ /* 0x000fe200078e02c6 */
[----:B------:R-:W-:Y:S04]  /*166f0*/  LDSM.16.MT88.4 R40, [R198+0xe000] ;  /* 0x00e00000c628783b */ /* 0x000fe80000004200 */
[----:B------:R-:W4:Y:S01]  /*16700*/  LDSM.16.MT88.4 R116, [R197+0xc000] ;  /* 0x00c00000c574783b */ /* 0x000f220000004200 */
[----:B-1----:R-:W-:Y:S02]  /*16710*/  FMNMX.FTZ R132, R35, R132, !PT ;  /* 0x0000008423847209 */ /* 0x002fe40007810000 */
[----:B--2---:R-:W-:-:S03]  /*16720*/  FMNMX.FTZ R3, R0, R3, !PT ;  /* 0x0000000300037209 */ /* 0x004fc60007810000 */
        /* <DEDUP_REMOVED lines=23> */
[----:B------:R-:W1:Y:S03]  /*168a0*/  LDSM.16.MT88.4 R12, [R197+0xc800] ;  /* 0x00c80000c50c783b */ /* 0x000e660000004200 */
[----:B------:R-:W2:Y:S01]  /*168b0*/  MUFU.EX2 R152, R152 ;  /* 0x0000009800987308 */ /* 0x000ea20000000800 */
[----:B------:R-:W3:Y:S01]  /*168c0*/  LDSM.16.MT88.4 R8, [R198+0xe800] ;  /* 0x00e80000c608783b */ /* 0x000ee20000004200 */
[-CC-:B------:R-:W-:Y:S01]  /*168d0*/  FFMA.FTZ R149, R19, R165.reuse, -R168.reuse ;  /* 0x000000a513957223 */ /* 0x180fe200000108a8 */
[----:B------:R-:W-:-:S02]  /*168e0*/  FFMA.FTZ R144, R17, R165, -R168 ;  /* 0x000000a511907223 */ /* 0x000fc400000108a8 */
[----:B------:R-:W5:Y:S03]  /*168f0*/  LDSM.16.MT88.4 R64, [R195+0xe000] ;  /* 0x00e00000c340783b */ /* 0x000f660000004200 */
[----:B------:R-:W-:Y:S01]  /*16900*/  MUFU.EX2 R151, R151 ;  /* 0x0000009700977308 */ /* 0x000fe20000000800 */
[-CC-:B------:R-:W-:Y:S01]  /*16910*/  FFMA.FTZ R146, R7, R165.reuse, -R164.reuse ;  /* 0x000000a507927223 */ /* 0x180fe200000108a4 */
[----:B------:R-:W-:Y:S01]  /*16920*/  FFMA.FTZ R145, R5, R165, -R164 ;  /* 0x000000a505917223 */ /* 0x000fe200000108a4 */
[----:B------:R-:W5:Y:S04]  /*16930*/  LDSM.16.MT88.4 R80, [R197+0x10000] ;  /* 0x01000000c550783b */ /* 0x000f680000004200 */
[----:B------:R-:W5:Y:S01]  /*16940*/  LDSM.16.MT88.4 R108, [R196+0xc000] ;  /* 0x00c00000c46c783b */ /* 0x000f620000004200 */
[----:B------:R-:W4:Y:S03]  /*16950*/  MUFU.EX2 R148, R148 ;  /* 0x0000009400947308 */ /* 0x000f260000000800 */
[----:B------:R-:W5:Y:S04]  /*16960*/  LDSM.16.MT88.4 R20, [R196+0xe800] ;  /* 0x00e80000c414783b */ /* 0x000f680000004200 */
[----:B------:R-:W-:Y:S01]  /*16970*/  LDSM.16.MT88.4 R124, [R198+0xc000] ;  /* 0x00c00000c67c783b */ /* 0x000fe20000004200 */
[----:B------:R-:W-:Y:S03]  /*16980*/  MUFU.EX2 R154, R154 ;  /* 0x0000009a009a7308 */ /* 0x000fe60000000800 */
[----:B------:R-:W-:Y:S04]  /*16990*/  LDSM.16.MT88.4 R100, [R195+0xc000] ;  /* 0x00c00000c364783b */ /* 0x000fe80000004200 */
[----:B------:R-:W-:Y:S01]  /*169a0*/  LDSM.16.MT88.4 R48, [R197+0xe000] ;  /* 0x00e00000c530783b */ /* 0x000fe20000004200 */
[----:B------:R-:W1:Y:S03]  /*169b0*/  MUFU.EX2 R157, R157 ;  /* 0x0000009d009d7308 */ /* 0x000e660000000800 */
[----:B------:R-:W-:Y:S04]  /*169c0*/  LDSM.16.MT88.4 R88, [R196+0x10000] ;  /* 0x01000000c458783b */ /* 0x000fe80000004200 */
[----:B------:R-:W-:Y:S01]  /*169d0*/  LDSM.16.MT88.4 R140, [R195+0x10000] ;  /* 0x01000000c38c783b */ /* 0x000fe20000004200 */
[----:B------:R-:W-:Y:S03]  /*169e0*/  MUFU.EX2 R153, R153 ;  /* 0x0000009900997308 */ /* 0x000fe60000000800 */
[----:B------:R-:W-:Y:S04]  /*169f0*/  LDSM.16.MT88.4 R32, [R196+0xc800] ;  /* 0x00c80000c420783b */ /* 0x000fe80000004200 */
[----:B------:R-:W-:Y:S01]  /*16a00*/  LDSM.16.MT88.4 R136, [R198+0xc800] ;  /* 0x00c80000c688783b */ /* 0x000fe20000004200 */
[----:B------:R-:W3:Y:S01]  /*16a10*/  MUFU.EX2 R150, R150 ;  /* 0x0000009600967308 */ /* 0x000ee20000000800 */
[----:B--2---:R-:W-:-:S02]  /*16a20*/  F2FP.BF16.F32.PACK_AB R96, R152, R155 ;  /* 0x0000009b9860723e */ /* 0x004fc400000010ff */
[----:B----4-:R-:W-:Y:S01]  /*16a30*/  F2FP.BF16.F32.PACK_AB R98, R148, R151 ;  /* 0x000000979462723e */ /* 0x010fe200000010ff */
[----:B------:R-:W2:Y:S01]  /*16a40*/  LDSM.16.MT88.4 R16, [R195+0xe800] ;  /* 0x00e80000c310783b */ /* 0x000ea20000004200 */
[----:B-1----:R-:W-:-:S03]  /*16a50*/  F2FP.BF16.F32.PACK_AB R97, R157, R154 ;  /* 0x0000009a9d61723e */ /* 0x002fc600000010ff */
[----:B------:R-:W-:Y:S01]  /*16a60*/  MUFU.EX2 R149, R149 ;  /* 0x0000009500957308 */ /* 0x000fe20000000800 */
[----:B------:R-:W-:Y:S04]  /*16a70*/  LDSM.16.MT88.4 R28, [R195+0xc800] ;  /* 0x00c80000c31c783b */ /* 0x000fe80000004200 */
[----:B------:R-:W-:Y:S01]  /*16a80*/  LDSM.16.MT88.4 R24, [R197+0xe800] ;  /* 0x00e80000c518783b */ /* 0x000fe20000004200 */
[----:B---3--:R-:W-:Y:S02]  /*16a90*/  F2FP.BF16.F32.PACK_AB R99, R150, R153 ;  /* 0x000000999663723e */ /* 0x008fe400000010ff */
[----:B------:R-:W1:Y:S05]  /*16aa0*/  MUFU.EX2 R144, R144 ;  /* 0x0000009000907308 */ /* 0x000e6a0000000800 */
        /* <DEDUP_REMOVED lines=32> */
[C---:B--2---:R-:W-:Y:S06]  /*16cb0*/  HMMA.16816.F32.BF16 R60, R4.reuse, R16, R60 ;  /* 0x00000010043c723c */ /* 0x044fec000004183c */
[----:B------:R-:W-:Y:S01]  /*16cc0*/  HMMA.16816.F32.BF16 R64, R4, R18, R64 ;  /* 0x000000120440723c */ /* 0x000fe20000041840 */
[----:B------:R-:W2:Y:S05]  /*16cd0*/  LDSM.16.MT88.4 R16, [R195+0x10800] ;  /* 0x01080000c310783b */ /* 0x000eaa0000004200 */
        /* <DEDUP_REMOVED lines=49> */
[C---:B--2---:R-:W-:Y:S06]  /*16ff0*/  HMMA.16816.F32.BF16 R92, R4.reuse, R16, R92 ;  /* 0x00000010045c723c */ /* 0x044fec000004185c */
[----:B------:R-:W-:Y:S01]  /*17000*/  HMMA.16816.F32.BF16 R96, R4, R18, R96 ;  /* 0x000000120460723c */ /* 0x000fe20000041860 */
[----:B------:R-:W2:Y:S06]  /*17010*/  LDSM.16.MT88.4 R16, [R198+0x11000] ;  /* 0x01100000c610783b */ /* 0x000eac0000004200 */
        /* <DEDUP_REMOVED lines=40> */
[----:B------:R-:W2:Y:S08]  /*172a0*/  MUFU.EX2 R225, R225 ;  /* 0x000000e100e17308 */ /* 0x000eb00000000800 */
        /* <DEDUP_REMOVED lines=23> */
[----:B--2---:R-:W-:-:S02]  /*17420*/  F2FP.BF16.F32.PACK_AB R6, R225, R172 ;  /* 0x000000ace106723e */ /* 0x004fc400000010ff */
[----:B-1----:R-:W-:Y:S01]  /*17430*/  F2FP.BF16.F32.PACK_AB R5, R173, R168 ;  /* 0x000000a8ad05723e */ /* 0x002fe200000010ff */
        /* <DEDUP_REMOVED lines=129> */
.L_x_7546:
[----:B--2---:R-:W-:Y:S02]  /*17c50*/  R2UR UR4, R226 ;  /* 0x00000000e20472ca */ /* 0x004fe400000e0000 */
[----:B------:R-:W-:-:S13]  /*17c60*/  R2UR UR5, R227 ;  /* 0x00000000e30572ca */ /* 0x000fda00000e0000 */
[----:B-1----:R-:W2:Y:S02]  /*17c70*/  LD.E R4, desc[UR4][R232.64+0x40] ;  /* 0x00004004e8047980 */ /* 0x002ea4000c101900 */
[----:B--2---:R-:W-:-:S05]  /*17c80*/  IMAD.U32 R4, R4, -0x40, RZ ;  /* 0xffffffc004047824 */ /* 0x004fca00078e00ff */
[----:B------:R-:W-:Y:S02]  /*17c90*/  SHF.R.S32.HI R0, RZ, 0x1f, R4 ;  /* 0x0000001fff007819 */ /* 0x000fe40000011404 */
.L_x_7547:
[----:B------:R-:W-:Y:S05]  /*17ca0*/  BSYNC B0 ;  /* 0x0000000000007941 */ /* 0x000fea0003800000 */
.L_x_7545:
        /* <DEDUP_REMOVED lines=85> */
[----:B------:R-:W-:Y:S01]  /*18200*/  IMAD.IADD R2, R222, 0x1, -R133 ;  /* 0x00000001de027824 */ /* 0x000fe200078e0a85 */
[----:B------:R-:W-:Y:S01]  /*18210*/  @P4 R2UR UR11, R227 ;  /* 0x00000000e30b42ca */ /* 0x000fe200000e0000 */
[----:B------:R-:W-:Y:S01]  /*18220*/  @!P3 STS.128 [R211+0x10800], RZ ;  /* 0x010800ffd300b388 */ /* 0x000fe20000000c00 */
[----:B------:R-:W-:Y:S02]  /*18230*/  ISETP.GE.AND P2, PT, R133, R221, PT ;  /* 0x000000dd8500720c */ /* 0x000fe40003f46270 */
[----:B------:R-:W-:Y:S01]  /*18240*/  IABS R2, R2 ;  /* 0x0000000200027213 */ /* 0x000fe20000000000 */
[----:B------:R-:W-:Y:S01]  /*18250*/  @!PT LDS RZ, [RZ] ;  /* 0x00000000fffff984 */ /* 0x000fe20000000800 */
[----:B------:R-:W-:Y:S01]  /*18260*/  @!PT LDS RZ, [RZ] ;  /* 0x00000000fffff984 */ /* 0x000fe20000000800 */
[----:B------:R-:W-:Y:S01]  /*18270*/  @!PT LDS RZ, [RZ] ;  /* 0x00000000fffff984 */ /* 0x000fe20000000800 */
[----:B------:R-:W-:Y:S01]  /*18280*/  @P5 LDGSTS.E.BYPASS.LTC128B.128 [R211+0xd000], desc[UR4][R14.64] ;  /* 0x0d0000000ed35fae */ /* 0x000fe2000b901d44 */
[----:B------:R-:W-:-:S02]  /*18290*/  @P3 R2UR UR4, R226 ;  /* 0x00000000e20432ca */ /* 0x000fc400000e0000 */
[----:B------:R-:W-:Y:S01]  /*182a0*/  @P3 R2UR UR5, R227 ;  /* 0x00000000e30532ca */ /* 0x000fe200000e0000 */
[----:B------:R-:W-:Y:S01]  /*182b0*/  @!P5 STS.128 [R211+0xd000], RZ ;  /* 0x00d000ffd300d388 */ /* 0x000fe20000000c00 */
[----:B------:R-:W-:Y:S02]  /*182c0*/  I2FP.F32.S32 R2, R2 ;  /* 0x0000000200027245 */ /* 0x000fe40000201400 */
[C---:B------:R-:W-:Y:S01]  /*182d0*/  ISETP.GE.OR P2, PT, R133.reuse, R220, !P2 ;  /* 0x000000dc8500720c */ /* 0x040fe20005746670 */
        /* <DEDUP_REMOVED lines=154> */
[----:B------:R-:W2:Y:S01]  /*18c80*/  LDSM.16.M88.4 R28, [R188+0xb800] ;  /* 0x00b80000bc1c783b */ /* 0x000ea20000000200 */
[----:B------:R-:W-:Y:S03]  /*18c90*/  HMMA.16816.F32.BF16 R20, R172, R6, R20 ;  /* 0x00000006ac14723c */ /* 0x000fe60000041814 */
[----:B------:R-:W3:Y:S03]  /*18ca0*/  LDSM.16.M88.4 R4, [R184+0x4000] ;  /* 0x00400000b804783b */ /* 0x000ee60000000200 */
[----:B-1----:R-:W-:Y:S06]  /*18cb0*/  HMMA.16816.F32.BF16 R24, R144, R140, R24 ;  /* 0x0000008c9018723c */ /* 0x002fec0000041818 */
[C---:B------:R-:W-:Y:S06]  /*18cc0*/  HMMA.16816.F32.BF16 R152, R172.reuse, R164, R152 ;  /* 0x000000a4ac98723c */ /* 0x040fec0000041898 */
[----:B------:R-:W-:Y:S06]  /*18cd0*/  HMMA.16816.F32.BF16 R16, R172, R228, R16 ;  /* 0x000000e4ac10723c */ /* 0x000fec0000041810 */
[----:B------:R-:W-:Y:S01]  /*18ce0*/  HMMA.16816.F32.BF16 R20, R144, R142, R20 ;  /* 0x0000008e9014723c */ /* 0x000fe20000041814 */
[----:B------:R-:W-:Y:S05]  /*18cf0*/  LDSM.16.M88.4 R140, [R184+0x5000] ;  /* 0x00500000b88c783b */ /* 0x000fea0000000200 */
[C---:B------:R-:W-:Y:S01]  /*18d00*/  HMMA.16816.F32.BF16 R164, R172.reuse, R166, R148 ;  /* 0x000000a6aca4723c */ /* 0x040fe20000041894 */
[----:B------:R-:W1:Y:S05]  /*18d10*/  LDSM.16.M88.4 R148, [R184+0x4800] ;  /* 0x00480000b894783b */ /* 0x000e6a0000000200 */
[----:B------:R-:W-:Y:S06]  /*18d20*/  HMMA.16816.F32.BF16 R12, R172, R230, R12 ;  /* 0x000000e6ac0c723c */ /* 0x000fec000004180c */
[----:B--2---:R-:W-:Y:S06]  /*18d30*/  HMMA.16816.F32.BF16 R152, R144, R28, R152 ;  /* 0x0000001c9098723c */ /* 0x004fec0000041898 */
[----:B---3--:R-:W-:Y:S01]  /*18d40*/  HMMA.16816.F32.BF16 R24, R8, R4, R24 ;  /* 0x000000040818723c */ /* 0x008fe20000041818 */
[----:B------:R-:W-:-:S05]  /*18d50*/  VIADD R29, R133, 0x8 ;  /* 0x00000008851d7836 */ /* 0x000fca0000000000 */
[----:B------:R-:W-:Y:S01]  /*18d60*/  HMMA.16816.F32.BF16 R20, R8, R6, R20 ;  /* 0x000000060814723c */ /* 0x000fe20000041814 */
[----:B------:R-:W-:Y:S01]  /*18d70*/  VIADD R5, R133, 0x1 ;  /* 0x0000000185057836 */ /* 0x000fe20000000000 */
[----:B------:R-:W-:-:S03]  /*18d80*/  ISETP.GE.AND P6, PT, R29, R221, PT ;  /* 0x000000dd1d00720c */ /* 0x000fc60003fc6270 */
[----:B------:R-:W-:Y:S01]  /*18d90*/  IMAD.IADD R0, R222, 0x1, -R5 ;  /* 0x00000001de007824 */ /* 0x000fe200078e0a05 */
[----:B------:R-:W-:Y:S01]  /*18da0*/  ISETP.GE.AND P5, PT, R5, R221, PT ;  /* 0x000000dd0500720c */ /* 0x000fe20003fa6270 */
[----:B------:R-:W-:Y:S01]  /*18db0*/  VIADD R7, R133, 0x9 ;  /* 0x0000000985077836 */ /* 0x000fe20000000000 */
[C---:B------:R-:W-:Y:S01]  /*18dc0*/  ISETP.GE.AND P1, PT, R5.reuse, R218, PT ;  /* 0x000000da0500720c */ /* 0x040fe20003f26270 */
[C---:B------:R-:W-:Y:S01]  /*18dd0*/  HMMA.16816.F32.BF16 R16, R144.reuse, R136, R16 ;  /* 0x000000889010723c */ /* 0x040fe20000041810 */
[----:B------:R-:W-:Y:S02]  /*18de0*/  IABS R0, R0 ;  /* 0x0000000000007213 */ /* 0x000fe40000000000 */
[C---:B------:R-:W-:Y:S02]  /*18df0*/  ISETP.GE.OR P5, PT, R5.reuse, R220, !P5 ;  /* 0x000000dc0500720c */ /* 0x040fe40006fa6670 */
[----:B------:R-:W-:Y:S01]  /*18e00*/  I2FP.F32.S32 R0, R0 ;  /* 0x0000000000007245 */ /* 0x000fe20000201400 */
[----:B------:R-:W-:Y:S01]  /*18e10*/  HMMA.16816.F32.BF16 R164, R144, R30, R164 ;  /* 0x0000001e90a4723c */ /* 0x000fe200000418a4 */
[----:B------:R-:W-:-:S02]  /*18e20*/  ISETP.GE.OR P1, PT, R5, R216, !P1 ;  /* 0x000000d80500720c */ /* 0x000fc40004f26670 */
[C---:B------:R-:W-:Y:S01]  /*18e30*/  FFMA.FTZ R24, -R217.reuse, R2, R24 ;  /* 0x00000002d9187223 */ /* 0x040fe20000010118 */
[----:B------:R-:W-:Y:S01]  /*18e40*/  FFMA.FTZ R25, -R217, R0, R25 ;  /* 0x00000000d9197223 */ /* 0x000fe20000010119 */
[----:B------:R-:W-:Y:S01]  /*18e50*/  IMAD.IADD R0, R219, 0x1, -R5 ;  /* 0x00000001db007824 */ /* 0x000fe200078e0a05 */
[----:B------:R-:W-:Y:S01]  /*18e60*/  HMMA.16816.F32.BF16 R12, R144, R138, R12 ;  /* 0x0000008a900c723c */ /* 0x000fe2000004180c */
[----:B------:R-:W-:Y:S01]  /*18e70*/  IMAD.IADD R5, R222, 0x1, -R29 ;  /* 0x00000001de057824 */ /* 0x000fe200078e0a1d */
[----:B------:R-:W-:Y:S01]  /*18e80*/  FSEL R24, R24, -INF , !P2 ;  /* 0xff80000018187808 */ /* 0x000fe20005000000 */
[----:B------:R-:W-:Y:S01]  /*18e90*/  IMAD.IADD R2, R222, 0x1, -R7 ;  /* 0x00000001de027824 */ /* 0x000fe200078e0a07 */
[----:B------:R-:W-:Y:S01]  /*18ea0*/  ISETP.GE.AND P2, PT, R29, R218, PT ;  /* 0x000000da1d00720c */ /* 0x000fe20003f46270 */
[----:B------:R-:W-:Y:S01]  /*18eb0*/  IMAD.IADD R31, R219, 0x1, -R133 ;  /* 0x00000001db1f7824 */ /* 0x000fe200078e0a85 */
[----:B------:R-:W-:Y:S01]  /*18ec0*/  IABS R5, R5 ;  /* 0x0000000500057213 */ /* 0x000fe20000000000 */
[----:B------:R-:W-:Y:S01]  /*18ed0*/  HMMA.16816.F32.BF16 R160, R172, R168, R160 ;  /* 0x000000a8aca0723c */ /* 0x000fe200000418a0 */
[----:B------:R-:W-:-:S02]  /*18ee0*/  IABS R2, R2 ;  /* 0x0000000200027213 */ /* 0x000fc40000000000 */
[----:B------:R-:W-:Y:S02]  /*18ef0*/  IABS R31, R31 ;  /* 0x0000001f001f7213 */ /* 0x000fe40000000000 */
[----:B------:R-:W-:Y:S01]  /*18f00*/  I2FP.F32.S32 R5, R5 ;  /* 0x0000000500057245 */ /* 0x000fe20000201400 */
[----:B-1----:R-:W-:Y:S01]  /*18f10*/  HMMA.16816.F32.BF16 R16, R8, R148, R16 ;  /* 0x000000940810723c */ /* 0x002fe20000041810 */
[C---:B------:R-:W-:Y:S02]  /*18f20*/  ISETP.GE.OR P6, PT, R29.reuse, R220, !P6 ;  /* 0x000000dc1d00720c */ /* 0x040fe400077c6670 */
[----:B------:R-:W-:Y:S01]  /*18f30*/  ISETP.GE.OR P2, PT, R29, R216, !P2 ;  /* 0x000000d81d00720c */ /* 0x000fe20005746670 */
[----:B------:R-:W-:Y:S01]  /*18f40*/  IMAD.IADD R29, R219, 0x1, -R29 ;  /* 0x00000001db1d7824 */ /* 0x000fe200078e0a1d */
[----:B------:R-:W-:Y:S01]  /*18f50*/  I2FP.F32.S32 R2, R2 ;  /* 0x0000000200027245 */ /* 0x000fe20000201400 */
[C---:B------:R-:W-:Y:S01]  /*18f60*/  FFMA.FTZ R5, -R217.reuse, R5, R20 ;  /* 0x00000005d9057223 */ /* 0x040fe20000010114 */
[----:B------:R-:W-:Y:S01]  /*18f70*/  I2FP.F32.S32 R31, R31 ;  /* 0x0000001f001f7245 */ /* 0x000fe20000201400 */
[----:B------:R-:W-:Y:S01]  /*18f80*/  HMMA.16816.F32.BF16 R156, R172, R170, R156 ;  /* 0x000000aaac9c723c */ /* 0x000fe2000004189c */
[----:B------:R-:W-:Y:S01]  /*18f90*/  IABS R29, R29 ;  /* 0x0000001d001d7213 */ /* 0x000fe20000000000 */
[C---:B------:R-:W-:Y:S01]  /*18fa0*/  FFMA.FTZ R20, -R217.reuse, R2, R21 ;  /* 0x00000002d9147223 */ /* 0x040fe20000010115 */
[----:B------:R-:W-:Y:S01]  /*18fb0*/  IABS R0, R0 ;  /* 0x0000000000007213 */ /* 0x000fe20000000000 */
[----:B------:R-:W-:Y:S01]  /*18fc0*/  FFMA.FTZ R2, -R217, R31, R26 ;  /* 0x0000001fd9027223 */ /* 0x000fe2000001011a */
[----:B------:R-:W-:Y:S01]  /*18fd0*/  FSEL R26, R25, -INF , !P5 ;  /* 0xff800000191a7808 */ /* 0x000fe20006800000 */
[----:B------:R-:W-:Y:S01]  /*18fe0*/  VIADD R25, R133, 0x10 ;  /* 0x0000001085197836 */ /* 0x000fe20000000000 */
[C---:B------:R-:W-:Y:S01]  /*18ff0*/  ISETP.GE.AND P5, PT, R7.reuse, R221, PT ;  /* 0x000000dd0700720c */ /* 0x040fe20003fa6270 */
[----:B------:R-:W-:Y:S01]  /*19000*/  HMMA.16816.F32.BF16 R12, R8, R150, R12 ;  /* 0x00000096080c723c */ /* 0x000fe2000004180c */
[----:B------:R-:W-:Y:S01]  /*19010*/  I2FP.F32.S32 R29, R29 ;  /* 0x0000001d001d7245 */ /* 0x000fe20000201400 */
[----:B------:R-:W-:Y:S01]  /*19020*/  IMAD.IADD R28, R222, 0x1, -R25 ;  /* 0x00000001de1c7824 */ /* 0x000fe200078e0a19 */
[----:B------:R-:W-:Y:S01]  /*19030*/  ISETP.GE.OR P5, PT, R7, R220, !P5 ;  /* 0x000000dc0700720c */ /* 0x000fe20006fa6670 */
[----:B------:R-:W-:Y:S01]  /*19040*/  VIADD R21, R133, 0x11 ;  /* 0x0000001185157836 */ /* 0x000fe20000000000 */
[----:B------:R-:W-:Y:S01]  /*19050*/  I2FP.F32.S32 R0, R0 ;  /* 0x0000000000007245 */ /* 0x000fe20000201400 */
[----:B------:R-:W-:Y:S01]  /*19060*/  FFMA.FTZ R4, -R217, R29, R22 ;  /* 0x0000001dd9047223 */ /* 0x000fe20000010116 */
[----:B------:R-:W-:Y:S01]  /*19070*/  FSEL R22, R5, -INF , !P6 ;  /* 0xff80000005167808 */ /* 0x000fe20007000000 */
[----:B------:R-:W-:Y:S01]  /*19080*/  VIADD R5, R133, 0x18 ;  /* 0x0000001885057836 */ /* 0x000fe20000000000 */
[----:B------:R-:W-:Y:S01]  /*19090*/  FSEL R20, R20, -INF , !P5 ;  /* 0xff80000014147808 */ /* 0x000fe20006800000 */
[----:B------:R-:W-:Y:S01]  /*190a0*/  FFMA.FTZ R0, -R217, R0, R27 ;  /* 0x00000000d9007223 */ /* 0x000fe2000001011b */
[-C--:B------:R-:W-:Y:S01]  /*190b0*/  ISETP.GE.AND P6, PT, R133, R218.reuse, PT ;  /* 0x000000da8500720c */ /* 0x080fe20003fc6270 */
[----:B------:R-:W-:Y:S01]  /*190c0*/  IMAD.IADD R27, R222, 0x1, -R21 ;  /* 0x00000001de1b7824 */ /* 0x000fe200078e0a15 */
[----:B------:R-:W-:Y:S01]  /*190d0*/  ISETP.GE.AND P5, PT, R7, R218, PT ;  /* 0x000000da0700720c */ /* 0x000fe20003fa6270 */
[----:B------:R-:W-:Y:S01]  /*190e0*/  IMAD.IADD R6, R219, 0x1, -R25 ;  /* 0x00000001db067824 */ /* 0x000fe200078e0a19 */
[-C--:B------:R-:W-:Y:S01]  /*190f0*/  ISETP.GE.OR P6, PT, R133, R216.reuse, !P6 ;  /* 0x000000d88500720c */ /* 0x080fe200077c6670 */
[----:B------:R-:W-:Y:S01]  /*19100*/  HMMA.16816.F32.BF16 R160, R144, R32, R160 ;  /* 0x0000002090a0723c */ /* 0x000fe200000418a0 */
[----:B------:R-:W-:Y:S01]  /*19110*/  ISETP.GE.OR P5, PT, R7, R216, !P5 ;  /* 0x000000d80700720c */ /* 0x000fe20006fa6670 */
[----:B------:R-:W-:Y:S01]  /*19120*/  IMAD.IADD R7, R219, 0x1, -R7 ;  /* 0x00000001db077824 */ /* 0x000fe200078e0a07 */
[----:B------:R-:W-:-:S02]  /*19130*/  FSEL R2, R2, -INF , !P6 ;  /* 0xff80000002027808 */ /* 0x000fc40007000000 */
[----:B------:R-:W-:Y:S01]  /*19140*/  FSEL R0, R0, -INF , !P1 ;  /* 0xff80000000007808 */ /* 0x000fe20004800000 */
[----:B------:R-:W-:Y:S01]  /*19150*/  HMMA.16816.F32.BF16 R156, R144, R34, R156 ;  /* 0x00000022909c723c */ /* 0x000fe2000004189c */
[C---:B------:R-:W-:Y:S02]  /*19160*/  ISETP.GE.AND P6, PT, R25.reuse, R221, PT ;  /* 0x000000dd1900720c */ /* 0x040fe40003fc6270 */
[C---:B------:R-:W-:Y:S02]  /*19170*/  ISETP.GE.AND P1, PT, R25.reuse, R218, PT ;  /* 0x000000da1900720c */ /* 0x040fe40003f26270 */
[----:B------:R-:W-:Y:S02]  /*19180*/  IABS R7, R7 ;  /* 0x0000000700077213 */ /* 0x000fe40000000000 */
[----:B------:R-:W-:Y:S02]  /*19190*/  IABS R28, R28 ;  /* 0x0000001c001c7213 */ /* 0x000fe40000000000 */
[----:B------:R-:W-:-:S02]  /*191a0*/  ISETP.GE.OR P6, PT, R25, R220, !P6 ;  /* 0x000000dc1900720c */ /* 0x000fc400077c6670 */
[----:B------:R-:W-:Y:S01]  /*191b0*/  ISETP.GE.OR P1, PT, R25, R216, !P1 ;  /* 0x000000d81900720c */ /* 0x000fe20004f26670 */
[----:B------:R-:W-:Y:S01]  /*191c0*/  IMAD.IADD R25, R222, 0x1, -R5 ;  /* 0x00000001de197824 */ /* 0x000fe200078e0a05 */
[----:B------:R-:W-:Y:S02]  /*191d0*/  I2FP.F32.S32 R30, R7 ;  /* 0x00000007001e7245 */ /* 0x000fe40000201400 */
[----:B------:R-:W-:Y:S02]  /*191e0*/  I2FP.F32.S32 R7, R28 ;  /* 0x0000001c00077245 */ /* 0x000fe40000201400 */
[----:B------:R-:W-:Y:S01]  /*191f0*/  IABS R27, R27 ;  /* 0x0000001b001b7213 */ /* 0x000fe20000000000 */
[C---:B------:R-:W-:Y:S01]  /*19200*/  FFMA.FTZ R23, -R217.reuse, R30, R23 ;  /* 0x0000001ed9177223 */ /* 0x040fe20000010117 */
[----:B------:R-:W-:Y:S01]  /*19210*/  IABS R25, R25 ;  /* 0x0000001900197213 */ /* 0x000fe20000000000 */
[----:B------:R-:W-:Y:S01]  /*19220*/  FFMA.FTZ R7, -R217, R7, R16 ;  /* 0x00000007d9077223 */ /* 0x000fe20000010110 */
[----:B------:R-:W-:Y:S01]  /*19230*/  I2FP.F32.S32 R28, R27 ;  /* 0x0000001b001c7245 */ /* 0x000fe20000201400 */
[----:B------:R-:W-:Y:S01]  /*19240*/  HMMA.16816.F32.BF16 R160, R8, R140, R160 ;  /* 0x0000008c08a0723c */ /* 0x000fe200000418a0 */
[----:B------:R-:W-:-:S02]  /*19250*/  FSEL R16, R4, -INF , !P2 ;  /* 0xff80000004107808 */ /* 0x000fc40005000000 */
[----:B------:R-:W-:Y:S01]  /*19260*/  IABS R6, R6 ;  /* 0x0000000600067213 */ /* 0x000fe20000000000 */
[----:B------:R-:W-:Y:S01]  /*19270*/  FFMA.FTZ R17, -R217, R28, R17 ;  /* 0x0000001cd9117223 */ /* 0x000fe20000010111 */
[C---:B------:R-:W-:Y:S01]  /*19280*/  ISETP.GE.AND P2, PT, R21.reuse, R221, PT ;  /* 0x000000dd1500720c */ /* 0x040fe20003f46270 */
[----:B------:R-:W-:Y:S01]  /*19290*/  HMMA.16816.F32.BF16 R156, R8, R142, R156 ;  /* 0x0000008e089c723c */ /* 0x000fe2000004189c */
[----:B------:R-:W-:Y:S02]  /*192a0*/  I2FP.F32.S32 R25, R25 ;  /* 0x0000001900197245 */ /* 0x000fe40000201400 */
[----:B------:R-:W-:Y:S02]  /*192b0*/  I2FP.F32.S32 R27, R6 ;  /* 0x00000006001b7245 */ /* 0x000fe40000201400 */
[----:B------:R-:W-:Y:S01]  /*192c0*/  ISETP.GE.OR P2, PT, R21, R220, !P2 ;  /* 0x000000dc1500720c */ /* 0x000fe20005746670 */
[----:B------:R-:W-:Y:S01]  /*192d0*/  FFMA.FTZ R25, -R217, R25, R12 ;  /* 0x00000019d9197223 */ /* 0x000fe2000001010c */
[----:B------:R-:W-:Y:S01]  /*192e0*/  FSEL R242, R7, -INF , !P6 ;  /* 0xff80000007f27808 */ /* 0x000fe20007000000 */
[----:B------:R-:W-:Y:S01]  /*192f0*/  FFMA.FTZ R18, -R217, R27, R18 ;  /* 0x0000001bd9127223 */ /* 0x000fe20000010112 */
[----:B------:R-:W-:Y:S01]  /*19300*/  ISETP.GE.AND P6, PT, R5, R221, PT ;  /* 0x000000dd0500720c */ /* 0x000fe20003fc6270 */
[----:B------:R-:W-:Y:S01]  /*19310*/  VIADD R7, R133, 0x19 ;  /* 0x0000001985077836 */ /* 0x000fe20000000000 */
[----:B------:R-:W-:-:S02]  /*19320*/  FSEL R12, R23, -INF , !P5 ;  /* 0xff800000170c7808 */ /* 0x000fc40006800000 */
[-C--:B------:R-:W-:Y:S01]  /*19330*/  ISETP.GE.AND P5, PT, R21, R218.reuse, PT ;  /* 0x000000da1500720c */ /* 0x080fe20003fa6270 */
[--C-:B------:R-:W-:Y:S01]  /*19340*/  IMAD.IADD R28, R222, 0x1, -R7.reuse ;  /* 0x00000001de1c7824 */ /* 0x100fe200078e0a07 */
[----:B------:R-:W-:Y:S01]  /*19350*/  FSEL R224, R17, -INF , !P2 ;  /* 0xff80000011e07808 */ /* 0x000fe20005000000 */
[----:B------:R-:W-:Y:S01]  /*19360*/  IMAD.IADD R17, R219, 0x1, -R7 ;  /* 0x00000001db117824 */ /* 0x000fe200078e0a07 */
[C---:B------:R-:W-:Y:S02]  /*19370*/  ISETP.GE.AND P2, PT, R5.reuse, R218, PT ;  /* 0x000000da0500720c */ /* 0x040fe40003f46270 */
[----:B------:R-:W-:Y:S02]  /*19380*/  ISETP.GE.OR P6, PT, R5, R220, !P6 ;  /* 0x000000dc0500720c */ /* 0x000fe400077c6670 */
[-C--:B------:R-:W-:Y:S01]  /*19390*/  ISETP.GE.OR P5, PT, R21, R216.reuse, !P5 ;  /* 0x000000d81500720c */ /* 0x080fe20006fa6670 */
[----:B------:R-:W-:Y:S01]  /*193a0*/  IMAD.IADD R21, R219, 0x1, -R21 ;  /* 0x00000001db157824 */ /* 0x000fe200078e0a15 */
[----:B------:R-:W-:Y:S01]  /*193b0*/  ISETP.GE.OR P2, PT, R5, R216, !P2 ;  /* 0x000000d80500720c */ /* 0x000fe20005746670 */
[----:B------:R-:W-:Y:S01]  /*193c0*/  IMAD.IADD R5, R219, 0x1, -R5 ;  /* 0x00000001db057824 */ /* 0x000fe200078e0a05 */
[----:B------:R-:W-:-:S02]  /*193d0*/  FSEL R136, R25, -INF , !P6 ;  /* 0xff80000019887808 */ /* 0x000fc40007000000 */
[----:B------:R-:W-:Y:S02]  /*193e0*/  FSEL R240, R18, -INF , !P1 ;  /* 0xff80000012f07808 */ /* 0x000fe40004800000 */
[C---:B------:R-:W-:Y:S02]  /*193f0*/  ISETP.GE.AND P6, PT, R7.reuse, R221, PT ;  /* 0x000000dd0700720c */ /* 0x040fe40003fc6270 */
[C---:B------:R-:W-:Y:S02]  /*19400*/  ISETP.GE.AND P1, PT, R7.reuse, R218, PT ;  /* 0x000000da0700720c */ /* 0x040fe40003f26270 */
[----:B------:R-:W-:Y:S02]  /*19410*/  IABS R18, R21 ;  /* 0x0000001500127213 */ /* 0x000fe40000000000 */
[C---:B------:R-:W-:Y:S02]  /*19420*/  ISETP.GE.OR P6, PT, R7.reuse, R220, !P6 ;  /* 0x000000dc0700720c */ /* 0x040fe400077c6670 */
[----:B------:R-:W-:-:S02]  /*19430*/  ISETP.GE.OR P1, PT, R7, R216, !P1 ;  /* 0x000000d80700720c */ /* 0x000fc40004f26670 */
[----:B------:R-:W-:Y:S02]  /*19440*/  IABS R21, R5 ;  /* 0x0000000500157213 */ /* 0x000fe40000000000 */
[----:B------:R-:W1:Y:S01]  /*19450*/  LDSM.16.M88.4 R4, [R184+0x5800] ;  /* 0x00580000b804783b */ /* 0x000e620000000200 */
[----:B------:R-:W-:Y:S01]  /*19460*/  IABS R17, R17 ;  /* 0x0000001100117213 */ /* 0x000fe20000000000 */
[----:B------:R-:W-:-:S04]  /*19470*/  DEPBAR.LE SB0, 0x0 ;  /* 0x000080000000791a */ /* 0x000fc80000000000 */
        /* <DEDUP_REMOVED lines=12> */
[--C-:B------:R-:W-:Y:S01]  /*19540*/  IMAD.IADD R17, R222, 0x1, -R19.reuse ;  /* 0x00000001de117824 */ /* 0x100fe200078e0a13 */
[----:B------:R-:W-:Y:S01]  /*19550*/  FSEL R138, R28, -INF , !P6 ;  /* 0xff8000001c8a7808 */ /* 0x000fe20007000000 */
[----:B------:R-:W-:Y:S01]  /*19560*/  IMAD.IADD R15, R219, 0x1, -R19 ;  /* 0x00000001db0f7824 */ /* 0x000fe200078e0a13 */
[----:B------:R-:W-:Y:S01]  /*19570*/  BAR.SYNC.DEFER_BLOCKING 0x0 ;  /* 0x0000000000007b1d */ /* 0x000fe20000010000 */
[C---:B------:R-:W-:Y:S02]  /*19580*/  ISETP.GE.AND P6, PT, R13.reuse, R221, PT ;  /* 0x000000dd0d00720c */ /* 0x040fe40003fc6270 */
[----:B------:R-:W-:-:S02]  /*19590*/  ISETP.GE.AND P1, PT, R13, R218, PT ;  /* 0x000000da0d00720c */ /* 0x000fc40003f26270 */
[----:B------:R-:W-:Y:S01]  /*195a0*/  FSEL R238, R14, -INF , !P2 ;  /* 0xff8000000eee7808 */ /* 0x000fe20005000000 */
[--C-:B------:R-:W-:Y:S01]  /*195b0*/  IMAD.IADD R14, R222, 0x1, -R13.reuse ;  /* 0x00000001de0e7824 */ /* 0x100fe200078e0a0d */
[C---:B------:R-:W-:Y:S02]  /*195c0*/  ISETP.GE.OR P6, PT, R13.reuse, R220, !P6 ;  /* 0x000000dc0d00720c */ /* 0x040fe400077c6670 */
[----:B------:R-:W-:Y:S01]  /*195d0*/  ISETP.GE.OR P1, PT, R13, R216, !P1 ;  /* 0x000000d80d00720c */ /* 0x000fe20004f26670 */
[----:B------:R-:W-:Y:S01]  /*195e0*/  IMAD.IADD R13, R219, 0x1, -R13 ;  /* 0x00000001db0d7824 */ /* 0x000fe200078e0a0d */
[----:B------:R-:W-:Y:S02]  /*195f0*/  IABS R17, R17 ;  /* 0x0000001100117213 */ /* 0x000fe40000000000 */
[----:B------:R-:W-:Y:S02]  /*19600*/  IABS R15, R15 ;  /* 0x0000000f000f7213 */ /* 0x000fe40000000000 */
[----:B------:R-:W-:Y:S01]  /*19610*/  I2FP.F32.S32 R17, R17 ;  /* 0x0000001100117245 */ /* 0x000fe20000201400 */
[----:B-1----:R-:W-:Y:S01]  /*19620*/  HMMA.16816.F32.BF16 R152, R8, R4, R152 ;  /* 0x000000040898723c */ /* 0x002fe20000041898 */
[----:B------:R-:W-:-:S02]  /*19630*/  I2FP.F32.S32 R15, R15 ;  /* 0x0000000f000f7245 */ /* 0x000fc40000201400 */
[----:B------:R-:W-:Y:S01]  /*19640*/  FSEL R228, R18, -INF , !P5 ;  /* 0xff80000012e47808 */ /* 0x000fe20006800000 */
[----:B------:R-:W-:Y:S01]  /*19650*/  FFMA.FTZ R17, -R217, R17, R160 ;  /* 0x00000011d9117223 */ /* 0x000fe200000101a0 */
[----:B------:R-:W-:Y:S01]  /*19660*/  ISETP.GE.AND P5, PT, R19, R221, PT ;  /* 0x000000dd1300720c */ /* 0x000fe20003fa6270 */
[----:B------:R-:W-:Y:S01]  /*19670*/  FFMA.FTZ R146, -R217, R15, R162 ;  /* 0x0000000fd9927223 */ /* 0x000fe200000101a2 */
[----:B------:R-:W-:Y:S01]  /*19680*/  ISETP.GE.AND P2, PT, R19, R218, PT ;  /* 0x000000da1300720c */ /* 0x000fe20003f46270 */
[----:B------:R-:W-:Y:S01]  /*19690*/  VIADD R15, R133, 0x28 ;  /* 0x00000028850f7836 */ /* 0x000fe20000000000 */
[----:B------:R-:W-:Y:S01]  /*196a0*/  IABS R14, R14 ;  /* 0x0000000e000e7213 */ /* 0x000fe20000000000 */
[----:B------:R-:W-:Y:S01]  /*196b0*/  IMAD.MOV.U32 R160, RZ, RZ, R134 ;  /* 0x000000ffffa07224 */ /* 0x000fe200078e0086 */
[----:B------:R-:W-:Y:S02]  /*196c0*/  IABS R13, R13 ;  /* 0x0000000d000d7213 */ /* 0x000fe40000000000 */
[----:B------:R-:W-:-:S02]  /*196d0*/  ISETP.GE.OR P5, PT, R19, R220, !P5 ;  /* 0x000000dc1300720c */ /* 0x000fc40006fa6670 */
[----:B------:R-:W-:Y:S02]  /*196e0*/  ISETP.GE.OR P2, PT, R19, R216, !P2 ;  /* 0x000000d81300720c */ /* 0x000fe40005746670 */
[----:B------:R-:W-:Y:S02]  /*196f0*/  I2FP.F32.S32 R14, R14 ;  /* 0x0000000e000e7245 */ /* 0x000fe40000201400 */
[----:B------:R-:W-:Y:S01]  /*19700*/  I2FP.F32.S32 R4, R13 ;  /* 0x0000000d00047245 */ /* 0x000fe20000201400 */
[----:B------:R-:W-:Y:S01]  /*19710*/  VIADD R13, R133, 0x29 ;  /* 0x00000029850d7836 */ /* 0x000fe20000000000 */
[----:B------:R-:W-:Y:S01]  /*19720*/  FSEL R234, R17, -INF , !P5 ;  /* 0xff80000011ea7808 */ /* 0x000fe20006800000 */
[C---:B------:R-:W-:Y:S01]  /*19730*/  FFMA.FTZ R14, -R217.reuse, R14, R161 ;  /* 0x0000000ed90e7223 */ /* 0x040fe200000101a1 */
[----:B------:R-:W-:Y:S01]  /*19740*/  FSEL R146, R146, -INF , !P2 ;  /* 0xff80000092927808 */ /* 0x000fe20005000000 */
[----:B------:R-:W-:Y:S01]  /*19750*/  FFMA.FTZ R4, -R217, R4, R163 ;  /* 0x00000004d9047223 */ /* 0x000fe200000101a3 */
[C---:B------:R-:W-:Y:S01]  /*19760*/  ISETP.GE.AND P5, PT, R15.reuse, R221, PT ;  /* 0x000000dd0f00720c */ /* 0x040fe20003fa6270 */
[----:B------:R-:W-:Y:S01]  /*19770*/  IMAD.IADD R17, R222, 0x1, -R15 ;  /* 0x00000001de117824 */ /* 0x000fe200078e0a0f */
[C---:B------:R-:W-:Y:S01]  /*19780*/  ISETP.GE.AND P2, PT, R15.reuse, R218, PT ;  /* 0x000000da0f00720c */ /* 0x040fe20003f46270 */
[----:B------:R-:W-:Y:S01]  /*19790*/  IMAD.MOV.U32 R161, RZ, RZ, R135 ;  /* 0x000000ffffa17224 */ /* 0x000fe200078e0087 */
[----:B------:R-:W-:-:S02]  /*197a0*/  ISETP.GE.OR P5, PT, R15, R220, !P5 ;  /* 0x000000dc0f00720c */ /* 0x000fc40006fa6670 */
[----:B------:R-:W-:Y:S01]  /*197b0*/  ISETP.GE.OR P2, PT, R15, R216, !P2 ;  /* 0x000000d80f00720c */ /* 0x000fe20005746670 */
[----:B------:R-:W-:Y:S01]  /*197c0*/  IMAD.IADD R15, R219, 0x1, -R15 ;  /* 0x00000001db0f7824 */ /* 0x000fe200078e0a0f */
[----:B------:R-:W-:Y:S01]  /*197d0*/  FSEL R148, R14, -INF , !P6 ;  /* 0xff8000000e947808 */ /* 0x000fe20007000000 */
[----:B------:R-:W-:Y:S01]  /*197e0*/  IMAD.IADD R14, R222, 0x1, -R13 ;  /* 0x00000001de0e7824 */ /* 0x000fe200078e0a0d */
[----:B------:R-:W-:Y:S02]  /*197f0*/  FSEL R144, R4, -INF , !P1 ;  /* 0xff80000004907808 */ /* 0x000fe40004800000 */
[C---:B------:R-:W-:Y:S01]  /*19800*/  ISETP.GE.AND P6, PT, R13.reuse, R221, PT ;  /* 0x000000dd0d00720c */ /* 0x040fe20003fc6270 */
[----:B------:R-:W-:Y:S01]  /*19810*/  HMMA.16816.F32.BF16 R4, R8, R6, R164 ;  /* 0x000000060804723c */ /* 0x000fe200000418a4 */
[C---:B------:R-:W-:Y:S02]  /*19820*/  ISETP.GE.AND P1, PT, R13.reuse, R218, PT ;  /* 0x000000da0d00720c */ /* 0x040fe40003f26270 */
[----:B------:R-:W-:-:S02]  /*19830*/  ISETP.GE.OR P6, PT, R13, R220, !P6 ;  /* 0x000000dc0d00720c */ /* 0x000fc400077c6670 */
[----:B------:R-:W-:Y:S01]  /*19840*/  ISETP.GE.OR P1, PT, R13, R216, !P1 ;  /* 0x000000d80d00720c */ /* 0x000fe20004f26670 */
[----:B------:R-:W-:Y:S01]  /*19850*/  IMAD.IADD R13, R219, 0x1, -R13 ;  /* 0x00000001db0d7824 */ /* 0x000fe200078e0a0d */
[----:B------:R-:W-:Y:S01]  /*19860*/  IABS R17, R17 ;  /* 0x0000001100117213 */ /* 0x000fe20000000000 */
[C---:B------:R-:W-:Y:S01]  /*19870*/  VIADD R11, R133.reuse, 0x30 ;  /* 0x00000030850b7836 */ /* 0x040fe20000000000 */
[----:B------:R-:W-:Y:S01]  /*19880*/  IABS R15, R15 ;  /* 0x0000000f000f7213 */ /* 0x000fe20000000000 */
[----:B------:R-:W-:Y:S01]  /*19890*/  VIADD R9, R133, 0x31 ;  /* 0x0000003185097836 */ /* 0x000fe20000000000 */
[----:B------:R-:W-:Y:S01]  /*198a0*/  I2FP.F32.S32 R17, R17 ;  /* 0x0000001100117245 */ /* 0x000fe20000201400 */
[----:B------:R-:W-:Y:S01]  /*198b0*/  IMAD.IADD R10, R219, 0x1, -R11 ;  /* 0x00000001db0a7824 */ /* 0x000fe200078e0a0b */
[----:B------:R-:W-:Y:S02]  /*198c0*/  I2FP.F32.S32 R15, R15 ;  /* 0x0000000f000f7245 */ /* 0x000fe40000201400 */
[----:B------:R-:W-:Y:S01]  /*198d0*/  IABS R14, R14 ;  /* 0x0000000e000e7213 */ /* 0x000fe20000000000 */
[C---:B------:R-:W-:Y:S01]  /*198e0*/  FFMA.FTZ R17, -R217.reuse, R17, R156 ;  /* 0x00000011d9117223 */ /* 0x040fe2000001019c */
[----:B------:R-:W-:Y:S01]  /*198f0*/  IABS R13, R13 ;  /* 0x0000000d000d7213 */ /* 0x000fe20000000000 */
[----:B------:R-:W-:Y:S01]  /*19900*/  FFMA.FTZ R15, -R217, R15, R158 ;  /* 0x0000000fd90f7223 */ /* 0x000fe2000001019e */
[----:B------:R-:W-:-:S02]  /*19910*/  I2FP.F32.S32 R14, R14 ;  /* 0x0000000e000e7245 */ /* 0x000fc40000201400 */
[----:B------:R-:W-:Y:S01]  /*19920*/  I2FP.F32.S32 R8, R13 ;  /* 0x0000000d00087245 */ /* 0x000fe20000201400 */
[----:B------:R-:W-:Y:S01]  /*19930*/  IMAD.IADD R13, R222, 0x1, -R11 ;  /* 0x00000001de0d7824 */ /* 0x000fe200078e0a0b */
[----:B------:R-:W-:Y:S01]  /*19940*/  FSEL R236, R17, -INF , !P5 ;  /* 0xff80000011ec7808 */ /* 0x000fe20006800000 */
[----:B------:R-:W-:Y:S01]  /*19950*/  FFMA.FTZ R14, -R217, R14, R157 ;  /* 0x0000000ed90e7223 */ /* 0x000fe2000001019d */
[----:B------:R-:W-:Y:S01]  /*19960*/  FSEL R142, R15, -INF , !P2 ;  /* 0xff8000000f8e7808 */ /* 0x000fe20005000000 */
[----:B------:R-:W-:Y:S01]  /*19970*/  FFMA.FTZ R8, -R217, R8, R159 ;  /* 0x00000008d9087223 */ /* 0x000fe2000001019f */
[C---:B------:R-:W-:Y:S02]  /*19980*/  ISETP.GE.AND P5, PT, R11.reuse, R221, PT ;  /* 0x000000dd0b00720c */ /* 0x040fe40003fa6270 */
[C---:B------:R-:W-:Y:S02]  /*19990*/  ISETP.GE.AND P2, PT, R11.reuse, R218, PT ;  /* 0x000000da0b00720c */ /* 0x040fe40003f46270 */
[----:B------:R-:W-:-:S02]  /*199a0*/  ISETP.GE.OR P5, PT, R11, R220, !P5 ;  /* 0x000000dc0b00720c */ /* 0x000fc40006fa6670 */
[----:B------:R-:W-:Y:S01]  /*199b0*/  ISETP.GE.OR P2, PT, R11, R216, !P2 ;  /* 0x000000d80b00720c */ /* 0x000fe20005746670 */
[--C-:B------:R-:W-:Y:S01]  /*199c0*/  IMAD.IADD R11, R222, 0x1, -R9.reuse ;  /* 0x00000001de0b7824 */ /* 0x100fe200078e0a09 */
[----:B------:R-:W-:Y:S02]  /*199d0*/  FSEL R150, R14, -INF , !P6 ;  /* 0xff8000000e967808 */ /* 0x000fe40007000000 */
[----:B------:R-:W-:Y:S01]  /*199e0*/  FSEL R140, R8, -INF , !P1 ;  /* 0xff800000088c7808 */ /* 0x000fe20004800000 */
[----:B------:R-:W-:Y:S01]  /*199f0*/  IMAD.IADD R8, R219, 0x1, -R9 ;  /* 0x00000001db087824 */ /* 0x000fe200078e0a09 */
[C---:B------:R-:W-:Y:S02]  /*19a00*/  ISETP.GE.AND P6, PT, R9.reuse, R221, PT ;  /* 0x000000dd0900720c */ /* 0x040fe40003fc6270 */
[----:B------:R-:W-:Y:S02]  /*19a10*/  ISETP.GE.AND P1, PT, R9, R218, PT ;  /* 0x000000da0900720c */ /* 0x000fe40003f26270 */
[----:B------:R-:W-:-:S02]  /*19a20*/  IABS R10, R10 ;  /* 0x0000000a000a7213 */ /* 0x000fc40000000000 */
[C---:B------:R-:W-:Y:S02]  /*19a30*/  ISETP.GE.OR P6, PT, R9.reuse, R220, !P6 ;  /* 0x000000dc0900720c */ /* 0x040fe400077c6670 */
[----:B------:R-:W-:Y:S01]  /*19a40*/  ISETP.GE.OR P1, PT, R9, R216, !P1 ;  /* 0x000000d80900720c */ /* 0x000fe20004f26670 */
[C---:B------:R-:W-:Y:S01]  /*19a50*/  VIADD R9, R133.reuse, 0x38 ;  /* 0x0000003885097836 */ /* 0x040fe20000000000 */
[----:B------:R-:W-:Y:S01]  /*19a60*/  IABS R11, R11 ;  /* 0x0000000b000b7213 */ /* 0x000fe20000000000 */
[----:B------:R-:W-:Y:S01]  /*19a70*/  VIADD R133, R133, 0x39 ;  /* 0x0000003985857836 */ /* 0x000fe20000000000 */
[----:B------:R-:W-:Y:S02]  /*19a80*/  IABS R13, R13 ;  /* 0x0000000d000d7213 */ /* 0x000fe40000000000 */
[----:B------:R-:W-:Y:S02]  /*19a90*/  I2FP.F32.S32 R15, R10 ;  /* 0x0000000a000f7245 */ /* 0x000fe40000201400 */
        /* <DEDUP_REMOVED lines=11> */
[----:B------:R-:W-:Y:S01]  /*19b50*/  FSEL R174, R13, -INF , !P5 ;  /* 0xff8000000dae7808 */ /* 0x000fe20006800000 */
[----:B------:R-:W-:Y:S01]  /*19b60*/  IMAD.IADD R13, R222, 0x1, -R133 ;  /* 0x00000001de0d7824 */ /* 0x000fe200078e0a85 */
[----:B------:R-:W-:Y:S01]  /*19b70*/  ISETP.GE.AND P5, PT, R9, R221, PT ;  /* 0x000000dd0900720c */ /* 0x000fe20003fa6270 */
[----:B------:R-:W-:Y:S01]  /*19b80*/  FFMA.FTZ R4, -R217, R14, R4 ;  /* 0x0000000ed9047223 */ /* 0x000fe20000010104 */
[C---:B------:R-:W-:Y:S02]  /*19b90*/  ISETP.GE.AND P2, PT, R9.reuse, R218, PT ;  /* 0x000000da0900720c */ /* 0x040fe40003f46270 */
[----:B------:R-:W-:Y:S02]  /*19ba0*/  I2FP.F32.S32 R8, R8 ;  /* 0x0000000800087245 */ /* 0x000fe40000201400 */
        /* <DEDUP_REMOVED lines=10> */
[----:B------:R-:W-:Y:S02]  /*19c50*/  FSEL R166, R8, -INF , !P1 ;  /* 0xff80000008a67808 */ /* 0x000fe40004800000 */
[----:B------:R-:W-:Y:S02]  /*19c60*/  I2FP.F32.S32 R11, R11 ;  /* 0x0000000b000b7245 */ /* 0x000fe40000201400 */
[----:B------:R-:W-:Y:S02]  /*19c70*/  I2FP.F32.S32 R8, R13 ;  /* 0x0000000d00087245 */ /* 0x000fe40000201400 */
[----:B------:R-:W-:Y:S01]  /*19c80*/  I2FP.F32.S32 R10, R9 ;  /* 0x00000009000a7245 */ /* 0x000fe20000201400 */
[----:B------:R-:W-:Y:S01]  /*19c90*/  FFMA.FTZ R6, -R217, R11, R6 ;  /* 0x0000000bd9067223 */ /* 0x000fe20000010106 */
[----:B------:R-:W-:Y:S01]  /*19ca0*/  ISETP.GE.AND P6, PT, R133, R221, PT ;  /* 0x000000dd8500720c */ /* 0x000fe20003fc6270 */
[----:B------:R-:W-:Y:S01]  /*19cb0*/  FFMA.FTZ R5, -R217, R8, R5 ;  /* 0x00000008d9057223 */ /* 0x000fe20000010105 */
[----:B------:R-:W-:Y:S01]  /*19cc0*/  ISETP.GE.AND P1, PT, R133, R218, PT ;  /* 0x000000da8500720c */ /* 0x000fe20003f26270 */
[----:B------:R-:W-:Y:S01]  /*19cd0*/  FFMA.FTZ R7, -R217, R10, R7 ;  /* 0x0000000ad9077223 */ /* 0x000fe20000010107 */
[----:B------:R-:W-:-:S02]  /*19ce0*/  ISETP.GE.OR P6, PT, R133, R220, !P6 ;  /* 0x000000dc8500720c */ /* 0x000fc400077c6670 */
        /* <DEDUP_REMOVED lines=75> */
.L_x_7551:
[----:B------:R-:W-:Y:S02]  /*1a1a0*/  R2UR UR4, R226 ;  /* 0x00000000e20472ca */ /* 0x000fe400000e0000 */
[----:B------:R-:W-:-:S13]  /*1a1b0*/  R2UR UR5, R227 ;  /* 0x00000000e30572ca */ /* 0x000fda00000e0000 */
[----:B------:R-:W2:Y:S02]  /*1a1c0*/  LD.E R8, desc[UR4][R232.64+0x38] ;  /* 0x00003804e8087980 */ /* 0x000ea4000c101900 */
[----:B--2---:R-:W-:-:S05]  /*1a1d0*/  IMAD.U32 R8, R8, -0x40, RZ ;  /* 0xffffffc008087824 */ /* 0x004fca00078e00ff */
[----:B------:R-:W-:Y:S02]  /*1a1e0*/  SHF.R.S32.HI R9, RZ, 0x1f, R8 ;  /* 0x0000001fff097819 */ /* 0x000fe40000011408 */
.L_x_7552:
[----:B------:R-:W-:Y:S05]  /*1a1f0*/  BSYNC B0 ;  /* 0x0000000000007941 */ /* 0x000fea0003800000 */
.L_x_7550:
        /* <DEDUP_REMOVED lines=123> */
.L_x_7549:
[----:B------:R-:W-:Y:S05]  /*1a9b0*/  BSYNC B1 ;  /* 0x0000000000017941 */ /* 0x000fea0003800000 */
.L_x_7548:
        /* <DEDUP_REMOVED lines=67> */
[----:B------:R-:W3:Y:S01]  /*1adf0*/  LDSM.16.MT88.4 R24, [R196+0xc000] ;  /* 0x00c00000c418783b */ /* 0x000ee20000004200 */
[-C--:B------:R-:W-:Y:S01]  /*1ae00*/  FFMA.FTZ R159, R12, R232.reuse, -R165 ;  /* 0x000000e80c9f7223 */ /* 0x080fe200000108a5 */
[----:B------:R-:W-:Y:S01]  /*1ae10*/  MUFU.EX2 R156, R156 ;  /* 0x0000009c009c7308 */ /* 0x000fe20000000800 */
[-CC-:B------:R-:W-:Y:S01]  /*1ae20*/  FFMA.FTZ R173, R136, R232.reuse, -R169.reuse ;  /* 0x000000e888ad7223 */ /* 0x180fe200000108a9 */
[-CC-:B------:R-:W-:Y:S01]  /*1ae30*/  FFMA.FTZ R226, R138, R232.reuse, -R169.reuse ;  /* 0x000000e88ae27223 */ /* 0x180fe200000108a9 */
[--C-:B------:R-:W-:Y:S01]  /*1ae40*/  FFMA.FTZ R171, R242, R232, -R169.reuse ;  /* 0x000000e8f2ab7223 */ /* 0x100fe200000108a9 */
[----:B------:R-:W4:Y:S01]  /*1ae50*/  LDSM.16.MT88.4 R136, [R195+0x10000] ;  /* 0x01000000c388783b */ /* 0x000f220000004200 */
        /* <DEDUP_REMOVED lines=338> */
.L_x_7544:
[----:B------:R-:W-:Y:S05]  /*1c380*/  @!P5 BRA `(.L_x_7553) ;  /* 0x0000004c0024d947 */ /* 0x000fea0003800000 */
[----:B------:R-:W-:Y:S02]  /*1c390*/  MOV R2, R3 ;  /* 0x0000000300027202 */ /* 0x000fe40000000f00 */
[----:B------:R-:W-:-:S07]  /*1c3a0*/  MOV R0, R132 ;  /* 0x0000008400007202 */ /* 0x000fce0000000f00 */
.L_x_7562:
        /* <DEDUP_REMOVED lines=82> */
.L_x_7555:
[----:B-1----:R-:W-:Y:S02]  /*1c8d0*/  R2UR UR4, R134 ;  /* 0x00000000860472ca */ /* 0x002fe400000e0000 */
[----:B------:R-:W-:Y:S11]  /*1c8e0*/  R2UR UR5, R135 ;  /* 0x00000000870572ca */ /* 0x000ff600000e0000 */
[----:B------:R-:W-:Y:S02]  /*1c8f0*/  @!UPT UIADD3 URZ, URZ, URZ, URZ ;  /* 0x0000003f3f3ff290 */ /* 0x000fe4000fffe03f */
[----:B--2---:R-:W2:Y:S02]  /*1c900*/  LD.E R10, desc[UR4][R132.64+0x40] ;  /* 0x00004004840a7980 */ /* 0x004ea4000c101900 */
[----:B--2---:R-:W-:Y:S05]  /*1c910*/  IMAD.U32 R10, R10, -0x40, RZ ;  /* 0xffffffc00a0a7824 */ /* 0x004fea00078e00ff */
[----:B------:R-:W-:Y:S02]  /*1c920*/  SHF.R.S32.HI R5, RZ, 0x1f, R10 ;  /* 0x0000001fff057819 */ /* 0x000fe4000001140a */
.L_x_7556:
[----:B------:R-:W-:Y:S05]  /*1c930*/  BSYNC B0 ;  /* 0x0000000000007941 */ /* 0x000fea0003800000 */
.L_x_7554:
        /* <DEDUP_REMOVED lines=354> */
.L_x_7560:
[----:B------:R-:W-:Y:S02]  /*1df60*/  R2UR UR4, R134 ;  /* 0x00000000860472ca */ /* 0x000fe400000e0000 */
[----:B------:R-:W-:Y:S11]  /*1df70*/  R2UR UR5, R135 ;  /* 0x00000000870572ca */ /* 0x000ff600000e0000 */
[----:B------:R-:W-:Y:S02]  /*1df80*/  @!UPT UIADD3 URZ, URZ, URZ, URZ ;  /* 0x0000003f3f3ff290 */ /* 0x000fe4000fffe03f */
[----:B------:R-:W2:Y:S02]  /*1df90*/  LD.E R3, desc[UR4][R132.64+0x38] ;  /* 0x0000380484037980 */ /* 0x000ea4000c101900 */
[----:B--2---:R-:W-:Y:S05]  /*1dfa0*/  IMAD.U32 R3, R3, -0x40, RZ ;  /* 0xffffffc003037824 */ /* 0x004fea00078e00ff */
[----:B------:R-:W-:Y:S02]  /*1dfb0*/  SHF.R.S32.HI R136, RZ, 0x1f, R3 ;  /* 0x0000001fff887819 */ /* 0x000fe40000011403 */
.L_x_7561:
[----:B------:R-:W-:Y:S05]  /*1dfc0*/  BSYNC B0 ;  /* 0x0000000000007941 */ /* 0x000fea0003800000 */
.L_x_7559:
        /* <DEDUP_REMOVED lines=113> */
.L_x_7558:
[----:B------:R-:W-:Y:S05]  /*1e6e0*/  BSYNC B1 ;  /* 0x0000000000017941 */ /* 0x000fea0003800000 */
.L_x_7557:
        /* <DEDUP_REMOVED lines=8> */
[C---:B------:R-:W-:Y:S01]  /*1e770*/  IMAD.IADD R136, R222.reuse, 0x1, -R3 ;  /* 0x00000001de887824 */ /* 0x040fe200078e0a03 */
[C---:B-1----:R-:W-:Y:S01]  /*1e780*/  IADD3 R145, R3.reuse, 0x10, RZ ;  /* 0x0000001003917810 */ /* 0x042fe20007ffe0ff */
[C---:B------:R-:W-:Y:S01]  /*1e790*/  VIADD R137, R3.reuse, 0x1 ;  /* 0x0000000103897836 */ /* 0x040fe20000000000 */
[CC--:B------:R-:W-:Y:S01]  /*1e7a0*/  ISETP.GE.AND P0, PT, R3.reuse, R221.reuse, PT ;  /* 0x000000dd0300720c */ /* 0x0c0fe20003f06270 */
[C---:B------:R-:W-:Y:S01]  /*1e7b0*/  VIADD R135, R3.reuse, 0x8 ;  /* 0x0000000803877836 */ /* 0x040fe20000000000 */
[----:B------:R-:W-:Y:S01]  /*1e7c0*/  IABS R136, R136 ;  /* 0x0000008800887213 */ /* 0x000fe20000000000 */
[----:B------:R-:W-:Y:S01]  /*1e7d0*/  VIADD R151, R3, 0x18 ;  /* 0x0000001803977836 */ /* 0x000fe20000000000 */
[----:B------:R-:W-:Y:S01]  /*1e7e0*/  ISETP.GE.AND P2, PT, R137, R221, PT ;  /* 0x000000dd8900720c */ /* 0x000fe20003f46270 */
[C---:B------:R-:W-:Y:S01]  /*1e7f0*/  IMAD.IADD R141, R222.reuse, 0x1, -R135 ;  /* 0x00000001de8d7824 */ /* 0x040fe200078e0a87 */
[----:B------:R-:W-:Y:S01]  /*1e800*/  I2FP.F32.S32 R134, R136 ;  /* 0x0000008800867245 */ /* 0x000fe20000201400 */
[----:B------:R-:W-:Y:S01]  /*1e810*/  VIADD R147, R3, 0x9 ;  /* 0x0000000903937836 */ /* 0x000fe20000000000 */
[----:B------:R-:W-:Y:S01]  /*1e820*/  ISETP.GE.AND P5, PT, R137, R218, PT ;  /* 0x000000da8900720c */ /* 0x000fe20003fa6270 */
[----:B------:R-:W-:Y:S01]  /*1e830*/  VIADD R143, R3, 0x20 ;  /* 0x00000020038f7836 */ /* 0x000fe20000000000 */
[C---:B------:R-:W-:Y:S01]  /*1e840*/  IADD3 R139, R222.reuse, -R145, RZ ;  /* 0x80000091de8b7210 */ /* 0x040fe20007ffe0ff */
[----:B------:R-:W-:Y:S01]  /*1e850*/  FFMA.FTZ R4, -R217, R134, R4 ;  /* 0x00000086d9047223 */ /* 0x000fe20000010104 */
[C---:B------:R-:W-:Y:S01]  /*1e860*/  IMAD.IADD R134, R222.reuse, 0x1, -R137 ;  /* 0x00000001de867824 */ /* 0x040fe200078e0a89 */
[----:B------:R-:W-:Y:S01]  /*1e870*/  ISETP.GE.OR P2, PT, R137, R220, !P2 ;  /* 0x000000dc8900720c */ /* 0x000fe20005746670 */
[----:B------:R-:W-:Y:S01]  /*1e880*/  VIADD R153, R3, 0x11 ;  /* 0x0000001103997836 */ /* 0x000fe20000000000 */
[----:B------:R-:W-:Y:S01]  /*1e890*/  ISETP.GE.OR P5, PT, R137, R216, !P5 ;  /* 0x000000d88900720c */ /* 0x000fe20006fa6670 */
[C---:B------:R-:W-:Y:S01]  /*1e8a0*/  IMAD.IADD R138, R222.reuse, 0x1, -R147 ;  /* 0x00000001de8a7824 */ /* 0x040fe200078e0a93 */
[----:B------:R-:W-:Y:S01]  /*1e8b0*/  IABS R134, R134 ;  /* 0x0000008600867213 */ /* 0x000fe20000000000 */
[----:B------:R-:W-:Y:S01]  /*1e8c0*/  VIADD R149, R3, 0x19 ;  /* 0x0000001903957836 */ /* 0x000fe20000000000 */
[----:B------:R-:W-:Y:S02]  /*1e8d0*/  IABS R141, R141 ;  /* 0x0000008d008d7213 */ /* 0x000fe40000000000 */
[----:B------:R-:W-:Y:S02]  /*1e8e0*/  I2FP.F32.S32 R134, R134 ;  /* 0x0000008600867245 */ /* 0x000fe40000201400 */
[----:B------:R-:W-:Y:S02]  /*1e8f0*/  IABS R139, R139 ;  /* 0x0000008b008b7213 */ /* 0x000fe40000000000 */
[----:B------:R-:W-:Y:S01]  /*1e900*/  ISETP.GE.AND P6, PT, R135, R218, PT ;  /* 0x000000da8700720c */ /* 0x000fe20003fc6270 */
[----:B------:R-:W-:Y:S01]  /*1e910*/  FFMA.FTZ R5, -R217, R134, R5 ;  /* 0x00000086d9057223 */ /* 0x000fe20000010105 */
[----:B------:R-:W-:Y:S01]  /*1e920*/  IADD3 R134, R219, -R137, RZ ;  /* 0x80000089db867210 */ /* 0x000fe20007ffe0ff */
[----:B------:R-:W-:Y:S01]  /*1e930*/  IMAD.IADD R137, R222, 0x1, -R151 ;  /* 0x00000001de897824 */ /* 0x000fe200078e0a97 */
[----:B------:R-:W-:Y:S02]  /*1e940*/  ISETP.GE.AND P4, PT, R135, R221, PT ;  /* 0x000000dd8700720c */ /* 0x000fe40003f86270 */
[----:B------:R-:W-:Y:S02]  /*1e950*/  IADD3 R136, R219, -R3, RZ ;  /* 0x80000003db887210 */ /* 0x000fe40007ffe0ff */
[----:B------:R-:W-:Y:S02]  /*1e960*/  IABS R137, R137 ;  /* 0x0000008900897213 */ /* 0x000fe40000000000 */
[----:B------:R-:W-:Y:S02]  /*1e970*/  I2FP.F32.S32 R141, R141 ;  /* 0x0000008d008d7245 */ /* 0x000fe40000201400 */
[----:B------:R-:W-:Y:S02]  /*1e980*/  I2FP.F32.S32 R139, R139 ;  /* 0x0000008b008b7245 */ /* 0x000fe40000201400 */
[----:B------:R-:W-:Y:S01]  /*1e990*/  ISETP.GE.OR P6, PT, R135, R216, !P6 ;  /* 0x000000d88700720c */ /* 0x000fe200077c6670 */
[----:B------:R-:W-:Y:S01]  /*1e9a0*/  FFMA.FTZ R8, -R217, R141, R8 ;  /* 0x0000008dd9087223 */ /* 0x000fe20000010108 */
[-C--:B------:R-:W-:Y:S01]  /*1e9b0*/  ISETP.GE.OR P4, PT, R135, R220.reuse, !P4 ;  /* 0x000000dc8700720c */ /* 0x080fe20006786670 */
[----:B------:R-:W-:Y:S01]  /*1e9c0*/  IMAD.IADD R135, R219, 0x1, -R135 ;  /* 0x00000001db877824 */ /* 0x000fe200078e0a87 */
[----:B------:R-:W-:Y:S01]  /*1e9d0*/  ISETP.GE.OR P0, PT, R3, R220, !P0 ;  /* 0x000000dc0300720c */ /* 0x000fe20004706670 */
[----:B------:R-:W-:Y:S01]  /*1e9e0*/  FFMA.FTZ R12, -R217, R139, R12 ;  /* 0x0000008bd90c7223 */ /* 0x000fe2000001010c */
[----:B------:R-:W-:Y:S01]  /*1e9f0*/  IABS R136, R136 ;  /* 0x0000008800887213 */ /* 0x000fe20000000000 */
[----:B------:R-:W-:Y:S01]  /*1ea00*/  VIADD R141, R3, 0x21 ;  /* 0x00000021038d7836 */ /* 0x000fe20000000000 */
[----:B------:R-:W-:Y:S02]  /*1ea10*/  I2FP.F32.S32 R137, R137 ;  /* 0x0000008900897245 */ /* 0x000fe40000201400 */
[----:B------:R-:W-:Y:S02]  /*1ea20*/  FSEL R139, R4, -INF , !P0 ;  /* 0xff800000048b7808 */ /* 0x000fe40004000000 */
[----:B------:R-:W-:Y:S01]  /*1ea30*/  I2FP.F32.S32 R136, R136 ;  /* 0x0000008800887245 */ /* 0x000fe20000201400 */
[----:B------:R-:W-:Y:S01]  /*1ea40*/  FFMA.FTZ R16, -R217, R137, R16 ;  /* 0x00000089d9107223 */ /* 0x000fe20000010110 */
[----:B------:R-:W-:Y:S02]  /*1ea50*/  IABS R135, R135 ;  /* 0x0000008700877213 */ /* 0x000fe40000000000 */
[----:B------:R-:W-:Y:S01]  /*1ea60*/  ISETP.GE.AND P3, PT, R147, R221, PT ;  /* 0x000000dd9300720c */ /* 0x000fe20003f66270 */
[----:B------:R-:W-:Y:S01]  /*1ea70*/  FFMA.FTZ R6, -R217, R136, R6 ;  /* 0x00000088d9067223 */ /* 0x000fe20000010106 */
[-C--:B------:R-:W-:Y:S01]  /*1ea80*/  ISETP.GE.AND P0, PT, R147, R218.reuse, PT ;  /* 0x000000da9300720c */ /* 0x080fe20003f06270 */
[----:B------:R-:W-:Y:S01]  /*1ea90*/  IMAD.IADD R136, R222, 0x1, -R153 ;  /* 0x00000001de887824 */ /* 0x000fe200078e0a99 */
[----:B------:R-:W-:Y:S02]  /*1eaa0*/  ISETP.GE.AND P1, PT, R3, R218, PT ;  /* 0x000000da0300720c */ /* 0x000fe40003f26270 */
[----:B------:R-:W-:Y:S02]  /*1eab0*/  FSEL R137, R5, -INF , !P2 ;  /* 0xff80000005897808 */ /* 0x000fe40005000000 */
[----:B------:R-:W-:Y:S02]  /*1eac0*/  FSEL R5, R8, -INF , !P4 ;  /* 0xff80000008057808 */ /* 0x000fe40006000000 */
[----:B------:R-:W-:Y:S02]  /*1ead0*/  I2FP.F32.S32 R135, R135 ;  /* 0x0000008700877245 */ /* 0x000fe40000201400 */
[C---:B------:R-:W-:Y:S02]  /*1eae0*/  ISETP.GE.OR P3, PT, R147.reuse, R220, !P3 ;  /* 0x000000dc9300720c */ /* 0x040fe40005f66670 */
[-C--:B------:R-:W-:Y:S01]  /*1eaf0*/  ISETP.GE.OR P0, PT, R147, R216.reuse, !P0 ;  /* 0x000000d89300720c */ /* 0x080fe20004706670 */
[----:B------:R-:W-:Y:S01]  /*1eb00*/  FFMA.FTZ R10, -R217, R135, R10 ;  /* 0x00000087d90a7223 */ /* 0x000fe2000001010a */
[----:B------:R-:W-:Y:S01]  /*1eb10*/  IADD3 R8, R219, -R147, RZ ;  /* 0x80000093db087210 */ /* 0x000fe20007ffe0ff */
[----:B------:R-:W-:Y:S01]  /*1eb20*/  IMAD.IADD R147, R222, 0x1, -R143 ;  /* 0x00000001de937824 */ /* 0x000fe200078e0a8f */
[----:B------:R-:W-:Y:S02]  /*1eb30*/  ISETP.GE.OR P1, PT, R3, R216, !P1 ;  /* 0x000000d80300720c */ /* 0x000fe40004f26670 */
[----:B------:R-:W-:Y:S02]  /*1eb40*/  IABS R136, R136 ;  /* 0x0000008800887213 */ /* 0x000fe40000000000 */
[----:B------:R-:W-:Y:S01]  /*1eb50*/  FSEL R135, R6, -INF , !P1 ;  /* 0xff80000006877808 */ /* 0x000fe20004800000 */
[----:B------:R-:W-:Y:S01]  /*1eb60*/  IMAD.IADD R6, R222, 0x1, -R141 ;  /* 0x00000001de067824 */ /* 0x000fe200078e0a8d */
[----:B------:R-:W-:Y:S02]  /*1eb70*/  IADD3 R4, R219, -R153, RZ ;  /* 0x80000099db047210 */ /* 0x000fe40007ffe0ff */
[----:B------:R-:W-:Y:S02]  /*1eb80*/  IABS R147, R147 ;  /* 0x0000009300937213 */ /* 0x000fe40000000000 */
[----:B------:R-:W-:Y:S02]  /*1eb90*/  ISETP.GE.AND P1, PT, R145, R221, PT ;  /* 0x000000dd9100720c */ /* 0x000fe40003f26270 */
[----:B------:R-:W-:Y:S02]  /*1eba0*/  I2FP.F32.S32 R136, R136 ;  /* 0x0000008800887245 */ /* 0x000fe40000201400 */
[----:B------:R-:W-:Y:S02]  /*1ebb0*/  I2FP.F32.S32 R147, R147 ;  /* 0x0000009300937245 */ /* 0x000fe40000201400 */
[----:B------:R-:W-:Y:S01]  /*1ebc0*/  IABS R4, R4 ;  /* 0x0000000400047213 */ /* 0x000fe20000000000 */
[C---:B------:R-:W-:Y:S01]  /*1ebd0*/  FFMA.FTZ R13, -R217.reuse, R136, R13 ;  /* 0x00000088d90d7223 */ /* 0x040fe2000001010d */
[----:B------:R-:W-:Y:S01]  /*1ebe0*/  IABS R134, R134 ;  /* 0x0000008600867213 */ /* 0x000fe20000000000 */
[----:B------:R-:W-:Y:S01]  /*1ebf0*/  FFMA.FTZ R20, -R217, R147, R20 ;  /* 0x00000093d9147223 */ /* 0x000fe20000010114 */
[----:B------:R-:W-:Y:S02]  /*1ec00*/  IABS R6, R6 ;  /* 0x0000000600067213 */ /* 0x000fe40000000000 */
[-C--:B------:R-:W-:Y:S02]  /*1ec10*/  ISETP.GE.AND P4, PT, R153, R221.reuse, PT ;  /* 0x000000dd9900720c */ /* 0x080fe40003f86270 */
[----:B------:R-:W-:Y:S02]  /*1ec20*/  ISETP.GE.OR P1, PT, R145, R220, !P1 ;  /* 0x000000dc9100720c */ /* 0x000fe40004f26670 */
[----:B------:R-:W-:Y:S02]  /*1ec30*/  I2FP.F32.S32 R4, R4 ;  /* 0x0000000400047245 */ /* 0x000fe40000201400 */
[----:B------:R-:W-:Y:S02]  /*1ec40*/  I2FP.F32.S32 R134, R134 ;  /* 0x0000008600867245 */ /* 0x000fe40000201400 */
[----:B------:R-:W-:Y:S01]  /*1ec50*/  I2FP.F32.S32 R6, R6 ;  /* 0x0000000600067245 */ /* 0x000fe20000201400 */
[C---:B------:R-:W-:Y:S01]  /*1ec60*/  FFMA.FTZ R15, -R217.reuse, R4, R15 ;  /* 0x00000004d90f7223 */ /* 0x040fe2000001010f */
[----:B------:R-:W-:Y:S01]  /*1ec70*/  FSEL R243, R12, -INF , !P1 ;  /* 0xff8000000cf37808 */ /* 0x000fe20004800000 */
[----:B------:R-:W-:Y:S01]  /*1ec80*/  FFMA.FTZ R7, -R217, R134, R7 ;  /* 0x00000086d9077223 */ /* 0x000fe20000010107 */
[----:B------:R-:W-:Y:S01]  /*1ec90*/  IADD3 R147, R3, 0x29, RZ ;  /* 0x0000002903937810 */ /* 0x000fe20007ffe0ff */
[----:B------:R-:W-:Y:S01]  /*1eca0*/  FFMA.FTZ R21, -R217, R6, R21 ;  /* 0x00000006d9157223 */ /* 0x000fe20000010115 */
[----:B------:R-:W-:Y:S01]  /*1ecb0*/  ISETP.GE.OR P4, PT, R153, R220, !P4 ;  /* 0x000000dc9900720c */ /* 0x000fe20006786670 */
[----:B------:R-:W-:Y:S01]  /*1ecc0*/  IMAD.IADD R4, R219, 0x1, -R149 ;  /* 0x00000001db047824 */ /* 0x000fe200078e0a95 */
[-C--:B------:R-:W-:Y:S01]  /*1ecd0*/  ISETP.GE.AND P1, PT, R151, R221.reuse, PT ;  /* 0x000000dd9700720c */ /* 0x080fe20003f26270 */
[----:B------:R-:W-:Y:S01]  /*1ece0*/  IMAD.IADD R6, R222, 0x1, -R147 ;  /* 0x00000001de067824 */ /* 0x000fe200078e0a93 */
[----:B---3--:R-:W-:Y:S02]  /*1ecf0*/  IABS R132, R138 ;  /* 0x0000008a00847213 */ /* 0x008fe40000000000 */
[----:B------:R-:W-:Y:S02]  /*1ed00*/  FSEL R167, R13, -INF , !P4 ;  /* 0xff8000000da77808 */ /* 0x000fe40006000000 */
[C---:B------:R-:W-:Y:S02]  /*1ed10*/  ISETP.GE.OR P1, PT, R151.reuse, R220, !P1 ;  /* 0x000000dc9700720c */ /* 0x040fe40004f26670 */
[----:B------:R-:W-:Y:S02]  /*1ed20*/  ISETP.GE.AND P4, PT, R151, R218, PT ;  /* 0x000000da9700720c */ /* 0x000fe40003f86270 */
[----:B------:R-:W-:Y:S02]  /*1ed30*/  I2FP.F32.S32 R132, R132 ;  /* 0x0000008400847245 */ /* 0x000fe40000201400 */
[----:B------:R-:W-:Y:S02]  /*1ed40*/  FSEL R241, R16, -INF , !P1 ;  /* 0xff80000010f17808 */ /* 0x000fe40004800000 */
[----:B------:R-:W-:Y:S01]  /*1ed50*/  FSEL R7, R7, -INF , !P5 ;  /* 0xff80000007077808 */ /* 0x000fe20006800000 */
[----:B------:R-:W-:Y:S01]  /*1ed60*/  FFMA.FTZ R9, -R217, R132, R9 ;  /* 0x00000084d9097223 */ /* 0x000fe20000010109 */
[----:B------:R-:W-:Y:S01]  /*1ed70*/  ISETP.GE.OR P4, PT, R151, R216, !P4 ;  /* 0x000000d89700720c */ /* 0x000fe20006786670 */
[----:B------:R-:W-:Y:S01]  /*1ed80*/  IMAD.IADD R151, R219, 0x1, -R151 ;  /* 0x00000001db977824 */ /* 0x000fe200078e0a97 */
[----:B------:R-:W-:Y:S02]  /*1ed90*/  IABS R4, R4 ;  /* 0x0000000400047213 */ /* 0x000fe40000000000 */
[C---:B------:R-:W-:Y:S02]  /*1eda0*/  ISETP.GE.AND P1, PT, R149.reuse, R218, PT ;  /* 0x000000da9500720c */ /* 0x040fe40003f26270 */
[----:B------:R-:W-:Y:S02]  /*1edb0*/  IABS R6, R6 ;  /* 0x0000000600067213 */ /* 0x000fe40000000000 */
[----:B------:R-:W-:Y:S02]  /*1edc0*/  ISETP.GE.AND P5, PT, R149, R221, PT ;  /* 0x000000dd9500720c */ /* 0x000fe40003fa6270 */
[----:B------:R-:W-:Y:S02]  /*1edd0*/  I2FP.F32.S32 R4, R4 ;  /* 0x0000000400047245 */ /* 0x000fe40000201400 */
[----:B------:R-:W-:Y:S02]  /*1ede0*/  ISETP.GE.AND P2, PT, R145, R218, PT ;  /* 0x000000da9100720c */ /* 0x000fe40003f46270 */
[----:B------:R-:W-:Y:S01]  /*1edf0*/  ISETP.GE.OR P1, PT, R149, R216, !P1 ;  /* 0x000000d89500720c */ /* 0x000fe20004f26670 */
[----:B------:R-:W-:Y:S01]  /*1ee00*/  FFMA.FTZ R19, -R217, R4, R19 ;  /* 0x00000004d9137223 */ /* 0x000fe20000010113 */
[----:B------:R-:W-:Y:S01]  /*1ee10*/  I2FP.F32.S32 R6, R6 ;  /* 0x0000000600067245 */ /* 0x000fe20000201400 */
[----:B------:R-:W-:Y:S01]  /*1ee20*/  IMAD.IADD R4, R219, 0x1, -R141 ;  /* 0x00000001db047824 */ /* 0x000fe200078e0a8d */
[----:B------:R-:W-:Y:S02]  /*1ee30*/  ISETP.GE.OR P5, PT, R149, R220, !P5 ;  /* 0x000000dc9500720c */ /* 0x000fe40006fa6670 */
[C---:B------:R-:W-:Y:S01]  /*1ee40*/  IADD3 R132, R222.reuse, -R149, RZ ;  /* 0x80000095de847210 */ /* 0x040fe20007ffe0ff */
[----:B------:R-:W-:Y:S01]  /*1ee50*/  FFMA.FTZ R25, -R217, R6, R25 ;  /* 0x00000006d9197223 */ /* 0x000fe20000010119 */
[----:B------:R-:W-:Y:S01]  /*1ee60*/  IABS R149, R151 ;  /* 0x0000009700957213 */ /* 0x000fe20000000000 */
[----:B------:R-:W-:Y:S01]  /*1ee70*/  VIADD R151, R3, 0x31 ;  /* 0x0000003103977836 */ /* 0x000fe20000000000 */
[----:B------:R-:W-:Y:S01]  /*1ee80*/  ISETP.GE.OR P2, PT, R145, R216, !P2 ;  /* 0x000000d89100720c */ /* 0x000fe20005746670 */
[----:B------:R-:W-:Y:S01]  /*1ee90*/  IMAD.IADD R145, R219, 0x1, -R145 ;  /* 0x00000001db917824 */ /* 0x000fe200078e0a91 */
[----:B------:R-:W-:Y:S01]  /*1eea0*/  IABS R4, R4 ;  /* 0x0000000400047213 */ /* 0x000fe20000000000 */
[C---:B------:R-:W-:Y:S01]  /*1eeb0*/  IMAD.IADD R6, R222.reuse, 0x1, -R151 ;  /* 0x00000001de067824 */ /* 0x040fe200078e0a97 */
[----:B------:R-:W-:Y:S02]  /*1eec0*/  FSEL R9, R9, -INF , !P3 ;  /* 0xff80000009097808 */ /* 0x000fe40005800000 */
[----:B------:R-:W-:Y:S02]  /*1eed0*/  IABS R145, R145 ;  /* 0x0000009100917213 */ /* 0x000fe40000000000 */
[----:B------:R-:W-:Y:S02]  /*1eee0*/  IABS R6, R6 ;  /* 0x0000000600067213 */ /* 0x000fe40000000000 */
[----:B------:R-:W-:Y:S02]  /*1eef0*/  I2FP.F32.S32 R145, R145 ;  /* 0x0000009100917245 */ /* 0x000fe40000201400 */
[----:B------:R-:W-:Y:S02]  /*1ef00*/  I2FP.F32.S32 R4, R4 ;  /* 0x0000000400047245 */ /* 0x000fe40000201400 */
[----:B------:R-:W-:Y:S01]  /*1ef10*/  I2FP.F32.S32 R6, R6 ;  /* 0x0000000600067245 */ /* 0x000fe20000201400 */
[----:B------:R-:W-:Y:S01]  /*1ef20*/  FFMA.FTZ R14, -R217, R145, R14 ;  /* 0x00000091d90e7223 */ /* 0x000fe2000001010e */
[----:B------:R-:W-:Y:S01]  /*1ef30*/  ISETP.GE.AND P3, PT, R153, R218, PT ;  /* 0x000000da9900720c */ /* 0x000fe20003f66270 */
[----:B------:R-:W-:Y:S01]  /*1ef40*/  VIADD R145, R3, 0x30 ;  /* 0x0000003003917836 */ /* 0x000fe20000000000 */
[----:B------:R-:W-:Y:S01]  /*1ef50*/  IABS R8, R8 ;  /* 0x0000000800087213 */ /* 0x000fe20000000000 */
[----:B------:R-:W-:Y:S01]  /*1ef60*/  FFMA.FTZ R23, -R217, R4, R23 ;  /* 0x00000004d9177223 */ /* 0x000fe20000010117 */
[----:B------:R-:W-:Y:S01]  /*1ef70*/  ISETP.GE.OR P3, PT, R153, R216, !P3 ;  /* 0x000000d89900720c */ /* 0x000fe20005f66670 */
[----:B------:R-:W-:Y:S01]  /*1ef80*/  FFMA.FTZ R29, -R217, R6, R29 ;  /* 0x00000006d91d7223 */ /* 0x000fe2000001011d */
[----:B------:R-:W-:Y:S01]  /*1ef90*/  I2FP.F32.S32 R8, R8 ;  /* 0x0000000800087245 */ /* 0x000fe20000201400 */
[----:B------:R-:W-:Y:S01]  /*1efa0*/  VIADD R153, R3, 0x28 ;  /* 0x0000002803997836 */ /* 0x000fe20000000000 */
[----:B------:R-:W-:Y:S02]  /*1efb0*/  IADD3 R4, R219, -R151, RZ ;  /* 0x80000097db047210 */ /* 0x000fe40007ffe0ff */
[----:B------:R-:W-:Y:S01]  /*1efc0*/  FMNMX.FTZ R6, R139, R0, !PT ;  /* 0x000000008b067209 */ /* 0x000fe20007810000 */
[----:B------:R-:W-:Y:S01]  /*1efd0*/  FFMA.FTZ R11, -R217, R8, R11 ;  /* 0x00000008d90b7223 */ /* 0x000fe2000001010b */
[C---:B------:R-:W-:Y:S02]  /*1efe0*/  IADD3 R13, R222.reuse, -R145, RZ ;  /* 0x80000091de0d7210 */ /* 0x040fe40007ffe0ff */
[----:B------:R-:W-:Y:S02]  /*1eff0*/  IABS R4, R4 ;  /* 0x0000000400047213 */ /* 0x000fe40000000000 */
[----:B------:R-:W-:Y:S02]  /*1f000*/  IADD3 R8, R222, -R153, RZ ;  /* 0x80000099de087210 */ /* 0x000fe40007ffe0ff */
[----:B------:R-:W-:Y:S02]  /*1f010*/  FMNMX.FTZ R6, R137, R6, !PT ;  /* 0x0000000689067209 */ /* 0x000fe40007810000 */
[----:B------:R-:W-:Y:S02]  /*1f020*/  I2FP.F32.S32 R149, R149 ;  /* 0x0000009500957245 */ /* 0x000fe40000201400 */
[----:B------:R-:W-:Y:S02]  /*1f030*/  I2FP.F32.S32 R4, R4 ;  /* 0x0000000400047245 */ /* 0x000fe40000201400 */
[----:B------:R-:W-:Y:S01]  /*1f040*/  IABS R13, R13 ;  /* 0x0000000d000d7213 */ /* 0x000fe20000000000 */
[C---:B------:R-:W-:Y:S01]  /*1f050*/  FFMA.FTZ R18, -R217.reuse, R149, R18 ;  /* 0x00000095d9127223 */ /* 0x040fe20000010112 */
[----:B------:R-:W-:Y:S01]  /*1f060*/  IABS R8, R8 ;  /* 0x0000000800087213 */ /* 0x000fe20000000000 */
[----:B------:R-:W-:Y:S01]  /*1f070*/  FFMA.FTZ R31, -R217, R4, R31 ;  /* 0x00000004d91f7223 */ /* 0x000fe2000001011f */
[----:B------:R-:W-:Y:S01]  /*1f080*/  FMNMX.FTZ R6, R5, R6, !PT ;  /* 0x0000000605067209 */ /* 0x000fe20007810000 */
[C---:B------:R-:W-:Y:S01]  /*1f090*/  VIADD R149, R3.reuse, 0x38 ;  /* 0x0000003803957836 */ /* 0x040fe20000000000 */
[----:B------:R-:W-:Y:S01]  /*1f0a0*/  IABS R132, R132 ;  /* 0x0000008400847213 */ /* 0x000fe20000000000 */
[----:B------:R-:W-:Y:S01]  /*1f0b0*/  VIADD R3, R3, 0x39 ;  /* 0x0000003903037836 */ /* 0x000fe20000000000 */
[----:B------:R-:W-:Y:S02]  /*1f0c0*/  I2FP.F32.S32 R13, R13 ;  /* 0x0000000d000d7245 */ /* 0x000fe40000201400 */
[----:B------:R-:W-:Y:S02]  /*1f0d0*/  I2FP.F32.S32 R8, R8 ;  /* 0x0000000800087245 */ /* 0x000fe40000201400 */
[----:B------:R-:W-:Y:S01]  /*1f0e0*/  FMNMX.FTZ R6, R9, R6, !PT ;  /* 0x0000000609067209 */ /* 0x000fe20007810000 */
[C---:B------:R-:W-:Y:S01]  /*1f0f0*/  FFMA.FTZ R28, -R217.reuse, R13, R28 ;  /* 0x0000000dd91c7223 */ /* 0x040fe2000001011c */
[----:B------:R-:W-:Y:S01]  /*1f100*/  I2FP.F32.S32 R132, R132 ;  /* 0x0000008400847245 */ /* 0x000fe20000201400 */
[----:B------:R-:W-:Y:S01]  /*1f110*/  FFMA.FTZ R24, -R217, R8, R24 ;  /* 0x00000008d9187223 */ /* 0x000fe20000010118 */
[----:B------:R-:W-:Y:S02]  /*1f120*/  FMNMX.FTZ R4, R135, R2, !PT ;  /* 0x0000000287047209 */ /* 0x000fe40007810000 */
[----:B------:R-:W-:Y:S01]  /*1f130*/  FMNMX.FTZ R6, R243, R6, !PT ;  /* 0x00000006f3067209 */ /* 0x000fe20007810000 */
[----:B------:R-:W-:Y:S01]  /*1f140*/  FFMA.FTZ R17, -R217, R132, R17 ;  /* 0x00000084d9117223 */ /* 0x000fe20000010111 */
[----:B------:R-:W-:Y:S01]  /*1f150*/  FSEL R13, R10, -INF , !P6 ;  /* 0xff8000000a0d7808 */ /* 0x000fe20007000000 */
[----:B------:R-:W-:Y:S01]  /*1f160*/  IMAD.IADD R10, R222, 0x1, -R3 ;  /* 0x00000001de0a7824 */ /* 0x000fe200078e0a03 */
[----:B------:R-:W-:Y:S02]  /*1f170*/  FMNMX.FTZ R4, R7, R4, !PT ;  /* 0x0000000407047209 */ /* 0x000fe40007810000 */
[----:B------:R-:W-:Y:S02]  /*1f180*/  IADD3 R8, R219, -R143, RZ ;  /* 0x8000008fdb087210 */ /* 0x000fe40007ffe0ff */
[-C--:B------:R-:W-:Y:S02]  /*1f190*/  ISETP.GE.AND P6, PT, R143, R221.reuse, PT ;  /* 0x000000dd8f00720c */ /* 0x080fe40003fc6270 */
[----:B------:R-:W-:Y:S02]  /*1f1a0*/  FMNMX.FTZ R6, R167, R6, !PT ;  /* 0x00000006a7067209 */ /* 0x000fe40007810000 */
[----:B------:R-:W-:Y:S02]  /*1f1b0*/  FSEL R11, R11, -INF , !P0 ;  /* 0xff8000000b0b7808 */ /* 0x000fe40004000000 */
[----:B------:R-:W-:Y:S02]  /*1f1c0*/  FMNMX.FTZ R4, R13, R4, !PT ;  /* 0x000000040d047209 */ /* 0x000fe40007810000 */
[----:B------:R-:W-:Y:S02]  /*1f1d0*/  IABS R8, R8 ;  /* 0x0000000800087213 */ /* 0x000fe40000000000 */
[----:B------:R-:W-:Y:S02]  /*1f1e0*/  FSEL R173, R17, -INF , !P5 ;  /* 0xff80000011ad7808 */ /* 0x000fe40006800000 */
[----:B------:R-:W-:Y:S02]  /*1f1f0*/  IABS R10, R10 ;  /* 0x0000000a000a7213 */ /* 0x000fe40000000000 */
[-C--:B------:R-:W-:Y:S02]  /*1f200*/  ISETP.GE.AND P5, PT, R141, R221.reuse, PT ;  /* 0x000000dd8d00720c */ /* 0x080fe40003fa6270 */
[----:B------:R-:W-:Y:S02]  /*1f210*/  ISETP.GE.OR P6, PT, R143, R220, !P6 ;  /* 0x000000dc8f00720c */ /* 0x000fe400077c6670 */
[----:B------:R-:W-:Y:S02]  /*1f220*/  FMNMX.FTZ R6, R241, R6, !PT ;  /* 0x00000006f1067209 */ /* 0x000fe40007810000 */
[----:B------:R-:W-:Y:S02]  /*1f230*/  FSEL R227, R14, -INF , !P2 ;  /* 0xff8000000ee37808 */ /* 0x000fe40005000000 */
[----:B------:R-:W-:Y:S02]  /*1f240*/  FMNMX.FTZ R4, R11, R4, !PT ;  /* 0x000000040b047209 */ /* 0x000fe40007810000 */
[----:B------:R-:W-:Y:S02]  /*1f250*/  I2FP.F32.S32 R8, R8 ;  /* 0x0000000800087245 */ /* 0x000fe40000201400 */
[----:B------:R-:W-:Y:S02]  /*1f260*/  ISETP.GE.AND P2, PT, R153, R221, PT ;  /* 0x000000dd9900720c */ /* 0x000fe40003f46270 */
[----:B------:R-:W-:Y:S01]  /*1f270*/  I2FP.F32.S32 R10, R10 ;  /* 0x0000000a000a7245 */ /* 0x000fe20000201400 */
[----:B------:R-:W-:Y:S01]  /*1f280*/  FFMA.FTZ R22, -R217, R8, R22 ;  /* 0x00000008d9167223 */ /* 0x000fe20000010116 */
[----:B------:R-:W-:Y:S02]  /*1f290*/  ISETP.GE.AND P0, PT, R143, R218, PT ;  /* 0x000000da8f00720c */ /* 0x000fe40003f06270 */
[----:B------:R-:W-:Y:S01]  /*1f2a0*/  ISETP.GE.OR P5, PT, R141, R220, !P5 ;  /* 0x000000dc8d00720c */ /* 0x000fe20006fa6670 */
[----:B------:R-:W-:Y:S01]  /*1f2b0*/  FFMA.FTZ R33, -R217, R10, R33 ;  /* 0x0000000ad9217223 */ /* 0x000fe20000010121 */
[----:B------:R-:W-:Y:S02]  /*1f2c0*/  FSEL R239, R20, -INF , !P6 ;  /* 0xff80000014ef7808 */ /* 0x000fe40007000000 */
[----:B------:R-:W-:Y:S02]  /*1f2d0*/  FMNMX.FTZ R6, R173, R6, !PT ;  /* 0x00000006ad067209 */ /* 0x000fe40007810000 */
[----:B------:R-:W-:Y:S02]  /*1f2e0*/  FMNMX.FTZ R4, R227, R4, !PT ;  /* 0x00000004e3047209 */ /* 0x000fe40007810000 */
[----:B------:R-:W-:Y:S01]  /*1f2f0*/  FSEL R175, R15, -INF , !P3 ;  /* 0xff8000000faf7808 */ /* 0x000fe20005800000 */
[----:B------:R-:W-:Y:S01]  /*1f300*/  IMAD.IADD R15, R219, 0x1, -R145 ;  /* 0x00000001db0f7824 */ /* 0x000fe200078e0a91 */
[----:B------:R-:W-:Y:S02]  /*1f310*/  ISETP.GE.OR P2, PT, R153, R220, !P2 ;  /* 0x000000dc9900720c */ /* 0x000fe40005746670 */
[----:B------:R-:W-:Y:S02]  /*1f320*/  IADD3 R17, R219, -R153, RZ ;  /* 0x80000099db117210 */ /* 0x000fe40007ffe0ff */
[----:B------:R-:W-:Y:S02]  /*1f330*/  ISETP.GE.AND P6, PT, R141, R218, PT ;  /* 0x000000da8d00720c */ /* 0x000fe40003fc6270 */
[----:B------:R-:W-:Y:S02]  /*1f340*/  ISETP.GE.OR P0, PT, R143, R216, !P0 ;  /* 0x000000d88f00720c */ /* 0x000fe40004706670 */
[----:B------:R-:W-:Y:S02]  /*1f350*/  ISETP.GE.AND P3, PT, R147, R221, PT ;  /* 0x000000dd9300720c */ /* 0x000fe40003f66270 */
[----:B------:R-:W-:Y:S02]  /*1f360*/  IADD3 R8, R219, -R147, RZ ;  /* 0x80000093db087210 */ /* 0x000fe40007ffe0ff */
[----:B------:R-:W-:Y:S01]  /*1f370*/  FSEL R235, R21, -INF , !P5 ;  /* 0xff80000015eb7808 */ /* 0x000fe20006800000 */
[----:B------:R-:W-:Y:S01]  /*1f380*/  IMAD.IADD R21, R222, 0x1, -R149 ;  /* 0x00000001de157824 */ /* 0x000fe200078e0a95 */
[----:B------:R-:W-:Y:S02]  /*1f390*/  FMNMX.FTZ R6, R239, R6, !PT ;  /* 0x00000006ef067209 */ /* 0x000fe40007810000 */
[----:B------:R-:W-:Y:S02]  /*1f3a0*/  FSEL R143, R18, -INF , !P4 ;  /* 0xff800000128f7808 */ /* 0x000fe40006000000 */
[----:B------:R-:W-:Y:S02]  /*1f3b0*/  FMNMX.FTZ R10, R175, R4, !PT ;  /* 0x00000004af0a7209 */ /* 0x000fe40007810000 */
[----:B------:R-:W-:Y:S02]  /*1f3c0*/  FSEL R237, R24, -INF , !P2 ;  /* 0xff80000018ed7808 */ /* 0x000fe40005000000 */
[----:B------:R-:W-:Y:S02]  /*1f3d0*/  IABS R17, R17 ;  /* 0x0000001100117213 */ /* 0x000fe40000000000 */
[----:B------:R-:W-:Y:S02]  /*1f3e0*/  ISETP.GE.OR P6, PT, R141, R216, !P6 ;  /* 0x000000d88d00720c */ /* 0x000fe400077c6670 */
[----:B------:R-:W-:Y:S02]  /*1f3f0*/  ISETP.GE.AND P2, PT, R145, R221, PT ;  /* 0x000000dd9100720c */ /* 0x000fe40003f46270 */
[----:B------:R-:W-:Y:S02]  /*1f400*/  ISETP.GE.OR P3, PT, R147, R220, !P3 ;  /* 0x000000dc9300720c */ /* 0x000fe40005f66670 */
[----:B------:R-:W-:Y:S02]  /*1f410*/  IABS R8, R8 ;  /* 0x0000000800087213 */ /* 0x000fe40000000000 */
[----:B------:R-:W-:Y:S02]  /*1f420*/  FMNMX.FTZ R6, R235, R6, !PT ;  /* 0x00000006eb067209 */ /* 0x000fe40007810000 */
[----:B------:R-:W-:Y:S02]  /*1f430*/  FSEL R141, R19, -INF , !P1 ;  /* 0xff800000138d7808 */ /* 0x000fe40004800000 */
[----:B------:R-:W-:Y:S02]  /*1f440*/  FMNMX.FTZ R10, R143, R10, !PT ;  /* 0x0000000a8f0a7209 */ /* 0x000fe40007810000 */
[----:B------:R-:W-:Y:S02]  /*1f450*/  IABS R21, R21 ;  /* 0x0000001500157213 */ /* 0x000fe40000000000 */
[----:B------:R-:W-:Y:S02]  /*1f460*/  I2FP.F32.S32 R17, R17 ;  /* 0x0000001100117245 */ /* 0x000fe40000201400 */
[----:B------:R-:W-:Y:S02]  /*1f470*/  FSEL R233, R25, -INF , !P3 ;  /* 0xff80000019e97808 */ /* 0x000fe40005800000 */
[----:B------:R-:W-:Y:S01]  /*1f480*/  ISETP.GE.OR P2, PT, R145, R220, !P2 ;  /* 0x000000dc9100720c */ /* 0x000fe20005746670 */
[----:B------:R-:W-:Y:S01]  /*1f490*/  FFMA.FTZ R26, -R217, R17, R26 ;  /* 0x00000011d91a7223 */ /* 0x000fe2000001011a */
[----:B------:R-:W-:Y:S01]  /*1f4a0*/  ISETP.GE.AND P1, PT, R151, R221, PT ;  /* 0x000000dd9700720c */ /* 0x000fe20003f26270 */
[----:B------:R-:W-:Y:S01]  /*1f4b0*/  LDSM.16.MT88.4 R16, [R198+0xc000] ;  /* 0x00c00000c610783b */ /* 0x000fe20000004200 */
[----:B------:R-:W-:Y:S02]  /*1f4c0*/  I2FP.F32.S32 R8, R8 ;  /* 0x0000000800087245 */ /* 0x000fe40000201400 */
[----:B------:R-:W-:Y:S01]  /*1f4d0*/  FMNMX.FTZ R4, R237, R6, !PT ;  /* 0x00000006ed047209 */ /* 0x000fe20007810000 */
[----:B------:R-:W-:Y:S01]  /*1f4e0*/  IMAD.IADD R6, R219, 0x1, -R3 ;  /* 0x00000001db067824 */ /* 0x000fe200078e0a03 */
[----:B------:R-:W-:Y:S01]  /*1f4f0*/  FMNMX.FTZ R10, R141, R10, !PT ;  /* 0x0000000a8d0a7209 */ /* 0x000fe20007810000 */
[----:B------:R-:W-:Y:S01]  /*1f500*/  FFMA.FTZ R27, -R217, R8, R27 ;  /* 0x00000008d91b7223 */ /* 0x000fe2000001011b */
[-C--:B------:R-:W-:Y:S01]  /*1f510*/  ISETP.GE.AND P5, PT, R153, R218.reuse, PT ;  /* 0x000000da9900720c */ /* 0x080fe20003fa6270 */
[----:B------:R-:W-:Y:S01]  /*1f520*/  IMAD.IADD R8, R219, 0x1, -R149 ;  /* 0x00000001db087824 */ /* 0x000fe200078e0a95 */
[----:B------:R-:W-:Y:S02]  /*1f530*/  FSEL R231, R22, -INF , !P0 ;  /* 0xff80000016e77808 */ /* 0x000fe40004000000 */
[----:B------:R-:W-:Y:S02]  /*1f540*/  I2FP.F32.S32 R21, R21 ;  /* 0x0000001500157245 */ /* 0x000fe40000201400 */
[----:B------:R-:W-:Y:S02]  /*1f550*/  IABS R15, R15 ;  /* 0x0000000f000f7213 */ /* 0x000fe40000000000 */
[----:B------:R-:W-:Y:S01]  /*1f560*/  FSEL R171, R28, -INF , !P2 ;  /* 0xff8000001cab7808 */ /* 0x000fe20005000000 */
[----:B------:R-:W-:Y:S01]  /*1f570*/  FFMA.FTZ R32, -R217, R21, R32 ;  /* 0x00000015d9207223 */ /* 0x000fe20000010120 */
[----:B------:R-:W-:Y:S02]  /*1f580*/  ISETP.GE.AND P4, PT, R147, R218, PT ;  /* 0x000000da9300720c */ /* 0x000fe40003f86270 */
[----:B------:R-:W-:Y:S02]  /*1f590*/  ISETP.GE.OR P1, PT, R151, R220, !P1 ;  /* 0x000000dc9700720c */ /* 0x000fe40004f26670 */
[----:B------:R-:W-:Y:S02]  /*1f5a0*/  ISETP.GE.AND P0, PT, R149, R221, PT ;  /* 0x000000dd9500720c */ /* 0x000fe40003f06270 */
[----:B------:R-:W-:Y:S02]  /*1f5b0*/  FMNMX.FTZ R4, R233, R4, !PT ;  /* 0x00000004e9047209 */ /* 0x000fe40007810000 */
[----:B------:R-:W-:Y:S02]  /*1f5c0*/  ISETP.GE.OR P5, PT, R153, R216, !P5 ;  /* 0x000000d89900720c */ /* 0x000fe40006fa6670 */
[----:B------:R-:W-:Y:S02]  /*1f5d0*/  FSEL R229, R23, -INF , !P6 ;  /* 0xff80000017e57808 */ /* 0x000fe40007000000 */
[----:B------:R-:W-:Y:S02]  /*1f5e0*/  FMNMX.FTZ R10, R231, R10, !PT ;  /* 0x0000000ae70a7209 */ /* 0x000fe40007810000 */
[----:B------:R-:W-:Y:S02]  /*1f5f0*/  I2FP.F32.S32 R15, R15 ;  /* 0x0000000f000f7245 */ /* 0x000fe40000201400 */
[----:B------:R-:W-:Y:S02]  /*1f600*/  FSEL R169, R29, -INF , !P1 ;  /* 0xff8000001da97808 */ /* 0x000fe40004800000 */
[----:B------:R-:W-:Y:S01]  /*1f610*/  ISETP.GE.AND P3, PT, R145, R218, PT ;  /* 0x000000da9100720c */ /* 0x000fe20003f66270 */
[----:B------:R-:W-:Y:S01]  /*1f620*/  FFMA.FTZ R30, -R217, R15, R30 ;  /* 0x0000000fd91e7223 */ /* 0x000fe2000001011e */
[----:B------:R-:W-:Y:S02]  /*1f630*/  ISETP.GE.OR P4, PT, R147, R216, !P4 ;  /* 0x000000d89300720c */ /* 0x000fe40006786670 */
[----:B------:R-:W-:Y:S02]  /*1f640*/  ISETP.GE.OR P0, PT, R149, R220, !P0 ;  /* 0x000000dc9500720c */ /* 0x000fe40004706670 */
[----:B------:R-:W-:Y:S02]  /*1f650*/  ISETP.GE.AND P6, PT, R3, R221, PT ;  /* 0x000000dd0300720c */ /* 0x000fe40003fc6270 */
[----:B------:R-:W-:Y:S02]  /*1f660*/  FMNMX.FTZ R4, R171, R4, !PT ;  /* 0x00000004ab047209 */ /* 0x000fe40007810000 */
[----:B------:R-:W-:Y:S02]  /*1f670*/  FSEL R147, R26, -INF , !P5 ;  /* 0xff8000001a937808 */ /* 0x000fe40006800000 */
[----:B------:R-:W-:Y:S02]  /*1f680*/  FMNMX.FTZ R10, R229, R10, !PT ;  /* 0x0000000ae50a7209 */ /* 0x000fe40007810000 */
[----:B------:R-:W-:Y:S02]  /*1f690*/  IABS R8, R8 ;  /* 0x0000000800087213 */ /* 0x000fe40000000000 */
[----:B------:R-:W-:Y:S02]  /*1f6a0*/  FSEL R155, R32, -INF , !P0 ;  /* 0xff800000209b7808 */ /* 0x000fe40004000000 */
[----:B------:R-:W-:Y:S02]  /*1f6b0*/  ISETP.GE.OR P3, PT, R145, R216, !P3 ;  /* 0x000000d89100720c */ /* 0x000fe40005f66670 */
[----:B------:R-:W-:Y:S02]  /*1f6c0*/  ISETP.GE.OR P6, PT, R3, R220, !P6 ;  /* 0x000000dc0300720c */ /* 0x000fe400077c6670 */
[----:B------:R-:W-:Y:S02]  /*1f6d0*/  FMNMX.FTZ R4, R169, R4, !PT ;  /* 0x00000004a9047209 */ /* 0x000fe40007810000 */
[----:B------:R-:W-:Y:S02]  /*1f6e0*/  FSEL R145, R27, -INF , !P4 ;  /* 0xff8000001b917808 */ /* 0x000fe40006000000 */
[----:B------:R-:W-:Y:S01]  /*1f6f0*/  FMNMX.FTZ R10, R147, R10, !PT ;  /* 0x0000000a930a7209 */ /* 0x000fe20007810000 */
[----:B------:R-:W-:Y:S01]  /*1f700*/  LDSM.16.MT88.4 R24, [R197+0xc000] ;  /* 0x00c00000c518783b */ /* 0x000fe20000004200 */
[----:B------:R-:W-:Y:S02]  /*1f710*/  ISETP.GE.AND P2, PT, R151, R218, PT ;  /* 0x000000da9700720c */ /* 0x000fe40003f46270 */
[----:B------:R-:W-:Y:S02]  /*1f720*/  I2FP.F32.S32 R8, R8 ;  /* 0x0000000800087245 */ /* 0x000fe40000201400 */
[----:B------:R-:W-:Y:S02]  /*1f730*/  IABS R6, R6 ;  /* 0x0000000600067213 */ /* 0x000fe40000000000 */
[----:B------:R-:W-:Y:S01]  /*1f740*/  FSEL R150, R33, -INF , !P6 ;  /* 0xff80000021967808 */ /* 0x000fe20007000000 */
[----:B------:R-:W-:Y:S01]  /*1f750*/  FFMA.FTZ R34, -R217, R8, R34 ;  /* 0x00000008d9227223 */ /* 0x000fe20000010122 */
[----:B------:R-:W-:Y:S02]  /*1f760*/  FMNMX.FTZ R15, R155, R4, !PT ;  /* 0x000000049b0f7209 */ /* 0x000fe40007810000 */
[----:B------:R-:W-:Y:S02]  /*1f770*/  FSEL R153, R30, -INF , !P3 ;  /* 0xff8000001e997808 */ /* 0x000fe40005800000 */
[----:B------:R-:W-:Y:S02]  /*1f780*/  FMNMX.FTZ R10, R145, R10, !PT ;  /* 0x0000000a910a7209 */ /* 0x000fe40007810000 */
[----:B------:R-:W-:Y:S02]  /*1f790*/  ISETP.GE.OR P2, PT, R151, R216, !P2 ;  /* 0x000000d89700720c */ /* 0x000fe40005746670 */
[----:B------:R-:W-:Y:S02]  /*1f7a0*/  ISETP.GE.AND P1, PT, R149, R218, PT ;  /* 0x000000da9500720c */ /* 0x000fe40003f26270 */
[----:B------:R-:W-:Y:S02]  /*1f7b0*/  I2FP.F32.S32 R6, R6 ;  /* 0x0000000600067245 */ /* 0x000fe40000201400 */
[----:B------:R-:W-:Y:S02]  /*1f7c0*/  FMNMX.FTZ R4, R150, R15, !PT ;  /* 0x0000000f96047209 */ /* 0x000fe40007810000 */
[----:B------:R-:W-:Y:S01]  /*1f7d0*/  FSEL R151, R31, -INF , !P2 ;  /* 0xff8000001f977808 */ /* 0x000fe20005000000 */
[----:B------:R-:W-:Y:S01]  /*1f7e0*/  FFMA.FTZ R35, -R217, R6, R35 ;  /* 0x00000006d9237223 */ /* 0x000fe20000010123 */
[----:B------:R-:W-:Y:S01]  /*1f7f0*/  FMNMX.FTZ R10, R153, R10, !PT ;  /* 0x0000000a990a7209 */ /* 0x000fe20007810000 */
[----:B------:R-:W1:Y:S01]  /*1f800*/  SHFL.BFLY PT, R15, R4, 0x2, 0x1f ;  /* 0x0c401f00040f7f89 */ /* 0x000e6200000e0000 */
[----:B------:R-:W-:Y:S02]  /*1f810*/  ISETP.GE.OR P1, PT, R149, R216, !P1 ;  /* 0x000000d89500720c */ /* 0x000fe40004f26670 */
[----:B------:R-:W-:Y:S05]  /*1f820*/  ISETP.GE.AND P0, PT, R3, R218, PT ;  /* 0x000000da0300720c */ /* 0x000fea0003f06270 */
[----:B------:R-:W-:Y:S01]  /*1f830*/  LDSM.16.MT88.4 R28, [R196+0xc000] ;  /* 0x00c00000c41c783b */ /* 0x000fe20000004200 */
[----:B------:R-:W-:Y:S02]  /*1f840*/  FSEL R149, R34, -INF , !P1 ;  /* 0xff80000022957808 */ /* 0x000fe40004800000 */
        /* <DEDUP_REMOVED lines=18> */
[-CC-:B------:R-:W-:Y:S01]  /*1f970*/  FFMA.FTZ R157, R9, R133.reuse, -R152.reuse ;  /* 0x00000085099d7223 */ /* 0x180fe20000010898 */
[----:B------:R-:W-:Y:S01]  /*1f980*/  FFMA.FTZ R164, R243, R133, -R152 ;  /* 0x00000085f3a47223 */ /* 0x000fe20000010898 */
[----:B------:R-:W-:Y:S01]  /*1f990*/  FADD.FTZ R0, -R5, R0 ;  /* 0x0000000005007221 */ /* 0x000fe20000010100 */
[----:B--2---:R-:W-:Y:S01]  /*1f9a0*/  FMNMX.FTZ R3, R4, R3, !PT ;  /* 0x0000000304037209 */ /* 0x004fe20007810000 */
[----:B------:R-:W-:Y:S01]  /*1f9b0*/  MUFU.EX2 R163, R163 ;  /* 0x000000a300a37308 */ /* 0x000fe20000000800 */
[--C-:B------:R-:W-:Y:S01]  /*1f9c0*/  FFMA.FTZ R167, R167, R133, -R152.reuse ;  /* 0x00000085a7a77223 */ /* 0x100fe20000010898 */
[----:B------:R-:W-:Y:S01]  /*1f9d0*/  FMUL.FTZ R6, R133, R0 ;  /* 0x0000000085067220 */ /* 0x000fe20000410000 */
[----:B------:R-:W-:Y:S01]  /*1f9e0*/  FSETP.NEU.FTZ.AND P0, PT, R3, -INF , PT ;  /* 0xff8000000300780b */ /* 0x000fe20003f1d000 */
[----:B------:R-:W-:Y:S01]  /*1f9f0*/  FMUL.FTZ R148, R133, R3 ;  /* 0x0000000385947220 */ /* 0x000fe20000410000 */
[-CC-:B------:R-:W-:Y:S01]  /*1fa00*/  FFMA.FTZ R166, R241, R133.reuse, -R152.reuse ;  /* 0x00000085f1a67223 */ /* 0x180fe20000010898 */
[-CC-:B------:R-:W-:Y:S01]  /*1fa10*/  FFMA.FTZ R173, R173, R133.reuse, -R152.reuse ;  /* 0x00000085adad7223 */ /* 0x180fe20000010898 */
[----:B------:R-:W-:Y:S03]  /*1fa20*/  FSEL R5, R3, RZ, P0 ;  /* 0x000000ff03057208 */ /* 0x000fe60000000000 */
[----:B------:R-:W1:Y:S01]  /*1fa30*/  MUFU.EX2 R159, R159 ;  /* 0x0000009f009f7308 */ /* 0x000e620000000800 */
[----:B------:R-:W-:Y:S01]  /*1fa40*/  FSEL R148, R148, RZ, P0 ;  /* 0x000000ff94947208 */ /* 0x000fe20000000000 */
[-CC-:B------:R-:W-:Y:S01]  /*1fa50*/  FFMA.FTZ R172, R239, R133.reuse, -R152.reuse ;  /* 0x00000085efac7223 */ /* 0x180fe20000010898 */
        /* <DEDUP_REMOVED lines=13> */
[--C-:B------:R-:W-:Y:S01]  /*1fb30*/  FFMA.FTZ R234, R149, R133, -R148.reuse ;  /* 0x0000008595ea7223 */ /* 0x100fe20000010894 */
[----:B-1----:R-:W-:Y:S01]  /*1fb40*/  F2FP.BF16.F32.PACK_AB R136, R159, R163 ;  /* 0x000000a39f88723e */ /* 0x002fe200000010ff */
[-CC-:B------:R-:W-:Y:S03]  /*1fb50*/  FFMA.FTZ R168, R227, R133.reuse, -R148.reuse ;  /* 0x00000085e3a87223 */ /* 0x180fe60000010894 */
[----:B------:R-:W1:Y:S01]  /*1fb60*/  MUFU.EX2 R157, R157 ;  /* 0x0000009d009d7308 */ /* 0x000e620000000800 */
[-CC-:B------:R-:W-:Y:S01]  /*1fb70*/  FFMA.FTZ R227, R143, R133.reuse, -R148.reuse ;  /* 0x000000858fe37223 */ /* 0x180fe20000010894 */
[-CC-:B------:R-:W-:Y:S01]  /*1fb80*/  FFMA.FTZ R175, R175, R133.reuse, -R148.reuse ;  /* 0x00000085afaf7223 */ /* 0x180fe20000010894 */
[----:B------:R-:W-:Y:S01]  /*1fb90*/  LDSM.16.MT88.4 R140, [R196+0xe800] ;  /* 0x00e80000c48c783b */ /* 0x000fe20000004200 */
[-CC-:B------:R-:W-:Y:S01]  /*1fba0*/  FFMA.FTZ R224, R231, R133.reuse, -R148.reuse ;  /* 0x00000085e7e07223 */ /* 0x180fe20000010894 */
[-C--:B------:R-:W-:Y:S01]  /*1fbb0*/  FFMA.FTZ R231, R145, R133.reuse, -R148 ;  /* 0x0000008591e77223 */ /* 0x080fe20000010894 */
[-C--:B------:R-:W-:Y:S01]  /*1fbc0*/  FFMA.FTZ R233, R233, R133.reuse, -R152 ;  /* 0x00000085e9e97223 */ /* 0x080fe20000010898 */
[-CC-:B------:R-:W-:Y:S03]  /*1fbd0*/  FFMA.FTZ R229, R229, R133.reuse, -R148.reuse ;  /* 0x00000085e5e57223 */ /* 0x180fe60000010894 */
[----:B------:R-:W-:Y:S01]  /*1fbe0*/  MUFU.EX2 R165, R165 ;  /* 0x000000a500a57308 */ /* 0x000fe20000000800 */
[-C--:B------:R-:W-:Y:S01]  /*1fbf0*/  FFMA.FTZ R148, R134, R133.reuse, -R148 ;  /* 0x0000008586947223 */ /* 0x080fe20000010894 */
[-CC-:B------:R-:W-:Y:S01]  /*1fc00*/  FFMA.FTZ R228, R169, R133.reuse, -R152.reuse ;  /* 0x00000085a9e47223 */ /* 0x180fe20000010898 */
[----:B------:R-:W-:Y:S01]  /*1fc10*/  LDSM.16.MT88.4 R144, [R195+0xf000] ;  /* 0x00f00000c390783b */ /* 0x000fe20000004200 */
[-CC-:B------:R-:W-:Y:S01]  /*1fc20*/  FFMA.FTZ R169, R155, R133.reuse, -R152.reuse ;  /* 0x000000859ba97223 */ /* 0x180fe20000010898 */
[-CC-:B------:R-:W-:Y:S01]  /*1fc30*/  FFMA.FTZ R171, R171, R133.reuse, -R152.reuse ;  /* 0x00000085abab7223 */ /* 0x180fe20000010898 */
[----:B------:R-:W-:Y:S01]  /*1fc40*/  FFMA.FTZ R152, R150, R133, -R152 ;  /* 0x0000008596987223 */ /* 0x000fe20000010898 */
[----:B------:R-:W-:Y:S03]  /*1fc50*/  ISETP.GT.AND P0, PT, R214, R203, PT ;  /* 0x000000cbd600720c */ /* 0x000fe60003f04270 */
[----:B------:R-:W2:Y:S01]  /*1fc60*/  MUFU.EX2 R156, R156 ;  /* 0x0000009c009c7308 */ /* 0x000ea20000000800 */
[----:B-1----:R-:W-:Y:S09]  /*1fc70*/  F2FP.BF16.F32.PACK_AB R138, R157, R158 ;  /* 0x0000009e9d8a723e */ /* 0x002ff200000010ff */
[----:B------:R-:W-:Y:S10]  /*1fc80*/  MUFU.EX2 R135, R135 ;  /* 0x0000008700877308 */ /* 0x000ff40000000800 */
[----:B------:R-:W1:Y:S01]  /*1fc90*/  MUFU.EX2 R162, R162 ;  /* 0x000000a200a27308 */ /* 0x000e620000000800 */
[----:B--2---:R-:W-:Y:S09]  /*1fca0*/  F2FP.BF16.F32.PACK_AB R137, R156, R165 ;  /* 0x000000a59c89723e */ /* 0x004ff200000010ff */
[----:B------:R-:W2:Y:S10]  /*1fcb0*/  MUFU.EX2 R2, R6 ;  /* 0x0000000600027308 */ /* 0x000eb40000000800 */
[----:B------:R-:W3:Y:S01]  /*1fcc0*/  MUFU.EX2 R0, R8 ;  /* 0x0000000800007308 */ /* 0x000ee20000000800 */
[----:B-1----:R-:W-:Y:S09]  /*1fcd0*/  F2FP.BF16.F32.PACK_AB R139, R162, R135 ;  /* 0x00000087a28b723e */ /* 0x002ff200000010ff */
        /* <DEDUP_REMOVED lines=308> */
.L_x_7553:
        /* <DEDUP_REMOVED lines=24> */
.L_x_7584:
        /* <DEDUP_REMOVED lines=202> */
[----:B---3--:R-:W-:Y:S02]  /*21e40*/  LEA.HI R21, R11, R11, RZ, 0x1 ;  /* 0x0000000b0b157211 */ /* 0x008fe400078f08ff */
[----:B----4-:R-:W-:Y:S02]  /*21e50*/  SHF.L.U32 R20, R0, 0x6, RZ ;  /* 0x0000000600147819 */ /* 0x010fe400000006ff */
        /* <DEDUP_REMOVED lines=48> */
[----:B------:R-:W-:-:S04]  /*22160*/  IMAD R18, R18, UR8, R209 ;  /* 0x0000000812127c24 */ /* 0x000fc8000f8e02d1 */
[----:B------:R-:W-:-:S04]  /*22170*/  IMAD R5, R18, R17, R210 ;  /* 0x0000001112057224 */ /* 0x000fc800078e02d2 */
[----:B------:R-:W-:Y:S02]  /*22180*/  IMAD R5, R19, R5, R20 ;  /* 0x0000000513057224 */ /* 0x000fe400078e0214 */
[----:B------:R2:W1:Y:S04]  /*22190*/  LDS.128 R20, [R3+0xb000] ;  /* 0x00b0000003147984 */ /* 0x0004680000000c00 */
[----:B------:R2:W1:Y:S01]  /*221a0*/  LDS.128 R16, [R3+0xb800] ;  /* 0x00b8000003107984 */ /* 0x0004620000000c00 */
[----:B---34-:R-:W-:Y:S05]  /*221b0*/  @P0 BRA `(.L_x_7565) ;  /* 0x00000000003c0947 */ /* 0x018fea0003800000 */
        /* <DEDUP_REMOVED lines=15> */
.L_x_7565:
[----:B------:R-:W-:Y:S05]  /*222b0*/  BSYNC B0 ;  /* 0x0000000000007941 */ /* 0x000fea0003800000 */
.L_x_7564:
        /* <DEDUP_REMOVED lines=45> */
.L_x_7567:
[----:B------:R-:W-:Y:S05]  /*22590*/  BSYNC B0 ;  /* 0x0000000000007941 */ /* 0x000fea0003800000 */
.L_x_7566:
        /* <DEDUP_REMOVED lines=16> */
.L_x_7569:
[----:B------:R-:W-:Y:S05]  /*226a0*/  BSYNC B0 ;  /* 0x0000000000007941 */ /* 0x000fea0003800000 */
.L_x_7568:
        /* <DEDUP_REMOVED lines=15> */
.L_x_7571:
[----:B------:R-:W-:Y:S05]  /*227a0*/  BSYNC B0 ;  /* 0x0000000000007941 */ /* 0x000fea0003800000 */
.L_x_7570:
        /* <DEDUP_REMOVED lines=15> */
.L_x_7573:
[----:B------:R-:W-:Y:S05]  /*228a0*/  BSYNC B0 ;  /* 0x0000000000007941 */ /* 0x000fea0003800000 */
.L_x_7572:
        /* <DEDUP_REMOVED lines=15> */
.L_x_7575:
[----:B------:R-:W-:Y:S05]  /*229a0*/  BSYNC B0 ;  /* 0x0000000000007941 */ /* 0x000fea0003800000 */
.L_x_7574:
        /* <DEDUP_REMOVED lines=15> */
.L_x_7577:
[----:B------:R-:W-:Y:S05]  /*22aa0*/  BSYNC B0 ;  /* 0x0000000000007941 */ /* 0x000fea0003800000 */
.L_x_7576:
        /* <DEDUP_REMOVED lines=15> */
.L_x_7579:
[----:B------:R-:W-:Y:S05]  /*22ba0*/  BSYNC B0 ;  /* 0x0000000000007941 */ /* 0x000fea0003800000 */
.L_x_7578:
[----:B------:R-:W-:-:S04]  /*22bb0*/  MOV R207, 0x0 ;  /* 0x0000000000cf7802 */ /* 0x000fc80000000f00 */
[----:B-12345:R-:W-:Y:S05]  /*22bc0*/  @P3 RET.REL.NODEC R206 `(_ZN5flash24flash_fwd_splitkv_kernelI23Flash_fwd_kernel_traitsILi192ELi64ELi64ELi4ELb0ELb0EN7cutlass10bfloat16_tE19Flash_kernel_traitsILi192ELi64ELi64ELi4ES3_EELb0ELb1ELb1ELb0ELb0ELb0ELb1ELb1EEEvNS_16Flash_fwd_paramsE) ;  /* 0xfffffdd4ce0c3950 */ /* 0x03efea0003c3ffff */
        /* <DEDUP_REMOVED lines=11> */
[----:B-1----:R-:W-:Y:S05]  /*22c80*/  @P0 RET.REL.NODEC R206 `(_ZN5flash24flash_fwd_splitkv_kernelI23Flash_fwd_kernel_traitsILi192ELi64ELi64ELi4ELb0ELb0EN7cutlass10bfloat16_tE19Flash_kernel_traitsILi192ELi64ELi64ELi4ES3_EELb0ELb1ELb1ELb0ELb0ELb0ELb1ELb1EEEvNS_16Flash_fwd_paramsE) ;  /* 0xfffffdd0cedc0950 */ /* 0x002fea0003c3ffff */
[----:B------:R-:W-:Y:S01]  /*22c90*/  R2UR UR4, R8 ;  /* 0x00000000080472ca */ /* 0x000fe200000e0000 */
[----:B------:R-:W-:Y:S01]  /*22ca0*/  IMAD.MOV.U32 R207, RZ, RZ, 0x0 ;  /* 0x00000000ffcf7424 */ /* 0x000fe200078e00ff */
[----:B------:R-:W-:-:S13]  /*22cb0*/  R2UR UR5, R9 ;  /* 0x00000000090572ca */ /* 0x000fda00000e0000 */
[----:B------:R1:W-:Y:S02]  /*22cc0*/  ST.E.128 desc[UR4][R12.64+0xaa00], R16 ;  /* 0x00aa00100c007985 */ /* 0x0003e4000c101d04 */
[----:B-1----:R-:W-:Y:S05]  /*22cd0*/  RET.REL.NODEC R206 `(_ZN5flash24flash_fwd_splitkv_kernelI23Flash_fwd_kernel_traitsILi192ELi64ELi64ELi4ELb0ELb0EN7cutlass10bfloat16_tE19Flash_kernel_traitsILi192ELi64ELi64ELi4ES3_EELb0ELb1ELb1ELb0ELb0ELb0ELb1ELb1EEEvNS_16Flash_fwd_paramsE) ;  /* 0xfffffdd0cec87950 */ /* 0x002fea0003c3ffff */
.L_x_7563:
[----:B------:R-:W-:Y:S01]  /*22ce0*/  MOV R12, 0x2 ;  /* 0x00000002000c7802 */ /* 0x000fe20000000f00 */
[----:B------:R-:W-:Y:S01]  /*22cf0*/  IMAD.MOV.U32 R5, RZ, RZ, 0x1f ;  /* 0x0000001fff057424 */ /* 0x000fe200078e00ff */
[----:B------:R-:W-:-:S07]  /*22d00*/  MOV R11, 0xffffffff ;  /* 0xffffffff000b7802 */ /* 0x000fce0000000f00 */
[----:B-1---5:R-:W-:Y:S05]  /*22d10*/  WARPSYNC.COLLECTIVE R11, `(.L_x_7580) ;  /* 0x000000000b087348 */ /* 0x022fea0003c00000 */
[----:B------:R2:W3:Y:S02]  /*22d20*/  SHFL.BFLY P0, R15, R225, R12, R5 ;  /* 0x0c00000ce10f7389 */ /* 0x0004e40000000005 */
[----:B-123-5:R-:W-:Y:S01]  /*22d30*/  ENDCOLLECTIVE ;  /* 0x000000000000791b */ /* 0x02efe20003800000 */
.L_x_7580:
[----:B------:R-:W-:Y:S02]  /*22d40*/  IMAD.MOV.U32 R10, RZ, RZ, R15 ;  /* 0x000000ffff0a7224 */ /* 0x000fe400078e000f */
[----:B------:R-:W-:Y:S02]  /*22d50*/  IMAD.MOV.U32 R12, RZ, RZ, 0x1 ;  /* 0x00000001ff0c7424 */ /* 0x000fe400078e00ff */
[----:B------:R-:W-:-:S05]  /*22d60*/  FADD.FTZ R13, R10, R225 ;  /* 0x000000e10a0d7221 */ /* 0x000fca0000010000 */
[----:B------:R-:W-:-:S07]  /*22d70*/  MOV R225, R13 ;  /* 0x0000000d00e17202 */ /* 0x000fce0000000f00 */
[----:B------:R-:W-:Y:S05]  /*22d80*/  WARPSYNC.COLLECTIVE R11, `(.L_x_7581) ;  /* 0x000000000b087348 */ /* 0x000fea0003c00000 */
[----:B------:R1:W2:Y:S02]  /*22d90*/  SHFL.BFLY P0, R15, R225, R12, R5 ;  /* 0x0c00000ce10f7389 */ /* 0x0002a40000000005 */
[----:B-12---:R-:W-:Y:S01]  /*22da0*/  ENDCOLLECTIVE ;  /* 0x000000000000791b */ /* 0x006fe20003800000 */
.L_x_7581:
[----:B------:R-:W-:Y:S01]  /*22db0*/  MOV R225, R223 ;  /* 0x000000df00e17202 */ /* 0x000fe20000000f00 */
[----:B------:R-:W-:Y:S01]  /*22dc0*/  IMAD.MOV.U32 R12, RZ, RZ, 0x2 ;  /* 0x00000002ff0c7424 */ /* 0x000fe200078e00ff */
[----:B------:R-:W-:-:S07]  /*22dd0*/  MOV R10, R15 ;  /* 0x0000000f000a7202 */ /* 0x000fce0000000f00 */
[----:B------:R-:W-:Y:S05]  /*22de0*/  WARPSYNC.COLLECTIVE R11, `(.L_x_7582) ;  /* 0x000000000b087348 */ /* 0x000fea0003c00000 */
[----:B------:R1:W2:Y:S02]  /*22df0*/  SHFL.BFLY P0, R15, R225, R12, R5 ;  /* 0x0c00000ce10f7389 */ /* 0x0002a40000000005 */
[----:B-12---:R-:W-:Y:S01]  /*22e00*/  ENDCOLLECTIVE ;  /* 0x000000000000791b */ /* 0x006fe20003800000 */
.L_x_7582:
[----:B------:R-:W-:Y:S01]  /*22e10*/  FADD.FTZ R10, R13, R10 ;  /* 0x0000000a0d0a7221 */ /* 0x000fe20000010000 */
[----:B------:R-:W-:Y:S01]  /*22e20*/  FADD.FTZ R14, R15, R223 ;  /* 0x000000df0f0e7221 */ /* 0x000fe20000010000 */
[----:B------:R-:W-:-:S04]  /*22e30*/  MOV R12, 0x1 ;  /* 0x00000001000c7802 */ /* 0x000fc80000000f00 */
[----:B------:R-:W-:-:S07]  /*22e40*/  MOV R225, R14 ;  /* 0x0000000e00e17202 */ /* 0x000fce0000000f00 */
[----:B------:R-:W-:Y:S05]  /*22e50*/  WARPSYNC.COLLECTIVE R11, `(.L_x_7583) ;  /* 0x000000000b087348 */ /* 0x000fea0003c00000 */
[----:B------:R1:W2:Y:S02]  /*22e60*/  SHFL.BFLY P0, R15, R225, R12, R5 ;  /* 0x0c00000ce10f7389 */ /* 0x0002a40000000005 */
[----:B-12---:R-:W-:Y:S01]  /*22e70*/  ENDCOLLECTIVE ;  /* 0x000000000000791b */ /* 0x006fe20003800000 */
.L_x_7583:
[----:B------:R-:W-:Y:S05]  /*22e80*/  BRA `(.L_x_7584) ;  /* 0xffffffe000c47947 */ /* 0x000fea000383ffff */
.L_x_7585:
        /* <DEDUP_REMOVED lines=15> */
.L_x_7916:


//--------------------- .text._ZN5flash24flash_fwd_splitkv_kernelI23Flash_fwd_kernel_traitsILi192ELi64ELi64ELi4ELb0ELb0EN7cutlass10bfloat16_tE19Flash_kernel_traitsILi192ELi64ELi64ELi4ES3_EELb0ELb1ELb1ELb0ELb0ELb1ELb1ELb1EEEvNS_16Flash_fwd_paramsE --------------------------
	.section	.text._ZN5flash24flash_fwd_splitkv_kernelI23Flash_fwd_kernel_traitsILi192ELi64ELi64ELi4ELb0ELb0EN7cutlass10bfloat16_tE19Flash_kernel_traitsILi192ELi64ELi64ELi4ES3_EELb0ELb1ELb1ELb0ELb0ELb1ELb1ELb1EEEvNS_16Flash_fwd_paramsE,"ax",@progbits
	.align	128
        .global         _ZN5flash24flash_fwd_splitkv_kernelI23Flash_fwd_kernel_traitsILi192ELi64ELi64ELi4ELb0ELb0EN7cutlass10bfloat16_tE19Flash_kernel_traitsILi192ELi64ELi64ELi4ES3_EELb0ELb1ELb1ELb0ELb0ELb1ELb1ELb1EEEvNS_16Flash_fwd_paramsE
        .type           _ZN5flash24flash_fwd_splitkv_kernelI23Flash_fwd_kernel_traitsILi192ELi64ELi64ELi4ELb0ELb0EN7cutlass10bfloat16_tE19Flash_kernel_traitsILi192ELi64ELi64ELi4ES3_EELb0ELb1ELb1ELb0ELb0ELb1ELb1ELb1EEEvNS_16Flash_fwd_paramsE,@function
        .size           _ZN5flash24flash_fwd_splitkv_kernelI23Flash_fwd_kernel_traitsILi192ELi64ELi64ELi4ELb0ELb0EN7cutlass10bfloat16_tE19Flash_kernel_traitsILi192ELi64ELi64ELi4ES3_EELb0ELb1ELb1ELb0ELb0ELb1ELb1ELb1EEEvNS_16Flash_fwd_paramsE,(.L_x_7917 - _ZN5flash24flash_fwd_splitkv_kernelI23Flash_fwd_kernel_traitsILi192ELi64ELi64ELi4ELb0ELb0EN7cutlass10bfloat16_tE19Flash_kernel_traitsILi192ELi64ELi64ELi4ES3_EELb0ELb1ELb1ELb0ELb0ELb1ELb1ELb1EEEvNS_16Flash_fwd_paramsE)
        .other          _ZN5flash24flash_fwd_splitkv_kernelI23Flash_fwd_kernel_traitsILi192ELi64ELi64ELi4ELb0ELb0EN7cutlass10bfloat16_tE19Flash_kernel_traitsILi192ELi64ELi64ELi4ES3_EELb0ELb1ELb1ELb0ELb0ELb1ELb1ELb1EEEvNS_16Flash_fwd_paramsE,@"STO_CUDA_ENTRY STV_DEFAULT"
_ZN5flash24flash_fwd_splitkv_kernelI23Flash_fwd_kernel_traitsILi192ELi64ELi64ELi4ELb0ELb0EN7cutlass10bfloat16_tE19Flash_kernel_traitsILi192ELi64ELi64ELi4ES3_EELb0ELb1ELb1ELb0ELb0ELb1ELb1ELb1EEEvNS_16Flash_fwd_paramsE:
.text._ZN5flash24flash_fwd_splitkv_kernelI23Flash_fwd_kernel_traitsILi192ELi64ELi64ELi4ELb0ELb0EN7cutlass10bfloat16_tE19Flash_kernel_traitsILi192ELi64ELi64ELi4ES3_EELb0ELb1ELb1ELb0ELb0ELb1ELb1ELb1EEEvNS_16Flash_fwd_paramsE:
        /* <DEDUP_REMOVED lines=29> */
[----:B------:R-:W-:Y:S05]  /*01d0*/  CALL.REL.NOINC `($_ZN5flash24flash_fwd_splitkv_kernelI23Flash_fwd_kernel_traitsILi192ELi64ELi64ELi4ELb0ELb0EN7cutlass10bfloat16_tE19Flash_kernel_traitsILi192ELi64ELi64ELi4ES3_EELb0ELb1ELb1ELb0ELb0ELb1ELb1ELb1EEEvNS_16Flash_fwd_paramsE$_ZN5flash30compute_attn_1rowblock_splitkvI23Flash_fwd_kernel_traitsILi192ELi64ELi64ELi4ELb0ELb0EN7cutlass10bfloat16_tE19Flash_kernel_traitsILi192ELi64ELi64ELi4ES3_EELb0ELb1ELb1ELb0ELb0ELb1ELb1ELb1ENS_16Flash_fwd_paramsEEEvRKT8_iiiii) ;  /* 0x0000000000087944 */ /* 0x000fea0003c00000 */
[----:B------:R-:W-:Y:S05]  /*01e0*/  BSYNC B4 ;  /* 0x0000000000047941 */ /* 0x000fea0003800000 */
.L_x_7586:
[----:B------:R-:W-:Y:S05]  /*01f0*/  EXIT ;  /* 0x000000000000794d */ /* 0x000fea0003800000 */
        .type           $_ZN5flash24flash_fwd_splitkv_kernelI23Flash_fwd_kernel_traitsILi192ELi64ELi64ELi4ELb0ELb0EN7cutlass10bfloat16_tE19Flash_kernel_traitsILi192ELi64ELi64ELi4ES3_EELb0ELb1ELb1ELb0ELb0ELb1ELb1ELb1EEEvNS_16Flash_fwd_paramsE$_ZN5flash30compute_attn_1rowblock_splitkvI23Flash_fwd_kernel_traitsILi192ELi64ELi64ELi4ELb0ELb0EN7cutlass10bfloat16_tE19Flash_kernel_traitsILi192ELi64ELi64ELi4ES3_EELb0ELb1ELb1ELb0ELb0ELb1ELb1ELb1ENS_16Flash_fwd_paramsEEEvRKT8_iiiii,@function
        .size           $_ZN5flash24flash_fwd_splitkv_kernelI23Flash_fwd_kernel_traitsILi192ELi64ELi64ELi4ELb0ELb0EN7cutlass10bfloat16_tE19Flash_kernel_traitsILi192ELi64ELi64ELi4ES3_EELb0ELb1ELb1ELb0ELb0ELb1ELb1ELb1EEEvNS_16Flash_fwd_paramsE$_ZN5flash30compute_attn_1rowblock_splitkvI23Flash_fwd_kernel_traitsILi192ELi64ELi64ELi4ELb0ELb0EN7cutlass10bfloat16_tE19Flash_kernel_traitsILi192ELi64ELi64ELi4ES3_EELb0ELb1ELb1ELb0ELb0ELb1ELb1ELb1ENS_16Flash_fwd_paramsEEEvRKT8_iiiii,(.L_x_7917 - $_ZN5flash24flash_fwd_splitkv_kernelI23Flash_fwd_kernel_traitsILi192ELi64ELi64ELi4ELb0ELb0EN7cutlass10bfloat16_tE19Flash_kernel_traitsILi192ELi64ELi64ELi4ES3_EELb0ELb1ELb1ELb0ELb0ELb1ELb1ELb1EEEvNS_16Flash_fwd_paramsE$_ZN5flash30compute_attn_1rowblock_splitkvI23Flash_fwd_kernel_traitsILi192ELi64ELi64ELi4ELb0ELb0EN7cutlass10bfloat16_tE19Flash_kernel_traitsILi192ELi64ELi64ELi4ES3_EELb0ELb1ELb1ELb0ELb0ELb1ELb1ELb1ENS_16Flash_fwd_paramsEEEvRKT8_iiiii)
$_ZN5flash24flash_fwd_splitkv_kernelI23Flash_fwd_kernel_traitsILi192ELi64ELi64ELi4ELb0ELb0EN7cutlass10bfloat16_tE19Flash_kernel_traitsILi192ELi64ELi64ELi4ES3_EELb0ELb1ELb1ELb0ELb0ELb1ELb1ELb1EEEvNS_16Flash_fwd_paramsE$_ZN5flash30compute_attn_1rowblock_splitkvI23Flash_fwd_kernel_traitsILi192ELi64ELi64ELi4ELb0ELb0EN7cutlass10bfloat16_tE19Flash_kernel_traitsILi192ELi64ELi64ELi4ES3_EELb0ELb1ELb1ELb0ELb0ELb1ELb1ELb1ENS_16Flash_fwd_paramsEEEvRKT8_iiiii:
        /* <DEDUP_REMOVED lines=27> */
.L_x_7588:
[----:B------:R-:W-:Y:S05]  /*03b0*/  BSYNC B0 ;  /* 0x0000000000007941 */ /* 0x000fea0003800000 */
.L_x_7587:
        /* <DEDUP_REMOVED lines=8> */
.L_x_7590:
[----:B------:R3:W5:Y:S02]  /*0440*/  LD.E R3, desc[UR6][R16.64+0xb8] ;  /* 0x0000b80610037980 */ /* 0x000764000c101900 */
.L_x_7591:
[----:B------:R-:W-:Y:S05]  /*0450*/  BSYNC B0 ;  /* 0x0000000000007941 */ /* 0x000fea0003800000 */
.L_x_7589:
        /* <DEDUP_REMOVED lines=10> */
.L_x_7593:
[----:B------:R-:W2:Y:S01]  /*0500*/  LD.E.64 R2, desc[UR6][R16.64+0x108] ;  /* 0x0001080610027980 */ /* 0x000ea2000c101b00 */
[----:B------:R-:W-:Y:S01]  /*0510*/  BSSY B0, `(.L_x_7595) ;  /* 0x0000006000007945 */ /* 0x000fe20003800000 */
[----:B------:R-:W-:Y:S01]  /*0520*/  IMAD.MOV.U32 R69, RZ, RZ, RZ ;  /* 0x000000ffff457224 */ /* 0x000fe200078e00ff */
[----:B--2---:R-:W-:-:S04]  /*0530*/  ISETP.NE.U32.AND P0, PT, R2, RZ, PT ;  /* 0x000000ff0200720c */ /* 0x004fc80003f05070 */
[----:B------:R-:W-:-:S13]  /*0540*/  ISETP.NE.AND.EX P0, PT, R3, RZ, PT, P0 ;  /* 0x000000ff0300720c */ /* 0x000fda0003f05300 */
[----:B------:R-:W-:Y:S05]  /*0550*/  @!P0 BRA `(.L_x_7596) ;  /* 0x0000000000048947 */ /* 0x000fea0003800000 */
[----:B------:R2:W5:Y:S02]  /*0560*/  LD.E R69, desc[UR6][R16.64+0xbc] ;  /* 0x0000bc0610457980 */ /* 0x000564000c101900 */
.L_x_7596:
[----:B------:R-:W-:Y:S05]  /*0570*/  BSYNC B0 ;  /* 0x0000000000007941 */ /* 0x000fea0003800000 */
.L_x_7595:
[----:B-----5:R-:W-:Y:S02]  /*0580*/  IADD3 R69, R76, R69, RZ ;  /* 0x000000454c457210 */ /* 0x020fe40007ffe0ff */
.L_x_7594:
[----:B------:R-:W-:Y:S05]  /*0590*/  BSYNC B1 ;  /* 0x0000000000017941 */ /* 0x000fea0003800000 */
.L_x_7592:
[----:B------:R-:W-:Y:S01]  /*05a0*/  IMAD.SHL.U32 R73, R215, 0x40, RZ ;  /* 0x00000040d7497824 */ /* 0x000fe200078e00ff */
[----:B------:R-:W-:Y:S01]  /*05b0*/  MOV R2, R214 ;  /* 0x000000d600027202 */ /* 0x000fe20000000f00 */
[----:B------:R-:W-:-:S03]  /*05c0*/  IMAD.MOV.U32 R3, RZ, RZ, 0x0 ;  /* 0x00000000ff037424 */ /* 0x000fc600078e00ff */
[----:B------:R-:W-:-:S13]  /*05d0*/  ISETP.GT.AND P0, PT, R216, R73, PT ;  /* 0x00000049d800720c */ /* 0x000fda0003f04270 */
[----:B-123--:R-:W-:Y:S05]  /*05e0*/  @!P0 RET.REL.NODEC R2 `(_ZN5flash24flash_fwd_splitkv_kernelI23Flash_fwd_kernel_traitsILi192ELi64ELi64ELi4ELb0ELb0EN7cutlass10bfloat16_tE19Flash_kernel_traitsILi192ELi64ELi64ELi4ES3_EELb0ELb1ELb1ELb0ELb0ELb1ELb1ELb1EEEvNS_16Flash_fwd_paramsE) ;  /* 0xfffffff802848950 */ /* 0x00efea0003c3ffff */
        /* <DEDUP_REMOVED lines=102> */
.L_x_7599:
[----:B------:R-:W-:Y:S05]  /*0c50*/  BSYNC B0 ;  /* 0x0000000000007941 */ /* 0x000fea0003800000 */
.L_x_7598:
        /* <DEDUP_REMOVED lines=10> */
.L_x_7601:
[----:B------:R-:W-:Y:S05]  /*0d00*/  BSYNC B0 ;  /* 0x0000000000007941 */ /* 0x000fea0003800000 */
.L_x_7600:
        /* <DEDUP_REMOVED lines=10> */
.L_x_7603:
[----:B------:R-:W-:Y:S05]  /*0db0*/  BSYNC B0 ;  /* 0x0000000000007941 */ /* 0x000fea0003800000 */
.L_x_7602:
        /* <DEDUP_REMOVED lines=10> */
.L_x_7605:
[----:B------:R-:W-:Y:S05]  /*0e60*/  BSYNC B0 ;  /* 0x0000000000007941 */ /* 0x000fea0003800000 */
.L_x_7604:
        /* <DEDUP_REMOVED lines=9> */
.L_x_7607:
[----:B------:R-:W-:Y:S05]  /*0f00*/  BSYNC B0 ;  /* 0x0000000000007941 */ /* 0x000fea0003800000 */
.L_x_7606:
        /* <DEDUP_REMOVED lines=10> */
.L_x_7609:
[----:B------:R-:W-:Y:S05]  /*0fb0*/  BSYNC B0 ;  /* 0x0000000000007941 */ /* 0x000fea0003800000 */
.L_x_7608:
        /* <DEDUP_REMOVED lines=9> */
.L_x_7611:
[----:B------:R-:W-:Y:S05]  /*1050*/  BSYNC B0 ;  /* 0x0000000000007941 */ /* 0x000fea0003800000 */
.L_x_7610:
        /* <DEDUP_REMOVED lines=10> */
.L_x_7613:
[----:B------:R-:W-:Y:S05]  /*1100*/  BSYNC B0 ;  /* 0x0000000000007941 */ /* 0x000fea0003800000 */
.L_x_7612:
        /* <DEDUP_REMOVED lines=17> */
[----:B-1---5:R-:W-:Y:S05]  /*1220*/  @P6 RET.REL.NODEC R214 `(_ZN5flash24flash_fwd_splitkv_kernelI23Flash_fwd_kernel_traitsILi192ELi64ELi64ELi4ELb0ELb0EN7cutlass10bfloat16_tE19Flash_kernel_traitsILi192ELi64ELi64ELi4ES3_EELb0ELb1ELb1ELb0ELb0ELb1ELb1ELb1EEEvNS_16Flash_fwd_paramsE) ;  /* 0xffffffecd6746950 */ /* 0x022fea0003c3ffff */
[----:B------:R-:W-:Y:S02]  /*1230*/  MOV R3, 0xff800000 ;  /* 0xff80000000037802 */ /* 0x000fe40000000f00 */
[----:B------:R-:W-:-:S03]  /*1240*/  MOV R215, 0x0 ;  /* 0x0000000000d77802 */ /* 0x000fc60000000f00 */
[----:B------:R1:W-:Y:S02]  /*1250*/  ST.E desc[UR6][R10.64+0xe0], R3 ;  /* 0x0000e0030a007985 */ /* 0x0003e4000c101906 */
[----:B-1----:R-:W-:Y:S05]  /*1260*/  RET.REL.NODEC R214 `(_ZN5flash24flash_fwd_splitkv_kernelI23Flash_fwd_kernel_traitsILi192ELi64ELi64ELi4ELb0ELb0EN7cutlass10bfloat16_tE19Flash_kernel_traitsILi192ELi64ELi64ELi4ES3_EELb0ELb1ELb1ELb0ELb0ELb1ELb1ELb1EEEvNS_16Flash_fwd_paramsE) ;  /* 0xffffffecd6647950 */ /* 0x002fea0003c3ffff */
.L_x_7597:
        /* <DEDUP_REMOVED lines=105> */
.L_x_7615:
        /* <DEDUP_REMOVED lines=79> */
.L_x_7616:
[----:B------:R-:W-:Y:S05]  /*1df0*/  BSYNC B0 ;  /* 0x0000000000007941 */ /* 0x000fea0003800000 */
.L_x_7614:
        /* <DEDUP_REMOVED lines=275> */
.L_x_7711:
        /* <DEDUP_REMOVED lines=23> */
.L_x_7619:
[----:B------:R-:W-:Y:S05]  /*30a0*/  BSYNC B0 ;  /* 0x0000000000007941 */ /* 0x000fea0003800000 */
.L_x_7618:
        /* <DEDUP_REMOVED lines=15> */
.L_x_7621:
[----:B------:R-:W-:Y:S05]  /*31a0*/  BSYNC B0 ;  /* 0x0000000000007941 */ /* 0x000fea0003800000 */
.L_x_7620:
        /* <DEDUP_REMOVED lines=15> */
.L_x_7623:
[----:B------:R-:W-:Y:S05]  /*32a0*/  BSYNC B0 ;  /* 0x0000000000007941 */ /* 0x000fea0003800000 */
.L_x_7622:
        /* <DEDUP_REMOVED lines=15> */
.L_x_7625:
[----:B------:R-:W-:Y:S05]  /*33a0*/  BSYNC B0 ;  /* 0x0000000000007941 */ /* 0x000fea0003800000 */
.L_x_7624:
        /* <DEDUP_REMOVED lines=66> */
.L_x_7632:
[----:B------:R-:W-:Y:S05]  /*37d0*/  BSYNC B0 ;  /* 0x0000000000007941 */ /* 0x000fea0003800000 */
.L_x_7631:
        /* <DEDUP_REMOVED lines=48> */
.L_x_7634:
[----:B------:R-:W-:Y:S05]  /*3ae0*/  BSYNC B0 ;  /* 0x0000000000007941 */ /* 0x000fea0003800000 */
.L_x_7633:
        /* <DEDUP_REMOVED lines=47> */
.L_x_7630:
[----:B------:R-:W-:Y:S05]  /*3de0*/  BSYNC B1 ;  /* 0x0000000000017941 */ /* 0x000fea0003800000 */
.L_x_7629:
        /* <DEDUP_REMOVED lines=65> */
.L_x_7638:
[----:B------:R-:W-:Y:S05]  /*4200*/  BSYNC B0 ;  /* 0x0000000000007941 */ /* 0x000fea0003800000 */
.L_x_7637:
        /* <DEDUP_REMOVED lines=51> */
.L_x_7640:
[----:B------:R-:W-:Y:S05]  /*4540*/  BSYNC B0 ;  /* 0x0000000000007941 */ /* 0x000fea0003800000 */
.L_x_7639:
        /* <DEDUP_REMOVED lines=50> */
.L_x_7636:
[----:B------:R-:W-:Y:S05]  /*4870*/  BSYNC B1 ;  /* 0x0000000000017941 */ /* 0x000fea0003800000 */
.L_x_7635:
        /* <DEDUP_REMOVED lines=65> */
.L_x_7644:
[----:B------:R-:W-:Y:S05]  /*4c90*/  BSYNC B0 ;  /* 0x0000000000007941 */ /* 0x000fea0003800000 */
.L_x_7643:
        /* <DEDUP_REMOVED lines=51> */
.L_x_7646:
[----:B------:R-:W-:Y:S05]  /*4fd0*/  BSYNC B0 ;  /* 0x0000000000007941 */ /* 0x000fea0003800000 */
.L_x_7645:
        /* <DEDUP_REMOVED lines=50> */
.L_x_7642:
[----:B------:R-:W-:Y:S05]  /*5300*/  BSYNC B1 ;  /* 0x0000000000017941 */ /* 0x000fea0003800000 */
.L_x_7641:
        /* <DEDUP_REMOVED lines=67> */
.L_x_7650:
[----:B------:R-:W-:Y:S05]  /*5740*/  BSYNC B0 ;  /* 0x0000000000007941 */ /* 0x000fea0003800000 */
.L_x_7649:
        /* <DEDUP_REMOVED lines=51> */
.L_x_7652:
[----:B------:R-:W-:Y:S05]  /*5a80*/  BSYNC B0 ;  /* 0x0000000000007941 */ /* 0x000fea0003800000 */
.L_x_7651:
        /* <DEDUP_REMOVED lines=50> */
.L_x_7648:
[----:B------:R-:W-:Y:S05]  /*5db0*/  BSYNC B1 ;  /* 0x0000000000017941 */ /* 0x000fea0003800000 */
.L_x_7647:
[----:B------:R-:W2:Y:S02]  /*5dc0*/  LD.E R3, desc[UR6][R16.64+0xd0] ;  /* 0x0000d00610037980 */ /* 0x000ea4000c101900 */
[----:B--2---:R-:W-:Y:S05]  /*5dd0*/  IMAD.U32 R3, R3, -0x20, RZ ;  /* 0xffffffe003037824 */ /* 0x004fea00078e00ff */
[C---:B------:R-:W-:Y:S02]  /*5de0*/  LEA R18, P1, R3.reuse, R18, 0x1 ;  /* 0x0000001203127211 */ /* 0x040fe400078208ff */
[C---:B------:R-:W-:Y:S02]  /*5df0*/  LEA R58, P0, R3.reuse, R58, 0x1 ;  /* 0x0000003a033a7211 */ /* 0x040fe400078008ff */
[C---:B------:R-:W-:Y:S02]  /*5e00*/  LEA.HI.X.SX32 R19, R3.reuse, R19, 0x1, P1 ;  /* 0x0000001303137211 */ /* 0x040fe400008f0eff */
[----:B------:R-:W-:Y:S01]  /*5e10*/  LEA.HI.X.SX32 R59, R3, R59, 0x1, P0 ;  /* 0x0000003b033b7211 */ /* 0x000fe200000f0eff */
[----:B------:R-:W-:Y:S05]  /*5e20*/  BRA `(.L_x_7653) ;  /* 0x0000004c00a87947 */ /* 0x000fea0003800000 */
.L_x_7628:
        /* <DEDUP_REMOVED lines=89> */
.L_x_7659:
[----:B------:R-:W-:Y:S05]  /*63c0*/  BSYNC B0 ;  /* 0x0000000000007941 */ /* 0x000fea0003800000 */
.L_x_7658:
[----:B-----5:R2:W-:Y:S02]  /*63d0*/  ST.E.128 desc[UR6][R126.64], R48 ;  /* 0x000000307e007985 */ /* 0x0205e4000c101d06 */
.L_x_7657:
[----:B------:R-:W-:Y:S05]  /*63e0*/  BSYNC B1 ;  /* 0x0000000000017941 */ /* 0x000fea0003800000 */
.L_x_7656:
        /* <DEDUP_REMOVED lines=87> */
.L_x_7663:
[----:B------:R-:W-:Y:S05]  /*6960*/  BSYNC B0 ;  /* 0x0000000000007941 */ /* 0x000fea0003800000 */
.L_x_7662:
[----:B-----5:R3:W-:Y:S02]  /*6970*/  ST.E.128 desc[UR6][R126.64+0x80], R48 ;  /* 0x000080307e007985 */ /* 0x0207e4000c101d06 */
.L_x_7661:
[----:B------:R-:W-:Y:S05]  /*6980*/  BSYNC B1 ;  /* 0x0000000000017941 */ /* 0x000fea0003800000 */
.L_x_7660:
        /* <DEDUP_REMOVED lines=86> */
.L_x_7665:
[----:B------:R-:W-:Y:S05]  /*6ef0*/  BSYNC B0 ;  /* 0x0000000000007941 */ /* 0x000fea0003800000 */
.L_x_7664:
[----:B-----5:R4:W-:Y:S02]  /*6f00*/  ST.E.128 desc[UR6][R126.64+0x100], R48 ;  /* 0x000100307e007985 */ /* 0x0209e4000c101d06 */
.L_x_7655:
[----:B------:R-:W-:Y:S05]  /*6f10*/  BSYNC B2 ;  /* 0x0000000000027941 */ /* 0x000fea0003800000 */
.L_x_7654:
        /* <DEDUP_REMOVED lines=99> */
.L_x_7671:
[----:B------:R-:W-:Y:S05]  /*7550*/  BSYNC B0 ;  /* 0x0000000000007941 */ /* 0x000fea0003800000 */
.L_x_7670:
[----:B-----5:R3:W-:Y:S02]  /*7560*/  ST.E.128 desc[UR6][R192.64], R48 ;  /* 0x00000030c0007985 */ /* 0x0207e4000c101d06 */
.L_x_7669:
[----:B------:R-:W-:Y:S05]  /*7570*/  BSYNC B1 ;  /* 0x0000000000017941 */ /* 0x000fea0003800000 */
.L_x_7668:
        /* <DEDUP_REMOVED lines=94> */
.L_x_7675:
[----:B------:R-:W-:Y:S05]  /*7b60*/  BSYNC B0 ;  /* 0x0000000000007941 */ /* 0x000fea0003800000 */
.L_x_7674:
[----:B-----5:R3:W-:Y:S02]  /*7b70*/  ST.E.128 desc[UR6][R192.64], R48 ;  /* 0x00000030c0007985 */ /* 0x0207e4000c101d06 */
.L_x_7673:
[----:B------:R-:W-:Y:S05]  /*7b80*/  BSYNC B1 ;  /* 0x0000000000017941 */ /* 0x000fea0003800000 */
.L_x_7672:
        /* <DEDUP_REMOVED lines=93> */
.L_x_7677:
[----:B------:R-:W-:Y:S05]  /*8160*/  BSYNC B0 ;  /* 0x0000000000007941 */ /* 0x000fea0003800000 */
.L_x_7676:
[----:B-----5:R3:W-:Y:S02]  /*8170*/  ST.E.128 desc[UR6][R192.64], R48 ;  /* 0x00000030c0007985 */ /* 0x0207e4000c101d06 */
.L_x_7667:
[----:B------:R-:W-:Y:S05]  /*8180*/  BSYNC B2 ;  /* 0x0000000000027941 */ /* 0x000fea0003800000 */
.L_x_7666:
        /* <DEDUP_REMOVED lines=99> */
.L_x_7683:
[----:B------:R-:W-:Y:S05]  /*87c0*/  BSYNC B0 ;  /* 0x0000000000007941 */ /* 0x000fea0003800000 */
.L_x_7682:
[----:B-----5:R3:W-:Y:S02]  /*87d0*/  ST.E.128 desc[UR6][R192.64], R48 ;  /* 0x00000030c0007985 */ /* 0x0207e4000c101d06 */
.L_x_7681:
[----:B------:R-:W-:Y:S05]  /*87e0*/  BSYNC B1 ;  /* 0x0000000000017941 */ /* 0x000fea0003800000 */
.L_x_7680:
        /* <DEDUP_REMOVED lines=94> */
.L_x_7687:
[----:B------:R-:W-:Y:S05]  /*8dd0*/  BSYNC B0 ;  /* 0x0000000000007941 */ /* 0x000fea0003800000 */
.L_x_7686:
[----:B-----5:R3:W-:Y:S02]  /*8de0*/  ST.E.128 desc[UR6][R192.64], R48 ;  /* 0x00000030c0007985 */ /* 0x0207e4000c101d06 */
.L_x_7685:
[----:B------:R-:W-:Y:S05]  /*8df0*/  BSYNC B1 ;  /* 0x0000000000017941 */ /* 0x000fea0003800000 */
.L_x_7684:
        /* <DEDUP_REMOVED lines=93> */
.L_x_7689:
[----:B------:R-:W-:Y:S05]  /*93d0*/  BSYNC B0 ;  /* 0x0000000000007941 */ /* 0x000fea0003800000 */
.L_x_7688:
[----:B-----5:R3:W-:Y:S02]  /*93e0*/  ST.E.128 desc[UR6][R192.64], R48 ;  /* 0x00000030c0007985 */ /* 0x0207e4000c101d06 */
.L_x_7679:
[----:B------:R-:W-:Y:S05]  /*93f0*/  BSYNC B2 ;  /* 0x0000000000027941 */ /* 0x000fea0003800000 */
.L_x_7678:
        /* <DEDUP_REMOVED lines=101> */
.L_x_7695:
[----:B------:R-:W-:Y:S05]  /*9a50*/  BSYNC B0 ;  /* 0x0000000000007941 */ /* 0x000fea0003800000 */
.L_x_7694:
[----:B-----5:R3:W-:Y:S02]  /*9a60*/  ST.E.128 desc[UR6][R188.64], R48 ;  /* 0x00000030bc007985 */ /* 0x0207e4000c101d06 */
.L_x_7693:
[----:B------:R-:W-:Y:S05]  /*9a70*/  BSYNC B1 ;  /* 0x0000000000017941 */ /* 0x000fea0003800000 */
.L_x_7692:
        /* <DEDUP_REMOVED lines=94> */
.L_x_7699:
[----:B------:R-:W-:Y:S05]  /*a060*/  BSYNC B0 ;  /* 0x0000000000007941 */ /* 0x000fea0003800000 */
.L_x_7698:
[----:B-----5:R3:W-:Y:S02]  /*a070*/  ST.E.128 desc[UR6][R188.64], R48 ;  /* 0x00000030bc007985 */ /* 0x0207e4000c101d06 */
.L_x_7697:
[----:B------:R-:W-:Y:S05]  /*a080*/  BSYNC B1 ;  /* 0x0000000000017941 */ /* 0x000fea0003800000 */
.L_x_7696:
        /* <DEDUP_REMOVED lines=93> */
.L_x_7701:
[----:B------:R-:W-:Y:S05]  /*a660*/  BSYNC B0 ;  /* 0x0000000000007941 */ /* 0x000fea0003800000 */
.L_x_7700:
[----:B-----5:R3:W-:Y:S02]  /*a670*/  ST.E.128 desc[UR6][R182.64], R48 ;  /* 0x00000030b6007985 */ /* 0x0207e4000c101d06 */
.L_x_7691:
[----:B------:R-:W-:Y:S05]  /*a680*/  BSYNC B2 ;  /* 0x0000000000027941 */ /* 0x000fea0003800000 */
.L_x_7690:
[----:B------:R-:W4:Y:S02]  /*a690*/  LD.E R3, desc[UR6][R16.64+0xd0] ;  /* 0x0000d00610037980 */ /* 0x000f24000c101900 */
[----:B----4-:R-:W-:Y:S05]  /*a6a0*/  IMAD.U32 R3, R3, -0x20, RZ ;  /* 0xffffffe003037824 */ /* 0x010fea00078e00ff */
[C---:B------:R-:W-:Y:S02]  /*a6b0*/  LEA R124, P1, R3.reuse, R124, 0x1 ;  /* 0x0000007c037c7211 */ /* 0x040fe400078208ff */
[C---:B------:R-:W-:Y:S02]  /*a6c0*/  LEA R122, P0, R3.reuse, R122, 0x1 ;  /* 0x0000007a037a7211 */ /* 0x040fe400078008ff */
[C---:B------:R-:W-:Y:S02]  /*a6d0*/  LEA.HI.X.SX32 R125, R3.reuse, R125, 0x1, P1 ;  /* 0x0000007d037d7211 */ /* 0x040fe400008f0eff */
[----:B------:R-:W-:Y:S01]  /*a6e0*/  LEA.HI.X.SX32 R123, R3, R123, 0x1, P0 ;  /* 0x0000007b037b7211 */ /* 0x000fe200000f0eff */
[----:B------:R-:W-:Y:S05]  /*a6f0*/  BRA `(.L_x_7653) ;  /* 0x0000000400747947 */ /* 0x000fea0003800000 */
.L_x_7627:
        /* <DEDUP_REMOVED lines=18> */
.L_x_7703:
[----:B------:R-:W-:Y:S05]  /*a820*/  BSYNC B0 ;  /* 0x0000000000007941 */ /* 0x000fea0003800000 */
.L_x_7702:
        /* <DEDUP_REMOVED lines=24> */
.L_x_7705:
[----:B------:R-:W-:Y:S05]  /*a9b0*/  BSYNC B0 ;  /* 0x0000000000007941 */ /* 0x000fea0003800000 */
.L_x_7704:
        /* <DEDUP_REMOVED lines=24> */
.L_x_7707:
[----:B------:R-:W-:Y:S05]  /*ab40*/  BSYNC B0 ;  /* 0x0000000000007941 */ /* 0x000fea0003800000 */
.L_x_7706:
        /* <DEDUP_REMOVED lines=24> */
.L_x_7653:
[----:B------:R-:W-:Y:S05]  /*acd0*/  BSYNC B3 ;  /* 0x0000000000037941 */ /* 0x000fea0003800000 */
.L_x_7626:
        /* <DEDUP_REMOVED lines=89> */
.L_x_7709:
        /* <DEDUP_REMOVED lines=8> */
.L_x_7710:
[----:B------:R-:W-:Y:S05]  /*b2f0*/  BSYNC B0 ;  /* 0x0000000000007941 */ /* 0x000fea0003800000 */
.L_x_7708:
[----:B------:R-:W-:Y:S04]  /*b300*/  IADD3 R9, R9, -0x1, RZ ;  /* 0xffffffff09097810 */ /* 0x000fe80007ffe0ff */
[----:B------:R-:W-:Y:S11]  /*b310*/  ISETP.GT.AND P0, PT, R9, R96, PT ;  /* 0x000000600900720c */ /* 0x000ff60003f04270 */
[----:B------:R-:W-:Y:S02]  /*b320*/  @!UPT UIADD3 URZ, URZ, URZ, URZ ;  /* 0x0000003f3f3ff290 */ /* 0x000fe4000fffe03f */
[----:B------:R-:W-:Y:S05]  /*b330*/  @P0 BRA `(.L_x_7711) ;  /* 0xffffff7800fc0947 */ /* 0x000fea000383ffff */
.L_x_7617:
        /* <DEDUP_REMOVED lines=110> */
.L_x_7720:
[----:B------:R-:W-:Y:S05]  /*ba20*/  BSYNC B0 ;  /* 0x0000000000007941 */ /* 0x000fea0003800000 */
.L_x_7719:
[----:B-----5:R3:W-:Y:S02]  /*ba30*/  STS.128 [R219], R20 ;  /* 0x00000014db007388 */ /* 0x0207e40000000c00 */
.L_x_7718:
[----:B------:R-:W-:Y:S05]  /*ba40*/  BSYNC B1 ;  /* 0x0000000000017941 */ /* 0x000fea0003800000 */
.L_x_7717:
        /* <DEDUP_REMOVED lines=46> */
.L_x_7724:
[----:B------:R-:W-:Y:S05]  /*bd30*/  BSYNC B0 ;  /* 0x0000000000007941 */ /* 0x000fea0003800000 */
.L_x_7723:
[----:B-----5:R1:W-:Y:S02]  /*bd40*/  STS.128 [R219+0x2000], R20 ;  /* 0x00200014db007388 */ /* 0x0203e40000000c00 */
.L_x_7722:
[----:B------:R-:W-:Y:S05]  /*bd50*/  BSYNC B1 ;  /* 0x0000000000017941 */ /* 0x000fea0003800000 */
.L_x_7721:
        /* <DEDUP_REMOVED lines=45> */
.L_x_7726:
[----:B------:R-:W-:Y:S05]  /*c030*/  BSYNC B0 ;  /* 0x0000000000007941 */ /* 0x000fea0003800000 */
.L_x_7725:
[----:B-----5:R3:W-:Y:S02]  /*c040*/  STS.128 [R219+0x4000], R20 ;  /* 0x00400014db007388 */ /* 0x0207e40000000c00 */
.L_x_7716:
[----:B------:R-:W-:Y:S05]  /*c050*/  BSYNC B2 ;  /* 0x0000000000027941 */ /* 0x000fea0003800000 */
.L_x_7715:
        /* <DEDUP_REMOVED lines=59> */
.L_x_7732:
[----:B------:R-:W-:Y:S05]  /*c410*/  BSYNC B0 ;  /* 0x0000000000007941 */ /* 0x000fea0003800000 */
.L_x_7731:
[----:B-----5:R3:W-:Y:S02]  /*c420*/  STS.128 [R219+0x800], R20 ;  /* 0x00080014db007388 */ /* 0x0207e40000000c00 */
.L_x_7730:
[----:B------:R-:W-:Y:S05]  /*c430*/  BSYNC B1 ;  /* 0x0000000000017941 */ /* 0x000fea0003800000 */
.L_x_7729:
        /* <DEDUP_REMOVED lines=46> */
.L_x_7736:
[----:B------:R-:W-:Y:S05]  /*c720*/  BSYNC B0 ;  /* 0x0000000000007941 */ /* 0x000fea0003800000 */
.L_x_7735:
[----:B-----5:R3:W-:Y:S02]  /*c730*/  STS.128 [R219+0x2800], R20 ;  /* 0x00280014db007388 */ /* 0x0207e40000000c00 */
.L_x_7734:
[----:B------:R-:W-:Y:S05]  /*c740*/  BSYNC B1 ;  /* 0x0000000000017941 */ /* 0x000fea0003800000 */
.L_x_7733:
        /* <DEDUP_REMOVED lines=45> */
.L_x_7738:
[----:B------:R-:W-:Y:S05]  /*ca20*/  BSYNC B0 ;  /* 0x0000000000007941 */ /* 0x000fea0003800000 */
.L_x_7737:
[----:B-----5:R1:W-:Y:S02]  /*ca30*/  STS.128 [R219+0x4800], R44 ;  /* 0x0048002cdb007388 */ /* 0x0203e40000000c00 */
.L_x_7728:
[----:B------:R-:W-:Y:S05]  /*ca40*/  BSYNC B2 ;  /* 0x0000000000027941 */ /* 0x000fea0003800000 */
.L_x_7727:
        /* <DEDUP_REMOVED lines=60> */
.L_x_7744:
[----:B------:R-:W-:Y:S05]  /*ce10*/  BSYNC B0 ;  /* 0x0000000000007941 */ /* 0x000fea0003800000 */
.L_x_7743:
[----:B-----5:R1:W-:Y:S02]  /*ce20*/  STS.128 [R219+0x1000], R20 ;  /* 0x00100014db007388 */ /* 0x0203e40000000c00 */
.L_x_7742:
[----:B------:R-:W-:Y:S05]  /*ce30*/  BSYNC B1 ;  /* 0x0000000000017941 */ /* 0x000fea0003800000 */
.L_x_7741:
        /* <DEDUP_REMOVED lines=46> */
.L_x_7748:
[----:B------:R-:W-:Y:S05]  /*d120*/  BSYNC B0 ;  /* 0x0000000000007941 */ /* 0x000fea0003800000 */
.L_x_7747:
[----:B-----5:R3:W-:Y:S02]  /*d130*/  STS.128 [R219+0x3000], R20 ;  /* 0x00300014db007388 */ /* 0x0207e40000000c00 */
.L_x_7746:
[----:B------:R-:W-:Y:S05]  /*d140*/  BSYNC B1 ;  /* 0x0000000000017941 */ /* 0x000fea0003800000 */
.L_x_7745:
        /* <DEDUP_REMOVED lines=45> */
.L_x_7750:
[----:B------:R-:W-:Y:S05]  /*d420*/  BSYNC B0 ;  /* 0x0000000000007941 */ /* 0x000fea0003800000 */
.L_x_7749:
[----:B-----5:R3:W-:Y:S02]  /*d430*/  STS.128 [R219+0x5000], R20 ;  /* 0x00500014db007388 */ /* 0x0207e40000000c00 */
.L_x_7740:
[----:B------:R-:W-:Y:S05]  /*d440*/  BSYNC B2 ;  /* 0x0000000000027941 */ /* 0x000fea0003800000 */
.L_x_7739:
        /* <DEDUP_REMOVED lines=59> */
.L_x_7755:
[----:B------:R-:W-:Y:S05]  /*d800*/  BSYNC B0 ;  /* 0x0000000000007941 */ /* 0x000fea0003800000 */
.L_x_7754:
[----:B-----5:R3:W-:Y:S02]  /*d810*/  STS.128 [R219+0x1800], R20 ;  /* 0x00180014db007388 */ /* 0x0207e40000000c00 */
.L_x_7753:
[----:B------:R-:W-:Y:S05]  /*d820*/  BSYNC B1 ;  /* 0x0000000000017941 */ /* 0x000fea0003800000 */
.L_x_7752:
        /* <DEDUP_REMOVED lines=46> */
.L_x_7759:
[----:B------:R-:W-:Y:S05]  /*db10*/  BSYNC B0 ;  /* 0x0000000000007941 */ /* 0x000fea0003800000 */
.L_x_7758:
[----:B-----5:R3:W-:Y:S02]  /*db20*/  STS.128 [R219+0x3800], R20 ;  /* 0x00380014db007388 */ /* 0x0207e40000000c00 */
.L_x_7757:
[----:B------:R-:W-:Y:S05]  /*db30*/  BSYNC B1 ;  /* 0x0000000000017941 */ /* 0x000fea0003800000 */
.L_x_7756:
        /* <DEDUP_REMOVED lines=45> */
.L_x_7761:
[----:B------:R-:W-:Y:S05]  /*de10*/  BSYNC B0 ;  /* 0x0000000000007941 */ /* 0x000fea0003800000 */
.L_x_7760:
[----:B-----5:R1:W-:Y:S01]  /*de20*/  STS.128 [R219+0x5800], R40 ;  /* 0x00580028db007388 */ /* 0x0203e20000000c00 */
[----:B------:R-:W-:Y:S05]  /*de30*/  BRA `(.L_x_7751) ;  /* 0x0000004c00707947 */ /* 0x000fea0003800000 */
.L_x_7714:
        /* <DEDUP_REMOVED lines=89> */
.L_x_7767:
[----:B------:R-:W-:Y:S05]  /*e3d0*/  BSYNC B0 ;  /* 0x0000000000007941 */ /* 0x000fea0003800000 */
.L_x_7766:
[----:B-----5:R3:W-:Y:S02]  /*e3e0*/  STS.128 [R219], R32 ;  /* 0x00000020db007388 */ /* 0x0207e40000000c00 */
.L_x_7765:
[----:B------:R-:W-:Y:S05]  /*e3f0*/  BSYNC B1 ;  /* 0x0000000000017941 */ /* 0x000fea0003800000 */
.L_x_7764:
        /* <DEDUP_REMOVED lines=87> */
.L_x_7771:
[----:B------:R-:W-:Y:S05]  /*e970*/  BSYNC B0 ;  /* 0x0000000000007941 */ /* 0x000fea0003800000 */
.L_x_7770:
[----:B-----5:R1:W-:Y:S02]  /*e980*/  STS.128 [R219+0x2000], R32 ;  /* 0x00200020db007388 */ /* 0x0203e40000000c00 */
.L_x_7769:
[----:B------:R-:W-:Y:S05]  /*e990*/  BSYNC B1 ;  /* 0x0000000000017941 */ /* 0x000fea0003800000 */
.L_x_7768:
        /* <DEDUP_REMOVED lines=86> */
.L_x_7773:
[----:B------:R-:W-:Y:S05]  /*ef00*/  BSYNC B0 ;  /* 0x0000000000007941 */ /* 0x000fea0003800000 */
.L_x_7772:
[----:B-----5:R3:W-:Y:S02]  /*ef10*/  STS.128 [R219+0x4000], R32 ;  /* 0x00400020db007388 */ /* 0x0207e40000000c00 */
.L_x_7763:
[----:B------:R-:W-:Y:S05]  /*ef20*/  BSYNC B2 ;  /* 0x0000000000027941 */ /* 0x000fea0003800000 */
.L_x_7762:
        /* <DEDUP_REMOVED lines=94> */
.L_x_7779:
[----:B------:R-:W-:Y:S05]  /*f510*/  BSYNC B0 ;  /* 0x0000000000007941 */ /* 0x000fea0003800000 */
.L_x_7778:
[----:B-----5:R3:W-:Y:S02]  /*f520*/  STS.128 [R219+0x800], R32 ;  /* 0x00080020db007388 */ /* 0x0207e40000000c00 */
.L_x_7777:
[----:B------:R-:W-:Y:S05]  /*f530*/  BSYNC B1 ;  /* 0x0000000000017941 */ /* 0x000fea0003800000 */
.L_x_7776:
        /* <DEDUP_REMOVED lines=90> */
.L_x_7783:
[----:B------:R-:W-:Y:S05]  /*fae0*/  BSYNC B0 ;  /* 0x0000000000007941 */ /* 0x000fea0003800000 */
.L_x_7782:
[----:B-----5:R3:W-:Y:S02]  /*faf0*/  STS.128 [R219+0x2800], R32 ;  /* 0x00280020db007388 */ /* 0x0207e40000000c00 */
.L_x_7781:
[----:B------:R-:W-:Y:S05]  /*fb00*/  BSYNC B1 ;  /* 0x0000000000017941 */ /* 0x000fea0003800000 */
.L_x_7780:
        /* <DEDUP_REMOVED lines=90> */
.L_x_7785:
[----:B------:R-:W-:Y:S05]  /*100b0*/  BSYNC B0 ;  /* 0x0000000000007941 */ /* 0x000fea0003800000 */
.L_x_7784:
[----:B-----5:R1:W-:Y:S02]  /*100c0*/  STS.128 [R219+0x4800], R20 ;  /* 0x00480014db007388 */ /* 0x0203e40000000c00 */
.L_x_7775:
[----:B------:R-:W-:Y:S05]  /*100d0*/  BSYNC B2 ;  /* 0x0000000000027941 */ /* 0x000fea0003800000 */
.L_x_7774:
        /* <DEDUP_REMOVED lines=95> */
.L_x_7791:
[----:B------:R-:W-:Y:S05]  /*106d0*/  BSYNC B0 ;  /* 0x0000000000007941 */ /* 0x000fea0003800000 */
.L_x_7790:
[----:B-----5:R3:W-:Y:S02]  /*106e0*/  STS.128 [R219+0x1000], R32 ;  /* 0x00100020db007388 */ /* 0x0207e40000000c00 */
.L_x_7789:
[----:B------:R-:W-:Y:S05]  /*106f0*/  BSYNC B1 ;  /* 0x0000000000017941 */ /* 0x000fea0003800000 */
.L_x_7788:
        /* <DEDUP_REMOVED lines=90> */
.L_x_7795:
[----:B------:R-:W-:Y:S05]  /*10ca0*/  BSYNC B0 ;  /* 0x0000000000007941 */ /* 0x000fea0003800000 */
.L_x_7794:
[----:B-----5:R3:W-:Y:S02]  /*10cb0*/  STS.128 [R219+0x3000], R32 ;  /* 0x00300020db007388 */ /* 0x0207e40000000c00 */
.L_x_7793:
[----:B------:R-:W-:Y:S05]  /*10cc0*/  BSYNC B1 ;  /* 0x0000000000017941 */ /* 0x000fea0003800000 */
.L_x_7792:
        /* <DEDUP_REMOVED lines=89> */
.L_x_7797:
[----:B------:R-:W-:Y:S05]  /*11260*/  BSYNC B0 ;  /* 0x0000000000007941 */ /* 0x000fea0003800000 */
.L_x_7796:
[----:B-----5:R3:W-:Y:S02]  /*11270*/  STS.128 [R219+0x5000], R32 ;  /* 0x00500020db007388 */ /* 0x0207e40000000c00 */
.L_x_7787:
[----:B------:R-:W-:Y:S05]  /*11280*/  BSYNC B2 ;  /* 0x0000000000027941 */ /* 0x000fea0003800000 */
.L_x_7786:
        /* <DEDUP_REMOVED lines=94> */
.L_x_7801:
[----:B------:R-:W-:Y:S05]  /*11870*/  BSYNC B0 ;  /* 0x0000000000007941 */ /* 0x000fea0003800000 */
.L_x_7800:
[----:B-----5:R1:W-:Y:S02]  /*11880*/  STS.128 [R219+0x1800], R20 ;  /* 0x00180014db007388 */ /* 0x0203e40000000c00 */
.L_x_7799:
[----:B------:R-:W-:Y:S05]  /*11890*/  BSYNC B1 ;  /* 0x0000000000017941 */ /* 0x000fea0003800000 */
.L_x_7798:
        /* <DEDUP_REMOVED lines=92> */
.L_x_7805:
[----:B------:R-:W-:Y:S05]  /*11e60*/  BSYNC B0 ;  /* 0x0000000000007941 */ /* 0x000fea0003800000 */
.L_x_7804:
[----:B-----5:R1:W-:Y:S02]  /*11e70*/  STS.128 [R219+0x3800], R20 ;  /* 0x00380014db007388 */ /* 0x0203e40000000c00 */
.L_x_7803:
[----:B------:R-:W-:Y:S05]  /*11e80*/  BSYNC B1 ;  /* 0x0000000000017941 */ /* 0x000fea0003800000 */
.L_x_7802:
        /* <DEDUP_REMOVED lines=92> */
.L_x_7807:
[----:B------:R-:W-:Y:S05]  /*12450*/  BSYNC B0 ;  /* 0x0000000000007941 */ /* 0x000fea0003800000 */
.L_x_7806:
[----:B-----5:R1:W-:Y:S01]  /*12460*/  STS.128 [R219+0x5800], R20 ;  /* 0x00580014db007388 */ /* 0x0203e20000000c00 */
[----:B------:R-:W-:Y:S05]  /*12470*/  BRA `(.L_x_7751) ;  /* 0x0000000400e07947 */ /* 0x000fea0003800000 */
.L_x_7713:
        /* <DEDUP_REMOVED lines=35> */
.L_x_7809:
[----:B------:R-:W-:Y:S05]  /*126b0*/  BSYNC B0 ;  /* 0x0000000000007941 */ /* 0x000fea0003800000 */
.L_x_7808:
        /* <DEDUP_REMOVED lines=27> */
.L_x_7811:
[----:B------:R-:W-:Y:S05]  /*12870*/  BSYNC B0 ;  /* 0x0000000000007941 */ /* 0x000fea0003800000 */
.L_x_7810:
        /* <DEDUP_REMOVED lines=27> */
.L_x_7813:
[----:B------:R-:W-:Y:S05]  /*12a30*/  BSYNC B0 ;  /* 0x0000000000007941 */ /* 0x000fea0003800000 */
.L_x_7812:
        /* <DEDUP_REMOVED lines=28> */
.L_x_7751:
[----:B------:R-:W-:Y:S05]  /*12c00*/  BSYNC B3 ;  /* 0x0000000000037941 */ /* 0x000fea0003800000 */
.L_x_7712:
        /* <DEDUP_REMOVED lines=28> */
.L_x_7816:
[----:B------:R4:W-:Y:S02]  /*12dd0*/  STS.128 [R219+0xa000], RZ ;  /* 0x00a000ffdb007388 */ /* 0x0009e40000000c00 */
.L_x_7815:
[----:B------:R-:W-:Y:S05]  /*12de0*/  BSYNC B0 ;  /* 0x0000000000007941 */ /* 0x000fea0003800000 */
.L_x_7814:
        /* <DEDUP_REMOVED lines=31> */
.L_x_7819:
[----:B------:R3:W-:Y:S02]  /*12fe0*/  STS.128 [R219+0xa800], RZ ;  /* 0x00a800ffdb007388 */ /* 0x0007e40000000c00 */
.L_x_7818:
[----:B------:R-:W-:Y:S05]  /*12ff0*/  BSYNC B0 ;  /* 0x0000000000007941 */ /* 0x000fea0003800000 */
.L_x_7817:
        /* <DEDUP_REMOVED lines=33> */
.L_x_7822:
[----:B------:R3:W-:Y:S02]  /*13210*/  STS.128 [R219+0xb000], RZ ;  /* 0x00b000ffdb007388 */ /* 0x0007e40000000c00 */
.L_x_7821:
[----:B------:R-:W-:Y:S05]  /*13220*/  BSYNC B0 ;  /* 0x0000000000007941 */ /* 0x000fea0003800000 */
.L_x_7820:
        /* <DEDUP_REMOVED lines=33> */
.L_x_7824:
[----:B------:R-:W-:Y:S05]  /*13440*/  BSYNC B0 ;  /* 0x0000000000007941 */ /* 0x000fea0003800000 */
.L_x_7823:
        /* <DEDUP_REMOVED lines=50> */
.L_x_7827:
[----:B------:R3:W-:Y:S02]  /*13770*/  STS.128 [R219+0x10000], RZ ;  /* 0x010000ffdb007388 */ /* 0x0007e40000000c00 */
.L_x_7826:
[----:B------:R-:W-:Y:S05]  /*13780*/  BSYNC B0 ;  /* 0x0000000000007941 */ /* 0x000fea0003800000 */
.L_x_7825:
        /* <DEDUP_REMOVED lines=32> */
.L_x_7830:
[----:B------:R1:W-:Y:S02]  /*13990*/  STS.128 [R219+0x10800], RZ ;  /* 0x010800ffdb007388 */ /* 0x0003e40000000c00 */
.L_x_7829:
[----:B------:R-:W-:Y:S05]  /*139a0*/  BSYNC B0 ;  /* 0x0000000000007941 */ /* 0x000fea0003800000 */
.L_x_7828:
        /* <DEDUP_REMOVED lines=34> */
.L_x_7833:
[----:B------:R1:W-:Y:S02]  /*13bd0*/  STS.128 [R219+0x11000], RZ ;  /* 0x011000ffdb007388 */ /* 0x0003e40000000c00 */
.L_x_7832:
[----:B------:R-:W-:Y:S05]  /*13be0*/  BSYNC B0 ;  /* 0x0000000000007941 */ /* 0x000fea0003800000 */
.L_x_7831:
        /* <DEDUP_REMOVED lines=35> */
.L_x_7836:
[----:B------:R1:W-:Y:S02]  /*13e20*/  STS.128 [R219+0x11800], RZ ;  /* 0x011800ffdb007388 */ /* 0x0003e40000000c00 */
.L_x_7835:
[----:B------:R-:W-:Y:S05]  /*13e30*/  BSYNC B0 ;  /* 0x0000000000007941 */ /* 0x000fea0003800000 */
.L_x_7834:
        /* <DEDUP_REMOVED lines=173> */
[----:B------:R-:W-:Y:S01]  /*14910*/  IMAD R52, R71, 0x10, R52 ;  /* 0x0000001047347824 */ /* 0x000fe200078e0234 */
[----:B------:R-:W-:Y:S01]  /*14920*/  IADD3 R227, R69, -R216, RZ ;  /* 0x800000d845e37210 */ /* 0x000fe20007ffe0ff */
        /* <DEDUP_REMOVED lines=17> */
[----:B------:R-:W-:Y:S01]  /*14a40*/  IADD3 R228, R73, R52, RZ ;  /* 0x0000003449e47210 */ /* 0x000fe20007ffe0ff */
        /* <DEDUP_REMOVED lines=19> */
[----:B------:R-:W-:Y:S01]  /*14b80*/  IMAD.IADD R230, R228, 0x1, R227 ;  /* 0x00000001e4e67824 */ /* 0x000fe200078e02e3 */
[----:B------:R-:W-:-:S02]  /*14b90*/  IADD3 R227, R227, 0x8, R228 ;  /* 0x00000008e3e37810 */ /* 0x000fc40007ffe0e4 */
[-C--:B------:R-:W-:Y:S01]  /*14ba0*/  FMUL.FTZ R67, R100, R19.reuse ;  /* 0x0000001364437220 */ /* 0x080fe20000410000 */
[-C--:B------:R-:W-:Y:S01]  /*14bb0*/  FMUL.FTZ R71, R101, R19.reuse ;  /* 0x0000001365477220 */ /* 0x080fe20000410000 */
[-C--:B------:R-:W-:Y:S01]  /*14bc0*/  FMUL.FTZ R63, R102, R19.reuse ;  /* 0x00000013663f7220 */ /* 0x080fe20000410000 */
[-C--:B------:R-:W-:Y:S01]  /*14bd0*/  FMUL.FTZ R40, R40, R19.reuse ;  /* 0x0000001328287220 */ /* 0x080fe20000410000 */
[-C--:B------:R-:W-:Y:S01]  /*14be0*/  FMUL.FTZ R98, R98, R19.reuse ;  /* 0x0000001362627220 */ /* 0x080fe20000410000 */
[----:B------:R-:W-:Y:S01]  /*14bf0*/  FMUL.FTZ R103, R103, R19 ;  /* 0x0000001367677220 */ /* 0x000fe20000410000 */
[----:B------:R1:W2:Y:S01]  /*14c00*/  MUFU.TANH R65, R61 ;  /* 0x0000003d00417308 */ /* 0x0002a20000002400 */
[-C--:B------:R-:W-:Y:S02]  /*14c10*/  VIADDMNMX R229, R230, -R3.reuse, RZ, !PT ;  /* 0x80000003e6e57246 */ /* 0x080fe400078001ff */
[----:B------:R-:W-:Y:S02]  /*14c20*/  VIADDMNMX R226, R227, -R3, RZ, !PT ;  /* 0x80000003e3e27246 */ /* 0x000fe400078001ff */
[----:B------:R-:W-:-:S03]  /*14c30*/  IADD3 R11, R69, 0x1, -R216 ;  /* 0x00000001450b7810 */ /* 0x000fc60007ffe8d8 */
[----:B------:R-:W3:Y:S01]  /*14c40*/  MUFU.TANH R59, R59 ;  /* 0x0000003b003b7308 */ /* 0x000ee20000002400 */
[----:B------:R-:W-:-:S07]  /*14c50*/  IADD3 R11, R18, R11, RZ ;  /* 0x0000000b120b7210 */ /* 0x000fce0007ffe0ff */
        /* <DEDUP_REMOVED lines=29> */
[C---:B------:R-:W-:Y:S01]  /*14e30*/  IADD3 R0, R11.reuse, 0x8, R228 ;  /* 0x000000080b007810 */ /* 0x040fe20007ffe0e4 */
[----:B------:R-:W-:Y:S01]  /*14e40*/  BSSY B1, `(.L_x_7837) ;  /* 0x00000af000017945 */ /* 0x000fe20003800000 */
[----:B------:R-:W-:Y:S01]  /*14e50*/  VIADDMNMX R228, R11, R228, R69, PT ;  /* 0x000000e40be47246 */ /* 0x000fe20003800145 */
[C---:B------:R-:W-:Y:S01]  /*14e60*/  VIADD R191, R199.reuse, 0x2000 ;  /* 0x00002000c7bf7836 */ /* 0x040fe20000000000 */
[----:B------:R-:W-:Y:S01]  /*14e70*/  VIMNMX R225, R0, R69, PT ;  /* 0x0000004500e17248 */ /* 0x000fe20003fe0100 */
[----:B------:R-:W-:Y:S01]  /*14e80*/  VIADD R187, R199, 0x4000 ;  /* 0x00004000c7bb7836 */ /* 0x000fe20000000000 */
        /* <DEDUP_REMOVED lines=74> */
.L_x_7840:
[----:B------:R-:W2:Y:S02]  /*15330*/  LD.E R0, desc[UR6][R16.64+0x38] ;  /* 0x0000380610007980 */ /* 0x000ea4000c101900 */
[----:B--2---:R-:W-:-:S04]  /*15340*/  LEA R0, -R0, RZ, 0x6 ;  /* 0x000000ff00007211 */ /* 0x004fc800078e31ff */
[----:B------:R-:W-:Y:S02]  /*15350*/  SHF.R.S32.HI R4, RZ, 0x1f, R0 ;  /* 0x0000001fff047819 */ /* 0x000fe40000011400 */
.L_x_7841:
[----:B------:R-:W-:Y:S05]  /*15360*/  BSYNC B0 ;  /* 0x0000000000007941 */ /* 0x000fea0003800000 */
.L_x_7839:
        /* <DEDUP_REMOVED lines=15> */
[C---:B------:R-:W-:Y:S02]  /*15460*/  @P4 LEA.HI.X R69, R19.reuse, R213, R4, 0x1, P2 ;  /* 0x000000d513454211 */ /* 0x040fe400010f0c04 */
[C---:B------:R-:W-:Y:S01]  /*15470*/  @P3 LEA R18, P1, R19.reuse, R212, 0x1 ;  /* 0x000000d413123211 */ /* 0x040fe200078208ff */
[----:B------:R-:W-:Y:S01]  /*15480*/  @!PT LDS RZ, [RZ] ;  /* 0x00000000fffff984 */ /* 0x000fe20000000800 */
[----:B------:R-:W-:Y:S01]  /*15490*/  @!PT LDS RZ, [RZ] ;  /* 0x00000000fffff984 */ /* 0x000fe20000000800 */
[----:B------:R-:W-:Y:S01]  /*154a0*/  @!PT LDS RZ, [RZ] ;  /* 0x00000000fffff984 */ /* 0x000fe20000000800 */
[----:B------:R1:W-:Y:S01]  /*154b0*/  @P4 LDGSTS.E.BYPASS.LTC128B.128 [R219+0x8000], desc[UR6][R76.64+0x80] ;  /* 0x080000804cdb4fae */ /* 0x0003e2000b901d46 */
[----:B------:R-:W-:-:S02]  /*154c0*/  IADD3 R11, P2, R19, R209, RZ ;  /* 0x000000d1130b7210 */ /* 0x000fc40007f5e0ff */
[-C--:B------:R-:W-:Y:S01]  /*154d0*/  @P3 LEA.HI.X R19, R19, R213.reuse, R4, 0x1, P1 ;  /* 0x000000d513133211 */ /* 0x080fe200008f0c04 */
[----:B------:R1:W-:Y:S01]  /*154e0*/  @!P4 STS.128 [R219+0x8000], RZ ;  /* 0x008000ffdb00c388 */ /* 0x0003e20000000c00 */
[CC--:B------:R-:W-:Y:S01]  /*154f0*/  @P6 LEA R82, P1, R11.reuse, R212.reuse, 0x1 ;  /* 0x000000d40b526211 */ /* 0x0c0fe200078208ff */
[----:B------:R-:W-:Y:S01]  /*15500*/  IMAD.X R4, R4, 0x1, R210, P2 ;  /* 0x0000000104047824 */ /* 0x000fe200010e06d2 */
[C---:B------:R-:W-:Y:S01]  /*15510*/  @P4 LEA R78, P2, R11.reuse, R212, 0x1 ;  /* 0x000000d40b4e4211 */ /* 0x040fe200078408ff */
[----:B------:R-:W-:Y:S01]  /*15520*/  @!PT LDS RZ, [RZ] ;  /* 0x00000000fffff984 */ /* 0x000fe20000000800 */
[----:B------:R-:W-:Y:S01]  /*15530*/  @!PT LDS RZ, [RZ] ;  /* 0x00000000fffff984 */ /* 0x000fe20000000800 */
[----:B------:R-:W-:Y:S01]  /*15540*/  @!PT LDS RZ, [RZ] ;  /* 0x00000000fffff984 */ /* 0x000fe20000000800 */
[----:B------:R1:W-:Y:S03]  /*15550*/  @P3 LDGSTS.E.BYPASS.LTC128B.128 [R219+0xa000], desc[UR6][R76.64+0x100] ;  /* 0x0a0001004cdb3fae */ /* 0x0003e6000b901d46 */
[CCC-:B------:R-:W-:Y:S01]  /*15560*/  @P6 LEA.HI.X R83, R11.reuse, R213.reuse, R4.reuse, 0x1, P1 ;  /* 0x000000d50b536211 */ /* 0x1c0fe200008f0c04 */
[----:B------:R1:W-:Y:S01]  /*15570*/  @!P3 STS.128 [R219+0xa000], RZ ;  /* 0x00a000ffdb00b388 */ /* 0x0003e20000000c00 */
[----:B------:R-:W-:-:S02]  /*15580*/  @P4 LEA.HI.X R79, R11, R213, R4, 0x1, P2 ;  /* 0x000000d50b4f4211 */ /* 0x000fc400010f0c04 */
[CC--:B------:R-:W-:Y:S01]  /*15590*/  @P3 LEA R10, P1, R11.reuse, R212.reuse, 0x1 ;  /* 0x000000d40b0a3211 */ /* 0x0c0fe200078208ff */
[----:B------:R-:W-:Y:S01]  /*155a0*/  @!PT LDS RZ, [RZ] ;  /* 0x00000000fffff984 */ /* 0x000fe20000000800 */
[----:B------:R-:W-:Y:S01]  /*155b0*/  @!PT LDS RZ, [RZ] ;  /* 0x00000000fffff984 */ /* 0x000fe20000000800 */
[----:B------:R-:W-:Y:S01]  /*155c0*/  @!PT LDS RZ, [RZ] ;  /* 0x00000000fffff984 */ /* 0x000fe20000000800 */
[----:B------:R1:W-:Y:S01]  /*155d0*/  @P6 LDGSTS.E.BYPASS.LTC128B.128 [R219+0x6800], desc[UR6][R72.64] ;  /* 0x0680000048db6fae */ /* 0x0003e2000b901d46 */
[C---:B------:R-:W-:Y:S02]  /*155e0*/  IADD3 R0, P2, R11.reuse, R209, RZ ;  /* 0x000000d10b007210 */ /* 0x040fe40007f5e0ff */
[-C--:B------:R-:W-:Y:S01]  /*155f0*/  @P3 LEA.HI.X R11, R11, R213.reuse, R4, 0x1, P1 ;  /* 0x000000d50b0b3211 */ /* 0x080fe200008f0c04 */
[----:B------:R1:W-:Y:S01]  /*15600*/  @!P6 STS.128 [R219+0x6800], RZ ;  /* 0x006800ffdb00e388 */ /* 0x0003e20000000c00 */
[-C--:B------:R-:W-:Y:S01]  /*15610*/  @P6 LEA R88, P1, R0, R212.reuse, 0x1 ;  /* 0x000000d400586211 */ /* 0x080fe200078208ff */
[----:B------:R-:W-:Y:S01]  /*15620*/  IMAD.X R4, R4, 0x1, R210, P2 ;  /* 0x0000000104047824 */ /* 0x000fe200010e06d2 */
[CC--:B------:R-:W-:Y:S01]  /*15630*/  @P4 LEA R86, P2, R0.reuse, R212.reuse, 0x1 ;  /* 0x000000d400564211 */ /* 0x0c0fe200078408ff */
[----:B------:R-:W-:Y:S01]  /*15640*/  @!PT LDS RZ, [RZ] ;  /* 0x00000000fffff984 */ /* 0x000fe20000000800 */
[----:B------:R-:W-:Y:S01]  /*15650*/  @!PT LDS RZ, [RZ] ;  /* 0x00000000fffff984 */ /* 0x000fe20000000800 */
[----:B------:R-:W-:Y:S01]  /*15660*/  @!PT LDS RZ, [RZ] ;  /* 0x00000000fffff984 */ /* 0x000fe20000000800 */
[----:B------:R1:W-:Y:S03]  /*15670*/  @P4 LDGSTS.E.BYPASS.LTC128B.128 [R219+0x8800], desc[UR6][R68.64+0x80] ;  /* 0x0880008044db4fae */ /* 0x0003e6000b901d46 */
[CC--:B------:R-:W-:Y:S01]  /*15680*/  @P6 LEA.HI.X R89, R0.reuse, R213.reuse, R4, 0x1, P1 ;  /* 0x000000d500596211 */ /* 0x0c0fe200008f0c04 */
[----:B------:R1:W-:Y:S01]  /*15690*/  @!P4 STS.128 [R219+0x8800], RZ ;  /* 0x008800ffdb00c388 */ /* 0x0003e20000000c00 */
[C---:B------:R-:W-:Y:S01]  /*156a0*/  @P3 LEA R90, P1, R0.reuse, R212, 0x1 ;  /* 0x000000d4005a3211 */ /* 0x040fe200078208ff */
[----:B------:R-:W-:Y:S01]  /*156b0*/  IMAD.MOV.U32 R212, RZ, RZ, R76 ;  /* 0x000000ffffd47224 */ /* 0x000fe200078e004c */
[CCC-:B------:R-:W-:Y:S01]  /*156c0*/  @P4 LEA.HI.X R87, R0.reuse, R213.reuse, R4.reuse, 0x1, P2 ;  /* 0x000000d500574211 */ /* 0x1c0fe200010f0c04 */
[----:B------:R-:W-:Y:S01]  /*156d0*/  @!PT LDS RZ, [RZ] ;  /* 0x00000000fffff984 */ /* 0x000fe20000000800 */
[----:B------:R-:W-:Y:S01]  /*156e0*/  @!PT LDS RZ, [RZ] ;  /* 0x00000000fffff984 */ /* 0x000fe20000000800 */
[----:B------:R-:W-:Y:S01]  /*156f0*/  @!PT LDS RZ, [RZ] ;  /* 0x00000000fffff984 */ /* 0x000fe20000000800 */
[----:B------:R1:W-:Y:S01]  /*15700*/  @P3 LDGSTS.E.BYPASS.LTC128B.128 [R219+0xa800], desc[UR6][R18.64+0x100] ;  /* 0x0a80010012db3fae */ /* 0x0003e2000b901d46 */
[----:B------:R-:W-:Y:S01]  /*15710*/  @P3 LEA.HI.X R91, R0, R213, R4, 0x1, P1 ;  /* 0x000000d5005b3211 */ /* 0x000fe200008f0c04 */
[----:B------:R-:W-:-:S02]  /*15720*/  IMAD.MOV.U32 R213, RZ, RZ, R77 ;  /* 0x000000ffffd57224 */ /* 0x000fc400078e004d */
        /* <DEDUP_REMOVED lines=32> */
.L_x_7838:
[----:B------:R-:W-:Y:S05]  /*15930*/  BSYNC B1 ;  /* 0x0000000000017941 */ /* 0x000fea0003800000 */
.L_x_7837:
[----:B------:R2:W3:Y:S01]  /*15940*/  LD.E R165, desc[UR6][R16.64+0xdc] ;  /* 0x0000dc0610a57980 */ /* 0x0004e2000c101900 */
[----:B------:R-:W-:-:S04]  /*15950*/  IMAD.IADD R0, R2, 0x1, R133 ;  /* 0x0000000102007824 */ /* 0x000fc800078e0285 */
[----:B------:R-:W-:Y:S02]  /*15960*/  IMAD.IADD R2, R227, 0x1, -R0 ;  /* 0x00000001e3027824 */ /* 0x000fe400078e0a00 */
[C---:B------:R-:W-:Y:S02]  /*15970*/  VIADD R24, R0.reuse, 0x8 ;  /* 0x0000000800187836 */ /* 0x040fe40000000000 */
[----:B-1----:R-:W-:Y:S01]  /*15980*/  VIADD R11, R0, 0x9 ;  /* 0x00000009000b7836 */ /* 0x002fe20000000000 */
[----:B------:R-:W-:Y:S01]  /*15990*/  IABS R2, R2 ;  /* 0x0000000200027213 */ /* 0x000fe20000000000 */
[C---:B------:R-:W-:Y:S02]  /*159a0*/  IMAD.IADD R30, R230.reuse, 0x1, -R24 ;  /* 0x00000001e61e7824 */ /* 0x040fe400078e0a18 */
[----:B------:R-:W-:Y:S01]  /*159b0*/  IMAD.IADD R6, R230, 0x1, -R11 ;  /* 0x00000001e6067824 */ /* 0x000fe200078e0a0b */
[----:B------:R-:W-:Y:S01]  /*159c0*/  I2FP.F32.S32 R2, R2 ;  /* 0x0000000200027245 */ /* 0x000fe20000201400 */
[----:B------:R-:W-:Y:S01]  /*159d0*/  VIADD R8, R0, 0x11 ;  /* 0x0000001100087836 */ /* 0x000fe20000000000 */
[----:B------:R-:W-:Y:S01]  /*159e0*/  IABS R30, R30 ;  /* 0x0000001e001e7213 */ /* 0x000fe20000000000 */
[----:B------:R-:W-:Y:S01]  /*159f0*/  IMAD.IADD R4, R230, 0x1, -R0 ;  /* 0x00000001e6047824 */ /* 0x000fe200078e0a00 */
[----:B------:R-:W-:Y:S01]  /*15a00*/  IABS R6, R6 ;  /* 0x0000000600067213 */ /* 0x000fe20000000000 */
[----:B------:R-:W-:Y:S01]  /*15a10*/  FFMA.FTZ R85, -R224, R2, R85 ;  /* 0x00000002e0557223 */ /* 0x000fe20000010155 */
[----:B------:R-:W-:Y:S01]  /*15a20*/  I2FP.F32.S32 R30, R30 ;  /* 0x0000001e001e7245 */ /* 0x000fe20000201400 */
[----:B------:R-:W-:Y:S01]  /*15a30*/  VIADD R26, R0, 0x1 ;  /* 0x00000001001a7836 */ /* 0x000fe20000000000 */
[----:B------:R-:W-:Y:S01]  /*15a40*/  I2FP.F32.S32 R6, R6 ;  /* 0x0000000600067245 */ /* 0x000fe20000201400 */
[----:B------:R-:W-:Y:S01]  /*15a50*/  IMAD.IADD R2, R230, 0x1, -R8 ;  /* 0x00000001e6027824 */ /* 0x000fe200078e0a08 */
[----:B------:R-:W-:Y:S01]  /*15a60*/  IABS R4, R4 ;  /* 0x0000000400047213 */ /* 0x000fe20000000000 */
[----:B------:R-:W-:-:S02]  /*15a70*/  VIADD R22, R0, 0x18 ;  /* 0x0000001800167836 */ /* 0x000fc40000000000 */
[----:B------:R-:W-:Y:S02]  /*15a80*/  VIADD R20, R0, 0x19 ;  /* 0x0000001900147836 */ /* 0x000fe40000000000 */
[----:B------:R-:W-:Y:S01]  /*15a90*/  FFMA.FTZ R30, -R224, R30, R45 ;  /* 0x0000001ee01e7223 */ /* 0x000fe2000001012d */
[----:B------:R-:W-:Y:S02]  /*15aa0*/  IMAD.IADD R12, R230, 0x1, -R26 ;  /* 0x00000001e60c7824 */ /* 0x000fe400078e0a1a */
[----:B------:R-:W-:Y:S01]  /*15ab0*/  FFMA.FTZ R45, -R224, R6, R81 ;  /* 0x00000006e02d7223 */ /* 0x000fe20000010151 */
[----:B------:R-:W-:Y:S01]  /*15ac0*/  IMAD.IADD R28, R230, 0x1, -R22 ;  /* 0x00000001e61c7824 */ /* 0x000fe200078e0a16 */
[----:B------:R-:W-:Y:S01]  /*15ad0*/  IABS R2, R2 ;  /* 0x0000000200027213 */ /* 0x000fe20000000000 */
[----:B------:R-:W-:Y:S01]  /*15ae0*/  VIADD R6, R0, 0x20 ;  /* 0x0000002000067836 */ /* 0x000fe20000000000 */
[----:B------:R-:W-:Y:S01]  /*15af0*/  I2FP.F32.S32 R4, R4 ;  /* 0x0000000400047245 */ /* 0x000fe20000201400 */
[C---:B------:R-:W-:Y:S01]  /*15b00*/  IMAD.IADD R18, R230.reuse, 0x1, -R20 ;  /* 0x00000001e6127824 */ /* 0x040fe200078e0a14 */
[----:B------:R-:W-:Y:S01]  /*15b10*/  IABS R12, R12 ;  /* 0x0000000c000c7213 */ /* 0x000fe20000000000 */
[----:B--2---:R-:W-:Y:S01]  /*15b20*/  IMAD.IADD R16, R230, 0x1, -R6 ;  /* 0x00000001e6107824 */ /* 0x004fe200078e0a06 */
[----:B------:R-:W-:-:S02]  /*15b30*/  I2FP.F32.S32 R2, R2 ;  /* 0x0000000200027245 */ /* 0x000fc40000201400 */
[----:B------:R-:W-:Y:S01]  /*15b40*/  IABS R28, R28 ;  /* 0x0000001c001c7213 */ /* 0x000fe20000000000 */
[----:B------:R-:W-:Y:S01]  /*15b50*/  VIADD R10, R0, 0x10 ;  /* 0x00000010000a7836 */ /* 0x000fe20000000000 */
[----:B------:R-:W-:Y:S01]  /*15b60*/  IABS R18, R18 ;  /* 0x0000001200127213 */ /* 0x000fe20000000000 */
[C---:B------:R-:W-:Y:S01]  /*15b70*/  FFMA.FTZ R53, -R224.reuse, R4, R53 ;  /* 0x00000004e0357223 */ /* 0x040fe20000010135 */
[----:B------:R-:W-:Y:S01]  /*15b80*/  I2FP.F32.S32 R12, R12 ;  /* 0x0000000c000c7245 */ /* 0x000fe20000201400 */
[----:B------:R-:W-:Y:S01]  /*15b90*/  FFMA.FTZ R17, -R224, R2, R49 ;  /* 0x00000002e0117223 */ /* 0x000fe20000010131 */
[----:B------:R-:W-:Y:S01]  /*15ba0*/  I2FP.F32.S32 R28, R28 ;  /* 0x0000001c001c7245 */ /* 0x000fe20000201400 */
[----:B------:R-:W-:Y:S01]  /*15bb0*/  IMAD.IADD R4, R230, 0x1, -R10 ;  /* 0x00000001e6047824 */ /* 0x000fe200078e0a0a */
[----:B------:R-:W-:Y:S01]  /*15bc0*/  IABS R16, R16 ;  /* 0x0000001000107213 */ /* 0x000fe20000000000 */
[----:B------:R-:W-:Y:S01]  /*15bd0*/  VIADD R2, R0, 0x28 ;  /* 0x0000002800027836 */ /* 0x000fe20000000000 */
[----:B------:R-:W-:Y:S01]  /*15be0*/  I2FP.F32.S32 R18, R18 ;  /* 0x0000001200127245 */ /* 0x000fe20000201400 */
[C---:B------:R-:W-:Y:S01]  /*15bf0*/  FFMA.FTZ R59, -R224.reuse, R12, R59 ;  /* 0x0000000ce03b7223 */ /* 0x040fe2000001013b */
[----:B------:R-:W-:Y:S01]  /*15c00*/  I2FP.F32.S32 R16, R16 ;  /* 0x0000001000107245 */ /* 0x000fe20000201400 */
[----:B------:R-:W-:Y:S01]  /*15c10*/  FFMA.FTZ R28, -R224, R28, R13 ;  /* 0x0000001ce01c7223 */ /* 0x000fe2000001010d */
[----:B------:R-:W-:-:S02]  /*15c20*/  IMAD.IADD R12, R230, 0x1, -R2 ;  /* 0x00000001e60c7824 */ /* 0x000fc400078e0a02 */
[----:B------:R-:W-:Y:S01]  /*15c30*/  FFMA.FTZ R13, -R224, R18, R51 ;  /* 0x00000012e00d7223 */ /* 0x000fe20000010133 */
[----:B------:R-:W-:Y:S01]  /*15c40*/  IABS R4, R4 ;  /* 0x0000000400047213 */ /* 0x000fe20000000000 */
[----:B------:R-:W-:Y:S01]  /*15c50*/  VIADD R18, R0, 0x29 ;  /* 0x0000002900127836 */ /* 0x000fe20000000000 */
[----:B------:R-:W-:Y:S01]  /*15c60*/  ISETP.GE.AND P3, PT, R24, R229, PT ;  /* 0x000000e51800720c */ /* 0x000fe20003f66270 */
[----:B------:R-:W-:Y:S01]  /*15c70*/  FFMA.FTZ R239, -R224, R16, R15 ;  /* 0x00000010e0ef7223 */ /* 0x000fe2000001010f */
[----:B------:R-:W-:Y:S01]  /*15c80*/  I2FP.F32.S32 R4, R4 ;  /* 0x0000000400047245 */ /* 0x000fe20000201400 */
[----:B------:R-:W-:Y:S01]  /*15c90*/  IMAD.IADD R15, R230, 0x1, -R18 ;  /* 0x00000001e60f7824 */ /* 0x000fe200078e0a12 */
[----:B------:R-:W-:Y:S02]  /*15ca0*/  IABS R12, R12 ;  /* 0x0000000c000c7213 */ /* 0x000fe40000000000 */
[----:B------:R-:W-:Y:S01]  /*15cb0*/  ISETP.GE.OR P3, PT, R24, R228, !P3 ;  /* 0x000000e41800720c */ /* 0x000fe20005f66670 */
[----:B------:R-:W-:Y:S01]  /*15cc0*/  FFMA.FTZ R19, -R224, R4, R47 ;  /* 0x00000004e0137223 */ /* 0x000fe2000001012f */
[----:B------:R-:W-:-:S02]  /*15cd0*/  I2FP.F32.S32 R12, R12 ;  /* 0x0000000c000c7245 */ /* 0x000fc40000201400 */
[----:B------:R-:W-:Y:S01]  /*15ce0*/  IABS R15, R15 ;  /* 0x0000000f000f7213 */ /* 0x000fe20000000000 */
[----:B------:R-:W-:Y:S01]  /*15cf0*/  VIADD R4, R0, 0x21 ;  /* 0x0000002100047836 */ /* 0x000fe20000000000 */
[----:B------:R-:W-:Y:S02]  /*15d00*/  FSEL R47, R30, -INF , !P3 ;  /* 0xff8000001e2f7808 */ /* 0x000fe40005800000 */
[----:B------:R-:W-:Y:S01]  /*15d10*/  ISETP.GE.AND P3, PT, R22, R229, PT ;  /* 0x000000e51600720c */ /* 0x000fe20003f66270 */
[----:B------:R-:W-:Y:S01]  /*15d20*/  FFMA.FTZ R27, -R224, R12, R27 ;  /* 0x0000000ce01b7223 */ /* 0x000fe2000001011b */
[----:B------:R-:W-:Y:S01]  /*15d30*/  I2FP.F32.S32 R15, R15 ;  /* 0x0000000f000f7245 */ /* 0x000fe20000201400 */
[----:B------:R-:W-:Y:S01]  /*15d40*/  VIADD R12, R0, 0x38 ;  /* 0x00000038000c7836 */ /* 0x000fe20000000000 */
[----:B------:R-:W-:Y:S01]  /*15d50*/  ISETP.GE.OR P3, PT, R22, R228, !P3 ;  /* 0x000000e41600720c */ /* 0x000fe20005f66670 */
[----:B------:R-:W-:Y:S01]  /*15d60*/  IMAD.IADD R14, R230, 0x1, -R4 ;  /* 0x00000001e60e7824 */ /* 0x000fe200078e0a04 */
[----:B------:R-:W-:Y:S01]  /*15d70*/  ISETP.GE.AND P2, PT, R0, R229, PT ;  /* 0x000000e50000720c */ /* 0x000fe20003f46270 */
[----:B------:R-:W-:-:S02]  /*15d80*/  IMAD.IADD R34, R230, 0x1, -R12 ;  /* 0x00000001e6227824 */ /* 0x000fc400078e0a0c */
[----:B------:R-:W-:Y:S01]  /*15d90*/  FFMA.FTZ R65, -R224, R15, R65 ;  /* 0x0000000fe0417223 */ /* 0x000fe20000010141 */
[-C--:B------:R-:W-:Y:S02]  /*15da0*/  ISETP.GE.AND P4, PT, R26, R229.reuse, PT ;  /* 0x000000e51a00720c */ /* 0x080fe40003f86270 */
[----:B------:R-:W-:Y:S02]  /*15db0*/  FSEL R15, R28, -INF , !P3 ;  /* 0xff8000001c0f7808 */ /* 0x000fe40005800000 */
[----:B------:R-:W-:Y:S02]  /*15dc0*/  IABS R14, R14 ;  /* 0x0000000e000e7213 */ /* 0x000fe40000000000 */
[----:B------:R-:W-:Y:S02]  /*15dd0*/  ISETP.GE.AND P3, PT, R2, R229, PT ;  /* 0x000000e50200720c */ /* 0x000fe40003f66270 */
[-C--:B------:R-:W-:Y:S02]  /*15de0*/  ISETP.GE.OR P2, PT, R0, R228.reuse, !P2 ;  /* 0x000000e40000720c */ /* 0x080fe40005746670 */
[----:B------:R-:W-:-:S02]  /*15df0*/  ISETP.GE.OR P4, PT, R26, R228, !P4 ;  /* 0x000000e41a00720c */ /* 0x000fc40006786670 */
[----:B------:R-:W-:Y:S02]  /*15e00*/  IABS R34, R34 ;  /* 0x0000002200227213 */ /* 0x000fe40000000000 */
[-C--:B------:R-:W-:Y:S02]  /*15e10*/  ISETP.GE.AND P6, PT, R11, R229.reuse, PT ;  /* 0x000000e50b00720c */ /* 0x080fe40003fc6270 */
[----:B------:R-:W-:Y:S02]  /*15e20*/  I2FP.F32.S32 R14, R14 ;  /* 0x0000000e000e7245 */ /* 0x000fe40000201400 */
[----:B------:R-:W-:Y:S02]  /*15e30*/  ISETP.GE.OR P3, PT, R2, R228, !P3 ;  /* 0x000000e40200720c */ /* 0x000fe40005f66670 */
[----:B------:R-:W-:Y:S02]  /*15e40*/  FSEL R51, R53, -INF , !P2 ;  /* 0xff80000035337808 */ /* 0x000fe40005000000 */
[----:B------:R-:W-:-:S02]  /*15e50*/  ISETP.GE.AND P2, PT, R10, R229, PT ;  /* 0x000000e50a00720c */ /* 0x000fc40003f46270 */
[----:B------:R-:W-:Y:S02]  /*15e60*/  FSEL R49, R59, -INF , !P4 ;  /* 0xff8000003b317808 */ /* 0x000fe40006000000 */
[----:B------:R-:W-:Y:S02]  /*15e70*/  I2FP.F32.S32 R34, R34 ;  /* 0x0000002200227245 */ /* 0x000fe40000201400 */
[-C--:B------:R-:W-:Y:S02]  /*15e80*/  ISETP.GE.AND P4, PT, R8, R229.reuse, PT ;  /* 0x000000e50800720c */ /* 0x080fe40003f86270 */
[----:B------:R-:W-:Y:S01]  /*15e90*/  ISETP.GE.OR P6, PT, R11, R228, !P6 ;  /* 0x000000e40b00720c */ /* 0x000fe200077c6670 */
[----:B------:R-:W-:Y:S01]  /*15ea0*/  FFMA.FTZ R37, -R224, R14, R37 ;  /* 0x0000000ee0257223 */ /* 0x000fe20000010125 */
[----:B------:R-:W-:Y:S01]  /*15eb0*/  FSEL R237, R27, -INF , !P3 ;  /* 0xff8000001bed7808 */ /* 0x000fe20005800000 */
[----:B------:R-:W-:Y:S01]  /*15ec0*/  VIADD R16, R0, 0x30 ;  /* 0x0000003000107836 */ /* 0x000fe20000000000 */
[----:B------:R-:W-:Y:S01]  /*15ed0*/  ISETP.GE.AND P3, PT, R12, R229, PT ;  /* 0x000000e50c00720c */ /* 0x000fe20003f66270 */
[----:B------:R-:W-:Y:S01]  /*15ee0*/  VIADD R14, R0, 0x31 ;  /* 0x00000031000e7836 */ /* 0x000fe20000000000 */
[----:B------:R-:W-:Y:S01]  /*15ef0*/  ISETP.GE.OR P2, PT, R10, R228, !P2 ;  /* 0x000000e40a00720c */ /* 0x000fe20005746670 */
[----:B------:R-:W-:Y:S01]  /*15f00*/  FFMA.FTZ R67, -R224, R34, R67 ;  /* 0x00000022e0437223 */ /* 0x000fe20000010143 */
[----:B------:R-:W-:-:S02]  /*15f10*/  FSEL R45, R45, -INF , !P6 ;  /* 0xff8000002d2d7808 */ /* 0x000fc40007000000 */
[----:B------:R-:W-:Y:S01]  /*15f20*/  ISETP.GE.OR P4, PT, R8, R228, !P4 ;  /* 0x000000e40800720c */ /* 0x000fe20006786670 */
[----:B------:R-:W-:Y:S01]  /*15f30*/  IMAD.IADD R38, R230, 0x1, -R16 ;  /* 0x00000001e6267824 */ /* 0x000fe200078e0a10 */
[-C--:B------:R-:W-:Y:S01]  /*15f40*/  ISETP.GE.AND P6, PT, R20, R229.reuse, PT ;  /* 0x000000e51400720c */ /* 0x080fe20003fc6270 */
[----:B------:R-:W-:Y:S01]  /*15f50*/  IMAD.IADD R36, R230, 0x1, -R14 ;  /* 0x00000001e6247824 */ /* 0x000fe200078e0a0e */
[----:B------:R-:W-:Y:S02]  /*15f60*/  ISETP.GE.AND P1, PT, R0, R226, PT ;  /* 0x000000e20000720c */ /* 0x000fe40003f26270 */
[----:B------:R-:W-:Y:S02]  /*15f70*/  ISETP.GE.OR P3, PT, R12, R228, !P3 ;  /* 0x000000e40c00720c */ /* 0x000fe40005f66670 */
[----:B------:R-:W-:Y:S02]  /*15f80*/  FSEL R19, R19, -INF , !P2 ;  /* 0xff80000013137808 */ /* 0x000fe40005000000 */
[----:B------:R-:W-:-:S02]  /*15f90*/  ISETP.GE.AND P2, PT, R6, R229, PT ;  /* 0x000000e50600720c */ /* 0x000fc40003f46270 */
[----:B------:R-:W-:Y:S02]  /*15fa0*/  FSEL R17, R17, -INF , !P4 ;  /* 0xff80000011117808 */ /* 0x000fe40006000000 */
[----:B------:R-:W-:Y:S02]  /*15fb0*/  ISETP.GE.AND P4, PT, R4, R229, PT ;  /* 0x000000e50400720c */ /* 0x000fe40003f86270 */
[----:B------:R-:W-:Y:S02]  /*15fc0*/  ISETP.GE.OR P6, PT, R20, R228, !P6 ;  /* 0x000000e41400720c */ /* 0x000fe400077c6670 */
[C---:B------:R-:W-:Y:S01]  /*15fd0*/  ISETP.GE.OR P1, PT, R0.reuse, R225, !P1 ;  /* 0x000000e10000720c */ /* 0x040fe20004f26670 */
[----:B------:R-:W-:Y:S01]  /*15fe0*/  VIADD R0, R0, 0x39 ;  /* 0x0000003900007836 */ /* 0x000fe20000000000 */
[----:B------:R-:W-:Y:S02]  /*15ff0*/  FSEL R181, R67, -INF , !P3 ;  /* 0xff80000043b57808 */ /* 0x000fe40005800000 */
[----:B------:R-:W-:-:S02]  /*16000*/  IABS R38, R38 ;  /* 0x0000002600267213 */ /* 0x000fc40000000000 */
[----:B------:R-:W-:Y:S02]  /*16010*/  ISETP.GE.AND P3, PT, R11, R226, PT ;  /* 0x000000e20b00720c */ /* 0x000fe40003f66270 */
[----:B------:R-:W-:Y:S02]  /*16020*/  IABS R36, R36 ;  /* 0x0000002400247213 */ /* 0x000fe40000000000 */
[-C--:B------:R-:W-:Y:S02]  /*16030*/  ISETP.GE.OR P2, PT, R6, R228.reuse, !P2 ;  /* 0x000000e40600720c */ /* 0x080fe40005746670 */
[----:B------:R-:W-:Y:S02]  /*16040*/  FSEL R13, R13, -INF , !P6 ;  /* 0xff8000000d0d7808 */ /* 0x000fe40007000000 */
[----:B------:R-:W-:Y:S01]  /*16050*/  ISETP.GE.OR P4, PT, R4, R228, !P4 ;  /* 0x000000e40400720c */ /* 0x000fe20006786670 */
[----:B------:R-:W-:Y:S01]  /*16060*/  IMAD.IADD R32, R230, 0x1, -R0 ;  /* 0x00000001e6207824 */ /* 0x000fe200078e0a00 */
[----:B------:R-:W-:-:S02]  /*16070*/  ISETP.GE.AND P6, PT, R18, R229, PT ;  /* 0x000000e51200720c */ /* 0x000fc40003fc6270 */
[----:B------:R-:W-:Y:S02]  /*16080*/  I2FP.F32.S32 R38, R38 ;  /* 0x0000002600267245 */ /* 0x000fe40000201400 */
[----:B------:R-:W-:Y:S01]  /*16090*/  ISETP.GE.OR P3, PT, R11, R225, !P3 ;  /* 0x000000e10b00720c */ /* 0x000fe20005f66670 */
[----:B------:R-:W-:Y:S01]  /*160a0*/  IMAD.IADD R11, R227, 0x1, -R11 ;  /* 0x00000001e30b7824 */ /* 0x000fe200078e0a0b */
[----:B------:R-:W-:Y:S02]  /*160b0*/  I2FP.F32.S32 R36, R36 ;  /* 0x0000002400247245 */ /* 0x000fe40000201400 */
[----:B------:R-:W-:Y:S02]  /*160c0*/  FSEL R239, R239, -INF , !P2 ;  /* 0xff800000efef7808 */ /* 0x000fe40005000000 */
[----:B------:R-:W-:Y:S02]  /*160d0*/  ISETP.GE.AND P2, PT, R16, R229, PT ;  /* 0x000000e51000720c */ /* 0x000fe40003f46270 */
[----:B------:R-:W-:-:S02]  /*160e0*/  FSEL R161, R37, -INF , !P4 ;  /* 0xff80000025a17808 */ /* 0x000fc40006000000 */
[----:B------:R-:W-:Y:S02]  /*160f0*/  ISETP.GE.AND P4, PT, R14, R229, PT ;  /* 0x000000e50e00720c */ /* 0x000fe40003f86270 */
[----:B------:R-:W-:Y:S01]  /*16100*/  ISETP.GE.OR P6, PT, R18, R228, !P6 ;  /* 0x000000e41200720c */ /* 0x000fe200077c6670 */
[C---:B------:R-:W-:Y:S01]  /*16110*/  FFMA.FTZ R7, -R224.reuse, R38, R7 ;  /* 0x00000026e0077223 */ /* 0x040fe20000010107 */
[----:B------:R-:W-:Y:S01]  /*16120*/  IABS R32, R32 ;  /* 0x0000002000207213 */ /* 0x000fe20000000000 */
[----:B------:R-:W-:Y:S01]  /*16130*/  FFMA.FTZ R9, -R224, R36, R9 ;  /* 0x00000024e0097223 */ /* 0x000fe20000010109 */
[-C--:B------:R-:W-:Y:S02]  /*16140*/  ISETP.GE.OR P2, PT, R16, R228.reuse, !P2 ;  /* 0x000000e41000720c */ /* 0x080fe40005746670 */
[----:B------:R-:W-:Y:S02]  /*16150*/  IABS R11, R11 ;  /* 0x0000000b000b7213 */ /* 0x000fe40000000000 */
[----:B------:R-:W-:-:S02]  /*16160*/  ISETP.GE.OR P4, PT, R14, R228, !P4 ;  /* 0x000000e40e00720c */ /* 0x000fc40006786670 */
[----:B------:R-:W-:Y:S02]  /*16170*/  FSEL R163, R65, -INF , !P6 ;  /* 0xff80000041a37808 */ /* 0x000fe40007000000 */
[----:B------:R-:W-:Y:S02]  /*16180*/  ISETP.GE.AND P6, PT, R26, R226, PT ;  /* 0x000000e21a00720c */ /* 0x000fe40003fc6270 */
[----:B------:R-:W-:Y:S02]  /*16190*/  I2FP.F32.S32 R32, R32 ;  /* 0x0000002000207245 */ /* 0x000fe40000201400 */
[----:B------:R-:W-:Y:S02]  /*161a0*/  FSEL R231, R7, -INF , !P2 ;  /* 0xff80000007e77808 */ /* 0x000fe40005000000 */
[----:B------:R-:W-:Y:S02]  /*161b0*/  I2FP.F32.S32 R28, R11 ;  /* 0x0000000b001c7245 */ /* 0x000fe40000201400 */
[----:B------:R-:W-:-:S02]  /*161c0*/  ISETP.GE.AND P2, PT, R0, R229, PT ;  /* 0x000000e50000720c */ /* 0x000fc40003f46270 */
[----:B------:R-:W-:Y:S02]  /*161d0*/  FSEL R183, R9, -INF , !P4 ;  /* 0xff80000009b77808 */ /* 0x000fe40006000000 */
[----:B------:R-:W-:Y:S02]  /*161e0*/  ISETP.GE.AND P4, PT, R24, R226, PT ;  /* 0x000000e21800720c */ /* 0x000fe40003f86270 */
[----:B------:R-:W-:Y:S01]  /*161f0*/  ISETP.GE.OR P6, PT, R26, R225, !P6 ;  /* 0x000000e11a00720c */ /* 0x000fe200077c6670 */
[----:B------:R-:W-:Y:S01]  /*16200*/  IMAD.IADD R26, R227, 0x1, -R26 ;  /* 0x00000001e31a7824 */ /* 0x000fe200078e0a1a */
[----:B------:R-:W-:Y:S01]  /*16210*/  FSEL R37, R85, -INF , !P1 ;  /* 0xff80000055257808 */ /* 0x000fe20004800000 */
[----:B------:R-:W-:Y:S01]  /*16220*/  FFMA.FTZ R71, -R224, R32, R71 ;  /* 0x00000020e0477223 */ /* 0x000fe20000010147 */
[----:B------:R-:W-:Y:S01]  /*16230*/  ISETP.GE.AND P1, PT, R8, R226, PT ;  /* 0x000000e20800720c */ /* 0x000fe20003f26270 */
[----:B------:R-:W-:Y:S01]  /*16240*/  FFMA.FTZ R27, -R224, R28, R31 ;  /* 0x0000001ce01b7223 */ /* 0x000fe2000001011f */
[----:B------:R-:W-:-:S02]  /*16250*/  ISETP.GE.OR P2, PT, R0, R228, !P2 ;  /* 0x000000e40000720c */ /* 0x000fc40005746670 */
[-C--:B------:R-:W-:Y:S01]  /*16260*/  ISETP.GE.OR P4, PT, R24, R225.reuse, !P4 ;  /* 0x000000e11800720c */ /* 0x080fe20006786670 */
[C---:B------:R-:W-:Y:S01]  /*16270*/  IMAD.IADD R24, R227.reuse, 0x1, -R24 ;  /* 0x00000001e3187824 */ /* 0x040fe200078e0a18 */
[----:B------:R-:W-:Y:S01]  /*16280*/  ISETP.GE.OR P1, PT, R8, R225, !P1 ;  /* 0x000000e10800720c */ /* 0x000fe20004f26670 */
[----:B------:R-:W-:Y:S01]  /*16290*/  IMAD.IADD R8, R227, 0x1, -R8 ;  /* 0x00000001e3087824 */ /* 0x000fe200078e0a08 */
[----:B------:R-:W-:Y:S02]  /*162a0*/  IABS R26, R26 ;  /* 0x0000001a001a7213 */ /* 0x000fe40000000000 */
[----:B------:R-:W-:Y:S02]  /*162b0*/  FSEL R179, R71, -INF , !P2 ;  /* 0xff80000047b37808 */ /* 0x000fe40005000000 */
[----:B------:R-:W-:Y:S02]  /*162c0*/  ISETP.GE.AND P2, PT, R10, R226, PT ;  /* 0x000000e20a00720c */ /* 0x000fe40003f46270 */
[----:B------:R-:W-:-:S02]  /*162d0*/  FSEL R27, R27, -INF , !P3 ;  /* 0xff8000001b1b7808 */ /* 0x000fc40005800000 */
[----:B------:R-:W-:Y:S02]  /*162e0*/  ISETP.GE.AND P3, PT, R6, R226, PT ;  /* 0x000000e20600720c */ /* 0x000fe40003f66270 */
[----:B------:R-:W-:Y:S02]  /*162f0*/  IABS R24, R24 ;  /* 0x0000001800187213 */ /* 0x000fe40000000000 */
[----:B------:R-:W-:Y:S02]  /*16300*/  I2FP.F32.S32 R26, R26 ;  /* 0x0000001a001a7245 */ /* 0x000fe40000201400 */
[-C--:B------:R-:W-:Y:S01]  /*16310*/  ISETP.GE.OR P2, PT, R10, R225.reuse, !P2 ;  /* 0x000000e10a00720c */ /* 0x080fe20005746670 */
[C---:B------:R-:W-:Y:S01]  /*16320*/  IMAD.IADD R10, R227.reuse, 0x1, -R10 ;  /* 0x00000001e30a7824 */ /* 0x040fe200078e0a0a */
[----:B------:R-:W-:Y:S02]  /*16330*/  IABS R8, R8 ;  /* 0x0000000800087213 */ /* 0x000fe40000000000 */
[----:B------:R-:W-:Y:S01]  /*16340*/  ISETP.GE.OR P3, PT, R6, R225, !P3 ;  /* 0x000000e10600720c */ /* 0x000fe20005f66670 */
[----:B------:R-:W-:Y:S01]  /*16350*/  IMAD.IADD R6, R227, 0x1, -R6 ;  /* 0x00000001e3067824 */ /* 0x000fe200078e0a06 */
[----:B------:R-:W-:Y:S01]  /*16360*/  I2FP.F32.S32 R24, R24 ;  /* 0x0000001800187245 */ /* 0x000fe20000201400 */
[----:B------:R-:W-:Y:S01]  /*16370*/  FFMA.FTZ R26, -R224, R26, R75 ;  /* 0x0000001ae01a7223 */ /* 0x000fe2000001014b */
[----:B------:R-:W-:-:S02]  /*16380*/  I2FP.F32.S32 R8, R8 ;  /* 0x0000000800087245 */ /* 0x000fc40000201400 */
[----:B------:R-:W-:Y:S01]  /*16390*/  IABS R10, R10 ;  /* 0x0000000a000a7213 */ /* 0x000fe20000000000 */
[C---:B------:R-:W-:Y:S01]  /*163a0*/  FFMA.FTZ R29, -R224.reuse, R24, R29 ;  /* 0x00000018e01d7223 */ /* 0x040fe2000001011d */
[----:B------:R-:W-:Y:S01]  /*163b0*/  IABS R6, R6 ;  /* 0x0000000600067213 */ /* 0x000fe20000000000 */
[----:B------:R-:W-:Y:S01]  /*163c0*/  FFMA.FTZ R9, -R224, R8, R43 ;  /* 0x00000008e0097223 */ /* 0x000fe2000001012b */
[----:B------:R-:W-:Y:S02]  /*163d0*/  FSEL R31, R26, -INF , !P6 ;  /* 0xff8000001a1f7808 */ /* 0x000fe40007000000 */
[----:B------:R-:W-:Y:S02]  /*163e0*/  ISETP.GE.AND P6, PT, R22, R226, PT ;  /* 0x000000e21600720c */ /* 0x000fe40003fc6270 */
[----:B------:R-:W-:Y:S02]  /*163f0*/  I2FP.F32.S32 R10, R10 ;  /* 0x0000000a000a7245 */ /* 0x000fe40000201400 */
[----:B------:R-:W-:-:S02]  /*16400*/  FMNMX.FTZ R8, R51, R49, !PT ;  /* 0x0000003133087209 */ /* 0x000fc40007810000 */
[----:B------:R-:W-:Y:S02]  /*16410*/  I2FP.F32.S32 R6, R6 ;  /* 0x0000000600067245 */ /* 0x000fe40000201400 */
[----:B------:R-:W-:Y:S02]  /*16420*/  FSEL R29, R29, -INF , !P4 ;  /* 0xff8000001d1d7808 */ /* 0x000fe40006000000 */
[----:B------:R-:W-:Y:S02]  /*16430*/  ISETP.GE.AND P4, PT, R20, R226, PT ;  /* 0x000000e21400720c */ /* 0x000fe40003f86270 */
[-C--:B------:R-:W-:Y:S01]  /*16440*/  ISETP.GE.OR P6, PT, R22, R225.reuse, !P6 ;  /* 0x000000e11600720c */ /* 0x080fe200077c6670 */
[----:B------:R-:W-:Y:S01]  /*16450*/  IMAD.IADD R22, R227, 0x1, -R22 ;  /* 0x00000001e3167824 */ /* 0x000fe200078e0a16 */
[----:B------:R-:W-:Y:S01]  /*16460*/  FMNMX.FTZ R8, R47, R8, !PT ;  /* 0x000000082f087209 */ /* 0x000fe20007810000 */
[C---:B------:R-:W-:Y:S01]  /*16470*/  FFMA.FTZ R10, -R224.reuse, R10, R41 ;  /* 0x0000000ae00a7223 */ /* 0x040fe20000010129 */
[----:B------:R-:W-:Y:S01]  /*16480*/  FSEL R9, R9, -INF , !P1 ;  /* 0xff80000009097808 */ /* 0x000fe20004800000 */
[----:B------:R-:W-:Y:S01]  /*16490*/  FFMA.FTZ R6, -R224, R6, R35 ;  /* 0x00000006e0067223 */ /* 0x000fe20000010123 */
[----:B------:R-:W-:Y:S01]  /*164a0*/  ISETP.GE.OR P4, PT, R20, R225, !P4 ;  /* 0x000000e11400720c */ /* 0x000fe20006786670 */
[----:B------:R-:W-:Y:S01]  /*164b0*/  IMAD.IADD R20, R227, 0x1, -R20 ;  /* 0x00000001e3147824 */ /* 0x000fe200078e0a14 */
[----:B------:R-:W-:-:S02]  /*164c0*/  ISETP.GE.AND P1, PT, R2, R226, PT ;  /* 0x000000e20200720c */ /* 0x000fc40003f26270 */
[----:B------:R-:W-:Y:S02]  /*164d0*/  FMNMX.FTZ R8, R45, R8, !PT ;  /* 0x000000082d087209 */ /* 0x000fe40007810000 */
[----:B------:R-:W-:Y:S02]  /*164e0*/  IABS R22, R22 ;  /* 0x0000001600167213 */ /* 0x000fe40000000000 */
[----:B------:R-:W-:Y:S02]  /*164f0*/  FSEL R11, R10, -INF , !P2 ;  /* 0xff8000000a0b7808 */ /* 0x000fe40005000000 */
[----:B------:R-:W-:Y:S02]  /*16500*/  ISETP.GE.AND P2, PT, R4, R226, PT ;  /* 0x000000e20400720c */ /* 0x000fe40003f46270 */
[----:B------:R-:W-:Y:S01]  /*16510*/  ISETP.GE.OR P1, PT, R2, R225, !P1 ;  /* 0x000000e10200720c */ /* 0x000fe20004f26670 */
[----:B------:R-:W-:Y:S01]  /*16520*/  IMAD.IADD R2, R227, 0x1, -R2 ;  /* 0x00000001e3027824 */ /* 0x000fe200078e0a02 */
[----:B------:R-:W-:-:S02]  /*16530*/  FSEL R235, R6, -INF , !P3 ;  /* 0xff80000006eb7808 */ /* 0x000fc40005800000 */
        /* <DEDUP_REMOVED lines=8> */
[C---:B------:R-:W-:Y:S01]  /*165c0*/  FFMA.FTZ R7, -R224.reuse, R22, R33 ;  /* 0x00000016e0077223 */ /* 0x040fe20000010121 */
[----:B------:R-:W-:Y:S02]  /*165d0*/  IABS R2, R2 ;  /* 0x0000000200027213 */ /* 0x000fe40000000000 */
[----:B------:R-:W-:Y:S02]  /*165e0*/  I2FP.F32.S32 R20, R20 ;  /* 0x0000001400147245 */ /* 0x000fe40000201400 */
[----:B------:R-:W-:Y:S02]  /*165f0*/  FMNMX.FTZ R8, R15, R8, !PT ;  /* 0x000000080f087209 */ /* 0x000fe40007810000 */
[----:B------:R-:W-:Y:S01]  /*16600*/  FMNMX.FTZ R6, R27, R6, !PT ;  /* 0x000000061b067209 */ /* 0x000fe20007810000 */
[----:B------:R-:W-:Y:S01]  /*16610*/  FFMA.FTZ R20, -R224, R20, R21 ;  /* 0x00000014e0147223 */ /* 0x000fe20000010115 */
[----:B------:R-:W-:-:S02]  /*16620*/  IABS R4, R4 ;  /* 0x0000000400047213 */ /* 0x000fc40000000000 */
[----:B------:R-:W-:Y:S02]  /*16630*/  I2FP.F32.S32 R2, R2 ;  /* 0x0000000200027245 */ /* 0x000fe40000201400 */
[----:B------:R-:W-:Y:S02]  /*16640*/  FSEL R7, R7, -INF , !P6 ;  /* 0xff80000007077808 */ /* 0x000fe40007000000 */
[----:B------:R-:W-:Y:S02]  /*16650*/  ISETP.GE.AND P6, PT, R18, R226, PT ;  /* 0x000000e21200720c */ /* 0x000fe40003fc6270 */
[----:B------:R-:W-:Y:S02]  /*16660*/  FMNMX.FTZ R8, R13, R8, !PT ;  /* 0x000000080d087209 */ /* 0x000fe40007810000 */
[----:B------:R-:W-:Y:S01]  /*16670*/  FMNMX.FTZ R6, R11, R6, !PT ;  /* 0x000000060b067209 */ /* 0x000fe20007810000 */
[----:B------:R-:W-:Y:S01]  /*16680*/  FFMA.FTZ R2, -R224, R2, R5 ;  /* 0x00000002e0027223 */ /* 0x000fe20000010105 */
[----:B------:R-:W-:-:S02]  /*16690*/  I2FP.F32.S32 R4, R4 ;  /* 0x0000000400047245 */ /* 0x000fc40000201400 */
[----:B------:R-:W-:Y:S02]  /*166a0*/  FSEL R5, R20, -INF , !P4 ;  /* 0xff80000014057808 */ /* 0x000fe40006000000 */
[----:B------:R-:W-:Y:S02]  /*166b0*/  ISETP.GE.AND P4, PT, R16, R226, PT ;  /* 0x000000e21000720c */ /* 0x000fe40003f86270 */
[-C--:B------:R-:W-:Y:S01]  /*166c0*/  ISETP.GE.OR P6, PT, R18, R225.reuse, !P6 ;  /* 0x000000e11200720c */ /* 0x080fe200077c6670 */
[----:B------:R-:W-:Y:S01]  /*166d0*/  IMAD.IADD R18, R227, 0x1, -R18 ;  /* 0x00000001e3127824 */ /* 0x000fe200078e0a12 */
[----:B------:R-:W-:Y:S02]  /*166e0*/  FMNMX.FTZ R8, R239, R8, !PT ;  /* 0x00000008ef087209 */ /* 0x000fe40007810000 */
[----:B------:R-:W-:Y:S01]  /*166f0*/  FMNMX.FTZ R6, R9, R6, !PT ;  /* 0x0000000609067209 */ /* 0x000fe20007810000 */
[----:B------:R-:W-:Y:S01]  /*16700*/  FFMA.FTZ R4, -R224, R4, R23 ;  /* 0x00000004e0047223 */ /* 0x000fe20000010117 */
[----:B------:R-:W-:Y:S01]  /*16710*/  ISETP.GE.OR P4, PT, R16, R225, !P4 ;  /* 0x000000e11000720c */ /* 0x000fe20006786670 */
[----:B------:R-:W-:Y:S01]  /*16720*/  IMAD.IADD R16, R227, 0x1, -R16 ;  /* 0x00000001e3107824 */ /* 0x000fe200078e0a10 */
[----:B------:R-:W-:-:S02]  /*16730*/  ISETP.GE.AND P3, PT, R14, R226, PT ;  /* 0x000000e20e00720c */ /* 0x000fc40003f66270 */
[----:B------:R-:W-:Y:S02]  /*16740*/  FMNMX.FTZ R8, R161, R8, !PT ;  /* 0x00000008a1087209 */ /* 0x000fe40007810000 */
[----:B------:R-:W-:Y:S02]  /*16750*/  FMNMX.FTZ R6, R7, R6, !PT ;  /* 0x0000000607067209 */ /* 0x000fe40007810000 */
[----:B------:R-:W-:Y:S02]  /*16760*/  IABS R18, R18 ;  /* 0x0000001200127213 */ /* 0x000fe40000000000 */
[----:B------:R-:W-:Y:S02]  /*16770*/  FSEL R169, R4, -INF , !P2 ;  /* 0xff80000004a97808 */ /* 0x000fe40005000000 */
[----:B------:R-:W-:Y:S01]  /*16780*/  ISETP.GE.OR P3, PT, R14, R225, !P3 ;  /* 0x000000e10e00720c */ /* 0x000fe20005f66670 */
[----:B------:R-:W-:Y:S01]  /*16790*/  IMAD.IADD R14, R227, 0x1, -R14 ;  /* 0x00000001e30e7824 */ /* 0x000fe200078e0a0e */
[----:B------:R-:W-:-:S02]  /*167a0*/  FMNMX.FTZ R4, R237, R8, !PT ;  /* 0x00000008ed047209 */ /* 0x000fc40007810000 */
[----:B------:R-:W-:Y:S02]  /*167b0*/  FMNMX.FTZ R6, R5, R6, !PT ;  /* 0x0000000605067209 */ /* 0x000fe40007810000 */
[----:B------:R-:W-:Y:S02]  /*167c0*/  IABS R16, R16 ;  /* 0x0000001000107213 */ /* 0x000fe40000000000 */
[----:B------:R-:W-:Y:S01]  /*167d0*/  I2FP.F32.S32 R18, R18 ;  /* 0x0000001200127245 */ /* 0x000fe20000201400 */
[----:B------:R-:W-:Y:S01]  /*167e0*/  IMAD.IADD R8, R227, 0x1, -R12 ;  /* 0x00000001e3087824 */ /* 0x000fe200078e0a0c */
[----:B------:R-:W-:Y:S02]  /*167f0*/  FMNMX.FTZ R4, R163, R4, !PT ;  /* 0x00000004a3047209 */ /* 0x000fe40007810000 */
[----:B------:R-:W-:Y:S01]  /*16800*/  FMNMX.FTZ R6, R235, R6, !PT ;  /* 0x00000006eb067209 */ /* 0x000fe20007810000 */
[----:B------:R-:W-:Y:S01]  /*16810*/  FFMA.FTZ R18, -R224, R18, R25 ;  /* 0x00000012e0127223 */ /* 0x000fe20000010119 */
[----:B------:R-:W-:-:S02]  /*16820*/  IABS R14, R14 ;  /* 0x0000000e000e7213 */ /* 0x000fc40000000000 */
[----:B------:R-:W-:Y:S02]  /*16830*/  I2FP.F32.S32 R16, R16 ;  /* 0x0000001000107245 */ /* 0x000fe40000201400 */
[----:B------:R-:W-:Y:S02]  /*16840*/  FSEL R233, R2, -INF , !P1 ;  /* 0xff80000002e97808 */ /* 0x000fe40004800000 */
[----:B------:R-:W-:Y:S01]  /*16850*/  FMNMX.FTZ R2, R231, R4, !PT ;  /* 0x00000004e7027209 */ /* 0x000fe20007810000 */
[----:B------:R-:W-:Y:S01]  /*16860*/  IMAD.IADD R4, R227, 0x1, -R0 ;  /* 0x00000001e3047824 */ /* 0x000fe200078e0a00 */
[----:B------:R-:W-:Y:S01]  /*16870*/  FMNMX.FTZ R6, R169, R6, !PT ;  /* 0x00000006a9067209 */ /* 0x000fe20007810000 */
[----:B------:R-:W-:Y:S01]  /*16880*/  FFMA.FTZ R16, -R224, R16, R61 ;  /* 0x00000010e0107223 */ /* 0x000fe2000001013d */
[----:B------:R-:W-:Y:S02]  /*16890*/  I2FP.F32.S32 R14, R14 ;  /* 0x0000000e000e7245 */ /* 0x000fe40000201400 */
[----:B------:R-:W-:-:S02]  /*168a0*/  IABS R8, R8 ;  /* 0x0000000800087213 */ /* 0x000fc40000000000 */
[----:B------:R-:W-:Y:S02]  /*168b0*/  FSEL R175, R18, -INF , !P6 ;  /* 0xff80000012af7808 */ /* 0x000fe40007000000 */
[----:B------:R-:W-:Y:S01]  /*168c0*/  FMNMX.FTZ R6, R233, R6, !PT ;  /* 0x00000006e9067209 */ /* 0x000fe20007810000 */
[----:B------:R-:W-:Y:S01]  /*168d0*/  FFMA.FTZ R39, -R224, R14, R39 ;  /* 0x0000000ee0277223 */ /* 0x000fe20000010127 */
[----:B------:R-:W-:Y:S02]  /*168e0*/  IABS R4, R4 ;  /* 0x0000000400047213 */ /* 0x000fe40000000000 */
[----:B------:R-:W-:Y:S02]  /*168f0*/  I2FP.F32.S32 R8, R8 ;  /* 0x0000000800087245 */ /* 0x000fe40000201400 */
        /* <DEDUP_REMOVED lines=369> */
.L_x_7844:
[----:B--2---:R-:W-:Y:S02]  /*18010*/  R2UR UR4, R180 ;  /* 0x00000000b40472ca */ /* 0x004fe400000e0000 */
[----:B------:R-:W-:-:S13]  /*18020*/  R2UR UR5, R181 ;  /* 0x00000000b50572ca */ /* 0x000fda00000e0000 */
[----:B-1----:R-:W2:Y:S02]  /*18030*/  LD.E R4, desc[UR4][R182.64+0x40] ;  /* 0x00004004b6047980 */ /* 0x002ea4000c101900 */
[----:B--2---:R-:W-:-:S05]  /*18040*/  IMAD.U32 R4, R4, -0x40, RZ ;  /* 0xffffffc004047824 */ /* 0x004fca00078e00ff */
[----:B------:R-:W-:Y:S02]  /*18050*/  SHF.R.S32.HI R0, RZ, 0x1f, R4 ;  /* 0x0000001fff007819 */ /* 0x000fe40000011404 */
.L_x_7845:
[----:B------:R-:W-:Y:S05]  /*18060*/  BSYNC B0 ;  /* 0x0000000000007941 */ /* 0x000fea0003800000 */
.L_x_7843:
        /* <DEDUP_REMOVED lines=259> */
[C---:B------:R-:W-:Y:S06]  /*190a0*/  HMMA.16816.F32.BF16 R152, R176.reuse, R168, R152 ;  /* 0x000000a8b098723c */ /* 0x040fec0000041898 */
[C---:B------:R-:W-:Y:S01]  /*190b0*/  HMMA.16816.F32.BF16 R148, R176.reuse, R170, R148 ;  /* 0x000000aab094723c */ /* 0x040fe20000041894 */
[----:B------:R-:W-:Y:S05]  /*190c0*/  LDSM.16.M88.4 R168, [R192+0x5800] ;  /* 0x00580000c0a8783b */ /* 0x000fea0000000200 */
[----:B------:R-:W-:Y:S01]  /*190d0*/  HMMA.16816.F32.BF16 R164, R176, R166, R140 ;  /* 0x000000a6b0a4723c */ /* 0x000fe2000004188c */
[----:B------:R-:W1:Y:S01]  /*190e0*/  LDSM.16.M88.4 R140, [R192+0x4800] ;  /* 0x00480000c08c783b */ /* 0x000e620000000200 */
[C---:B------:R-:W-:Y:S01]  /*190f0*/  VIADD R2, R133.reuse, 0x1 ;  /* 0x0000000185027836 */ /* 0x040fe20000000000 */
[----:B------:R-:W-:Y:S01]  /*19100*/  ISETP.GE.AND P2, PT, R133, R229, PT ;  /* 0x000000e58500720c */ /* 0x000fe20003f46270 */
[----:B------:R-:W-:-:S04]  /*19110*/  DEPBAR.LE SB0, 0x0 ;  /* 0x000080000000791a */ /* 0x000fc80000000000 */
[C---:B---3--:R-:W-:Y:S06]  /*19120*/  HMMA.16816.F32.BF16 R16, R8.reuse, R4, R16 ;  /* 0x000000040810723c */ /* 0x048fec0000041810 */
[----:B------:R-:W-:Y:S06]  /*19130*/  HMMA.16816.F32.BF16 R12, R8, R6, R12 ;  /* 0x00000006080c723c */ /* 0x000fec000004180c */
[C---:B------:R-:W-:Y:S06]  /*19140*/  HMMA.16816.F32.BF16 R160, R136.reuse, R28, R160 ;  /* 0x0000001c88a0723c */ /* 0x040fec00000418a0 */
[C---:B------:R-:W-:Y:S06]  /*19150*/  HMMA.16816.F32.BF16 R156, R136.reuse, R30, R156 ;  /* 0x0000001e889c723c */ /* 0x040fec000004189c */
[----:B------:R-:W-:Y:S01]  /*19160*/  HMMA.16816.F32.BF16 R152, R136, R24, R152 ;  /* 0x000000188898723c */ /* 0x000fe20000041898 */
[-C--:B--2---:R-:W-:Y:S01]  /*19170*/  FMUL.FTZ R5, R16, R0.reuse ;  /* 0x0000000010057220 */ /* 0x084fe20000410000 */
[----:B------:R-:W-:-:S04]  /*19180*/  FMUL.FTZ R7, R17, R0 ;  /* 0x0000000011077220 */ /* 0x000fc80000410000 */
[C---:B------:R-:W-:Y:S06]  /*19190*/  HMMA.16816.F32.BF16 R148, R136.reuse, R26, R148 ;  /* 0x0000001a8894723c */ /* 0x040fec0000041894 */
[C---:B------:R-:W-:Y:S06]  /*191a0*/  HMMA.16816.F32.BF16 R144, R136.reuse, R20, R144 ;  /* 0x000000148890723c */ /* 0x040fec0000041890 */
[----:B------:R-:W-:Y:S01]  /*191b0*/  HMMA.16816.F32.BF16 R164, R136, R22, R164 ;  /* 0x0000001688a4723c */ /* 0x000fe200000418a4 */
[----:B------:R-:W2:Y:S01]  /*191c0*/  MUFU.TANH R5, R5 ;  /* 0x0000000500057308 */ /* 0x000ea20000002400 */
[----:B------:R-:W-:-:S02]  /*191d0*/  IMAD.IADD R6, R230, 0x1, -R133 ;  /* 0x00000001e6067824 */ /* 0x000fc400078e0a85 */
[----:B------:R-:W-:-:S05]  /*191e0*/  IMAD.IADD R4, R230, 0x1, -R2 ;  /* 0x00000001e6047824 */ /* 0x000fca00078e0a02 */
[----:B------:R-:W3:Y:S01]  /*191f0*/  MUFU.TANH R7, R7 ;  /* 0x0000000700077308 */ /* 0x000ee20000002400 */
[----:B------:R-:W-:Y:S02]  /*19200*/  IABS R6, R6 ;  /* 0x0000000600067213 */ /* 0x000fe40000000000 */
[----:B------:R-:W-:Y:S02]  /*19210*/  IABS R4, R4 ;  /* 0x0000000400047213 */ /* 0x000fe40000000000 */
[----:B------:R-:W-:Y:S01]  /*19220*/  I2FP.F32.S32 R6, R6 ;  /* 0x0000000600067245 */ /* 0x000fe20000201400 */
[----:B------:R-:W-:Y:S01]  /*19230*/  FMUL.FTZ R13, R13, R0 ;  /* 0x000000000d0d7220 */ /* 0x000fe20000410000 */
[----:B------:R-:W-:Y:S01]  /*19240*/  I2FP.F32.S32 R4, R4 ;  /* 0x0000000400047245 */ /* 0x000fe20000201400 */
[----:B------:R-:W-:Y:S01]  /*19250*/  FMUL.FTZ R12, R12, R0 ;  /* 0x000000000c0c7220 */ /* 0x000fe20000410000 */
[C---:B-1----:R-:W-:Y:S01]  /*19260*/  HMMA.16816.F32.BF16 R160, R8.reuse, R140, R160 ;  /* 0x0000008c08a0723c */ /* 0x042fe200000418a0 */
[C---:B--2---:R-:W-:Y:S01]  /*19270*/  FFMA.FTZ R5, -R224.reuse, R6, R5 ;  /* 0x00000006e0057223 */ /* 0x044fe20000010105 */
[C---:B------:R-:W-:Y:S01]  /*19280*/  VIADD R6, R133.reuse, 0x8 ;  /* 0x0000000885067836 */ /* 0x040fe20000000000 */
[C---:B------:R-:W-:Y:S01]  /*19290*/  ISETP.GE.OR P2, PT, R133.reuse, R228, !P2 ;  /* 0x000000e48500720c */ /* 0x040fe20005746670 */
[----:B------:R-:W-:Y:S02]  /*192a0*/  MUFU.TANH R13, R13 ;  /* 0x0000000d000d7308 */ /* 0x000fe40000002400 */
[----:B------:R-:W-:Y:S01]  /*192b0*/  HMMA.16816.F32.BF16 R156, R8, R142, R156 ;  /* 0x0000008e089c723c */ /* 0x000fe2000004189c */
[----:B---3--:R-:W-:Y:S01]  /*192c0*/  FFMA.FTZ R7, -R224, R4, R7 ;  /* 0x00000004e0077223 */ /* 0x008fe20000010107 */
[----:B------:R-:W-:-:S04]  /*192d0*/  VIADD R4, R133, 0x9 ;  /* 0x0000000985047836 */ /* 0x000fc80000000000 */
[----:B------:R-:W-:Y:S01]  /*192e0*/  HMMA.16816.F32.BF16 R152, R8, R172, R152 ;  /* 0x000000ac0898723c */ /* 0x000fe20000041898 */
[-C--:B------:R-:W-:Y:S01]  /*192f0*/  FMUL.FTZ R18, R18, R0.reuse ;  /* 0x0000000012127220 */ /* 0x080fe20000410000 */
[----:B------:R-:W-:-:S04]  /*19300*/  FMUL.FTZ R19, R19, R0 ;  /* 0x0000000013137220 */ /* 0x000fc80000410000 */
[----:B------:R-:W-:Y:S01]  /*19310*/  HMMA.16816.F32.BF16 R148, R8, R174, R148 ;  /* 0x000000ae0894723c */ /* 0x000fe20000041894 */
[----:B------:R-:W-:-:S05]  /*19320*/  FSEL R16, R5, -INF , !P2 ;  /* 0xff80000005107808 */ /* 0x000fca0005000000 */
[----:B------:R-:W-:Y:S01]  /*19330*/  HMMA.16816.F32.BF16 R144, R8, R168, R144 ;  /* 0x000000a80890723c */ /* 0x000fe20000041890 */
[----:B------:R-:W-:-:S05]  /*19340*/  IMAD.IADD R5, R230, 0x1, -R4 ;  /* 0x00000001e6057824 */ /* 0x000fca00078e0a04 */
[----:B------:R-:W-:Y:S01]  /*19350*/  HMMA.16816.F32.BF16 R164, R8, R170, R164 ;  /* 0x000000aa08a4723c */ /* 0x000fe200000418a4 */
[----:B------:R-:W1:Y:S01]  /*19360*/  MUFU.TANH R9, R12 ;  /* 0x0000000c00097308 */ /* 0x000e620000002400 */
[----:B------:R-:W-:-:S05]  /*19370*/  ISETP.GE.AND P5, PT, R2, R229, PT ;  /* 0x000000e50200720c */ /* 0x000fca0003fa6270 */
[----:B------:R-:W-:Y:S01]  /*19380*/  IMAD.IADD R10, R230, 0x1, -R6 ;  /* 0x00000001e60a7824 */ /* 0x000fe200078e0a06 */
[----:B------:R-:W-:Y:S01]  /*19390*/  ISETP.GE.AND P1, PT, R2, R226, PT ;  /* 0x000000e20200720c */ /* 0x000fe20003f26270 */
[----:B------:R-:W2:Y:S01]  /*193a0*/  MUFU.TANH R11, R18 ;  /* 0x00000012000b7308 */ /* 0x000ea20000002400 */
[----:B------:R-:W-:Y:S01]  /*193b0*/  FMUL.FTZ R14, R14, R0 ;  /* 0x000000000e0e7220 */ /* 0x000fe20000410000 */
[----:B------:R-:W-:Y:S02]  /*193c0*/  IABS R5, R5 ;  /* 0x0000000500057213 */ /* 0x000fe40000000000 */
[----:B------:R-:W-:Y:S01]  /*193d0*/  IABS R10, R10 ;  /* 0x0000000a000a7213 */ /* 0x000fe20000000000 */
[C---:B------:R-:W-:Y:S01]  /*193e0*/  IMAD.IADD R8, R227.reuse, 0x1, -R133 ;  /* 0x00000001e3087824 */ /* 0x040fe200078e0a85 */
[C---:B------:R-:W-:Y:S02]  /*193f0*/  ISETP.GE.OR P5, PT, R2.reuse, R228, !P5 ;  /* 0x000000e40200720c */ /* 0x040fe40006fa6670 */
[----:B------:R-:W3:Y:S01]  /*19400*/  MUFU.TANH R19, R19 ;  /* 0x0000001300137308 */ /* 0x000ee20000002400 */
[----:B------:R-:W-:Y:S01]  /*19410*/  ISETP.GE.OR P1, PT, R2, R225, !P1 ;  /* 0x000000e10200720c */ /* 0x000fe20004f26670 */
[----:B------:R-:W-:Y:S01]  /*19420*/  IMAD.IADD R2, R227, 0x1, -R2 ;  /* 0x00000001e3027824 */ /* 0x000fe200078e0a02 */
[----:B------:R-:W-:-:S02]  /*19430*/  I2FP.F32.S32 R10, R10 ;  /* 0x0000000a000a7245 */ /* 0x000fc40000201400 */
[----:B------:R-:W-:Y:S02]  /*19440*/  I2FP.F32.S32 R5, R5 ;  /* 0x0000000500057245 */ /* 0x000fe40000201400 */
[C---:B------:R-:W-:Y:S01]  /*19450*/  ISETP.GE.AND P6, PT, R6.reuse, R229, PT ;  /* 0x000000e50600720c */ /* 0x040fe20003fc6270 */
[----:B------:R4:W5:Y:S01]  /*19460*/  MUFU.TANH R17, R14 ;  /* 0x0000000e00117308 */ /* 0x0009620000002400 */
[----:B------:R-:W-:Y:S02]  /*19470*/  ISETP.GE.AND P2, PT, R6, R226, PT ;  /* 0x000000e20600720c */ /* 0x000fe40003f46270 */
[----:B------:R-:W-:Y:S01]  /*19480*/  IABS R8, R8 ;  /* 0x0000000800087213 */ /* 0x000fe20000000000 */
[C---:B-1----:R-:W-:Y:S01]  /*19490*/  FFMA.FTZ R9, -R224.reuse, R10, R9 ;  /* 0x0000000ae0097223 */ /* 0x042fe20000010109 */
[----:B------:R-:W-:Y:S01]  /*194a0*/  IABS R2, R2 ;  /* 0x0000000200027213 */ /* 0x000fe20000000000 */
[----:B------:R-:W-:Y:S01]  /*194b0*/  FFMA.FTZ R5, -R224, R5, R13 ;  /* 0x00000005e0057223 */ /* 0x000fe2000001010d */
[----:B------:R-:W-:-:S02]  /*194c0*/  ISETP.GE.OR P6, PT, R6, R228, !P6 ;  /* 0x000000e40600720c */ /* 0x000fc400077c6670 */
[----:B------:R-:W-:Y:S01]  /*194d0*/  ISETP.GE.OR P2, PT, R6, R225, !P2 ;  /* 0x000000e10600720c */ /* 0x000fe20005746670 */
[----:B------:R-:W-:Y:S01]  /*194e0*/  IMAD.IADD R6, R227, 0x1, -R6 ;  /* 0x00000001e3067824 */ /* 0x000fe200078e0a06 */
[----:B------:R-:W-:Y:S02]  /*194f0*/  I2FP.F32.S32 R8, R8 ;  /* 0x0000000800087245 */ /* 0x000fe40000201400 */
[----:B----4-:R-:W-:Y:S02]  /*19500*/  FSEL R14, R7, -INF , !P5 ;  /* 0xff800000070e7808 */ /* 0x010fe40006800000 */
[----:B------:R-:W-:Y:S01]  /*19510*/  ISETP.GE.AND P5, PT, R4, R229, PT ;  /* 0x000000e50400720c */ /* 0x000fe20003fa6270 */
[-C--:B------:R-:W-:Y:S01]  /*19520*/  FMUL.FTZ R15, R15, R0.reuse ;  /* 0x000000000f0f7220 */ /* 0x080fe20000410000 */
[----:B------:R-:W-:Y:S02]  /*19530*/  FMUL.FTZ R160, R160, R0 ;  /* 0x00000000a0a07220 */ /* 0x000fe40000410000 */
[----:B------:R-:W-:-:S02]  /*19540*/  ISETP.GE.OR P5, PT, R4, R228, !P5 ;  /* 0x000000e40400720c */ /* 0x000fc40006fa6670 */
[----:B------:R-:W-:Y:S01]  /*19550*/  I2FP.F32.S32 R2, R2 ;  /* 0x0000000200027245 */ /* 0x000fe20000201400 */
[----:B------:R-:W-:Y:S01]  /*19560*/  FMUL.FTZ R161, R161, R0 ;  /* 0x00000000a1a17220 */ /* 0x000fe20000410000 */
[----:B------:R-:W-:Y:S01]  /*19570*/  FSEL R12, R9, -INF , !P6 ;  /* 0xff800000090c7808 */ /* 0x000fe20007000000 */
[----:B--2---:R-:W-:Y:S01]  /*19580*/  FFMA.FTZ R8, -R224, R8, R11 ;  /* 0x00000008e0087223 */ /* 0x004fe2000001010b */
[C---:B------:R-:W-:Y:S01]  /*19590*/  ISETP.GE.AND P6, PT, R133.reuse, R226, PT ;  /* 0x000000e28500720c */ /* 0x040fe20003fc6270 */
[----:B------:R-:W-:Y:S01]  /*195a0*/  VIADD R9, R133, 0x10 ;  /* 0x0000001085097836 */ /* 0x000fe20000000000 */
[----:B------:R-:W-:Y:S01]  /*195b0*/  FSEL R10, R5, -INF , !P5 ;  /* 0xff800000050a7808 */ /* 0x000fe20006800000 */
[----:B------:R-:W1:Y:S01]  /*195c0*/  MUFU.TANH R11, R160 ;  /* 0x000000a0000b7308 */ /* 0x000e620000002400 */
[----:B------:R-:W-:Y:S02]  /*195d0*/  IABS R6, R6 ;  /* 0x0000000600067213 */ /* 0x000fe40000000000 */
[----:B------:R-:W-:Y:S01]  /*195e0*/  ISETP.GE.AND P5, PT, R4, R226, PT ;  /* 0x000000e20400720c */ /* 0x000fe20003fa6270 */
[----:B---3--:R-:W-:Y:S01]  /*195f0*/  FFMA.FTZ R2, -R224, R2, R19 ;  /* 0x00000002e0027223 */ /* 0x008fe20000010113 */
[C---:B------:R-:W-:Y:S01]  /*19600*/  ISETP.GE.OR P6, PT, R133.reuse, R225, !P6 ;  /* 0x000000e18500720c */ /* 0x040fe200077c6670 */
[----:B------:R-:W-:-:S02]  /*19610*/  VIADD R7, R133, 0x11 ;  /* 0x0000001185077836 */ /* 0x000fc40000000000 */
[----:B------:R-:W2:Y:S01]  /*19620*/  MUFU.TANH R15, R15 ;  /* 0x0000000f000f7308 */ /* 0x000ea20000002400 */
[----:B------:R-:W-:Y:S01]  /*19630*/  I2FP.F32.S32 R6, R6 ;  /* 0x0000000600067245 */ /* 0x000fe20000201400 */
[----:B------:R-:W-:Y:S01]  /*19640*/  IMAD.IADD R13, R230, 0x1, -R9 ;  /* 0x00000001e60d7824 */ /* 0x000fe200078e0a09 */
[----:B------:R-:W-:Y:S01]  /*19650*/  ISETP.GE.OR P5, PT, R4, R225, !P5 ;  /* 0x000000e10400720c */ /* 0x000fe20006fa6670 */
[----:B------:R-:W-:Y:S02]  /*19660*/  IMAD.IADD R4, R227, 0x1, -R4 ;  /* 0x00000001e3047824 */ /* 0x000fe400078e0a04 */
[-C--:B------:R-:W-:Y:S01]  /*19670*/  FMUL.FTZ R162, R162, R0.reuse ;  /* 0x00000000a2a27220 */ /* 0x080fe20000410000 */
[----:B------:R-:W-:Y:S01]  /*19680*/  FMUL.FTZ R156, R156, R0 ;  /* 0x000000009c9c7220 */ /* 0x000fe20000410000 */
[----:B------:R-:W3:Y:S01]  /*19690*/  MUFU.TANH R161, R161 ;  /* 0x000000a100a17308 */ /* 0x000ee20000002400 */
[----:B------:R-:W-:Y:S01]  /*196a0*/  FSEL R8, R8, -INF , !P6 ;  /* 0xff80000008087808 */ /* 0x000fe20007000000 */
[----:B------:R-:W-:Y:S01]  /*196b0*/  IMAD.IADD R19, R230, 0x1, -R7 ;  /* 0x00000001e6137824 */ /* 0x000fe200078e0a07 */
[----:B------:R-:W-:Y:S01]  /*196c0*/  FSEL R2, R2, -INF , !P1 ;  /* 0xff80000002027808 */ /* 0x000fe20004800000 */
[----:B-----5:R-:W-:Y:S01]  /*196d0*/  FFMA.FTZ R6, -R224, R6, R17 ;  /* 0x00000006e0067223 */ /* 0x020fe20000010111 */
[----:B------:R-:W-:Y:S01]  /*196e0*/  ISETP.GE.AND P6, PT, R9, R229, PT ;  /* 0x000000e50900720c */ /* 0x000fe20003fc6270 */
[----:B------:R-:W-:Y:S01]  /*196f0*/  VIADD R5, R133, 0x18 ;  /* 0x0000001885057836 */ /* 0x000fe20000000000 */
[----:B------:R-:W-:Y:S01]  /*19700*/  ISETP.GE.AND P1, PT, R9, R226, PT ;  /* 0x000000e20900720c */ /* 0x000fe20003f26270 */
[----:B------:R-:W4:Y:S01]  /*19710*/  MUFU.TANH R17, R156 ;  /* 0x0000009c00117308 */ /* 0x000f220000002400 */
[----:B------:R-:W-:-:S02]  /*19720*/  IABS R13, R13 ;  /* 0x0000000d000d7213 */ /* 0x000fc40000000000 */
[----:B------:R-:W-:Y:S01]  /*19730*/  IABS R4, R4 ;  /* 0x0000000400047213 */ /* 0x000fe20000000000 */
[----:B------:R-:W-:Y:S01]  /*19740*/  IMAD.IADD R18, R230, 0x1, -R5 ;  /* 0x00000001e6127824 */ /* 0x000fe200078e0a05 */
[----:B------:R-:W-:-:S03]  /*19750*/  ISETP.GE.OR P6, PT, R9, R228, !P6 ;  /* 0x000000e40900720c */ /* 0x000fc600077c6670 */
[----:B------:R-:W5:Y:S01]  /*19760*/  MUFU.TANH R21, R162 ;  /* 0x000000a200157308 */ /* 0x000f620000002400 */
[----:B------:R-:W-:Y:S01]  /*19770*/  ISETP.GE.OR P1, PT, R9, R225, !P1 ;  /* 0x000000e10900720c */ /* 0x000fe20004f26670 */
[----:B------:R-:W-:Y:S01]  /*19780*/  IMAD.IADD R9, R227, 0x1, -R9 ;  /* 0x00000001e3097824 */ /* 0x000fe200078e0a09 */
[----:B------:R-:W-:Y:S02]  /*19790*/  IABS R19, R19 ;  /* 0x0000001300137213 */ /* 0x000fe40000000000 */
[----:B------:R-:W-:Y:S02]  /*197a0*/  I2FP.F32.S32 R20, R13 ;  /* 0x0000000d00147245 */ /* 0x000fe40000201400 */
[----:B------:R-:W-:Y:S02]  /*197b0*/  I2FP.F32.S32 R4, R4 ;  /* 0x0000000400047245 */ /* 0x000fe40000201400 */
[----:B------:R-:W-:Y:S01]  /*197c0*/  I2FP.F32.S32 R22, R19 ;  /* 0x0000001300167245 */ /* 0x000fe20000201400 */
[C---:B-1----:R-:W-:Y:S01]  /*197d0*/  FFMA.FTZ R11, -R224.reuse, R20, R11 ;  /* 0x00000014e00b7223 */ /* 0x042fe2000001010b */
[----:B------:R-:W-:Y:S01]  /*197e0*/  IABS R9, R9 ;  /* 0x0000000900097213 */ /* 0x000fe20000000000 */
[----:B--2---:R-:W-:Y:S01]  /*197f0*/  FFMA.FTZ R4, -R224, R4, R15 ;  /* 0x00000004e0047223 */ /* 0x004fe2000001010f */
[----:B------:R-:W-:-:S02]  /*19800*/  IABS R18, R18 ;  /* 0x0000001200127213 */ /* 0x000fc40000000000 */
[----:B------:R-:W-:Y:S02]  /*19810*/  FSEL R6, R6, -INF , !P2 ;  /* 0xff80000006067808 */ /* 0x000fe40005000000 */
[----:B------:R-:W-:Y:S01]  /*19820*/  ISETP.GE.AND P2, PT, R7, R229, PT ;  /* 0x000000e50700720c */ /* 0x000fe20003f46270 */
[----:B---3--:R-:W-:Y:S01]  /*19830*/  FFMA.FTZ R22, -R224, R22, R161 ;  /* 0x00000016e0167223 */ /* 0x008fe200000101a1 */
[----:B------:R-:W-:Y:S02]  /*19840*/  I2FP.F32.S32 R18, R18 ;  /* 0x0000001200127245 */ /* 0x000fe40000201400 */
[----:B------:R-:W-:Y:S01]  /*19850*/  I2FP.F32.S32 R24, R9 ;  /* 0x0000000900187245 */ /* 0x000fe20000201400 */
[----:B------:R-:W-:Y:S01]  /*19860*/  FMUL.FTZ R163, R163, R0 ;  /* 0x00000000a3a37220 */ /* 0x000fe20000410000 */
[----:B------:R-:W-:Y:S02]  /*19870*/  ISETP.GE.OR P2, PT, R7, R228, !P2 ;  /* 0x000000e40700720c */ /* 0x000fe40005746670 */
[----:B------:R-:W-:-:S02]  /*19880*/  FSEL R242, R11, -INF , !P6 ;  /* 0xff8000000bf27808 */ /* 0x000fc40007000000 */
[----:B------:R-:W-:Y:S02]  /*19890*/  FSEL R4, R4, -INF , !P5 ;  /* 0xff80000004047808 */ /* 0x000fe40006800000 */
[----:B------:R-:W-:Y:S01]  /*198a0*/  ISETP.GE.AND P6, PT, R5, R229, PT ;  /* 0x000000e50500720c */ /* 0x000fe20003fc6270 */
[----:B------:R-:W-:Y:S01]  /*198b0*/  FMUL.FTZ R158, R158, R0 ;  /* 0x000000009e9e7220 */ /* 0x000fe20000410000 */
[----:B------:R-:W-:Y:S01]  /*198c0*/  ISETP.GE.AND P5, PT, R7, R226, PT ;  /* 0x000000e20700720c */ /* 0x000fe20003fa6270 */
[C---:B----4-:R-:W-:Y:S01]  /*198d0*/  FFMA.FTZ R17, -R224.reuse, R18, R17 ;  /* 0x00000012e0117223 */ /* 0x050fe20000010111 */
[----:B-----5:R-:W-:Y:S01]  /*198e0*/  FFMA.FTZ R21, -R224, R24, R21 ;  /* 0x00000018e0157223 */ /* 0x020fe20000010115 */
[----:B------:R-:W-:Y:S01]  /*198f0*/  FSEL R176, R22, -INF , !P2 ;  /* 0xff80000016b07808 */ /* 0x000fe20005000000 */
[----:B------:R-:W-:Y:S01]  /*19900*/  VIADD R9, R133, 0x19 ;  /* 0x0000001985097836 */ /* 0x000fe20000000000 */
[----:B------:R-:W-:Y:S01]  /*19910*/  ISETP.GE.AND P2, PT, R5, R226, PT ;  /* 0x000000e20500720c */ /* 0x000fe20003f46270 */
[----:B------:R-:W-:Y:S01]  /*19920*/  IMAD.IADD R11, R227, 0x1, -R7 ;  /* 0x00000001e30b7824 */ /* 0x000fe200078e0a07 */
[----:B------:R-:W-:Y:S01]  /*19930*/  ISETP.GE.OR P6, PT, R5, R228, !P6 ;  /* 0x000000e40500720c */ /* 0x000fe200077c6670 */
[----:B------:R-:W1:Y:S01]  /*19940*/  MUFU.TANH R163, R163 ;  /* 0x000000a300a37308 */ /* 0x000e620000002400 */
[----:B------:R-:W-:-:S02]  /*19950*/  ISETP.GE.OR P5, PT, R7, R225, !P5 ;  /* 0x000000e10700720c */ /* 0x000fc40006fa6670 */
[----:B------:R-:W-:Y:S01]  /*19960*/  ISETP.GE.OR P2, PT, R5, R225, !P2 ;  /* 0x000000e10500720c */ /* 0x000fe20005746670 */
[----:B------:R-:W-:Y:S01]  /*19970*/  IMAD.IADD R5, R227, 0x1, -R5 ;  /* 0x00000001e3057824 */ /* 0x000fe200078e0a05 */
[----:B------:R-:W-:-:S03]  /*19980*/  FSEL R136, R17, -INF , !P6 ;  /* 0xff80000011887808 */ /* 0x000fc60007000000 */
[----:B------:R-:W2:Y:S01]  /*19990*/  MUFU.TANH R7, R158 ;  /* 0x0000009e00077308 */ /* 0x000ea20000002400 */
[----:B------:R-:W-:Y:S02]  /*199a0*/  FSEL R178, R21, -INF , !P1 ;  /* 0xff80000015b27808 */ /* 0x000fe40004800000 */
[C---:B------:R-:W-:Y:S02]  /*199b0*/  ISETP.GE.AND P6, PT, R9.reuse, R229, PT ;  /* 0x000000e50900720c */ /* 0x040fe40003fc6270 */
[C---:B------:R-:W-:Y:S01]  /*199c0*/  ISETP.GE.AND P1, PT, R9.reuse, R226, PT ;  /* 0x000000e20900720c */ /* 0x040fe20003f26270 */
[--C-:B------:R-:W-:Y:S01]  /*199d0*/  IMAD.IADD R20, R230, 0x1, -R9.reuse ;  /* 0x00000001e6147824 */ /* 0x100fe200078e0a09 */
[----:B------:R-:W-:Y:S01]  /*199e0*/  ISETP.GE.OR P6, PT, R9, R228, !P6 ;  /* 0x000000e40900720c */ /* 0x000fe200077c6670 */
[----:B------:R-:W-:Y:S01]  /*199f0*/  IMAD.IADD R13, R227, 0x1, -R9 ;  /* 0x00000001e30d7824 */ /* 0x000fe200078e0a09 */
[----:B------:R-:W-:Y:S01]  /*19a00*/  ISETP.GE.OR P1, PT, R9, R225, !P1 ;  /* 0x000000e10900720c */ /* 0x000fe20004f26670 */
[-C--:B------:R-:W-:Y:S01]  /*19a10*/  FMUL.FTZ R157, R157, R0.reuse ;  /* 0x000000009d9d7220 */ /* 0x080fe20000410000 */
[----:B------:R-:W-:Y:S01]  /*19a20*/  FMUL.FTZ R159, R159, R0 ;  /* 0x000000009f9f7220 */ /* 0x000fe20000410000 */
[----:B------:R-:W-:-:S02]  /*19a30*/  IABS R9, R11 ;  /* 0x0000000b00097213 */ /* 0x000fc40000000000 */
[----:B------:R-:W-:Y:S02]  /*19a40*/  IABS R18, R5 ;  /* 0x0000000500127213 */ /* 0x000fe40000000000 */
[----:B------:R-:W-:Y:S02]  /*19a50*/  I2FP.F32.S32 R9, R9 ;  /* 0x0000000900097245 */ /* 0x000fe40000201400 */
[----:B------:R-:W-:Y:S01]  /*19a60*/  I2FP.F32.S32 R18, R18 ;  /* 0x0000001200127245 */ /* 0x000fe20000201400 */
[----:B------:R-:W3:Y:S02]  /*19a70*/  MUFU.TANH R157, R157 ;  /* 0x0000009d009d7308 */ /* 0x000ee40000002400 */
[C---:B-1----:R-:W-:Y:S02]  /*19a80*/  FFMA.FTZ R163, -R224.reuse, R9, R163 ;  /* 0x00000009e0a37223 */ /* 0x042fe400000101a3 */
[----:B--2---:R-:W-:-:S04]  /*19a90*/  FFMA.FTZ R7, -R224, R18, R7 ;  /* 0x00000012e0077223 */ /* 0x004fc80000010107 */
[----:B------:R-:W1:Y:S01]  /*19aa0*/  MUFU.TANH R159, R159 ;  /* 0x0000009f009f7308 */ /* 0x000e620000002400 */
[----:B------:R-:W-:Y:S02]  /*19ab0*/  VIADD R18, R133, 0x20 ;  /* 0x0000002085127836 */ /* 0x000fe40000000000 */
[-C--:B------:R-:W-:Y:S01]  /*19ac0*/  FMUL.FTZ R152, R152, R0.reuse ;  /* 0x0000000098987220 */ /* 0x080fe20000410000 */
[----:B------:R-:W-:Y:S01]  /*19ad0*/  FMUL.FTZ R154, R154, R0 ;  /* 0x000000009a9a7220 */ /* 0x000fe20000410000 */
[----:B------:R-:W-:Y:S02]  /*19ae0*/  IABS R20, R20 ;  /* 0x0000001400147213 */ /* 0x000fe40000000000 */
[----:B------:R-:W-:Y:S02]  /*19af0*/  IABS R5, R13 ;  /* 0x0000000d00057213 */ /* 0x000fe40000000000 */
[----:B------:R-:W-:Y:S02]  /*19b00*/  FSEL R240, R163, -INF , !P5 ;  /* 0xff800000a3f07808 */ /* 0x000fe40006800000 */
[----:B------:R-:W-:-:S02]  /*19b10*/  FSEL R238, R7, -INF , !P2 ;  /* 0xff80000007ee7808 */ /* 0x000fc40005000000 */
[C---:B------:R-:W-:Y:S02]  /*19b20*/  ISETP.GE.AND P5, PT, R18.reuse, R229, PT ;  /* 0x000000e51200720c */ /* 0x040fe40003fa6270 */
[----:B------:R-:W-:Y:S01]  /*19b30*/  ISETP.GE.AND P2, PT, R18, R226, PT ;  /* 0x000000e21200720c */ /* 0x000fe20003f46270 */
[----:B------:R-:W2:Y:S01]  /*19b40*/  MUFU.TANH R9, R152 ;  /* 0x0000009800097308 */ /* 0x000ea20000002400 */
[----:B------:R-:W-:Y:S01]  /*19b50*/  I2FP.F32.S32 R20, R20 ;  /* 0x0000001400147245 */ /* 0x000fe20000201400 */
[----:B------:R-:W-:Y:S01]  /*19b60*/  IMAD.IADD R15, R230, 0x1, -R18 ;  /* 0x00000001e60f7824 */ /* 0x000fe200078e0a12 */
[----:B------:R-:W-:Y:S02]  /*19b70*/  I2FP.F32.S32 R22, R5 ;  /* 0x0000000500167245 */ /* 0x000fe40000201400 */
[----:B------:R-:W-:-:S03]  /*19b80*/  ISETP.GE.OR P5, PT, R18, R228, !P5 ;  /* 0x000000e41200720c */ /* 0x000fc60006fa6670 */
[----:B------:R-:W4:Y:S01]  /*19b90*/  MUFU.TANH R11, R154 ;  /* 0x0000009a000b7308 */ /* 0x000f220000002400 */
[----:B------:R-:W-:Y:S01]  /*19ba0*/  ISETP.GE.OR P2, PT, R18, R225, !P2 ;  /* 0x000000e11200720c */ /* 0x000fe20005746670 */
[----:B------:R-:W-:Y:S02]  /*19bb0*/  IMAD.IADD R18, R227, 0x1, -R18 ;  /* 0x00000001e3127824 */ /* 0x000fe400078e0a12 */
[C---:B---3--:R-:W-:Y:S01]  /*19bc0*/  FFMA.FTZ R20, -R224.reuse, R20, R157 ;  /* 0x00000014e0147223 */ /* 0x048fe2000001019d */
[----:B-1----:R-:W-:Y:S01]  /*19bd0*/  FFMA.FTZ R159, -R224, R22, R159 ;  /* 0x00000016e09f7223 */ /* 0x002fe2000001019f */
[----:B------:R-:W-:Y:S02]  /*19be0*/  VIADD R13, R133, 0x21 ;  /* 0x00000021850d7836 */ /* 0x000fe40000000000 */
[-C--:B------:R-:W-:Y:S01]  /*19bf0*/  FMUL.FTZ R153, R153, R0.reuse ;  /* 0x0000000099997220 */ /* 0x080fe20000410000 */
[----:B------:R-:W-:Y:S01]  /*19c00*/  FMUL.FTZ R155, R155, R0 ;  /* 0x000000009b9b7220 */ /* 0x000fe20000410000 */
[----:B------:R-:W-:-:S02]  /*19c10*/  IABS R15, R15 ;  /* 0x0000000f000f7213 */ /* 0x000fc40000000000 */
[----:B------:R-:W-:Y:S02]  /*19c20*/  IABS R18, R18 ;  /* 0x0000001200127213 */ /* 0x000fe40000000000 */
[----:B------:R-:W-:Y:S02]  /*19c30*/  FSEL R138, R20, -INF , !P6 ;  /* 0xff800000148a7808 */ /* 0x000fe40007000000 */
[----:B------:R-:W-:Y:S02]  /*19c40*/  FSEL R232, R159, -INF , !P1 ;  /* 0xff8000009fe87808 */ /* 0x000fe40004800000 */
[C---:B------:R-:W-:Y:S02]  /*19c50*/  ISETP.GE.AND P6, PT, R13.reuse, R229, PT ;  /* 0x000000e50d00720c */ /* 0x040fe40003fc6270 */
[----:B------:R-:W-:Y:S02]  /*19c60*/  ISETP.GE.AND P1, PT, R13, R226, PT ;  /* 0x000000e20d00720c */ /* 0x000fe40003f26270 */
[----:B------:R-:W-:-:S02]  /*19c70*/  I2FP.F32.S32 R15, R15 ;  /* 0x0000000f000f7245 */ /* 0x000fc40000201400 */
[----:B------:R-:W-:Y:S01]  /*19c80*/  I2FP.F32.S32 R18, R18 ;  /* 0x0000001200127245 */ /* 0x000fe20000201400 */
[----:B------:R-:W1:Y:S01]  /*19c90*/  MUFU.TANH R153, R153 ;  /* 0x0000009900997308 */ /* 0x000e620000002400 */
[----:B------:R-:W-:Y:S01]  /*19ca0*/  IMAD.IADD R20, R230, 0x1, -R13 ;  /* 0x00000001e6147824 */ /* 0x000fe200078e0a0d */
[C---:B------:R-:W-:Y:S01]  /*19cb0*/  ISETP.GE.OR P6, PT, R13.reuse, R228, !P6 ;  /* 0x000000e40d00720c */ /* 0x040fe200077c6670 */
[----:B--2---:R-:W-:Y:S01]  /*19cc0*/  FFMA.FTZ R15, -R224, R15, R9 ;  /* 0x0000000fe00f7223 */ /* 0x004fe20000010109 */
[----:B------:R-:W-:Y:S01]  /*19cd0*/  ISETP.GE.OR P1, PT, R13, R225, !P1 ;  /* 0x000000e10d00720c */ /* 0x000fe20004f26670 */
[----:B------:R-:W-:-:S03]  /*19ce0*/  IMAD.IADD R13, R227, 0x1, -R13 ;  /* 0x00000001e30d7824 */ /* 0x000fc600078e0a0d */
[----:B------:R-:W2:Y:S01]  /*19cf0*/  MUFU.TANH R155, R155 ;  /* 0x0000009b009b7308 */ /* 0x000ea20000002400 */
[----:B----4-:R-:W-:Y:S01]  /*19d00*/  FFMA.FTZ R11, -R224, R18, R11 ;  /* 0x00000012e00b7223 */ /* 0x010fe2000001010b */
[----:B------:R-:W-:Y:S02]  /*19d10*/  VIADD R18, R133, 0x28 ;  /* 0x0000002885127836 */ /* 0x000fe40000000000 */
[-C--:B------:R-:W-:Y:S01]  /*19d20*/  FMUL.FTZ R148, R148, R0.reuse ;  /* 0x0000000094947220 */ /* 0x080fe20000410000 */
[-C--:B------:R-:W-:Y:S01]  /*19d30*/  FMUL.FTZ R150, R150, R0.reuse ;  /* 0x0000000096967220 */ /* 0x080fe20000410000 */
[----:B------:R-:W-:Y:S01]  /*19d40*/  FMUL.FTZ R5, R146, R0 ;  /* 0x0000000092057220 */ /* 0x000fe20000410000 */
[----:B------:R-:W-:Y:S02]  /*19d50*/  IABS R20, R20 ;  /* 0x0000001400147213 */ /* 0x000fe40000000000 */
[----:B------:R-:W-:Y:S02]  /*19d60*/  IABS R13, R13 ;  /* 0x0000000d000d7213 */ /* 0x000fe40000000000 */
[----:B------:R-:W-:-:S02]  /*19d70*/  FSEL R236, R15, -INF , !P5 ;  /* 0xff8000000fec7808 */ /* 0x000fc40006800000 */
[----:B------:R-:W-:Y:S02]  /*19d80*/  FSEL R146, R11, -INF , !P2 ;  /* 0xff8000000b927808 */ /* 0x000fe40005000000 */
[C---:B------:R-:W-:Y:S02]  /*19d90*/  ISETP.GE.AND P5, PT, R18.reuse, R229, PT ;  /* 0x000000e51200720c */ /* 0x040fe40003fa6270 */
[----:B------:R-:W-:Y:S01]  /*19da0*/  ISETP.GE.AND P2, PT, R18, R226, PT ;  /* 0x000000e21200720c */ /* 0x000fe20003f46270 */
[----:B------:R-:W-:Y:S01]  /*19db0*/  FMUL.FTZ R7, R144, R0 ;  /* 0x0000000090077220 */ /* 0x000fe20000410000 */
[----:B------:R-:W3:Y:S01]  /*19dc0*/  MUFU.TANH R9, R148 ;  /* 0x0000009400097308 */ /* 0x000ee20000002400 */
[----:B------:R-:W-:Y:S01]  /*19dd0*/  I2FP.F32.S32 R20, R20 ;  /* 0x0000001400147245 */ /* 0x000fe20000201400 */
[----:B------:R-:W-:Y:S01]  /*19de0*/  IMAD.IADD R15, R230, 0x1, -R18 ;  /* 0x00000001e60f7824 */ /* 0x000fe200078e0a12 */
[----:B------:R-:W-:Y:S02]  /*19df0*/  I2FP.F32.S32 R144, R13 ;  /* 0x0000000d00907245 */ /* 0x000fe40000201400 */
[----:B------:R-:W-:-:S03]  /*19e00*/  ISETP.GE.OR P5, PT, R18, R228, !P5 ;  /* 0x000000e41200720c */ /* 0x000fc60006fa6670 */
[----:B------:R-:W4:Y:S01]  /*19e10*/  MUFU.TANH R11, R150 ;  /* 0x00000096000b7308 */ /* 0x000f220000002400 */
[----:B------:R-:W-:Y:S01]  /*19e20*/  ISETP.GE.OR P2, PT, R18, R225, !P2 ;  /* 0x000000e11200720c */ /* 0x000fe20005746670 */
[----:B------:R-:W-:Y:S02]  /*19e30*/  IMAD.IADD R18, R227, 0x1, -R18 ;  /* 0x00000001e3127824 */ /* 0x000fe400078e0a12 */
[C---:B-1----:R-:W-:Y:S01]  /*19e40*/  FFMA.FTZ R20, -R224.reuse, R20, R153 ;  /* 0x00000014e0147223 */ /* 0x042fe20000010199 */
[----:B--2---:R-:W-:Y:S01]  /*19e50*/  FFMA.FTZ R144, -R224, R144, R155 ;  /* 0x00000090e0907223 */ /* 0x004fe2000001019b */
[----:B------:R-:W-:Y:S02]  /*19e60*/  VIADD R13, R133, 0x29 ;  /* 0x00000029850d7836 */ /* 0x000fe40000000000 */
[----:B------:R-:W-:Y:S01]  /*19e70*/  FMUL.FTZ R149, R149, R0 ;  /* 0x0000000095957220 */ /* 0x000fe20000410000 */
[----:B------:R-:W-:Y:S02]  /*19e80*/  IABS R15, R15 ;  /* 0x0000000f000f7213 */ /* 0x000fe40000000000 */
[----:B------:R-:W-:Y:S01]  /*19e90*/  IABS R18, R18 ;  /* 0x0000001200127213 */ /* 0x000fe20000000000 */
[----:B------:R-:W-:Y:S01]  /*19ea0*/  FMUL.FTZ R151, R151, R0 ;  /* 0x0000000097977220 */ /* 0x000fe20000410000 */
[----:B------:R-:W-:-:S02]  /*19eb0*/  FSEL R234, R20, -INF , !P6 ;  /* 0xff80000014ea7808 */ /* 0x000fc40007000000 */
[----:B------:R-:W-:Y:S02]  /*19ec0*/  FSEL R144, R144, -INF , !P1 ;  /* 0xff80000090907808 */ /* 0x000fe40004800000 */
[C---:B------:R-:W-:Y:S02]  /*19ed0*/  ISETP.GE.AND P6, PT, R13.reuse, R229, PT ;  /* 0x000000e50d00720c */ /* 0x040fe40003fc6270 */
[C---:B------:R-:W-:Y:S02]  /*19ee0*/  ISETP.GE.AND P1, PT, R13.reuse, R226, PT ;  /* 0x000000e20d00720c */ /* 0x040fe40003f26270 */
[----:B------:R-:W-:Y:S02]  /*19ef0*/  I2FP.F32.S32 R15, R15 ;  /* 0x0000000f000f7245 */ /* 0x000fe40000201400 */
[----:B------:R-:W-:Y:S01]  /*19f00*/  I2FP.F32.S32 R18, R18 ;  /* 0x0000001200127245 */ /* 0x000fe20000201400 */
[----:B------:R-:W1:Y:S01]  /*19f10*/  MUFU.TANH R149, R149 ;  /* 0x0000009500957308 */ /* 0x000e620000002400 */
[----:B------:R-:W-:Y:S01]  /*19f20*/  IMAD.IADD R20, R230, 0x1, -R13 ;  /* 0x00000001e6147824 */ /* 0x000fe200078e0a0d */
[C---:B------:R-:W-:Y:S01]  /*19f30*/  ISETP.GE.OR P6, PT, R13.reuse, R228, !P6 ;  /* 0x000000e40d00720c */ /* 0x040fe200077c6670 */
[----:B---3--:R-:W-:Y:S01]  /*19f40*/  FFMA.FTZ R9, -R224, R15, R9 ;  /* 0x0000000fe0097223 */ /* 0x008fe20000010109 */
[----:B------:R-:W-:Y:S01]  /*19f50*/  ISETP.GE.OR P1, PT, R13, R225, !P1 ;  /* 0x000000e10d00720c */ /* 0x000fe20004f26670 */
[----:B------:R-:W-:-:S03]  /*19f60*/  IMAD.IADD R13, R227, 0x1, -R13 ;  /* 0x00000001e30d7824 */ /* 0x000fc600078e0a0d */
[----:B------:R-:W2:Y:S01]  /*19f70*/  MUFU.TANH R22, R151 ;  /* 0x0000009700167308 */ /* 0x000ea20000002400 */
[----:B----4-:R-:W-:Y:S01]  /*19f80*/  FFMA.FTZ R11, -R224, R18, R11 ;  /* 0x00000012e00b7223 */ /* 0x010fe2000001010b */
[----:B------:R-:W-:Y:S01]  /*19f90*/  VIADD R17, R133, 0x30 ;  /* 0x0000003085117836 */ /* 0x000fe20000000000 */
[----:B------:R-:W-:Y:S02]  /*19fa0*/  IABS R20, R20 ;  /* 0x0000001400147213 */ /* 0x000fe40000000000 */
[----:B------:R-:W-:Y:S02]  /*19fb0*/  IABS R13, R13 ;  /* 0x0000000d000d7213 */ /* 0x000fe40000000000 */
[----:B------:R-:W-:Y:S01]  /*19fc0*/  FSEL R150, R9, -INF , !P5 ;  /* 0xff80000009967808 */ /* 0x000fe20006800000 */
[----:B------:R-:W-:Y:S01]  /*19fd0*/  IMAD.IADD R9, R230, 0x1, -R17 ;  /* 0x00000001e6097824 */ /* 0x000fe200078e0a11 */
[----:B------:R-:W-:Y:S02]  /*19fe0*/  FSEL R142, R11, -INF , !P2 ;  /* 0xff8000000b8e7808 */ /* 0x000fe40005000000 */
[----:B------:R-:W-:-:S02]  /*19ff0*/  ISETP.GE.AND P5, PT, R17, R229, PT ;  /* 0x000000e51100720c */ /* 0x000fc40003fa6270 */
[C---:B------:R-:W-:Y:S01]  /*1a000*/  ISETP.GE.AND P2, PT, R17.reuse, R226, PT ;  /* 0x000000e21100720c */ /* 0x040fe20003f46270 */
[----:B------:R-:W3:Y:S01]  /*1a010*/  MUFU.TANH R7, R7 ;  /* 0x0000000700077308 */ /* 0x000ee20000002400 */
[----:B------:R-:W-:Y:S02]  /*1a020*/  I2FP.F32.S32 R20, R20 ;  /* 0x0000001400147245 */ /* 0x000fe40000201400 */
[----:B------:R-:W-:Y:S02]  /*1a030*/  I2FP.F32.S32 R13, R13 ;  /* 0x0000000d000d7245 */ /* 0x000fe40000201400 */
[----:B------:R-:W-:-:S03]  /*1a040*/  ISETP.GE.OR P5, PT, R17, R228, !P5 ;  /* 0x000000e41100720c */ /* 0x000fc60006fa6670 */
[----:B------:R-:W4:Y:S01]  /*1a050*/  MUFU.TANH R5, R5 ;  /* 0x0000000500057308 */ /* 0x000f220000002400 */
[----:B------:R-:W-:Y:S01]  /*1a060*/  ISETP.GE.OR P2, PT, R17, R225, !P2 ;  /* 0x000000e11100720c */ /* 0x000fe20005746670 */
[----:B------:R-:W-:Y:S01]  /*1a070*/  IMAD.IADD R17, R227, 0x1, -R17 ;  /* 0x00000001e3117824 */ /* 0x000fe200078e0a11 */
[----:B------:R-:W-:Y:S01]  /*1a080*/  IABS R9, R9 ;  /* 0x0000000900097213 */ /* 0x000fe20000000000 */
[----:B------:R-:W-:Y:S01]  /*1a090*/  FMUL.FTZ R164, R164, R0 ;  /* 0x00000000a4a47220 */ /* 0x000fe20000410000 */
[C---:B-1----:R-:W-:Y:S01]  /*1a0a0*/  FFMA.FTZ R20, -R224.reuse, R20, R149 ;  /* 0x00000014e0147223 */ /* 0x042fe20000010195 */
[----:B--2---:R-:W-:Y:S01]  /*1a0b0*/  FFMA.FTZ R13, -R224, R13, R22 ;  /* 0x0000000de00d7223 */ /* 0x004fe20000010116 */
[-C--:B------:R-:W-:Y:S01]  /*1a0c0*/  FMUL.FTZ R145, R145, R0.reuse ;  /* 0x0000000091917220 */ /* 0x080fe20000410000 */
[-C--:B------:R-:W-:Y:S01]  /*1a0d0*/  FMUL.FTZ R147, R147, R0.reuse ;  /* 0x0000000093937220 */ /* 0x080fe20000410000 */
[-C--:B------:R-:W-:Y:S01]  /*1a0e0*/  FMUL.FTZ R165, R165, R0.reuse ;  /* 0x00000000a5a57220 */ /* 0x080fe20000410000 */
[-C--:B------:R-:W-:Y:S01]  /*1a0f0*/  FMUL.FTZ R166, R166, R0.reuse ;  /* 0x00000000a6a67220 */ /* 0x080fe20000410000 */
[----:B------:R-:W-:Y:S01]  /*1a100*/  FMUL.FTZ R167, R167, R0 ;  /* 0x00000000a7a77220 */ /* 0x000fe20000410000 */
[C---:B------:R-:W-:Y:S01]  /*1a110*/  VIADD R0, R133.reuse, 0x38 ;  /* 0x0000003885007836 */ /* 0x040fe20000000000 */
[----:B------:R-:W-:Y:S01]  /*1a120*/  IABS R17, R17 ;  /* 0x0000001100117213 */ /* 0x000fe20000000000 */
[----:B------:R-:W-:Y:S01]  /*1a130*/  VIADD R15, R133, 0x31 ;  /* 0x00000031850f7836 */ /* 0x000fe20000000000 */
[----:B------:R-:W-:-:S02]  /*1a140*/  I2FP.F32.S32 R18, R9 ;  /* 0x0000000900127245 */ /* 0x000fc40000201400 */
[----:B------:R-:W1:Y:S01]  /*1a150*/  MUFU.TANH R9, R164 ;  /* 0x000000a400097308 */ /* 0x000e620000002400 */
[----:B------:R-:W-:Y:S02]  /*1a160*/  FSEL R148, R20, -INF , !P6 ;  /* 0xff80000014947808 */ /* 0x000fe40007000000 */
[----:B------:R-:W-:Y:S01]  /*1a170*/  FSEL R140, R13, -INF , !P1 ;  /* 0xff8000000d8c7808 */ /* 0x000fe20004800000 */
[----:B------:R-:W-:Y:S01]  /*1a180*/  IMAD.IADD R13, R230, 0x1, -R0 ;  /* 0x00000001e60d7824 */ /* 0x000fe200078e0a00 */
[----:B------:R-:W-:Y:S02]  /*1a190*/  I2FP.F32.S32 R20, R17 ;  /* 0x0000001100147245 */ /* 0x000fe40000201400 */
[C---:B------:R-:W-:Y:S02]  /*1a1a0*/  ISETP.GE.AND P6, PT, R15.reuse, R229, PT ;  /* 0x000000e50f00720c */ /* 0x040fe40003fc6270 */
[C---:B------:R-:W-:Y:S01]  /*1a1b0*/  ISETP.GE.AND P1, PT, R15.reuse, R226, PT ;  /* 0x000000e20f00720c */ /* 0x040fe20003f26270 */
[----:B------:R-:W2:Y:S01]  /*1a1c0*/  MUFU.TANH R145, R145 ;  /* 0x0000009100917308 */ /* 0x000ea20000002400 */
[----:B------:R-:W-:Y:S01]  /*1a1d0*/  IABS R13, R13 ;  /* 0x0000000d000d7213 */ /* 0x000fe20000000000 */
[C---:B---3--:R-:W-:Y:S01]  /*1a1e0*/  FFMA.FTZ R7, -R224.reuse, R18, R7 ;  /* 0x00000012e0077223 */ /* 0x048fe20000010107 */
[----:B----4-:R-:W-:Y:S01]  /*1a1f0*/  FFMA.FTZ R5, -R224, R20, R5 ;  /* 0x00000014e0057223 */ /* 0x010fe20000010105 */
[----:B------:R-:W-:Y:S01]  /*1a200*/  IMAD.IADD R11, R230, 0x1, -R15 ;  /* 0x00000001e60b7824 */ /* 0x000fe200078e0a0f */
[----:B------:R-:W-:-:S03]  /*1a210*/  ISETP.GE.OR P6, PT, R15, R228, !P6 ;  /* 0x000000e40f00720c */ /* 0x000fc600077c6670 */
[----:B------:R-:W3:Y:S01]  /*1a220*/  MUFU.TANH R147, R147 ;  /* 0x0000009300937308 */ /* 0x000ee20000002400 */
[----:B------:R-:W-:Y:S01]  /*1a230*/  ISETP.GE.OR P1, PT, R15, R225, !P1 ;  /* 0x000000e10f00720c */ /* 0x000fe20004f26670 */
[----:B------:R-:W-:Y:S01]  /*1a240*/  IMAD.IADD R15, R227, 0x1, -R15 ;  /* 0x00000001e30f7824 */ /* 0x000fe200078e0a0f */
[----:B------:R-:W-:Y:S02]  /*1a250*/  I2FP.F32.S32 R13, R13 ;  /* 0x0000000d000d7245 */ /* 0x000fe40000201400 */
[----:B------:R-:W-:Y:S02]  /*1a260*/  FSEL R174, R7, -INF , !P5 ;  /* 0xff80000007ae7808 */ /* 0x000fe40006800000 */
[----:B------:R-:W-:Y:S01]  /*1a270*/  FSEL R168, R5, -INF , !P2 ;  /* 0xff80000005a87808 */ /* 0x000fe20005000000 */
[----:B------:R-:W-:Y:S01]  /*1a280*/  VIADD R133, R133, 0x39 ;  /* 0x0000003985857836 */ /* 0x000fe20000000000 */
[----:B------:R-:W-:Y:S02]  /*1a290*/  IABS R11, R11 ;  /* 0x0000000b000b7213 */ /* 0x000fe40000000000 */
[----:B------:R-:W-:-:S02]  /*1a2a0*/  ISETP.GE.AND P5, PT, R0, R229, PT ;  /* 0x000000e50000720c */ /* 0x000fc40003fa6270 */
[----:B------:R-:W-:Y:S01]  /*1a2b0*/  ISETP.GE.AND P2, PT, R0, R226, PT ;  /* 0x000000e20000720c */ /* 0x000fe20003f46270 */
[----:B------:R-:W-:Y:S01]  /*1a2c0*/  MUFU.TANH R165, R165 ;  /* 0x000000a500a57308 */ /* 0x000fe20000002400 */
[----:B------:R-:W-:Y:S01]  /*1a2d0*/  IABS R15, R15 ;  /* 0x0000000f000f7213 */ /* 0x000fe20000000000 */
[----:B-1----:R-:W-:Y:S01]  /*1a2e0*/  FFMA.FTZ R9, -R224, R13, R9 ;  /* 0x0000000de0097223 */ /* 0x002fe20000010109 */
[----:B------:R-:W-:Y:S01]  /*1a2f0*/  I2FP.F32.S32 R22, R11 ;  /* 0x0000000b00167245 */ /* 0x000fe20000201400 */
[----:B------:R-:W-:Y:S01]  /*1a300*/  IMAD.IADD R7, R227, 0x1, -R0 ;  /* 0x00000001e3077824 */ /* 0x000fe200078e0a00 */
[----:B------:R-:W-:-:S03]  /*1a310*/  ISETP.GE.OR P5, PT, R0, R228, !P5 ;  /* 0x000000e40000720c */ /* 0x000fc60006fa6670 */
[----:B------:R1:W4:Y:S01]  /*1a320*/  MUFU.TANH R5, R166 ;  /* 0x000000a600057308 */ /* 0x0003220000002400 */
[----:B------:R-:W-:Y:S01]  /*1a330*/  ISETP.GE.OR P2, PT, R0, R225, !P2 ;  /* 0x000000e10000720c */ /* 0x000fe20005746670 */
[--C-:B------:R-:W-:Y:S01]  /*1a340*/  IMAD.IADD R11, R230, 0x1, -R133.reuse ;  /* 0x00000001e60b7824 */ /* 0x100fe200078e0a85 */
[----:B------:R-:W-:Y:S01]  /*1a350*/  I2FP.F32.S32 R24, R15 ;  /* 0x0000000f00187245 */ /* 0x000fe20000201400 */
[----:B------:R-:W-:-:S04]  /*1a360*/  IMAD.IADD R0, R227, 0x1, -R133 ;  /* 0x00000001e3007824 */ /* 0x000fc800078e0a85 */
[----:B------:R-:W5:Y:S01]  /*1a370*/  MUFU.TANH R167, R167 ;  /* 0x000000a700a77308 */ /* 0x000f620000002400 */
[----:B------:R-:W-:Y:S01]  /*1a380*/  FSEL R170, R9, -INF , !P5 ;  /* 0xff80000009aa7808 */ /* 0x000fe20006800000 */
[----:B--2---:R-:W-:Y:S01]  /*1a390*/  FFMA.FTZ R22, -R224, R22, R145 ;  /* 0x00000016e0167223 */ /* 0x004fe20000010191 */
[----:B------:R-:W-:Y:S01]  /*1a3a0*/  ISETP.GT.AND P5, PT, R222, R211, PT ;  /* 0x000000d3de00720c */ /* 0x000fe20003fa4270 */
[----:B---3--:R-:W-:Y:S01]  /*1a3b0*/  FFMA.FTZ R24, -R224, R24, R147 ;  /* 0x00000018e0187223 */ /* 0x008fe20000010193 */
[----:B------:R-:W-:Y:S02]  /*1a3c0*/  IABS R7, R7 ;  /* 0x0000000700077213 */ /* 0x000fe40000000000 */
[----:B------:R-:W-:Y:S02]  /*1a3d0*/  IABS R11, R11 ;  /* 0x0000000b000b7213 */ /* 0x000fe40000000000 */
[----:B------:R-:W-:Y:S02]  /*1a3e0*/  IABS R0, R0 ;  /* 0x0000000000007213 */ /* 0x000fe40000000000 */
[----:B------:R-:W-:-:S02]  /*1a3f0*/  I2FP.F32.S32 R7, R7 ;  /* 0x0000000700077245 */ /* 0x000fc40000201400 */
[----:B------:R-:W-:Y:S02]  /*1a400*/  I2FP.F32.S32 R18, R11 ;  /* 0x0000000b00127245 */ /* 0x000fe40000201400 */
[----:B------:R-:W-:Y:S02]  /*1a410*/  I2FP.F32.S32 R0, R0 ;  /* 0x0000000000007245 */ /* 0x000fe40000201400 */
[----:B------:R-:W-:Y:S02]  /*1a420*/  FSEL R172, R22, -INF , !P6 ;  /* 0xff80000016ac7808 */ /* 0x000fe40007000000 */
[----:B-1----:R-:W-:Y:S02]  /*1a430*/  FSEL R166, R24, -INF , !P1 ;  /* 0xff80000018a67808 */ /* 0x002fe40004800000 */
[C---:B------:R-:W-:Y:S02]  /*1a440*/  ISETP.GE.AND P6, PT, R133.reuse, R229, PT ;  /* 0x000000e58500720c */ /* 0x040fe40003fc6270 */
[C---:B------:R-:W-:Y:S01]  /*1a450*/  ISETP.GE.AND P1, PT, R133.reuse, R226, PT ;  /* 0x000000e28500720c */ /* 0x040fe20003f26270 */
[C---:B----4-:R-:W-:Y:S01]  /*1a460*/  FFMA.FTZ R5, -R224.reuse, R7, R5 ;  /* 0x00000007e0057223 */ /* 0x050fe20000010105 */
[C---:B------:R-:W-:Y:S01]  /*1a470*/  FFMA.FTZ R18, -R224.reuse, R18, R165 ;  /* 0x00000012e0127223 */ /* 0x040fe200000101a5 */
[----:B-----5:R-:W-:Y:S01]  /*1a480*/  FFMA.FTZ R0, -R224, R0, R167 ;  /* 0x00000000e0007223 */ /* 0x020fe200000101a7 */
        /* <DEDUP_REMOVED lines=80> */
.L_x_7849:
[----:B------:R-:W-:Y:S02]  /*1a990*/  R2UR UR4, R180 ;  /* 0x00000000b40472ca */ /* 0x000fe400000e0000 */
[----:B------:R-:W-:-:S13]  /*1a9a0*/  R2UR UR5, R181 ;  /* 0x00000000b50572ca */ /* 0x000fda00000e0000 */
[----:B------:R-:W2:Y:S02]  /*1a9b0*/  LD.E R20, desc[UR4][R182.64+0x38] ;  /* 0x00003804b6147980 */ /* 0x000ea4000c101900 */
[----:B--2---:R-:W-:-:S05]  /*1a9c0*/  IMAD.U32 R20, R20, -0x40, RZ ;  /* 0xffffffc014147824 */ /* 0x004fca00078e00ff */
[----:B------:R-:W-:Y:S02]  /*1a9d0*/  SHF.R.S32.HI R9, RZ, 0x1f, R20 ;  /* 0x0000001fff097819 */ /* 0x000fe40000011414 */
.L_x_7850:
[----:B------:R-:W-:Y:S05]  /*1a9e0*/  BSYNC B0 ;  /* 0x0000000000007941 */ /* 0x000fea0003800000 */
.L_x_7848:
        /* <DEDUP_REMOVED lines=123> */
.L_x_7847:
[----:B------:R-:W-:Y:S05]  /*1b1a0*/  BSYNC B1 ;  /* 0x0000000000017941 */ /* 0x000fea0003800000 */
.L_x_7846:
        /* <DEDUP_REMOVED lines=412> */
.L_x_7842:
[----:B------:R-:W-:Y:S05]  /*1cb70*/  @!P5 BRA `(.L_x_7851) ;  /* 0x00000050002cd947 */ /* 0x000fea0003800000 */
[----:B------:R-:W-:Y:S02]  /*1cb80*/  MOV R2, R3 ;  /* 0x0000000300027202 */ /* 0x000fe40000000f00 */
[----:B------:R-:W-:-:S07]  /*1cb90*/  MOV R0, R132 ;  /* 0x0000008400007202 */ /* 0x000fce0000000f00 */
.L_x_7860:
        /* <DEDUP_REMOVED lines=82> */
.L_x_7853:
[----:B-1----:R-:W-:Y:S02]  /*1d0c0*/  R2UR UR4, R134 ;  /* 0x00000000860472ca */ /* 0x002fe400000e0000 */
[----:B------:R-:W-:Y:S11]  /*1d0d0*/  R2UR UR5, R135 ;  /* 0x00000000870572ca */ /* 0x000ff600000e0000 */
[----:B------:R-:W-:Y:S02]  /*1d0e0*/  @!UPT UIADD3 URZ, URZ, URZ, URZ ;  /* 0x0000003f3f3ff290 */ /* 0x000fe4000fffe03f */
[----:B--2---:R-:W2:Y:S02]  /*1d0f0*/  LD.E R10, desc[UR4][R132.64+0x40] ;  /* 0x00004004840a7980 */ /* 0x004ea4000c101900 */
[----:B--2---:R-:W-:Y:S05]  /*1d100*/  IMAD.U32 R10, R10, -0x40, RZ ;  /* 0xffffffc00a0a7824 */ /* 0x004fea00078e00ff */
[----:B------:R-:W-:Y:S02]  /*1d110*/  SHF.R.S32.HI R5, RZ, 0x1f, R10 ;  /* 0x0000001fff057819 */ /* 0x000fe4000001140a */
.L_x_7854:
[----:B------:R-:W-:Y:S05]  /*1d120*/  BSYNC B0 ;  /* 0x0000000000007941 */ /* 0x000fea0003800000 */
.L_x_7852:
        /* <DEDUP_REMOVED lines=309> */
[-C--:B------:R-:W-:Y:S09]  /*1e480*/  FMUL.FTZ R23, R26, R3.reuse ;  /* 0x000000031a177220 */ /* 0x080ff20000410000 */
[----:B------:R1:W1:Y:S10]  /*1e490*/  MUFU.TANH R181, R14 ;  /* 0x0000000e00b57308 */ /* 0x0002740000002400 */
[----:B------:R-:W1:Y:S01]  /*1e4a0*/  MUFU.TANH R15, R15 ;  /* 0x0000000f000f7308 */ /* 0x000e620000002400 */
[C---:B-----5:R-:W-:Y:S06]  /*1e4b0*/  HMMA.16816.F32.BF16 R28, R176.reuse, R8, R28 ;  /* 0x00000008b01c723c */ /* 0x060fec000004181c */
[----:B------:R-:W-:Y:S03]  /*1e4c0*/  HMMA.16816.F32.BF16 R32, R176, R10, R32 ;  /* 0x0000000ab020723c */ /* 0x000fe60000041820 */
[----:B------:R1:W1:Y:S02]  /*1e4d0*/  MUFU.TANH R183, R16 ;  /* 0x0000001000b77308 */ /* 0x0002640000002400 */
[-C--:B------:R-:W-:Y:S08]  /*1e4e0*/  FMUL.FTZ R9, R27, R3.reuse ;  /* 0x000000031b097220 */ /* 0x080ff00000410000 */
        /* <DEDUP_REMOVED lines=22> */
[----:B------:R1:W1:Y:S10]  /*1e650*/  MUFU.TANH R179, R31 ;  /* 0x0000001f00b37308 */ /* 0x0002740000002400 */
[----:B------:R1:W1:Y:S10]  /*1e660*/  MUFU.TANH R251, R32 ;  /* 0x0000002000fb7308 */ /* 0x0002740000002400 */
[----:B------:R1:W1:Y:S10]  /*1e670*/  MUFU.TANH R247, R33 ;  /* 0x0000002100f77308 */ /* 0x0002740000002400 */
        /* <DEDUP_REMOVED lines=79> */
.L_x_7858:
[----:B------:R-:W-:Y:S02]  /*1eb70*/  R2UR UR4, R134 ;  /* 0x00000000860472ca */ /* 0x000fe400000e0000 */
[----:B------:R-:W-:Y:S11]  /*1eb80*/  R2UR UR5, R135 ;  /* 0x00000000870572ca */ /* 0x000ff600000e0000 */
[----:B------:R-:W-:Y:S02]  /*1eb90*/  @!UPT UIADD3 URZ, URZ, URZ, URZ ;  /* 0x0000003f3f3ff290 */ /* 0x000fe4000fffe03f */
[----:B-1----:R-:W2:Y:S02]  /*1eba0*/  LD.E R32, desc[UR4][R132.64+0x38] ;  /* 0x0000380484207980 */ /* 0x002ea4000c101900 */
[----:B--2---:R-:W-:Y:S05]  /*1ebb0*/  IMAD.U32 R32, R32, -0x40, RZ ;  /* 0xffffffc020207824 */ /* 0x004fea00078e00ff */
[----:B------:R-:W-:Y:S02]  /*1ebc0*/  SHF.R.S32.HI R27, RZ, 0x1f, R32 ;  /* 0x0000001fff1b7819 */ /* 0x000fe40000011420 */
.L_x_7859:
[----:B------:R-:W-:Y:S05]  /*1ebd0*/  BSYNC B0 ;  /* 0x0000000000007941 */ /* 0x000fea0003800000 */
.L_x_7857:
        /* <DEDUP_REMOVED lines=62> */
[--C-:B------:R-:W-:Y:S02]  /*1efc0*/  @P3 LEA.HI.X R139, R27, R213, R6.reuse, 0x1, P1 ;  /* 0x000000d51b8b3211 */ /* 0x100fe400008f0c06 */
[----:B------:R-:W-:Y:S01]  /*1efd0*/  @P2 R2UR UR15, R135 ;  /* 0x00000000870f22ca */ /* 0x000fe200000e0000 */
[----:B------:R-:W-:Y:S01]  /*1efe0*/  @!PT LDS RZ, [RZ] ;  /* 0x00000000fffff984 */ /* 0x000fe20000000800 */
[----:B------:R-:W-:Y:S01]  /*1eff0*/  @!PT LDS RZ, [RZ] ;  /* 0x00000000fffff984 */ /* 0x000fe20000000800 */
[----:B------:R-:W-:Y:S01]  /*1f000*/  @!PT LDS RZ, [RZ] ;  /* 0x00000000fffff984 */ /* 0x000fe20000000800 */
[----:B------:R2:W-:Y:S01]  /*1f010*/  @P4 LDGSTS.E.BYPASS.LTC128B.128 [R219+0x7000], desc[UR4][R140.64] ;  /* 0x070000008cdb4fae */ /* 0x0005e2000b901d44 */
[-C--:B------:R-:W-:Y:S02]  /*1f020*/  @P2 LEA R26, P0, R27, R212.reuse, 0x1 ;  /* 0x000000d41b1a2211 */ /* 0x080fe400078008ff */
        /* <DEDUP_REMOVED lines=44> */
.L_x_7856:
[----:B------:R-:W-:Y:S05]  /*1f2f0*/  BSYNC B1 ;  /* 0x0000000000017941 */ /* 0x000fea0003800000 */
.L_x_7855:
[----:B------:R-:W-:Y:S01]  /*1f300*/  R2UR UR4, R134 ;  /* 0x00000000860472ca */ /* 0x000fe200000e0000 */
[----:B--2---:R-:W2:Y:S01]  /*1f310*/  S2R R27, SR_TID.X ;  /* 0x00000000001b7919 */ /* 0x004ea20000002100 */
[----:B------:R-:W-:Y:S11]  /*1f320*/  R2UR UR5, R135 ;  /* 0x00000000870572ca */ /* 0x000ff600000e0000 */
[----:B------:R-:W-:Y:S02]  /*1f330*/  @!UPT UIADD3 URZ, URZ, URZ, URZ ;  /* 0x0000003f3f3ff290 */ /* 0x000fe4000fffe03f */
[----:B------:R3:W4:Y:S01]  /*1f340*/  LD.E R133, desc[UR4][R132.64+0xdc] ;  /* 0x0000dc0484857980 */ /* 0x000722000c101900 */
[----:B--2---:R-:W-:Y:S05]  /*1f350*/  IMAD.SHL.U32 R27, R27, 0x2, RZ ;  /* 0x000000021b1b7824 */ /* 0x004fea00078e00ff */
[----:B------:R-:W-:Y:S05]  /*1f360*/  LOP3.LUT R27, R27, 0x6, RZ, 0xc0, !PT ;  /* 0x000000061b1b7812 */ /* 0x000fea00078ec0ff */
[----:B------:R-:W-:Y:S04]  /*1f370*/  IMAD R4, R222, 0x40, R27 ;  /* 0x00000040de047824 */ /* 0x000fe800078e021b */
[----:B------:R-:W-:Y:S01]  /*1f380*/  IMAD.IADD R6, R230, 0x1, -R4 ;  /* 0x00000001e6067824 */ /* 0x000fe200078e0a04 */
[C---:B------:R-:W-:Y:S01]  /*1f390*/  IADD3 R22, R227.reuse, -R4, RZ ;  /* 0x80000004e3167210 */ /* 0x040fe20007ffe0ff */
[C---:B------:R-:W-:Y:S01]  /*1f3a0*/  VIADD R8, R4.reuse, 0x9 ;  /* 0x0000000904087836 */ /* 0x040fe20000000000 */
[CC--:B------:R-:W-:Y:S01]  /*1f3b0*/  ISETP.GE.AND P0, PT, R4.reuse, R229.reuse, PT ;  /* 0x000000e50400720c */ /* 0x0c0fe20003f06270 */
[----:B-1----:R-:W-:Y:S01]  /*1f3c0*/  VIADD R12, R4, 0x1 ;  /* 0x00000001040c7836 */ /* 0x002fe20000000000 */
[----:B------:R-:W-:Y:S01]  /*1f3d0*/  IABS R6, R6 ;  /* 0x0000000600067213 */ /* 0x000fe20000000000 */
[C---:B------:R-:W-:Y:S01]  /*1f3e0*/  IMAD.IADD R16, R230.reuse, 0x1, -R8 ;  /* 0x00000001e6107824 */ /* 0x040fe200078e0a08 */
[----:B------:R-:W-:Y:S01]  /*1f3f0*/  IABS R22, R22 ;  /* 0x0000001600167213 */ /* 0x000fe20000000000 */
[----:B------:R-:W-:Y:S01]  /*1f400*/  IMAD.IADD R20, R230, 0x1, -R12 ;  /* 0x00000001e6147824 */ /* 0x000fe200078e0a0c */
[----:B------:R-:W-:Y:S01]  /*1f410*/  I2FP.F32.S32 R6, R6 ;  /* 0x0000000600067245 */ /* 0x000fe20000201400 */
[----:B------:R-:W-:Y:S01]  /*1f420*/  VIADD R10, R4, 0x8 ;  /* 0x00000008040a7836 */ /* 0x000fe20000000000 */
[----:B------:R-:W-:Y:S02]  /*1f430*/  IABS R16, R16 ;  /* 0x0000001000107213 */ /* 0x000fe40000000000 */
[----:B------:R-:W-:Y:S01]  /*1f440*/  IABS R20, R20 ;  /* 0x0000001400147213 */ /* 0x000fe20000000000 */
[----:B------:R-:W-:Y:S01]  /*1f450*/  FFMA.FTZ R159, -R224, R6, R159 ;  /* 0x00000006e09f7223 */ /* 0x000fe2000001019f */
[----:B------:R-:W-:Y:S01]  /*1f460*/  IADD3 R6, R4, 0x10, RZ ;  /* 0x0000001004067810 */ /* 0x000fe20007ffe0ff */
[C---:B------:R-:W-:Y:S01]  /*1f470*/  IMAD.IADD R18, R230.reuse, 0x1, -R10 ;  /* 0x00000001e6127824 */ /* 0x040fe200078e0a0a */
[----:B------:R-:W-:Y:S02]  /*1f480*/  I2FP.F32.S32 R16, R16 ;  /* 0x0000001000107245 */ /* 0x000fe40000201400 */
[----:B------:R-:W-:Y:S02]  /*1f490*/  IADD3 R14, R230, -R6, RZ ;  /* 0x80000006e60e7210 */ /* 0x000fe40007ffe0ff */
[----:B------:R-:W-:Y:S01]  /*1f4a0*/  I2FP.F32.S32 R20, R20 ;  /* 0x0000001400147245 */ /* 0x000fe20000201400 */
[----:B------:R-:W-:Y:S01]  /*1f4b0*/  FFMA.FTZ R169, -R224, R16, R169 ;  /* 0x00000010e0a97223 */ /* 0x000fe200000101a9 */
[----:B------:R-:W-:Y:S01]  /*1f4c0*/  IABS R14, R14 ;  /* 0x0000000e000e7213 */ /* 0x000fe20000000000 */
[----:B------:R-:W-:Y:S01]  /*1f4d0*/  VIADD R16, R4, 0x18 ;  /* 0x0000001804107836 */ /* 0x000fe20000000000 */
[----:B------:R-:W-:Y:S01]  /*1f4e0*/  IABS R18, R18 ;  /* 0x0000001200127213 */ /* 0x000fe20000000000 */
[----:B------:R-:W-:Y:S01]  /*1f4f0*/  FFMA.FTZ R161, -R224, R20, R161 ;  /* 0x00000014e0a17223 */ /* 0x000fe200000101a1 */
[----:B------:R-:W-:Y:S01]  /*1f500*/  I2FP.F32.S32 R14, R14 ;  /* 0x0000000e000e7245 */ /* 0x000fe20000201400 */
[----:B------:R-:W-:Y:S01]  /*1f510*/  IMAD.IADD R20, R230, 0x1, -R16 ;  /* 0x00000001e6147824 */ /* 0x000fe200078e0a10 */
[----:B------:R-:W-:Y:S02]  /*1f520*/  I2FP.F32.S32 R22, R22 ;  /* 0x0000001600167245 */ /* 0x000fe40000201400 */
[----:B------:R-:W-:Y:S01]  /*1f530*/  ISETP.GE.AND P5, PT, R12, R226, PT ;  /* 0x000000e20c00720c */ /* 0x000fe20003fa6270 */
[----:B------:R-:W-:Y:S01]  /*1f540*/  FFMA.FTZ R175, -R224, R14, R175 ;  /* 0x0000000ee0af7223 */ /* 0x000fe200000101af */
[----:B------:R-:W-:Y:S01]  /*1f550*/  VIADD R14, R4, 0x19 ;  /* 0x00000019040e7836 */ /* 0x000fe20000000000 */
[-C--:B------:R-:W-:Y:S01]  /*1f560*/  ISETP.GE.AND P2, PT, R12, R229.reuse, PT ;  /* 0x000000e50c00720c */ /* 0x080fe20003f46270 */
[----:B------:R-:W-:Y:S01]  /*1f570*/  FFMA.FTZ R163, -R224, R22, R163 ;  /* 0x00000016e0a37223 */ /* 0x000fe200000101a3 */
[----:B------:R-:W-:Y:S02]  /*1f580*/  I2FP.F32.S32 R18, R18 ;  /* 0x0000001200127245 */ /* 0x000fe40000201400 */
[----:B------:R-:W-:Y:S02]  /*1f590*/  ISETP.GE.AND P4, PT, R10, R229, PT ;  /* 0x000000e50a00720c */ /* 0x000fe40003f86270 */
[----:B------:R-:W-:Y:S01]  /*1f5a0*/  IABS R20, R20 ;  /* 0x0000001400147213 */ /* 0x000fe20000000000 */
[----:B------:R-:W-:Y:S01]  /*1f5b0*/  FFMA.FTZ R167, -R224, R18, R167 ;  /* 0x00000012e0a77223 */ /* 0x000fe200000101a7 */
[-C--:B------:R-:W-:Y:S01]  /*1f5c0*/  ISETP.GE.AND P6, PT, R10, R226.reuse, PT ;  /* 0x000000e20a00720c */ /* 0x080fe20003fc6270 */
[C---:B------:R-:W-:Y:S01]  /*1f5d0*/  VIADD R18, R4.reuse, 0x11 ;  /* 0x0000001104127836 */ /* 0x040fe20000000000 */
[C---:B------:R-:W-:Y:S02]  /*1f5e0*/  ISETP.GE.AND P1, PT, R4.reuse, R226, PT ;  /* 0x000000e20400720c */ /* 0x040fe40003f26270 */
[-C--:B------:R-:W-:Y:S01]  /*1f5f0*/  ISETP.GE.OR P0, PT, R4, R228.reuse, !P0 ;  /* 0x000000e40400720c */ /* 0x080fe20004706670 */
[----:B------:R-:W-:Y:S01]  /*1f600*/  IMAD.IADD R24, R230, 0x1, -R18 ;  /* 0x00000001e6187824 */ /* 0x000fe200078e0a12 */
[----:B------:R-:W-:Y:S02]  /*1f610*/  ISETP.GE.OR P5, PT, R12, R225, !P5 ;  /* 0x000000e10c00720c */ /* 0x000fe40006fa6670 */
[----:B------:R-:W-:Y:S02]  /*1f620*/  ISETP.GE.AND P3, PT, R8, R229, PT ;  /* 0x000000e50800720c */ /* 0x000fe40003f66270 */
[----:B------:R-:W-:Y:S02]  /*1f630*/  ISETP.GE.OR P2, PT, R12, R228, !P2 ;  /* 0x000000e40c00720c */ /* 0x000fe40005746670 */
[C---:B------:R-:W-:Y:S02]  /*1f640*/  IADD3 R22, R227.reuse, -R12, RZ ;  /* 0x8000000ce3167210 */ /* 0x040fe40007ffe0ff */
[----:B------:R-:W-:Y:S02]  /*1f650*/  IADD3 R12, R230, -R14, RZ ;  /* 0x8000000ee60c7210 */ /* 0x000fe40007ffe0ff */
[C---:B------:R-:W-:Y:S02]  /*1f660*/  ISETP.GE.OR P4, PT, R10.reuse, R228, !P4 ;  /* 0x000000e40a00720c */ /* 0x040fe40006786670 */
[----:B------:R-:W-:Y:S02]  /*1f670*/  I2FP.F32.S32 R20, R20 ;  /* 0x0000001400147245 */ /* 0x000fe40000201400 */
[-C--:B------:R-:W-:Y:S01]  /*1f680*/  ISETP.GE.OR P6, PT, R10, R225.reuse, !P6 ;  /* 0x000000e10a00720c */ /* 0x080fe200077c6670 */
[----:B------:R-:W-:Y:S01]  /*1f690*/  IMAD.IADD R10, R227, 0x1, -R10 ;  /* 0x00000001e30a7824 */ /* 0x000fe200078e0a0a */
[-C--:B------:R-:W-:Y:S01]  /*1f6a0*/  ISETP.GE.OR P1, PT, R4, R225.reuse, !P1 ;  /* 0x000000e10400720c */ /* 0x080fe20004f26670 */
[----:B------:R-:W-:Y:S01]  /*1f6b0*/  FFMA.FTZ R183, -R224, R20, R183 ;  /* 0x00000014e0b77223 */ /* 0x000fe200000101b7 */
[----:B------:R-:W-:Y:S02]  /*1f6c0*/  FSEL R159, R159, -INF , !P0 ;  /* 0xff8000009f9f7808 */ /* 0x000fe40004000000 */
[C---:B------:R-:W-:Y:S02]  /*1f6d0*/  ISETP.GE.OR P3, PT, R8.reuse, R228, !P3 ;  /* 0x000000e40800720c */ /* 0x040fe40005f66670 */
[C---:B------:R-:W-:Y:S02]  /*1f6e0*/  ISETP.GE.AND P0, PT, R8.reuse, R226, PT ;  /* 0x000000e20800720c */ /* 0x040fe40003f06270 */
[----:B------:R-:W-:Y:S02]  /*1f6f0*/  IABS R12, R12 ;  /* 0x0000000c000c7213 */ /* 0x000fe40000000000 */
[----:B------:R-:W-:Y:S02]  /*1f700*/  FSEL R27, R163, -INF , !P1 ;  /* 0xff800000a31b7808 */ /* 0x000fe40004800000 */
[----:B------:R-:W-:Y:S02]  /*1f710*/  FSEL R161, R161, -INF , !P2 ;  /* 0xff800000a1a17808 */ /* 0x000fe40005000000 */
[----:B------:R-:W-:Y:S02]  /*1f720*/  FSEL R31, R169, -INF , !P3 ;  /* 0xff800000a91f7808 */ /* 0x000fe40005800000 */
[----:B------:R-:W-:Y:S02]  /*1f730*/  FSEL R33, R167, -INF , !P4 ;  /* 0xff800000a7217808 */ /* 0x000fe40006000000 */
[----:B------:R-:W-:Y:S02]  /*1f740*/  ISETP.GE.OR P0, PT, R8, R225, !P0 ;  /* 0x000000e10800720c */ /* 0x000fe40004706670 */
[C---:B------:R-:W-:Y:S02]  /*1f750*/  ISETP.GE.AND P2, PT, R6.reuse, R226, PT ;  /* 0x000000e20600720c */ /* 0x040fe40003f46270 */
[----:B------:R-:W-:Y:S02]  /*1f760*/  IABS R10, R10 ;  /* 0x0000000a000a7213 */ /* 0x000fe40000000000 */
[-C--:B------:R-:W-:Y:S02]  /*1f770*/  ISETP.GE.AND P1, PT, R6, R229.reuse, PT ;  /* 0x000000e50600720c */ /* 0x080fe40003f26270 */
[C---:B------:R-:W-:Y:S01]  /*1f780*/  IADD3 R20, R227.reuse, -R8, RZ ;  /* 0x80000008e3147210 */ /* 0x040fe20007ffe0ff */
[C---:B------:R-:W-:Y:S01]  /*1f790*/  IMAD.IADD R8, R227.reuse, 0x1, -R6 ;  /* 0x00000001e3087824 */ /* 0x040fe200078e0a06 */
[----:B------:R-:W-:Y:S02]  /*1f7a0*/  IABS R22, R22 ;  /* 0x0000001600167213 */ /* 0x000fe40000000000 */
[----:B------:R-:W-:Y:S02]  /*1f7b0*/  I2FP.F32.S32 R12, R12 ;  /* 0x0000000c000c7245 */ /* 0x000fe40000201400 */
[C---:B------:R-:W-:Y:S02]  /*1f7c0*/  ISETP.GE.AND P3, PT, R18.reuse, R226, PT ;  /* 0x000000e21200720c */ /* 0x040fe40003f66270 */
[----:B------:R-:W-:Y:S01]  /*1f7d0*/  ISETP.GE.AND P4, PT, R18, R229, PT ;  /* 0x000000e51200720c */ /* 0x000fe20003f86270 */
[----:B------:R-:W-:Y:S01]  /*1f7e0*/  FFMA.FTZ R237, -R224, R12, R237 ;  /* 0x0000000ce0ed7223 */ /* 0x000fe200000101ed */
[-C--:B------:R-:W-:Y:S01]  /*1f7f0*/  ISETP.GE.OR P2, PT, R6, R225.reuse, !P2 ;  /* 0x000000e10600720c */ /* 0x080fe20005746670 */
[----:B------:R-:W-:Y:S01]  /*1f800*/  VIADD R12, R4, 0x20 ;  /* 0x00000020040c7836 */ /* 0x000fe20000000000 */
[----:B------:R-:W-:Y:S02]  /*1f810*/  I2FP.F32.S32 R10, R10 ;  /* 0x0000000a000a7245 */ /* 0x000fe40000201400 */
[----:B------:R-:W-:Y:S02]  /*1f820*/  ISETP.GE.OR P1, PT, R6, R228, !P1 ;  /* 0x000000e40600720c */ /* 0x000fe40004f26670 */
[----:B------:R-:W-:Y:S01]  /*1f830*/  IABS R24, R24 ;  /* 0x0000001800187213 */ /* 0x000fe20000000000 */
[----:B------:R-:W-:Y:S01]  /*1f840*/  FFMA.FTZ R171, -R224, R10, R171 ;  /* 0x0000000ae0ab7223 */ /* 0x000fe200000101ab */
[----:B------:R-:W-:Y:S01]  /*1f850*/  I2FP.F32.S32 R22, R22 ;  /* 0x0000001600167245 */ /* 0x000fe20000201400 */
[----:B------:R-:W-:Y:S01]  /*1f860*/  VIADD R10, R4, 0x21 ;  /* 0x00000021040a7836 */ /* 0x000fe20000000000 */
[C---:B------:R-:W-:Y:S02]  /*1f870*/  ISETP.GE.OR P3, PT, R18.reuse, R225, !P3 ;  /* 0x000000e11200720c */ /* 0x040fe40005f66670 */
[----:B------:R-:W-:Y:S01]  /*1f880*/  ISETP.GE.OR P4, PT, R18, R228, !P4 ;  /* 0x000000e41200720c */ /* 0x000fe20006786670 */
[----:B------:R-:W-:Y:S01]  /*1f890*/  FFMA.FTZ R165, -R224, R22, R165 ;  /* 0x00000016e0a57223 */ /* 0x000fe200000101a5 */
[----:B------:R-:W-:Y:S01]  /*1f8a0*/  IADD3 R6, R227, -R18, RZ ;  /* 0x80000012e3067210 */ /* 0x000fe20007ffe0ff */
[----:B------:R-:W-:Y:S01]  /*1f8b0*/  IMAD.IADD R22, R230, 0x1, -R12 ;  /* 0x00000001e6167824 */ /* 0x000fe200078e0a0c */
[----:B------:R-:W-:Y:S02]  /*1f8c0*/  IABS R18, R8 ;  /* 0x0000000800127213 */ /* 0x000fe40000000000 */
[----:B------:R-:W-:Y:S02]  /*1f8d0*/  FSEL R243, R175, -INF , !P1 ;  /* 0xff800000aff37808 */ /* 0x000fe40004800000 */
[----:B------:R-:W-:Y:S02]  /*1f8e0*/  I2FP.F32.S32 R24, R24 ;  /* 0x0000001800187245 */ /* 0x000fe40000201400 */
[-C--:B------:R-:W-:Y:S02]  /*1f8f0*/  ISETP.GE.AND P1, PT, R16, R229.reuse, PT ;  /* 0x000000e51000720c */ /* 0x080fe40003f26270 */
[----:B------:R-:W-:Y:S01]  /*1f900*/  I2FP.F32.S32 R18, R18 ;  /* 0x0000001200127245 */ /* 0x000fe20000201400 */
[----:B------:R-:W-:Y:S01]  /*1f910*/  FFMA.FTZ R13, -R224, R24, R13 ;  /* 0x00000018e00d7223 */ /* 0x000fe2000001010d */
[----:B------:R-:W-:Y:S01]  /*1f920*/  IABS R6, R6 ;  /* 0x0000000600067213 */ /* 0x000fe20000000000 */
[----:B------:R-:W-:Y:S01]  /*1f930*/  IMAD.IADD R24, R230, 0x1, -R10 ;  /* 0x00000001e6187824 */ /* 0x000fe200078e0a0a */
[----:B------:R-:W-:Y:S01]  /*1f940*/  ISETP.GE.OR P1, PT, R16, R228, !P1 ;  /* 0x000000e41000720c */ /* 0x000fe20004f26670 */
[----:B------:R-:W-:Y:S01]  /*1f950*/  FFMA.FTZ R181, -R224, R18, R181 ;  /* 0x00000012e0b57223 */ /* 0x000fe200000101b5 */
[----:B------:R-:W-:Y:S01]  /*1f960*/  I2FP.F32.S32 R6, R6 ;  /* 0x0000000600067245 */ /* 0x000fe20000201400 */
[----:B------:R-:W-:Y:S01]  /*1f970*/  VIADD R18, R4, 0x28 ;  /* 0x0000002804127836 */ /* 0x000fe20000000000 */
[----:B------:R-:W-:Y:S02]  /*1f980*/  IABS R22, R22 ;  /* 0x0000001600167213 */ /* 0x000fe40000000000 */
[----:B------:R-:W-:Y:S01]  /*1f990*/  FSEL R35, R165, -INF , !P5 ;  /* 0xff800000a5237808 */ /* 0x000fe20006800000 */
[----:B------:R-:W-:Y:S01]  /*1f9a0*/  FFMA.FTZ R15, -R224, R6, R15 ;  /* 0x00000006e00f7223 */ /* 0x000fe2000001010f */
[----:B------:R-:W-:Y:S01]  /*1f9b0*/  FSEL R241, R183, -INF , !P1 ;  /* 0xff800000b7f17808 */ /* 0x000fe20004800000 */
[----:B------:R-:W-:Y:S01]  /*1f9c0*/  VIADD R6, R4, 0x30 ;  /* 0x0000003004067836 */ /* 0x000fe20000000000 */
[C---:B------:R-:W-:Y:S02]  /*1f9d0*/  ISETP.GE.AND P1, PT, R14.reuse, R226, PT ;  /* 0x000000e20e00720c */ /* 0x040fe40003f26270 */
[----:B------:R-:W-:Y:S02]  /*1f9e0*/  ISETP.GE.AND P5, PT, R14, R229, PT ;  /* 0x000000e50e00720c */ /* 0x000fe40003fa6270 */
[----:B------:R-:W-:Y:S01]  /*1f9f0*/  IABS R8, R24 ;  /* 0x0000001800087213 */ /* 0x000fe20000000000 */
[----:B------:R-:W-:Y:S01]  /*1fa00*/  IMAD.IADD R24, R227, 0x1, -R16 ;  /* 0x00000001e3187824 */ /* 0x000fe200078e0a10 */
[----:B------:R-:W-:Y:S02]  /*1fa10*/  I2FP.F32.S32 R22, R22 ;  /* 0x0000001600167245 */ /* 0x000fe40000201400 */
[----:B------:R-:W-:Y:S02]  /*1fa20*/  FSEL R167, R13, -INF , !P4 ;  /* 0xff8000000da77808 */ /* 0x000fe40006000000 */
[----:B------:R-:W-:Y:S01]  /*1fa30*/  IABS R20, R20 ;  /* 0x0000001400147213 */ /* 0x000fe20000000000 */
[----:B------:R-:W-:Y:S01]  /*1fa40*/  FFMA.FTZ R239, -R224, R22, R239 ;  /* 0x00000016e0ef7223 */ /* 0x000fe200000101ef */
[----:B------:R-:W-:Y:S02]  /*1fa50*/  IADD3 R13, R230, -R18, RZ ;  /* 0x80000012e60d7210 */ /* 0x000fe40007ffe0ff */
[C---:B------:R-:W-:Y:S02]  /*1fa60*/  ISETP.GE.OR P1, PT, R14.reuse, R225, !P1 ;  /* 0x000000e10e00720c */ /* 0x040fe40004f26670 */
[----:B------:R-:W-:Y:S01]  /*1fa70*/  ISETP.GE.OR P5, PT, R14, R228, !P5 ;  /* 0x000000e40e00720c */ /* 0x000fe20006fa6670 */
[----:B------:R-:W-:Y:S01]  /*1fa80*/  IMAD.IADD R14, R227, 0x1, -R14 ;  /* 0x00000001e30e7824 */ /* 0x000fe200078e0a0e */
[----:B------:R-:W-:Y:S02]  /*1fa90*/  I2FP.F32.S32 R8, R8 ;  /* 0x0000000800087245 */ /* 0x000fe40000201400 */
[----:B------:R-:W-:Y:S02]  /*1faa0*/  I2FP.F32.S32 R20, R20 ;  /* 0x0000001400147245 */ /* 0x000fe40000201400 */
[----:B------:R-:W-:Y:S01]  /*1fab0*/  IABS R13, R13 ;  /* 0x0000000d000d7213 */ /* 0x000fe20000000000 */
[----:B------:R-:W-:Y:S01]  /*1fac0*/  FFMA.FTZ R21, -R224, R8, R21 ;  /* 0x00000008e0157223 */ /* 0x000fe20000010115 */
[----:B------:R-:W-:Y:S01]  /*1fad0*/  IADD3 R22, R230, -R6, RZ ;  /* 0x80000006e6167210 */ /* 0x000fe20007ffe0ff */
[----:B------:R-:W-:Y:S01]  /*1fae0*/  FFMA.FTZ R20, -R224, R20, R173 ;  /* 0x00000014e0147223 */ /* 0x000fe200000101ad */
[----:B------:R-:W-:Y:S02]  /*1faf0*/  FSEL R135, R171, -INF , !P6 ;  /* 0xff800000ab877808 */ /* 0x000fe40007000000 */
[----:B------:R-:W-:Y:S02]  /*1fb00*/  IABS R14, R14 ;  /* 0x0000000e000e7213 */ /* 0x000fe40000000000 */
[----:B------:R-:W-:Y:S02]  /*1fb10*/  ISETP.GE.AND P6, PT, R12, R229, PT ;  /* 0x000000e50c00720c */ /* 0x000fe40003fc6270 */
[----:B------:R-:W-:Y:S02]  /*1fb20*/  IADD3 R8, R4, 0x29, RZ ;  /* 0x0000002904087810 */ /* 0x000fe40007ffe0ff */
[----:B------:R-:W-:Y:S02]  /*1fb30*/  ISETP.GE.AND P4, PT, R16, R226, PT ;  /* 0x000000e21000720c */ /* 0x000fe40003f86270 */
[----:B------:R-:W-:Y:S02]  /*1fb40*/  I2FP.F32.S32 R13, R13 ;  /* 0x0000000d000d7245 */ /* 0x000fe40000201400 */
[----:B------:R-:W-:Y:S02]  /*1fb50*/  FSEL R173, R237, -INF , !P5 ;  /* 0xff800000edad7808 */ /* 0x000fe40006800000 */
[----:B------:R-:W-:Y:S01]  /*1fb60*/  IABS R22, R22 ;  /* 0x0000001600167213 */ /* 0x000fe20000000000 */
[----:B------:R-:W-:Y:S01]  /*1fb70*/  FFMA.FTZ R245, -R224, R13, R245 ;  /* 0x0000000de0f57223 */ /* 0x000fe200000101f5 */
[----:B------:R-:W-:Y:S02]  /*1fb80*/  ISETP.GE.AND P5, PT, R10, R229, PT ;  /* 0x000000e50a00720c */ /* 0x000fe40003fa6270 */
[----:B------:R-:W-:Y:S02]  /*1fb90*/  I2FP.F32.S32 R14, R14 ;  /* 0x0000000e000e7245 */ /* 0x000fe40000201400 */
[----:B------:R-:W-:Y:S02]  /*1fba0*/  IABS R24, R24 ;  /* 0x0000001800187213 */ /* 0x000fe40000000000 */
[----:B------:R-:W-:Y:S01]  /*1fbb0*/  ISETP.GE.OR P6, PT, R12, R228, !P6 ;  /* 0x000000e40c00720c */ /* 0x000fe200077c6670 */
[----:B------:R-:W-:Y:S01]  /*1fbc0*/  FFMA.FTZ R17, -R224, R14, R17 ;  /* 0x0000000ee0117223 */ /* 0x000fe20000010111 */
[-C--:B------:R-:W-:Y:S01]  /*1fbd0*/  ISETP.GE.OR P4, PT, R16, R225.reuse, !P4 ;  /* 0x000000e11000720c */ /* 0x080fe20006786670 */
[----:B------:R-:W-:Y:S01]  /*1fbe0*/  IMAD.IADD R16, R230, 0x1, -R8 ;  /* 0x00000001e6107824 */ /* 0x000fe200078e0a08 */
[----:B------:R-:W-:Y:S01]  /*1fbf0*/  I2FP.F32.S32 R22, R22 ;  /* 0x0000001600167245 */ /* 0x000fe20000201400 */
[----:B------:R-:W-:Y:S01]  /*1fc00*/  VIADD R14, R4, 0x38 ;  /* 0x00000038040e7836 */ /* 0x000fe20000000000 */
[----:B------:R-:W-:Y:S02]  /*1fc10*/  FSEL R13, R20, -INF , !P0 ;  /* 0xff800000140d7808 */ /* 0x000fe40004000000 */
[----:B------:R-:W-:Y:S01]  /*1fc20*/  ISETP.GE.OR P5, PT, R10, R228, !P5 ;  /* 0x000000e40a00720c */ /* 0x000fe20006fa6670 */
[----:B------:R-:W-:Y:S01]  /*1fc30*/  FFMA.FTZ R22, -R224, R22, R177 ;  /* 0x00000016e0167223 */ /* 0x000fe200000101b1 */
[----:B------:R-:W-:Y:S02]  /*1fc40*/  I2FP.F32.S32 R24, R24 ;  /* 0x0000001800187245 */ /* 0x000fe40000201400 */
[----:B------:R-:W-:Y:S02]  /*1fc50*/  ISETP.GE.AND P0, PT, R12, R226, PT ;  /* 0x000000e20c00720c */ /* 0x000fe40003f06270 */
[----:B------:R-:W-:Y:S01]  /*1fc60*/  FSEL R239, R239, -INF , !P6 ;  /* 0xff800000efef7808 */ /* 0x000fe20007000000 */
[----:B------:R-:W-:Y:S01]  /*1fc70*/  FFMA.FTZ R5, -R224, R24, R5 ;  /* 0x00000018e0057223 */ /* 0x000fe20000010105 */
[----:B------:R-:W-:Y:S01]  /*1fc80*/  ISETP.GE.AND P6, PT, R10, R226, PT ;  /* 0x000000e20a00720c */ /* 0x000fe20003fc6270 */
[----:B------:R-:W-:Y:S01]  /*1fc90*/  IMAD.IADD R24, R230, 0x1, -R14 ;  /* 0x00000001e6187824 */ /* 0x000fe200078e0a0e */
[----:B------:R-:W-:Y:S02]  /*1fca0*/  IABS R16, R16 ;  /* 0x0000001000107213 */ /* 0x000fe40000000000 */
[----:B------:R-:W-:Y:S02]  /*1fcb0*/  FSEL R237, R21, -INF , !P5 ;  /* 0xff80000015ed7808 */ /* 0x000fe40006800000 */
[----:B------:R-:W-:Y:S02]  /*1fcc0*/  FSEL R177, R181, -INF , !P2 ;  /* 0xff800000b5b17808 */ /* 0x000fe40005000000 */
[-C--:B------:R-:W-:Y:S02]  /*1fcd0*/  ISETP.GE.OR P0, PT, R12, R225.reuse, !P0 ;  /* 0x000000e10c00720c */ /* 0x080fe40004706670 */
[C---:B------:R-:W-:Y:S01]  /*1fce0*/  IADD3 R21, R227.reuse, -R12, RZ ;  /* 0x8000000ce3157210 */ /* 0x040fe20007ffe0ff */
[C---:B------:R-:W-:Y:S01]  /*1fcf0*/  IMAD.IADD R12, R227.reuse, 0x1, -R10 ;  /* 0x00000001e30c7824 */ /* 0x040fe200078e0a0a */
[----:B------:R-:W-:Y:S02]  /*1fd00*/  ISETP.GE.OR P6, PT, R10, R225, !P6 ;  /* 0x000000e10a00720c */ /* 0x000fe400077c6670 */
[C---:B------:R-:W-:Y:S02]  /*1fd10*/  ISETP.GE.AND P2, PT, R18.reuse, R229, PT ;  /* 0x000000e51200720c */ /* 0x040fe40003f46270 */
[C---:B------:R-:W-:Y:S02]  /*1fd20*/  ISETP.GE.AND P5, PT, R18.reuse, R226, PT ;  /* 0x000000e21200720c */ /* 0x040fe40003fa6270 */
[----:B------:R-:W-:Y:S02]  /*1fd30*/  IADD3 R10, R227, -R18, RZ ;  /* 0x80000012e30a7210 */ /* 0x000fe40007ffe0ff */
[----:B------:R-:W-:Y:S02]  /*1fd40*/  I2FP.F32.S32 R16, R16 ;  /* 0x0000001000107245 */ /* 0x000fe40000201400 */
[----:B------:R-:W-:Y:S02]  /*1fd50*/  FSEL R175, R15, -INF , !P3 ;  /* 0xff8000000faf7808 */ /* 0x000fe40005800000 */
[----:B------:R-:W-:Y:S01]  /*1fd60*/  ISETP.GE.OR P5, PT, R18, R225, !P5 ;  /* 0x000000e11200720c */ /* 0x000fe20006fa6670 */
[----:B------:R-:W-:Y:S01]  /*1fd70*/  FFMA.FTZ R25, -R224, R16, R25 ;  /* 0x00000010e0197223 */ /* 0x000fe20000010119 */
[----:B------:R-:W-:Y:S01]  /*1fd80*/  ISETP.GE.OR P2, PT, R18, R228, !P2 ;  /* 0x000000e41200720c */ /* 0x000fe20005746670 */
[----:B------:R-:W-:Y:S01]  /*1fd90*/  VIADD R16, R4, 0x31 ;  /* 0x0000003104107836 */ /* 0x000fe20000000000 */
[-C--:B------:R-:W-:Y:S01]  /*1fda0*/  ISETP.GE.AND P3, PT, R8, R229.reuse, PT ;  /* 0x000000e50800720c */ /* 0x080fe20003f66270 */
[----:B------:R-:W-:Y:S01]  /*1fdb0*/  VIADD R4, R4, 0x39 ;  /* 0x0000003904047836 */ /* 0x000fe20000000000 */
[----:B------:R-:W-:Y:S01]  /*1fdc0*/  IABS R18, R12 ;  /* 0x0000000c00127213 */ /* 0x000fe20000000000 */
[----:B------:R-:W-:Y:S01]  /*1fdd0*/  IMAD.IADD R20, R230, 0x1, -R16 ;  /* 0x00000001e6147824 */ /* 0x000fe200078e0a10 */
[----:B------:R-:W-:Y:S02]  /*1fde0*/  IABS R10, R10 ;  /* 0x0000000a000a7213 */ /* 0x000fe40000000000 */
[----:B------:R-:W-:Y:S02]  /*1fdf0*/  IABS R12, R24 ;  /* 0x00000018000c7213 */ /* 0x000fe40000000000 */
[----:B------:R-:W-:Y:S02]  /*1fe00*/  ISETP.GE.OR P3, PT, R8, R228, !P3 ;  /* 0x000000e40800720c */ /* 0x000fe40005f66670 */
[----:B------:R-:W-:Y:S02]  /*1fe10*/  I2FP.F32.S32 R10, R10 ;  /* 0x0000000a000a7245 */ /* 0x000fe40000201400 */
[----:B------:R-:W-:Y:S02]  /*1fe20*/  I2FP.F32.S32 R12, R12 ;  /* 0x0000000c000c7245 */ /* 0x000fe40000201400 */
[----:B------:R-:W-:Y:S01]  /*1fe30*/  FSEL R143, R5, -INF , !P4 ;  /* 0xff800000058f7808 */ /* 0x000fe20006000000 */
[C---:B------:R-:W-:Y:S01]  /*1fe40*/  FFMA.FTZ R23, -R224.reuse, R10, R23 ;  /* 0x0000000ae0177223 */ /* 0x040fe20000010117 */
[----:B------:R-:W-:Y:S01]  /*1fe50*/  FSEL R183, R25, -INF , !P3 ;  /* 0xff80000019b77808 */ /* 0x000fe20005800000 */
[----:B------:R-:W-:Y:S01]  /*1fe60*/  FFMA.FTZ R251, -R224, R12, R251 ;  /* 0x0000000ce0fb7223 */ /* 0x000fe200000101fb */
[----:B------:R-:W-:Y:S01]  /*1fe70*/  FSEL R235, R245, -INF , !P2 ;  /* 0xff800000f5eb7808 */ /* 0x000fe20005000000 */
[----:B------:R-:W-:Y:S01]  /*1fe80*/  IMAD.IADD R5, R230, 0x1, -R4 ;  /* 0x00000001e6057824 */ /* 0x000fe200078e0a04 */
[-C--:B------:R-:W-:Y:S02]  /*1fe90*/  ISETP.GE.AND P4, PT, R8, R226.reuse, PT ;  /* 0x000000e20800720c */ /* 0x080fe40003f86270 */
[C---:B------:R-:W-:Y:S02]  /*1fea0*/  ISETP.GE.AND P2, PT, R6.reuse, R229, PT ;  /* 0x000000e50600720c */ /* 0x040fe40003f46270 */
[----:B------:R-:W-:Y:S02]  /*1feb0*/  ISETP.GE.AND P3, PT, R6, R226, PT ;  /* 0x000000e20600720c */ /* 0x000fe40003f66270 */
[----:B------:R-:W-:Y:S02]  /*1fec0*/  FMNMX.FTZ R10, R159, R0, !PT ;  /* 0x000000009f0a7209 */ /* 0x000fe40007810000 */
[-C--:B------:R-:W-:Y:S02]  /*1fed0*/  ISETP.GE.OR P4, PT, R8, R225.reuse, !P4 ;  /* 0x000000e10800720c */ /* 0x080fe40006786670 */
[C---:B------:R-:W-:Y:S01]  /*1fee0*/  IADD3 R12, R227.reuse, -R8, RZ ;  /* 0x80000008e30c7210 */ /* 0x040fe20007ffe0ff */
[C---:B------:R-:W-:Y:S01]  /*1fef0*/  IMAD.IADD R8, R227.reuse, 0x1, -R6 ;  /* 0x00000001e3087824 */ /* 0x040fe200078e0a06 */
[C---:B------:R-:W-:Y:S02]  /*1ff00*/  ISETP.GE.OR P2, PT, R6.reuse, R228, !P2 ;  /* 0x000000e40600720c */ /* 0x040fe40005746670 */
[----:B------:R-:W-:Y:S02]  /*1ff10*/  ISETP.GE.OR P3, PT, R6, R225, !P3 ;  /* 0x000000e10600720c */ /* 0x000fe40005f66670 */
[----:B------:R-:W-:Y:S02]  /*1ff20*/  IADD3 R6, R227, -R16, RZ ;  /* 0x80000010e3067210 */ /* 0x000fe40007ffe0ff */
[----:B------:R-:W-:Y:S02]  /*1ff30*/  FMNMX.FTZ R10, R161, R10, !PT ;  /* 0x0000000aa10a7209 */ /* 0x000fe40007810000 */
[----:B------:R-:W-:Y:S02]  /*1ff40*/  IABS R6, R6 ;  /* 0x0000000600067213 */ /* 0x000fe40000000000 */
[----:B------:R-:W-:Y:S02]  /*1ff50*/  FMNMX.FTZ R10, R33, R10, !PT ;  /* 0x0000000a210a7209 */ /* 0x000fe40007810000 */
[----:B------:R-:W-:Y:S02]  /*1ff60*/  I2FP.F32.S32 R6, R6 ;  /* 0x0000000600067245 */ /* 0x000fe40000201400 */
[----:B------:R-:W-:Y:S02]  /*1ff70*/  FMNMX.FTZ R10, R31, R10, !PT ;  /* 0x0000000a1f0a7209 */ /* 0x000fe40007810000 */
[----:B------:R-:W-:Y:S01]  /*1ff80*/  IABS R8, R8 ;  /* 0x0000000800087213 */ /* 0x000fe20000000000 */
[C---:B------:R-:W-:Y:S01]  /*1ff90*/  FFMA.FTZ R151, -R224.reuse, R6, R179 ;  /* 0x00000006e0977223 */ /* 0x040fe200000101b3 */
[----:B------:R-:W-:Y:S02]  /*1ffa0*/  FMNMX.FTZ R10, R243, R10, !PT ;  /* 0x0000000af30a7209 */ /* 0x000fe40007810000 */
[----:B------:R-:W-:Y:S02]  /*1ffb0*/  FMNMX.FTZ R6, R27, R2, !PT ;  /* 0x000000021b067209 */ /* 0x000fe40007810000 */
[----:B------:R-:W-:Y:S02]  /*1ffc0*/  FMNMX.FTZ R10, R167, R10, !PT ;  /* 0x0000000aa70a7209 */ /* 0x000fe40007810000 */
[----:B------:R-:W-:Y:S02]  /*1ffd0*/  FMNMX.FTZ R6, R35, R6, !PT ;  /* 0x0000000623067209 */ /* 0x000fe40007810000 */
[----:B------:R-:W-:Y:S02]  /*1ffe0*/  I2FP.F32.S32 R8, R8 ;  /* 0x0000000800087245 */ /* 0x000fe40000201400 */
[----:B------:R-:W-:Y:S02]  /*1fff0*/  FMNMX.FTZ R10, R241, R10, !PT ;  /* 0x0000000af10a7209 */ /* 0x000fe40007810000 */
[----:B------:R-:W-:Y:S01]  /*20000*/  FMNMX.FTZ R6, R135, R6, !PT ;  /* 0x0000000687067209 */ /* 0x000fe20007810000 */
[C---:B------:R-:W-:Y:S01]  /*20010*/  FFMA.FTZ R29, -R224.reuse, R8, R29 ;  /* 0x00000008e01d7223 */ /* 0x040fe2000001011d */
[----:B------:R-:W-:Y:S02]  /*20020*/  FMNMX.FTZ R8, R173, R10, !PT ;  /* 0x0000000aad087209 */ /* 0x000fe40007810000 */
[----:B------:R-:W-:Y:S02]  /*20030*/  FMNMX.FTZ R6, R13, R6, !PT ;  /* 0x000000060d067209 */ /* 0x000fe40007810000 */
[----:B------:R-:W-:Y:S02]  /*20040*/  IABS R21, R21 ;  /* 0x0000001500157213 */ /* 0x000fe40000000000 */
[----:B------:R-:W-:Y:S02]  /*20050*/  FMNMX.FTZ R8, R239, R8, !PT ;  /* 0x00000008ef087209 */ /* 0x000fe40007810000 */
[----:B------:R-:W-:Y:S02]  /*20060*/  FMNMX.FTZ R6, R177, R6, !PT ;  /* 0x00000006b1067209 */ /* 0x000fe40007810000 */
[----:B------:R-:W-:Y:S02]  /*20070*/  I2FP.F32.S32 R21, R21 ;  /* 0x0000001500157245 */ /* 0x000fe40000201400 */
[----:B------:R-:W-:Y:S02]  /*20080*/  FMNMX.FTZ R10, R237, R8, !PT ;  /* 0x00000008ed0a7209 */ /* 0x000fe40007810000 */
[----:B------:R-:W-:Y:S01]  /*20090*/  FMNMX.FTZ R8, R175, R6, !PT ;  /* 0x00000006af087209 */ /* 0x000fe20007810000 */
[C---:B------:R-:W-:Y:S01]  /*200a0*/  FFMA.FTZ R7, -R224.reuse, R21, R7 ;  /* 0x00000015e0077223 */ /* 0x040fe20000010107 */
[----:B------:R-:W-:Y:S01]  /*200b0*/  IABS R20, R20 ;  /* 0x0000001400147213 */ /* 0x000fe20000000000 */
[----:B------:R-:W-:Y:S01]  /*200c0*/  IMAD.IADD R6, R227, 0x1, -R4 ;  /* 0x00000001e3067824 */ /* 0x000fe200078e0a04 */
[----:B------:R-:W-:Y:S02]  /*200d0*/  I2FP.F32.S32 R18, R18 ;  /* 0x0000001200127245 */ /* 0x000fe40000201400 */
[----:B------:R-:W-:Y:S02]  /*200e0*/  FSEL R141, R17, -INF , !P1 ;  /* 0xff800000118d7808 */ /* 0x000fe40004800000 */
[----:B------:R-:W-:Y:S01]  /*200f0*/  FMNMX.FTZ R8, R143, R8, !PT ;  /* 0x000000088f087209 */ /* 0x000fe20007810000 */
[----:B------:R-:W-:Y:S01]  /*20100*/  FFMA.FTZ R19, -R224, R18, R19 ;  /* 0x00000012e0137223 */ /* 0x000fe20000010113 */
[----:B------:R-:W-:Y:S02]  /*20110*/  I2FP.F32.S32 R20, R20 ;  /* 0x0000001400147245 */ /* 0x000fe40000201400 */
[----:B------:R-:W-:Y:S02]  /*20120*/  IABS R12, R12 ;  /* 0x0000000c000c7213 */ /* 0x000fe40000000000 */
[-C--:B------:R-:W-:Y:S01]  /*20130*/  ISETP.GE.AND P1, PT, R16, R229.reuse, PT ;  /* 0x000000e51000720c */ /* 0x080fe20003f26270 */
[----:B------:R-:W-:Y:S01]  /*20140*/  FFMA.FTZ R249, -R224, R20, R249 ;  /* 0x00000014e0f97223 */ /* 0x000fe200000101f9 */
[----:B------:R-:W-:Y:S02]  /*20150*/  FMNMX.FTZ R10, R235, R10, !PT ;  /* 0x0000000aeb0a7209 */ /* 0x000fe40007810000 */
[----:B------:R-:W-:Y:S02]  /*20160*/  FMNMX.FTZ R8, R141, R8, !PT ;  /* 0x000000088d087209 */ /* 0x000fe40007810000 */
[----:B------:R-:W-:Y:S01]  /*20170*/  FSEL R181, R7, -INF , !P0 ;  /* 0xff80000007b57808 */ /* 0x000fe20004000000 */
[----:B------:R-:W-:Y:S01]  /*20180*/  IMAD.IADD R7, R227, 0x1, -R14 ;  /* 0x00000001e3077824 */ /* 0x000fe200078e0a0e */
[----:B------:R-:W-:Y:S02]  /*20190*/  I2FP.F32.S32 R12, R12 ;  /* 0x0000000c000c7245 */ /* 0x000fe40000201400 */
[----:B------:R-:W-:Y:S02]  /*201a0*/  ISETP.GE.OR P1, PT, R16, R228, !P1 ;  /* 0x000000e41000720c */ /* 0x000fe40004f26670 */
[----:B------:R-:W-:Y:S01]  /*201b0*/  FSEL R171, R22, -INF , !P2 ;  /* 0xff80000016ab7808 */ /* 0x000fe20005000000 */
[----:B------:R-:W-:Y:S01]  /*201c0*/  FFMA.FTZ R9, -R224, R12, R9 ;  /* 0x0000000ce0097223 */ /* 0x000fe20000010109 */
[C---:B------:R-:W-:Y:S02]  /*201d0*/  ISETP.GE.AND P0, PT, R14.reuse, R229, PT ;  /* 0x000000e50e00720c */ /* 0x040fe40003f06270 */
[----:B------:R-:W-:Y:S02]  /*201e0*/  FMNMX.FTZ R10, R183, R10, !PT ;  /* 0x0000000ab70a7209 */ /* 0x000fe40007810000 */
[----:B------:R-:W-:Y:S02]  /*201f0*/  FSEL R179, R19, -INF , !P6 ;  /* 0xff80000013b37808 */ /* 0x000fe40007000000 */
[----:B------:R-:W-:Y:S02]  /*20200*/  FMNMX.FTZ R8, R181, R8, !PT ;  /* 0x00000008b5087209 */ /* 0x000fe40007810000 */
[----:B------:R-:W-:Y:S02]  /*20210*/  FSEL R169, R249, -INF , !P1 ;  /* 0xff800000f9a97808 */ /* 0x000fe40004800000 */
[----:B------:R-:W-:Y:S02]  /*20220*/  ISETP.GE.OR P0, PT, R14, R228, !P0 ;  /* 0x000000e40e00720c */ /* 0x000fe40004706670 */
[----:B------:R-:W-:Y:S02]  /*20230*/  FMNMX.FTZ R10, R171, R10, !PT ;  /* 0x0000000aab0a7209 */ /* 0x000fe40007810000 */
[----:B------:R-:W-:Y:S02]  /*20240*/  FSEL R147, R23, -INF , !P5 ;  /* 0xff80000017937808 */ /* 0x000fe40006800000 */
[----:B------:R-:W-:Y:S02]  /*20250*/  FMNMX.FTZ R8, R179, R8, !PT ;  /* 0x00000008b3087209 */ /* 0x000fe40007810000 */
[----:B------:R-:W-:Y:S02]  /*20260*/  IABS R5, R5 ;  /* 0x0000000500057213 */ /* 0x000fe40000000000 */
[----:B------:R-:W-:Y:S02]  /*20270*/  IABS R7, R7 ;  /* 0x0000000700077213 */ /* 0x000fe40000000000 */
[----:B------:R-:W-:Y:S02]  /*20280*/  FSEL R155, R251, -INF , !P0 ;  /* 0xff800000fb9b7808 */ /* 0x000fe40004000000 */
[----:B------:R-:W-:Y:S02]  /*20290*/  FMNMX.FTZ R10, R169, R10, !PT ;  /* 0x0000000aa90a7209 */ /* 0x000fe40007810000 */
[----:B------:R-:W-:Y:S02]  /*202a0*/  ISETP.GE.AND P2, PT, R16, R226, PT ;  /* 0x000000e21000720c */ /* 0x000fe40003f46270 */
[----:B------:R-:W-:Y:S02]  /*202b0*/  FSEL R145, R9, -INF , !P4 ;  /* 0xff80000009917808 */ /* 0x000fe40006000000 */
[----:B------:R-:W-:Y:S02]  /*202c0*/  FMNMX.FTZ R8, R147, R8, !PT ;  /* 0x0000000893087209 */ /* 0x000fe40007810000 */
[----:B------:R-:W-:Y:S02]  /*202d0*/  I2FP.F32.S32 R5, R5 ;  /* 0x0000000500057245 */ /* 0x000fe40000201400 */
[----:B------:R-:W-:Y:S02]  /*202e0*/  IABS R6, R6 ;  /* 0x0000000600067213 */ /* 0x000fe40000000000 */
[----:B------:R-:W-:Y:S01]  /*202f0*/  I2FP.F32.S32 R7, R7 ;  /* 0x0000000700077245 */ /* 0x000fe20000201400 */
[----:B------:R-:W-:Y:S01]  /*20300*/  FFMA.FTZ R247, -R224, R5, R247 ;  /* 0x00000005e0f77223 */ /* 0x000fe200000101f7 */
[----:B------:R-:W-:Y:S02]  /*20310*/  ISETP.GE.AND P6, PT, R4, R229, PT ;  /* 0x000000e50400720c */ /* 0x000fe40003fc6270 */
[----:B------:R-:W-:Y:S01]  /*20320*/  FMNMX.FTZ R15, R155, R10, !PT ;  /* 0x0000000a9b0f7209 */ /* 0x000fe20007810000 */
[----:B------:R-:W-:Y:S01]  /*20330*/  FFMA.FTZ R11, -R224, R7, R11 ;  /* 0x00000007e00b7223 */ /* 0x000fe2000001010b */
[-C--:B------:R-:W-:Y:S02]  /*20340*/  ISETP.GE.OR P2, PT, R16, R225.reuse, !P2 ;  /* 0x000000e11000720c */ /* 0x080fe40005746670 */
[----:B------:R-:W-:Y:S01]  /*20350*/  FSEL R153, R29, -INF , !P3 ;  /* 0xff8000001d997808 */ /* 0x000fe20005800000 */
[----:B------:R-:W-:Y:S01]  /*20360*/  LDSM.16.MT88.4 R16, [R206+0xc000] ;  /* 0x00c00000ce10783b */ /* 0x000fe20000004200 */
[----:B------:R-:W-:Y:S02]  /*20370*/  FMNMX.FTZ R10, R145, R8, !PT ;  /* 0x00000008910a7209 */ /* 0x000fe40007810000 */
[----:B------:R-:W-:Y:S02]  /*20380*/  ISETP.GE.AND P1, PT, R14, R226, PT ;  /* 0x000000e20e00720c */ /* 0x000fe40003f26270 */
[----:B------:R-:W-:Y:S02]  /*20390*/  I2FP.F32.S32 R6, R6 ;  /* 0x0000000600067245 */ /* 0x000fe40000201400 */
[C---:B------:R-:W-:Y:S02]  /*203a0*/  ISETP.GE.OR P6, PT, R4.reuse, R228, !P6 ;  /* 0x000000e40400720c */ /* 0x040fe400077c6670 */
[----:B------:R-:W-:Y:S01]  /*203b0*/  ISETP.GE.AND P0, PT, R4, R226, PT ;  /* 0x000000e20400720c */ /* 0x000fe20003f06270 */
[----:B------:R-:W-:Y:S01]  /*203c0*/  FFMA.FTZ R3, -R224, R6, R3 ;  /* 0x00000006e0037223 */ /* 0x000fe20000010103 */
[----:B------:R-:W-:Y:S02]  /*203d0*/  FSEL R151, R151, -INF , !P2 ;  /* 0xff80000097977808 */ /* 0x000fe40005000000 */
[----:B------:R-:W-:Y:S02]  /*203e0*/  FMNMX.FTZ R10, R153, R10, !PT ;  /* 0x0000000a990a7209 */ /* 0x000fe40007810000 */
[-C--:B------:R-:W-:Y:S02]  /*203f0*/  ISETP.GE.OR P1, PT, R14, R225.reuse, !P1 ;  /* 0x000000e10e00720c */ /* 0x080fe40004f26670 */
[----:B------:R-:W-:Y:S02]  /*20400*/  FSEL R150, R247, -INF , !P6 ;  /* 0xff800000f7967808 */ /* 0x000fe40007000000 */
[----:B------:R-:W-:Y:S02]  /*20410*/  ISETP.GE.OR P0, PT, R4, R225, !P0 ;  /* 0x000000e10400720c */ /* 0x000fe40004706670 */
[----:B------:R-:W-:Y:S02]  /*20420*/  FSEL R149, R11, -INF , !P1 ;  /* 0xff8000000b957808 */ /* 0x000fe40004800000 */
[----:B------:R-:W-:Y:S02]  /*20430*/  FMNMX.FTZ R10, R151, R10, !PT ;  /* 0x0000000a970a7209 */ /* 0x000fe40007810000 */
[----:B------:R-:W-:Y:S02]  /*20440*/  FMNMX.FTZ R5, R150, R15, !PT ;  /* 0x0000000f96057209 */ /* 0x000fe40007810000 */
[----:B------:R-:W-:Y:S02]  /*20450*/  FSEL R134, R3, -INF , !P0 ;  /* 0xff80000003867808 */ /* 0x000fe40004000000 */
[----:B------:R-:W-:Y:S01]  /*20460*/  FMNMX.FTZ R3, R149, R10, !PT ;  /* 0x0000000a95037209 */ /* 0x000fe20007810000 */
[----:B------:R-:W1:Y:S03]  /*20470*/  SHFL.BFLY PT, R8, R5, 0x2, 0x1f ;  /* 0x0c401f0005087f89 */ /* 0x000e6600000e0000 */
[----:B------:R-:W-:Y:S05]  /*20480*/  FMNMX.FTZ R6, R134, R3, !PT ;  /* 0x0000000386067209 */ /* 0x000fea0007810000 */
[----:B------:R-:W2:Y:S01]  /*20490*/  SHFL.BFLY PT, R3, R6, 0x2, 0x1f ;  /* 0x0c401f0006037f89 */ /* 0x000ea200000e0000 */
[----:B-1----:R-:W-:Y:S07]  /*204a0*/  FMNMX.FTZ R5, R5, R8, !PT ;  /* 0x0000000805057209 */ /* 0x002fee0007810000 */
[----:B---3--:R-:W1:Y:S01]  /*204b0*/  SHFL.BFLY PT, R132, R5, 0x1, 0x1f ;  /* 0x0c201f0005847f89 */ /* 0x008e6200000e0000 */
[----:B--2---:R-:W-:Y:S07]  /*204c0*/  FMNMX.FTZ R4, R6, R3, !PT ;  /* 0x0000000306047209 */ /* 0x004fee0007810000 */
[----:B------:R-:W2:Y:S01]  /*204d0*/  SHFL.BFLY PT, R3, R4, 0x1, 0x1f ;  /* 0x0c201f0004037f89 */ /* 0x000ea200000e0000 */
[----:B-1----:R-:W-:Y:S04]  /*204e0*/  FMNMX.FTZ R132, R5, R132, !PT ;  /* 0x0000008405847209 */ /* 0x002fe80007810000 */
[----:B------:R-:W-:Y:S01]  /*204f0*/  FSETP.NEU.FTZ.AND P1, PT, R132, -INF , PT ;  /* 0xff8000008400780b */ /* 0x000fe20003f3d000 */
[----:B----4-:R-:W-:Y:S01]  /*20500*/  FMUL.FTZ R152, R133, R132 ;  /* 0x0000008485987220 */ /* 0x010fe20000410000 */
[----:B--2---:R-:W-:Y:S02]  /*20510*/  FMNMX.FTZ R3, R4, R3, !PT ;  /* 0x0000000304037209 */ /* 0x004fe40007810000 */
[----:B------:R-:W-:Y:S02]  /*20520*/  FSEL R5, R132, RZ, P1 ;  /* 0x000000ff84057208 */ /* 0x000fe40000800000 */
[----:B------:R-:W-:Y:S01]  /*20530*/  FSETP.NEU.FTZ.AND P0, PT, R3, -INF , PT ;  /* 0xff8000000300780b */ /* 0x000fe20003f1d000 */
[----:B------:R-:W-:Y:S01]  /*20540*/  FMUL.FTZ R148, R133, R3 ;  /* 0x0000000385947220 */ /* 0x000fe20000410000 */
[----:B------:R-:W-:Y:S01]  /*20550*/  FSEL R152, R152, RZ, P1 ;  /* 0x000000ff98987208 */ /* 0x000fe20000800000 */
[----:B------:R-:W-:Y:S01]  /*20560*/  FADD.FTZ R0, -R5, R0 ;  /* 0x0000000005007221 */ /* 0x000fe20000010100 */
[----:B------:R-:W-:Y:S02]  /*20570*/  FSEL R5, R3, RZ, P0 ;  /* 0x000000ff03057208 */ /* 0x000fe40000000000 */
[----:B------:R-:W-:Y:S01]  /*20580*/  FSEL R148, R148, RZ, P0 ;  /* 0x000000ff94947208 */ /* 0x000fe20000000000 */
[----:B------:R-:W-:Y:S01]  /*20590*/  FMUL.FTZ R6, R133, R0 ;  /* 0x0000000085067220 */ /* 0x000fe20000410000 */
[-C--:B------:R-:W-:Y:S01]  /*205a0*/  FFMA.FTZ R163, R159, R133.reuse, -R152 ;  /* 0x000000859fa37223 */ /* 0x080fe20000010898 */
[----:B------:R-:W-:Y:S01]  /*205b0*/  FADD.FTZ R0, -R5, R2 ;  /* 0x0000000205007221 */ /* 0x000fe20000010100 */
[-C--:B------:R-:W-:Y:S01]  /*205c0*/  FFMA.FTZ R159, R31, R133.reuse, -R152 ;  /* 0x000000851f9f7223 */ /* 0x080fe20000010898 */
[-C--:B------:R-:W-:Y:S01]  /*205d0*/  FFMA.FTZ R165, R27, R133.reuse, -R148 ;  /* 0x000000851ba57223 */ /* 0x080fe20000010894 */
[-CC-:B------:R-:W-:Y:S01]  /*205e0*/  FFMA.FTZ R161, R161, R133.reuse, -R152.reuse ;  /* 0x00000085a1a17223 */ /* 0x180fe20000010898 */
[-C--:B------:R-:W-:Y:S01]  /*205f0*/  FFMA.FTZ R160, R33, R133.reuse, -R152 ;  /* 0x0000008521a07223 */ /* 0x080fe20000010898 */
[-CC-:B------:R-:W-:Y:S01]  /*20600*/  FFMA.FTZ R158, R35, R133.reuse, -R148.reuse ;  /* 0x00000085239e7223 */ /* 0x180fe20000010894 */
[-CC-:B------:R-:W-:Y:S01]  /*20610*/  FFMA.FTZ R135, R135, R133.reuse, -R148.reuse ;  /* 0x0000008587877223 */ /* 0x180fe20000010894 */
[-CC-:B------:R-:W-:Y:S01]  /*20620*/  FFMA.FTZ R162, R13, R133.reuse, -R148.reuse ;  /* 0x000000850da27223 */ /* 0x180fe20000010894 */
[----:B------:R-:W-:Y:S01]  /*20630*/  FMUL.FTZ R8, R133, R0 ;  /* 0x0000000085087220 */ /* 0x000fe20000410000 */
[----:B------:R-:W1:Y:S01]  /*20640*/  LDSM.16.MT88.4 R24, [R205+0xc000] ;  /* 0x00c00000cd18783b */ /* 0x000e620000004200 */
[----:B------:R-:W-:Y:S01]  /*20650*/  MUFU.EX2 R163, R163 ;  /* 0x000000a300a37308 */ /* 0x000fe20000000800 */
[-CC-:B------:R-:W-:Y:S01]  /*20660*/  FFMA.FTZ R170, R141, R133.reuse, -R148.reuse ;  /* 0x000000858daa7223 */ /* 0x180fe20000010894 */
[-CC-:B------:R-:W-:Y:S01]  /*20670*/  FFMA.FTZ R178, R147, R133.reuse, -R148.reuse ;  /* 0x0000008593b27223 */ /* 0x180fe20000010894 */
[-CC-:B------:R-:W-:Y:S01]  /*20680*/  FFMA.FTZ R232, R153, R133.reuse, -R148.reuse ;  /* 0x0000008599e87223 */ /* 0x180fe20000010894 */
[-CC-:B------:R-:W-:Y:S01]  /*20690*/  FFMA.FTZ R234, R149, R133.reuse, -R148.reuse ;  /* 0x0000008595ea7223 */ /* 0x180fe20000010894 */
[-CC-:B------:R-:W-:Y:S01]  /*206a0*/  FFMA.FTZ R168, R177, R133.reuse, -R148.reuse ;  /* 0x00000085b1a87223 */ /* 0x180fe20000010894 */
[-C--:B------:R-:W-:Y:S01]  /*206b0*/  FFMA.FTZ R177, R143, R133.reuse, -R148 ;  /* 0x000000858fb17223 */ /* 0x080fe20000010894 */
[----:B------:R-:W2:Y:S03]  /*206c0*/  LDSM.16.MT88.4 R28, [R204+0xc000] ;  /* 0x00c00000cc1c783b */ /* 0x000ea60000004200 */
[----:B------:R-:W3:Y:S01]  /*206d0*/  MUFU.EX2 R161, R161 ;  /* 0x000000a100a17308 */ /* 0x000ee20000000800 */
[-CC-:B------:R-:W-:Y:S01]  /*206e0*/  FFMA.FTZ R164, R243, R133.reuse, -R152.reuse ;  /* 0x00000085f3a47223 */ /* 0x180fe20000010898 */
[-CC-:B------:R-:W-:Y:S01]  /*206f0*/  FFMA.FTZ R167, R167, R133.reuse, -R152.reuse ;  /* 0x00000085a7a77223 */ /* 0x180fe20000010898 */
[-CC-:B------:R-:W-:Y:S01]  /*20700*/  FFMA.FTZ R166, R241, R133.reuse, -R152.reuse ;  /* 0x00000085f1a67223 */ /* 0x180fe20000010898 */
[-C--:B------:R-:W-:Y:S01]  /*20710*/  FFMA.FTZ R173, R173, R133.reuse, -R152 ;  /* 0x00000085adad7223 */ /* 0x080fe20000010898 */
[-CC-:B------:R-:W-:Y:S01]  /*20720*/  FFMA.FTZ R175, R175, R133.reuse, -R148.reuse ;  /* 0x00000085afaf7223 */ /* 0x180fe20000010894 */
[-CC-:B------:R-:W-:Y:S01]  /*20730*/  FFMA.FTZ R176, R181, R133.reuse, -R148.reuse ;  /* 0x00000085b5b07223 */ /* 0x180fe20000010894 */
[----:B------:R-:W-:Y:S03]  /*20740*/  LDSM.16.MT88.4 R140, [R204+0xe800] ;  /* 0x00e80000cc8c783b */ /* 0x000fe60000004200 */
[----:B------:R-:W-:Y:S01]  /*20750*/  MUFU.EX2 R160, R160 ;  /* 0x000000a000a07308 */ /* 0x000fe20000000800 */
[-C--:B------:R-:W-:Y:S01]  /*20760*/  FFMA.FTZ R181, R145, R133.reuse, -R148 ;  /* 0x0000008591b57223 */ /* 0x080fe20000010894 */
[-CC-:B------:R-:W-:Y:S01]  /*20770*/  FFMA.FTZ R172, R239, R133.reuse, -R152.reuse ;  /* 0x00000085efac7223 */ /* 0x180fe20000010898 */
[-CC-:B------:R-:W-:Y:S01]  /*20780*/  FFMA.FTZ R237, R237, R133.reuse, -R152.reuse ;  /* 0x00000085eded7223 */ /* 0x180fe20000010898 */
[-C--:B------:R-:W-:Y:S01]  /*20790*/  FFMA.FTZ R174, R235, R133.reuse, -R152 ;  /* 0x00000085ebae7223 */ /* 0x080fe20000010898 */
[-C--:B------:R-:W-:Y:S01]  /*207a0*/  FFMA.FTZ R235, R151, R133.reuse, -R148 ;  /* 0x0000008597eb7223 */ /* 0x080fe20000010894 */
[----:B------:R-:W-:Y:S01]  /*207b0*/  FFMA.FTZ R183, R183, R133, -R152 ;  /* 0x00000085b7b77223 */ /* 0x000fe20000010898 */
[----:B------:R-:W-:Y:S03]  /*207c0*/  LDSM.16.MT88.4 R144, [R203+0xf000] ;  /* 0x00f00000cb90783b */ /* 0x000fe60000004200 */
[----:B------:R-:W4:Y:S01]  /*207d0*/  MUFU.EX2 R159, R159 ;  /* 0x0000009f009f7308 */ /* 0x000f220000000800 */
[----:B---3--:R-:W-:Y:S01]  /*207e0*/  F2FP.BF16.F32.PACK_AB R136, R161, R163 ;  /* 0x000000a3a188723e */ /* 0x008fe200000010ff */
[-CC-:B------:R-:W-:Y:S01]  /*207f0*/  FFMA.FTZ R179, R179, R133.reuse, -R148.reuse ;  /* 0x00000085b3b37223 */ /* 0x180fe20000010894 */
[-C--:B------:R-:W-:Y:S01]  /*20800*/  FFMA.FTZ R148, R134, R133.reuse, -R148 ;  /* 0x0000008586947223 */ /* 0x080fe20000010894 */
[-CC-:B------:R-:W-:Y:S01]  /*20810*/  FFMA.FTZ R180, R169, R133.reuse, -R152.reuse ;  /* 0x00000085a9b47223 */ /* 0x180fe20000010898 */
[-CC-:B------:R-:W-:Y:S01]  /*20820*/  FFMA.FTZ R169, R155, R133.reuse, -R152.reuse ;  /* 0x000000859ba97223 */ /* 0x180fe20000010898 */
[-CC-:B------:R-:W-:Y:S01]  /*20830*/  FFMA.FTZ R171, R171, R133.reuse, -R152.reuse ;  /* 0x00000085abab7223 */ /* 0x180fe20000010898 */
[----:B------:R-:W-:Y:S03]  /*20840*/  FFMA.FTZ R152, R150, R133, -R152 ;  /* 0x0000008596987223 */ /* 0x000fe60000010898 */
[----:B------:R-:W-:Y:S01]  /*20850*/  MUFU.EX2 R165, R165 ;  /* 0x000000a500a57308 */ /* 0x000fe20000000800 */
[----:B------:R-:W-:Y:S09]  /*20860*/  ISETP.GT.AND P0, PT, R222, R211, PT ;  /* 0x000000d3de00720c */ /* 0x000ff20003f04270 */
[----:B------:R-:W3:Y:S01]  /*20870*/  MUFU.EX2 R158, R158 ;  /* 0x0000009e009e7308 */ /* 0x000ee20000000800 */
[----:B----4-:R-:W-:Y:S09]  /*20880*/  F2FP.BF16.F32.PACK_AB R138, R159, R160 ;  /* 0x000000a09f8a723e */ /* 0x010ff200000010ff */
[----:B------:R-:W-:Y:S10]  /*20890*/  MUFU.EX2 R135, R135 ;  /* 0x0000008700877308 */ /* 0x000ff40000000800 */
[----:B------:R-:W4:Y:S01]  /*208a0*/  MUFU.EX2 R162, R162 ;  /* 0x000000a200a27308 */ /* 0x000f220000000800 */
[----:B---3--:R-:W-:Y:S09]  /*208b0*/  F2FP.BF16.F32.PACK_AB R137, R158, R165 ;  /* 0x000000a59e89723e */ /* 0x008ff200000010ff */
[----:B------:R-:W3:Y:S10]  /*208c0*/  MUFU.EX2 R2, R6 ;  /* 0x0000000600027308 */ /* 0x000ef40000000800 */
[----:B------:R-:W5:Y:S01]  /*208d0*/  MUFU.EX2 R0, R8 ;  /* 0x0000000800007308 */ /* 0x000f620000000800 */
[----:B----4-:R-:W-:Y:S09]  /*208e0*/  F2FP.BF16.F32.PACK_AB R139, R162, R135 ;  /* 0x00000087a28b723e */ /* 0x010ff200000010ff */
[----:B------:R-:W-:Y:S01]  /*208f0*/  MUFU.EX2 R182, R152 ;  /* 0x0000009800b67308 */ /* 0x000fe20000000800 */
[C---:B---3--:R-:W-:Y:S01]  /*20900*/  FMUL.FTZ R4, R2.reuse, R128 ;  /* 0x0000008002047220 */ /* 0x048fe20000410000 */
[C---:B------:R-:W-:Y:S01]  /*20910*/  FMUL.FTZ R5, R2.reuse, R129 ;  /* 0x0000008102057220 */ /* 0x040fe20000410000 */
[C---:B------:R-:W-:Y:S01]  /*20920*/  FMUL.FTZ R9, R2.reuse, R125 ;  /* 0x0000007d02097220 */ /* 0x040fe20000410000 */
[C---:B------:R-:W-:Y:S01]  /*20930*/  FMUL.FTZ R12, R2.reuse, R120 ;  /* 0x00000078020c7220 */ /* 0x040fe20000410000 */
[C---:B------:R-:W-:Y:S01]  /*20940*/  FMUL.FTZ R13, R2.reuse, R121 ;  /* 0x00000079020d7220 */ /* 0x040fe20000410000 */
[C---:B------:R-:W-:Y:S01]  /*20950*/  FMUL.FTZ R20, R2.reuse, R112 ;  /* 0x0000007002147220 */ /* 0x040fe20000410000 */
[C---:B------:R-:W-:Y:S01]  /*20960*/  FMUL.FTZ R21, R2.reuse, R113 ;  /* 0x0000007102157220 */ /* 0x040fe20000410000 */
[----:B------:R-:W-:Y:S01]  /*20970*/  FMUL.FTZ R32, R2, R100 ;  /* 0x0000006402207220 */ /* 0x000fe20000410000 */
[C---:B-----5:R-:W-:Y:S01]  /*20980*/  FMUL.FTZ R6, R0.reuse, R130 ;  /* 0x0000008200067220 */ /* 0x060fe20000410000 */
        /* <DEDUP_REMOVED lines=9> */
[----:B------:R-:W4:Y:S01]  /*20a20*/  LDSM.16.MT88.4 R120, [R203+0xc000] ;  /* 0x00c00000cb78783b */ /* 0x000f220000004200 */
[C---:B------:R-:W-:Y:S05]  /*20a30*/  HMMA.16816.F32.BF16 R8, R136.reuse, R18, R8 ;  /* 0x000000128808723c */ /* 0x040fea0000041808 */
[----:B------:R-:W-:Y:S01]  /*20a40*/  MUFU.EX2 R164, R164 ;  /* 0x000000a400a47308 */ /* 0x000fe20000000800 */
[C---:B------:R-:W-:Y:S01]  /*20a50*/  FMUL.FTZ R16, R2.reuse, R116 ;  /* 0x0000007402107220 */ /* 0x040fe20000410000 */
[C---:B-1----:R-:W-:Y:S01]  /*20a60*/  HMMA.16816.F32.BF16 R12, R136.reuse, R24, R12 ;  /* 0x00000018880c723c */ /* 0x042fe2000004180c */
[----:B------:R-:W1:Y:S03]  /*20a70*/  LDSM.16.MT88.4 R124, [R206+0xe000] ;  /* 0x00e00000ce7c783b */ /* 0x000e660000004200 */
[----:B------:R-:W-:Y:S01]  /*20a80*/  FMUL.FTZ R17, R2, R117 ;  /* 0x0000007502117220 */ /* 0x000fe20000410000 */
[C---:B------:R-:W-:Y:S01]  /*20a90*/  FMUL.FTZ R18, R0.reuse, R118 ;  /* 0x0000007600127220 */ /* 0x040fe20000410000 */
[C---:B------:R-:W-:Y:S01]  /*20aa0*/  FMUL.FTZ R19, R0.reuse, R119 ;  /* 0x0000007700137220 */ /* 0x040fe20000410000 */
[C---:B------:R-:W-:Y:S02]  /*20ab0*/  FMUL.FTZ R22, R0.reuse, R114 ;  /* 0x0000007200167220 */ /* 0x040fe40000410000 */
[----:B------:R-:W-:Y:S01]  /*20ac0*/  LDSM.16.MT88.4 R116, [R204+0xc800] ;  /* 0x00c80000cc74783b */ /* 0x000fe20000004200 */
[----:B------:R-:W5:Y:S01]  /*20ad0*/  MUFU.EX2 R167, R167 ;  /* 0x000000a700a77308 */ /* 0x000f620000000800 */
[----:B------:R-:W-:Y:S01]  /*20ae0*/  FMUL.FTZ R23, R0, R115 ;  /* 0x0000007300177220 */ /* 0x000fe20000410000 */
[C---:B------:R-:W-:Y:S01]  /*20af0*/  FMUL.FTZ R24, R2.reuse, R108 ;  /* 0x0000006c02187220 */ /* 0x040fe20000410000 */
[C---:B------:R-:W-:Y:S01]  /*20b00*/  FMUL.FTZ R25, R2.reuse, R109 ;  /* 0x0000006d02197220 */ /* 0x040fe20000410000 */
[C---:B------:R-:W-:Y:S03]  /*20b10*/  HMMA.16816.F32.BF16 R16, R136.reuse, R26, R16 ;  /* 0x0000001a8810723c */ /* 0x040fe60000041810 */
[----:B------:R-:W-:Y:S01]  /*20b20*/  LDSM.16.MT88.4 R112, [R205+0x10000] ;  /* 0x01000000cd70783b */ /* 0x000fe20000004200 */
[----:B------:R-:W-:Y:S01]  /*20b30*/  FMUL.FTZ R33, R2, R101 ;  /* 0x0000006502217220 */ /* 0x000fe20000410000 */
[C---:B------:R-:W-:Y:S01]  /*20b40*/  FMUL.FTZ R34, R0.reuse, R102 ;  /* 0x0000006600227220 */ /* 0x040fe20000410000 */
[C---:B--2---:R-:W-:Y:S01]  /*20b50*/  HMMA.16816.F32.BF16 R20, R136.reuse, R28, R20 ;  /* 0x0000001c8814723c */ /* 0x044fe20000041814 */
[----:B------:R-:W-:Y:S04]  /*20b60*/  MUFU.EX2 R166, R166 ;  /* 0x000000a600a67308 */ /* 0x000fe80000000800 */
[C---:B------:R-:W-:Y:S01]  /*20b70*/  FMUL.FTZ R26, R0.reuse, R110 ;  /* 0x0000006e001a7220 */ /* 0x040fe20000410000 */
[----:B------:R-:W-:Y:S01]  /*20b80*/  FMUL.FTZ R27, R0, R111 ;  /* 0x0000006f001b7220 */ /* 0x000fe20000410000 */
[----:B---3--:R-:W-:Y:S01]  /*20b90*/  LDSM.16.MT88.4 R148, [R206+0xf800] ;  /* 0x00f80000ce94783b */ /* 0x008fe20000004200 */
[C---:B------:R-:W-:Y:S03]  /*20ba0*/  FMUL.FTZ R28, R2.reuse, R104 ;  /* 0x00000068021c7220 */ /* 0x040fe60000410000 */
[----:B------:R-:W2:Y:S01]  /*20bb0*/  MUFU.EX2 R173, R173 ;  /* 0x000000ad00ad7308 */ /* 0x000ea20000000800 */
[----:B------:R-:W-:Y:S01]  /*20bc0*/  FMUL.FTZ R29, R2, R105 ;  /* 0x00000069021d7220 */ /* 0x000fe20000410000 */
[----:B------:R-:W-:Y:S01]  /*20bd0*/  FMUL.FTZ R35, R0, R103 ;  /* 0x0000006700237220 */ /* 0x000fe20000410000 */
[C---:B------:R-:W-:Y:S01]  /*20be0*/  HMMA.16816.F32.BF16 R24, R136.reuse, R30, R24 ;  /* 0x0000001e8818723c */ /* 0x040fe20000041818 */
[----:B------:R-:W3:Y:S02]  /*20bf0*/  LDSM.16.MT88.4 R108, [R205+0xe000] ;  /* 0x00e00000cd6c783b */ /* 0x000ee40000004200 */
[C---:B------:R-:W-:Y:S01]  /*20c00*/  FMUL.FTZ R36, R2.reuse, R36 ;  /* 0x0000002402247220 */ /* 0x040fe20000410000 */
[----:B------:R-:W-:Y:S01]  /*20c10*/  FMUL.FTZ R37, R2, R37 ;  /* 0x0000002502257220 */ /* 0x000fe20000410000 */
[C---:B------:R-:W-:Y:S01]  /*20c20*/  FMUL.FTZ R38, R0.reuse, R38 ;  /* 0x0000002600267220 */ /* 0x040fe20000410000 */
[C---:B------:R-:W-:Y:S01]  /*20c30*/  FMUL.FTZ R39, R0.reuse, R39 ;  /* 0x0000002700277220 */ /* 0x040fe20000410000 */
[C---:B------:R-:W-:Y:S01]  /*20c40*/  FMUL.FTZ R30, R0.reuse, R106 ;  /* 0x0000006a001e7220 */ /* 0x040fe20000410000 */
[----:B------:R-:W-:Y:S01]  /*20c50*/  FMUL.FTZ R31, R0, R107 ;  /* 0x0000006b001f7220 */ /* 0x000fe20000410000 */
[----:B------:R-:W-:Y:S01]  /*20c60*/  MUFU.EX2 R168, R168 ;  /* 0x000000a800a87308 */ /* 0x000fe20000000800 */
[----:B------:R-:W5:Y:S01]  /*20c70*/  LDSM.16.MT88.4 R104, [R204+0xe000] ;  /* 0x00e00000cc68783b */ /* 0x000f620000004200 */
[C---:B------:R-:W-:Y:S01]  /*20c80*/  FMUL.FTZ R40, R2.reuse, R40 ;  /* 0x0000002802287220 */ /* 0x040fe20000410000 */
[----:B------:R-:W-:Y:S01]  /*20c90*/  FMUL.FTZ R41, R2, R41 ;  /* 0x0000002902297220 */ /* 0x000fe20000410000 */
[C---:B------:R-:W-:Y:S01]  /*20ca0*/  FMUL.FTZ R42, R0.reuse, R42 ;  /* 0x0000002a002a7220 */ /* 0x040fe20000410000 */
[----:B------:R-:W-:Y:S01]  /*20cb0*/  FMUL.FTZ R43, R0, R43 ;  /* 0x0000002b002b7220 */ /* 0x000fe20000410000 */
[C---:B----4-:R-:W-:Y:S04]  /*20cc0*/  HMMA.16816.F32.BF16 R28, R136.reuse, R120, R28 ;  /* 0x00000078881c723c */ /* 0x050fe8000004181c */
[----:B------:R-:W4:Y:S01]  /*20cd0*/  MUFU.EX2 R175, R175 ;  /* 0x000000af00af7308 */ /* 0x000f220000000800 */
[----:B------:R-:W2:Y:S01]  /*20ce0*/  LDSM.16.MT88.4 R100, [R203+0xe000] ;  /* 0x00e00000cb64783b */ /* 0x000ea20000004200 */
[C---:B------:R-:W-:Y:S01]  /*20cf0*/  FMUL.FTZ R44, R2.reuse, R44 ;  /* 0x0000002c022c7220 */ /* 0x040fe20000410000 */
[----:B------:R-:W-:Y:S01]  /*20d00*/  FMUL.FTZ R45, R2, R45 ;  /* 0x0000002d022d7220 */ /* 0x000fe20000410000 */
[C---:B------:R-:W-:Y:S06]  /*20d10*/  HMMA.16816.F32.BF16 R32, R136.reuse, R122, R32 ;  /* 0x0000007a8820723c */ /* 0x040fec0000041820 */
[----:B------:R-:W-:Y:S01]  /*20d20*/  MUFU.EX2 R177, R177 ;  /* 0x000000b100b17308 */ /* 0x000fe20000000800 */
[----:B------:R-:W-:Y:S01]  /*20d30*/  LDSM.16.MT88.4 R120, [R203+0xc800] ;  /* 0x00c80000cb78783b */ /* 0x000fe20000004200 */
[C---:B-1----:R-:W-:Y:S03]  /*20d40*/  HMMA.16816.F32.BF16 R36, R136.reuse, R124, R36 ;  /* 0x0000007c8824723c */ /* 0x042fe60000041824 */
[C---:B------:R-:W-:Y:S03]  /*20d50*/  FMUL.FTZ R46, R0.reuse, R46 ;  /* 0x0000002e002e7220 */ /* 0x040fe60000410000 */
[C---:B------:R-:W-:Y:S01]  /*20d60*/  HMMA.16816.F32.BF16 R40, R136.reuse, R126, R40 ;  /* 0x0000007e8828723c */ /* 0x040fe20000041828 */
[----:B------:R-:W-:Y:S01]  /*20d70*/  LDSM.16.MT88.4 R124, [R206+0xe800] ;  /* 0x00e80000ce7c783b */ /* 0x000fe20000004200 */
[----:B------:R-:W1:Y:S03]  /*20d80*/  MUFU.EX2 R170, R170 ;  /* 0x000000aa00aa7308 */ /* 0x000e660000000800 */
[----:B------:R-:W-:Y:S01]  /*20d90*/  FMUL.FTZ R47, R0, R47 ;  /* 0x0000002f002f7220 */ /* 0x000fe20000410000 */
[C---:B------:R-:W-:Y:S01]  /*20da0*/  FMUL.FTZ R48, R2.reuse, R48 ;  /* 0x0000003002307220 */ /* 0x040fe20000410000 */
[----:B------:R-:W-:Y:S01]  /*20db0*/  FMUL.FTZ R49, R2, R49 ;  /* 0x0000003102317220 */ /* 0x000fe20000410000 */
[C---:B------:R-:W-:Y:S01]  /*20dc0*/  FMUL.FTZ R50, R0.reuse, R50 ;  /* 0x0000003200327220 */ /* 0x040fe20000410000 */
[----:B------:R-:W-:Y:S03]  /*20dd0*/  LDSM.16.MT88.4 R152, [R205+0xf800] ;  /* 0x00f80000cd98783b */ /* 0x000fe60000004200 */
[----:B------:R-:W-:Y:S01]  /*20de0*/  MUFU.EX2 R172, R172 ;  /* 0x000000ac00ac7308 */ /* 0x000fe20000000800 */
[----:B------:R-:W-:Y:S01]  /*20df0*/  FMUL.FTZ R51, R0, R51 ;  /* 0x0000003300337220 */ /* 0x000fe20000410000 */
[C---:B---3--:R-:W-:Y:S03]  /*20e00*/  HMMA.16816.F32.BF16 R44, R136.reuse, R108, R44 ;  /* 0x0000006c882c723c */ /* 0x048fe6000004182c */
[C---:B------:R-:W-:Y:S01]  /*20e10*/  FMUL.FTZ R52, R2.reuse, R52 ;  /* 0x0000003402347220 */ /* 0x040fe20000410000 */
[----:B------:R-:W-:Y:S01]  /*20e20*/  FMUL.FTZ R53, R2, R53 ;  /* 0x0000003502357220 */ /* 0x000fe20000410000 */
[C---:B------:R-:W-:Y:S01]  /*20e30*/  FMUL.FTZ R54, R0.reuse, R54 ;  /* 0x0000003600367220 */ /* 0x040fe20000410000 */
[C---:B------:R-:W-:Y:S01]  /*20e40*/  HMMA.16816.F32.BF16 R48, R136.reuse, R110, R48 ;  /* 0x0000006e8830723c */ /* 0x040fe20000041830 */
[----:B------:R-:W3:Y:S01]  /*20e50*/  LDSM.16.MT88.4 R108, [R206+0x10000] ;  /* 0x01000000ce6c783b */ /* 0x000ee20000004200 */
[----:B------:R-:W1:Y:S03]  /*20e60*/  MUFU.EX2 R237, R237 ;  /* 0x000000ed00ed7308 */ /* 0x000e660000000800 */
        /* <DEDUP_REMOVED lines=12> */
[----:B------:R-:W1:Y:S03]  /*20f30*/  MUFU.EX2 R183, R183 ;  /* 0x000000b700b77308 */ /* 0x000e660000000800 */
        /* <DEDUP_REMOVED lines=10> */
[C---:B------:R-:W-:Y:S01]  /*20fe0*/  HMMA.16816.F32.BF16 R64, R136.reuse, R102, R64 ;  /* 0x000000668840723c */ /* 0x040fe20000041840 */
[----:B------:R-:W2:Y:S01]  /*20ff0*/  LDSM.16.MT88.4 R100, [R203+0x10000] ;  /* 0x01000000cb64783b */ /* 0x000ea20000004200 */
[----:B------:R-:W1:Y:S03]  /*21000*/  MUFU.EX2 R179, R179 ;  /* 0x000000b300b37308 */ /* 0x000e660000000800 */
        /* <DEDUP_REMOVED lines=12> */
[----:B------:R-:W3:Y:S03]  /*210d0*/  MUFU.EX2 R181, R181 ;  /* 0x000000b500b57308 */ /* 0x000ee60000000800 */
        /* <DEDUP_REMOVED lines=17> */
[----:B------:R-:W3:Y:S01]  /*211f0*/  MUFU.EX2 R169, R169 ;  /* 0x000000a900a97308 */ /* 0x000ee20000000800 */
[----:B------:R-:W-:Y:S01]  /*21200*/  FMUL.FTZ R91, R0, R91 ;  /* 0x0000005b005b7220 */ /* 0x000fe20000410000 */
[C---:B-----5:R-:W-:Y:S03]  /*21210*/  HMMA.16816.F32.BF16 R84, R136.reuse, R104, R84 ;  /* 0x000000688854723c */ /* 0x060fe60000041854 */
        /* <DEDUP_REMOVED lines=9> */
[----:B------:R-:W5:Y:S01]  /*212b0*/  MUFU.EX2 R235, R235 ;  /* 0x000000eb00eb7308 */ /* 0x000f620000000800 */
[----:B------:R-:W-:Y:S01]  /*212c0*/  FMUL.FTZ R99, R0, R99 ;  /* 0x0000006300637220 */ /* 0x000fe20000410000 */
[C---:B--2---:R-:W-:Y:S03]  /*212d0*/  HMMA.16816.F32.BF16 R92, R136.reuse, R100, R92 ;  /* 0x00000064885c723c */ /* 0x044fe6000004185c */
[----:B------:R-:W-:Y:S01]  /*212e0*/  F2FP.BF16.F32.PACK_AB R104, R167, R164 ;  /* 0x000000a4a768723e */ /* 0x000fe200000010ff */
[----:B------:R-:W-:Y:S01]  /*212f0*/  FFMA.FTZ R163, R2, R233, R163 ;  /* 0x000000e902a37223 */ /* 0x000fe200000100a3 */
[----:B------:R-:W-:Y:S01]  /*21300*/  F2FP.BF16.F32.PACK_AB R106, R173, R166 ;  /* 0x000000a6ad6a723e */ /* 0x000fe200000010ff */
[----:B------:R-:W-:Y:S01]  /*21310*/  HMMA.16816.F32.BF16 R96, R136, R102, R96 ;  /* 0x000000668860723c */ /* 0x000fe20000041860 */
[----:B------:R-:W2:Y:S01]  /*21320*/  LDSM.16.MT88.4 R100, [R203+0xe800] ;  /* 0x00e80000cb64783b */ /* 0x000ea20000004200 */
[----:B------:R-:W5:Y:S03]  /*21330*/  MUFU.EX2 R234, R234 ;  /* 0x000000ea00ea7308 */ /* 0x000f660000000800 */
[----:B----4-:R-:W-:Y:S01]  /*21340*/  F2FP.BF16.F32.PACK_AB R105, R175, R168 ;  /* 0x000000a8af69723e */ /* 0x010fe200000010ff */
[----:B------:R-:W-:Y:S01]  /*21350*/  FFMA.FTZ R165, R0, R231, R165 ;  /* 0x000000e700a57223 */ /* 0x000fe200000100a5 */
[----:B-1----:R-:W-:Y:S01]  /*21360*/  F2FP.BF16.F32.PACK_AB R107, R170, R177 ;  /* 0x000000b1aa6b723e */ /* 0x002fe200000010ff */
[----:B------:R-:W-:Y:S01]  /*21370*/  IMAD.MOV.U32 R0, RZ, RZ, R132 ;  /* 0x000000ffff007224 */ /* 0x000fe200078e0084 */
[----:B------:R-:W-:Y:S02]  /*21380*/  LDSM.16.MT88.4 R136, [R203+0xd000] ;  /* 0x00d00000cb88783b */ /* 0x000fe40000004200 */
[----:B------:R-:W-:Y:S01]  /*21390*/  MOV R2, R3 ;  /* 0x0000000300027202 */ /* 0x000fe20000000f00 */
[----:B------:R-:W-:Y:S01]  /*213a0*/  FADD.FTZ R163, R161, R163 ;  /* 0x000000a3a1a37221 */ /* 0x000fe20000010000 */
[----:B------:R-:W-:Y:S01]  /*213b0*/  FADD.FTZ R158, R158, R165 ;  /* 0x000000a59e9e7221 */ /* 0x000fe20000010000 */
        /* <DEDUP_REMOVED lines=30> */
[C---:B------:R-:W-:Y:S06]  /*215a0*/  HMMA.16816.F32.BF16 R52, R104.reuse, R140, R52 ;  /* 0x0000008c6834723c */ /* 0x040fec0000041834 */
[C---:B------:R-:W-:Y:S01]  /*215b0*/  HMMA.16816.F32.BF16 R56, R104.reuse, R142, R56 ;  /* 0x0000008e6838723c */ /* 0x040fe20000041838 */
[----:B------:R-:W-:Y:S05]  /*215c0*/  LDSM.16.MT88.4 R140, [R205+0xf000] ;  /* 0x00f00000cd8c783b */ /* 0x000fea0000004200 */
[C---:B--2---:R-:W-:Y:S06]  /*215d0*/  HMMA.16816.F32.BF16 R60, R104.reuse, R100, R60 ;  /* 0x00000064683c723c */ /* 0x044fec000004183c */
[C---:B------:R-:W-:Y:S05]  /*215e0*/  HMMA.16816.F32.BF16 R64, R104.reuse, R102, R64 ;  /* 0x000000666840723c */ /* 0x040fea0000041840 */
[----:B------:R-:W-:Y:S01]  /*215f0*/  F2FP.BF16.F32.PACK_AB R100, R237, R172 ;  /* 0x000000aced64723e */ /* 0x000fe200000010ff */
[C---:B-1----:R-:W-:Y:S05]  /*21600*/  HMMA.16816.F32.BF16 R68, R104.reuse, R108, R68 ;  /* 0x0000006c6844723c */ /* 0x042fea0000041844 */
        /* <DEDUP_REMOVED lines=9> */
[C---:B----4-:R-:W-:Y:S05]  /*216a0*/  HMMA.16816.F32.BF16 R84, R104.reuse, R116, R84 ;  /* 0x000000746854723c */ /* 0x050fea0000041854 */
[----:B------:R-:W-:Y:S01]  /*216b0*/  FADD.FTZ R176, R176, R177 ;  /* 0x000000b1b0b07221 */ /* 0x000fe20000010000 */
[C---:B------:R-:W-:Y:S01]  /*216c0*/  HMMA.16816.F32.BF16 R88, R104.reuse, R118, R88 ;  /* 0x000000766858723c */ /* 0x040fe20000041858 */
[----:B------:R-:W3:Y:S04]  /*216d0*/  LDSM.16.MT88.4 R116, [R204+0xf000] ;  /* 0x00f00000cc74783b */ /* 0x000ee80000004200 */
[----:B------:R-:W-:Y:S01]  /*216e0*/  FADD.FTZ R237, R237, R172 ;  /* 0x000000aceded7221 */ /* 0x000fe20000010000 */
[C---:B-----5:R-:W-:Y:S05]  /*216f0*/  HMMA.16816.F32.BF16 R92, R104.reuse, R120, R92 ;  /* 0x00000078685c723c */ /* 0x060fea000004185c */
        /* <DEDUP_REMOVED lines=83> */
.L_x_7851:
        /* <DEDUP_REMOVED lines=24> */
.L_x_7882:
        /* <DEDUP_REMOVED lines=273> */
.L_x_7863:
[----:B------:R-:W-:Y:S05]  /*22ec0*/  BSYNC B0 ;  /* 0x0000000000007941 */ /* 0x000fea0003800000 */
.L_x_7862:
        /* <DEDUP_REMOVED lines=45> */
.L_x_7865:
[----:B------:R-:W-:Y:S05]  /*231a0*/  BSYNC B0 ;  /* 0x0000000000007941 */ /* 0x000fea0003800000 */
.L_x_7864:
        /* <DEDUP_REMOVED lines=16> */
.L_x_7867:
[----:B------:R-:W-:Y:S05]  /*232b0*/  BSYNC B0 ;  /* 0x0000000000007941 */ /* 0x000fea0003800000 */
.L_x_7866:
        /* <DEDUP_REMOVED lines=15> */
.L_x_7869:
[----:B------:R-:W-:Y:S05]  /*233b0*/  BSYNC B0 ;  /* 0x0000000000007941 */ /* 0x000fea0003800000 */
.L_x_7868:
        /* <DEDUP_REMOVED lines=15> */
.L_x_7871:
[----:B------:R-:W-:Y:S05]  /*234b0*/  BSYNC B0 ;  /* 0x0000000000007941 */ /* 0x000fea0003800000 */
.L_x_7870:
        /* <DEDUP_REMOVED lines=15> */
.L_x_7873:
[----:B------:R-:W-:Y:S05]  /*235b0*/  BSYNC B0 ;  /* 0x0000000000007941 */ /* 0x000fea0003800000 */
.L_x_7872:
        /* <DEDUP_REMOVED lines=15> */
.L_x_7875:
[----:B------:R-:W-:Y:S05]  /*236b0*/  BSYNC B0 ;  /* 0x0000000000007941 */ /* 0x000fea0003800000 */
.L_x_7874:
        /* <DEDUP_REMOVED lines=15> */
.L_x_7877:
[----:B------:R-:W-:Y:S05]  /*237b0*/  BSYNC B0 ;  /* 0x0000000000007941 */ /* 0x000fea0003800000 */
.L_x_7876:
[----:B------:R-:W-:-:S04]  /*237c0*/  MOV R215, 0x0 ;  /* 0x0000000000d77802 */ /* 0x000fc80000000f00 */
[----:B-12345:R-:W-:Y:S05]  /*237d0*/  @P3 RET.REL.NODEC R214 `(_ZN5flash24flash_fwd_splitkv_kernelI23Flash_fwd_kernel_traitsILi192ELi64ELi64ELi4ELb0ELb0EN7cutlass10bfloat16_tE19Flash_kernel_traitsILi192ELi64ELi64ELi4ES3_EELb0ELb1ELb1ELb0ELb0ELb1ELb1ELb1EEEvNS_16Flash_fwd_paramsE) ;  /* 0xfffffdc8d6083950 */ /* 0x03efea0003c3ffff */
        /* <DEDUP_REMOVED lines=11> */
[----:B-1----:R-:W-:Y:S05]  /*23890*/  @P0 RET.REL.NODEC R214 `(_ZN5flash24flash_fwd_splitkv_kernelI23Flash_fwd_kernel_traitsILi192ELi64ELi64ELi4ELb0ELb0EN7cutlass10bfloat16_tE19Flash_kernel_traitsILi192ELi64ELi64ELi4ES3_EELb0ELb1ELb1ELb0ELb0ELb1ELb1ELb1EEEvNS_16Flash_fwd_paramsE) ;  /* 0xfffffdc4d6d80950 */ /* 0x002fea0003c3ffff */
[----:B------:R-:W-:Y:S01]  /*238a0*/  R2UR UR4, R8 ;  /* 0x00000000080472ca */ /* 0x000fe200000e0000 */
[----:B------:R-:W-:Y:S01]  /*238b0*/  IMAD.MOV.U32 R215, RZ, RZ, 0x0 ;  /* 0x00000000ffd77424 */ /* 0x000fe200078e00ff */
[----:B------:R-:W-:-:S13]  /*238c0*/  R2UR UR5, R9 ;  /* 0x00000000090572ca */ /* 0x000fda00000e0000 */
[----:B------:R1:W-:Y:S02]  /*238d0*/  ST.E.128 desc[UR4][R12.64+0xaa00], R16 ;  /* 0x00aa00100c007985 */ /* 0x0003e4000c101d04 */
[----:B-1----:R-:W-:Y:S05]  /*238e0*/  RET.REL.NODEC R214 `(_ZN5flash24flash_fwd_splitkv_kernelI23Flash_fwd_kernel_traitsILi192ELi64ELi64ELi4ELb0ELb0EN7cutlass10bfloat16_tE19Flash_kernel_traitsILi192ELi64ELi64ELi4ES3_EELb0ELb1ELb1ELb0ELb0ELb1ELb1ELb1EEEvNS_16Flash_fwd_paramsE) ;  /* 0xfffffdc4d6c47950 */ /* 0x002fea0003c3ffff */
.L_x_7861:
[----:B------:R-:W-:Y:S01]  /*238f0*/  MOV R12, 0x2 ;  /* 0x00000002000c7802 */ /* 0x000fe20000000f00 */
[----:B------:R-:W-:Y:S01]  /*23900*/  IMAD.MOV.U32 R5, RZ, RZ, 0x1f ;  /* 0x0000001fff057424 */ /* 0x000fe200078e00ff */
[----:B------:R-:W-:-:S07]  /*23910*/  MOV R11, 0xffffffff ;  /* 0xffffffff000b7802 */ /* 0x000fce0000000f00 */
[----:B-1---5:R-:W-:Y:S05]  /*23920*/  WARPSYNC.COLLECTIVE R11, `(.L_x_7878) ;  /* 0x000000000b087348 */ /* 0x022fea0003c00000 */
[----:B------:R2:W3:Y:S02]  /*23930*/  SHFL.BFLY P0, R15, R233, R12, R5 ;  /* 0x0c00000ce90f7389 */ /* 0x0004e40000000005 */
[----:B-123-5:R-:W-:Y:S01]  /*23940*/  ENDCOLLECTIVE ;  /* 0x000000000000791b */ /* 0x02efe20003800000 */
.L_x_7878:
[----:B------:R-:W-:Y:S02]  /*23950*/  IMAD.MOV.U32 R10, RZ, RZ, R15 ;  /* 0x000000ffff0a7224 */ /* 0x000fe400078e000f */
[----:B------:R-:W-:Y:S02]  /*23960*/  IMAD.MOV.U32 R12, RZ, RZ, 0x1 ;  /* 0x00000001ff0c7424 */ /* 0x000fe400078e00ff */
[----:B------:R-:W-:-:S05]  /*23970*/  FADD.FTZ R13, R10, R233 ;  /* 0x000000e90a0d7221 */ /* 0x000fca0000010000 */
[----:B------:R-:W-:-:S07]  /*23980*/  MOV R233, R13 ;  /* 0x0000000d00e97202 */ /* 0x000fce0000000f00 */
[----:B------:R-:W-:Y:S05]  /*23990*/  WARPSYNC.COLLECTIVE R11, `(.L_x_7879) ;  /* 0x000000000b087348 */ /* 0x000fea0003c00000 */
[----:B------:R1:W2:Y:S02]  /*239a0*/  SHFL.BFLY P0, R15, R233, R12, R5 ;  /* 0x0c00000ce90f7389 */ /* 0x0002a40000000005 */
[----:B-12---:R-:W-:Y:S01]  /*239b0*/  ENDCOLLECTIVE ;  /* 0x000000000000791b */ /* 0x006fe20003800000 */
.L_x_7879:
[----:B------:R-:W-:Y:S01]  /*239c0*/  MOV R233, R231 ;  /* 0x000000e700e97202 */ /* 0x000fe20000000f00 */
[----:B------:R-:W-:Y:S01]  /*239d0*/  IMAD.MOV.U32 R12, RZ, RZ, 0x2 ;  /* 0x00000002ff0c7424 */ /* 0x000fe200078e00ff */
[----:B------:R-:W-:-:S07]  /*239e0*/  MOV R10, R15 ;  /* 0x0000000f000a7202 */ /* 0x000fce0000000f00 */
[----:B------:R-:W-:Y:S05]  /*239f0*/  WARPSYNC.COLLECTIVE R11, `(.L_x_7880) ;  /* 0x000000000b087348 */ /* 0x000fea0003c00000 */
[----:B------:R1:W2:Y:S02]  /*23a00*/  SHFL.BFLY P0, R15, R233, R12, R5 ;  /* 0x0c00000ce90f7389 */ /* 0x0002a40000000005 */
[----:B-12---:R-:W-:Y:S01]  /*23a10*/  ENDCOLLECTIVE ;  /* 0x000000000000791b */ /* 0x006fe20003800000 */
.L_x_7880:
[----:B------:R-:W-:Y:S01]  /*23a20*/  FADD.FTZ R10, R13, R10 ;  /* 0x0000000a0d0a7221 */ /* 0x000fe20000010000 */
[----:B------:R-:W-:Y:S01]  /*23a30*/  FADD.FTZ R14, R15, R231 ;  /* 0x000000e70f0e7221 */ /* 0x000fe20000010000 */
[----:B------:R-:W-:-:S04]  /*23a40*/  MOV R12, 0x1 ;  /* 0x00000001000c7802 */ /* 0x000fc80000000f00 */
[----:B------:R-:W-:-:S07]  /*23a50*/  MOV R233, R14 ;  /* 0x0000000e00e97202 */ /* 0x000fce0000000f00 */
[----:B------:R-:W-:Y:S05]  /*23a60*/  WARPSYNC.COLLECTIVE R11, `(.L_x_7881) ;  /* 0x000000000b087348 */ /* 0x000fea0003c00000 */
[----:B------:R1:W2:Y:S02]  /*23a70*/  SHFL.BFLY P0, R15, R233, R12, R5 ;  /* 0x0c00000ce90f7389 */ /* 0x0002a40000000005 */
[----:B-12---:R-:W-:Y:S01]  /*23a80*/  ENDCOLLECTIVE ;  /* 0x000000000000791b */ /* 0x006fe20003800000 */
.L_x_7881:
[----:B------:R-:W-:Y:S05]  /*23a90*/  BRA `(.L_x_7882) ;  /* 0xffffffe000c47947 */ /* 0x000fea000383ffff */
.L_x_7883:
        /* <DEDUP_REMOVED lines=14> */
.L_x_7917:


//--------------------- .nv.shared._ZN5flash32flash_fwd_splitkv_combine_kernelI23Flash_fwd_kernel_traitsILi192ELi64ELi64ELi4ELb0ELb0EN7cutlass10bfloat16_tE19Flash_kernel_traitsILi192ELi64ELi64ELi4ES3_EELi8ELi7ELb0EEEvNS_16Flash_fwd_paramsE --------------------------
	.section	.nv.shared._ZN5flash32flash_fwd_splitkv_combine_kernelI23Flash_fwd_kernel_traitsILi192ELi64ELi64ELi4ELb0ELb0EN7cutlass10bfloat16_tE19Flash_kernel_traitsILi192ELi64ELi64ELi4ES3_EELi8ELi7ELb0EEEvNS_16Flash_fwd_paramsE,"aw",@nobits
	.sectionflags	@""
	.align	16
.nv.shared._ZN5flash32flash_fwd_splitkv_combine_kernelI23Flash_fwd_kernel_traitsILi192ELi64ELi64ELi4ELb0ELb0EN7cutlass10bfloat16_tE19Flash_kernel_traitsILi192ELi64ELi64ELi4ES3_EELi8ELi7ELb0EEEvNS_16Flash_fwd_paramsE:
	.zero		5632


//--------------------- .nv.shared.reserved.0     --------------------------
	.section	.nv.shared.reserved.0,"aw",@nobits
	.weak		__nv_reservedSMEM_offset_0_alias
	.size		__nv_reservedSMEM_offset_0_alias, 0, 0
	.other		__nv_reservedSMEM_offset_0_alias,@"STO_CUDA_RESERVED_SHARED STV_DEFAULT"
__nv_reservedSMEM_offset_0_alias:
	.zero		0


//--------------------- .nv.global                --------------------------
	.section	.nv.global,"aw",@nobits
.nv.global:
	.type		_ZN72_INTERNAL_70f211c6_36_flash_fwd_split_hdim192_bf16_sm80_cu_c784774a_34934cute1_E,@object
	.size		_ZN72_INTERNAL_70f211c6_36_flash_fwd_split_hdim192_bf16_sm80_cu_c784774a_34934cute1_E,(_ZN72_INTERNAL_70f211c6_36_flash_fwd_split_hdim192_bf16_sm80_cu_c784774a_34934cuda3std3__45__cpo6cbeginE - _ZN72_INTERNAL_70f211c6_36_flash_fwd_split_hdim192_bf16_sm80_cu_c784774a_34934cute1_E)
_ZN72_INTERNAL_70f211c6_36_flash_fwd_split_hdim192_bf16_sm80_cu_c784774a_34934cute1_E:
	.zero		1
	.type		_ZN72_INTERNAL_70f211c6_36_flash_fwd_split_hdim192_bf16_sm80_cu_c784774a_34934cuda3std3__45__cpo6cbeginE,@object
	.size		_ZN72_INTERNAL_70f211c6_36_flash_fwd_split_hdim192_bf16_sm80_cu_c784774a_34934cuda3std3__45__cpo6cbeginE,(_ZN72_INTERNAL_70f211c6_36_flash_fwd_split_hdim192_bf16_sm80_cu_c784774a_34934cuda3std3__48in_placeE - _ZN72_INTERNAL_70f211c6_36_flash_fwd_split_hdim192_bf16_sm80_cu_c784774a_34934cuda3std3__45__cpo6cbeginE)
_ZN72_INTERNAL_70f211c6_36_flash_fwd_split_hdim192_bf16_sm80_cu_c784774a_34934cuda3std3__45__cpo6cbeginE:
	.zero		1
	.type		_ZN72_INTERNAL_70f211c6_36_flash_fwd_split_hdim192_bf16_sm80_cu_c784774a_34934cuda3std3__48in_placeE,@object
	.size		_ZN72_INTERNAL_70f211c6_36_flash_fwd_split_hdim192_bf16_sm80_cu_c784774a_34934cuda3std3__48in_placeE,(_ZN72_INTERNAL_70f211c6_36_flash_fwd_split_hdim192_bf16_sm80_cu_c784774a_34934cuda3std6ranges3__45__cpo9iter_moveE - _ZN72_INTERNAL_70f211c6_36_flash_fwd_split_hdim192_bf16_sm80_cu_c784774a_34934cuda3std3__48in_placeE)
_ZN72_INTERNAL_70f211c6_36_flash_fwd_split_hdim192_bf16_sm80_cu_c784774a_34934cuda3std3__48in_placeE:
	.zero		1
	.type		_ZN72_INTERNAL_70f211c6_36_flash_fwd_split_hdim192_bf16_sm80_cu_c784774a_34934cuda3std6ranges3__45__cpo9iter_moveE,@object
	.size		_ZN72_INTERNAL_70f211c6_36_flash_fwd_split_hdim192_bf16_sm80_cu_c784774a_34934cuda3std6ranges3__45__cpo9iter_moveE,(_ZN72_INTERNAL_70f211c6_36_flash_fwd_split_hdim192_bf16_sm80_cu_c784774a_34934cuda3std3__45__cpo5beginE - _ZN72_INTERNAL_70f211c6_36_flash_fwd_split_hdim192_bf16_sm80_cu_c784774a_34934cuda3std6ranges3__45__cpo9iter_moveE)
_ZN72_INTERNAL_70f211c6_36_flash_fwd_split_hdim192_bf16_sm80_cu_c784774a_34934cuda3std6ranges3__45__cpo9iter_moveE:
	.zero		1
	.type		_ZN72_INTERNAL_70f211c6_36_flash_fwd_split_hdim192_bf16_sm80_cu_c784774a_34934cuda3std3__45__cpo5beginE,@object
	.size		_ZN72_INTERNAL_70f211c6_36_flash_fwd_split_hdim192_bf16_sm80_cu_c784774a_34934cuda3std3__45__cpo5beginE,(_ZN72_INTERNAL_70f211c6_36_flash_fwd_split_hdim192_bf16_sm80_cu_c784774a_34934cuda3std3__474_GLOBAL__N__70f211c6_36_flash_fwd_split_hdim192_bf16_sm80_cu_c784774a_34936ignoreE - _ZN72_INTERNAL_70f211c6_36_flash_fwd_split_hdim192_bf16_sm80_cu_c784774a_34934cuda3std3__45__cpo5beginE)
_ZN72_INTERNAL_70f211c6_36_flash_fwd_split_hdim192_bf16_sm80_cu_c784774a_34934cuda3std3__45__cpo5beginE:
	.zero		1
	.type		_ZN72_INTERNAL_70f211c6_36_flash_fwd_split_hdim192_bf16_sm80_cu_c784774a_34934cuda3std3__474_GLOBAL__N__70f211c6_36_flash_fwd_split_hdim192_bf16_sm80_cu_c784774a_34936ignoreE,@object
	.size		_ZN72_INTERNAL_70f211c6_36_flash_fwd_split_hdim192_bf16_sm80_cu_c784774a_34934cuda3std3__474_GLOBAL__N__70f211c6_36_flash_fwd_split_hdim192_bf16_sm80_cu_c784774a_34936ignoreE,(_ZN72_INTERNAL_70f211c6_36_flash_fwd_split_hdim192_bf16_sm80_cu_c784774a_34934cute7productE - _ZN72_INTERNAL_70f211c6_36_flash_fwd_split_hdim192_bf16_sm80_cu_c784774a_34934cuda3std3__474_GLOBAL__N__70f211c6_36_flash_fwd_split_hdim192_bf16_sm80_cu_c784774a_34936ignoreE)
_ZN72_INTERNAL_70f211c6_36_flash_fwd_split_hdim192_bf16_sm80_cu_c784774a_34934cuda3std3__474_GLOBAL__N__70f211c6_36_flash_fwd_split_hdim192_bf16_sm80_cu_c784774a_34936ignoreE:
	.zero		1
	.type		_ZN72_INTERNAL_70f211c6_36_flash_fwd_split_hdim192_bf16_sm80_cu_c784774a_34934cute7productE,@object
	.size		_ZN72_INTERNAL_70f211c6_36_flash_fwd_split_hdim192_bf16_sm80_cu_c784774a_34934cute7productE,(_ZN72_INTERNAL_70f211c6_36_flash_fwd_split_hdim192_bf16_sm80_cu_c784774a_34934cuda3std3__45__cpo3endE - _ZN72_INTERNAL_70f211c6_36_flash_fwd_split_hdim192_bf16_sm80_cu_c784774a_34934cute7productE)
_ZN72_INTERNAL_70f211c6_36_flash_fwd_split_hdim192_bf16_sm80_cu_c784774a_34934cute7productE:
	.zero		1
	.type		_ZN72_INTERNAL_70f211c6_36_flash_fwd_split_hdim192_bf16_sm80_cu_c784774a_34934cuda3std3__45__cpo3endE,@object
	.size		_ZN72_INTERNAL_70f211c6_36_flash_fwd_split_hdim192_bf16_sm80_cu_c784774a_34934cuda3std3__45__cpo3endE,(_ZN72_INTERNAL_70f211c6_36_flash_fwd_split_hdim192_bf16_sm80_cu_c784774a_34934cuda3std3__419piecewise_constructE - _ZN72_INTERNAL_70f211c6_36_flash_fwd_split_hdim192_bf16_sm80_cu_c784774a_34934cuda3std3__45__cpo3endE)
_ZN72_INTERNAL_70f211c6_36_flash_fwd_split_hdim192_bf16_sm80_cu_c784774a_34934cuda3std3__45__cpo3endE:
	.zero		1
	.type		_ZN72_INTERNAL_70f211c6_36_flash_fwd_split_hdim192_bf16_sm80_cu_c784774a_34934cuda3std3__419piecewise_constructE,@object
	.size		_ZN72_INTERNAL_70f211c6_36_flash_fwd_split_hdim192_bf16_sm80_cu_c784774a_34934cuda3std3__419piecewise_constructE,(_ZN72_INTERNAL_70f211c6_36_flash_fwd_split_hdim192_bf16_sm80_cu_c784774a_34934cuda3std3__45__cpo4cendE - _ZN72_INTERNAL_70f211c6_36_flash_fwd_split_hdim192_bf16_sm80_cu_c784774a_34934cuda3std3__419piecewise_constructE)
_ZN72_INTERNAL_70f211c6_36_flash_fwd_split_hdim192_bf16_sm80_cu_c784774a_34934cuda3std3__419piecewise_constructE:
	.zero		1
	.type		_ZN72_INTERNAL_70f211c6_36_flash_fwd_split_hdim192_bf16_sm80_cu_c784774a_34934cuda3std3__45__cpo4cendE,@object
	.size		_ZN72_INTERNAL_70f211c6_36_flash_fwd_split_hdim192_bf16_sm80_cu_c784774a_34934cuda3std3__45__cpo4cendE,(_ZN72_INTERNAL_70f211c6_36_flash_fwd_split_hdim192_bf16_sm80_cu_c784774a_34934cuda3std6ranges3__45__cpo4swapE - _ZN72_INTERNAL_70f211c6_36_flash_fwd_split_hdim192_bf16_sm80_cu_c784774a_34934cuda3std3__45__cpo4cendE)
_ZN72_INTERNAL_70f211c6_36_flash_fwd_split_hdim192_bf16_sm80_cu_c784774a_34934cuda3std3__45__cpo4cendE:
	.zero		1
	.type		_ZN72_INTERNAL_70f211c6_36_flash_fwd_split_hdim192_bf16_sm80_cu_c784774a_34934cuda3std6ranges3__45__cpo4swapE,@object
	.size		_ZN72_INTERNAL_70f211c6_36_flash_fwd_split_hdim192_bf16_sm80_cu_c784774a_34934cuda3std6ranges3__45__cpo4swapE,(.L_7 - _ZN72_INTERNAL_70f211c6_36_flash_fwd_split_hdim192_bf16_sm80_cu_c784774a_34934cuda3std6ranges3__45__cpo4swapE)
_ZN72_INTERNAL_70f211c6_36_flash_fwd_split_hdim192_bf16_sm80_cu_c784774a_34934cuda3std6ranges3__45__cpo4swapE:
	.zero		1
.L_7:


//--------------------- .nv.shared._ZN5flash32flash_fwd_splitkv_combine_kernelI23Flash_fwd_kernel_traitsILi192ELi64ELi64ELi4ELb0ELb0EN7cutlass10bfloat16_tE19Flash_kernel_traitsILi192ELi64ELi64ELi4ES3_EELi8ELi6ELb0EEEvNS_16Flash_fwd_paramsE --------------------------
	.section	.nv.shared._ZN5flash32flash_fwd_splitkv_combine_kernelI23Flash_fwd_kernel_traitsILi192ELi64ELi64ELi4ELb0ELb0EN7cutlass10bfloat16_tE19Flash_kernel_traitsILi192ELi64ELi64ELi4ES3_EELi8ELi6ELb0EEEvNS_16Flash_fwd_paramsE,"aw",@nobits
	.sectionflags	@""
	.align	16
.nv.shared._ZN5flash32flash_fwd_splitkv_combine_kernelI23Flash_fwd_kernel_traitsILi192ELi64ELi64ELi4ELb0ELb0EN7cutlass10bfloat16_tE19Flash_kernel_traitsILi192ELi64ELi64ELi4ES3_EELi8ELi6ELb0EEEvNS_16Flash_fwd_paramsE:
	.zero		3328


//--------------------- .nv.shared._ZN5flash32flash_fwd_splitkv_combine_kernelI23Flash_fwd_kernel_traitsILi192ELi64ELi64ELi4ELb0ELb0EN7cutlass10bfloat16_tE19Flash_kernel_traitsILi192ELi64ELi64ELi4ES3_EELi8ELi5ELb0EEEvNS_16Flash_fwd_paramsE --------------------------
	.section	.nv.shared._ZN5flash32flash_fwd_splitkv_combine_kernelI23Flash_fwd_kernel_traitsILi192ELi64ELi64ELi4ELb0ELb0EN7cutlass10bfloat16_tE19Flash_kernel_traitsILi192ELi64ELi64ELi4ES3_EELi8ELi5ELb0EEEvNS_16Flash_fwd_paramsE,"aw",@nobits
	.sectionflags	@""
	.align	16
.nv.shared._ZN5flash32flash_fwd_splitkv_combine_kernelI23Flash_fwd_kernel_traitsILi192ELi64ELi64ELi4ELb0ELb0EN7cutlass10bfloat16_tE19Flash_kernel_traitsILi192ELi64ELi64ELi4ES3_EELi8ELi5ELb0EEEvNS_16Flash_fwd_paramsE:
	.zero		2176


//--------------------- .nv.shared._ZN5flash32flash_fwd_splitkv_combine_kernelI23Flash_fwd_kernel_traitsILi192ELi64ELi64ELi4ELb0ELb0EN7cutlass10bfloat16_tE19Flash_kernel_traitsILi192ELi64ELi64ELi4ES3_EELi8ELi4ELb0EEEvNS_16Flash_fwd_paramsE --------------------------
	.section	.nv.shared._ZN5flash32flash_fwd_splitkv_combine_kernelI23Flash_fwd_kernel_traitsILi192ELi64ELi64ELi4ELb0ELb0EN7cutlass10bfloat16_tE19Flash_kernel_traitsILi192ELi64ELi64ELi4ES3_EELi8ELi4ELb0EEEvNS_16Flash_fwd_paramsE,"aw",@nobits
	.sectionflags	@""
	.align	16
.nv.shared._ZN5flash32flash_fwd_splitkv_combine_kernelI23Flash_fwd_kernel_traitsILi192ELi64ELi64ELi4ELb0ELb0EN7cutlass10bfloat16_tE19Flash_kernel_traitsILi192ELi64ELi64ELi4ES3_EELi8ELi4ELb0EEEvNS_16Flash_fwd_paramsE:
	.zero		1600


//--------------------- .nv.shared._ZN5flash32flash_fwd_splitkv_combine_kernelI23Flash_fwd_kernel_traitsILi192ELi64ELi64ELi4ELb0ELb0EN7cutlass10bfloat16_tE19Flash_kernel_traitsILi192ELi64ELi64ELi4ES3_EELi8ELi3ELb0EEEvNS_16Flash_fwd_paramsE --------------------------
	.section	.nv.shared._ZN5flash32flash_fwd_splitkv_combine_kernelI23Flash_fwd_kernel_traitsILi192ELi64ELi64ELi4ELb0ELb0EN7cutlass10bfloat16_tE19Flash_kernel_traitsILi192ELi64ELi64ELi4ES3_EELi8ELi3ELb0EEEvNS_16Flash_fwd_paramsE,"aw",@nobits
	.sectionflags	@""
	.align	16
.nv.shared._ZN5flash32flash_fwd_splitkv_combine_kernelI23Flash_fwd_kernel_traitsILi192ELi64ELi64ELi4ELb0ELb0EN7cutlass10bfloat16_tE19Flash_kernel_traitsILi192ELi64ELi64ELi4ES3_EELi8ELi3ELb0EEEvNS_16Flash_fwd_paramsE:
	.zero		1312


//--------------------- .nv.shared._ZN5flash32flash_fwd_splitkv_combine_kernelI23Flash_fwd_kernel_traitsILi192ELi64ELi64ELi4ELb0ELb0EN7cutlass10bfloat16_tE19Flash_kernel_traitsILi192ELi64ELi64ELi4ES3_EELi8ELi2ELb0EEEvNS_16Flash_fwd_paramsE --------------------------
	.section	.nv.shared._ZN5flash32flash_fwd_splitkv_combine_kernelI23Flash_fwd_kernel_traitsILi192ELi64ELi64ELi4ELb0ELb0EN7cutlass10bfloat16_tE19Flash_kernel_traitsILi192ELi64ELi64ELi4ES3_EELi8ELi2ELb0EEEvNS_16Flash_fwd_paramsE,"aw",@nobits
	.sectionflags	@""
	.align	16
.nv.shared._ZN5flash32flash_fwd_splitkv_combine_kernelI23Flash_fwd_kernel_traitsILi192ELi64ELi64ELi4ELb0ELb0EN7cutlass10bfloat16_tE19Flash_kernel_traitsILi192ELi64ELi64ELi4ES3_EELi8ELi2ELb0EEEvNS_16Flash_fwd_paramsE:
	.zero		1168


//--------------------- .nv.shared._ZN5flash32flash_fwd_splitkv_combine_kernelI23Flash_fwd_kernel_traitsILi192ELi64ELi64ELi4ELb0ELb0EN7cutlass10bfloat16_tE19Flash_kernel_traitsILi192ELi64ELi64ELi4ES3_EELi8ELi1ELb0EEEvNS_16Flash_fwd_paramsE --------------------------
	.section	.nv.shared._ZN5flash32flash_fwd_splitkv_combine_kernelI23Flash_fwd_kernel_traitsILi192ELi64ELi64ELi4ELb0ELb0EN7cutlass10bfloat16_tE19Flash_kernel_traitsILi192ELi64ELi64ELi4ES3_EELi8ELi1ELb0EEEvNS_16Flash_fwd_paramsE,"aw",@nobits
	.sectionflags	@""
	.align	16
.nv.shared._ZN5flash32flash_fwd_splitkv_combine_kernelI23Flash_fwd_kernel_traitsILi192ELi64ELi64ELi4ELb0ELb0EN7cutlass10bfloat16_tE19Flash_kernel_traitsILi192ELi64ELi64ELi4ES3_EELi8ELi1ELb0EEEvNS_16Flash_fwd_paramsE:
	.zero		1104


//--------------------- .nv.shared._ZN5flash32flash_fwd_splitkv_combine_kernelI23Flash_fwd_kernel_traitsILi192ELi64ELi64ELi4ELb0ELb0EN7cutlass10bfloat16_tE19Flash_kernel_traitsILi192ELi64ELi64ELi4ES3_EELi8ELi7ELb1EEEvNS_16Flash_fwd_paramsE --------------------------
	.section	.nv.shared._ZN5flash32flash_fwd_splitkv_combine_kernelI23Flash_fwd_kernel_traitsILi192ELi64ELi64ELi4ELb0ELb0EN7cutlass10bfloat16_tE19Flash_kernel_traitsILi192ELi64ELi64ELi4ES3_EELi8ELi7ELb1EEEvNS_16Flash_fwd_paramsE,"aw",@nobits
	.sectionflags	@""
	.align	16
.nv.shared._ZN5flash32flash_fwd_splitkv_combine_kernelI23Flash_fwd_kernel_traitsILi192ELi64ELi64ELi4ELb0ELb0EN7cutlass10bfloat16_tE19Flash_kernel_traitsILi192ELi64ELi64ELi4ES3_EELi8ELi7ELb1EEEvNS_16Flash_fwd_paramsE:
	.zero		5632


//--------------------- .nv.shared._ZN5flash32flash_fwd_splitkv_combine_kernelI23Flash_fwd_kernel_traitsILi192ELi64ELi64ELi4ELb0ELb0EN7cutlass10bfloat16_tE19Flash_kernel_traitsILi192ELi64ELi64ELi4ES3_EELi8ELi6ELb1EEEvNS_16Flash_fwd_paramsE --------------------------
	.section	.nv.shared._ZN5flash32flash_fwd_splitkv_combine_kernelI23Flash_fwd_kernel_traitsILi192ELi64ELi64ELi4ELb0ELb0EN7cutlass10bfloat16_tE19Flash_kernel_traitsILi192ELi64ELi64ELi4ES3_EELi8ELi6ELb1EEEvNS_16Flash_fwd_paramsE,"aw",@nobits
	.sectionflags	@""
	.align	16
.nv.shared._ZN5flash32flash_fwd_splitkv_combine_kernelI23Flash_fwd_kernel_traitsILi192ELi64ELi64ELi4ELb0ELb0EN7cutlass10bfloat16_tE19Flash_kernel_traitsILi192ELi64ELi64ELi4ES3_EELi8ELi6ELb1EEEvNS_16Flash_fwd_paramsE:
	.zero		3328


//--------------------- .nv.shared._ZN5flash32flash_fwd_splitkv_combine_kernelI23Flash_fwd_kernel_traitsILi192ELi64ELi64ELi4ELb0ELb0EN7cutlass10bfloat16_tE19Flash_kernel_traitsILi192ELi64ELi64ELi4ES3_EELi8ELi5ELb1EEEvNS_16Flash_fwd_paramsE --------------------------
	.section	.nv.shared._ZN5flash32flash_fwd_splitkv_combine_kernelI23Flash_fwd_kernel_traitsILi192ELi64ELi64ELi4ELb0ELb0EN7cutlass10bfloat16_tE19Flash_kernel_traitsILi192ELi64ELi64ELi4ES3_EELi8ELi5ELb1EEEvNS_16Flash_fwd_paramsE,"aw",@nobits
	.sectionflags	@""
	.align	16
.nv.shared._ZN5flash32flash_fwd_splitkv_combine_kernelI23Flash_fwd_kernel_traitsILi192ELi64ELi64ELi4ELb0ELb0EN7cutlass10bfloat16_tE19Flash_kernel_traitsILi192ELi64ELi64ELi4ES3_EELi8ELi5ELb1EEEvNS_16Flash_fwd_paramsE:
	.zero		2176


//--------------------- .nv.shared._ZN5flash32flash_fwd_splitkv_combine_kernelI23Flash_fwd_kernel_traitsILi192ELi64ELi64ELi4ELb0ELb0EN7cutlass10bfloat16_tE19Flash_kernel_traitsILi192ELi64ELi64ELi4ES3_EELi8ELi4ELb1EEEvNS_16Flash_fwd_paramsE --------------------------
	.section	.nv.shared._ZN5flash32flash_fwd_splitkv_combine_kernelI23Flash_fwd_kernel_traitsILi192ELi64ELi64ELi4ELb0ELb0EN7cutlass10bfloat16_tE19Flash_kernel_traitsILi192ELi64ELi64ELi4ES3_EELi8ELi4ELb1EEEvNS_16Flash_fwd_paramsE,"aw",@nobits
	.sectionflags	@""
	.align	16
.nv.shared._ZN5flash32flash_fwd_splitkv_combine_kernelI23Flash_fwd_kernel_traitsILi192ELi64ELi64ELi4ELb0ELb0EN7cutlass10bfloat16_tE19Flash_kernel_traitsILi192ELi64ELi64ELi4ES3_EELi8ELi4ELb1EEEvNS_16Flash_fwd_paramsE:
	.zero		1600


//--------------------- .nv.shared._ZN5flash32flash_fwd_splitkv_combine_kernelI23Flash_fwd_kernel_traitsILi192ELi64ELi64ELi4ELb0ELb0EN7cutlass10bfloat16_tE19Flash_kernel_traitsILi192ELi64ELi64ELi4ES3_EELi8ELi3ELb1EEEvNS_16Flash_fwd_paramsE --------------------------
	.section	.nv.shared._ZN5flash32flash_fwd_splitkv_combine_kernelI23Flash_fwd_kernel_traitsILi192ELi64ELi64ELi4ELb0ELb0EN7cutlass10bfloat16_tE19Flash_kernel_traitsILi192ELi64ELi64ELi4ES3_EELi8ELi3ELb1EEEvNS_16Flash_fwd_paramsE,"aw",@nobits
	.sectionflags	@""
	.align	16
.nv.shared._ZN5flash32flash_fwd_splitkv_combine_kernelI23Flash_fwd_kernel_traitsILi192ELi64ELi64ELi4ELb0ELb0EN7cutlass10bfloat16_tE19Flash_kernel_traitsILi192ELi64ELi64ELi4ES3_EELi8ELi3ELb1EEEvNS_16Flash_fwd_paramsE:
	.zero		1312


//--------------------- .nv.shared._ZN5flash32flash_fwd_splitkv_combine_kernelI23Flash_fwd_kernel_traitsILi192ELi64ELi64ELi4ELb0ELb0EN7cutlass10bfloat16_tE19Flash_kernel_traitsILi192ELi64ELi64ELi4ES3_EELi8ELi2ELb1EEEvNS_16Flash_fwd_paramsE --------------------------
	.section	.nv.shared._ZN5flash32flash_fwd_splitkv_combine_kernelI23Flash_fwd_kernel_traitsILi192ELi64ELi64ELi4ELb0ELb0EN7cutlass10bfloat16_tE19Flash_kernel_traitsILi192ELi64ELi64ELi4ES3_EELi8ELi2ELb1EEEvNS_16Flash_fwd_paramsE,"aw",@nobits
	.sectionflags	@""
	.align	16
.nv.shared._ZN5flash32flash_fwd_splitkv_combine_kernelI23Flash_fwd_kernel_traitsILi192ELi64ELi64ELi4ELb0ELb0EN7cutlass10bfloat16_tE19Flash_kernel_traitsILi192ELi64ELi64ELi4ES3_EELi8ELi2ELb1EEEvNS_16Flash_fwd_paramsE:
	.zero		1168


//--------------------- .nv.shared._ZN5flash32flash_fwd_splitkv_combine_kernelI23Flash_fwd_kernel_traitsILi192ELi64ELi64ELi4ELb0ELb0EN7cutlass10bfloat16_tE19Flash_kernel_traitsILi192ELi64ELi64ELi4ES3_EELi8ELi1ELb1EEEvNS_16Flash_fwd_paramsE --------------------------
	.section	.nv.shared._ZN5flash32flash_fwd_splitkv_combine_kernelI23Flash_fwd_kernel_traitsILi192ELi64ELi64ELi4ELb0ELb0EN7cutlass10bfloat16_tE19Flash_kernel_traitsILi192ELi64ELi64ELi4ES3_EELi8ELi1ELb1EEEvNS_16Flash_fwd_paramsE,"aw",@nobits
	.sectionflags	@""
	.align	16
.nv.shared._ZN5flash32flash_fwd_splitkv_combine_kernelI23Flash_fwd_kernel_traitsILi192ELi64ELi64ELi4ELb0ELb0EN7cutlass10bfloat16_tE19Flash_kernel_traitsILi192ELi64ELi64ELi4ES3_EELi8ELi1ELb1EEEvNS_16Flash_fwd_paramsE:
	.zero		1104


//--------------------- .nv.shared._ZN5flash24flash_fwd_splitkv_kernelI23Flash_fwd_kernel_traitsILi192ELi64ELi64ELi4ELb0ELb0EN7cutlass10bfloat16_tE19Flash_kernel_traitsILi192ELi64ELi64ELi4ES3_EELb0ELb0ELb0ELb0ELb0ELb0ELb0ELb0EEEvNS_16Flash_fwd_paramsE --------------------------
	.section	.nv.shared._ZN5flash24flash_fwd_splitkv_kernelI23Flash_fwd_kernel_traitsILi192ELi64ELi64ELi4ELb0ELb0EN7cutlass10bfloat16_tE19Flash_kernel_traitsILi192ELi64ELi64ELi4ES3_EELb0ELb0ELb0ELb0ELb0ELb0ELb0ELb0EEEvNS_16Flash_fwd_paramsE,"aw",@nobits
	.sectionflags	@""
	.align	16
	.zero		1024


//--------------------- .nv.shared._ZN5flash24flash_fwd_splitkv_kernelI23Flash_fwd_kernel_traitsILi192ELi64ELi64ELi4ELb0ELb0EN7cutlass10bfloat16_tE19Flash_kernel_traitsILi192ELi64ELi64ELi4ES3_EELb0ELb0ELb0ELb0ELb0ELb1ELb0ELb0EEEvNS_16Flash_fwd_paramsE --------------------------
	.section	.nv.shared._ZN5flash24flash_fwd_splitkv_kernelI23Flash_fwd_kernel_traitsILi192ELi64ELi64ELi4ELb0ELb0EN7cutlass10bfloat16_tE19Flash_kernel_traitsILi192ELi64ELi64ELi4ES3_EELb0ELb0ELb0ELb0ELb0ELb1ELb0ELb0EEEvNS_16Flash_fwd_paramsE,"aw",@nobits
	.sectionflags	@""
	.align	16
	.zero		1024


//--------------------- .nv.shared._ZN5flash24flash_fwd_splitkv_kernelI23Flash_fwd_kernel_traitsILi192ELi64ELi64ELi4ELb0ELb0EN7cutlass10bfloat16_tE19Flash_kernel_traitsILi192ELi64ELi64ELi4ES3_EELb0ELb0ELb0ELb0ELb0ELb0ELb0ELb1EEEvNS_16Flash_fwd_paramsE --------------------------
	.section	.nv.shared._ZN5flash24flash_fwd_splitkv_kernelI23Flash_fwd_kernel_traitsILi192ELi64ELi64ELi4ELb0ELb0EN7cutlass10bfloat16_tE19Flash_kernel_traitsILi192ELi64ELi64ELi4ES3_EELb0ELb0ELb0ELb0ELb0ELb0ELb0ELb1EEEvNS_16Flash_fwd_paramsE,"aw",@nobits
	.sectionflags	@""
	.align	16
	.zero		1024


//--------------------- .nv.shared._ZN5flash24flash_fwd_splitkv_kernelI23Flash_fwd_kernel_traitsILi192ELi64ELi64ELi4ELb0ELb0EN7cutlass10bfloat16_tE19Flash_kernel_traitsILi192ELi64ELi64ELi4ES3_EELb0ELb0ELb0ELb0ELb0ELb1ELb0ELb1EEEvNS_16Flash_fwd_paramsE --------------------------
	.section	.nv.shared._ZN5flash24flash_fwd_splitkv_kernelI23Flash_fwd_kernel_traitsILi192ELi64ELi64ELi4ELb0ELb0EN7cutlass10bfloat16_tE19Flash_kernel_traitsILi192ELi64ELi64ELi4ES3_EELb0ELb0ELb0ELb0ELb0ELb1ELb0ELb1EEEvNS_16Flash_fwd_paramsE,"aw",@nobits
	.sectionflags	@""
	.align	16
	.zero		1024


//--------------------- .nv.shared._ZN5flash24flash_fwd_splitkv_kernelI23Flash_fwd_kernel_traitsILi192ELi64ELi64ELi4ELb0ELb0EN7cutlass10bfloat16_tE19Flash_kernel_traitsILi192ELi64ELi64ELi4ES3_EELb0ELb0ELb0ELb0ELb0ELb0ELb1ELb0EEEvNS_16Flash_fwd_paramsE --------------------------
	.section	.nv.shared._ZN5flash24flash_fwd_splitkv_kernelI23Flash_fwd_kernel_traitsILi192ELi64ELi64ELi4ELb0ELb0EN7cutlass10bfloat16_tE19Flash_kernel_traitsILi192ELi64ELi64ELi4ES3_EELb0ELb0ELb0ELb0ELb0ELb0ELb1ELb0EEEvNS_16Flash_fwd_paramsE,"aw",@nobits
	.sectionflags	@""
	.align	16
	.zero		1024


//--------------------- .nv.shared._ZN5flash24flash_fwd_splitkv_kernelI23Flash_fwd_kernel_traitsILi192ELi64ELi64ELi4ELb0ELb0EN7cutlass10bfloat16_tE19Flash_kernel_traitsILi192ELi64ELi64ELi4ES3_EELb0ELb0ELb0ELb0ELb0ELb1ELb1ELb0EEEvNS_16Flash_fwd_paramsE --------------------------
	.section	.nv.shared._ZN5flash24flash_fwd_splitkv_kernelI23Flash_fwd_kernel_traitsILi192ELi64ELi64ELi4ELb0ELb0EN7cutlass10bfloat16_tE19Flash_kernel_traitsILi192ELi64ELi64ELi4ES3_EELb0ELb0ELb0ELb0ELb0ELb1ELb1ELb0EEEvNS_16Flash_fwd_paramsE,"aw",@nobits
	.sectionflags	@""
	.align	16
	.zero		1024


//--------------------- .nv.shared._ZN5flash24flash_fwd_splitkv_kernelI23Flash_fwd_kernel_traitsILi192ELi64ELi64ELi4ELb0ELb0EN7cutlass10bfloat16_tE19Flash_kernel_traitsILi192ELi64ELi64ELi4ES3_EELb0ELb0ELb0ELb0ELb0ELb0ELb1ELb1EEEvNS_16Flash_fwd_paramsE --------------------------
	.section	.nv.shared._ZN5flash24flash_fwd_splitkv_kernelI23Flash_fwd_kernel_traitsILi192ELi64ELi64ELi4ELb0ELb0EN7cutlass10bfloat16_tE19Flash_kernel_traitsILi192ELi64ELi64ELi4ES3_EELb0ELb0ELb0ELb0ELb0ELb0ELb1ELb1EEEvNS_16Flash_fwd_paramsE,"aw",@nobits
	.sectionflags	@""
	.align	16
	.zero		1024


//--------------------- .nv.shared._ZN5flash24flash_fwd_splitkv_kernelI23Flash_fwd_kernel_traitsILi192ELi64ELi64ELi4ELb0ELb0EN7cutlass10bfloat16_tE19Flash_kernel_traitsILi192ELi64ELi64ELi4ES3_EELb0ELb0ELb0ELb0ELb0ELb1ELb1ELb1EEEvNS_16Flash_fwd_paramsE --------------------------
	.section	.nv.shared._ZN5flash24flash_fwd_splitkv_kernelI23Flash_fwd_kernel_traitsILi192ELi64ELi64ELi4ELb0ELb0EN7cutlass10bfloat16_tE19Flash_kernel_traitsILi192ELi64ELi64ELi4ES3_EELb0ELb0ELb0ELb0ELb0ELb1ELb1ELb1EEEvNS_16Flash_fwd_paramsE,"aw",@nobits
	.sectionflags	@""
	.align	16
	.zero		1024


//--------------------- .nv.shared._ZN5flash24flash_fwd_splitkv_kernelI23Flash_fwd_kernel_traitsILi192ELi64ELi64ELi4ELb0ELb0EN7cutlass10bfloat16_tE19Flash_kernel_traitsILi192ELi64ELi64ELi4ES3_EELb0ELb1ELb0ELb0ELb0ELb0ELb0ELb0EEEvNS_16Flash_fwd_paramsE --------------------------
	.section	.nv.shared._ZN5flash24flash_fwd_splitkv_kernelI23Flash_fwd_kernel_traitsILi192ELi64ELi64ELi4ELb0ELb0EN7cutlass10bfloat16_tE19Flash_kernel_traitsILi192ELi64ELi64ELi4ES3_EELb0ELb1ELb0ELb0ELb0ELb0ELb0ELb0EEEvNS_16Flash_fwd_paramsE,"aw",@nobits
	.sectionflags	@""
	.align	16
	.zero		1024


//--------------------- .nv.shared._ZN5flash24flash_fwd_splitkv_kernelI23Flash_fwd_kernel_traitsILi192ELi64ELi64ELi4ELb0ELb0EN7cutlass10bfloat16_tE19Flash_kernel_traitsILi192ELi64ELi64ELi4ES3_EELb0ELb1ELb0ELb0ELb0ELb1ELb0ELb0EEEvNS_16Flash_fwd_paramsE --------------------------
	.section	.nv.shared._ZN5flash24flash_fwd_splitkv_kernelI23Flash_fwd_kernel_traitsILi192ELi64ELi64ELi4ELb0ELb0EN7cutlass10bfloat16_tE19Flash_kernel_traitsILi192ELi64ELi64ELi4ES3_EELb0ELb1ELb0ELb0ELb0ELb1ELb0ELb0EEEvNS_16Flash_fwd_paramsE,"aw",@nobits
	.sectionflags	@""
	.align	16
	.zero		1024


//--------------------- .nv.shared._ZN5flash24flash_fwd_splitkv_kernelI23Flash_fwd_kernel_traitsILi192ELi64ELi64ELi4ELb0ELb0EN7cutlass10bfloat16_tE19Flash_kernel_traitsILi192ELi64ELi64ELi4ES3_EELb0ELb1ELb0ELb0ELb0ELb0ELb0ELb1EEEvNS_16Flash_fwd_paramsE --------------------------
	.section	.nv.shared._ZN5flash24flash_fwd_splitkv_kernelI23Flash_fwd_kernel_traitsILi192ELi64ELi64ELi4ELb0ELb0EN7cutlass10bfloat16_tE19Flash_kernel_traitsILi192ELi64ELi64ELi4ES3_EELb0ELb1ELb0ELb0ELb0ELb0ELb0ELb1EEEvNS_16Flash_fwd_paramsE,"aw",@nobits
	.sectionflags	@""
	.align	16
	.zero		1024


//--------------------- .nv.shared._ZN5flash24flash_fwd_splitkv_kernelI23Flash_fwd_kernel_traitsILi192ELi64ELi64ELi4ELb0ELb0EN7cutlass10bfloat16_tE19Flash_kernel_traitsILi192ELi64ELi64ELi4ES3_EELb0ELb1ELb0ELb0ELb0ELb1ELb0ELb1EEEvNS_16Flash_fwd_paramsE --------------------------
	.section	.nv.shared._ZN5flash24flash_fwd_splitkv_kernelI23Flash_fwd_kernel_traitsILi192ELi64ELi64ELi4ELb0ELb0EN7cutlass10bfloat16_tE19Flash_kernel_traitsILi192ELi64ELi64ELi4ES3_EELb0ELb1ELb0ELb0ELb0ELb1ELb0ELb1EEEvNS_16Flash_fwd_paramsE,"aw",@nobits
	.sectionflags	@""
	.align	16
	.zero		1024


//--------------------- .nv.shared._ZN5flash24flash_fwd_splitkv_kernelI23Flash_fwd_kernel_traitsILi192ELi64ELi64ELi4ELb0ELb0EN7cutlass10bfloat16_tE19Flash_kernel_traitsILi192ELi64ELi64ELi4ES3_EELb0ELb1ELb0ELb0ELb0ELb0ELb1ELb0EEEvNS_16Flash_fwd_paramsE --------------------------
	.section	.nv.shared._ZN5flash24flash_fwd_splitkv_kernelI23Flash_fwd_kernel_traitsILi192ELi64ELi64ELi4ELb0ELb0EN7cutlass10bfloat16_tE19Flash_kernel_traitsILi192ELi64ELi64ELi4ES3_EELb0ELb1ELb0ELb0ELb0ELb0ELb1ELb0EEEvNS_16Flash_fwd_paramsE,"aw",@nobits
	.sectionflags	@""
	.align	16
	.zero		1024


//--------------------- .nv.shared._ZN5flash24flash_fwd_splitkv_kernelI23Flash_fwd_kernel_traitsILi192ELi64ELi64ELi4ELb0ELb0EN7cutlass10bfloat16_tE19Flash_kernel_traitsILi192ELi64ELi64ELi4ES3_EELb0ELb1ELb0ELb0ELb0ELb1ELb1ELb0EEEvNS_16Flash_fwd_paramsE --------------------------
	.section	.nv.shared._ZN5flash24flash_fwd_splitkv_kernelI23Flash_fwd_kernel_traitsILi192ELi64ELi64ELi4ELb0ELb0EN7cutlass10bfloat16_tE19Flash_kernel_traitsILi192ELi64ELi64ELi4ES3_EELb0ELb1ELb0ELb0ELb0ELb1ELb1ELb0EEEvNS_16Flash_fwd_paramsE,"aw",@nobits
	.sectionflags	@""
	.align	16
	.zero		1024


//--------------------- .nv.shared._ZN5flash24flash_fwd_splitkv_kernelI23Flash_fwd_kernel_traitsILi192ELi64ELi64ELi4ELb0ELb0EN7cutlass10bfloat16_tE19Flash_kernel_traitsILi192ELi64ELi64ELi4ES3_EELb0ELb1ELb0ELb0ELb0ELb0ELb1ELb1EEEvNS_16Flash_fwd_paramsE --------------------------
	.section	.nv.shared._ZN5flash24flash_fwd_splitkv_kernelI23Flash_fwd_kernel_traitsILi192ELi64ELi64ELi4ELb0ELb0EN7cutlass10bfloat16_tE19Flash_kernel_traitsILi192ELi64ELi64ELi4ES3_EELb0ELb1ELb0ELb0ELb0ELb0ELb1ELb1EEEvNS_16Flash_fwd_paramsE,"aw",@nobits
	.sectionflags	@""
	.align	16
	.zero		1024


//--------------------- .nv.shared._ZN5flash24flash_fwd_splitkv_kernelI23Flash_fwd_kernel_traitsILi192ELi64ELi64ELi4ELb0ELb0EN7cutlass10bfloat16_tE19Flash_kernel_traitsILi192ELi64ELi64ELi4ES3_EELb0ELb1ELb0ELb0ELb0ELb1ELb1ELb1EEEvNS_16Flash_fwd_paramsE --------------------------
	.section	.nv.shared._ZN5flash24flash_fwd_splitkv_kernelI23Flash_fwd_kernel_traitsILi192ELi64ELi64ELi4ELb0ELb0EN7cutlass10bfloat16_tE19Flash_kernel_traitsILi192ELi64ELi64ELi4ES3_EELb0ELb1ELb0ELb0ELb0ELb1ELb1ELb1EEEvNS_16Flash_fwd_paramsE,"aw",@nobits
	.sectionflags	@""
	.align	16
	.zero		1024


//--------------------- .nv.shared._ZN5flash24flash_fwd_splitkv_kernelI23Flash_fwd_kernel_traitsILi192ELi64ELi64ELi4ELb0ELb0EN7cutlass10bfloat16_tE19Flash_kernel_traitsILi192ELi64ELi64ELi4ES3_EELb0ELb0ELb0ELb0ELb1ELb0ELb0ELb0EEEvNS_16Flash_fwd_paramsE --------------------------
	.section	.nv.shared._ZN5flash24flash_fwd_splitkv_kernelI23Flash_fwd_kernel_traitsILi192ELi64ELi64ELi4ELb0ELb0EN7cutlass10bfloat16_tE19Flash_kernel_traitsILi192ELi64ELi64ELi4ES3_EELb0ELb0ELb0ELb0ELb1ELb0ELb0ELb0EEEvNS_16Flash_fwd_paramsE,"aw",@nobits
	.sectionflags	@""
	.align	16
	.zero		1024


//--------------------- .nv.shared._ZN5flash24flash_fwd_splitkv_kernelI23Flash_fwd_kernel_traitsILi192ELi64ELi64ELi4ELb0ELb0EN7cutlass10bfloat16_tE19Flash_kernel_traitsILi192ELi64ELi64ELi4ES3_EELb0ELb0ELb0ELb0ELb1ELb1ELb0ELb0EEEvNS_16Flash_fwd_paramsE --------------------------
	.section	.nv.shared._ZN5flash24flash_fwd_splitkv_kernelI23Flash_fwd_kernel_traitsILi192ELi64ELi64ELi4ELb0ELb0EN7cutlass10bfloat16_tE19Flash_kernel_traitsILi192ELi64ELi64ELi4ES3_EELb0ELb0ELb0ELb0ELb1ELb1ELb0ELb0EEEvNS_16Flash_fwd_paramsE,"aw",@nobits
	.sectionflags	@""
	.align	16
	.zero		1024


//--------------------- .nv.shared._ZN5flash24flash_fwd_splitkv_kernelI23Flash_fwd_kernel_traitsILi192ELi64ELi64ELi4ELb0ELb0EN7cutlass10bfloat16_tE19Flash_kernel_traitsILi192ELi64ELi64ELi4ES3_EELb0ELb0ELb1ELb0ELb0ELb0ELb0ELb0EEEvNS_16Flash_fwd_paramsE --------------------------
	.section	.nv.shared._ZN5flash24flash_fwd_splitkv_kernelI23Flash_fwd_kernel_traitsILi192ELi64ELi64ELi4ELb0ELb0EN7cutlass10bfloat16_tE19Flash_kernel_traitsILi192ELi64ELi64ELi4ES3_EELb0ELb0ELb1ELb0ELb0ELb0ELb0ELb0EEEvNS_16Flash_fwd_paramsE,"aw",@nobits
	.sectionflags	@""
	.align	16
	.zero		1024


//--------------------- .nv.shared._ZN5flash24flash_fwd_splitkv_kernelI23Flash_fwd_kernel_traitsILi192ELi64ELi64ELi4ELb0ELb0EN7cutlass10bfloat16_tE19Flash_kernel_traitsILi192ELi64ELi64ELi4ES3_EELb0ELb0ELb1ELb0ELb0ELb1ELb0ELb0EEEvNS_16Flash_fwd_paramsE --------------------------
	.section	.nv.shared._ZN5flash24flash_fwd_splitkv_kernelI23Flash_fwd_kernel_traitsILi192ELi64ELi64ELi4ELb0ELb0EN7cutlass10bfloat16_tE19Flash_kernel_traitsILi192ELi64ELi64ELi4ES3_EELb0ELb0ELb1ELb0ELb0ELb1ELb0ELb0EEEvNS_16Flash_fwd_paramsE,"aw",@nobits
	.sectionflags	@""
	.align	16
	.zero		1024


//--------------------- .nv.shared._ZN5flash24flash_fwd_splitkv_kernelI23Flash_fwd_kernel_traitsILi192ELi64ELi64ELi4ELb0ELb0EN7cutlass10bfloat16_tE19Flash_kernel_traitsILi192ELi64ELi64ELi4ES3_EELb0ELb0ELb0ELb0ELb1ELb0ELb0ELb1EEEvNS_16Flash_fwd_paramsE --------------------------
	.section	.nv.shared._ZN5flash24flash_fwd_splitkv_kernelI23Flash_fwd_kernel_traitsILi192ELi64ELi64ELi4ELb0ELb0EN7cutlass10bfloat16_tE19Flash_kernel_traitsILi192ELi64ELi64ELi4ES3_EELb0ELb0ELb0ELb0ELb1ELb0ELb0ELb1EEEvNS_16Flash_fwd_paramsE,"aw",@nobits
	.sectionflags	@""
	.align	16
	.zero		1024


//--------------------- .nv.shared._ZN5flash24flash_fwd_splitkv_kernelI23Flash_fwd_kernel_traitsILi192ELi64ELi64ELi4ELb0ELb0EN7cutlass10bfloat16_tE19Flash_kernel_traitsILi192ELi64ELi64ELi4ES3_EELb0ELb0ELb0ELb0ELb1ELb1ELb0ELb1EEEvNS_16Flash_fwd_paramsE --------------------------
	.section	.nv.shared._ZN5flash24flash_fwd_splitkv_kernelI23Flash_fwd_kernel_traitsILi192ELi64ELi64ELi4ELb0ELb0EN7cutlass10bfloat16_tE19Flash_kernel_traitsILi192ELi64ELi64ELi4ES3_EELb0ELb0ELb0ELb0ELb1ELb1ELb0ELb1EEEvNS_16Flash_fwd_paramsE,"aw",@nobits
	.sectionflags	@""
	.align	16
	.zero		1024


//--------------------- .nv.shared._ZN5flash24flash_fwd_splitkv_kernelI23Flash_fwd_kernel_traitsILi192ELi64ELi64ELi4ELb0ELb0EN7cutlass10bfloat16_tE19Flash_kernel_traitsILi192ELi64ELi64ELi4ES3_EELb0ELb0ELb1ELb0ELb0ELb0ELb0ELb1EEEvNS_16Flash_fwd_paramsE --------------------------
	.section	.nv.shared._ZN5flash24flash_fwd_splitkv_kernelI23Flash_fwd_kernel_traitsILi192ELi64ELi64ELi4ELb0ELb0EN7cutlass10bfloat16_tE19Flash_kernel_traitsILi192ELi64ELi64ELi4ES3_EELb0ELb0ELb1ELb0ELb0ELb0ELb0ELb1EEEvNS_16Flash_fwd_paramsE,"aw",@nobits
	.sectionflags	@""
	.align	16
	.zero		1024


//--------------------- .nv.shared._ZN5flash24flash_fwd_splitkv_kernelI23Flash_fwd_kernel_traitsILi192ELi64ELi64ELi4ELb0ELb0EN7cutlass10bfloat16_tE19Flash_kernel_traitsILi192ELi64ELi64ELi4ES3_EELb0ELb0ELb1ELb0ELb0ELb1ELb0ELb1EEEvNS_16Flash_fwd_paramsE --------------------------
	.section	.nv.shared._ZN5flash24flash_fwd_splitkv_kernelI23Flash_fwd_kernel_traitsILi192ELi64ELi64ELi4ELb0ELb0EN7cutlass10bfloat16_tE19Flash_kernel_traitsILi192ELi64ELi64ELi4ES3_EELb0ELb0ELb1ELb0ELb0ELb1ELb0ELb1EEEvNS_16Flash_fwd_paramsE,"aw",@nobits
	.sectionflags	@""
	.align	16
	.zero		1024


//--------------------- .nv.shared._ZN5flash24flash_fwd_splitkv_kernelI23Flash_fwd_kernel_traitsILi192ELi64ELi64ELi4ELb0ELb0EN7cutlass10bfloat16_tE19Flash_kernel_traitsILi192ELi64ELi64ELi4ES3_EELb0ELb0ELb0ELb0ELb1ELb0ELb1ELb0EEEvNS_16Flash_fwd_paramsE --------------------------
	.section	.nv.shared._ZN5flash24flash_fwd_splitkv_kernelI23Flash_fwd_kernel_traitsILi192ELi64ELi64ELi4ELb0ELb0EN7cutlass10bfloat16_tE19Flash_kernel_traitsILi192ELi64ELi64ELi4ES3_EELb0ELb0ELb0ELb0ELb1ELb0ELb1ELb0EEEvNS_16Flash_fwd_paramsE,"aw",@nobits
	.sectionflags	@""
	.align	16
	.zero		1024


//--------------------- .nv.shared._ZN5flash24flash_fwd_splitkv_kernelI23Flash_fwd_kernel_traitsILi192ELi64ELi64ELi4ELb0ELb0EN7cutlass10bfloat16_tE19Flash_kernel_traitsILi192ELi64ELi64ELi4ES3_EELb0ELb0ELb0ELb0ELb1ELb1ELb1ELb0EEEvNS_16Flash_fwd_paramsE --------------------------
	.section	.nv.shared._ZN5flash24flash_fwd_splitkv_kernelI23Flash_fwd_kernel_traitsILi192ELi64ELi64ELi4ELb0ELb0EN7cutlass10bfloat16_tE19Flash_kernel_traitsILi192ELi64ELi64ELi4ES3_EELb0ELb0ELb0ELb0ELb1ELb1ELb1ELb0EEEvNS_16Flash_fwd_paramsE,"aw",@nobits
	.sectionflags	@""
	.align	16
	.zero		1024


//--------------------- .nv.shared._ZN5flash24flash_fwd_splitkv_kernelI23Flash_fwd_kernel_traitsILi192ELi64ELi64ELi4ELb0ELb0EN7cutlass10bfloat16_tE19Flash_kernel_traitsILi192ELi64ELi64ELi4ES3_EELb0ELb0ELb1ELb0ELb0ELb0ELb1ELb0EEEvNS_16Flash_fwd_paramsE --------------------------
	.section	.nv.shared._ZN5flash24flash_fwd_splitkv_kernelI23Flash_fwd_kernel_traitsILi192ELi64ELi64ELi4ELb0ELb0EN7cutlass10bfloat16_tE19Flash_kernel_traitsILi192ELi64ELi64ELi4ES3_EELb0ELb0ELb1ELb0ELb0ELb0ELb1ELb0EEEvNS_16Flash_fwd_paramsE,"aw",@nobits
	.sectionflags	@""
	.align	16
	.zero		1024


//--------------------- .nv.shared._ZN5flash24flash_fwd_splitkv_kernelI23Flash_fwd_kernel_traitsILi192ELi64ELi64ELi4ELb0ELb0EN7cutlass10bfloat16_tE19Flash_kernel_traitsILi192ELi64ELi64ELi4ES3_EELb0ELb0ELb1ELb0ELb0ELb1ELb1ELb0EEEvNS_16Flash_fwd_paramsE --------------------------
	.section	.nv.shared._ZN5flash24flash_fwd_splitkv_kernelI23Flash_fwd_kernel_traitsILi192ELi64ELi64ELi4ELb0ELb0EN7cutlass10bfloat16_tE19Flash_kernel_traitsILi192ELi64ELi64ELi4ES3_EELb0ELb0ELb1ELb0ELb0ELb1ELb1ELb0EEEvNS_16Flash_fwd_paramsE,"aw",@nobits
	.sectionflags	@""
	.align	16
	.zero		1024


//--------------------- .nv.shared._ZN5flash24flash_fwd_splitkv_kernelI23Flash_fwd_kernel_traitsILi192ELi64ELi64ELi4ELb0ELb0EN7cutlass10bfloat16_tE19Flash_kernel_traitsILi192ELi64ELi64ELi4ES3_EELb0ELb0ELb0ELb0ELb1ELb0ELb1ELb1EEEvNS_16Flash_fwd_paramsE --------------------------
	.section	.nv.shared._ZN5flash24flash_fwd_splitkv_kernelI23Flash_fwd_kernel_traitsILi192ELi64ELi64ELi4ELb0ELb0EN7cutlass10bfloat16_tE19Flash_kernel_traitsILi192ELi64ELi64ELi4ES3_EELb0ELb0ELb0ELb0ELb1ELb0ELb1ELb1EEEvNS_16Flash_fwd_paramsE,"aw",@nobits
	.sectionflags	@""
	.align	16
	.zero		1024


//--------------------- .nv.shared._ZN5flash24flash_fwd_splitkv_kernelI23Flash_fwd_kernel_traitsILi192ELi64ELi64ELi4ELb0ELb0EN7cutlass10bfloat16_tE19Flash_kernel_traitsILi192ELi64ELi64ELi4ES3_EELb0ELb0ELb0ELb0ELb1ELb1ELb1ELb1EEEvNS_16Flash_fwd_paramsE --------------------------
	.section	.nv.shared._ZN5flash24flash_fwd_splitkv_kernelI23Flash_fwd_kernel_traitsILi192ELi64ELi64ELi4ELb0ELb0EN7cutlass10bfloat16_tE19Flash_kernel_traitsILi192ELi64ELi64ELi4ES3_EELb0ELb0ELb0ELb0ELb1ELb1ELb1ELb1EEEvNS_16Flash_fwd_paramsE,"aw",@nobits
	.sectionflags	@""
	.align	16
	.zero		1024


//--------------------- .nv.shared._ZN5flash24flash_fwd_splitkv_kernelI23Flash_fwd_kernel_traitsILi192ELi64ELi64ELi4ELb0ELb0EN7cutlass10bfloat16_tE19Flash_kernel_traitsILi192ELi64ELi64ELi4ES3_EELb0ELb0ELb1ELb0ELb0ELb0ELb1ELb1EEEvNS_16Flash_fwd_paramsE --------------------------
	.section	.nv.shared._ZN5flash24flash_fwd_splitkv_kernelI23Flash_fwd_kernel_traitsILi192ELi64ELi64ELi4ELb0ELb0EN7cutlass10bfloat16_tE19Flash_kernel_traitsILi192ELi64ELi64ELi4ES3_EELb0ELb0ELb1ELb0ELb0ELb0ELb1ELb1EEEvNS_16Flash_fwd_paramsE,"aw",@nobits
	.sectionflags	@""
	.align	16
	.zero		1024


//--------------------- .nv.shared._ZN5flash24flash_fwd_splitkv_kernelI23Flash_fwd_kernel_traitsILi192ELi64ELi64ELi4ELb0ELb0EN7cutlass10bfloat16_tE19Flash_kernel_traitsILi192ELi64ELi64ELi4ES3_EELb0ELb0ELb1ELb0ELb0ELb1ELb1ELb1EEEvNS_16Flash_fwd_paramsE --------------------------
	.section	.nv.shared._ZN5flash24flash_fwd_splitkv_kernelI23Flash_fwd_kernel_traitsILi192ELi64ELi64ELi4ELb0ELb0EN7cutlass10bfloat16_tE19Flash_kernel_traitsILi192ELi64ELi64ELi4ES3_EELb0ELb0ELb1ELb0ELb0ELb1ELb1ELb1EEEvNS_16Flash_fwd_paramsE,"aw",@nobits
	.sectionflags	@""
	.align	16
	.zero		1024


//--------------------- .nv.shared._ZN5flash24flash_fwd_splitkv_kernelI23Flash_fwd_kernel_traitsILi192ELi64ELi64ELi4ELb0ELb0EN7cutlass10bfloat16_tE19Flash_kernel_traitsILi192ELi64ELi64ELi4ES3_EELb0ELb1ELb0ELb0ELb1ELb0ELb0ELb0EEEvNS_16Flash_fwd_paramsE --------------------------
	.section	.nv.shared._ZN5flash24flash_fwd_splitkv_kernelI23Flash_fwd_kernel_traitsILi192ELi64ELi64ELi4ELb0ELb0EN7cutlass10bfloat16_tE19Flash_kernel_traitsILi192ELi64ELi64ELi4ES3_EELb0ELb1ELb0ELb0ELb1ELb0ELb0ELb0EEEvNS_16Flash_fwd_paramsE,"aw",@nobits
	.sectionflags	@""
	.align	16
	.zero		1024


//--------------------- .nv.shared._ZN5flash24flash_fwd_splitkv_kernelI23Flash_fwd_kernel_traitsILi192ELi64ELi64ELi4ELb0ELb0EN7cutlass10bfloat16_tE19Flash_kernel_traitsILi192ELi64ELi64ELi4ES3_EELb0ELb1ELb0ELb0ELb1ELb1ELb0ELb0EEEvNS_16Flash_fwd_paramsE --------------------------
	.section	.nv.shared._ZN5flash24flash_fwd_splitkv_kernelI23Flash_fwd_kernel_traitsILi192ELi64ELi64ELi4ELb0ELb0EN7cutlass10bfloat16_tE19Flash_kernel_traitsILi192ELi64ELi64ELi4ES3_EELb0ELb1ELb0ELb0ELb1ELb1ELb0ELb0EEEvNS_16Flash_fwd_paramsE,"aw",@nobits
	.sectionflags	@""
	.align	16
	.zero		1024


//--------------------- .nv.shared._ZN5flash24flash_fwd_splitkv_kernelI23Flash_fwd_kernel_traitsILi192ELi64ELi64ELi4ELb0ELb0EN7cutlass10bfloat16_tE19Flash_kernel_traitsILi192ELi64ELi64ELi4ES3_EELb0ELb1ELb1ELb0ELb0ELb0ELb0ELb0EEEvNS_16Flash_fwd_paramsE --------------------------
	.section	.nv.shared._ZN5flash24flash_fwd_splitkv_kernelI23Flash_fwd_kernel_traitsILi192ELi64ELi64ELi4ELb0ELb0EN7cutlass10bfloat16_tE19Flash_kernel_traitsILi192ELi64ELi64ELi4ES3_EELb0ELb1ELb1ELb0ELb0ELb0ELb0ELb0EEEvNS_16Flash_fwd_paramsE,"aw",@nobits
	.sectionflags	@""
	.align	16
	.zero		1024


//--------------------- .nv.shared._ZN5flash24flash_fwd_splitkv_kernelI23Flash_fwd_kernel_traitsILi192ELi64ELi64ELi4ELb0ELb0EN7cutlass10bfloat16_tE19Flash_kernel_traitsILi192ELi64ELi64ELi4ES3_EELb0ELb1ELb1ELb0ELb0ELb1ELb0ELb0EEEvNS_16Flash_fwd_paramsE --------------------------
	.section	.nv.shared._ZN5flash24flash_fwd_splitkv_kernelI23Flash_fwd_kernel_traitsILi192ELi64ELi64ELi4ELb0ELb0EN7cutlass10bfloat16_tE19Flash_kernel_traitsILi192ELi64ELi64ELi4ES3_EELb0ELb1ELb1ELb0ELb0ELb1ELb0ELb0EEEvNS_16Flash_fwd_paramsE,"aw",@nobits
	.sectionflags	@""
	.align	16
	.zero		1024


//--------------------- .nv.shared._ZN5flash24flash_fwd_splitkv_kernelI23Flash_fwd_kernel_traitsILi192ELi64ELi64ELi4ELb0ELb0EN7cutlass10bfloat16_tE19Flash_kernel_traitsILi192ELi64ELi64ELi4ES3_EELb0ELb1ELb0ELb0ELb1ELb0ELb0ELb1EEEvNS_16Flash_fwd_paramsE --------------------------
	.section	.nv.shared._ZN5flash24flash_fwd_splitkv_kernelI23Flash_fwd_kernel_traitsILi192ELi64ELi64ELi4ELb0ELb0EN7cutlass10bfloat16_tE19Flash_kernel_traitsILi192ELi64ELi64ELi4ES3_EELb0ELb1ELb0ELb0ELb1ELb0ELb0ELb1EEEvNS_16Flash_fwd_paramsE,"aw",@nobits
	.sectionflags	@""
	.align	16
	.zero		1024


//--------------------- .nv.shared._ZN5flash24flash_fwd_splitkv_kernelI23Flash_fwd_kernel_traitsILi192ELi64ELi64ELi4ELb0ELb0EN7cutlass10bfloat16_tE19Flash_kernel_traitsILi192ELi64ELi64ELi4ES3_EELb0ELb1ELb0ELb0ELb1ELb1ELb0ELb1EEEvNS_16Flash_fwd_paramsE --------------------------
	.section	.nv.shared._ZN5flash24flash_fwd_splitkv_kernelI23Flash_fwd_kernel_traitsILi192ELi64ELi64ELi4ELb0ELb0EN7cutlass10bfloat16_tE19Flash_kernel_traitsILi192ELi64ELi64ELi4ES3_EELb0ELb1ELb0ELb0ELb1ELb1ELb0ELb1EEEvNS_16Flash_fwd_paramsE,"aw",@nobits
	.sectionflags	@""
	.align	16
	.zero		1024


//--------------------- .nv.shared._ZN5flash24flash_fwd_splitkv_kernelI23Flash_fwd_kernel_traitsILi192ELi64ELi64ELi4ELb0ELb0EN7cutlass10bfloat16_tE19Flash_kernel_traitsILi192ELi64ELi64ELi4ES3_EELb0ELb1ELb1ELb0ELb0ELb0ELb0ELb1EEEvNS_16Flash_fwd_paramsE --------------------------
	.section	.nv.shared._ZN5flash24flash_fwd_splitkv_kernelI23Flash_fwd_kernel_traitsILi192ELi64ELi64ELi4ELb0ELb0EN7cutlass10bfloat16_tE19Flash_kernel_traitsILi192ELi64ELi64ELi4ES3_EELb0ELb1ELb1ELb0ELb0ELb0ELb0ELb1EEEvNS_16Flash_fwd_paramsE,"aw",@nobits
	.sectionflags	@""
	.align	16
	.zero		1024


//--------------------- .nv.shared._ZN5flash24flash_fwd_splitkv_kernelI23Flash_fwd_kernel_traitsILi192ELi64ELi64ELi4ELb0ELb0EN7cutlass10bfloat16_tE19Flash_kernel_traitsILi192ELi64ELi64ELi4ES3_EELb0ELb1ELb1ELb0ELb0ELb1ELb0ELb1EEEvNS_16Flash_fwd_paramsE --------------------------
	.section	.nv.shared._ZN5flash24flash_fwd_splitkv_kernelI23Flash_fwd_kernel_traitsILi192ELi64ELi64ELi4ELb0ELb0EN7cutlass10bfloat16_tE19Flash_kernel_traitsILi192ELi64ELi64ELi4ES3_EELb0ELb1ELb1ELb0ELb0ELb1ELb0ELb1EEEvNS_16Flash_fwd_paramsE,"aw",@nobits
	.sectionflags	@""
	.align	16
	.zero		1024


//--------------------- .nv.shared._ZN5flash24flash_fwd_splitkv_kernelI23Flash_fwd_kernel_traitsILi192ELi64ELi64ELi4ELb0ELb0EN7cutlass10bfloat16_tE19Flash_kernel_traitsILi192ELi64ELi64ELi4ES3_EELb0ELb1ELb0ELb0ELb1ELb0ELb1ELb0EEEvNS_16Flash_fwd_paramsE --------------------------
	.section	.nv.shared._ZN5flash24flash_fwd_splitkv_kernelI23Flash_fwd_kernel_traitsILi192ELi64ELi64ELi4ELb0ELb0EN7cutlass10bfloat16_tE19Flash_kernel_traitsILi192ELi64ELi64ELi4ES3_EELb0ELb1ELb0ELb0ELb1ELb0ELb1ELb0EEEvNS_16Flash_fwd_paramsE,"aw",@nobits
	.sectionflags	@""
	.align	16
	.zero		1024


//--------------------- .nv.shared._ZN5flash24flash_fwd_splitkv_kernelI23Flash_fwd_kernel_traitsILi192ELi64ELi64ELi4ELb0ELb0EN7cutlass10bfloat16_tE19Flash_kernel_traitsILi192ELi64ELi64ELi4ES3_EELb0ELb1ELb0ELb0ELb1ELb1ELb1ELb0EEEvNS_16Flash_fwd_paramsE --------------------------
	.section	.nv.shared._ZN5flash24flash_fwd_splitkv_kernelI23Flash_fwd_kernel_traitsILi192ELi64ELi64ELi4ELb0ELb0EN7cutlass10bfloat16_tE19Flash_kernel_traitsILi192ELi64ELi64ELi4ES3_EELb0ELb1ELb0ELb0ELb1ELb1ELb1ELb0EEEvNS_16Flash_fwd_paramsE,"aw",@nobits
	.sectionflags	@""
	.align	16
	.zero		1024


//--------------------- .nv.shared._ZN5flash24flash_fwd_splitkv_kernelI23Flash_fwd_kernel_traitsILi192ELi64ELi64ELi4ELb0ELb0EN7cutlass10bfloat16_tE19Flash_kernel_traitsILi192ELi64ELi64ELi4ES3_EELb0ELb1ELb1ELb0ELb0ELb0ELb1ELb0EEEvNS_16Flash_fwd_paramsE --------------------------
	.section	.nv.shared._ZN5flash24flash_fwd_splitkv_kernelI23Flash_fwd_kernel_traitsILi192ELi64ELi64ELi4ELb0ELb0EN7cutlass10bfloat16_tE19Flash_kernel_traitsILi192ELi64ELi64ELi4ES3_EELb0ELb1ELb1ELb0ELb0ELb0ELb1ELb0EEEvNS_16Flash_fwd_paramsE,"aw",@nobits
	.sectionflags	@""
	.align	16
	.zero		1024


//--------------------- .nv.shared._ZN5flash24flash_fwd_splitkv_kernelI23Flash_fwd_kernel_traitsILi192ELi64ELi64ELi4ELb0ELb0EN7cutlass10bfloat16_tE19Flash_kernel_traitsILi192ELi64ELi64ELi4ES3_EELb0ELb1ELb1ELb0ELb0ELb1ELb1ELb0EEEvNS_16Flash_fwd_paramsE --------------------------
	.section	.nv.shared._ZN5flash24flash_fwd_splitkv_kernelI23Flash_fwd_kernel_traitsILi192ELi64ELi64ELi4ELb0ELb0EN7cutlass10bfloat16_tE19Flash_kernel_traitsILi192ELi64ELi64ELi4ES3_EELb0ELb1ELb1ELb0ELb0ELb1ELb1ELb0EEEvNS_16Flash_fwd_paramsE,"aw",@nobits
	.sectionflags	@""
	.align	16
	.zero		1024


//--------------------- .nv.shared._ZN5flash24flash_fwd_splitkv_kernelI23Flash_fwd_kernel_traitsILi192ELi64ELi64ELi4ELb0ELb0EN7cutlass10bfloat16_tE19Flash_kernel_traitsILi192ELi64ELi64ELi4ES3_EELb0ELb1ELb0ELb0ELb1ELb0ELb1ELb1EEEvNS_16Flash_fwd_paramsE --------------------------
	.section	.nv.shared._ZN5flash24flash_fwd_splitkv_kernelI23Flash_fwd_kernel_traitsILi192ELi64ELi64ELi4ELb0ELb0EN7cutlass10bfloat16_tE19Flash_kernel_traitsILi192ELi64ELi64ELi4ES3_EELb0ELb1ELb0ELb0ELb1ELb0ELb1ELb1EEEvNS_16Flash_fwd_paramsE,"aw",@nobits
	.sectionflags	@""
	.align	16
	.zero		1024


//--------------------- .nv.shared._ZN5flash24flash_fwd_splitkv_kernelI23Flash_fwd_kernel_traitsILi192ELi64ELi64ELi4ELb0ELb0EN7cutlass10bfloat16_tE19Flash_kernel_traitsILi192ELi64ELi64ELi4ES3_EELb0ELb1ELb0ELb0ELb1ELb1ELb1ELb1EEEvNS_16Flash_fwd_paramsE --------------------------
	.section	.nv.shared._ZN5flash24flash_fwd_splitkv_kernelI23Flash_fwd_kernel_traitsILi192ELi64ELi64ELi4ELb0ELb0EN7cutlass10bfloat16_tE19Flash_kernel_traitsILi192ELi64ELi64ELi4ES3_EELb0ELb1ELb0ELb0ELb1ELb1ELb1ELb1EEEvNS_16Flash_fwd_paramsE,"aw",@nobits
	.sectionflags	@""
	.align	16
	.zero		1024


//--------------------- .nv.shared._ZN5flash24flash_fwd_splitkv_kernelI23Flash_fwd_kernel_traitsILi192ELi64ELi64ELi4ELb0ELb0EN7cutlass10bfloat16_tE19Flash_kernel_traitsILi192ELi64ELi64ELi4ES3_EELb0ELb1ELb1ELb0ELb0ELb0ELb1ELb1EEEvNS_16Flash_fwd_paramsE --------------------------
	.section	.nv.shared._ZN5flash24flash_fwd_splitkv_kernelI23Flash_fwd_kernel_traitsILi192ELi64ELi64ELi4ELb0ELb0EN7cutlass10bfloat16_tE19Flash_kernel_traitsILi192ELi64ELi64ELi4ES3_EELb0ELb1ELb1ELb0ELb0ELb0ELb1ELb1EEEvNS_16Flash_fwd_paramsE,"aw",@nobits
	.sectionflags	@""
	.align	16
	.zero		1024


//--------------------- .nv.shared._ZN5flash24flash_fwd_splitkv_kernelI23Flash_fwd_kernel_traitsILi192ELi64ELi64ELi4ELb0ELb0EN7cutlass10bfloat16_tE19Flash_kernel_traitsILi192ELi64ELi64ELi4ES3_EELb0ELb1ELb1ELb0ELb0ELb1ELb1ELb1EEEvNS_16Flash_fwd_paramsE --------------------------
	.section	.nv.shared._ZN5flash24flash_fwd_splitkv_kernelI23Flash_fwd_kernel_traitsILi192ELi64ELi64ELi4ELb0ELb0EN7cutlass10bfloat16_tE19Flash_kernel_traitsILi192ELi64ELi64ELi4ES3_EELb0ELb1ELb1ELb0ELb0ELb1ELb1ELb1EEEvNS_16Flash_fwd_paramsE,"aw",@nobits
	.sectionflags	@""
	.align	16
	.zero		1024


//--------------------- .nv.constant0._ZN5flash32flash_fwd_splitkv_combine_kernelI23Flash_fwd_kernel_traitsILi192ELi64ELi64ELi4ELb0ELb0EN7cutlass10bfloat16_tE19Flash_kernel_traitsILi192ELi64ELi64ELi4ES3_EELi8ELi7ELb0EEEvNS_16Flash_fwd_paramsE --------------------------
	.section	.nv.constant0._ZN5flash32flash_fwd_splitkv_combine_kernelI23Flash_fwd_kernel_traitsILi192ELi64ELi64ELi4ELb0ELb0EN7cutlass10bfloat16_tE19Flash_kernel_traitsILi192ELi64ELi64ELi4ES3_EELi8ELi7ELb0EEEvNS_16Flash_fwd_paramsE,"a",@progbits
	.sectionflags	@""
	.align	4
.nv.constant0._ZN5flash32flash_fwd_splitkv_combine_kernelI23Flash_fwd_kernel_traitsILi192ELi64ELi64ELi4ELb0ELb0EN7cutlass10bfloat16_tE19Flash_kernel_traitsILi192ELi64ELi64ELi4ES3_EELi8ELi7ELb0EEEvNS_16Flash_fwd_paramsE:
	.zero		992


//--------------------- .nv.constant0._ZN5flash32flash_fwd_splitkv_combine_kernelI23Flash_fwd_kernel_traitsILi192ELi64ELi64ELi4ELb0ELb0EN7cutlass10bfloat16_tE19Flash_kernel_traitsILi192ELi64ELi64ELi4ES3_EELi8ELi6ELb0EEEvNS_16Flash_fwd_paramsE --------------------------
	.section	.nv.constant0._ZN5flash32flash_fwd_splitkv_combine_kernelI23Flash_fwd_kernel_traitsILi192ELi64ELi64ELi4ELb0ELb0EN7cutlass10bfloat16_tE19Flash_kernel_traitsILi192ELi64ELi64ELi4ES3_EELi8ELi6ELb0EEEvNS_16Flash_fwd_paramsE,"a",@progbits
	.sectionflags	@""
	.align	4
.nv.constant0._ZN5flash32flash_fwd_splitkv_combine_kernelI23Flash_fwd_kernel_traitsILi192ELi64ELi64ELi4ELb0ELb0EN7cutlass10bfloat16_tE19Flash_kernel_traitsILi192ELi64ELi64ELi4ES3_EELi8ELi6ELb0EEEvNS_16Flash_fwd_paramsE:
	.zero		992


//--------------------- .nv.constant0._ZN5flash32flash_fwd_splitkv_combine_kernelI23Flash_fwd_kernel_traitsILi192ELi64ELi64ELi4ELb0ELb0EN7cutlass10bfloat16_tE19Flash_kernel_traitsILi192ELi64ELi64ELi4ES3_EELi8ELi5ELb0EEEvNS_16Flash_fwd_paramsE --------------------------
	.section	.nv.constant0._ZN5flash32flash_fwd_splitkv_combine_kernelI23Flash_fwd_kernel_traitsILi192ELi64ELi64ELi4ELb0ELb0EN7cutlass10bfloat16_tE19Flash_kernel_traitsILi192ELi64ELi64ELi4ES3_EELi8ELi5ELb0EEEvNS_16Flash_fwd_paramsE,"a",@progbits
	.sectionflags	@""
	.align	4
.nv.constant0._ZN5flash32flash_fwd_splitkv_combine_kernelI23Flash_fwd_kernel_traitsILi192ELi64ELi64ELi4ELb0ELb0EN7cutlass10bfloat16_tE19Flash_kernel_traitsILi192ELi64ELi64ELi4ES3_EELi8ELi5ELb0EEEvNS_16Flash_fwd_paramsE:
	.zero		992


//--------------------- .nv.constant0._ZN5flash32flash_fwd_splitkv_combine_kernelI23Flash_fwd_kernel_traitsILi192ELi64ELi64ELi4ELb0ELb0EN7cutlass10bfloat16_tE19Flash_kernel_traitsILi192ELi64ELi64ELi4ES3_EELi8ELi4ELb0EEEvNS_16Flash_fwd_paramsE --------------------------
	.section	.nv.constant0._ZN5flash32flash_fwd_splitkv_combine_kernelI23Flash_fwd_kernel_traitsILi192ELi64ELi64ELi4ELb0ELb0EN7cutlass10bfloat16_tE19Flash_kernel_traitsILi192ELi64ELi64ELi4ES3_EELi8ELi4ELb0EEEvNS_16Flash_fwd_paramsE,"a",@progbits
	.sectionflags	@""
	.align	4
.nv.constant0._ZN5flash32flash_fwd_splitkv_combine_kernelI23Flash_fwd_kernel_traitsILi192ELi64ELi64ELi4ELb0ELb0EN7cutlass10bfloat16_tE19Flash_kernel_traitsILi192ELi64ELi64ELi4ES3_EELi8ELi4ELb0EEEvNS_16Flash_fwd_paramsE:
	.zero		992


//--------------------- .nv.constant0._ZN5flash32flash_fwd_splitkv_combine_kernelI23Flash_fwd_kernel_traitsILi192ELi64ELi64ELi4ELb0ELb0EN7cutlass10bfloat16_tE19Flash_kernel_traitsILi192ELi64ELi64ELi4ES3_EELi8ELi3ELb0EEEvNS_16Flash_fwd_paramsE --------------------------
	.section	.nv.constant0._ZN5flash32flash_fwd_splitkv_combine_kernelI23Flash_fwd_kernel_traitsILi192ELi64ELi64ELi4ELb0ELb0EN7cutlass10bfloat16_tE19Flash_kernel_traitsILi192ELi64ELi64ELi4ES3_EELi8ELi3ELb0EEEvNS_16Flash_fwd_paramsE,"a",@progbits
	.sectionflags	@""
	.align	4
.nv.constant0._ZN5flash32flash_fwd_splitkv_combine_kernelI23Flash_fwd_kernel_traitsILi192ELi64ELi64ELi4ELb0ELb0EN7cutlass10bfloat16_tE19Flash_kernel_traitsILi192ELi64ELi64ELi4ES3_EELi8ELi3ELb0EEEvNS_16Flash_fwd_paramsE:
	.zero		992


//--------------------- .nv.constant0._ZN5flash32flash_fwd_splitkv_combine_kernelI23Flash_fwd_kernel_traitsILi192ELi64ELi64ELi4ELb0ELb0EN7cutlass10bfloat16_tE19Flash_kernel_traitsILi192ELi64ELi64ELi4ES3_EELi8ELi2ELb0EEEvNS_16Flash_fwd_paramsE --------------------------
	.section	.nv.constant0._ZN5flash32flash_fwd_splitkv_combine_kernelI23Flash_fwd_kernel_traitsILi192ELi64ELi64ELi4ELb0ELb0EN7cutlass10bfloat16_tE19Flash_kernel_traitsILi192ELi64ELi64ELi4ES3_EELi8ELi2ELb0EEEvNS_16Flash_fwd_paramsE,"a",@progbits
	.sectionflags	@""
	.align	4
.nv.constant0._ZN5flash32flash_fwd_splitkv_combine_kernelI23Flash_fwd_kernel_traitsILi192ELi64ELi64ELi4ELb0ELb0EN7cutlass10bfloat16_tE19Flash_kernel_traitsILi192ELi64ELi64ELi4ES3_EELi8ELi2ELb0EEEvNS_16Flash_fwd_paramsE:
	.zero		992


//--------------------- .nv.constant0._ZN5flash32flash_fwd_splitkv_combine_kernelI23Flash_fwd_kernel_traitsILi192ELi64ELi64ELi4ELb0ELb0EN7cutlass10bfloat16_tE19Flash_kernel_traitsILi192ELi64ELi64ELi4ES3_EELi8ELi1ELb0EEEvNS_16Flash_fwd_paramsE --------------------------
	.section	.nv.constant0._ZN5flash32flash_fwd_splitkv_combine_kernelI23Flash_fwd_kernel_traitsILi192ELi64ELi64ELi4ELb0ELb0EN7cutlass10bfloat16_tE19Flash_kernel_traitsILi192ELi64ELi64ELi4ES3_EELi8ELi1ELb0EEEvNS_16Flash_fwd_paramsE,"a",@progbits
	.sectionflags	@""
	.align	4
.nv.constant0._ZN5flash32flash_fwd_splitkv_combine_kernelI23Flash_fwd_kernel_traitsILi192ELi64ELi64ELi4ELb0ELb0EN7cutlass10bfloat16_tE19Flash_kernel_traitsILi192ELi64ELi64ELi4ES3_EELi8ELi1ELb0EEEvNS_16Flash_fwd_paramsE:
	.zero		992


//--------------------- .nv.constant0._ZN5flash32flash_fwd_splitkv_combine_kernelI23Flash_fwd_kernel_traitsILi192ELi64ELi64ELi4ELb0ELb0EN7cutlass10bfloat16_tE19Flash_kernel_traitsILi192ELi64ELi64ELi4ES3_EELi8ELi7ELb1EEEvNS_16Flash_fwd_paramsE --------------------------
	.section	.nv.constant0._ZN5flash32flash_fwd_splitkv_combine_kernelI23Flash_fwd_kernel_traitsILi192ELi64ELi64ELi4ELb0ELb0EN7cutlass10bfloat16_tE19Flash_kernel_traitsILi192ELi64ELi64ELi4ES3_EELi8ELi7ELb1EEEvNS_16Flash_fwd_paramsE,"a",@progbits
	.sectionflags	@""
	.align	4
.nv.constant0._ZN5flash32flash_fwd_splitkv_combine_kernelI23Flash_fwd_kernel_traitsILi192ELi64ELi64ELi4ELb0ELb0EN7cutlass10bfloat16_tE19Flash_kernel_traitsILi192ELi64ELi64ELi4ES3_EELi8ELi7ELb1EEEvNS_16Flash_fwd_paramsE:
	.zero		992


//--------------------- .nv.constant0._ZN5flash32flash_fwd_splitkv_combine_kernelI23Flash_fwd_kernel_traitsILi192ELi64ELi64ELi4ELb0ELb0EN7cutlass10bfloat16_tE19Flash_kernel_traitsILi192ELi64ELi64ELi4ES3_EELi8ELi6ELb1EEEvNS_16Flash_fwd_paramsE --------------------------
	.section	.nv.constant0._ZN5flash32flash_fwd_splitkv_combine_kernelI23Flash_fwd_kernel_traitsILi192ELi64ELi64ELi4ELb0ELb0EN7cutlass10bfloat16_tE19Flash_kernel_traitsILi192ELi64ELi64ELi4ES3_EELi8ELi6ELb1EEEvNS_16Flash_fwd_paramsE,"a",@progbits
	.sectionflags	@""
	.align	4
.nv.constant0._ZN5flash32flash_fwd_splitkv_combine_kernelI23Flash_fwd_kernel_traitsILi192ELi64ELi64ELi4ELb0ELb0EN7cutlass10bfloat16_tE19Flash_kernel_traitsILi192ELi64ELi64ELi4ES3_EELi8ELi6ELb1EEEvNS_16Flash_fwd_paramsE:
	.zero		992


//--------------------- .nv.constant0._ZN5flash32flash_fwd_splitkv_combine_kernelI23Flash_fwd_kernel_traitsILi192ELi64ELi64ELi4ELb0ELb0EN7cutlass10bfloat16_tE19Flash_kernel_traitsILi192ELi64ELi64ELi4ES3_EELi8ELi5ELb1EEEvNS_16Flash_fwd_paramsE --------------------------
	.section	.nv.constant0._ZN5flash32flash_fwd_splitkv_combine_kernelI23Flash_fwd_kernel_traitsILi192ELi64ELi64ELi4ELb0ELb0EN7cutlass10bfloat16_tE19Flash_kernel_traitsILi192ELi64ELi64ELi4ES3_EELi8ELi5ELb1EEEvNS_16Flash_fwd_paramsE,"a",@progbits
	.sectionflags	@""
	.align	4
.nv.constant0._ZN5flash32flash_fwd_splitkv_combine_kernelI23Flash_fwd_kernel_traitsILi192ELi64ELi64ELi4ELb0ELb0EN7cutlass10bfloat16_tE19Flash_kernel_traitsILi192ELi64ELi64ELi4ES3_EELi8ELi5ELb1EEEvNS_16Flash_fwd_paramsE:
	.zero		992


//--------------------- .nv.constant0._ZN5flash32flash_fwd_splitkv_combine_kernelI23Flash_fwd_kernel_traitsILi192ELi64ELi64ELi4ELb0ELb0EN7cutlass10bfloat16_tE19Flash_kernel_traitsILi192ELi64ELi64ELi4ES3_EELi8ELi4ELb1EEEvNS_16Flash_fwd_paramsE --------------------------
	.section	.nv.constant0._ZN5flash32flash_fwd_splitkv_combine_kernelI23Flash_fwd_kernel_traitsILi192ELi64ELi64ELi4ELb0ELb0EN7cutlass10bfloat16_tE19Flash_kernel_traitsILi192ELi64ELi64ELi4ES3_EELi8ELi4ELb1EEEvNS_16Flash_fwd_paramsE,"a",@progbits
	.sectionflags	@""
	.align	4
.nv.constant0._ZN5flash32flash_fwd_splitkv_combine_kernelI23Flash_fwd_kernel_traitsILi192ELi64ELi64ELi4ELb0ELb0EN7cutlass10bfloat16_tE19Flash_kernel_traitsILi192ELi64ELi64ELi4ES3_EELi8ELi4ELb1EEEvNS_16Flash_fwd_paramsE:
	.zero		992


//--------------------- .nv.constant0._ZN5flash32flash_fwd_splitkv_combine_kernelI23Flash_fwd_kernel_traitsILi192ELi64ELi64ELi4ELb0ELb0EN7cutlass10bfloat16_tE19Flash_kernel_traitsILi192ELi64ELi64ELi4ES3_EELi8ELi3ELb1EEEvNS_16Flash_fwd_paramsE --------------------------
	.section	.nv.constant0._ZN5flash32flash_fwd_splitkv_combine_kernelI23Flash_fwd_kernel_traitsILi192ELi64ELi64ELi4ELb0ELb0EN7cutlass10bfloat16_tE19Flash_kernel_traitsILi192ELi64ELi64ELi4ES3_EELi8ELi3ELb1EEEvNS_16Flash_fwd_paramsE,"a",@progbits
	.sectionflags	@""
	.align	4
.nv.constant0._ZN5flash32flash_fwd_splitkv_combine_kernelI23Flash_fwd_kernel_traitsILi192ELi64ELi64ELi4ELb0ELb0EN7cutlass10bfloat16_tE19Flash_kernel_traitsILi192ELi64ELi64ELi4ES3_EELi8ELi3ELb1EEEvNS_16Flash_fwd_paramsE:
	.zero		992


//--------------------- .nv.constant0._ZN5flash32flash_fwd_splitkv_combine_kernelI23Flash_fwd_kernel_traitsILi192ELi64ELi64ELi4ELb0ELb0EN7cutlass10bfloat16_tE19Flash_kernel_traitsILi192ELi64ELi64ELi4ES3_EELi8ELi2ELb1EEEvNS_16Flash_fwd_paramsE --------------------------
	.section	.nv.constant0._ZN5flash32flash_fwd_splitkv_combine_kernelI23Flash_fwd_kernel_traitsILi192ELi64ELi64ELi4ELb0ELb0EN7cutlass10bfloat16_tE19Flash_kernel_traitsILi192ELi64ELi64ELi4ES3_EELi8ELi2ELb1EEEvNS_16Flash_fwd_paramsE,"a",@progbits
	.sectionflags	@""
	.align	4
.nv.constant0._ZN5flash32flash_fwd_splitkv_combine_kernelI23Flash_fwd_kernel_traitsILi192ELi64ELi64ELi4ELb0ELb0EN7cutlass10bfloat16_tE19Flash_kernel_traitsILi192ELi64ELi64ELi4ES3_EELi8ELi2ELb1EEEvNS_16Flash_fwd_paramsE:
	.zero		992


//--------------------- .nv.constant0._ZN5flash32flash_fwd_splitkv_combine_kernelI23Flash_fwd_kernel_traitsILi192ELi64ELi64ELi4ELb0ELb0EN7cutlass10bfloat16_tE19Flash_kernel_traitsILi192ELi64ELi64ELi4ES3_EELi8ELi1ELb1EEEvNS_16Flash_fwd_paramsE --------------------------
	.section	.nv.constant0._ZN5flash32flash_fwd_splitkv_combine_kernelI23Flash_fwd_kernel_traitsILi192ELi64ELi64ELi4ELb0ELb0EN7cutlass10bfloat16_tE19Flash_kernel_traitsILi192ELi64ELi64ELi4ES3_EELi8ELi1ELb1EEEvNS_16Flash_fwd_paramsE,"a",@progbits
	.sectionflags	@""
	.align	4
.nv.constant0._ZN5flash32flash_fwd_splitkv_combine_kernelI23Flash_fwd_kernel_traitsILi192ELi64ELi64ELi4ELb0ELb0EN7cutlass10bfloat16_tE19Flash_kernel_traitsILi192ELi64ELi64ELi4ES3_EELi8ELi1ELb1EEEvNS_16Flash_fwd_paramsE:
	.zero		992


//--------------------- .nv.constant0._ZN5flash24flash_fwd_splitkv_kernelI23Flash_fwd_kernel_traitsILi192ELi64ELi64ELi4ELb0ELb0EN7cutlass10bfloat16_tE19Flash_kernel_traitsILi192ELi64ELi64ELi4ES3_EELb0ELb0ELb0ELb0ELb0ELb0ELb0ELb0EEEvNS_16Flash_fwd_paramsE --------------------------
	.section	.nv.constant0._ZN5flash24flash_fwd_splitkv_kernelI23Flash_fwd_kernel_traitsILi192ELi64ELi64ELi4ELb0ELb0EN7cutlass10bfloat16_tE19Flash_kernel_traitsILi192ELi64ELi64ELi4ES3_EELb0ELb0ELb0ELb0ELb0ELb0ELb0ELb0EEEvNS_16Flash_fwd_paramsE,"a",@progbits
	.sectionflags	@""
	.align	4
.nv.constant0._ZN5flash24flash_fwd_splitkv_kernelI23Flash_fwd_kernel_traitsILi192ELi64ELi64ELi4ELb0ELb0EN7cutlass10bfloat16_tE19Flash_kernel_traitsILi192ELi64ELi64ELi4ES3_EELb0ELb0ELb0ELb0ELb0ELb0ELb0ELb0EEEvNS_16Flash_fwd_paramsE:
	.zero		992


//--------------------- .nv.constant0._ZN5flash24flash_fwd_splitkv_kernelI23Flash_fwd_kernel_traitsILi192ELi64ELi64ELi4ELb0ELb0EN7cutlass10bfloat16_tE19Flash_kernel_traitsILi192ELi64ELi64ELi4ES3_EELb0ELb0ELb0ELb0ELb0ELb1ELb0ELb0EEEvNS_16Flash_fwd_paramsE --------------------------
	.section	.nv.constant0._ZN5flash24flash_fwd_splitkv_kernelI23Flash_fwd_kernel_traitsILi192ELi64ELi64ELi4ELb0ELb0EN7cutlass10bfloat16_tE19Flash_kernel_traitsILi192ELi64ELi64ELi4ES3_EELb0ELb0ELb0ELb0ELb0ELb1ELb0ELb0EEEvNS_16Flash_fwd_paramsE,"a",@progbits
	.sectionflags	@""
	.align	4
.nv.constant0._ZN5flash24flash_fwd_splitkv_kernelI23Flash_fwd_kernel_traitsILi192ELi64ELi64ELi4ELb0ELb0EN7cutlass10bfloat16_tE19Flash_kernel_traitsILi192ELi64ELi64ELi4ES3_EELb0ELb0ELb0ELb0ELb0ELb1ELb0ELb0EEEvNS_16Flash_fwd_paramsE:
	.zero		992


//--------------------- .nv.constant0._ZN5flash24flash_fwd_splitkv_kernelI23Flash_fwd_kernel_traitsILi192ELi64ELi64ELi4ELb0ELb0EN7cutlass10bfloat16_tE19Flash_kernel_traitsILi192ELi64ELi64ELi4ES3_EELb0ELb0ELb0ELb0ELb0ELb0ELb0ELb1EEEvNS_16Flash_fwd_paramsE --------------------------
	.section	.nv.constant0._ZN5flash24flash_fwd_splitkv_kernelI23Flash_fwd_kernel_traitsILi192ELi64ELi64ELi4ELb0ELb0EN7cutlass10bfloat16_tE19Flash_kernel_traitsILi192ELi64ELi64ELi4ES3_EELb0ELb0ELb0ELb0ELb0ELb0ELb0ELb1EEEvNS_16Flash_fwd_paramsE,"a",@progbits
	.sectionflags	@""
	.align	4
.nv.constant0._ZN5flash24flash_fwd_splitkv_kernelI23Flash_fwd_kernel_traitsILi192ELi64ELi64ELi4ELb0ELb0EN7cutlass10bfloat16_tE19Flash_kernel_traitsILi192ELi64ELi64ELi4ES3_EELb0ELb0ELb0ELb0ELb0ELb0ELb0ELb1EEEvNS_16Flash_fwd_paramsE:
	.zero		992


//--------------------- .nv.constant0._ZN5flash24flash_fwd_splitkv_kernelI23Flash_fwd_kernel_traitsILi192ELi64ELi64ELi4ELb0ELb0EN7cutlass10bfloat16_tE19Flash_kernel_traitsILi192ELi64ELi64ELi4ES3_EELb0ELb0ELb0ELb0ELb0ELb1ELb0ELb1EEEvNS_16Flash_fwd_paramsE --------------------------
	.section	.nv.constant0._ZN5flash24flash_fwd_splitkv_kernelI23Flash_fwd_kernel_traitsILi192ELi64ELi64ELi4ELb0ELb0EN7cutlass10bfloat16_tE19Flash_kernel_traitsILi192ELi64ELi64ELi4ES3_EELb0ELb0ELb0ELb0ELb0ELb1ELb0ELb1EEEvNS_16Flash_fwd_paramsE,"a",@progbits
	.sectionflags	@""
	.align	4
.nv.constant0._ZN5flash24flash_fwd_splitkv_kernelI23Flash_fwd_kernel_traitsILi192ELi64ELi64ELi4ELb0ELb0EN7cutlass10bfloat16_tE19Flash_kernel_traitsILi192ELi64ELi64ELi4ES3_EELb0ELb0ELb0ELb0ELb0ELb1ELb0ELb1EEEvNS_16Flash_fwd_paramsE:
	.zero		992


//--------------------- .nv.constant0._ZN5flash24flash_fwd_splitkv_kernelI23Flash_fwd_kernel_traitsILi192ELi64ELi64ELi4ELb0ELb0EN7cutlass10bfloat16_tE19Flash_kernel_traitsILi192ELi64ELi64ELi4ES3_EELb0ELb0ELb0ELb0ELb0ELb0ELb1ELb0EEEvNS_16Flash_fwd_paramsE --------------------------
	.section	.nv.constant0._ZN5flash24flash_fwd_splitkv_kernelI23Flash_fwd_kernel_traitsILi192ELi64ELi64ELi4ELb0ELb0EN7cutlass10bfloat16_tE19Flash_kernel_traitsILi192ELi64ELi64ELi4ES3_EELb0ELb0ELb0ELb0ELb0ELb0ELb1ELb0EEEvNS_16Flash_fwd_paramsE,"a",@progbits
	.sectionflags	@""
	.align	4
.nv.constant0._ZN5flash24flash_fwd_splitkv_kernelI23Flash_fwd_kernel_traitsILi192ELi64ELi64ELi4ELb0ELb0EN7cutlass10bfloat16_tE19Flash_kernel_traitsILi192ELi64ELi64ELi4ES3_EELb0ELb0ELb0ELb0ELb0ELb0ELb1ELb0EEEvNS_16Flash_fwd_paramsE:
	.zero		992


//--------------------- .nv.constant0._ZN5flash24flash_fwd_splitkv_kernelI23Flash_fwd_kernel_traitsILi192ELi64ELi64ELi4ELb0ELb0EN7cutlass10bfloat16_tE19Flash_kernel_traitsILi192ELi64ELi64ELi4ES3_EELb0ELb0ELb0ELb0ELb0ELb1ELb1ELb0EEEvNS_16Flash_fwd_paramsE --------------------------
	.section	.nv.constant0._ZN5flash24flash_fwd_splitkv_kernelI23Flash_fwd_kernel_traitsILi192ELi64ELi64ELi4ELb0ELb0EN7cutlass10bfloat16_tE19Flash_kernel_traitsILi192ELi64ELi64ELi4ES3_EELb0ELb0ELb0ELb0ELb0ELb1ELb1ELb0EEEvNS_16Flash_fwd_paramsE,"a",@progbits
	.sectionflags	@""
	.align	4
.nv.constant0._ZN5flash24flash_fwd_splitkv_kernelI23Flash_fwd_kernel_traitsILi192ELi64ELi64ELi4ELb0ELb0EN7cutlass10bfloat16_tE19Flash_kernel_traitsILi192ELi64ELi64ELi4ES3_EELb0ELb0ELb0ELb0ELb0ELb1ELb1ELb0EEEvNS_16Flash_fwd_paramsE:
	.zero		992


//--------------------- .nv.constant0._ZN5flash24flash_fwd_splitkv_kernelI23Flash_fwd_kernel_traitsILi192ELi64ELi64ELi4ELb0ELb0EN7cutlass10bfloat16_tE19Flash_kernel_traitsILi192ELi64ELi64ELi4ES3_EELb0ELb0ELb0ELb0ELb0ELb0ELb1ELb1EEEvNS_16Flash_fwd_paramsE --------------------------
	.section	.nv.constant0._ZN5flash24flash_fwd_splitkv_kernelI23Flash_fwd_kernel_traitsILi192ELi64ELi64ELi4ELb0ELb0EN7cutlass10bfloat16_tE19Flash_kernel_traitsILi192ELi64ELi64ELi4ES3_EELb0ELb0ELb0ELb0ELb0ELb0ELb1ELb1EEEvNS_16Flash_fwd_paramsE,"a",@progbits
	.sectionflags	@""
	.align	4
.nv.constant0._ZN5flash24flash_fwd_splitkv_kernelI23Flash_fwd_kernel_traitsILi192ELi64ELi64ELi4ELb0ELb0EN7cutlass10bfloat16_tE19Flash_kernel_traitsILi192ELi64ELi64ELi4ES3_EELb0ELb0ELb0ELb0ELb0ELb0ELb1ELb1EEEvNS_16Flash_fwd_paramsE:
	.zero		992


//--------------------- .nv.constant0._ZN5flash24flash_fwd_splitkv_kernelI23Flash_fwd_kernel_traitsILi192ELi64ELi64ELi4ELb0ELb0EN7cutlass10bfloat16_tE19Flash_kernel_traitsILi192ELi64ELi64ELi4ES3_EELb0ELb0ELb0ELb0ELb0ELb1ELb1ELb1EEEvNS_16Flash_fwd_paramsE --------------------------
	.section	.nv.constant0._ZN5flash24flash_fwd_splitkv_kernelI23Flash_fwd_kernel_traitsILi192ELi64ELi64ELi4ELb0ELb0EN7cutlass10bfloat16_tE19Flash_kernel_traitsILi192ELi64ELi64ELi4ES3_EELb0ELb0ELb0ELb0ELb0ELb1ELb1ELb1EEEvNS_16Flash_fwd_paramsE,"a",@progbits
	.sectionflags	@""
	.align	4
.nv.constant0._ZN5flash24flash_fwd_splitkv_kernelI23Flash_fwd_kernel_traitsILi192ELi64ELi64ELi4ELb0ELb0EN7cutlass10bfloat16_tE19Flash_kernel_traitsILi192ELi64ELi64ELi4ES3_EELb0ELb0ELb0ELb0ELb0ELb1ELb1ELb1EEEvNS_16Flash_fwd_paramsE:
	.zero		992


//--------------------- .nv.constant0._ZN5flash24flash_fwd_splitkv_kernelI23Flash_fwd_kernel_traitsILi192ELi64ELi64ELi4ELb0ELb0EN7cutlass10bfloat16_tE19Flash_kernel_traitsILi192ELi64ELi64ELi4ES3_EELb0ELb1ELb0ELb0ELb0ELb0ELb0ELb0EEEvNS_16Flash_fwd_paramsE --------------------------
	.section	.nv.constant0._ZN5flash24flash_fwd_splitkv_kernelI23Flash_fwd_kernel_traitsILi192ELi64ELi64ELi4ELb0ELb0EN7cutlass10bfloat16_tE19Flash_kernel_traitsILi192ELi64ELi64ELi4ES3_EELb0ELb1ELb0ELb0ELb0ELb0ELb0ELb0EEEvNS_16Flash_fwd_paramsE,"a",@progbits
	.sectionflags	@""
	.align	4
.nv.constant0._ZN5flash24flash_fwd_splitkv_kernelI23Flash_fwd_kernel_traitsILi192ELi64ELi64ELi4ELb0ELb0EN7cutlass10bfloat16_tE19Flash_kernel_traitsILi192ELi64ELi64ELi4ES3_EELb0ELb1ELb0ELb0ELb0ELb0ELb0ELb0EEEvNS_16Flash_fwd_paramsE:
	.zero		992


//--------------------- .nv.constant0._ZN5flash24flash_fwd_splitkv_kernelI23Flash_fwd_kernel_traitsILi192ELi64ELi64ELi4ELb0ELb0EN7cutlass10bfloat16_tE19Flash_kernel_traitsILi192ELi64ELi64ELi4ES3_EELb0ELb1ELb0ELb0ELb0ELb1ELb0ELb0EEEvNS_16Flash_fwd_paramsE --------------------------
	.section	.nv.constant0._ZN5flash24flash_fwd_splitkv_kernelI23Flash_fwd_kernel_traitsILi192ELi64ELi64ELi4ELb0ELb0EN7cutlass10bfloat16_tE19Flash_kernel_traitsILi192ELi64ELi64ELi4ES3_EELb0ELb1ELb0ELb0ELb0ELb1ELb0ELb0EEEvNS_16Flash_fwd_paramsE,"a",@progbits
	.sectionflags	@""
	.align	4
.nv.constant0._ZN5flash24flash_fwd_splitkv_kernelI23Flash_fwd_kernel_traitsILi192ELi64ELi64ELi4ELb0ELb0EN7cutlass10bfloat16_tE19Flash_kernel_traitsILi192ELi64ELi64ELi4ES3_EELb0ELb1ELb0ELb0ELb0ELb1ELb0ELb0EEEvNS_16Flash_fwd_paramsE:
	.zero		992


//--------------------- .nv.constant0._ZN5flash24flash_fwd_splitkv_kernelI23Flash_fwd_kernel_traitsILi192ELi64ELi64ELi4ELb0ELb0EN7cutlass10bfloat16_tE19Flash_kernel_traitsILi192ELi64ELi64ELi4ES3_EELb0ELb1ELb0ELb0ELb0ELb0ELb0ELb1EEEvNS_16Flash_fwd_paramsE --------------------------
	.section	.nv.constant0._ZN5flash24flash_fwd_splitkv_kernelI23Flash_fwd_kernel_traitsILi192ELi64ELi64ELi4ELb0ELb0EN7cutlass10bfloat16_tE19Flash_kernel_traitsILi192ELi64ELi64ELi4ES3_EELb0ELb1ELb0ELb0ELb0ELb0ELb0ELb1EEEvNS_16Flash_fwd_paramsE,"a",@progbits
	.sectionflags	@""
	.align	4
.nv.constant0._ZN5flash24flash_fwd_splitkv_kernelI23Flash_fwd_kernel_traitsILi192ELi64ELi64ELi4ELb0ELb0EN7cutlass10bfloat16_tE19Flash_kernel_traitsILi192ELi64ELi64ELi4ES3_EELb0ELb1ELb0ELb0ELb0ELb0ELb0ELb1EEEvNS_16Flash_fwd_paramsE:
	.zero		992


//--------------------- .nv.constant0._ZN5flash24flash_fwd_splitkv_kernelI23Flash_fwd_kernel_traitsILi192ELi64ELi64ELi4ELb0ELb0EN7cutlass10bfloat16_tE19Flash_kernel_traitsILi192ELi64ELi64ELi4ES3_EELb0ELb1ELb0ELb0ELb0ELb1ELb0ELb1EEEvNS_16Flash_fwd_paramsE --------------------------
	.section	.nv.constant0._ZN5flash24flash_fwd_splitkv_kernelI23Flash_fwd_kernel_traitsILi192ELi64ELi64ELi4ELb0ELb0EN7cutlass10bfloat16_tE19Flash_kernel_traitsILi192ELi64ELi64ELi4ES3_EELb0ELb1ELb0ELb0ELb0ELb1ELb0ELb1EEEvNS_16Flash_fwd_paramsE,"a",@progbits
	.sectionflags	@""
	.align	4
.nv.constant0._ZN5flash24flash_fwd_splitkv_kernelI23Flash_fwd_kernel_traitsILi192ELi64ELi64ELi4ELb0ELb0EN7cutlass10bfloat16_tE19Flash_kernel_traitsILi192ELi64ELi64ELi4ES3_EELb0ELb1ELb0ELb0ELb0ELb1ELb0ELb1EEEvNS_16Flash_fwd_paramsE:
	.zero		992


//--------------------- .nv.constant0._ZN5flash24flash_fwd_splitkv_kernelI23Flash_fwd_kernel_traitsILi192ELi64ELi64ELi4ELb0ELb0EN7cutlass10bfloat16_tE19Flash_kernel_traitsILi192ELi64ELi64ELi4ES3_EELb0ELb1ELb0ELb0ELb0ELb0ELb1ELb0EEEvNS_16Flash_fwd_paramsE --------------------------
	.section	.nv.constant0._ZN5flash24flash_fwd_splitkv_kernelI23Flash_fwd_kernel_traitsILi192ELi64ELi64ELi4ELb0ELb0EN7cutlass10bfloat16_tE19Flash_kernel_traitsILi192ELi64ELi64ELi4ES3_EELb0ELb1ELb0ELb0ELb0ELb0ELb1ELb0EEEvNS_16Flash_fwd_paramsE,"a",@progbits
	.sectionflags	@""
	.align	4
.nv.constant0._ZN5flash24flash_fwd_splitkv_kernelI23Flash_fwd_kernel_traitsILi192ELi64ELi64ELi4ELb0ELb0EN7cutlass10bfloat16_tE19Flash_kernel_traitsILi192ELi64ELi64ELi4ES3_EELb0ELb1ELb0ELb0ELb0ELb0ELb1ELb0EEEvNS_16Flash_fwd_paramsE:
	.zero		992


//--------------------- .nv.constant0._ZN5flash24flash_fwd_splitkv_kernelI23Flash_fwd_kernel_traitsILi192ELi64ELi64ELi4ELb0ELb0EN7cutlass10bfloat16_tE19Flash_kernel_traitsILi192ELi64ELi64ELi4ES3_EELb0ELb1ELb0ELb0ELb0ELb1ELb1ELb0EEEvNS_16Flash_fwd_paramsE --------------------------
	.section	.nv.constant0._ZN5flash24flash_fwd_splitkv_kernelI23Flash_fwd_kernel_traitsILi192ELi64ELi64ELi4ELb0ELb0EN7cutlass10bfloat16_tE19Flash_kernel_traitsILi192ELi64ELi64ELi4ES3_EELb0ELb1ELb0ELb0ELb0ELb1ELb1ELb0EEEvNS_16Flash_fwd_paramsE,"a",@progbits
	.sectionflags	@""
	.align	4
.nv.constant0._ZN5flash24flash_fwd_splitkv_kernelI23Flash_fwd_kernel_traitsILi192ELi64ELi64ELi4ELb0ELb0EN7cutlass10bfloat16_tE19Flash_kernel_traitsILi192ELi64ELi64ELi4ES3_EELb0ELb1ELb0ELb0ELb0ELb1ELb1ELb0EEEvNS_16Flash_fwd_paramsE:
	.zero		992


//--------------------- .nv.constant0._ZN5flash24flash_fwd_splitkv_kernelI23Flash_fwd_kernel_traitsILi192ELi64ELi64ELi4ELb0ELb0EN7cutlass10bfloat16_tE19Flash_kernel_traitsILi192ELi64ELi64ELi4ES3_EELb0ELb1ELb0ELb0ELb0ELb0ELb1ELb1EEEvNS_16Flash_fwd_paramsE --------------------------
	.section	.nv.constant0._ZN5flash24flash_fwd_splitkv_kernelI23Flash_fwd_kernel_traitsILi192ELi64ELi64ELi4ELb0ELb0EN7cutlass10bfloat16_tE19Flash_kernel_traitsILi192ELi64ELi64ELi4ES3_EELb0ELb1ELb0ELb0ELb0ELb0ELb1ELb1EEEvNS_16Flash_fwd_paramsE,"a",@progbits
	.sectionflags	@""
	.align	4
.nv.constant0._ZN5flash24flash_fwd_splitkv_kernelI23Flash_fwd_kernel_traitsILi192ELi64ELi64ELi4ELb0ELb0EN7cutlass10bfloat16_tE19Flash_kernel_traitsILi192ELi64ELi64ELi4ES3_EELb0ELb1ELb0ELb0ELb0ELb0ELb1ELb1EEEvNS_16Flash_fwd_paramsE:
	.zero		992


//--------------------- .nv.constant0._ZN5flash24flash_fwd_splitkv_kernelI23Flash_fwd_kernel_traitsILi192ELi64ELi64ELi4ELb0ELb0EN7cutlass10bfloat16_tE19Flash_kernel_traitsILi192ELi64ELi64ELi4ES3_EELb0ELb1ELb0ELb0ELb0ELb1ELb1ELb1EEEvNS_16Flash_fwd_paramsE --------------------------
	.section	.nv.constant0._ZN5flash24flash_fwd_splitkv_kernelI23Flash_fwd_kernel_traitsILi192ELi64ELi64ELi4ELb0ELb0EN7cutlass10bfloat16_tE19Flash_kernel_traitsILi192ELi64ELi64ELi4ES3_EELb0ELb1ELb0ELb0ELb0ELb1ELb1ELb1EEEvNS_16Flash_fwd_paramsE,"a",@progbits
	.sectionflags	@""
	.align	4
.nv.constant0._ZN5flash24flash_fwd_splitkv_kernelI23Flash_fwd_kernel_traitsILi192ELi64ELi64ELi4ELb0ELb0EN7cutlass10bfloat16_tE19Flash_kernel_traitsILi192ELi64ELi64ELi4ES3_EELb0ELb1ELb0ELb0ELb0ELb1ELb1ELb1EEEvNS_16Flash_fwd_paramsE:
	.zero		992


//--------------------- .nv.constant0._ZN5flash24flash_fwd_splitkv_kernelI23Flash_fwd_kernel_traitsILi192ELi64ELi64ELi4ELb0ELb0EN7cutlass10bfloat16_tE19Flash_kernel_traitsILi192ELi64ELi64ELi4ES3_EELb0ELb0ELb0ELb0ELb1ELb0ELb0ELb0EEEvNS_16Flash_fwd_paramsE --------------------------
	.section	.nv.constant0._ZN5flash24flash_fwd_splitkv_kernelI23Flash_fwd_kernel_traitsILi192ELi64ELi64ELi4ELb0ELb0EN7cutlass10bfloat16_tE19Flash_kernel_traitsILi192ELi64ELi64ELi4ES3_EELb0ELb0ELb0ELb0ELb1ELb0ELb0ELb0EEEvNS_16Flash_fwd_paramsE,"a",@progbits
	.sectionflags	@""
	.align	4
.nv.constant0._ZN5flash24flash_fwd_splitkv_kernelI23Flash_fwd_kernel_traitsILi192ELi64ELi64ELi4ELb0ELb0EN7cutlass10bfloat16_tE19Flash_kernel_traitsILi192ELi64ELi64ELi4ES3_EELb0ELb0ELb0ELb0ELb1ELb0ELb0ELb0EEEvNS_16Flash_fwd_paramsE:
	.zero		992


//--------------------- .nv.constant0._ZN5flash24flash_fwd_splitkv_kernelI23Flash_fwd_kernel_traitsILi192ELi64ELi64ELi4ELb0ELb0EN7cutlass10bfloat16_tE19Flash_kernel_traitsILi192ELi64ELi64ELi4ES3_EELb0ELb0ELb0ELb0ELb1ELb1ELb0ELb0EEEvNS_16Flash_fwd_paramsE --------------------------
	.section	.nv.constant0._ZN5flash24flash_fwd_splitkv_kernelI23Flash_fwd_kernel_traitsILi192ELi64ELi64ELi4ELb0ELb0EN7cutlass10bfloat16_tE19Flash_kernel_traitsILi192ELi64ELi64ELi4ES3_EELb0ELb0ELb0ELb0ELb1ELb1ELb0ELb0EEEvNS_16Flash_fwd_paramsE,"a",@progbits
	.sectionflags	@""
	.align	4
.nv.constant0._ZN5flash24flash_fwd_splitkv_kernelI23Flash_fwd_kernel_traitsILi192ELi64ELi64ELi4ELb0ELb0EN7cutlass10bfloat16_tE19Flash_kernel_traitsILi192ELi64ELi64ELi4ES3_EELb0ELb0ELb0ELb0ELb1ELb1ELb0ELb0EEEvNS_16Flash_fwd_paramsE:
	.zero		992


//--------------------- .nv.constant0._ZN5flash24flash_fwd_splitkv_kernelI23Flash_fwd_kernel_traitsILi192ELi64ELi64ELi4ELb0ELb0EN7cutlass10bfloat16_tE19Flash_kernel_traitsILi192ELi64ELi64ELi4ES3_EELb0ELb0ELb1ELb0ELb0ELb0ELb0ELb0EEEvNS_16Flash_fwd_paramsE --------------------------
	.section	.nv.constant0._ZN5flash24flash_fwd_splitkv_kernelI23Flash_fwd_kernel_traitsILi192ELi64ELi64ELi4ELb0ELb0EN7cutlass10bfloat16_tE19Flash_kernel_traitsILi192ELi64ELi64ELi4ES3_EELb0ELb0ELb1ELb0ELb0ELb0ELb0ELb0EEEvNS_16Flash_fwd_paramsE,"a",@progbits
	.sectionflags	@""
	.align	4
.nv.constant0._ZN5flash24flash_fwd_splitkv_kernelI23Flash_fwd_kernel_traitsILi192ELi64ELi64ELi4ELb0ELb0EN7cutlass10bfloat16_tE19Flash_kernel_traitsILi192ELi64ELi64ELi4ES3_EELb0ELb0ELb1ELb0ELb0ELb0ELb0ELb0EEEvNS_16Flash_fwd_paramsE:
	.zero		992


//--------------------- .nv.constant0._ZN5flash24flash_fwd_splitkv_kernelI23Flash_fwd_kernel_traitsILi192ELi64ELi64ELi4ELb0ELb0EN7cutlass10bfloat16_tE19Flash_kernel_traitsILi192ELi64ELi64ELi4ES3_EELb0ELb0ELb1ELb0ELb0ELb1ELb0ELb0EEEvNS_16Flash_fwd_paramsE --------------------------
	.section	.nv.constant0._ZN5flash24flash_fwd_splitkv_kernelI23Flash_fwd_kernel_traitsILi192ELi64ELi64ELi4ELb0ELb0EN7cutlass10bfloat16_tE19Flash_kernel_traitsILi192ELi64ELi64ELi4ES3_EELb0ELb0ELb1ELb0ELb0ELb1ELb0ELb0EEEvNS_16Flash_fwd_paramsE,"a",@progbits
	.sectionflags	@""
	.align	4
.nv.constant0._ZN5flash24flash_fwd_splitkv_kernelI23Flash_fwd_kernel_traitsILi192ELi64ELi64ELi4ELb0ELb0EN7cutlass10bfloat16_tE19Flash_kernel_traitsILi192ELi64ELi64ELi4ES3_EELb0ELb0ELb1ELb0ELb0ELb1ELb0ELb0EEEvNS_16Flash_fwd_paramsE:
	.zero		992


//--------------------- .nv.constant0._ZN5flash24flash_fwd_splitkv_kernelI23Flash_fwd_kernel_traitsILi192ELi64ELi64ELi4ELb0ELb0EN7cutlass10bfloat16_tE19Flash_kernel_traitsILi192ELi64ELi64ELi4ES3_EELb0ELb0ELb0ELb0ELb1ELb0ELb0ELb1EEEvNS_16Flash_fwd_paramsE --------------------------
	.section	.nv.constant0._ZN5flash24flash_fwd_splitkv_kernelI23Flash_fwd_kernel_traitsILi192ELi64ELi64ELi4ELb0ELb0EN7cutlass10bfloat16_tE19Flash_kernel_traitsILi192ELi64ELi64ELi4ES3_EELb0ELb0ELb0ELb0ELb1ELb0ELb0ELb1EEEvNS_16Flash_fwd_paramsE,"a",@progbits
	.sectionflags	@""
	.align	4
.nv.constant0._ZN5flash24flash_fwd_splitkv_kernelI23Flash_fwd_kernel_traitsILi192ELi64ELi64ELi4ELb0ELb0EN7cutlass10bfloat16_tE19Flash_kernel_traitsILi192ELi64ELi64ELi4ES3_EELb0ELb0ELb0ELb0ELb1ELb0ELb0ELb1EEEvNS_16Flash_fwd_paramsE:
	.zero		992


//--------------------- .nv.constant0._ZN5flash24flash_fwd_splitkv_kernelI23Flash_fwd_kernel_traitsILi192ELi64ELi64ELi4ELb0ELb0EN7cutlass10bfloat16_tE19Flash_kernel_traitsILi192ELi64ELi64ELi4ES3_EELb0ELb0ELb0ELb0ELb1ELb1ELb0ELb1EEEvNS_16Flash_fwd_paramsE --------------------------
	.section	.nv.constant0._ZN5flash24flash_fwd_splitkv_kernelI23Flash_fwd_kernel_traitsILi192ELi64ELi64ELi4ELb0ELb0EN7cutlass10bfloat16_tE19Flash_kernel_traitsILi192ELi64ELi64ELi4ES3_EELb0ELb0ELb0ELb0ELb1ELb1ELb0ELb1EEEvNS_16Flash_fwd_paramsE,"a",@progbits
	.sectionflags	@""
	.align	4
.nv.constant0._ZN5flash24flash_fwd_splitkv_kernelI23Flash_fwd_kernel_traitsILi192ELi64ELi64ELi4ELb0ELb0EN7cutlass10bfloat16_tE19Flash_kernel_traitsILi192ELi64ELi64ELi4ES3_EELb0ELb0ELb0ELb0ELb1ELb1ELb0ELb1EEEvNS_16Flash_fwd_paramsE:
	.zero		992


//--------------------- .nv.constant0._ZN5flash24flash_fwd_splitkv_kernelI23Flash_fwd_kernel_traitsILi192ELi64ELi64ELi4ELb0ELb0EN7cutlass10bfloat16_tE19Flash_kernel_traitsILi192ELi64ELi64ELi4ES3_EELb0ELb0ELb1ELb0ELb0ELb0ELb0ELb1EEEvNS_16Flash_fwd_paramsE --------------------------
	.section	.nv.constant0._ZN5flash24flash_fwd_splitkv_kernelI23Flash_fwd_kernel_traitsILi192ELi64ELi64ELi4ELb0ELb0EN7cutlass10bfloat16_tE19Flash_kernel_traitsILi192ELi64ELi64ELi4ES3_EELb0ELb0ELb1ELb0ELb0ELb0ELb0ELb1EEEvNS_16Flash_fwd_paramsE,"a",@progbits
	.sectionflags	@""
	.align	4
.nv.constant0._ZN5flash24flash_fwd_splitkv_kernelI23Flash_fwd_kernel_traitsILi192ELi64ELi64ELi4ELb0ELb0EN7cutlass10bfloat16_tE19Flash_kernel_traitsILi192ELi64ELi64ELi4ES3_EELb0ELb0ELb1ELb0ELb0ELb0ELb0ELb1EEEvNS_16Flash_fwd_paramsE:
	.zero		992


//--------------------- .nv.constant0._ZN5flash24flash_fwd_splitkv_kernelI23Flash_fwd_kernel_traitsILi192ELi64ELi64ELi4ELb0ELb0EN7cutlass10bfloat16_tE19Flash_kernel_traitsILi192ELi64ELi64ELi4ES3_EELb0ELb0ELb1ELb0ELb0ELb1ELb0ELb1EEEvNS_16Flash_fwd_paramsE --------------------------
	.section	.nv.constant0._ZN5flash24flash_fwd_splitkv_kernelI23Flash_fwd_kernel_traitsILi192ELi64ELi64ELi4ELb0ELb0EN7cutlass10bfloat16_tE19Flash_kernel_traitsILi192ELi64ELi64ELi4ES3_EELb0ELb0ELb1ELb0ELb0ELb1ELb0ELb1EEEvNS_16Flash_fwd_paramsE,"a",@progbits
	.sectionflags	@""
	.align	4
.nv.constant0._ZN5flash24flash_fwd_splitkv_kernelI23Flash_fwd_kernel_traitsILi192ELi64ELi64ELi4ELb0ELb0EN7cutlass10bfloat16_tE19Flash_kernel_traitsILi192ELi64ELi64ELi4ES3_EELb0ELb0ELb1ELb0ELb0ELb1ELb0ELb1EEEvNS_16Flash_fwd_paramsE:
	.zero		992


//--------------------- .nv.constant0._ZN5flash24flash_fwd_splitkv_kernelI23Flash_fwd_kernel_traitsILi192ELi64ELi64ELi4ELb0ELb0EN7cutlass10bfloat16_tE19Flash_kernel_traitsILi192ELi64ELi64ELi4ES3_EELb0ELb0ELb0ELb0ELb1ELb0ELb1ELb0EEEvNS_16Flash_fwd_paramsE --------------------------
	.section	.nv.constant0._ZN5flash24flash_fwd_splitkv_kernelI23Flash_fwd_kernel_traitsILi192ELi64ELi64ELi4ELb0ELb0EN7cutlass10bfloat16_tE19Flash_kernel_traitsILi192ELi64ELi64ELi4ES3_EELb0ELb0ELb0ELb0ELb1ELb0ELb1ELb0EEEvNS_16Flash_fwd_paramsE,"a",@progbits
	.sectionflags	@""
	.align	4
.nv.constant0._ZN5flash24flash_fwd_splitkv_kernelI23Flash_fwd_kernel_traitsILi192ELi64ELi64ELi4ELb0ELb0EN7cutlass10bfloat16_tE19Flash_kernel_traitsILi192ELi64ELi64ELi4ES3_EELb0ELb0ELb0ELb0ELb1ELb0ELb1ELb0EEEvNS_16Flash_fwd_paramsE:
	.zero		992


//--------------------- .nv.constant0._ZN5flash24flash_fwd_splitkv_kernelI23Flash_fwd_kernel_traitsILi192ELi64ELi64ELi4ELb0ELb0EN7cutlass10bfloat16_tE19Flash_kernel_traitsILi192ELi64ELi64ELi4ES3_EELb0ELb0ELb0ELb0ELb1ELb1ELb1ELb0EEEvNS_16Flash_fwd_paramsE --------------------------
	.section	.nv.constant0._ZN5flash24flash_fwd_splitkv_kernelI23Flash_fwd_kernel_traitsILi192ELi64ELi64ELi4ELb0ELb0EN7cutlass10bfloat16_tE19Flash_kernel_traitsILi192ELi64ELi64ELi4ES3_EELb0ELb0ELb0ELb0ELb1ELb1ELb1ELb0EEEvNS_16Flash_fwd_paramsE,"a",@progbits
	.sectionflags	@""
	.align	4
.nv.constant0._ZN5flash24flash_fwd_splitkv_kernelI23Flash_fwd_kernel_traitsILi192ELi64ELi64ELi4ELb0ELb0EN7cutlass10bfloat16_tE19Flash_kernel_traitsILi192ELi64ELi64ELi4ES3_EELb0ELb0ELb0ELb0ELb1ELb1ELb1ELb0EEEvNS_16Flash_fwd_paramsE:
	.zero		992


//--------------------- .nv.constant0._ZN5flash24flash_fwd_splitkv_kernelI23Flash_fwd_kernel_traitsILi192ELi64ELi64ELi4ELb0ELb0EN7cutlass10bfloat16_tE19Flash_kernel_traitsILi192ELi64ELi64ELi4ES3_EELb0ELb0ELb1ELb0ELb0ELb0ELb1ELb0EEEvNS_16Flash_fwd_paramsE --------------------------
	.section	.nv.constant0._ZN5flash24flash_fwd_splitkv_kernelI23Flash_fwd_kernel_traitsILi192ELi64ELi64ELi4ELb0ELb0EN7cutlass10bfloat16_tE19Flash_kernel_traitsILi192ELi64ELi64ELi4ES3_EELb0ELb0ELb1ELb0ELb0ELb0ELb1ELb0EEEvNS_16Flash_fwd_paramsE,"a",@progbits
	.sectionflags	@""
	.align	4
.nv.constant0._ZN5flash24flash_fwd_splitkv_kernelI23Flash_fwd_kernel_traitsILi192ELi64ELi64ELi4ELb0ELb0EN7cutlass10bfloat16_tE19Flash_kernel_traitsILi192ELi64ELi64ELi4ES3_EELb0ELb0ELb1ELb0ELb0ELb0ELb1ELb0EEEvNS_16Flash_fwd_paramsE:
	.zero		992


//--------------------- .nv.constant0._ZN5flash24flash_fwd_splitkv_kernelI23Flash_fwd_kernel_traitsILi192ELi64ELi64ELi4ELb0ELb0EN7cutlass10bfloat16_tE19Flash_kernel_traitsILi192ELi64ELi64ELi4ES3_EELb0ELb0ELb1ELb0ELb0ELb1ELb1ELb0EEEvNS_16Flash_fwd_paramsE --------------------------
	.section	.nv.constant0._ZN5flash24flash_fwd_splitkv_kernelI23Flash_fwd_kernel_traitsILi192ELi64ELi64ELi4ELb0ELb0EN7cutlass10bfloat16_tE19Flash_kernel_traitsILi192ELi64ELi64ELi4ES3_EELb0ELb0ELb1ELb0ELb0ELb1ELb1ELb0EEEvNS_16Flash_fwd_paramsE,"a",@progbits
	.sectionflags	@""
	.align	4
.nv.constant0._ZN5flash24flash_fwd_splitkv_kernelI23Flash_fwd_kernel_traitsILi192ELi64ELi64ELi4ELb0ELb0EN7cutlass10bfloat16_tE19Flash_kernel_traitsILi192ELi64ELi64ELi4ES3_EELb0ELb0ELb1ELb0ELb0ELb1ELb1ELb0EEEvNS_16Flash_fwd_paramsE:
	.zero		992


//--------------------- .nv.constant0._ZN5flash24flash_fwd_splitkv_kernelI23Flash_fwd_kernel_traitsILi192ELi64ELi64ELi4ELb0ELb0EN7cutlass10bfloat16_tE19Flash_kernel_traitsILi192ELi64ELi64ELi4ES3_EELb0ELb0ELb0ELb0ELb1ELb0ELb1ELb1EEEvNS_16Flash_fwd_paramsE --------------------------
	.section	.nv.constant0._ZN5flash24flash_fwd_splitkv_kernelI23Flash_fwd_kernel_traitsILi192ELi64ELi64ELi4ELb0ELb0EN7cutlass10bfloat16_tE19Flash_kernel_traitsILi192ELi64ELi64ELi4ES3_EELb0ELb0ELb0ELb0ELb1ELb0ELb1ELb1EEEvNS_16Flash_fwd_paramsE,"a",@progbits
	.sectionflags	@""
	.align	4
.nv.constant0._ZN5flash24flash_fwd_splitkv_kernelI23Flash_fwd_kernel_traitsILi192ELi64ELi64ELi4ELb0ELb0EN7cutlass10bfloat16_tE19Flash_kernel_traitsILi192ELi64ELi64ELi4ES3_EELb0ELb0ELb0ELb0ELb1ELb0ELb1ELb1EEEvNS_16Flash_fwd_paramsE:
	.zero		992


//--------------------- .nv.constant0._ZN5flash24flash_fwd_splitkv_kernelI23Flash_fwd_kernel_traitsILi192ELi64ELi64ELi4ELb0ELb0EN7cutlass10bfloat16_tE19Flash_kernel_traitsILi192ELi64ELi64ELi4ES3_EELb0ELb0ELb0ELb0ELb1ELb1ELb1ELb1EEEvNS_16Flash_fwd_paramsE --------------------------
	.section	.nv.constant0._ZN5flash24flash_fwd_splitkv_kernelI23Flash_fwd_kernel_traitsILi192ELi64ELi64ELi4ELb0ELb0EN7cutlass10bfloat16_tE19Flash_kernel_traitsILi192ELi64ELi64ELi4ES3_EELb0ELb0ELb0ELb0ELb1ELb1ELb1ELb1EEEvNS_16Flash_fwd_paramsE,"a",@progbits
	.sectionflags	@""
	.align	4
.nv.constant0._ZN5flash24flash_fwd_splitkv_kernelI23Flash_fwd_kernel_traitsILi192ELi64ELi64ELi4ELb0ELb0EN7cutlass10bfloat16_tE19Flash_kernel_traitsILi192ELi64ELi64ELi4ES3_EELb0ELb0ELb0ELb0ELb1ELb1ELb1ELb1EEEvNS_16Flash_fwd_paramsE:
	.zero		992


//--------------------- .nv.constant0._ZN5flash24flash_fwd_splitkv_kernelI23Flash_fwd_kernel_traitsILi192ELi64ELi64ELi4ELb0ELb0EN7cutlass10bfloat16_tE19Flash_kernel_traitsILi192ELi64ELi64ELi4ES3_EELb0ELb0ELb1ELb0ELb0ELb0ELb1ELb1EEEvNS_16Flash_fwd_paramsE --------------------------
	.section	.nv.constant0._ZN5flash24flash_fwd_splitkv_kernelI23Flash_fwd_kernel_traitsILi192ELi64ELi64ELi4ELb0ELb0EN7cutlass10bfloat16_tE19Flash_kernel_traitsILi192ELi64ELi64ELi4ES3_EELb0ELb0ELb1ELb0ELb0ELb0ELb1ELb1EEEvNS_16Flash_fwd_paramsE,"a",@progbits
	.sectionflags	@""
	.align	4
.nv.constant0._ZN5flash24flash_fwd_splitkv_kernelI23Flash_fwd_kernel_traitsILi192ELi64ELi64ELi4ELb0ELb0EN7cutlass10bfloat16_tE19Flash_kernel_traitsILi192ELi64ELi64ELi4ES3_EELb0ELb0ELb1ELb0ELb0ELb0ELb1ELb1EEEvNS_16Flash_fwd_paramsE:
	.zero		992


//--------------------- .nv.constant0._ZN5flash24flash_fwd_splitkv_kernelI23Flash_fwd_kernel_traitsILi192ELi64ELi64ELi4ELb0ELb0EN7cutlass10bfloat16_tE19Flash_kernel_traitsILi192ELi64ELi64ELi4ES3_EELb0ELb0ELb1ELb0ELb0ELb1ELb1ELb1EEEvNS_16Flash_fwd_paramsE --------------------------
	.section	.nv.constant0._ZN5flash24flash_fwd_splitkv_kernelI23Flash_fwd_kernel_traitsILi192ELi64ELi64ELi4ELb0ELb0EN7cutlass10bfloat16_tE19Flash_kernel_traitsILi192ELi64ELi64ELi4ES3_EELb0ELb0ELb1ELb0ELb0ELb1ELb1ELb1EEEvNS_16Flash_fwd_paramsE,"a",@progbits
	.sectionflags	@""
	.align	4
.nv.constant0._ZN5flash24flash_fwd_splitkv_kernelI23Flash_fwd_kernel_traitsILi192ELi64ELi64ELi4ELb0ELb0EN7cutlass10bfloat16_tE19Flash_kernel_traitsILi192ELi64ELi64ELi4ES3_EELb0ELb0ELb1ELb0ELb0ELb1ELb1ELb1EEEvNS_16Flash_fwd_paramsE:
	.zero		992


//--------------------- .nv.constant0._ZN5flash24flash_fwd_splitkv_kernelI23Flash_fwd_kernel_traitsILi192ELi64ELi64ELi4ELb0ELb0EN7cutlass10bfloat16_tE19Flash_kernel_traitsILi192ELi64ELi64ELi4ES3_EELb0ELb1ELb0ELb0ELb1ELb0ELb0ELb0EEEvNS_16Flash_fwd_paramsE --------------------------
	.section	.nv.constant0._ZN5flash24flash_fwd_splitkv_kernelI23Flash_fwd_kernel_traitsILi192ELi64ELi64ELi4ELb0ELb0EN7cutlass10bfloat16_tE19Flash_kernel_traitsILi192ELi64ELi64ELi4ES3_EELb0ELb1ELb0ELb0ELb1ELb0ELb0ELb0EEEvNS_16Flash_fwd_paramsE,"a",@progbits
	.sectionflags	@""
	.align	4
.nv.constant0._ZN5flash24flash_fwd_splitkv_kernelI23Flash_fwd_kernel_traitsILi192ELi64ELi64ELi4ELb0ELb0EN7cutlass10bfloat16_tE19Flash_kernel_traitsILi192ELi64ELi64ELi4ES3_EELb0ELb1ELb0ELb0ELb1ELb0ELb0ELb0EEEvNS_16Flash_fwd_paramsE:
	.zero		992


//--------------------- .nv.constant0._ZN5flash24flash_fwd_splitkv_kernelI23Flash_fwd_kernel_traitsILi192ELi64ELi64ELi4ELb0ELb0EN7cutlass10bfloat16_tE19Flash_kernel_traitsILi192ELi64ELi64ELi4ES3_EELb0ELb1ELb0ELb0ELb1ELb1ELb0ELb0EEEvNS_16Flash_fwd_paramsE --------------------------
	.section	.nv.constant0._ZN5flash24flash_fwd_splitkv_kernelI23Flash_fwd_kernel_traitsILi192ELi64ELi64ELi4ELb0ELb0EN7cutlass10bfloat16_tE19Flash_kernel_traitsILi192ELi64ELi64ELi4ES3_EELb0ELb1ELb0ELb0ELb1ELb1ELb0ELb0EEEvNS_16Flash_fwd_paramsE,"a",@progbits
	.sectionflags	@""
	.align	4
.nv.constant0._ZN5flash24flash_fwd_splitkv_kernelI23Flash_fwd_kernel_traitsILi192ELi64ELi64ELi4ELb0ELb0EN7cutlass10bfloat16_tE19Flash_kernel_traitsILi192ELi64ELi64ELi4ES3_EELb0ELb1ELb0ELb0ELb1ELb1ELb0ELb0EEEvNS_16Flash_fwd_paramsE:
	.zero		992


//--------------------- .nv.constant0._ZN5flash24flash_fwd_splitkv_kernelI23Flash_fwd_kernel_traitsILi192ELi64ELi64ELi4ELb0ELb0EN7cutlass10bfloat16_tE19Flash_kernel_traitsILi192ELi64ELi64ELi4ES3_EELb0ELb1ELb1ELb0ELb0ELb0ELb0ELb0EEEvNS_16Flash_fwd_paramsE --------------------------
	.section	.nv.constant0._ZN5flash24flash_fwd_splitkv_kernelI23Flash_fwd_kernel_traitsILi192ELi64ELi64ELi4ELb0ELb0EN7cutlass10bfloat16_tE19Flash_kernel_traitsILi192ELi64ELi64ELi4ES3_EELb0ELb1ELb1ELb0ELb0ELb0ELb0ELb0EEEvNS_16Flash_fwd_paramsE,"a",@progbits
	.sectionflags	@""
	.align	4
.nv.constant0._ZN5flash24flash_fwd_splitkv_kernelI23Flash_fwd_kernel_traitsILi192ELi64ELi64ELi4ELb0ELb0EN7cutlass10bfloat16_tE19Flash_kernel_traitsILi192ELi64ELi64ELi4ES3_EELb0ELb1ELb1ELb0ELb0ELb0ELb0ELb0EEEvNS_16Flash_fwd_paramsE:
	.zero		992


//--------------------- .nv.constant0._ZN5flash24flash_fwd_splitkv_kernelI23Flash_fwd_kernel_traitsILi192ELi64ELi64ELi4ELb0ELb0EN7cutlass10bfloat16_tE19Flash_kernel_traitsILi192ELi64ELi64ELi4ES3_EELb0ELb1ELb1ELb0ELb0ELb1ELb0ELb0EEEvNS_16Flash_fwd_paramsE --------------------------
	.section	.nv.constant0._ZN5flash24flash_fwd_splitkv_kernelI23Flash_fwd_kernel_traitsILi192ELi64ELi64ELi4ELb0ELb0EN7cutlass10bfloat16_tE19Flash_kernel_traitsILi192ELi64ELi64ELi4ES3_EELb0ELb1ELb1ELb0ELb0ELb1ELb0ELb0EEEvNS_16Flash_fwd_paramsE,"a",@progbits
	.sectionflags	@""
	.align	4
.nv.constant0._ZN5flash24flash_fwd_splitkv_kernelI23Flash_fwd_kernel_traitsILi192ELi64ELi64ELi4ELb0ELb0EN7cutlass10bfloat16_tE19Flash_kernel_traitsILi192ELi64ELi64ELi4ES3_EELb0ELb1ELb1ELb0ELb0ELb1ELb0ELb0EEEvNS_16Flash_fwd_paramsE:
	.zero		992


//--------------------- .nv.constant0._ZN5flash24flash_fwd_splitkv_kernelI23Flash_fwd_kernel_traitsILi192ELi64ELi64ELi4ELb0ELb0EN7cutlass10bfloat16_tE19Flash_kernel_traitsILi192ELi64ELi64ELi4ES3_EELb0ELb1ELb0ELb0ELb1ELb0ELb0ELb1EEEvNS_16Flash_fwd_paramsE --------------------------
	.section	.nv.constant0._ZN5flash24flash_fwd_splitkv_kernelI23Flash_fwd_kernel_traitsILi192ELi64ELi64ELi4ELb0ELb0EN7cutlass10bfloat16_tE19Flash_kernel_traitsILi192ELi64ELi64ELi4ES3_EELb0ELb1ELb0ELb0ELb1ELb0ELb0ELb1EEEvNS_16Flash_fwd_paramsE,"a",@progbits
	.sectionflags	@""
	.align	4
.nv.constant0._ZN5flash24flash_fwd_splitkv_kernelI23Flash_fwd_kernel_traitsILi192ELi64ELi64ELi4ELb0ELb0EN7cutlass10bfloat16_tE19Flash_kernel_traitsILi192ELi64ELi64ELi4ES3_EELb0ELb1ELb0ELb0ELb1ELb0ELb0ELb1EEEvNS_16Flash_fwd_paramsE:
	.zero		992


//--------------------- .nv.constant0._ZN5flash24flash_fwd_splitkv_kernelI23Flash_fwd_kernel_traitsILi192ELi64ELi64ELi4ELb0ELb0EN7cutlass10bfloat16_tE19Flash_kernel_traitsILi192ELi64ELi64ELi4ES3_EELb0ELb1ELb0ELb0ELb1ELb1ELb0ELb1EEEvNS_16Flash_fwd_paramsE --------------------------
	.section	.nv.constant0._ZN5flash24flash_fwd_splitkv_kernelI23Flash_fwd_kernel_traitsILi192ELi64ELi64ELi4ELb0ELb0EN7cutlass10bfloat16_tE19Flash_kernel_traitsILi192ELi64ELi64ELi4ES3_EELb0ELb1ELb0ELb0ELb1ELb1ELb0ELb1EEEvNS_16Flash_fwd_paramsE,"a",@progbits
	.sectionflags	@""
	.align	4
.nv.constant0._ZN5flash24flash_fwd_splitkv_kernelI23Flash_fwd_kernel_traitsILi192ELi64ELi64ELi4ELb0ELb0EN7cutlass10bfloat16_tE19Flash_kernel_traitsILi192ELi64ELi64ELi4ES3_EELb0ELb1ELb0ELb0ELb1ELb1ELb0ELb1EEEvNS_16Flash_fwd_paramsE:
	.zero		992


//--------------------- .nv.constant0._ZN5flash24flash_fwd_splitkv_kernelI23Flash_fwd_kernel_traitsILi192ELi64ELi64ELi4ELb0ELb0EN7cutlass10bfloat16_tE19Flash_kernel_traitsILi192ELi64ELi64ELi4ES3_EELb0ELb1ELb1ELb0ELb0ELb0ELb0ELb1EEEvNS_16Flash_fwd_paramsE --------------------------
	.section	.nv.constant0._ZN5flash24flash_fwd_splitkv_kernelI23Flash_fwd_kernel_traitsILi192ELi64ELi64ELi4ELb0ELb0EN7cutlass10bfloat16_tE19Flash_kernel_traitsILi192ELi64ELi64ELi4ES3_EELb0ELb1ELb1ELb0ELb0ELb0ELb0ELb1EEEvNS_16Flash_fwd_paramsE,"a",@progbits
	.sectionflags	@""
	.align	4
.nv.constant0._ZN5flash24flash_fwd_splitkv_kernelI23Flash_fwd_kernel_traitsILi192ELi64ELi64ELi4ELb0ELb0EN7cutlass10bfloat16_tE19Flash_kernel_traitsILi192ELi64ELi64ELi4ES3_EELb0ELb1ELb1ELb0ELb0ELb0ELb0ELb1EEEvNS_16Flash_fwd_paramsE:
	.zero		992


//--------------------- .nv.constant0._ZN5flash24flash_fwd_splitkv_kernelI23Flash_fwd_kernel_traitsILi192ELi64ELi64ELi4ELb0ELb0EN7cutlass10bfloat16_tE19Flash_kernel_traitsILi192ELi64ELi64ELi4ES3_EELb0ELb1ELb1ELb0ELb0ELb1ELb0ELb1EEEvNS_16Flash_fwd_paramsE --------------------------
	.section	.nv.constant0._ZN5flash24flash_fwd_splitkv_kernelI23Flash_fwd_kernel_traitsILi192ELi64ELi64ELi4ELb0ELb0EN7cutlass10bfloat16_tE19Flash_kernel_traitsILi192ELi64ELi64ELi4ES3_EELb0ELb1ELb1ELb0ELb0ELb1ELb0ELb1EEEvNS_16Flash_fwd_paramsE,"a",@progbits
	.sectionflags	@""
	.align	4
.nv.constant0._ZN5flash24flash_fwd_splitkv_kernelI23Flash_fwd_kernel_traitsILi192ELi64ELi64ELi4ELb0ELb0EN7cutlass10bfloat16_tE19Flash_kernel_traitsILi192ELi64ELi64ELi4ES3_EELb0ELb1ELb1ELb0ELb0ELb1ELb0ELb1EEEvNS_16Flash_fwd_paramsE:
	.zero		992


//--------------------- .nv.constant0._ZN5flash24flash_fwd_splitkv_kernelI23Flash_fwd_kernel_traitsILi192ELi64ELi64ELi4ELb0ELb0EN7cutlass10bfloat16_tE19Flash_kernel_traitsILi192ELi64ELi64ELi4ES3_EELb0ELb1ELb0ELb0ELb1ELb0ELb1ELb0EEEvNS_16Flash_fwd_paramsE --------------------------
	.section	.nv.constant0._ZN5flash24flash_fwd_splitkv_kernelI23Flash_fwd_kernel_traitsILi192ELi64ELi64ELi4ELb0ELb0EN7cutlass10bfloat16_tE19Flash_kernel_traitsILi192ELi64ELi64ELi4ES3_EELb0ELb1ELb0ELb0ELb1ELb0ELb1ELb0EEEvNS_16Flash_fwd_paramsE,"a",@progbits
	.sectionflags	@""
	.align	4
.nv.constant0._ZN5flash24flash_fwd_splitkv_kernelI23Flash_fwd_kernel_traitsILi192ELi64ELi64ELi4ELb0ELb0EN7cutlass10bfloat16_tE19Flash_kernel_traitsILi192ELi64ELi64ELi4ES3_EELb0ELb1ELb0ELb0ELb1ELb0ELb1ELb0EEEvNS_16Flash_fwd_paramsE:
	.zero		992


//--------------------- .nv.constant0._ZN5flash24flash_fwd_splitkv_kernelI23Flash_fwd_kernel_traitsILi192ELi64ELi64ELi4ELb0ELb0EN7cutlass10bfloat16_tE19Flash_kernel_traitsILi192ELi64ELi64ELi4ES3_EELb0ELb1ELb0ELb0ELb1ELb1ELb1ELb0EEEvNS_16Flash_fwd_paramsE --------------------------
	.section	.nv.constant0._ZN5flash24flash_fwd_splitkv_kernelI23Flash_fwd_kernel_traitsILi192ELi64ELi64ELi4ELb0ELb0EN7cutlass10bfloat16_tE19Flash_kernel_traitsILi192ELi64ELi64ELi4ES3_EELb0ELb1ELb0ELb0ELb1ELb1ELb1ELb0EEEvNS_16Flash_fwd_paramsE,"a",@progbits
	.sectionflags	@""
	.align	4
.nv.constant0._ZN5flash24flash_fwd_splitkv_kernelI23Flash_fwd_kernel_traitsILi192ELi64ELi64ELi4ELb0ELb0EN7cutlass10bfloat16_tE19Flash_kernel_traitsILi192ELi64ELi64ELi4ES3_EELb0ELb1ELb0ELb0ELb1ELb1ELb1ELb0EEEvNS_16Flash_fwd_paramsE:
	.zero		992


//--------------------- .nv.constant0._ZN5flash24flash_fwd_splitkv_kernelI23Flash_fwd_kernel_traitsILi192ELi64ELi64ELi4ELb0ELb0EN7cutlass10bfloat16_tE19Flash_kernel_traitsILi192ELi64ELi64ELi4ES3_EELb0ELb1ELb1ELb0ELb0ELb0ELb1ELb0EEEvNS_16Flash_fwd_paramsE --------------------------
	.section	.nv.constant0._ZN5flash24flash_fwd_splitkv_kernelI23Flash_fwd_kernel_traitsILi192ELi64ELi64ELi4ELb0ELb0EN7cutlass10bfloat16_tE19Flash_kernel_traitsILi192ELi64ELi64ELi4ES3_EELb0ELb1ELb1ELb0ELb0ELb0ELb1ELb0EEEvNS_16Flash_fwd_paramsE,"a",@progbits
	.sectionflags	@""
	.align	4
.nv.constant0._ZN5flash24flash_fwd_splitkv_kernelI23Flash_fwd_kernel_traitsILi192ELi64ELi64ELi4ELb0ELb0EN7cutlass10bfloat16_tE19Flash_kernel_traitsILi192ELi64ELi64ELi4ES3_EELb0ELb1ELb1ELb0ELb0ELb0ELb1ELb0EEEvNS_16Flash_fwd_paramsE:
	.zero		992


//--------------------- .nv.constant0._ZN5flash24flash_fwd_splitkv_kernelI23Flash_fwd_kernel_traitsILi192ELi64ELi64ELi4ELb0ELb0EN7cutlass10bfloat16_tE19Flash_kernel_traitsILi192ELi64ELi64ELi4ES3_EELb0ELb1ELb1ELb0ELb0ELb1ELb1ELb0EEEvNS_16Flash_fwd_paramsE --------------------------
	.section	.nv.constant0._ZN5flash24flash_fwd_splitkv_kernelI23Flash_fwd_kernel_traitsILi192ELi64ELi64ELi4ELb0ELb0EN7cutlass10bfloat16_tE19Flash_kernel_traitsILi192ELi64ELi64ELi4ES3_EELb0ELb1ELb1ELb0ELb0ELb1ELb1ELb0EEEvNS_16Flash_fwd_paramsE,"a",@progbits
	.sectionflags	@""
	.align	4
.nv.constant0._ZN5flash24flash_fwd_splitkv_kernelI23Flash_fwd_kernel_traitsILi192ELi64ELi64ELi4ELb0ELb0EN7cutlass10bfloat16_tE19Flash_kernel_traitsILi192ELi64ELi64ELi4ES3_EELb0ELb1ELb1ELb0ELb0ELb1ELb1ELb0EEEvNS_16Flash_fwd_paramsE:
	.zero		992


//--------------------- .nv.constant0._ZN5flash24flash_fwd_splitkv_kernelI23Flash_fwd_kernel_traitsILi192ELi64ELi64ELi4ELb0ELb0EN7cutlass10bfloat16_tE19Flash_kernel_traitsILi192ELi64ELi64ELi4ES3_EELb0ELb1ELb0ELb0ELb1ELb0ELb1ELb1EEEvNS_16Flash_fwd_paramsE --------------------------
	.section	.nv.constant0._ZN5flash24flash_fwd_splitkv_kernelI23Flash_fwd_kernel_traitsILi192ELi64ELi64ELi4ELb0ELb0EN7cutlass10bfloat16_tE19Flash_kernel_traitsILi192ELi64ELi64ELi4ES3_EELb0ELb1ELb0ELb0ELb1ELb0ELb1ELb1EEEvNS_16Flash_fwd_paramsE,"a",@progbits
	.sectionflags	@""
	.align	4
.nv.constant0._ZN5flash24flash_fwd_splitkv_kernelI23Flash_fwd_kernel_traitsILi192ELi64ELi64ELi4ELb0ELb0EN7cutlass10bfloat16_tE19Flash_kernel_traitsILi192ELi64ELi64ELi4ES3_EELb0ELb1ELb0ELb0ELb1ELb0ELb1ELb1EEEvNS_16Flash_fwd_paramsE:
	.zero		992


//--------------------- .nv.constant0._ZN5flash24flash_fwd_splitkv_kernelI23Flash_fwd_kernel_traitsILi192ELi64ELi64ELi4ELb0ELb0EN7cutlass10bfloat16_tE19Flash_kernel_traitsILi192ELi64ELi64ELi4ES3_EELb0ELb1ELb0ELb0ELb1ELb1ELb1ELb1EEEvNS_16Flash_fwd_paramsE --------------------------
	.section	.nv.constant0._ZN5flash24flash_fwd_splitkv_kernelI23Flash_fwd_kernel_traitsILi192ELi64ELi64ELi4ELb0ELb0EN7cutlass10bfloat16_tE19Flash_kernel_traitsILi192ELi64ELi64ELi4ES3_EELb0ELb1ELb0ELb0ELb1ELb1ELb1ELb1EEEvNS_16Flash_fwd_paramsE,"a",@progbits
	.sectionflags	@""
	.align	4
.nv.constant0._ZN5flash24flash_fwd_splitkv_kernelI23Flash_fwd_kernel_traitsILi192ELi64ELi64ELi4ELb0ELb0EN7cutlass10bfloat16_tE19Flash_kernel_traitsILi192ELi64ELi64ELi4ES3_EELb0ELb1ELb0ELb0ELb1ELb1ELb1ELb1EEEvNS_16Flash_fwd_paramsE:
	.zero		992


//--------------------- .nv.constant0._ZN5flash24flash_fwd_splitkv_kernelI23Flash_fwd_kernel_traitsILi192ELi64ELi64ELi4ELb0ELb0EN7cutlass10bfloat16_tE19Flash_kernel_traitsILi192ELi64ELi64ELi4ES3_EELb0ELb1ELb1ELb0ELb0ELb0ELb1ELb1EEEvNS_16Flash_fwd_paramsE --------------------------
	.section	.nv.constant0._ZN5flash24flash_fwd_splitkv_kernelI23Flash_fwd_kernel_traitsILi192ELi64ELi64ELi4ELb0ELb0EN7cutlass10bfloat16_tE19Flash_kernel_traitsILi192ELi64ELi64ELi4ES3_EELb0ELb1ELb1ELb0ELb0ELb0ELb1ELb1EEEvNS_16Flash_fwd_paramsE,"a",@progbits
	.sectionflags	@""
	.align	4
.nv.constant0._ZN5flash24flash_fwd_splitkv_kernelI23Flash_fwd_kernel_traitsILi192ELi64ELi64ELi4ELb0ELb0EN7cutlass10bfloat16_tE19Flash_kernel_traitsILi192ELi64ELi64ELi4ES3_EELb0ELb1ELb1ELb0ELb0ELb0ELb1ELb1EEEvNS_16Flash_fwd_paramsE:
	.zero		992


//--------------------- .nv.constant0._ZN5flash24flash_fwd_splitkv_kernelI23Flash_fwd_kernel_traitsILi192ELi64ELi64ELi4ELb0ELb0EN7cutlass10bfloat16_tE19Flash_kernel_traitsILi192ELi64ELi64ELi4ES3_EELb0ELb1ELb1ELb0ELb0ELb1ELb1ELb1EEEvNS_16Flash_fwd_paramsE --------------------------
	.section	.nv.constant0._ZN5flash24flash_fwd_splitkv_kernelI23Flash_fwd_kernel_traitsILi192ELi64ELi64ELi4ELb0ELb0EN7cutlass10bfloat16_tE19Flash_kernel_traitsILi192ELi64ELi64ELi4ES3_EELb0ELb1ELb1ELb0ELb0ELb1ELb1ELb1EEEvNS_16Flash_fwd_paramsE,"a",@progbits
	.sectionflags	@""
	.align	4
.nv.constant0._ZN5flash24flash_fwd_splitkv_kernelI23Flash_fwd_kernel_traitsILi192ELi64ELi64ELi4ELb0ELb0EN7cutlass10bfloat16_tE19Flash_kernel_traitsILi192ELi64ELi64ELi4ES3_EELb0ELb1ELb1ELb0ELb0ELb1ELb1ELb1EEEvNS_16Flash_fwd_paramsE:
	.zero		992


//--------------------- SYMBOLS --------------------------

	.type		.nv.reservedSmem.offset0,@object
	.size		.nv.reservedSmem.offset0,0x4
